	.target	sm_100a

	.elftype	@"ET_EXEC"


//--------------------- .note.nv.tkinfo           --------------------------
	.section	.note.nv.tkinfo,"",@"SHT_NOTE"
	.sectionflags	@"SHF_NOTE_NV_TKINFO"
	.tkinfo
        /*0018*/ 	.word	0x00000002
        /*0030*/ 	.string	""
        /*0030*/ 	.string	"ptxas"
        /*0030*/ 	.string	"Cuda compilation tools, release 13.0, V13.0.88"
        /*0030*/ 	.string	"Build cuda_13.0.r13.0/compiler.36424714_0"
        /*0030*/ 	.string	"-arch sm_100a -m 64 "



//--------------------- .note.nv.cuinfo           --------------------------
	.section	.note.nv.cuinfo,"",@"SHT_NOTE"
	.sectionflags	@"SHF_NOTE_NV_CUINFO"
        /*0018*/ 	.short	0x0002
        /*001a*/ 	.short	0x0064
        /*001c*/ 	.short	0x0082
	.zero		2


//--------------------- .nv.info                  --------------------------
	.section	.nv.info,"",@"SHT_CUDA_INFO"
	.align	4


	//----- nvinfo : EIATTR_REGCOUNT
	.align		4
        /*0000*/ 	.byte	0x04, 0x2f
        /*0002*/ 	.short	(.L_29 - .L_28)
	.align		4
.L_28:
        /*0004*/ 	.word	index@(_Z25selective_scan_fwd_kernelI32Selective_Scan_fwd_kernel_traitsILi32ELi4ELi1ELb1ELb1ELb1ELb1EN3c108BFloat16EfEEv13SSMParamsBase)
        /*0008*/ 	.word	0x00000050


	//----- nvinfo : EIATTR_FRAME_SIZE
	.align		4
.L_29:
        /*000c*/ 	.byte	0x04, 0x11
        /*000e*/ 	.short	(.L_31 - .L_30)
	.align		4
.L_30:
        /*0010*/ 	.word	index@(_Z25selective_scan_fwd_kernelI32Selective_Scan_fwd_kernel_traitsILi32ELi4ELi1ELb1ELb1ELb1ELb1EN3c108BFloat16EfEEv13SSMParamsBase)
        /*0014*/ 	.word	0x00000000


	//----- nvinfo : EIATTR_REGCOUNT
	.align		4
.L_31:
        /*0018*/ 	.byte	0x04, 0x2f
        /*001a*/ 	.short	(.L_33 - .L_32)
	.align		4
.L_32:
        /*001c*/ 	.word	index@(_Z25selective_scan_fwd_kernelI32Selective_Scan_fwd_kernel_traitsILi32ELi4ELi1ELb1ELb1ELb1ELb0EN3c108BFloat16EfEEv13SSMParamsBase)
        /*0020*/ 	.word	0x00000048


	//----- nvinfo : EIATTR_FRAME_SIZE
	.align		4
.L_33:
        /*0024*/ 	.byte	0x04, 0x11
        /*0026*/ 	.short	(.L_35 - .L_34)
	.align		4
.L_34:
        /*0028*/ 	.word	index@(_Z25selective_scan_fwd_kernelI32Selective_Scan_fwd_kernel_traitsILi32ELi4ELi1ELb1ELb1ELb1ELb0EN3c108BFloat16EfEEv13SSMParamsBase)
        /*002c*/ 	.word	0x00000000


	//----- nvinfo : EIATTR_REGCOUNT
	.align		4
.L_35:
        /*0030*/ 	.byte	0x04, 0x2f
        /*0032*/ 	.short	(.L_37 - .L_36)
	.align		4
.L_36:
        /*0034*/ 	.word	index@(_Z25selective_scan_fwd_kernelI32Selective_Scan_fwd_kernel_traitsILi32ELi4ELi1ELb1ELb1ELb0ELb1EN3c108BFloat16EfEEv13SSMParamsBase)
        /*0038*/ 	.word	0x00000050


	//----- nvinfo : EIATTR_FRAME_SIZE
	.align		4
.L_37:
        /*003c*/ 	.byte	0x04, 0x11
        /*003e*/ 	.short	(.L_39 - .L_38)
	.align		4
.L_38:
        /*0040*/ 	.word	index@(_Z25selective_scan_fwd_kernelI32Selective_Scan_fwd_kernel_traitsILi32ELi4ELi1ELb1ELb1ELb0ELb1EN3c108BFloat16EfEEv13SSMParamsBase)
        /*0044*/ 	.word	0x00000000


	//----- nvinfo : EIATTR_REGCOUNT
	.align		4
.L_39:
        /*0048*/ 	.byte	0x04, 0x2f
        /*004a*/ 	.short	(.L_41 - .L_40)
	.align		4
.L_40:
        /*004c*/ 	.word	index@(_Z25selective_scan_fwd_kernelI32Selective_Scan_fwd_kernel_traitsILi32ELi4ELi1ELb1ELb1ELb0ELb0EN3c108BFloat16EfEEv13SSMParamsBase)
        /*0050*/ 	.word	0x00000047


	//----- nvinfo : EIATTR_FRAME_SIZE
	.align		4
.L_41:
        /*0054*/ 	.byte	0x04, 0x11
        /*0056*/ 	.short	(.L_43 - .L_42)
	.align		4
.L_42:
        /*0058*/ 	.word	index@(_Z25selective_scan_fwd_kernelI32Selective_Scan_fwd_kernel_traitsILi32ELi4ELi1ELb1ELb1ELb0ELb0EN3c108BFloat16EfEEv13SSMParamsBase)
        /*005c*/ 	.word	0x00000000


	//----- nvinfo : EIATTR_REGCOUNT
	.align		4
.L_43:
        /*0060*/ 	.byte	0x04, 0x2f
        /*0062*/ 	.short	(.L_45 - .L_44)
	.align		4
.L_44:
        /*0064*/ 	.word	index@(_Z25selective_scan_fwd_kernelI32Selective_Scan_fwd_kernel_traitsILi32ELi4ELi1ELb1ELb0ELb1ELb1EN3c108BFloat16EfEEv13SSMParamsBase)
        /*0068*/ 	.word	0x0000004f


	//----- nvinfo : EIATTR_FRAME_SIZE
	.align		4
.L_45:
        /*006c*/ 	.byte	0x04, 0x11
        /*006e*/ 	.short	(.L_47 - .L_46)
	.align		4
.L_46:
        /*0070*/ 	.word	index@(_Z25selective_scan_fwd_kernelI32Selective_Scan_fwd_kernel_traitsILi32ELi4ELi1ELb1ELb0ELb1ELb1EN3c108BFloat16EfEEv13SSMParamsBase)
        /*0074*/ 	.word	0x00000000


	//----- nvinfo : EIATTR_REGCOUNT
	.align		4
.L_47:
        /*0078*/ 	.byte	0x04, 0x2f
        /*007a*/ 	.short	(.L_49 - .L_48)
	.align		4
.L_48:
        /*007c*/ 	.word	index@(_Z25selective_scan_fwd_kernelI32Selective_Scan_fwd_kernel_traitsILi32ELi4ELi1ELb1ELb0ELb1ELb0EN3c108BFloat16EfEEv13SSMParamsBase)
        /*0080*/ 	.word	0x00000047


	//----- nvinfo : EIATTR_FRAME_SIZE
	.align		4
.L_49:
        /*0084*/ 	.byte	0x04, 0x11
        /*0086*/ 	.short	(.L_51 - .L_50)
	.align		4
.L_50:
        /*0088*/ 	.word	index@(_Z25selective_scan_fwd_kernelI32Selective_Scan_fwd_kernel_traitsILi32ELi4ELi1ELb1ELb0ELb1ELb0EN3c108BFloat16EfEEv13SSMParamsBase)
        /*008c*/ 	.word	0x00000000


	//----- nvinfo : EIATTR_REGCOUNT
	.align		4
.L_51:
        /*0090*/ 	.byte	0x04, 0x2f
        /*0092*/ 	.short	(.L_53 - .L_52)
	.align		4
.L_52:
        /*0094*/ 	.word	index@(_Z25selective_scan_fwd_kernelI32Selective_Scan_fwd_kernel_traitsILi32ELi4ELi1ELb1ELb0ELb0ELb1EN3c108BFloat16EfEEv13SSMParamsBase)
        /*0098*/ 	.word	0x00000050


	//----- nvinfo : EIATTR_FRAME_SIZE
	.align		4
.L_53:
        /*009c*/ 	.byte	0x04, 0x11
        /*009e*/ 	.short	(.L_55 - .L_54)
	.align		4
.L_54:
        /*00a0*/ 	.word	index@(_Z25selective_scan_fwd_kernelI32Selective_Scan_fwd_kernel_traitsILi32ELi4ELi1ELb1ELb0ELb0ELb1EN3c108BFloat16EfEEv13SSMParamsBase)
        /*00a4*/ 	.word	0x00000000


	//----- nvinfo : EIATTR_REGCOUNT
	.align		4
.L_55:
        /*00a8*/ 	.byte	0x04, 0x2f
        /*00aa*/ 	.short	(.L_57 - .L_56)
	.align		4
.L_56:
        /*00ac*/ 	.word	index@(_Z25selective_scan_fwd_kernelI32Selective_Scan_fwd_kernel_traitsILi32ELi4ELi1ELb1ELb0ELb0ELb0EN3c108BFloat16EfEEv13SSMParamsBase)
        /*00b0*/ 	.word	0x00000045


	//----- nvinfo : EIATTR_FRAME_SIZE
	.align		4
.L_57:
        /*00b4*/ 	.byte	0x04, 0x11
        /*00b6*/ 	.short	(.L_59 - .L_58)
	.align		4
.L_58:
        /*00b8*/ 	.word	index@(_Z25selective_scan_fwd_kernelI32Selective_Scan_fwd_kernel_traitsILi32ELi4ELi1ELb1ELb0ELb0ELb0EN3c108BFloat16EfEEv13SSMParamsBase)
        /*00bc*/ 	.word	0x00000000


	//----- nvinfo : EIATTR_REGCOUNT
	.align		4
.L_59:
        /*00c0*/ 	.byte	0x04, 0x2f
        /*00c2*/ 	.short	(.L_61 - .L_60)
	.align		4
.L_60:
        /*00c4*/ 	.word	index@(_Z25selective_scan_fwd_kernelI32Selective_Scan_fwd_kernel_traitsILi32ELi4ELi1ELb0ELb1ELb1ELb1EN3c108BFloat16EfEEv13SSMParamsBase)
        /*00c8*/ 	.word	0x00000056


	//----- nvinfo : EIATTR_FRAME_SIZE
	.align		4
.L_61:
        /*00cc*/ 	.byte	0x04, 0x11
        /*00ce*/ 	.short	(.L_63 - .L_62)
	.align		4
.L_62:
        /*00d0*/ 	.word	index@(_Z25selective_scan_fwd_kernelI32Selective_Scan_fwd_kernel_traitsILi32ELi4ELi1ELb0ELb1ELb1ELb1EN3c108BFloat16EfEEv13SSMParamsBase)
        /*00d4*/ 	.word	0x00000000


	//----- nvinfo : EIATTR_REGCOUNT
	.align		4
.L_63:
        /*00d8*/ 	.byte	0x04, 0x2f
        /*00da*/ 	.short	(.L_65 - .L_64)
	.align		4
.L_64:
        /*00dc*/ 	.word	index@(_Z25selective_scan_fwd_kernelI32Selective_Scan_fwd_kernel_traitsILi32ELi4ELi1ELb0ELb1ELb1ELb0EN3c108BFloat16EfEEv13SSMParamsBase)
        /*00e0*/ 	.word	0x00000058


	//----- nvinfo : EIATTR_FRAME_SIZE
	.align		4
.L_65:
        /*00e4*/ 	.byte	0x04, 0x11
        /*00e6*/ 	.short	(.L_67 - .L_66)
	.align		4
.L_66:
        /*00e8*/ 	.word	index@(_Z25selective_scan_fwd_kernelI32Selective_Scan_fwd_kernel_traitsILi32ELi4ELi1ELb0ELb1ELb1ELb0EN3c108BFloat16EfEEv13SSMParamsBase)
        /*00ec*/ 	.word	0x00000000


	//----- nvinfo : EIATTR_REGCOUNT
	.align		4
.L_67:
        /*00f0*/ 	.byte	0x04, 0x2f
        /*00f2*/ 	.short	(.L_69 - .L_68)
	.align		4
.L_68:
        /*00f4*/ 	.word	index@(_Z25selective_scan_fwd_kernelI32Selective_Scan_fwd_kernel_traitsILi32ELi4ELi1ELb0ELb1ELb0ELb1EN3c108BFloat16EfEEv13SSMParamsBase)
        /*00f8*/ 	.word	0x00000055


	//----- nvinfo : EIATTR_FRAME_SIZE
	.align		4
.L_69:
        /*00fc*/ 	.byte	0x04, 0x11
        /*00fe*/ 	.short	(.L_71 - .L_70)
	.align		4
.L_70:
        /*0100*/ 	.word	index@(_Z25selective_scan_fwd_kernelI32Selective_Scan_fwd_kernel_traitsILi32ELi4ELi1ELb0ELb1ELb0ELb1EN3c108BFloat16EfEEv13SSMParamsBase)
        /*0104*/ 	.word	0x00000000


	//----- nvinfo : EIATTR_REGCOUNT
	.align		4
.L_71:
        /*0108*/ 	.byte	0x04, 0x2f
        /*010a*/ 	.short	(.L_73 - .L_72)
	.align		4
.L_72:
        /*010c*/ 	.word	index@(_Z25selective_scan_fwd_kernelI32Selective_Scan_fwd_kernel_traitsILi32ELi4ELi1ELb0ELb1ELb0ELb0EN3c108BFloat16EfEEv13SSMParamsBase)
        /*0110*/ 	.word	0x00000055


	//----- nvinfo : EIATTR_FRAME_SIZE
	.align		4
.L_73:
        /*0114*/ 	.byte	0x04, 0x11
        /*0116*/ 	.short	(.L_75 - .L_74)
	.align		4
.L_74:
        /*0118*/ 	.word	index@(_Z25selective_scan_fwd_kernelI32Selective_Scan_fwd_kernel_traitsILi32ELi4ELi1ELb0ELb1ELb0ELb0EN3c108BFloat16EfEEv13SSMParamsBase)
        /*011c*/ 	.word	0x00000000


	//----- nvinfo : EIATTR_REGCOUNT
	.align		4
.L_75:
        /*0120*/ 	.byte	0x04, 0x2f
        /*0122*/ 	.short	(.L_77 - .L_76)
	.align		4
.L_76:
        /*0124*/ 	.word	index@(_Z25selective_scan_fwd_kernelI32Selective_Scan_fwd_kernel_traitsILi32ELi4ELi1ELb0ELb0ELb1ELb1EN3c108BFloat16EfEEv13SSMParamsBase)
        /*0128*/ 	.word	0x00000050


	//----- nvinfo : EIATTR_FRAME_SIZE
	.align		4
.L_77:
        /*012c*/ 	.byte	0x04, 0x11
        /*012e*/ 	.short	(.L_79 - .L_78)
	.align		4
.L_78:
        /*0130*/ 	.word	index@(_Z25selective_scan_fwd_kernelI32Selective_Scan_fwd_kernel_traitsILi32ELi4ELi1ELb0ELb0ELb1ELb1EN3c108BFloat16EfEEv13SSMParamsBase)
        /*0134*/ 	.word	0x00000000


	//----- nvinfo : EIATTR_REGCOUNT
	.align		4
.L_79:
        /*0138*/ 	.byte	0x04, 0x2f
        /*013a*/ 	.short	(.L_81 - .L_80)
	.align		4
.L_80:
        /*013c*/ 	.word	index@(_Z25selective_scan_fwd_kernelI32Selective_Scan_fwd_kernel_traitsILi32ELi4ELi1ELb0ELb0ELb1ELb0EN3c108BFloat16EfEEv13SSMParamsBase)
        /*0140*/ 	.word	0x00000050


	//----- nvinfo : EIATTR_FRAME_SIZE
	.align		4
.L_81:
        /*0144*/ 	.byte	0x04, 0x11
        /*0146*/ 	.short	(.L_83 - .L_82)
	.align		4
.L_82:
        /*0148*/ 	.word	index@(_Z25selective_scan_fwd_kernelI32Selective_Scan_fwd_kernel_traitsILi32ELi4ELi1ELb0ELb0ELb1ELb0EN3c108BFloat16EfEEv13SSMParamsBase)
        /*014c*/ 	.word	0x00000000


	//----- nvinfo : EIATTR_REGCOUNT
	.align		4
.L_83:
        /*0150*/ 	.byte	0x04, 0x2f
        /*0152*/ 	.short	(.L_85 - .L_84)
	.align		4
.L_84:
        /*0154*/ 	.word	index@(_Z25selective_scan_fwd_kernelI32Selective_Scan_fwd_kernel_traitsILi32ELi4ELi1ELb0ELb0ELb0ELb1EN3c108BFloat16EfEEv13SSMParamsBase)
        /*0158*/ 	.word	0x00000056


	//----- nvinfo : EIATTR_FRAME_SIZE
	.align		4
.L_85:
        /*015c*/ 	.byte	0x04, 0x11
        /*015e*/ 	.short	(.L_87 - .L_86)
	.align		4
.L_86:
        /*0160*/ 	.word	index@(_Z25selective_scan_fwd_kernelI32Selective_Scan_fwd_kernel_traitsILi32ELi4ELi1ELb0ELb0ELb0ELb1EN3c108BFloat16EfEEv13SSMParamsBase)
        /*0164*/ 	.word	0x00000000


	//----- nvinfo : EIATTR_REGCOUNT
	.align		4
.L_87:
        /*0168*/ 	.byte	0x04, 0x2f
        /*016a*/ 	.short	(.L_89 - .L_88)
	.align		4
.L_88:
        /*016c*/ 	.word	index@(_Z25selective_scan_fwd_kernelI32Selective_Scan_fwd_kernel_traitsILi32ELi4ELi1ELb0ELb0ELb0ELb0EN3c108BFloat16EfEEv13SSMParamsBase)
        /*0170*/ 	.word	0x0000004e


	//----- nvinfo : EIATTR_FRAME_SIZE
	.align		4
.L_89:
        /*0174*/ 	.byte	0x04, 0x11
        /*0176*/ 	.short	(.L_91 - .L_90)
	.align		4
.L_90:
        /*0178*/ 	.word	index@(_Z25selective_scan_fwd_kernelI32Selective_Scan_fwd_kernel_traitsILi32ELi4ELi1ELb0ELb0ELb0ELb0EN3c108BFloat16EfEEv13SSMParamsBase)
        /*017c*/ 	.word	0x00000000


	//----- nvinfo : EIATTR_REGCOUNT
	.align		4
.L_91:
        /*0180*/ 	.byte	0x04, 0x2f
        /*0182*/ 	.short	(.L_93 - .L_92)
	.align		4
.L_92:
        /*0184*/ 	.word	index@(_Z25selective_scan_fwd_kernelI32Selective_Scan_fwd_kernel_traitsILi32ELi8ELi1ELb1ELb1ELb1ELb1EN3c108BFloat16EfEEv13SSMParamsBase)
        /*0188*/ 	.word	0x00000069


	//----- nvinfo : EIATTR_FRAME_SIZE
	.align		4
.L_93:
        /*018c*/ 	.byte	0x04, 0x11
        /*018e*/ 	.short	(.L_95 - .L_94)
	.align		4
.L_94:
        /*0190*/ 	.word	index@(_Z25selective_scan_fwd_kernelI32Selective_Scan_fwd_kernel_traitsILi32ELi8ELi1ELb1ELb1ELb1ELb1EN3c108BFloat16EfEEv13SSMParamsBase)
        /*0194*/ 	.word	0x00000000


	//----- nvinfo : EIATTR_REGCOUNT
	.align		4
.L_95:
        /*0198*/ 	.byte	0x04, 0x2f
        /*019a*/ 	.short	(.L_97 - .L_96)
	.align		4
.L_96:
        /*019c*/ 	.word	index@(_Z25selective_scan_fwd_kernelI32Selective_Scan_fwd_kernel_traitsILi32ELi8ELi1ELb1ELb1ELb1ELb0EN3c108BFloat16EfEEv13SSMParamsBase)
        /*01a0*/ 	.word	0x00000060


	//----- nvinfo : EIATTR_FRAME_SIZE
	.align		4
.L_97:
        /*01a4*/ 	.byte	0x04, 0x11
        /*01a6*/ 	.short	(.L_99 - .L_98)
	.align		4
.L_98:
        /*01a8*/ 	.word	index@(_Z25selective_scan_fwd_kernelI32Selective_Scan_fwd_kernel_traitsILi32ELi8ELi1ELb1ELb1ELb1ELb0EN3c108BFloat16EfEEv13SSMParamsBase)
        /*01ac*/ 	.word	0x00000000


	//----- nvinfo : EIATTR_REGCOUNT
	.align		4
.L_99:
        /*01b0*/ 	.byte	0x04, 0x2f
        /*01b2*/ 	.short	(.L_101 - .L_100)
	.align		4
.L_100:
        /*01b4*/ 	.word	index@(_Z25selective_scan_fwd_kernelI32Selective_Scan_fwd_kernel_traitsILi32ELi8ELi1ELb1ELb1ELb0ELb1EN3c108BFloat16EfEEv13SSMParamsBase)
        /*01b8*/ 	.word	0x00000066


	//----- nvinfo : EIATTR_FRAME_SIZE
	.align		4
.L_101:
        /*01bc*/ 	.byte	0x04, 0x11
        /*01be*/ 	.short	(.L_103 - .L_102)
	.align		4
.L_102:
        /*01c0*/ 	.word	index@(_Z25selective_scan_fwd_kernelI32Selective_Scan_fwd_kernel_traitsILi32ELi8ELi1ELb1ELb1ELb0ELb1EN3c108BFloat16EfEEv13SSMParamsBase)
        /*01c4*/ 	.word	0x00000000


	//----- nvinfo : EIATTR_REGCOUNT
	.align		4
.L_103:
        /*01c8*/ 	.byte	0x04, 0x2f
        /*01ca*/ 	.short	(.L_105 - .L_104)
	.align		4
.L_104:
        /*01cc*/ 	.word	index@(_Z25selective_scan_fwd_kernelI32Selective_Scan_fwd_kernel_traitsILi32ELi8ELi1ELb1ELb1ELb0ELb0EN3c108BFloat16EfEEv13SSMParamsBase)
        /*01d0*/ 	.word	0x0000005c


	//----- nvinfo : EIATTR_FRAME_SIZE
	.align		4
.L_105:
        /*01d4*/ 	.byte	0x04, 0x11
        /*01d6*/ 	.short	(.L_107 - .L_106)
	.align		4
.L_106:
        /*01d8*/ 	.word	index@(_Z25selective_scan_fwd_kernelI32Selective_Scan_fwd_kernel_traitsILi32ELi8ELi1ELb1ELb1ELb0ELb0EN3c108BFloat16EfEEv13SSMParamsBase)
        /*01dc*/ 	.word	0x00000000


	//----- nvinfo : EIATTR_REGCOUNT
	.align		4
.L_107:
        /*01e0*/ 	.byte	0x04, 0x2f
        /*01e2*/ 	.short	(.L_109 - .L_108)
	.align		4
.L_108:
        /*01e4*/ 	.word	index@(_Z25selective_scan_fwd_kernelI32Selective_Scan_fwd_kernel_traitsILi32ELi8ELi1ELb1ELb0ELb1ELb1EN3c108BFloat16EfEEv13SSMParamsBase)
        /*01e8*/ 	.word	0x00000062


	//----- nvinfo : EIATTR_FRAME_SIZE
	.align		4
.L_109:
        /*01ec*/ 	.byte	0x04, 0x11
        /*01ee*/ 	.short	(.L_111 - .L_110)
	.align		4
.L_110:
        /*01f0*/ 	.word	index@(_Z25selective_scan_fwd_kernelI32Selective_Scan_fwd_kernel_traitsILi32ELi8ELi1ELb1ELb0ELb1ELb1EN3c108BFloat16EfEEv13SSMParamsBase)
        /*01f4*/ 	.word	0x00000000


	//----- nvinfo : EIATTR_REGCOUNT
	.align		4
.L_111:
        /*01f8*/ 	.byte	0x04, 0x2f
        /*01fa*/ 	.short	(.L_113 - .L_112)
	.align		4
.L_112:
        /*01fc*/ 	.word	index@(_Z25selective_scan_fwd_kernelI32Selective_Scan_fwd_kernel_traitsILi32ELi8ELi1ELb1ELb0ELb1ELb0EN3c108BFloat16EfEEv13SSMParamsBase)
        /*0200*/ 	.word	0x00000060


	//----- nvinfo : EIATTR_FRAME_SIZE
	.align		4
.L_113:
        /*0204*/ 	.byte	0x04, 0x11
        /*0206*/ 	.short	(.L_115 - .L_114)
	.align		4
.L_114:
        /*0208*/ 	.word	index@(_Z25selective_scan_fwd_kernelI32Selective_Scan_fwd_kernel_traitsILi32ELi8ELi1ELb1ELb0ELb1ELb0EN3c108BFloat16EfEEv13SSMParamsBase)
        /*020c*/ 	.word	0x00000000


	//----- nvinfo : EIATTR_REGCOUNT
	.align		4
.L_115:
        /*0210*/ 	.byte	0x04, 0x2f
        /*0212*/ 	.short	(.L_117 - .L_116)
	.align		4
.L_116:
        /*0214*/ 	.word	index@(_Z25selective_scan_fwd_kernelI32Selective_Scan_fwd_kernel_traitsILi32ELi8ELi1ELb1ELb0ELb0ELb1EN3c108BFloat16EfEEv13SSMParamsBase)
        /*0218*/ 	.word	0x00000060


	//----- nvinfo : EIATTR_FRAME_SIZE
	.align		4
.L_117:
        /*021c*/ 	.byte	0x04, 0x11
        /*021e*/ 	.short	(.L_119 - .L_118)
	.align		4
.L_118:
        /*0220*/ 	.word	index@(_Z25selective_scan_fwd_kernelI32Selective_Scan_fwd_kernel_traitsILi32ELi8ELi1ELb1ELb0ELb0ELb1EN3c108BFloat16EfEEv13SSMParamsBase)
        /*0224*/ 	.word	0x00000000


	//----- nvinfo : EIATTR_REGCOUNT
	.align		4
.L_119:
        /*0228*/ 	.byte	0x04, 0x2f
        /*022a*/ 	.short	(.L_121 - .L_120)
	.align		4
.L_120:
        /*022c*/ 	.word	index@(_Z25selective_scan_fwd_kernelI32Selective_Scan_fwd_kernel_traitsILi32ELi8ELi1ELb1ELb0ELb0ELb0EN3c108BFloat16EfEEv13SSMParamsBase)
        /*0230*/ 	.word	0x00000055


	//----- nvinfo : EIATTR_FRAME_SIZE
	.align		4
.L_121:
        /*0234*/ 	.byte	0x04, 0x11
        /*0236*/ 	.short	(.L_123 - .L_122)
	.align		4
.L_122:
        /*0238*/ 	.word	index@(_Z25selective_scan_fwd_kernelI32Selective_Scan_fwd_kernel_traitsILi32ELi8ELi1ELb1ELb0ELb0ELb0EN3c108BFloat16EfEEv13SSMParamsBase)
        /*023c*/ 	.word	0x00000000


	//----- nvinfo : EIATTR_REGCOUNT
	.align		4
.L_123:
        /*0240*/ 	.byte	0x04, 0x2f
        /*0242*/ 	.short	(.L_125 - .L_124)
	.align		4
.L_124:
        /*0244*/ 	.word	index@(_Z25selective_scan_fwd_kernelI32Selective_Scan_fwd_kernel_traitsILi32ELi8ELi1ELb0ELb1ELb1ELb1EN3c108BFloat16EfEEv13SSMParamsBase)
        /*0248*/ 	.word	0x0000007f


	//----- nvinfo : EIATTR_FRAME_SIZE
	.align		4
.L_125:
        /*024c*/ 	.byte	0x04, 0x11
        /*024e*/ 	.short	(.L_127 - .L_126)
	.align		4
.L_126:
        /*0250*/ 	.word	index@(_Z25selective_scan_fwd_kernelI32Selective_Scan_fwd_kernel_traitsILi32ELi8ELi1ELb0ELb1ELb1ELb1EN3c108BFloat16EfEEv13SSMParamsBase)
        /*0254*/ 	.word	0x00000000


	//----- nvinfo : EIATTR_REGCOUNT
	.align		4
.L_127:
        /*0258*/ 	.byte	0x04, 0x2f
        /*025a*/ 	.short	(.L_129 - .L_128)
	.align		4
.L_128:
        /*025c*/ 	.word	index@(_Z25selective_scan_fwd_kernelI32Selective_Scan_fwd_kernel_traitsILi32ELi8ELi1ELb0ELb1ELb1ELb0EN3c108BFloat16EfEEv13SSMParamsBase)
        /*0260*/ 	.word	0x0000007f


	//----- nvinfo : EIATTR_FRAME_SIZE
	.align		4
.L_129:
        /*0264*/ 	.byte	0x04, 0x11
        /*0266*/ 	.short	(.L_131 - .L_130)
	.align		4
.L_130:
        /*0268*/ 	.word	index@(_Z25selective_scan_fwd_kernelI32Selective_Scan_fwd_kernel_traitsILi32ELi8ELi1ELb0ELb1ELb1ELb0EN3c108BFloat16EfEEv13SSMParamsBase)
        /*026c*/ 	.word	0x00000000


	//----- nvinfo : EIATTR_REGCOUNT
	.align		4
.L_131:
        /*0270*/ 	.byte	0x04, 0x2f
        /*0272*/ 	.short	(.L_133 - .L_132)
	.align		4
.L_132:
        /*0274*/ 	.word	index@(_Z25selective_scan_fwd_kernelI32Selective_Scan_fwd_kernel_traitsILi32ELi8ELi1ELb0ELb1ELb0ELb1EN3c108BFloat16EfEEv13SSMParamsBase)
        /*0278*/ 	.word	0x0000007d


	//----- nvinfo : EIATTR_FRAME_SIZE
	.align		4
.L_133:
        /*027c*/ 	.byte	0x04, 0x11
        /*027e*/ 	.short	(.L_135 - .L_134)
	.align		4
.L_134:
        /*0280*/ 	.word	index@(_Z25selective_scan_fwd_kernelI32Selective_Scan_fwd_kernel_traitsILi32ELi8ELi1ELb0ELb1ELb0ELb1EN3c108BFloat16EfEEv13SSMParamsBase)
        /*0284*/ 	.word	0x00000000


	//----- nvinfo : EIATTR_REGCOUNT
	.align		4
.L_135:
        /*0288*/ 	.byte	0x04, 0x2f
        /*028a*/ 	.short	(.L_137 - .L_136)
	.align		4
.L_136:
        /*028c*/ 	.word	index@(_Z25selective_scan_fwd_kernelI32Selective_Scan_fwd_kernel_traitsILi32ELi8ELi1ELb0ELb1ELb0ELb0EN3c108BFloat16EfEEv13SSMParamsBase)
        /*0290*/ 	.word	0x00000078


	//----- nvinfo : EIATTR_FRAME_SIZE
	.align		4
.L_137:
        /*0294*/ 	.byte	0x04, 0x11
        /*0296*/ 	.short	(.L_139 - .L_138)
	.align		4
.L_138:
        /*0298*/ 	.word	index@(_Z25selective_scan_fwd_kernelI32Selective_Scan_fwd_kernel_traitsILi32ELi8ELi1ELb0ELb1ELb0ELb0EN3c108BFloat16EfEEv13SSMParamsBase)
        /*029c*/ 	.word	0x00000000


	//----- nvinfo : EIATTR_REGCOUNT
	.align		4
.L_139:
        /*02a0*/ 	.byte	0x04, 0x2f
        /*02a2*/ 	.short	(.L_141 - .L_140)
	.align		4
.L_140:
        /*02a4*/ 	.word	index@(_Z25selective_scan_fwd_kernelI32Selective_Scan_fwd_kernel_traitsILi32ELi8ELi1ELb0ELb0ELb1ELb1EN3c108BFloat16EfEEv13SSMParamsBase)
        /*02a8*/ 	.word	0x0000007f


	//----- nvinfo : EIATTR_FRAME_SIZE
	.align		4
.L_141:
        /*02ac*/ 	.byte	0x04, 0x11
        /*02ae*/ 	.short	(.L_143 - .L_142)
	.align		4
.L_142:
        /*02b0*/ 	.word	index@(_Z25selective_scan_fwd_kernelI32Selective_Scan_fwd_kernel_traitsILi32ELi8ELi1ELb0ELb0ELb1ELb1EN3c108BFloat16EfEEv13SSMParamsBase)
        /*02b4*/ 	.word	0x00000000


	//----- nvinfo : EIATTR_REGCOUNT
	.align		4
.L_143:
        /*02b8*/ 	.byte	0x04, 0x2f
        /*02ba*/ 	.short	(.L_145 - .L_144)
	.align		4
.L_144:
        /*02bc*/ 	.word	index@(_Z25selective_scan_fwd_kernelI32Selective_Scan_fwd_kernel_traitsILi32ELi8ELi1ELb0ELb0ELb1ELb0EN3c108BFloat16EfEEv13SSMParamsBase)
        /*02c0*/ 	.word	0x0000007f


	//----- nvinfo : EIATTR_FRAME_SIZE
	.align		4
.L_145:
        /*02c4*/ 	.byte	0x04, 0x11
        /*02c6*/ 	.short	(.L_147 - .L_146)
	.align		4
.L_146:
        /*02c8*/ 	.word	index@(_Z25selective_scan_fwd_kernelI32Selective_Scan_fwd_kernel_traitsILi32ELi8ELi1ELb0ELb0ELb1ELb0EN3c108BFloat16EfEEv13SSMParamsBase)
        /*02cc*/ 	.word	0x00000000


	//----- nvinfo : EIATTR_REGCOUNT
	.align		4
.L_147:
        /*02d0*/ 	.byte	0x04, 0x2f
        /*02d2*/ 	.short	(.L_149 - .L_148)
	.align		4
.L_148:
        /*02d4*/ 	.word	index@(_Z25selective_scan_fwd_kernelI32Selective_Scan_fwd_kernel_traitsILi32ELi8ELi1ELb0ELb0ELb0ELb1EN3c108BFloat16EfEEv13SSMParamsBase)
        /*02d8*/ 	.word	0x00000077


	//----- nvinfo : EIATTR_FRAME_SIZE
	.align		4
.L_149:
        /*02dc*/ 	.byte	0x04, 0x11
        /*02de*/ 	.short	(.L_151 - .L_150)
	.align		4
.L_150:
        /*02e0*/ 	.word	index@(_Z25selective_scan_fwd_kernelI32Selective_Scan_fwd_kernel_traitsILi32ELi8ELi1ELb0ELb0ELb0ELb1EN3c108BFloat16EfEEv13SSMParamsBase)
        /*02e4*/ 	.word	0x00000000


	//----- nvinfo : EIATTR_REGCOUNT
	.align		4
.L_151:
        /*02e8*/ 	.byte	0x04, 0x2f
        /*02ea*/ 	.short	(.L_153 - .L_152)
	.align		4
.L_152:
        /*02ec*/ 	.word	index@(_Z25selective_scan_fwd_kernelI32Selective_Scan_fwd_kernel_traitsILi32ELi8ELi1ELb0ELb0ELb0ELb0EN3c108BFloat16EfEEv13SSMParamsBase)
        /*02f0*/ 	.word	0x0000006f


	//----- nvinfo : EIATTR_FRAME_SIZE
	.align		4
.L_153:
        /*02f4*/ 	.byte	0x04, 0x11
        /*02f6*/ 	.short	(.L_155 - .L_154)
	.align		4
.L_154:
        /*02f8*/ 	.word	index@(_Z25selective_scan_fwd_kernelI32Selective_Scan_fwd_kernel_traitsILi32ELi8ELi1ELb0ELb0ELb0ELb0EN3c108BFloat16EfEEv13SSMParamsBase)
        /*02fc*/ 	.word	0x00000000


	//----- nvinfo : EIATTR_REGCOUNT
	.align		4
.L_155:
        /*0300*/ 	.byte	0x04, 0x2f
        /*0302*/ 	.short	(.L_157 - .L_156)
	.align		4
.L_156:
        /*0304*/ 	.word	index@(_Z25selective_scan_fwd_kernelI32Selective_Scan_fwd_kernel_traitsILi32ELi16ELi1ELb1ELb1ELb1ELb1EN3c108BFloat16EfEEv13SSMParamsBase)
        /*0308*/ 	.word	0x0000008d


	//----- nvinfo : EIATTR_FRAME_SIZE
	.align		4
.L_157:
        /*030c*/ 	.byte	0x04, 0x11
        /*030e*/ 	.short	(.L_159 - .L_158)
	.align		4
.L_158:
        /*0310*/ 	.word	index@(_Z25selective_scan_fwd_kernelI32Selective_Scan_fwd_kernel_traitsILi32ELi16ELi1ELb1ELb1ELb1ELb1EN3c108BFloat16EfEEv13SSMParamsBase)
        /*0314*/ 	.word	0x00000000


	//----- nvinfo : EIATTR_REGCOUNT
	.align		4
.L_159:
        /*0318*/ 	.byte	0x04, 0x2f
        /*031a*/ 	.short	(.L_161 - .L_160)
	.align		4
.L_160:
        /*031c*/ 	.word	index@(_Z25selective_scan_fwd_kernelI32Selective_Scan_fwd_kernel_traitsILi32ELi16ELi1ELb1ELb1ELb1ELb0EN3c108BFloat16EfEEv13SSMParamsBase)
        /*0320*/ 	.word	0x0000008d


	//----- nvinfo : EIATTR_FRAME_SIZE
	.align		4
.L_161:
        /*0324*/ 	.byte	0x04, 0x11
        /*0326*/ 	.short	(.L_163 - .L_162)
	.align		4
.L_162:
        /*0328*/ 	.word	index@(_Z25selective_scan_fwd_kernelI32Selective_Scan_fwd_kernel_traitsILi32ELi16ELi1ELb1ELb1ELb1ELb0EN3c108BFloat16EfEEv13SSMParamsBase)
        /*032c*/ 	.word	0x00000000


	//----- nvinfo : EIATTR_REGCOUNT
	.align		4
.L_163:
        /*0330*/ 	.byte	0x04, 0x2f
        /*0332*/ 	.short	(.L_165 - .L_164)
	.align		4
.L_164:
        /*0334*/ 	.word	index@(_Z25selective_scan_fwd_kernelI32Selective_Scan_fwd_kernel_traitsILi32ELi16ELi1ELb1ELb1ELb0ELb1EN3c108BFloat16EfEEv13SSMParamsBase)
        /*0338*/ 	.word	0x00000086


	//----- nvinfo : EIATTR_FRAME_SIZE
	.align		4
.L_165:
        /*033c*/ 	.byte	0x04, 0x11
        /*033e*/ 	.short	(.L_167 - .L_166)
	.align		4
.L_166:
        /*0340*/ 	.word	index@(_Z25selective_scan_fwd_kernelI32Selective_Scan_fwd_kernel_traitsILi32ELi16ELi1ELb1ELb1ELb0ELb1EN3c108BFloat16EfEEv13SSMParamsBase)
        /*0344*/ 	.word	0x00000000


	//----- nvinfo : EIATTR_REGCOUNT
	.align		4
.L_167:
        /*0348*/ 	.byte	0x04, 0x2f
        /*034a*/ 	.short	(.L_169 - .L_168)
	.align		4
.L_168:
        /*034c*/ 	.word	index@(_Z25selective_scan_fwd_kernelI32Selective_Scan_fwd_kernel_traitsILi32ELi16ELi1ELb1ELb1ELb0ELb0EN3c108BFloat16EfEEv13SSMParamsBase)
        /*0350*/ 	.word	0x00000089


	//----- nvinfo : EIATTR_FRAME_SIZE
	.align		4
.L_169:
        /*0354*/ 	.byte	0x04, 0x11
        /*0356*/ 	.short	(.L_171 - .L_170)
	.align		4
.L_170:
        /*0358*/ 	.word	index@(_Z25selective_scan_fwd_kernelI32Selective_Scan_fwd_kernel_traitsILi32ELi16ELi1ELb1ELb1ELb0ELb0EN3c108BFloat16EfEEv13SSMParamsBase)
        /*035c*/ 	.word	0x00000000


	//----- nvinfo : EIATTR_REGCOUNT
	.align		4
.L_171:
        /*0360*/ 	.byte	0x04, 0x2f
        /*0362*/ 	.short	(.L_173 - .L_172)
	.align		4
.L_172:
        /*0364*/ 	.word	index@(_Z25selective_scan_fwd_kernelI32Selective_Scan_fwd_kernel_traitsILi32ELi16ELi1ELb1ELb0ELb1ELb1EN3c108BFloat16EfEEv13SSMParamsBase)
        /*0368*/ 	.word	0x00000080


	//----- nvinfo : EIATTR_FRAME_SIZE
	.align		4
.L_173:
        /*036c*/ 	.byte	0x04, 0x11
        /*036e*/ 	.short	(.L_175 - .L_174)
	.align		4
.L_174:
        /*0370*/ 	.word	index@(_Z25selective_scan_fwd_kernelI32Selective_Scan_fwd_kernel_traitsILi32ELi16ELi1ELb1ELb0ELb1ELb1EN3c108BFloat16EfEEv13SSMParamsBase)
        /*0374*/ 	.word	0x00000000


	//----- nvinfo : EIATTR_REGCOUNT
	.align		4
.L_175:
        /*0378*/ 	.byte	0x04, 0x2f
        /*037a*/ 	.short	(.L_177 - .L_176)
	.align		4
.L_176:
        /*037c*/ 	.word	index@(_Z25selective_scan_fwd_kernelI32Selective_Scan_fwd_kernel_traitsILi32ELi16ELi1ELb1ELb0ELb1ELb0EN3c108BFloat16EfEEv13SSMParamsBase)
        /*0380*/ 	.word	0x0000008f


	//----- nvinfo : EIATTR_FRAME_SIZE
	.align		4
.L_177:
        /*0384*/ 	.byte	0x04, 0x11
        /*0386*/ 	.short	(.L_179 - .L_178)
	.align		4
.L_178:
        /*0388*/ 	.word	index@(_Z25selective_scan_fwd_kernelI32Selective_Scan_fwd_kernel_traitsILi32ELi16ELi1ELb1ELb0ELb1ELb0EN3c108BFloat16EfEEv13SSMParamsBase)
        /*038c*/ 	.word	0x00000000


	//----- nvinfo : EIATTR_REGCOUNT
	.align		4
.L_179:
        /*0390*/ 	.byte	0x04, 0x2f
        /*0392*/ 	.short	(.L_181 - .L_180)
	.align		4
.L_180:
        /*0394*/ 	.word	index@(_Z25selective_scan_fwd_kernelI32Selective_Scan_fwd_kernel_traitsILi32ELi16ELi1ELb1ELb0ELb0ELb1EN3c108BFloat16EfEEv13SSMParamsBase)
        /*0398*/ 	.word	0x00000075


	//----- nvinfo : EIATTR_FRAME_SIZE
	.align		4
.L_181:
        /*039c*/ 	.byte	0x04, 0x11
        /*039e*/ 	.short	(.L_183 - .L_182)
	.align		4
.L_182:
        /*03a0*/ 	.word	index@(_Z25selective_scan_fwd_kernelI32Selective_Scan_fwd_kernel_traitsILi32ELi16ELi1ELb1ELb0ELb0ELb1EN3c108BFloat16EfEEv13SSMParamsBase)
        /*03a4*/ 	.word	0x00000000


	//----- nvinfo : EIATTR_REGCOUNT
	.align		4
.L_183:
        /*03a8*/ 	.byte	0x04, 0x2f
        /*03aa*/ 	.short	(.L_185 - .L_184)
	.align		4
.L_184:
        /*03ac*/ 	.word	index@(_Z25selective_scan_fwd_kernelI32Selective_Scan_fwd_kernel_traitsILi32ELi16ELi1ELb1ELb0ELb0ELb0EN3c108BFloat16EfEEv13SSMParamsBase)
        /*03b0*/ 	.word	0x00000076


	//----- nvinfo : EIATTR_FRAME_SIZE
	.align		4
.L_185:
        /*03b4*/ 	.byte	0x04, 0x11
        /*03b6*/ 	.short	(.L_187 - .L_186)
	.align		4
.L_186:
        /*03b8*/ 	.word	index@(_Z25selective_scan_fwd_kernelI32Selective_Scan_fwd_kernel_traitsILi32ELi16ELi1ELb1ELb0ELb0ELb0EN3c108BFloat16EfEEv13SSMParamsBase)
        /*03bc*/ 	.word	0x00000000


	//----- nvinfo : EIATTR_REGCOUNT
	.align		4
.L_187:
        /*03c0*/ 	.byte	0x04, 0x2f
        /*03c2*/ 	.short	(.L_189 - .L_188)
	.align		4
.L_188:
        /*03c4*/ 	.word	index@(_Z25selective_scan_fwd_kernelI32Selective_Scan_fwd_kernel_traitsILi32ELi16ELi1ELb0ELb1ELb1ELb1EN3c108BFloat16EfEEv13SSMParamsBase)
        /*03c8*/ 	.word	0x000000c8


	//----- nvinfo : EIATTR_FRAME_SIZE
	.align		4
.L_189:
        /*03cc*/ 	.byte	0x04, 0x11
        /*03ce*/ 	.short	(.L_191 - .L_190)
	.align		4
.L_190:
        /*03d0*/ 	.word	index@(_Z25selective_scan_fwd_kernelI32Selective_Scan_fwd_kernel_traitsILi32ELi16ELi1ELb0ELb1ELb1ELb1EN3c108BFloat16EfEEv13SSMParamsBase)
        /*03d4*/ 	.word	0x00000000


	//----- nvinfo : EIATTR_REGCOUNT
	.align		4
.L_191:
        /*03d8*/ 	.byte	0x04, 0x2f
        /*03da*/ 	.short	(.L_193 - .L_192)
	.align		4
.L_192:
        /*03dc*/ 	.word	index@(_Z25selective_scan_fwd_kernelI32Selective_Scan_fwd_kernel_traitsILi32ELi16ELi1ELb0ELb1ELb1ELb0EN3c108BFloat16EfEEv13SSMParamsBase)
        /*03e0*/ 	.word	0x000000c8


	//----- nvinfo : EIATTR_FRAME_SIZE
	.align		4
.L_193:
        /*03e4*/ 	.byte	0x04, 0x11
        /*03e6*/ 	.short	(.L_195 - .L_194)
	.align		4
.L_194:
        /*03e8*/ 	.word	index@(_Z25selective_scan_fwd_kernelI32Selective_Scan_fwd_kernel_traitsILi32ELi16ELi1ELb0ELb1ELb1ELb0EN3c108BFloat16EfEEv13SSMParamsBase)
        /*03ec*/ 	.word	0x00000000


	//----- nvinfo : EIATTR_REGCOUNT
	.align		4
.L_195:
        /*03f0*/ 	.byte	0x04, 0x2f
        /*03f2*/ 	.short	(.L_197 - .L_196)
	.align		4
.L_196:
        /*03f4*/ 	.word	index@(_Z25selective_scan_fwd_kernelI32Selective_Scan_fwd_kernel_traitsILi32ELi16ELi1ELb0ELb1ELb0ELb1EN3c108BFloat16EfEEv13SSMParamsBase)
        /*03f8*/ 	.word	0x000000b8


	//----- nvinfo : EIATTR_FRAME_SIZE
	.align		4
.L_197:
        /*03fc*/ 	.byte	0x04, 0x11
        /*03fe*/ 	.short	(.L_199 - .L_198)
	.align		4
.L_198:
        /*0400*/ 	.word	index@(_Z25selective_scan_fwd_kernelI32Selective_Scan_fwd_kernel_traitsILi32ELi16ELi1ELb0ELb1ELb0ELb1EN3c108BFloat16EfEEv13SSMParamsBase)
        /*0404*/ 	.word	0x00000000


	//----- nvinfo : EIATTR_REGCOUNT
	.align		4
.L_199:
        /*0408*/ 	.byte	0x04, 0x2f
        /*040a*/ 	.short	(.L_201 - .L_200)
	.align		4
.L_200:
        /*040c*/ 	.word	index@(_Z25selective_scan_fwd_kernelI32Selective_Scan_fwd_kernel_traitsILi32ELi16ELi1ELb0ELb1ELb0ELb0EN3c108BFloat16EfEEv13SSMParamsBase)
        /*0410*/ 	.word	0x000000b8


	//----- nvinfo : EIATTR_FRAME_SIZE
	.align		4
.L_201:
        /*0414*/ 	.byte	0x04, 0x11
        /*0416*/ 	.short	(.L_203 - .L_202)
	.align		4
.L_202:
        /*0418*/ 	.word	index@(_Z25selective_scan_fwd_kernelI32Selective_Scan_fwd_kernel_traitsILi32ELi16ELi1ELb0ELb1ELb0ELb0EN3c108BFloat16EfEEv13SSMParamsBase)
        /*041c*/ 	.word	0x00000000


	//----- nvinfo : EIATTR_REGCOUNT
	.align		4
.L_203:
        /*0420*/ 	.byte	0x04, 0x2f
        /*0422*/ 	.short	(.L_205 - .L_204)
	.align		4
.L_204:
        /*0424*/ 	.word	index@(_Z25selective_scan_fwd_kernelI32Selective_Scan_fwd_kernel_traitsILi32ELi16ELi1ELb0ELb0ELb1ELb1EN3c108BFloat16EfEEv13SSMParamsBase)
        /*0428*/ 	.word	0x000000cc


	//----- nvinfo : EIATTR_FRAME_SIZE
	.align		4
.L_205:
        /*042c*/ 	.byte	0x04, 0x11
        /*042e*/ 	.short	(.L_207 - .L_206)
	.align		4
.L_206:
        /*0430*/ 	.word	index@(_Z25selective_scan_fwd_kernelI32Selective_Scan_fwd_kernel_traitsILi32ELi16ELi1ELb0ELb0ELb1ELb1EN3c108BFloat16EfEEv13SSMParamsBase)
        /*0434*/ 	.word	0x00000000


	//----- nvinfo : EIATTR_REGCOUNT
	.align		4
.L_207:
        /*0438*/ 	.byte	0x04, 0x2f
        /*043a*/ 	.short	(.L_209 - .L_208)
	.align		4
.L_208:
        /*043c*/ 	.word	index@(_Z25selective_scan_fwd_kernelI32Selective_Scan_fwd_kernel_traitsILi32ELi16ELi1ELb0ELb0ELb1ELb0EN3c108BFloat16EfEEv13SSMParamsBase)
        /*0440*/ 	.word	0x000000ca


	//----- nvinfo : EIATTR_FRAME_SIZE
	.align		4
.L_209:
        /*0444*/ 	.byte	0x04, 0x11
        /*0446*/ 	.short	(.L_211 - .L_210)
	.align		4
.L_210:
        /*0448*/ 	.word	index@(_Z25selective_scan_fwd_kernelI32Selective_Scan_fwd_kernel_traitsILi32ELi16ELi1ELb0ELb0ELb1ELb0EN3c108BFloat16EfEEv13SSMParamsBase)
        /*044c*/ 	.word	0x00000000


	//----- nvinfo : EIATTR_REGCOUNT
	.align		4
.L_211:
        /*0450*/ 	.byte	0x04, 0x2f
        /*0452*/ 	.short	(.L_213 - .L_212)
	.align		4
.L_212:
        /*0454*/ 	.word	index@(_Z25selective_scan_fwd_kernelI32Selective_Scan_fwd_kernel_traitsILi32ELi16ELi1ELb0ELb0ELb0ELb1EN3c108BFloat16EfEEv13SSMParamsBase)
        /*0458*/ 	.word	0x000000bd


	//----- nvinfo : EIATTR_FRAME_SIZE
	.align		4
.L_213:
        /*045c*/ 	.byte	0x04, 0x11
        /*045e*/ 	.short	(.L_215 - .L_214)
	.align		4
.L_214:
        /*0460*/ 	.word	index@(_Z25selective_scan_fwd_kernelI32Selective_Scan_fwd_kernel_traitsILi32ELi16ELi1ELb0ELb0ELb0ELb1EN3c108BFloat16EfEEv13SSMParamsBase)
        /*0464*/ 	.word	0x00000000


	//----- nvinfo : EIATTR_REGCOUNT
	.align		4
.L_215:
        /*0468*/ 	.byte	0x04, 0x2f
        /*046a*/ 	.short	(.L_217 - .L_216)
	.align		4
.L_216:
        /*046c*/ 	.word	index@(_Z25selective_scan_fwd_kernelI32Selective_Scan_fwd_kernel_traitsILi32ELi16ELi1ELb0ELb0ELb0ELb0EN3c108BFloat16EfEEv13SSMParamsBase)
        /*0470*/ 	.word	0x000000b6


	//----- nvinfo : EIATTR_FRAME_SIZE
	.align		4
.L_217:
        /*0474*/ 	.byte	0x04, 0x11
        /*0476*/ 	.short	(.L_219 - .L_218)
	.align		4
.L_218:
        /*0478*/ 	.word	index@(_Z25selective_scan_fwd_kernelI32Selective_Scan_fwd_kernel_traitsILi32ELi16ELi1ELb0ELb0ELb0ELb0EN3c108BFloat16EfEEv13SSMParamsBase)
        /*047c*/ 	.word	0x00000000


	//----- nvinfo : EIATTR_REGCOUNT
	.align		4
.L_219:
        /*0480*/ 	.byte	0x04, 0x2f
        /*0482*/ 	.short	(.L_221 - .L_220)
	.align		4
.L_220:
        /*0484*/ 	.word	index@(_Z25selective_scan_fwd_kernelI32Selective_Scan_fwd_kernel_traitsILi64ELi16ELi1ELb1ELb1ELb1ELb1EN3c108BFloat16EfEEv13SSMParamsBase)
        /*0488*/ 	.word	0x0000008f


	//----- nvinfo : EIATTR_FRAME_SIZE
	.align		4
.L_221:
        /*048c*/ 	.byte	0x04, 0x11
        /*048e*/ 	.short	(.L_223 - .L_222)
	.align		4
.L_222:
        /*0490*/ 	.word	index@(_Z25selective_scan_fwd_kernelI32Selective_Scan_fwd_kernel_traitsILi64ELi16ELi1ELb1ELb1ELb1ELb1EN3c108BFloat16EfEEv13SSMParamsBase)
        /*0494*/ 	.word	0x00000000


	//----- nvinfo : EIATTR_REGCOUNT
	.align		4
.L_223:
        /*0498*/ 	.byte	0x04, 0x2f
        /*049a*/ 	.short	(.L_225 - .L_224)
	.align		4
.L_224:
        /*049c*/ 	.word	index@(_Z25selective_scan_fwd_kernelI32Selective_Scan_fwd_kernel_traitsILi64ELi16ELi1ELb1ELb1ELb1ELb0EN3c108BFloat16EfEEv13SSMParamsBase)
        /*04a0*/ 	.word	0x0000008f


	//----- nvinfo : EIATTR_FRAME_SIZE
	.align		4
.L_225:
        /*04a4*/ 	.byte	0x04, 0x11
        /*04a6*/ 	.short	(.L_227 - .L_226)
	.align		4
.L_226:
        /*04a8*/ 	.word	index@(_Z25selective_scan_fwd_kernelI32Selective_Scan_fwd_kernel_traitsILi64ELi16ELi1ELb1ELb1ELb1ELb0EN3c108BFloat16EfEEv13SSMParamsBase)
        /*04ac*/ 	.word	0x00000000


	//----- nvinfo : EIATTR_REGCOUNT
	.align		4
.L_227:
        /*04b0*/ 	.byte	0x04, 0x2f
        /*04b2*/ 	.short	(.L_229 - .L_228)
	.align		4
.L_228:
        /*04b4*/ 	.word	index@(_Z25selective_scan_fwd_kernelI32Selective_Scan_fwd_kernel_traitsILi64ELi16ELi1ELb1ELb1ELb0ELb1EN3c108BFloat16EfEEv13SSMParamsBase)
        /*04b8*/ 	.word	0x00000088


	//----- nvinfo : EIATTR_FRAME_SIZE
	.align		4
.L_229:
        /*04bc*/ 	.byte	0x04, 0x11
        /*04be*/ 	.short	(.L_231 - .L_230)
	.align		4
.L_230:
        /*04c0*/ 	.word	index@(_Z25selective_scan_fwd_kernelI32Selective_Scan_fwd_kernel_traitsILi64ELi16ELi1ELb1ELb1ELb0ELb1EN3c108BFloat16EfEEv13SSMParamsBase)
        /*04c4*/ 	.word	0x00000000


	//----- nvinfo : EIATTR_REGCOUNT
	.align		4
.L_231:
        /*04c8*/ 	.byte	0x04, 0x2f
        /*04ca*/ 	.short	(.L_233 - .L_232)
	.align		4
.L_232:
        /*04cc*/ 	.word	index@(_Z25selective_scan_fwd_kernelI32Selective_Scan_fwd_kernel_traitsILi64ELi16ELi1ELb1ELb1ELb0ELb0EN3c108BFloat16EfEEv13SSMParamsBase)
        /*04d0*/ 	.word	0x0000008a


	//----- nvinfo : EIATTR_FRAME_SIZE
	.align		4
.L_233:
        /*04d4*/ 	.byte	0x04, 0x11
        /*04d6*/ 	.short	(.L_235 - .L_234)
	.align		4
.L_234:
        /*04d8*/ 	.word	index@(_Z25selective_scan_fwd_kernelI32Selective_Scan_fwd_kernel_traitsILi64ELi16ELi1ELb1ELb1ELb0ELb0EN3c108BFloat16EfEEv13SSMParamsBase)
        /*04dc*/ 	.word	0x00000000


	//----- nvinfo : EIATTR_REGCOUNT
	.align		4
.L_235:
        /*04e0*/ 	.byte	0x04, 0x2f
        /*04e2*/ 	.short	(.L_237 - .L_236)
	.align		4
.L_236:
        /*04e4*/ 	.word	index@(_Z25selective_scan_fwd_kernelI32Selective_Scan_fwd_kernel_traitsILi64ELi16ELi1ELb1ELb0ELb1ELb1EN3c108BFloat16EfEEv13SSMParamsBase)
        /*04e8*/ 	.word	0x00000093


	//----- nvinfo : EIATTR_FRAME_SIZE
	.align		4
.L_237:
        /*04ec*/ 	.byte	0x04, 0x11
        /*04ee*/ 	.short	(.L_239 - .L_238)
	.align		4
.L_238:
        /*04f0*/ 	.word	index@(_Z25selective_scan_fwd_kernelI32Selective_Scan_fwd_kernel_traitsILi64ELi16ELi1ELb1ELb0ELb1ELb1EN3c108BFloat16EfEEv13SSMParamsBase)
        /*04f4*/ 	.word	0x00000000


	//----- nvinfo : EIATTR_REGCOUNT
	.align		4
.L_239:
        /*04f8*/ 	.byte	0x04, 0x2f
        /*04fa*/ 	.short	(.L_241 - .L_240)
	.align		4
.L_240:
        /*04fc*/ 	.word	index@(_Z25selective_scan_fwd_kernelI32Selective_Scan_fwd_kernel_traitsILi64ELi16ELi1ELb1ELb0ELb1ELb0EN3c108BFloat16EfEEv13SSMParamsBase)
        /*0500*/ 	.word	0x00000094


	//----- nvinfo : EIATTR_FRAME_SIZE
	.align		4
.L_241:
        /*0504*/ 	.byte	0x04, 0x11
        /*0506*/ 	.short	(.L_243 - .L_242)
	.align		4
.L_242:
        /*0508*/ 	.word	index@(_Z25selective_scan_fwd_kernelI32Selective_Scan_fwd_kernel_traitsILi64ELi16ELi1ELb1ELb0ELb1ELb0EN3c108BFloat16EfEEv13SSMParamsBase)
        /*050c*/ 	.word	0x00000000


	//----- nvinfo : EIATTR_REGCOUNT
	.align		4
.L_243:
        /*0510*/ 	.byte	0x04, 0x2f
        /*0512*/ 	.short	(.L_245 - .L_244)
	.align		4
.L_244:
        /*0514*/ 	.word	index@(_Z25selective_scan_fwd_kernelI32Selective_Scan_fwd_kernel_traitsILi64ELi16ELi1ELb1ELb0ELb0ELb1EN3c108BFloat16EfEEv13SSMParamsBase)
        /*0518*/ 	.word	0x00000079


	//----- nvinfo : EIATTR_FRAME_SIZE
	.align		4
.L_245:
        /*051c*/ 	.byte	0x04, 0x11
        /*051e*/ 	.short	(.L_247 - .L_246)
	.align		4
.L_246:
        /*0520*/ 	.word	index@(_Z25selective_scan_fwd_kernelI32Selective_Scan_fwd_kernel_traitsILi64ELi16ELi1ELb1ELb0ELb0ELb1EN3c108BFloat16EfEEv13SSMParamsBase)
        /*0524*/ 	.word	0x00000000


	//----- nvinfo : EIATTR_REGCOUNT
	.align		4
.L_247:
        /*0528*/ 	.byte	0x04, 0x2f
        /*052a*/ 	.short	(.L_249 - .L_248)
	.align		4
.L_248:
        /*052c*/ 	.word	index@(_Z25selective_scan_fwd_kernelI32Selective_Scan_fwd_kernel_traitsILi64ELi16ELi1ELb1ELb0ELb0ELb0EN3c108BFloat16EfEEv13SSMParamsBase)
        /*0530*/ 	.word	0x0000007a


	//----- nvinfo : EIATTR_FRAME_SIZE
	.align		4
.L_249:
        /*0534*/ 	.byte	0x04, 0x11
        /*0536*/ 	.short	(.L_251 - .L_250)
	.align		4
.L_250:
        /*0538*/ 	.word	index@(_Z25selective_scan_fwd_kernelI32Selective_Scan_fwd_kernel_traitsILi64ELi16ELi1ELb1ELb0ELb0ELb0EN3c108BFloat16EfEEv13SSMParamsBase)
        /*053c*/ 	.word	0x00000000


	//----- nvinfo : EIATTR_REGCOUNT
	.align		4
.L_251:
        /*0540*/ 	.byte	0x04, 0x2f
        /*0542*/ 	.short	(.L_253 - .L_252)
	.align		4
.L_252:
        /*0544*/ 	.word	index@(_Z25selective_scan_fwd_kernelI32Selective_Scan_fwd_kernel_traitsILi64ELi16ELi1ELb0ELb1ELb1ELb1EN3c108BFloat16EfEEv13SSMParamsBase)
        /*0548*/ 	.word	0x000000a8


	//----- nvinfo : EIATTR_FRAME_SIZE
	.align		4
.L_253:
        /*054c*/ 	.byte	0x04, 0x11
        /*054e*/ 	.short	(.L_255 - .L_254)
	.align		4
.L_254:
        /*0550*/ 	.word	index@(_Z25selective_scan_fwd_kernelI32Selective_Scan_fwd_kernel_traitsILi64ELi16ELi1ELb0ELb1ELb1ELb1EN3c108BFloat16EfEEv13SSMParamsBase)
        /*0554*/ 	.word	0x00000000


	//----- nvinfo : EIATTR_REGCOUNT
	.align		4
.L_255:
        /*0558*/ 	.byte	0x04, 0x2f
        /*055a*/ 	.short	(.L_257 - .L_256)
	.align		4
.L_256:
        /*055c*/ 	.word	index@(_Z25selective_scan_fwd_kernelI32Selective_Scan_fwd_kernel_traitsILi64ELi16ELi1ELb0ELb1ELb1ELb0EN3c108BFloat16EfEEv13SSMParamsBase)
        /*0560*/ 	.word	0x000000a8


	//----- nvinfo : EIATTR_FRAME_SIZE
	.align		4
.L_257:
        /*0564*/ 	.byte	0x04, 0x11
        /*0566*/ 	.short	(.L_259 - .L_258)
	.align		4
.L_258:
        /*0568*/ 	.word	index@(_Z25selective_scan_fwd_kernelI32Selective_Scan_fwd_kernel_traitsILi64ELi16ELi1ELb0ELb1ELb1ELb0EN3c108BFloat16EfEEv13SSMParamsBase)
        /*056c*/ 	.word	0x00000000


	//----- nvinfo : EIATTR_REGCOUNT
	.align		4
.L_259:
        /*0570*/ 	.byte	0x04, 0x2f
        /*0572*/ 	.short	(.L_261 - .L_260)
	.align		4
.L_260:
        /*0574*/ 	.word	index@(_Z25selective_scan_fwd_kernelI32Selective_Scan_fwd_kernel_traitsILi64ELi16ELi1ELb0ELb1ELb0ELb1EN3c108BFloat16EfEEv13SSMParamsBase)
        /*0578*/ 	.word	0x0000009b


	//----- nvinfo : EIATTR_FRAME_SIZE
	.align		4
.L_261:
        /*057c*/ 	.byte	0x04, 0x11
        /*057e*/ 	.short	(.L_263 - .L_262)
	.align		4
.L_262:
        /*0580*/ 	.word	index@(_Z25selective_scan_fwd_kernelI32Selective_Scan_fwd_kernel_traitsILi64ELi16ELi1ELb0ELb1ELb0ELb1EN3c108BFloat16EfEEv13SSMParamsBase)
        /*0584*/ 	.word	0x00000000


	//----- nvinfo : EIATTR_REGCOUNT
	.align		4
.L_263:
        /*0588*/ 	.byte	0x04, 0x2f
        /*058a*/ 	.short	(.L_265 - .L_264)
	.align		4
.L_264:
        /*058c*/ 	.word	index@(_Z25selective_scan_fwd_kernelI32Selective_Scan_fwd_kernel_traitsILi64ELi16ELi1ELb0ELb1ELb0ELb0EN3c108BFloat16EfEEv13SSMParamsBase)
        /*0590*/ 	.word	0x0000009b


	//----- nvinfo : EIATTR_FRAME_SIZE
	.align		4
.L_265:
        /*0594*/ 	.byte	0x04, 0x11
        /*0596*/ 	.short	(.L_267 - .L_266)
	.align		4
.L_266:
        /*0598*/ 	.word	index@(_Z25selective_scan_fwd_kernelI32Selective_Scan_fwd_kernel_traitsILi64ELi16ELi1ELb0ELb1ELb0ELb0EN3c108BFloat16EfEEv13SSMParamsBase)
        /*059c*/ 	.word	0x00000000


	//----- nvinfo : EIATTR_REGCOUNT
	.align		4
.L_267:
        /*05a0*/ 	.byte	0x04, 0x2f
        /*05a2*/ 	.short	(.L_269 - .L_268)
	.align		4
.L_268:
        /*05a4*/ 	.word	index@(_Z25selective_scan_fwd_kernelI32Selective_Scan_fwd_kernel_traitsILi64ELi16ELi1ELb0ELb0ELb1ELb1EN3c108BFloat16EfEEv13SSMParamsBase)
        /*05a8*/ 	.word	0x000000a8


	//----- nvinfo : EIATTR_FRAME_SIZE
	.align		4
.L_269:
        /*05ac*/ 	.byte	0x04, 0x11
        /*05ae*/ 	.short	(.L_271 - .L_270)
	.align		4
.L_270:
        /*05b0*/ 	.word	index@(_Z25selective_scan_fwd_kernelI32Selective_Scan_fwd_kernel_traitsILi64ELi16ELi1ELb0ELb0ELb1ELb1EN3c108BFloat16EfEEv13SSMParamsBase)
        /*05b4*/ 	.word	0x00000000


	//----- nvinfo : EIATTR_REGCOUNT
	.align		4
.L_271:
        /*05b8*/ 	.byte	0x04, 0x2f
        /*05ba*/ 	.short	(.L_273 - .L_272)
	.align		4
.L_272:
        /*05bc*/ 	.word	index@(_Z25selective_scan_fwd_kernelI32Selective_Scan_fwd_kernel_traitsILi64ELi16ELi1ELb0ELb0ELb1ELb0EN3c108BFloat16EfEEv13SSMParamsBase)
        /*05c0*/ 	.word	0x000000a6


	//----- nvinfo : EIATTR_FRAME_SIZE
	.align		4
.L_273:
        /*05c4*/ 	.byte	0x04, 0x11
        /*05c6*/ 	.short	(.L_275 - .L_274)
	.align		4
.L_274:
        /*05c8*/ 	.word	index@(_Z25selective_scan_fwd_kernelI32Selective_Scan_fwd_kernel_traitsILi64ELi16ELi1ELb0ELb0ELb1ELb0EN3c108BFloat16EfEEv13SSMParamsBase)
        /*05cc*/ 	.word	0x00000000


	//----- nvinfo : EIATTR_REGCOUNT
	.align		4
.L_275:
        /*05d0*/ 	.byte	0x04, 0x2f
        /*05d2*/ 	.short	(.L_277 - .L_276)
	.align		4
.L_276:
        /*05d4*/ 	.word	index@(_Z25selective_scan_fwd_kernelI32Selective_Scan_fwd_kernel_traitsILi64ELi16ELi1ELb0ELb0ELb0ELb1EN3c108BFloat16EfEEv13SSMParamsBase)
        /*05d8*/ 	.word	0x0000008b


	//----- nvinfo : EIATTR_FRAME_SIZE
	.align		4
.L_277:
        /*05dc*/ 	.byte	0x04, 0x11
        /*05de*/ 	.short	(.L_279 - .L_278)
	.align		4
.L_278:
        /*05e0*/ 	.word	index@(_Z25selective_scan_fwd_kernelI32Selective_Scan_fwd_kernel_traitsILi64ELi16ELi1ELb0ELb0ELb0ELb1EN3c108BFloat16EfEEv13SSMParamsBase)
        /*05e4*/ 	.word	0x00000000


	//----- nvinfo : EIATTR_REGCOUNT
	.align		4
.L_279:
        /*05e8*/ 	.byte	0x04, 0x2f
        /*05ea*/ 	.short	(.L_281 - .L_280)
	.align		4
.L_280:
        /*05ec*/ 	.word	index@(_Z25selective_scan_fwd_kernelI32Selective_Scan_fwd_kernel_traitsILi64ELi16ELi1ELb0ELb0ELb0ELb0EN3c108BFloat16EfEEv13SSMParamsBase)
        /*05f0*/ 	.word	0x00000091


	//----- nvinfo : EIATTR_FRAME_SIZE
	.align		4
.L_281:
        /*05f4*/ 	.byte	0x04, 0x11
        /*05f6*/ 	.short	(.L_283 - .L_282)
	.align		4
.L_282:
        /*05f8*/ 	.word	index@(_Z25selective_scan_fwd_kernelI32Selective_Scan_fwd_kernel_traitsILi64ELi16ELi1ELb0ELb0ELb0ELb0EN3c108BFloat16EfEEv13SSMParamsBase)
        /*05fc*/ 	.word	0x00000000


	//----- nvinfo : EIATTR_REGCOUNT
	.align		4
.L_283:
        /*0600*/ 	.byte	0x04, 0x2f
        /*0602*/ 	.short	(.L_285 - .L_284)
	.align		4
.L_284:
        /*0604*/ 	.word	index@(_Z25selective_scan_fwd_kernelI32Selective_Scan_fwd_kernel_traitsILi128ELi16ELi1ELb1ELb1ELb1ELb1EN3c108BFloat16EfEEv13SSMParamsBase)
        /*0608*/ 	.word	0x00000095


	//----- nvinfo : EIATTR_FRAME_SIZE
	.align		4
.L_285:
        /*060c*/ 	.byte	0x04, 0x11
        /*060e*/ 	.short	(.L_287 - .L_286)
	.align		4
.L_286:
        /*0610*/ 	.word	index@(_Z25selective_scan_fwd_kernelI32Selective_Scan_fwd_kernel_traitsILi128ELi16ELi1ELb1ELb1ELb1ELb1EN3c108BFloat16EfEEv13SSMParamsBase)
        /*0614*/ 	.word	0x00000000


	//----- nvinfo : EIATTR_REGCOUNT
	.align		4
.L_287:
        /*0618*/ 	.byte	0x04, 0x2f
        /*061a*/ 	.short	(.L_289 - .L_288)
	.align		4
.L_288:
        /*061c*/ 	.word	index@(_Z25selective_scan_fwd_kernelI32Selective_Scan_fwd_kernel_traitsILi128ELi16ELi1ELb1ELb1ELb1ELb0EN3c108BFloat16EfEEv13SSMParamsBase)
        /*0620*/ 	.word	0x00000093


	//----- nvinfo : EIATTR_FRAME_SIZE
	.align		4
.L_289:
        /*0624*/ 	.byte	0x04, 0x11
        /*0626*/ 	.short	(.L_291 - .L_290)
	.align		4
.L_290:
        /*0628*/ 	.word	index@(_Z25selective_scan_fwd_kernelI32Selective_Scan_fwd_kernel_traitsILi128ELi16ELi1ELb1ELb1ELb1ELb0EN3c108BFloat16EfEEv13SSMParamsBase)
        /*062c*/ 	.word	0x00000000


	//----- nvinfo : EIATTR_REGCOUNT
	.align		4
.L_291:
        /*0630*/ 	.byte	0x04, 0x2f
        /*0632*/ 	.short	(.L_293 - .L_292)
	.align		4
.L_292:
        /*0634*/ 	.word	index@(_Z25selective_scan_fwd_kernelI32Selective_Scan_fwd_kernel_traitsILi128ELi16ELi1ELb1ELb1ELb0ELb1EN3c108BFloat16EfEEv13SSMParamsBase)
        /*0638*/ 	.word	0x0000008c


	//----- nvinfo : EIATTR_FRAME_SIZE
	.align		4
.L_293:
        /*063c*/ 	.byte	0x04, 0x11
        /*063e*/ 	.short	(.L_295 - .L_294)
	.align		4
.L_294:
        /*0640*/ 	.word	index@(_Z25selective_scan_fwd_kernelI32Selective_Scan_fwd_kernel_traitsILi128ELi16ELi1ELb1ELb1ELb0ELb1EN3c108BFloat16EfEEv13SSMParamsBase)
        /*0644*/ 	.word	0x00000000


	//----- nvinfo : EIATTR_REGCOUNT
	.align		4
.L_295:
        /*0648*/ 	.byte	0x04, 0x2f
        /*064a*/ 	.short	(.L_297 - .L_296)
	.align		4
.L_296:
        /*064c*/ 	.word	index@(_Z25selective_scan_fwd_kernelI32Selective_Scan_fwd_kernel_traitsILi128ELi16ELi1ELb1ELb1ELb0ELb0EN3c108BFloat16EfEEv13SSMParamsBase)
        /*0650*/ 	.word	0x0000008e


	//----- nvinfo : EIATTR_FRAME_SIZE
	.align		4
.L_297:
        /*0654*/ 	.byte	0x04, 0x11
        /*0656*/ 	.short	(.L_299 - .L_298)
	.align		4
.L_298:
        /*0658*/ 	.word	index@(_Z25selective_scan_fwd_kernelI32Selective_Scan_fwd_kernel_traitsILi128ELi16ELi1ELb1ELb1ELb0ELb0EN3c108BFloat16EfEEv13SSMParamsBase)
        /*065c*/ 	.word	0x00000000


	//----- nvinfo : EIATTR_REGCOUNT
	.align		4
.L_299:
        /*0660*/ 	.byte	0x04, 0x2f
        /*0662*/ 	.short	(.L_301 - .L_300)
	.align		4
.L_300:
        /*0664*/ 	.word	index@(_Z25selective_scan_fwd_kernelI32Selective_Scan_fwd_kernel_traitsILi128ELi16ELi1ELb1ELb0ELb1ELb1EN3c108BFloat16EfEEv13SSMParamsBase)
        /*0668*/ 	.word	0x00000092


	//----- nvinfo : EIATTR_FRAME_SIZE
	.align		4
.L_301:
        /*066c*/ 	.byte	0x04, 0x11
        /*066e*/ 	.short	(.L_303 - .L_302)
	.align		4
.L_302:
        /*0670*/ 	.word	index@(_Z25selective_scan_fwd_kernelI32Selective_Scan_fwd_kernel_traitsILi128ELi16ELi1ELb1ELb0ELb1ELb1EN3c108BFloat16EfEEv13SSMParamsBase)
        /*0674*/ 	.word	0x00000000


	//----- nvinfo : EIATTR_REGCOUNT
	.align		4
.L_303:
        /*0678*/ 	.byte	0x04, 0x2f
        /*067a*/ 	.short	(.L_305 - .L_304)
	.align		4
.L_304:
        /*067c*/ 	.word	index@(_Z25selective_scan_fwd_kernelI32Selective_Scan_fwd_kernel_traitsILi128ELi16ELi1ELb1ELb0ELb1ELb0EN3c108BFloat16EfEEv13SSMParamsBase)
        /*0680*/ 	.word	0x00000095


	//----- nvinfo : EIATTR_FRAME_SIZE
	.align		4
.L_305:
        /*0684*/ 	.byte	0x04, 0x11
        /*0686*/ 	.short	(.L_307 - .L_306)
	.align		4
.L_306:
        /*0688*/ 	.word	index@(_Z25selective_scan_fwd_kernelI32Selective_Scan_fwd_kernel_traitsILi128ELi16ELi1ELb1ELb0ELb1ELb0EN3c108BFloat16EfEEv13SSMParamsBase)
        /*068c*/ 	.word	0x00000000


	//----- nvinfo : EIATTR_REGCOUNT
	.align		4
.L_307:
        /*0690*/ 	.byte	0x04, 0x2f
        /*0692*/ 	.short	(.L_309 - .L_308)
	.align		4
.L_308:
        /*0694*/ 	.word	index@(_Z25selective_scan_fwd_kernelI32Selective_Scan_fwd_kernel_traitsILi128ELi16ELi1ELb1ELb0ELb0ELb1EN3c108BFloat16EfEEv13SSMParamsBase)
        /*0698*/ 	.word	0x0000007f


	//----- nvinfo : EIATTR_FRAME_SIZE
	.align		4
.L_309:
        /*069c*/ 	.byte	0x04, 0x11
        /*069e*/ 	.short	(.L_311 - .L_310)
	.align		4
.L_310:
        /*06a0*/ 	.word	index@(_Z25selective_scan_fwd_kernelI32Selective_Scan_fwd_kernel_traitsILi128ELi16ELi1ELb1ELb0ELb0ELb1EN3c108BFloat16EfEEv13SSMParamsBase)
        /*06a4*/ 	.word	0x00000000


	//----- nvinfo : EIATTR_REGCOUNT
	.align		4
.L_311:
        /*06a8*/ 	.byte	0x04, 0x2f
        /*06aa*/ 	.short	(.L_313 - .L_312)
	.align		4
.L_312:
        /*06ac*/ 	.word	index@(_Z25selective_scan_fwd_kernelI32Selective_Scan_fwd_kernel_traitsILi128ELi16ELi1ELb1ELb0ELb0ELb0EN3c108BFloat16EfEEv13SSMParamsBase)
        /*06b0*/ 	.word	0x0000007d


	//----- nvinfo : EIATTR_FRAME_SIZE
	.align		4
.L_313:
        /*06b4*/ 	.byte	0x04, 0x11
        /*06b6*/ 	.short	(.L_315 - .L_314)
	.align		4
.L_314:
        /*06b8*/ 	.word	index@(_Z25selective_scan_fwd_kernelI32Selective_Scan_fwd_kernel_traitsILi128ELi16ELi1ELb1ELb0ELb0ELb0EN3c108BFloat16EfEEv13SSMParamsBase)
        /*06bc*/ 	.word	0x00000000


	//----- nvinfo : EIATTR_REGCOUNT
	.align		4
.L_315:
        /*06c0*/ 	.byte	0x04, 0x2f
        /*06c2*/ 	.short	(.L_317 - .L_316)
	.align		4
.L_316:
        /*06c4*/ 	.word	index@(_Z25selective_scan_fwd_kernelI32Selective_Scan_fwd_kernel_traitsILi128ELi16ELi1ELb0ELb1ELb1ELb1EN3c108BFloat16EfEEv13SSMParamsBase)
        /*06c8*/ 	.word	0x000000a8


	//----- nvinfo : EIATTR_FRAME_SIZE
	.align		4
.L_317:
        /*06cc*/ 	.byte	0x04, 0x11
        /*06ce*/ 	.short	(.L_319 - .L_318)
	.align		4
.L_318:
        /*06d0*/ 	.word	index@(_Z25selective_scan_fwd_kernelI32Selective_Scan_fwd_kernel_traitsILi128ELi16ELi1ELb0ELb1ELb1ELb1EN3c108BFloat16EfEEv13SSMParamsBase)
        /*06d4*/ 	.word	0x00000000


	//----- nvinfo : EIATTR_REGCOUNT
	.align		4
.L_319:
        /*06d8*/ 	.byte	0x04, 0x2f
        /*06da*/ 	.short	(.L_321 - .L_320)
	.align		4
.L_320:
        /*06dc*/ 	.word	index@(_Z25selective_scan_fwd_kernelI32Selective_Scan_fwd_kernel_traitsILi128ELi16ELi1ELb0ELb1ELb1ELb0EN3c108BFloat16EfEEv13SSMParamsBase)
        /*06e0*/ 	.word	0x000000a8


	//----- nvinfo : EIATTR_FRAME_SIZE
	.align		4
.L_321:
        /*06e4*/ 	.byte	0x04, 0x11
        /*06e6*/ 	.short	(.L_323 - .L_322)
	.align		4
.L_322:
        /*06e8*/ 	.word	index@(_Z25selective_scan_fwd_kernelI32Selective_Scan_fwd_kernel_traitsILi128ELi16ELi1ELb0ELb1ELb1ELb0EN3c108BFloat16EfEEv13SSMParamsBase)
        /*06ec*/ 	.word	0x00000000


	//----- nvinfo : EIATTR_REGCOUNT
	.align		4
.L_323:
        /*06f0*/ 	.byte	0x04, 0x2f
        /*06f2*/ 	.short	(.L_325 - .L_324)
	.align		4
.L_324:
        /*06f4*/ 	.word	index@(_Z25selective_scan_fwd_kernelI32Selective_Scan_fwd_kernel_traitsILi128ELi16ELi1ELb0ELb1ELb0ELb1EN3c108BFloat16EfEEv13SSMParamsBase)
        /*06f8*/ 	.word	0x0000009f


	//----- nvinfo : EIATTR_FRAME_SIZE
	.align		4
.L_325:
        /*06fc*/ 	.byte	0x04, 0x11
        /*06fe*/ 	.short	(.L_327 - .L_326)
	.align		4
.L_326:
        /*0700*/ 	.word	index@(_Z25selective_scan_fwd_kernelI32Selective_Scan_fwd_kernel_traitsILi128ELi16ELi1ELb0ELb1ELb0ELb1EN3c108BFloat16EfEEv13SSMParamsBase)
        /*0704*/ 	.word	0x00000000


	//----- nvinfo : EIATTR_REGCOUNT
	.align		4
.L_327:
        /*0708*/ 	.byte	0x04, 0x2f
        /*070a*/ 	.short	(.L_329 - .L_328)
	.align		4
.L_328:
        /*070c*/ 	.word	index@(_Z25selective_scan_fwd_kernelI32Selective_Scan_fwd_kernel_traitsILi128ELi16ELi1ELb0ELb1ELb0ELb0EN3c108BFloat16EfEEv13SSMParamsBase)
        /*0710*/ 	.word	0x0000009d


	//----- nvinfo : EIATTR_FRAME_SIZE
	.align		4
.L_329:
        /*0714*/ 	.byte	0x04, 0x11
        /*0716*/ 	.short	(.L_331 - .L_330)
	.align		4
.L_330:
        /*0718*/ 	.word	index@(_Z25selective_scan_fwd_kernelI32Selective_Scan_fwd_kernel_traitsILi128ELi16ELi1ELb0ELb1ELb0ELb0EN3c108BFloat16EfEEv13SSMParamsBase)
        /*071c*/ 	.word	0x00000000


	//----- nvinfo : EIATTR_REGCOUNT
	.align		4
.L_331:
        /*0720*/ 	.byte	0x04, 0x2f
        /*0722*/ 	.short	(.L_333 - .L_332)
	.align		4
.L_332:
        /*0724*/ 	.word	index@(_Z25selective_scan_fwd_kernelI32Selective_Scan_fwd_kernel_traitsILi128ELi16ELi1ELb0ELb0ELb1ELb1EN3c108BFloat16EfEEv13SSMParamsBase)
        /*0728*/ 	.word	0x000000a8


	//----- nvinfo : EIATTR_FRAME_SIZE
	.align		4
.L_333:
        /*072c*/ 	.byte	0x04, 0x11
        /*072e*/ 	.short	(.L_335 - .L_334)
	.align		4
.L_334:
        /*0730*/ 	.word	index@(_Z25selective_scan_fwd_kernelI32Selective_Scan_fwd_kernel_traitsILi128ELi16ELi1ELb0ELb0ELb1ELb1EN3c108BFloat16EfEEv13SSMParamsBase)
        /*0734*/ 	.word	0x00000000


	//----- nvinfo : EIATTR_REGCOUNT
	.align		4
.L_335:
        /*0738*/ 	.byte	0x04, 0x2f
        /*073a*/ 	.short	(.L_337 - .L_336)
	.align		4
.L_336:
        /*073c*/ 	.word	index@(_Z25selective_scan_fwd_kernelI32Selective_Scan_fwd_kernel_traitsILi128ELi16ELi1ELb0ELb0ELb1ELb0EN3c108BFloat16EfEEv13SSMParamsBase)
        /*0740*/ 	.word	0x000000a7


	//----- nvinfo : EIATTR_FRAME_SIZE
	.align		4
.L_337:
        /*0744*/ 	.byte	0x04, 0x11
        /*0746*/ 	.short	(.L_339 - .L_338)
	.align		4
.L_338:
        /*0748*/ 	.word	index@(_Z25selective_scan_fwd_kernelI32Selective_Scan_fwd_kernel_traitsILi128ELi16ELi1ELb0ELb0ELb1ELb0EN3c108BFloat16EfEEv13SSMParamsBase)
        /*074c*/ 	.word	0x00000000


	//----- nvinfo : EIATTR_REGCOUNT
	.align		4
.L_339:
        /*0750*/ 	.byte	0x04, 0x2f
        /*0752*/ 	.short	(.L_341 - .L_340)
	.align		4
.L_340:
        /*0754*/ 	.word	index@(_Z25selective_scan_fwd_kernelI32Selective_Scan_fwd_kernel_traitsILi128ELi16ELi1ELb0ELb0ELb0ELb1EN3c108BFloat16EfEEv13SSMParamsBase)
        /*0758*/ 	.word	0x0000008f


	//----- nvinfo : EIATTR_FRAME_SIZE
	.align		4
.L_341:
        /*075c*/ 	.byte	0x04, 0x11
        /*075e*/ 	.short	(.L_343 - .L_342)
	.align		4
.L_342:
        /*0760*/ 	.word	index@(_Z25selective_scan_fwd_kernelI32Selective_Scan_fwd_kernel_traitsILi128ELi16ELi1ELb0ELb0ELb0ELb1EN3c108BFloat16EfEEv13SSMParamsBase)
        /*0764*/ 	.word	0x00000000


	//----- nvinfo : EIATTR_REGCOUNT
	.align		4
.L_343:
        /*0768*/ 	.byte	0x04, 0x2f
        /*076a*/ 	.short	(.L_345 - .L_344)
	.align		4
.L_344:
        /*076c*/ 	.word	index@(_Z25selective_scan_fwd_kernelI32Selective_Scan_fwd_kernel_traitsILi128ELi16ELi1ELb0ELb0ELb0ELb0EN3c108BFloat16EfEEv13SSMParamsBase)
        /*0770*/ 	.word	0x0000008e


	//----- nvinfo : EIATTR_FRAME_SIZE
	.align		4
.L_345:
        /*0774*/ 	.byte	0x04, 0x11
        /*0776*/ 	.short	(.L_347 - .L_346)
	.align		4
.L_346:
        /*0778*/ 	.word	index@(_Z25selective_scan_fwd_kernelI32Selective_Scan_fwd_kernel_traitsILi128ELi16ELi1ELb0ELb0ELb0ELb0EN3c108BFloat16EfEEv13SSMParamsBase)
        /*077c*/ 	.word	0x00000000


	//----- nvinfo : EIATTR_REGCOUNT
	.align		4
.L_347:
        /*0780*/ 	.byte	0x04, 0x2f
        /*0782*/ 	.short	(.L_349 - .L_348)
	.align		4
.L_348:
        /*0784*/ 	.word	index@(_Z25selective_scan_fwd_kernelI32Selective_Scan_fwd_kernel_traitsILi32ELi4ELi1ELb1ELb1ELb1ELb1EN3c108BFloat16ENS1_7complexIfEEEEv13SSMParamsBase)
        /*0788*/ 	.word	0x00000065


	//----- nvinfo : EIATTR_FRAME_SIZE
	.align		4
.L_349:
        /*078c*/ 	.byte	0x04, 0x11
        /*078e*/ 	.short	(.L_351 - .L_350)
	.align		4
.L_350:
        /*0790*/ 	.word	index@(_Z25selective_scan_fwd_kernelI32Selective_Scan_fwd_kernel_traitsILi32ELi4ELi1ELb1ELb1ELb1ELb1EN3c108BFloat16ENS1_7complexIfEEEEv13SSMParamsBase)
        /*0794*/ 	.word	0x00000000


	//----- nvinfo : EIATTR_REGCOUNT
	.align		4
.L_351:
        /*0798*/ 	.byte	0x04, 0x2f
        /*079a*/ 	.short	(.L_353 - .L_352)
	.align		4
.L_352:
        /*079c*/ 	.word	index@(_Z25selective_scan_fwd_kernelI32Selective_Scan_fwd_kernel_traitsILi32ELi4ELi1ELb1ELb1ELb1ELb0EN3c108BFloat16ENS1_7complexIfEEEEv13SSMParamsBase)
        /*07a0*/ 	.word	0x0000005d


	//----- nvinfo : EIATTR_FRAME_SIZE
	.align		4
.L_353:
        /*07a4*/ 	.byte	0x04, 0x11
        /*07a6*/ 	.short	(.L_355 - .L_354)
	.align		4
.L_354:
        /*07a8*/ 	.word	index@(_Z25selective_scan_fwd_kernelI32Selective_Scan_fwd_kernel_traitsILi32ELi4ELi1ELb1ELb1ELb1ELb0EN3c108BFloat16ENS1_7complexIfEEEEv13SSMParamsBase)
        /*07ac*/ 	.word	0x00000000


	//----- nvinfo : EIATTR_REGCOUNT
	.align		4
.L_355:
        /*07b0*/ 	.byte	0x04, 0x2f
        /*07b2*/ 	.short	(.L_357 - .L_356)
	.align		4
.L_356:
        /*07b4*/ 	.word	index@(_Z25selective_scan_fwd_kernelI32Selective_Scan_fwd_kernel_traitsILi32ELi4ELi1ELb1ELb1ELb0ELb1EN3c108BFloat16ENS1_7complexIfEEEEv13SSMParamsBase)
        /*07b8*/ 	.word	0x00000060


	//----- nvinfo : EIATTR_FRAME_SIZE
	.align		4
.L_357:
        /*07bc*/ 	.byte	0x04, 0x11
        /*07be*/ 	.short	(.L_359 - .L_358)
	.align		4
.L_358:
        /*07c0*/ 	.word	index@(_Z25selective_scan_fwd_kernelI32Selective_Scan_fwd_kernel_traitsILi32ELi4ELi1ELb1ELb1ELb0ELb1EN3c108BFloat16ENS1_7complexIfEEEEv13SSMParamsBase)
        /*07c4*/ 	.word	0x00000000


	//----- nvinfo : EIATTR_REGCOUNT
	.align		4
.L_359:
        /*07c8*/ 	.byte	0x04, 0x2f
        /*07ca*/ 	.short	(.L_361 - .L_360)
	.align		4
.L_360:
        /*07cc*/ 	.word	index@(_Z25selective_scan_fwd_kernelI32Selective_Scan_fwd_kernel_traitsILi32ELi4ELi1ELb1ELb1ELb0ELb0EN3c108BFloat16ENS1_7complexIfEEEEv13SSMParamsBase)
        /*07d0*/ 	.word	0x0000005b


	//----- nvinfo : EIATTR_FRAME_SIZE
	.align		4
.L_361:
        /*07d4*/ 	.byte	0x04, 0x11
        /*07d6*/ 	.short	(.L_363 - .L_362)
	.align		4
.L_362:
        /*07d8*/ 	.word	index@(_Z25selective_scan_fwd_kernelI32Selective_Scan_fwd_kernel_traitsILi32ELi4ELi1ELb1ELb1ELb0ELb0EN3c108BFloat16ENS1_7complexIfEEEEv13SSMParamsBase)
        /*07dc*/ 	.word	0x00000000


	//----- nvinfo : EIATTR_REGCOUNT
	.align		4
.L_363:
        /*07e0*/ 	.byte	0x04, 0x2f
        /*07e2*/ 	.short	(.L_365 - .L_364)
	.align		4
.L_364:
        /*07e4*/ 	.word	index@(_Z25selective_scan_fwd_kernelI32Selective_Scan_fwd_kernel_traitsILi32ELi4ELi1ELb1ELb0ELb1ELb1EN3c108BFloat16ENS1_7complexIfEEEEv13SSMParamsBase)
        /*07e8*/ 	.word	0x00000060


	//----- nvinfo : EIATTR_FRAME_SIZE
	.align		4
.L_365:
        /*07ec*/ 	.byte	0x04, 0x11
        /*07ee*/ 	.short	(.L_367 - .L_366)
	.align		4
.L_366:
        /*07f0*/ 	.word	index@(_Z25selective_scan_fwd_kernelI32Selective_Scan_fwd_kernel_traitsILi32ELi4ELi1ELb1ELb0ELb1ELb1EN3c108BFloat16ENS1_7complexIfEEEEv13SSMParamsBase)
        /*07f4*/ 	.word	0x00000000


	//----- nvinfo : EIATTR_REGCOUNT
	.align		4
.L_367:
        /*07f8*/ 	.byte	0x04, 0x2f
        /*07fa*/ 	.short	(.L_369 - .L_368)
	.align		4
.L_368:
        /*07fc*/ 	.word	index@(_Z25selective_scan_fwd_kernelI32Selective_Scan_fwd_kernel_traitsILi32ELi4ELi1ELb1ELb0ELb1ELb0EN3c108BFloat16ENS1_7complexIfEEEEv13SSMParamsBase)
        /*0800*/ 	.word	0x0000005b


	//----- nvinfo : EIATTR_FRAME_SIZE
	.align		4
.L_369:
        /*0804*/ 	.byte	0x04, 0x11
        /*0806*/ 	.short	(.L_371 - .L_370)
	.align		4
.L_370:
        /*0808*/ 	.word	index@(_Z25selective_scan_fwd_kernelI32Selective_Scan_fwd_kernel_traitsILi32ELi4ELi1ELb1ELb0ELb1ELb0EN3c108BFloat16ENS1_7complexIfEEEEv13SSMParamsBase)
        /*080c*/ 	.word	0x00000000


	//----- nvinfo : EIATTR_REGCOUNT
	.align		4
.L_371:
        /*0810*/ 	.byte	0x04, 0x2f
        /*0812*/ 	.short	(.L_373 - .L_372)
	.align		4
.L_372:
        /*0814*/ 	.word	index@(_Z25selective_scan_fwd_kernelI32Selective_Scan_fwd_kernel_traitsILi32ELi4ELi1ELb1ELb0ELb0ELb1EN3c108BFloat16ENS1_7complexIfEEEEv13SSMParamsBase)
        /*0818*/ 	.word	0x00000059


	//----- nvinfo : EIATTR_FRAME_SIZE
	.align		4
.L_373:
        /*081c*/ 	.byte	0x04, 0x11
        /*081e*/ 	.short	(.L_375 - .L_374)
	.align		4
.L_374:
        /*0820*/ 	.word	index@(_Z25selective_scan_fwd_kernelI32Selective_Scan_fwd_kernel_traitsILi32ELi4ELi1ELb1ELb0ELb0ELb1EN3c108BFloat16ENS1_7complexIfEEEEv13SSMParamsBase)
        /*0824*/ 	.word	0x00000000


	//----- nvinfo : EIATTR_REGCOUNT
	.align		4
.L_375:
        /*0828*/ 	.byte	0x04, 0x2f
        /*082a*/ 	.short	(.L_377 - .L_376)
	.align		4
.L_376:
        /*082c*/ 	.word	index@(_Z25selective_scan_fwd_kernelI32Selective_Scan_fwd_kernel_traitsILi32ELi4ELi1ELb1ELb0ELb0ELb0EN3c108BFloat16ENS1_7complexIfEEEEv13SSMParamsBase)
        /*0830*/ 	.word	0x00000053


	//----- nvinfo : EIATTR_FRAME_SIZE
	.align		4
.L_377:
        /*0834*/ 	.byte	0x04, 0x11
        /*0836*/ 	.short	(.L_379 - .L_378)
	.align		4
.L_378:
        /*0838*/ 	.word	index@(_Z25selective_scan_fwd_kernelI32Selective_Scan_fwd_kernel_traitsILi32ELi4ELi1ELb1ELb0ELb0ELb0EN3c108BFloat16ENS1_7complexIfEEEEv13SSMParamsBase)
        /*083c*/ 	.word	0x00000000


	//----- nvinfo : EIATTR_REGCOUNT
	.align		4
.L_379:
        /*0840*/ 	.byte	0x04, 0x2f
        /*0842*/ 	.short	(.L_381 - .L_380)
	.align		4
.L_380:
        /*0844*/ 	.word	index@(_Z25selective_scan_fwd_kernelI32Selective_Scan_fwd_kernel_traitsILi32ELi4ELi1ELb0ELb1ELb1ELb1EN3c108BFloat16ENS1_7complexIfEEEEv13SSMParamsBase)
        /*0848*/ 	.word	0x00000074


	//----- nvinfo : EIATTR_FRAME_SIZE
	.align		4
.L_381:
        /*084c*/ 	.byte	0x04, 0x11
        /*084e*/ 	.short	(.L_383 - .L_382)
	.align		4
.L_382:
        /*0850*/ 	.word	index@(_Z25selective_scan_fwd_kernelI32Selective_Scan_fwd_kernel_traitsILi32ELi4ELi1ELb0ELb1ELb1ELb1EN3c108BFloat16ENS1_7complexIfEEEEv13SSMParamsBase)
        /*0854*/ 	.word	0x00000000


	//----- nvinfo : EIATTR_REGCOUNT
	.align		4
.L_383:
        /*0858*/ 	.byte	0x04, 0x2f
        /*085a*/ 	.short	(.L_385 - .L_384)
	.align		4
.L_384:
        /*085c*/ 	.word	index@(_Z25selective_scan_fwd_kernelI32Selective_Scan_fwd_kernel_traitsILi32ELi4ELi1ELb0ELb1ELb1ELb0EN3c108BFloat16ENS1_7complexIfEEEEv13SSMParamsBase)
        /*0860*/ 	.word	0x00000074


	//----- nvinfo : EIATTR_FRAME_SIZE
	.align		4
.L_385:
        /*0864*/ 	.byte	0x04, 0x11
        /*0866*/ 	.short	(.L_387 - .L_386)
	.align		4
.L_386:
        /*0868*/ 	.word	index@(_Z25selective_scan_fwd_kernelI32Selective_Scan_fwd_kernel_traitsILi32ELi4ELi1ELb0ELb1ELb1ELb0EN3c108BFloat16ENS1_7complexIfEEEEv13SSMParamsBase)
        /*086c*/ 	.word	0x00000000


	//----- nvinfo : EIATTR_REGCOUNT
	.align		4
.L_387:
        /*0870*/ 	.byte	0x04, 0x2f
        /*0872*/ 	.short	(.L_389 - .L_388)
	.align		4
.L_388:
        /*0874*/ 	.word	index@(_Z25selective_scan_fwd_kernelI32Selective_Scan_fwd_kernel_traitsILi32ELi4ELi1ELb0ELb1ELb0ELb1EN3c108BFloat16ENS1_7complexIfEEEEv13SSMParamsBase)
        /*0878*/ 	.word	0x00000074


	//----- nvinfo : EIATTR_FRAME_SIZE
	.align		4
.L_389:
        /*087c*/ 	.byte	0x04, 0x11
        /*087e*/ 	.short	(.L_391 - .L_390)
	.align		4
.L_390:
        /*0880*/ 	.word	index@(_Z25selective_scan_fwd_kernelI32Selective_Scan_fwd_kernel_traitsILi32ELi4ELi1ELb0ELb1ELb0ELb1EN3c108BFloat16ENS1_7complexIfEEEEv13SSMParamsBase)
        /*0884*/ 	.word	0x00000000


	//----- nvinfo : EIATTR_REGCOUNT
	.align		4
.L_391:
        /*0888*/ 	.byte	0x04, 0x2f
        /*088a*/ 	.short	(.L_393 - .L_392)
	.align		4
.L_392:
        /*088c*/ 	.word	index@(_Z25selective_scan_fwd_kernelI32Selective_Scan_fwd_kernel_traitsILi32ELi4ELi1ELb0ELb1ELb0ELb0EN3c108BFloat16ENS1_7complexIfEEEEv13SSMParamsBase)
        /*0890*/ 	.word	0x00000073


	//----- nvinfo : EIATTR_FRAME_SIZE
	.align		4
.L_393:
        /*0894*/ 	.byte	0x04, 0x11
        /*0896*/ 	.short	(.L_395 - .L_394)
	.align		4
.L_394:
        /*0898*/ 	.word	index@(_Z25selective_scan_fwd_kernelI32Selective_Scan_fwd_kernel_traitsILi32ELi4ELi1ELb0ELb1ELb0ELb0EN3c108BFloat16ENS1_7complexIfEEEEv13SSMParamsBase)
        /*089c*/ 	.word	0x00000000


	//----- nvinfo : EIATTR_REGCOUNT
	.align		4
.L_395:
        /*08a0*/ 	.byte	0x04, 0x2f
        /*08a2*/ 	.short	(.L_397 - .L_396)
	.align		4
.L_396:
        /*08a4*/ 	.word	index@(_Z25selective_scan_fwd_kernelI32Selective_Scan_fwd_kernel_traitsILi32ELi4ELi1ELb0ELb0ELb1ELb1EN3c108BFloat16ENS1_7complexIfEEEEv13SSMParamsBase)
        /*08a8*/ 	.word	0x00000079


	//----- nvinfo : EIATTR_FRAME_SIZE
	.align		4
.L_397:
        /*08ac*/ 	.byte	0x04, 0x11
        /*08ae*/ 	.short	(.L_399 - .L_398)
	.align		4
.L_398:
        /*08b0*/ 	.word	index@(_Z25selective_scan_fwd_kernelI32Selective_Scan_fwd_kernel_traitsILi32ELi4ELi1ELb0ELb0ELb1ELb1EN3c108BFloat16ENS1_7complexIfEEEEv13SSMParamsBase)
        /*08b4*/ 	.word	0x00000000


	//----- nvinfo : EIATTR_REGCOUNT
	.align		4
.L_399:
        /*08b8*/ 	.byte	0x04, 0x2f
        /*08ba*/ 	.short	(.L_401 - .L_400)
	.align		4
.L_400:
        /*08bc*/ 	.word	index@(_Z25selective_scan_fwd_kernelI32Selective_Scan_fwd_kernel_traitsILi32ELi4ELi1ELb0ELb0ELb1ELb0EN3c108BFloat16ENS1_7complexIfEEEEv13SSMParamsBase)
        /*08c0*/ 	.word	0x0000007c


	//----- nvinfo : EIATTR_FRAME_SIZE
	.align		4
.L_401:
        /*08c4*/ 	.byte	0x04, 0x11
        /*08c6*/ 	.short	(.L_403 - .L_402)
	.align		4
.L_402:
        /*08c8*/ 	.word	index@(_Z25selective_scan_fwd_kernelI32Selective_Scan_fwd_kernel_traitsILi32ELi4ELi1ELb0ELb0ELb1ELb0EN3c108BFloat16ENS1_7complexIfEEEEv13SSMParamsBase)
        /*08cc*/ 	.word	0x00000000


	//----- nvinfo : EIATTR_REGCOUNT
	.align		4
.L_403:
        /*08d0*/ 	.byte	0x04, 0x2f
        /*08d2*/ 	.short	(.L_405 - .L_404)
	.align		4
.L_404:
        /*08d4*/ 	.word	index@(_Z25selective_scan_fwd_kernelI32Selective_Scan_fwd_kernel_traitsILi32ELi4ELi1ELb0ELb0ELb0ELb1EN3c108BFloat16ENS1_7complexIfEEEEv13SSMParamsBase)
        /*08d8*/ 	.word	0x0000005f


	//----- nvinfo : EIATTR_FRAME_SIZE
	.align		4
.L_405:
        /*08dc*/ 	.byte	0x04, 0x11
        /*08de*/ 	.short	(.L_407 - .L_406)
	.align		4
.L_406:
        /*08e0*/ 	.word	index@(_Z25selective_scan_fwd_kernelI32Selective_Scan_fwd_kernel_traitsILi32ELi4ELi1ELb0ELb0ELb0ELb1EN3c108BFloat16ENS1_7complexIfEEEEv13SSMParamsBase)
        /*08e4*/ 	.word	0x00000000


	//----- nvinfo : EIATTR_REGCOUNT
	.align		4
.L_407:
        /*08e8*/ 	.byte	0x04, 0x2f
        /*08ea*/ 	.short	(.L_409 - .L_408)
	.align		4
.L_408:
        /*08ec*/ 	.word	index@(_Z25selective_scan_fwd_kernelI32Selective_Scan_fwd_kernel_traitsILi32ELi4ELi1ELb0ELb0ELb0ELb0EN3c108BFloat16ENS1_7complexIfEEEEv13SSMParamsBase)
        /*08f0*/ 	.word	0x0000005e


	//----- nvinfo : EIATTR_FRAME_SIZE
	.align		4
.L_409:
        /*08f4*/ 	.byte	0x04, 0x11
        /*08f6*/ 	.short	(.L_411 - .L_410)
	.align		4
.L_410:
        /*08f8*/ 	.word	index@(_Z25selective_scan_fwd_kernelI32Selective_Scan_fwd_kernel_traitsILi32ELi4ELi1ELb0ELb0ELb0ELb0EN3c108BFloat16ENS1_7complexIfEEEEv13SSMParamsBase)
        /*08fc*/ 	.word	0x00000000


	//----- nvinfo : EIATTR_REGCOUNT
	.align		4
.L_411:
        /*0900*/ 	.byte	0x04, 0x2f
        /*0902*/ 	.short	(.L_413 - .L_412)
	.align		4
.L_412:
        /*0904*/ 	.word	index@(_Z25selective_scan_fwd_kernelI32Selective_Scan_fwd_kernel_traitsILi32ELi8ELi1ELb1ELb1ELb1ELb1EN3c108BFloat16ENS1_7complexIfEEEEv13SSMParamsBase)
        /*0908*/ 	.word	0x00000085


	//----- nvinfo : EIATTR_FRAME_SIZE
	.align		4
.L_413:
        /*090c*/ 	.byte	0x04, 0x11
        /*090e*/ 	.short	(.L_415 - .L_414)
	.align		4
.L_414:
        /*0910*/ 	.word	index@(_Z25selective_scan_fwd_kernelI32Selective_Scan_fwd_kernel_traitsILi32ELi8ELi1ELb1ELb1ELb1ELb1EN3c108BFloat16ENS1_7complexIfEEEEv13SSMParamsBase)
        /*0914*/ 	.word	0x00000000


	//----- nvinfo : EIATTR_REGCOUNT
	.align		4
.L_415:
        /*0918*/ 	.byte	0x04, 0x2f
        /*091a*/ 	.short	(.L_417 - .L_416)
	.align		4
.L_416:
        /*091c*/ 	.word	index@(_Z25selective_scan_fwd_kernelI32Selective_Scan_fwd_kernel_traitsILi32ELi8ELi1ELb1ELb1ELb1ELb0EN3c108BFloat16ENS1_7complexIfEEEEv13SSMParamsBase)
        /*0920*/ 	.word	0x0000007c


	//----- nvinfo : EIATTR_FRAME_SIZE
	.align		4
.L_417:
        /*0924*/ 	.byte	0x04, 0x11
        /*0926*/ 	.short	(.L_419 - .L_418)
	.align		4
.L_418:
        /*0928*/ 	.word	index@(_Z25selective_scan_fwd_kernelI32Selective_Scan_fwd_kernel_traitsILi32ELi8ELi1ELb1ELb1ELb1ELb0EN3c108BFloat16ENS1_7complexIfEEEEv13SSMParamsBase)
        /*092c*/ 	.word	0x00000000


	//----- nvinfo : EIATTR_REGCOUNT
	.align		4
.L_419:
        /*0930*/ 	.byte	0x04, 0x2f
        /*0932*/ 	.short	(.L_421 - .L_420)
	.align		4
.L_420:
        /*0934*/ 	.word	index@(_Z25selective_scan_fwd_kernelI32Selective_Scan_fwd_kernel_traitsILi32ELi8ELi1ELb1ELb1ELb0ELb1EN3c108BFloat16ENS1_7complexIfEEEEv13SSMParamsBase)
        /*0938*/ 	.word	0x00000080


	//----- nvinfo : EIATTR_FRAME_SIZE
	.align		4
.L_421:
        /*093c*/ 	.byte	0x04, 0x11
        /*093e*/ 	.short	(.L_423 - .L_422)
	.align		4
.L_422:
        /*0940*/ 	.word	index@(_Z25selective_scan_fwd_kernelI32Selective_Scan_fwd_kernel_traitsILi32ELi8ELi1ELb1ELb1ELb0ELb1EN3c108BFloat16ENS1_7complexIfEEEEv13SSMParamsBase)
        /*0944*/ 	.word	0x00000000


	//----- nvinfo : EIATTR_REGCOUNT
	.align		4
.L_423:
        /*0948*/ 	.byte	0x04, 0x2f
        /*094a*/ 	.short	(.L_425 - .L_424)
	.align		4
.L_424:
        /*094c*/ 	.word	index@(_Z25selective_scan_fwd_kernelI32Selective_Scan_fwd_kernel_traitsILi32ELi8ELi1ELb1ELb1ELb0ELb0EN3c108BFloat16ENS1_7complexIfEEEEv13SSMParamsBase)
        /*0950*/ 	.word	0x00000078


	//----- nvinfo : EIATTR_FRAME_SIZE
	.align		4
.L_425:
        /*0954*/ 	.byte	0x04, 0x11
        /*0956*/ 	.short	(.L_427 - .L_426)
	.align		4
.L_426:
        /*0958*/ 	.word	index@(_Z25selective_scan_fwd_kernelI32Selective_Scan_fwd_kernel_traitsILi32ELi8ELi1ELb1ELb1ELb0ELb0EN3c108BFloat16ENS1_7complexIfEEEEv13SSMParamsBase)
        /*095c*/ 	.word	0x00000000


	//----- nvinfo : EIATTR_REGCOUNT
	.align		4
.L_427:
        /*0960*/ 	.byte	0x04, 0x2f
        /*0962*/ 	.short	(.L_429 - .L_428)
	.align		4
.L_428:
        /*0964*/ 	.word	index@(_Z25selective_scan_fwd_kernelI32Selective_Scan_fwd_kernel_traitsILi32ELi8ELi1ELb1ELb0ELb1ELb1EN3c108BFloat16ENS1_7complexIfEEEEv13SSMParamsBase)
        /*0968*/ 	.word	0x0000007d


	//----- nvinfo : EIATTR_FRAME_SIZE
	.align		4
.L_429:
        /*096c*/ 	.byte	0x04, 0x11
        /*096e*/ 	.short	(.L_431 - .L_430)
	.align		4
.L_430:
        /*0970*/ 	.word	index@(_Z25selective_scan_fwd_kernelI32Selective_Scan_fwd_kernel_traitsILi32ELi8ELi1ELb1ELb0ELb1ELb1EN3c108BFloat16ENS1_7complexIfEEEEv13SSMParamsBase)
        /*0974*/ 	.word	0x00000000


	//----- nvinfo : EIATTR_REGCOUNT
	.align		4
.L_431:
        /*0978*/ 	.byte	0x04, 0x2f
        /*097a*/ 	.short	(.L_433 - .L_432)
	.align		4
.L_432:
        /*097c*/ 	.word	index@(_Z25selective_scan_fwd_kernelI32Selective_Scan_fwd_kernel_traitsILi32ELi8ELi1ELb1ELb0ELb1ELb0EN3c108BFloat16ENS1_7complexIfEEEEv13SSMParamsBase)
        /*0980*/ 	.word	0x00000073


	//----- nvinfo : EIATTR_FRAME_SIZE
	.align		4
.L_433:
        /*0984*/ 	.byte	0x04, 0x11
        /*0986*/ 	.short	(.L_435 - .L_434)
	.align		4
.L_434:
        /*0988*/ 	.word	index@(_Z25selective_scan_fwd_kernelI32Selective_Scan_fwd_kernel_traitsILi32ELi8ELi1ELb1ELb0ELb1ELb0EN3c108BFloat16ENS1_7complexIfEEEEv13SSMParamsBase)
        /*098c*/ 	.word	0x00000000


	//----- nvinfo : EIATTR_REGCOUNT
	.align		4
.L_435:
        /*0990*/ 	.byte	0x04, 0x2f
        /*0992*/ 	.short	(.L_437 - .L_436)
	.align		4
.L_436:
        /*0994*/ 	.word	index@(_Z25selective_scan_fwd_kernelI32Selective_Scan_fwd_kernel_traitsILi32ELi8ELi1ELb1ELb0ELb0ELb1EN3c108BFloat16ENS1_7complexIfEEEEv13SSMParamsBase)
        /*0998*/ 	.word	0x0000006f


	//----- nvinfo : EIATTR_FRAME_SIZE
	.align		4
.L_437:
        /*099c*/ 	.byte	0x04, 0x11
        /*099e*/ 	.short	(.L_439 - .L_438)
	.align		4
.L_438:
        /*09a0*/ 	.word	index@(_Z25selective_scan_fwd_kernelI32Selective_Scan_fwd_kernel_traitsILi32ELi8ELi1ELb1ELb0ELb0ELb1EN3c108BFloat16ENS1_7complexIfEEEEv13SSMParamsBase)
        /*09a4*/ 	.word	0x00000000


	//----- nvinfo : EIATTR_REGCOUNT
	.align		4
.L_439:
        /*09a8*/ 	.byte	0x04, 0x2f
        /*09aa*/ 	.short	(.L_441 - .L_440)
	.align		4
.L_440:
        /*09ac*/ 	.word	index@(_Z25selective_scan_fwd_kernelI32Selective_Scan_fwd_kernel_traitsILi32ELi8ELi1ELb1ELb0ELb0ELb0EN3c108BFloat16ENS1_7complexIfEEEEv13SSMParamsBase)
        /*09b0*/ 	.word	0x00000065


	//----- nvinfo : EIATTR_FRAME_SIZE
	.align		4
.L_441:
        /*09b4*/ 	.byte	0x04, 0x11
        /*09b6*/ 	.short	(.L_443 - .L_442)
	.align		4
.L_442:
        /*09b8*/ 	.word	index@(_Z25selective_scan_fwd_kernelI32Selective_Scan_fwd_kernel_traitsILi32ELi8ELi1ELb1ELb0ELb0ELb0EN3c108BFloat16ENS1_7complexIfEEEEv13SSMParamsBase)
        /*09bc*/ 	.word	0x00000000


	//----- nvinfo : EIATTR_REGCOUNT
	.align		4
.L_443:
        /*09c0*/ 	.byte	0x04, 0x2f
        /*09c2*/ 	.short	(.L_445 - .L_444)
	.align		4
.L_444:
        /*09c4*/ 	.word	index@(_Z25selective_scan_fwd_kernelI32Selective_Scan_fwd_kernel_traitsILi32ELi8ELi1ELb0ELb1ELb1ELb1EN3c108BFloat16ENS1_7complexIfEEEEv13SSMParamsBase)
        /*09c8*/ 	.word	0x000000c2


	//----- nvinfo : EIATTR_FRAME_SIZE
	.align		4
.L_445:
        /*09cc*/ 	.byte	0x04, 0x11
        /*09ce*/ 	.short	(.L_447 - .L_446)
	.align		4
.L_446:
        /*09d0*/ 	.word	index@(_Z25selective_scan_fwd_kernelI32Selective_Scan_fwd_kernel_traitsILi32ELi8ELi1ELb0ELb1ELb1ELb1EN3c108BFloat16ENS1_7complexIfEEEEv13SSMParamsBase)
        /*09d4*/ 	.word	0x00000000


	//----- nvinfo : EIATTR_REGCOUNT
	.align		4
.L_447:
        /*09d8*/ 	.byte	0x04, 0x2f
        /*09da*/ 	.short	(.L_449 - .L_448)
	.align		4
.L_448:
        /*09dc*/ 	.word	index@(_Z25selective_scan_fwd_kernelI32Selective_Scan_fwd_kernel_traitsILi32ELi8ELi1ELb0ELb1ELb1ELb0EN3c108BFloat16ENS1_7complexIfEEEEv13SSMParamsBase)
        /*09e0*/ 	.word	0x000000c0


	//----- nvinfo : EIATTR_FRAME_SIZE
	.align		4
.L_449:
        /*09e4*/ 	.byte	0x04, 0x11
        /*09e6*/ 	.short	(.L_451 - .L_450)
	.align		4
.L_450:
        /*09e8*/ 	.word	index@(_Z25selective_scan_fwd_kernelI32Selective_Scan_fwd_kernel_traitsILi32ELi8ELi1ELb0ELb1ELb1ELb0EN3c108BFloat16ENS1_7complexIfEEEEv13SSMParamsBase)
        /*09ec*/ 	.word	0x00000000


	//----- nvinfo : EIATTR_REGCOUNT
	.align		4
.L_451:
        /*09f0*/ 	.byte	0x04, 0x2f
        /*09f2*/ 	.short	(.L_453 - .L_452)
	.align		4
.L_452:
        /*09f4*/ 	.word	index@(_Z25selective_scan_fwd_kernelI32Selective_Scan_fwd_kernel_traitsILi32ELi8ELi1ELb0ELb1ELb0ELb1EN3c108BFloat16ENS1_7complexIfEEEEv13SSMParamsBase)
        /*09f8*/ 	.word	0x000000ba


	//----- nvinfo : EIATTR_FRAME_SIZE
	.align		4
.L_453:
        /*09fc*/ 	.byte	0x04, 0x11
        /*09fe*/ 	.short	(.L_455 - .L_454)
	.align		4
.L_454:
        /*0a00*/ 	.word	index@(_Z25selective_scan_fwd_kernelI32Selective_Scan_fwd_kernel_traitsILi32ELi8ELi1ELb0ELb1ELb0ELb1EN3c108BFloat16ENS1_7complexIfEEEEv13SSMParamsBase)
        /*0a04*/ 	.word	0x00000000


	//----- nvinfo : EIATTR_REGCOUNT
	.align		4
.L_455:
        /*0a08*/ 	.byte	0x04, 0x2f
        /*0a0a*/ 	.short	(.L_457 - .L_456)
	.align		4
.L_456:
        /*0a0c*/ 	.word	index@(_Z25selective_scan_fwd_kernelI32Selective_Scan_fwd_kernel_traitsILi32ELi8ELi1ELb0ELb1ELb0ELb0EN3c108BFloat16ENS1_7complexIfEEEEv13SSMParamsBase)
        /*0a10*/ 	.word	0x000000b9


	//----- nvinfo : EIATTR_FRAME_SIZE
	.align		4
.L_457:
        /*0a14*/ 	.byte	0x04, 0x11
        /*0a16*/ 	.short	(.L_459 - .L_458)
	.align		4
.L_458:
        /*0a18*/ 	.word	index@(_Z25selective_scan_fwd_kernelI32Selective_Scan_fwd_kernel_traitsILi32ELi8ELi1ELb0ELb1ELb0ELb0EN3c108BFloat16ENS1_7complexIfEEEEv13SSMParamsBase)
        /*0a1c*/ 	.word	0x00000000


	//----- nvinfo : EIATTR_REGCOUNT
	.align		4
.L_459:
        /*0a20*/ 	.byte	0x04, 0x2f
        /*0a22*/ 	.short	(.L_461 - .L_460)
	.align		4
.L_460:
        /*0a24*/ 	.word	index@(_Z25selective_scan_fwd_kernelI32Selective_Scan_fwd_kernel_traitsILi32ELi8ELi1ELb0ELb0ELb1ELb1EN3c108BFloat16ENS1_7complexIfEEEEv13SSMParamsBase)
        /*0a28*/ 	.word	0x000000c4


	//----- nvinfo : EIATTR_FRAME_SIZE
	.align		4
.L_461:
        /*0a2c*/ 	.byte	0x04, 0x11
        /*0a2e*/ 	.short	(.L_463 - .L_462)
	.align		4
.L_462:
        /*0a30*/ 	.word	index@(_Z25selective_scan_fwd_kernelI32Selective_Scan_fwd_kernel_traitsILi32ELi8ELi1ELb0ELb0ELb1ELb1EN3c108BFloat16ENS1_7complexIfEEEEv13SSMParamsBase)
        /*0a34*/ 	.word	0x00000000


	//----- nvinfo : EIATTR_REGCOUNT
	.align		4
.L_463:
        /*0a38*/ 	.byte	0x04, 0x2f
        /*0a3a*/ 	.short	(.L_465 - .L_464)
	.align		4
.L_464:
        /*0a3c*/ 	.word	index@(_Z25selective_scan_fwd_kernelI32Selective_Scan_fwd_kernel_traitsILi32ELi8ELi1ELb0ELb0ELb1ELb0EN3c108BFloat16ENS1_7complexIfEEEEv13SSMParamsBase)
        /*0a40*/ 	.word	0x000000c3


	//----- nvinfo : EIATTR_FRAME_SIZE
	.align		4
.L_465:
        /*0a44*/ 	.byte	0x04, 0x11
        /*0a46*/ 	.short	(.L_467 - .L_466)
	.align		4
.L_466:
        /*0a48*/ 	.word	index@(_Z25selective_scan_fwd_kernelI32Selective_Scan_fwd_kernel_traitsILi32ELi8ELi1ELb0ELb0ELb1ELb0EN3c108BFloat16ENS1_7complexIfEEEEv13SSMParamsBase)
        /*0a4c*/ 	.word	0x00000000


	//----- nvinfo : EIATTR_REGCOUNT
	.align		4
.L_467:
        /*0a50*/ 	.byte	0x04, 0x2f
        /*0a52*/ 	.short	(.L_469 - .L_468)
	.align		4
.L_468:
        /*0a54*/ 	.word	index@(_Z25selective_scan_fwd_kernelI32Selective_Scan_fwd_kernel_traitsILi32ELi8ELi1ELb0ELb0ELb0ELb1EN3c108BFloat16ENS1_7complexIfEEEEv13SSMParamsBase)
        /*0a58*/ 	.word	0x00000088


	//----- nvinfo : EIATTR_FRAME_SIZE
	.align		4
.L_469:
        /*0a5c*/ 	.byte	0x04, 0x11
        /*0a5e*/ 	.short	(.L_471 - .L_470)
	.align		4
.L_470:
        /*0a60*/ 	.word	index@(_Z25selective_scan_fwd_kernelI32Selective_Scan_fwd_kernel_traitsILi32ELi8ELi1ELb0ELb0ELb0ELb1EN3c108BFloat16ENS1_7complexIfEEEEv13SSMParamsBase)
        /*0a64*/ 	.word	0x00000000


	//----- nvinfo : EIATTR_REGCOUNT
	.align		4
.L_471:
        /*0a68*/ 	.byte	0x04, 0x2f
        /*0a6a*/ 	.short	(.L_473 - .L_472)
	.align		4
.L_472:
        /*0a6c*/ 	.word	index@(_Z25selective_scan_fwd_kernelI32Selective_Scan_fwd_kernel_traitsILi32ELi8ELi1ELb0ELb0ELb0ELb0EN3c108BFloat16ENS1_7complexIfEEEEv13SSMParamsBase)
        /*0a70*/ 	.word	0x00000088


	//----- nvinfo : EIATTR_FRAME_SIZE
	.align		4
.L_473:
        /*0a74*/ 	.byte	0x04, 0x11
        /*0a76*/ 	.short	(.L_475 - .L_474)
	.align		4
.L_474:
        /*0a78*/ 	.word	index@(_Z25selective_scan_fwd_kernelI32Selective_Scan_fwd_kernel_traitsILi32ELi8ELi1ELb0ELb0ELb0ELb0EN3c108BFloat16ENS1_7complexIfEEEEv13SSMParamsBase)
        /*0a7c*/ 	.word	0x00000000


	//----- nvinfo : EIATTR_REGCOUNT
	.align		4
.L_475:
        /*0a80*/ 	.byte	0x04, 0x2f
        /*0a82*/ 	.short	(.L_477 - .L_476)
	.align		4
.L_476:
        /*0a84*/ 	.word	index@(_Z25selective_scan_fwd_kernelI32Selective_Scan_fwd_kernel_traitsILi32ELi16ELi1ELb1ELb1ELb1ELb1EN3c108BFloat16ENS1_7complexIfEEEEv13SSMParamsBase)
        /*0a88*/ 	.word	0x000000b6


	//----- nvinfo : EIATTR_FRAME_SIZE
	.align		4
.L_477:
        /*0a8c*/ 	.byte	0x04, 0x11
        /*0a8e*/ 	.short	(.L_479 - .L_478)
	.align		4
.L_478:
        /*0a90*/ 	.word	index@(_Z25selective_scan_fwd_kernelI32Selective_Scan_fwd_kernel_traitsILi32ELi16ELi1ELb1ELb1ELb1ELb1EN3c108BFloat16ENS1_7complexIfEEEEv13SSMParamsBase)
        /*0a94*/ 	.word	0x00000000


	//----- nvinfo : EIATTR_REGCOUNT
	.align		4
.L_479:
        /*0a98*/ 	.byte	0x04, 0x2f
        /*0a9a*/ 	.short	(.L_481 - .L_480)
	.align		4
.L_480:
        /*0a9c*/ 	.word	index@(_Z25selective_scan_fwd_kernelI32Selective_Scan_fwd_kernel_traitsILi32ELi16ELi1ELb1ELb1ELb1ELb0EN3c108BFloat16ENS1_7complexIfEEEEv13SSMParamsBase)
        /*0aa0*/ 	.word	0x000000b6


	//----- nvinfo : EIATTR_FRAME_SIZE
	.align		4
.L_481:
        /*0aa4*/ 	.byte	0x04, 0x11
        /*0aa6*/ 	.short	(.L_483 - .L_482)
	.align		4
.L_482:
        /*0aa8*/ 	.word	index@(_Z25selective_scan_fwd_kernelI32Selective_Scan_fwd_kernel_traitsILi32ELi16ELi1ELb1ELb1ELb1ELb0EN3c108BFloat16ENS1_7complexIfEEEEv13SSMParamsBase)
        /*0aac*/ 	.word	0x00000000


	//----- nvinfo : EIATTR_REGCOUNT
	.align		4
.L_483:
        /*0ab0*/ 	.byte	0x04, 0x2f
        /*0ab2*/ 	.short	(.L_485 - .L_484)
	.align		4
.L_484:
        /*0ab4*/ 	.word	index@(_Z25selective_scan_fwd_kernelI32Selective_Scan_fwd_kernel_traitsILi32ELi16ELi1ELb1ELb1ELb0ELb1EN3c108BFloat16ENS1_7complexIfEEEEv13SSMParamsBase)
        /*0ab8*/ 	.word	0x000000ab


	//----- nvinfo : EIATTR_FRAME_SIZE
	.align		4
.L_485:
        /*0abc*/ 	.byte	0x04, 0x11
        /*0abe*/ 	.short	(.L_487 - .L_486)
	.align		4
.L_486:
        /*0ac0*/ 	.word	index@(_Z25selective_scan_fwd_kernelI32Selective_Scan_fwd_kernel_traitsILi32ELi16ELi1ELb1ELb1ELb0ELb1EN3c108BFloat16ENS1_7complexIfEEEEv13SSMParamsBase)
        /*0ac4*/ 	.word	0x00000000


	//----- nvinfo : EIATTR_REGCOUNT
	.align		4
.L_487:
        /*0ac8*/ 	.byte	0x04, 0x2f
        /*0aca*/ 	.short	(.L_489 - .L_488)
	.align		4
.L_488:
        /*0acc*/ 	.word	index@(_Z25selective_scan_fwd_kernelI32Selective_Scan_fwd_kernel_traitsILi32ELi16ELi1ELb1ELb1ELb0ELb0EN3c108BFloat16ENS1_7complexIfEEEEv13SSMParamsBase)
        /*0ad0*/ 	.word	0x000000ab


	//----- nvinfo : EIATTR_FRAME_SIZE
	.align		4
.L_489:
        /*0ad4*/ 	.byte	0x04, 0x11
        /*0ad6*/ 	.short	(.L_491 - .L_490)
	.align		4
.L_490:
        /*0ad8*/ 	.word	index@(_Z25selective_scan_fwd_kernelI32Selective_Scan_fwd_kernel_traitsILi32ELi16ELi1ELb1ELb1ELb0ELb0EN3c108BFloat16ENS1_7complexIfEEEEv13SSMParamsBase)
        /*0adc*/ 	.word	0x00000000


	//----- nvinfo : EIATTR_REGCOUNT
	.align		4
.L_491:
        /*0ae0*/ 	.byte	0x04, 0x2f
        /*0ae2*/ 	.short	(.L_493 - .L_492)
	.align		4
.L_492:
        /*0ae4*/ 	.word	index@(_Z25selective_scan_fwd_kernelI32Selective_Scan_fwd_kernel_traitsILi32ELi16ELi1ELb1ELb0ELb1ELb1EN3c108BFloat16ENS1_7complexIfEEEEv13SSMParamsBase)
        /*0ae8*/ 	.word	0x000000a8


	//----- nvinfo : EIATTR_FRAME_SIZE
	.align		4
.L_493:
        /*0aec*/ 	.byte	0x04, 0x11
        /*0aee*/ 	.short	(.L_495 - .L_494)
	.align		4
.L_494:
        /*0af0*/ 	.word	index@(_Z25selective_scan_fwd_kernelI32Selective_Scan_fwd_kernel_traitsILi32ELi16ELi1ELb1ELb0ELb1ELb1EN3c108BFloat16ENS1_7complexIfEEEEv13SSMParamsBase)
        /*0af4*/ 	.word	0x00000000


	//----- nvinfo : EIATTR_REGCOUNT
	.align		4
.L_495:
        /*0af8*/ 	.byte	0x04, 0x2f
        /*0afa*/ 	.short	(.L_497 - .L_496)
	.align		4
.L_496:
        /*0afc*/ 	.word	index@(_Z25selective_scan_fwd_kernelI32Selective_Scan_fwd_kernel_traitsILi32ELi16ELi1ELb1ELb0ELb1ELb0EN3c108BFloat16ENS1_7complexIfEEEEv13SSMParamsBase)
        /*0b00*/ 	.word	0x000000a8


	//----- nvinfo : EIATTR_FRAME_SIZE
	.align		4
.L_497:
        /*0b04*/ 	.byte	0x04, 0x11
        /*0b06*/ 	.short	(.L_499 - .L_498)
	.align		4
.L_498:
        /*0b08*/ 	.word	index@(_Z25selective_scan_fwd_kernelI32Selective_Scan_fwd_kernel_traitsILi32ELi16ELi1ELb1ELb0ELb1ELb0EN3c108BFloat16ENS1_7complexIfEEEEv13SSMParamsBase)
        /*0b0c*/ 	.word	0x00000000


	//----- nvinfo : EIATTR_REGCOUNT
	.align		4
.L_499:
        /*0b10*/ 	.byte	0x04, 0x2f
        /*0b12*/ 	.short	(.L_501 - .L_500)
	.align		4
.L_500:
        /*0b14*/ 	.word	index@(_Z25selective_scan_fwd_kernelI32Selective_Scan_fwd_kernel_traitsILi32ELi16ELi1ELb1ELb0ELb0ELb1EN3c108BFloat16ENS1_7complexIfEEEEv13SSMParamsBase)
        /*0b18*/ 	.word	0x00000091


	//----- nvinfo : EIATTR_FRAME_SIZE
	.align		4
.L_501:
        /*0b1c*/ 	.byte	0x04, 0x11
        /*0b1e*/ 	.short	(.L_503 - .L_502)
	.align		4
.L_502:
        /*0b20*/ 	.word	index@(_Z25selective_scan_fwd_kernelI32Selective_Scan_fwd_kernel_traitsILi32ELi16ELi1ELb1ELb0ELb0ELb1EN3c108BFloat16ENS1_7complexIfEEEEv13SSMParamsBase)
        /*0b24*/ 	.word	0x00000000


	//----- nvinfo : EIATTR_REGCOUNT
	.align		4
.L_503:
        /*0b28*/ 	.byte	0x04, 0x2f
        /*0b2a*/ 	.short	(.L_505 - .L_504)
	.align		4
.L_504:
        /*0b2c*/ 	.word	index@(_Z25selective_scan_fwd_kernelI32Selective_Scan_fwd_kernel_traitsILi32ELi16ELi1ELb1ELb0ELb0ELb0EN3c108BFloat16ENS1_7complexIfEEEEv13SSMParamsBase)
        /*0b30*/ 	.word	0x00000091


	//----- nvinfo : EIATTR_FRAME_SIZE
	.align		4
.L_505:
        /*0b34*/ 	.byte	0x04, 0x11
        /*0b36*/ 	.short	(.L_507 - .L_506)
	.align		4
.L_506:
        /*0b38*/ 	.word	index@(_Z25selective_scan_fwd_kernelI32Selective_Scan_fwd_kernel_traitsILi32ELi16ELi1ELb1ELb0ELb0ELb0EN3c108BFloat16ENS1_7complexIfEEEEv13SSMParamsBase)
        /*0b3c*/ 	.word	0x00000000


	//----- nvinfo : EIATTR_REGCOUNT
	.align		4
.L_507:
        /*0b40*/ 	.byte	0x04, 0x2f
        /*0b42*/ 	.short	(.L_509 - .L_508)
	.align		4
.L_508:
        /*0b44*/ 	.word	index@(_Z25selective_scan_fwd_kernelI32Selective_Scan_fwd_kernel_traitsILi32ELi16ELi1ELb0ELb1ELb1ELb1EN3c108BFloat16ENS1_7complexIfEEEEv13SSMParamsBase)
        /*0b48*/ 	.word	0x000000f7


	//----- nvinfo : EIATTR_FRAME_SIZE
	.align		4
.L_509:
        /*0b4c*/ 	.byte	0x04, 0x11
        /*0b4e*/ 	.short	(.L_511 - .L_510)
	.align		4
.L_510:
        /*0b50*/ 	.word	index@(_Z25selective_scan_fwd_kernelI32Selective_Scan_fwd_kernel_traitsILi32ELi16ELi1ELb0ELb1ELb1ELb1EN3c108BFloat16ENS1_7complexIfEEEEv13SSMParamsBase)
        /*0b54*/ 	.word	0x00000000


	//----- nvinfo : EIATTR_REGCOUNT
	.align		4
.L_511:
        /*0b58*/ 	.byte	0x04, 0x2f
        /*0b5a*/ 	.short	(.L_513 - .L_512)
	.align		4
.L_512:
        /*0b5c*/ 	.word	index@(_Z25selective_scan_fwd_kernelI32Selective_Scan_fwd_kernel_traitsILi32ELi16ELi1ELb0ELb1ELb1ELb0EN3c108BFloat16ENS1_7complexIfEEEEv13SSMParamsBase)
        /*0b60*/ 	.word	0x000000f5


	//----- nvinfo : EIATTR_FRAME_SIZE
	.align		4
.L_513:
        /*0b64*/ 	.byte	0x04, 0x11
        /*0b66*/ 	.short	(.L_515 - .L_514)
	.align		4
.L_514:
        /*0b68*/ 	.word	index@(_Z25selective_scan_fwd_kernelI32Selective_Scan_fwd_kernel_traitsILi32ELi16ELi1ELb0ELb1ELb1ELb0EN3c108BFloat16ENS1_7complexIfEEEEv13SSMParamsBase)
        /*0b6c*/ 	.word	0x00000000


	//----- nvinfo : EIATTR_REGCOUNT
	.align		4
.L_515:
        /*0b70*/ 	.byte	0x04, 0x2f
        /*0b72*/ 	.short	(.L_517 - .L_516)
	.align		4
.L_516:
        /*0b74*/ 	.word	index@(_Z25selective_scan_fwd_kernelI32Selective_Scan_fwd_kernel_traitsILi32ELi16ELi1ELb0ELb1ELb0ELb1EN3c108BFloat16ENS1_7complexIfEEEEv13SSMParamsBase)
        /*0b78*/ 	.word	0x000000e5


	//----- nvinfo : EIATTR_FRAME_SIZE
	.align		4
.L_517:
        /*0b7c*/ 	.byte	0x04, 0x11
        /*0b7e*/ 	.short	(.L_519 - .L_518)
	.align		4
.L_518:
        /*0b80*/ 	.word	index@(_Z25selective_scan_fwd_kernelI32Selective_Scan_fwd_kernel_traitsILi32ELi16ELi1ELb0ELb1ELb0ELb1EN3c108BFloat16ENS1_7complexIfEEEEv13SSMParamsBase)
        /*0b84*/ 	.word	0x00000000


	//----- nvinfo : EIATTR_REGCOUNT
	.align		4
.L_519:
        /*0b88*/ 	.byte	0x04, 0x2f
        /*0b8a*/ 	.short	(.L_521 - .L_520)
	.align		4
.L_520:
        /*0b8c*/ 	.word	index@(_Z25selective_scan_fwd_kernelI32Selective_Scan_fwd_kernel_traitsILi32ELi16ELi1ELb0ELb1ELb0ELb0EN3c108BFloat16ENS1_7complexIfEEEEv13SSMParamsBase)
        /*0b90*/ 	.word	0x000000db


	//----- nvinfo : EIATTR_FRAME_SIZE
	.align		4
.L_521:
        /*0b94*/ 	.byte	0x04, 0x11
        /*0b96*/ 	.short	(.L_523 - .L_522)
	.align		4
.L_522:
        /*0b98*/ 	.word	index@(_Z25selective_scan_fwd_kernelI32Selective_Scan_fwd_kernel_traitsILi32ELi16ELi1ELb0ELb1ELb0ELb0EN3c108BFloat16ENS1_7complexIfEEEEv13SSMParamsBase)
        /*0b9c*/ 	.word	0x00000000


	//----- nvinfo : EIATTR_REGCOUNT
	.align		4
.L_523:
        /*0ba0*/ 	.byte	0x04, 0x2f
        /*0ba2*/ 	.short	(.L_525 - .L_524)
	.align		4
.L_524:
        /*0ba4*/ 	.word	index@(_Z25selective_scan_fwd_kernelI32Selective_Scan_fwd_kernel_traitsILi32ELi16ELi1ELb0ELb0ELb1ELb1EN3c108BFloat16ENS1_7complexIfEEEEv13SSMParamsBase)
        /*0ba8*/ 	.word	0x000000e7


	//----- nvinfo : EIATTR_FRAME_SIZE
	.align		4
.L_525:
        /*0bac*/ 	.byte	0x04, 0x11
        /*0bae*/ 	.short	(.L_527 - .L_526)
	.align		4
.L_526:
        /*0bb0*/ 	.word	index@(_Z25selective_scan_fwd_kernelI32Selective_Scan_fwd_kernel_traitsILi32ELi16ELi1ELb0ELb0ELb1ELb1EN3c108BFloat16ENS1_7complexIfEEEEv13SSMParamsBase)
        /*0bb4*/ 	.word	0x00000000


	//----- nvinfo : EIATTR_REGCOUNT
	.align		4
.L_527:
        /*0bb8*/ 	.byte	0x04, 0x2f
        /*0bba*/ 	.short	(.L_529 - .L_528)
	.align		4
.L_528:
        /*0bbc*/ 	.word	index@(_Z25selective_scan_fwd_kernelI32Selective_Scan_fwd_kernel_traitsILi32ELi16ELi1ELb0ELb0ELb1ELb0EN3c108BFloat16ENS1_7complexIfEEEEv13SSMParamsBase)
        /*0bc0*/ 	.word	0x000000e7


	//----- nvinfo : EIATTR_FRAME_SIZE
	.align		4
.L_529:
        /*0bc4*/ 	.byte	0x04, 0x11
        /*0bc6*/ 	.short	(.L_531 - .L_530)
	.align		4
.L_530:
        /*0bc8*/ 	.word	index@(_Z25selective_scan_fwd_kernelI32Selective_Scan_fwd_kernel_traitsILi32ELi16ELi1ELb0ELb0ELb1ELb0EN3c108BFloat16ENS1_7complexIfEEEEv13SSMParamsBase)
        /*0bcc*/ 	.word	0x00000000


	//----- nvinfo : EIATTR_REGCOUNT
	.align		4
.L_531:
        /*0bd0*/ 	.byte	0x04, 0x2f
        /*0bd2*/ 	.short	(.L_533 - .L_532)
	.align		4
.L_532:
        /*0bd4*/ 	.word	index@(_Z25selective_scan_fwd_kernelI32Selective_Scan_fwd_kernel_traitsILi32ELi16ELi1ELb0ELb0ELb0ELb1EN3c108BFloat16ENS1_7complexIfEEEEv13SSMParamsBase)
        /*0bd8*/ 	.word	0x000000d0


	//----- nvinfo : EIATTR_FRAME_SIZE
	.align		4
.L_533:
        /*0bdc*/ 	.byte	0x04, 0x11
        /*0bde*/ 	.short	(.L_535 - .L_534)
	.align		4
.L_534:
        /*0be0*/ 	.word	index@(_Z25selective_scan_fwd_kernelI32Selective_Scan_fwd_kernel_traitsILi32ELi16ELi1ELb0ELb0ELb0ELb1EN3c108BFloat16ENS1_7complexIfEEEEv13SSMParamsBase)
        /*0be4*/ 	.word	0x00000000


	//----- nvinfo : EIATTR_REGCOUNT
	.align		4
.L_535:
        /*0be8*/ 	.byte	0x04, 0x2f
        /*0bea*/ 	.short	(.L_537 - .L_536)
	.align		4
.L_536:
        /*0bec*/ 	.word	index@(_Z25selective_scan_fwd_kernelI32Selective_Scan_fwd_kernel_traitsILi32ELi16ELi1ELb0ELb0ELb0ELb0EN3c108BFloat16ENS1_7complexIfEEEEv13SSMParamsBase)
        /*0bf0*/ 	.word	0x000000d0


	//----- nvinfo : EIATTR_FRAME_SIZE
	.align		4
.L_537:
        /*0bf4*/ 	.byte	0x04, 0x11
        /*0bf6*/ 	.short	(.L_539 - .L_538)
	.align		4
.L_538:
        /*0bf8*/ 	.word	index@(_Z25selective_scan_fwd_kernelI32Selective_Scan_fwd_kernel_traitsILi32ELi16ELi1ELb0ELb0ELb0ELb0EN3c108BFloat16ENS1_7complexIfEEEEv13SSMParamsBase)
        /*0bfc*/ 	.word	0x00000000


	//----- nvinfo : EIATTR_REGCOUNT
	.align		4
.L_539:
        /*0c00*/ 	.byte	0x04, 0x2f
        /*0c02*/ 	.short	(.L_541 - .L_540)
	.align		4
.L_540:
        /*0c04*/ 	.word	index@(_Z25selective_scan_fwd_kernelI32Selective_Scan_fwd_kernel_traitsILi64ELi16ELi1ELb1ELb1ELb1ELb1EN3c108BFloat16ENS1_7complexIfEEEEv13SSMParamsBase)
        /*0c08*/ 	.word	0x000000a8


	//----- nvinfo : EIATTR_FRAME_SIZE
	.align		4
.L_541:
        /*0c0c*/ 	.byte	0x04, 0x11
        /*0c0e*/ 	.short	(.L_543 - .L_542)
	.align		4
.L_542:
        /*0c10*/ 	.word	index@(_Z25selective_scan_fwd_kernelI32Selective_Scan_fwd_kernel_traitsILi64ELi16ELi1ELb1ELb1ELb1ELb1EN3c108BFloat16ENS1_7complexIfEEEEv13SSMParamsBase)
        /*0c14*/ 	.word	0x00000008


	//----- nvinfo : EIATTR_REGCOUNT
	.align		4
.L_543:
        /*0c18*/ 	.byte	0x04, 0x2f
        /*0c1a*/ 	.short	(.L_545 - .L_544)
	.align		4
.L_544:
        /*0c1c*/ 	.word	index@(_Z25selective_scan_fwd_kernelI32Selective_Scan_fwd_kernel_traitsILi64ELi16ELi1ELb1ELb1ELb1ELb0EN3c108BFloat16ENS1_7complexIfEEEEv13SSMParamsBase)
        /*0c20*/ 	.word	0x000000a8


	//----- nvinfo : EIATTR_FRAME_SIZE
	.align		4
.L_545:
        /*0c24*/ 	.byte	0x04, 0x11
        /*0c26*/ 	.short	(.L_547 - .L_546)
	.align		4
.L_546:
        /*0c28*/ 	.word	index@(_Z25selective_scan_fwd_kernelI32Selective_Scan_fwd_kernel_traitsILi64ELi16ELi1ELb1ELb1ELb1ELb0EN3c108BFloat16ENS1_7complexIfEEEEv13SSMParamsBase)
        /*0c2c*/ 	.word	0x00000008


	//----- nvinfo : EIATTR_REGCOUNT
	.align		4
.L_547:
        /*0c30*/ 	.byte	0x04, 0x2f
        /*0c32*/ 	.short	(.L_549 - .L_548)
	.align		4
.L_548:
        /*0c34*/ 	.word	index@(_Z25selective_scan_fwd_kernelI32Selective_Scan_fwd_kernel_traitsILi64ELi16ELi1ELb1ELb1ELb0ELb1EN3c108BFloat16ENS1_7complexIfEEEEv13SSMParamsBase)
        /*0c38*/ 	.word	0x0000009a


	//----- nvinfo : EIATTR_FRAME_SIZE
	.align		4
.L_549:
        /*0c3c*/ 	.byte	0x04, 0x11
        /*0c3e*/ 	.short	(.L_551 - .L_550)
	.align		4
.L_550:
        /*0c40*/ 	.word	index@(_Z25selective_scan_fwd_kernelI32Selective_Scan_fwd_kernel_traitsILi64ELi16ELi1ELb1ELb1ELb0ELb1EN3c108BFloat16ENS1_7complexIfEEEEv13SSMParamsBase)
        /*0c44*/ 	.word	0x00000000


	//----- nvinfo : EIATTR_REGCOUNT
	.align		4
.L_551:
        /*0c48*/ 	.byte	0x04, 0x2f
        /*0c4a*/ 	.short	(.L_553 - .L_552)
	.align		4
.L_552:
        /*0c4c*/ 	.word	index@(_Z25selective_scan_fwd_kernelI32Selective_Scan_fwd_kernel_traitsILi64ELi16ELi1ELb1ELb1ELb0ELb0EN3c108BFloat16ENS1_7complexIfEEEEv13SSMParamsBase)
        /*0c50*/ 	.word	0x0000009a


	//----- nvinfo : EIATTR_FRAME_SIZE
	.align		4
.L_553:
        /*0c54*/ 	.byte	0x04, 0x11
        /*0c56*/ 	.short	(.L_555 - .L_554)
	.align		4
.L_554:
        /*0c58*/ 	.word	index@(_Z25selective_scan_fwd_kernelI32Selective_Scan_fwd_kernel_traitsILi64ELi16ELi1ELb1ELb1ELb0ELb0EN3c108BFloat16ENS1_7complexIfEEEEv13SSMParamsBase)
        /*0c5c*/ 	.word	0x00000000


	//----- nvinfo : EIATTR_REGCOUNT
	.align		4
.L_555:
        /*0c60*/ 	.byte	0x04, 0x2f
        /*0c62*/ 	.short	(.L_557 - .L_556)
	.align		4
.L_556:
        /*0c64*/ 	.word	index@(_Z25selective_scan_fwd_kernelI32Selective_Scan_fwd_kernel_traitsILi64ELi16ELi1ELb1ELb0ELb1ELb1EN3c108BFloat16ENS1_7complexIfEEEEv13SSMParamsBase)
        /*0c68*/ 	.word	0x0000009d


	//----- nvinfo : EIATTR_FRAME_SIZE
	.align		4
.L_557:
        /*0c6c*/ 	.byte	0x04, 0x11
        /*0c6e*/ 	.short	(.L_559 - .L_558)
	.align		4
.L_558:
        /*0c70*/ 	.word	index@(_Z25selective_scan_fwd_kernelI32Selective_Scan_fwd_kernel_traitsILi64ELi16ELi1ELb1ELb0ELb1ELb1EN3c108BFloat16ENS1_7complexIfEEEEv13SSMParamsBase)
        /*0c74*/ 	.word	0x00000000


	//----- nvinfo : EIATTR_REGCOUNT
	.align		4
.L_559:
        /*0c78*/ 	.byte	0x04, 0x2f
        /*0c7a*/ 	.short	(.L_561 - .L_560)
	.align		4
.L_560:
        /*0c7c*/ 	.word	index@(_Z25selective_scan_fwd_kernelI32Selective_Scan_fwd_kernel_traitsILi64ELi16ELi1ELb1ELb0ELb1ELb0EN3c108BFloat16ENS1_7complexIfEEEEv13SSMParamsBase)
        /*0c80*/ 	.word	0x0000009d


	//----- nvinfo : EIATTR_FRAME_SIZE
	.align		4
.L_561:
        /*0c84*/ 	.byte	0x04, 0x11
        /*0c86*/ 	.short	(.L_563 - .L_562)
	.align		4
.L_562:
        /*0c88*/ 	.word	index@(_Z25selective_scan_fwd_kernelI32Selective_Scan_fwd_kernel_traitsILi64ELi16ELi1ELb1ELb0ELb1ELb0EN3c108BFloat16ENS1_7complexIfEEEEv13SSMParamsBase)
        /*0c8c*/ 	.word	0x00000000


	//----- nvinfo : EIATTR_REGCOUNT
	.align		4
.L_563:
        /*0c90*/ 	.byte	0x04, 0x2f
        /*0c92*/ 	.short	(.L_565 - .L_564)
	.align		4
.L_564:
        /*0c94*/ 	.word	index@(_Z25selective_scan_fwd_kernelI32Selective_Scan_fwd_kernel_traitsILi64ELi16ELi1ELb1ELb0ELb0ELb1EN3c108BFloat16ENS1_7complexIfEEEEv13SSMParamsBase)
        /*0c98*/ 	.word	0x0000009b


	//----- nvinfo : EIATTR_FRAME_SIZE
	.align		4
.L_565:
        /*0c9c*/ 	.byte	0x04, 0x11
        /*0c9e*/ 	.short	(.L_567 - .L_566)
	.align		4
.L_566:
        /*0ca0*/ 	.word	index@(_Z25selective_scan_fwd_kernelI32Selective_Scan_fwd_kernel_traitsILi64ELi16ELi1ELb1ELb0ELb0ELb1EN3c108BFloat16ENS1_7complexIfEEEEv13SSMParamsBase)
        /*0ca4*/ 	.word	0x00000000


	//----- nvinfo : EIATTR_REGCOUNT
	.align		4
.L_567:
        /*0ca8*/ 	.byte	0x04, 0x2f
        /*0caa*/ 	.short	(.L_569 - .L_568)
	.align		4
.L_568:
        /*0cac*/ 	.word	index@(_Z25selective_scan_fwd_kernelI32Selective_Scan_fwd_kernel_traitsILi64ELi16ELi1ELb1ELb0ELb0ELb0EN3c108BFloat16ENS1_7complexIfEEEEv13SSMParamsBase)
        /*0cb0*/ 	.word	0x0000009b


	//----- nvinfo : EIATTR_FRAME_SIZE
	.align		4
.L_569:
        /*0cb4*/ 	.byte	0x04, 0x11
        /*0cb6*/ 	.short	(.L_571 - .L_570)
	.align		4
.L_570:
        /*0cb8*/ 	.word	index@(_Z25selective_scan_fwd_kernelI32Selective_Scan_fwd_kernel_traitsILi64ELi16ELi1ELb1ELb0ELb0ELb0EN3c108BFloat16ENS1_7complexIfEEEEv13SSMParamsBase)
        /*0cbc*/ 	.word	0x00000000


	//----- nvinfo : EIATTR_REGCOUNT
	.align		4
.L_571:
        /*0cc0*/ 	.byte	0x04, 0x2f
        /*0cc2*/ 	.short	(.L_573 - .L_572)
	.align		4
.L_572:
        /*0cc4*/ 	.word	index@(_Z25selective_scan_fwd_kernelI32Selective_Scan_fwd_kernel_traitsILi64ELi16ELi1ELb0ELb1ELb1ELb1EN3c108BFloat16ENS1_7complexIfEEEEv13SSMParamsBase)
        /*0cc8*/ 	.word	0x000000a8


	//----- nvinfo : EIATTR_FRAME_SIZE
	.align		4
.L_573:
        /*0ccc*/ 	.byte	0x04, 0x11
        /*0cce*/ 	.short	(.L_575 - .L_574)
	.align		4
.L_574:
        /*0cd0*/ 	.word	index@(_Z25selective_scan_fwd_kernelI32Selective_Scan_fwd_kernel_traitsILi64ELi16ELi1ELb0ELb1ELb1ELb1EN3c108BFloat16ENS1_7complexIfEEEEv13SSMParamsBase)
        /*0cd4*/ 	.word	0x00000090


	//----- nvinfo : EIATTR_REGCOUNT
	.align		4
.L_575:
        /*0cd8*/ 	.byte	0x04, 0x2f
        /*0cda*/ 	.short	(.L_577 - .L_576)
	.align		4
.L_576:
        /*0cdc*/ 	.word	index@(_Z25selective_scan_fwd_kernelI32Selective_Scan_fwd_kernel_traitsILi64ELi16ELi1ELb0ELb1ELb1ELb0EN3c108BFloat16ENS1_7complexIfEEEEv13SSMParamsBase)
        /*0ce0*/ 	.word	0x000000a8


	//----- nvinfo : EIATTR_FRAME_SIZE
	.align		4
.L_577:
        /*0ce4*/ 	.byte	0x04, 0x11
        /*0ce6*/ 	.short	(.L_579 - .L_578)
	.align		4
.L_578:
        /*0ce8*/ 	.word	index@(_Z25selective_scan_fwd_kernelI32Selective_Scan_fwd_kernel_traitsILi64ELi16ELi1ELb0ELb1ELb1ELb0EN3c108BFloat16ENS1_7complexIfEEEEv13SSMParamsBase)
        /*0cec*/ 	.word	0x00000088


	//----- nvinfo : EIATTR_REGCOUNT
	.align		4
.L_579:
        /*0cf0*/ 	.byte	0x04, 0x2f
        /*0cf2*/ 	.short	(.L_581 - .L_580)
	.align		4
.L_580:
        /*0cf4*/ 	.word	index@(_Z25selective_scan_fwd_kernelI32Selective_Scan_fwd_kernel_traitsILi64ELi16ELi1ELb0ELb1ELb0ELb1EN3c108BFloat16ENS1_7complexIfEEEEv13SSMParamsBase)
        /*0cf8*/ 	.word	0x000000a8


	//----- nvinfo : EIATTR_FRAME_SIZE
	.align		4
.L_581:
        /*0cfc*/ 	.byte	0x04, 0x11
        /*0cfe*/ 	.short	(.L_583 - .L_582)
	.align		4
.L_582:
        /*0d00*/ 	.word	index@(_Z25selective_scan_fwd_kernelI32Selective_Scan_fwd_kernel_traitsILi64ELi16ELi1ELb0ELb1ELb0ELb1EN3c108BFloat16ENS1_7complexIfEEEEv13SSMParamsBase)
        /*0d04*/ 	.word	0x00000030


	//----- nvinfo : EIATTR_REGCOUNT
	.align		4
.L_583:
        /*0d08*/ 	.byte	0x04, 0x2f
        /*0d0a*/ 	.short	(.L_585 - .L_584)
	.align		4
.L_584:
        /*0d0c*/ 	.word	index@(_Z25selective_scan_fwd_kernelI32Selective_Scan_fwd_kernel_traitsILi64ELi16ELi1ELb0ELb1ELb0ELb0EN3c108BFloat16ENS1_7complexIfEEEEv13SSMParamsBase)
        /*0d10*/ 	.word	0x000000a8


	//----- nvinfo : EIATTR_FRAME_SIZE
	.align		4
.L_585:
        /*0d14*/ 	.byte	0x04, 0x11
        /*0d16*/ 	.short	(.L_587 - .L_586)
	.align		4
.L_586:
        /*0d18*/ 	.word	index@(_Z25selective_scan_fwd_kernelI32Selective_Scan_fwd_kernel_traitsILi64ELi16ELi1ELb0ELb1ELb0ELb0EN3c108BFloat16ENS1_7complexIfEEEEv13SSMParamsBase)
        /*0d1c*/ 	.word	0x00000030


	//----- nvinfo : EIATTR_REGCOUNT
	.align		4
.L_587:
        /*0d20*/ 	.byte	0x04, 0x2f
        /*0d22*/ 	.short	(.L_589 - .L_588)
	.align		4
.L_588:
        /*0d24*/ 	.word	index@(_Z25selective_scan_fwd_kernelI32Selective_Scan_fwd_kernel_traitsILi64ELi16ELi1ELb0ELb0ELb1ELb1EN3c108BFloat16ENS1_7complexIfEEEEv13SSMParamsBase)
        /*0d28*/ 	.word	0x000000a8


	//----- nvinfo : EIATTR_FRAME_SIZE
	.align		4
.L_589:
        /*0d2c*/ 	.byte	0x04, 0x11
        /*0d2e*/ 	.short	(.L_591 - .L_590)
	.align		4
.L_590:
        /*0d30*/ 	.word	index@(_Z25selective_scan_fwd_kernelI32Selective_Scan_fwd_kernel_traitsILi64ELi16ELi1ELb0ELb0ELb1ELb1EN3c108BFloat16ENS1_7complexIfEEEEv13SSMParamsBase)
        /*0d34*/ 	.word	0x00000050


	//----- nvinfo : EIATTR_REGCOUNT
	.align		4
.L_591:
        /*0d38*/ 	.byte	0x04, 0x2f
        /*0d3a*/ 	.short	(.L_593 - .L_592)
	.align		4
.L_592:
        /*0d3c*/ 	.word	index@(_Z25selective_scan_fwd_kernelI32Selective_Scan_fwd_kernel_traitsILi64ELi16ELi1ELb0ELb0ELb1ELb0EN3c108BFloat16ENS1_7complexIfEEEEv13SSMParamsBase)
        /*0d40*/ 	.word	0x000000a8


	//----- nvinfo : EIATTR_FRAME_SIZE
	.align		4
.L_593:
        /*0d44*/ 	.byte	0x04, 0x11
        /*0d46*/ 	.short	(.L_595 - .L_594)
	.align		4
.L_594:
        /*0d48*/ 	.word	index@(_Z25selective_scan_fwd_kernelI32Selective_Scan_fwd_kernel_traitsILi64ELi16ELi1ELb0ELb0ELb1ELb0EN3c108BFloat16ENS1_7complexIfEEEEv13SSMParamsBase)
        /*0d4c*/ 	.word	0x00000050


	//----- nvinfo : EIATTR_REGCOUNT
	.align		4
.L_595:
        /*0d50*/ 	.byte	0x04, 0x2f
        /*0d52*/ 	.short	(.L_597 - .L_596)
	.align		4
.L_596:
        /*0d54*/ 	.word	index@(_Z25selective_scan_fwd_kernelI32Selective_Scan_fwd_kernel_traitsILi64ELi16ELi1ELb0ELb0ELb0ELb1EN3c108BFloat16ENS1_7complexIfEEEEv13SSMParamsBase)
        /*0d58*/ 	.word	0x000000a7


	//----- nvinfo : EIATTR_FRAME_SIZE
	.align		4
.L_597:
        /*0d5c*/ 	.byte	0x04, 0x11
        /*0d5e*/ 	.short	(.L_599 - .L_598)
	.align		4
.L_598:
        /*0d60*/ 	.word	index@(_Z25selective_scan_fwd_kernelI32Selective_Scan_fwd_kernel_traitsILi64ELi16ELi1ELb0ELb0ELb0ELb1EN3c108BFloat16ENS1_7complexIfEEEEv13SSMParamsBase)
        /*0d64*/ 	.word	0x00000000


	//----- nvinfo : EIATTR_REGCOUNT
	.align		4
.L_599:
        /*0d68*/ 	.byte	0x04, 0x2f
        /*0d6a*/ 	.short	(.L_601 - .L_600)
	.align		4
.L_600:
        /*0d6c*/ 	.word	index@(_Z25selective_scan_fwd_kernelI32Selective_Scan_fwd_kernel_traitsILi64ELi16ELi1ELb0ELb0ELb0ELb0EN3c108BFloat16ENS1_7complexIfEEEEv13SSMParamsBase)
        /*0d70*/ 	.word	0x000000a7


	//----- nvinfo : EIATTR_FRAME_SIZE
	.align		4
.L_601:
        /*0d74*/ 	.byte	0x04, 0x11
        /*0d76*/ 	.short	(.L_603 - .L_602)
	.align		4
.L_602:
        /*0d78*/ 	.word	index@(_Z25selective_scan_fwd_kernelI32Selective_Scan_fwd_kernel_traitsILi64ELi16ELi1ELb0ELb0ELb0ELb0EN3c108BFloat16ENS1_7complexIfEEEEv13SSMParamsBase)
        /*0d7c*/ 	.word	0x00000000


	//----- nvinfo : EIATTR_REGCOUNT
	.align		4
.L_603:
        /*0d80*/ 	.byte	0x04, 0x2f
        /*0d82*/ 	.short	(.L_605 - .L_604)
	.align		4
.L_604:
        /*0d84*/ 	.word	index@(_Z25selective_scan_fwd_kernelI32Selective_Scan_fwd_kernel_traitsILi128ELi16ELi1ELb1ELb1ELb1ELb1EN3c108BFloat16ENS1_7complexIfEEEEv13SSMParamsBase)
        /*0d88*/ 	.word	0x000000a8


	//----- nvinfo : EIATTR_FRAME_SIZE
	.align		4
.L_605:
        /*0d8c*/ 	.byte	0x04, 0x11
        /*0d8e*/ 	.short	(.L_607 - .L_606)
	.align		4
.L_606:
        /*0d90*/ 	.word	index@(_Z25selective_scan_fwd_kernelI32Selective_Scan_fwd_kernel_traitsILi128ELi16ELi1ELb1ELb1ELb1ELb1EN3c108BFloat16ENS1_7complexIfEEEEv13SSMParamsBase)
        /*0d94*/ 	.word	0x00000008


	//----- nvinfo : EIATTR_REGCOUNT
	.align		4
.L_607:
        /*0d98*/ 	.byte	0x04, 0x2f
        /*0d9a*/ 	.short	(.L_609 - .L_608)
	.align		4
.L_608:
        /*0d9c*/ 	.word	index@(_Z25selective_scan_fwd_kernelI32Selective_Scan_fwd_kernel_traitsILi128ELi16ELi1ELb1ELb1ELb1ELb0EN3c108BFloat16ENS1_7complexIfEEEEv13SSMParamsBase)
        /*0da0*/ 	.word	0x000000a8


	//----- nvinfo : EIATTR_FRAME_SIZE
	.align		4
.L_609:
        /*0da4*/ 	.byte	0x04, 0x11
        /*0da6*/ 	.short	(.L_611 - .L_610)
	.align		4
.L_610:
        /*0da8*/ 	.word	index@(_Z25selective_scan_fwd_kernelI32Selective_Scan_fwd_kernel_traitsILi128ELi16ELi1ELb1ELb1ELb1ELb0EN3c108BFloat16ENS1_7complexIfEEEEv13SSMParamsBase)
        /*0dac*/ 	.word	0x00000008


	//----- nvinfo : EIATTR_REGCOUNT
	.align		4
.L_611:
        /*0db0*/ 	.byte	0x04, 0x2f
        /*0db2*/ 	.short	(.L_613 - .L_612)
	.align		4
.L_612:
        /*0db4*/ 	.word	index@(_Z25selective_scan_fwd_kernelI32Selective_Scan_fwd_kernel_traitsILi128ELi16ELi1ELb1ELb1ELb0ELb1EN3c108BFloat16ENS1_7complexIfEEEEv13SSMParamsBase)
        /*0db8*/ 	.word	0x0000009f


	//----- nvinfo : EIATTR_FRAME_SIZE
	.align		4
.L_613:
        /*0dbc*/ 	.byte	0x04, 0x11
        /*0dbe*/ 	.short	(.L_615 - .L_614)
	.align		4
.L_614:
        /*0dc0*/ 	.word	index@(_Z25selective_scan_fwd_kernelI32Selective_Scan_fwd_kernel_traitsILi128ELi16ELi1ELb1ELb1ELb0ELb1EN3c108BFloat16ENS1_7complexIfEEEEv13SSMParamsBase)
        /*0dc4*/ 	.word	0x00000000


	//----- nvinfo : EIATTR_REGCOUNT
	.align		4
.L_615:
        /*0dc8*/ 	.byte	0x04, 0x2f
        /*0dca*/ 	.short	(.L_617 - .L_616)
	.align		4
.L_616:
        /*0dcc*/ 	.word	index@(_Z25selective_scan_fwd_kernelI32Selective_Scan_fwd_kernel_traitsILi128ELi16ELi1ELb1ELb1ELb0ELb0EN3c108BFloat16ENS1_7complexIfEEEEv13SSMParamsBase)
        /*0dd0*/ 	.word	0x0000009f


	//----- nvinfo : EIATTR_FRAME_SIZE
	.align		4
.L_617:
        /*0dd4*/ 	.byte	0x04, 0x11
        /*0dd6*/ 	.short	(.L_619 - .L_618)
	.align		4
.L_618:
        /*0dd8*/ 	.word	index@(_Z25selective_scan_fwd_kernelI32Selective_Scan_fwd_kernel_traitsILi128ELi16ELi1ELb1ELb1ELb0ELb0EN3c108BFloat16ENS1_7complexIfEEEEv13SSMParamsBase)
        /*0ddc*/ 	.word	0x00000000


	//----- nvinfo : EIATTR_REGCOUNT
	.align		4
.L_619:
        /*0de0*/ 	.byte	0x04, 0x2f
        /*0de2*/ 	.short	(.L_621 - .L_620)
	.align		4
.L_620:
        /*0de4*/ 	.word	index@(_Z25selective_scan_fwd_kernelI32Selective_Scan_fwd_kernel_traitsILi128ELi16ELi1ELb1ELb0ELb1ELb1EN3c108BFloat16ENS1_7complexIfEEEEv13SSMParamsBase)
        /*0de8*/ 	.word	0x0000009b


	//----- nvinfo : EIATTR_FRAME_SIZE
	.align		4
.L_621:
        /*0dec*/ 	.byte	0x04, 0x11
        /*0dee*/ 	.short	(.L_623 - .L_622)
	.align		4
.L_622:
        /*0df0*/ 	.word	index@(_Z25selective_scan_fwd_kernelI32Selective_Scan_fwd_kernel_traitsILi128ELi16ELi1ELb1ELb0ELb1ELb1EN3c108BFloat16ENS1_7complexIfEEEEv13SSMParamsBase)
        /*0df4*/ 	.word	0x00000000


	//----- nvinfo : EIATTR_REGCOUNT
	.align		4
.L_623:
        /*0df8*/ 	.byte	0x04, 0x2f
        /*0dfa*/ 	.short	(.L_625 - .L_624)
	.align		4
.L_624:
        /*0dfc*/ 	.word	index@(_Z25selective_scan_fwd_kernelI32Selective_Scan_fwd_kernel_traitsILi128ELi16ELi1ELb1ELb0ELb1ELb0EN3c108BFloat16ENS1_7complexIfEEEEv13SSMParamsBase)
        /*0e00*/ 	.word	0x0000009b


	//----- nvinfo : EIATTR_FRAME_SIZE
	.align		4
.L_625:
        /*0e04*/ 	.byte	0x04, 0x11
        /*0e06*/ 	.short	(.L_627 - .L_626)
	.align		4
.L_626:
        /*0e08*/ 	.word	index@(_Z25selective_scan_fwd_kernelI32Selective_Scan_fwd_kernel_traitsILi128ELi16ELi1ELb1ELb0ELb1ELb0EN3c108BFloat16ENS1_7complexIfEEEEv13SSMParamsBase)
        /*0e0c*/ 	.word	0x00000000


	//----- nvinfo : EIATTR_REGCOUNT
	.align		4
.L_627:
        /*0e10*/ 	.byte	0x04, 0x2f
        /*0e12*/ 	.short	(.L_629 - .L_628)
	.align		4
.L_628:
        /*0e14*/ 	.word	index@(_Z25selective_scan_fwd_kernelI32Selective_Scan_fwd_kernel_traitsILi128ELi16ELi1ELb1ELb0ELb0ELb1EN3c108BFloat16ENS1_7complexIfEEEEv13SSMParamsBase)
        /*0e18*/ 	.word	0x0000009f


	//----- nvinfo : EIATTR_FRAME_SIZE
	.align		4
.L_629:
        /*0e1c*/ 	.byte	0x04, 0x11
        /*0e1e*/ 	.short	(.L_631 - .L_630)
	.align		4
.L_630:
        /*0e20*/ 	.word	index@(_Z25selective_scan_fwd_kernelI32Selective_Scan_fwd_kernel_traitsILi128ELi16ELi1ELb1ELb0ELb0ELb1EN3c108BFloat16ENS1_7complexIfEEEEv13SSMParamsBase)
        /*0e24*/ 	.word	0x00000000


	//----- nvinfo : EIATTR_REGCOUNT
	.align		4
.L_631:
        /*0e28*/ 	.byte	0x04, 0x2f
        /*0e2a*/ 	.short	(.L_633 - .L_632)
	.align		4
.L_632:
        /*0e2c*/ 	.word	index@(_Z25selective_scan_fwd_kernelI32Selective_Scan_fwd_kernel_traitsILi128ELi16ELi1ELb1ELb0ELb0ELb0EN3c108BFloat16ENS1_7complexIfEEEEv13SSMParamsBase)
        /*0e30*/ 	.word	0x0000009d


	//----- nvinfo : EIATTR_FRAME_SIZE
	.align		4
.L_633:
        /*0e34*/ 	.byte	0x04, 0x11
        /*0e36*/ 	.short	(.L_635 - .L_634)
	.align		4
.L_634:
        /*0e38*/ 	.word	index@(_Z25selective_scan_fwd_kernelI32Selective_Scan_fwd_kernel_traitsILi128ELi16ELi1ELb1ELb0ELb0ELb0EN3c108BFloat16ENS1_7complexIfEEEEv13SSMParamsBase)
        /*0e3c*/ 	.word	0x00000000


	//----- nvinfo : EIATTR_REGCOUNT
	.align		4
.L_635:
        /*0e40*/ 	.byte	0x04, 0x2f
        /*0e42*/ 	.short	(.L_637 - .L_636)
	.align		4
.L_636:
        /*0e44*/ 	.word	index@(_Z25selective_scan_fwd_kernelI32Selective_Scan_fwd_kernel_traitsILi128ELi16ELi1ELb0ELb1ELb1ELb1EN3c108BFloat16ENS1_7complexIfEEEEv13SSMParamsBase)
        /*0e48*/ 	.word	0x000000a8


	//----- nvinfo : EIATTR_FRAME_SIZE
	.align		4
.L_637:
        /*0e4c*/ 	.byte	0x04, 0x11
        /*0e4e*/ 	.short	(.L_639 - .L_638)
	.align		4
.L_638:
        /*0e50*/ 	.word	index@(_Z25selective_scan_fwd_kernelI32Selective_Scan_fwd_kernel_traitsILi128ELi16ELi1ELb0ELb1ELb1ELb1EN3c108BFloat16ENS1_7complexIfEEEEv13SSMParamsBase)
        /*0e54*/ 	.word	0x00000098


	//----- nvinfo : EIATTR_REGCOUNT
	.align		4
.L_639:
        /*0e58*/ 	.byte	0x04, 0x2f
        /*0e5a*/ 	.short	(.L_641 - .L_640)
	.align		4
.L_640:
        /*0e5c*/ 	.word	index@(_Z25selective_scan_fwd_kernelI32Selective_Scan_fwd_kernel_traitsILi128ELi16ELi1ELb0ELb1ELb1ELb0EN3c108BFloat16ENS1_7complexIfEEEEv13SSMParamsBase)
        /*0e60*/ 	.word	0x000000a8


	//----- nvinfo : EIATTR_FRAME_SIZE
	.align		4
.L_641:
        /*0e64*/ 	.byte	0x04, 0x11
        /*0e66*/ 	.short	(.L_643 - .L_642)
	.align		4
.L_642:
        /*0e68*/ 	.word	index@(_Z25selective_scan_fwd_kernelI32Selective_Scan_fwd_kernel_traitsILi128ELi16ELi1ELb0ELb1ELb1ELb0EN3c108BFloat16ENS1_7complexIfEEEEv13SSMParamsBase)
        /*0e6c*/ 	.word	0x00000098


	//----- nvinfo : EIATTR_REGCOUNT
	.align		4
.L_643:
        /*0e70*/ 	.byte	0x04, 0x2f
        /*0e72*/ 	.short	(.L_645 - .L_644)
	.align		4
.L_644:
        /*0e74*/ 	.word	index@(_Z25selective_scan_fwd_kernelI32Selective_Scan_fwd_kernel_traitsILi128ELi16ELi1ELb0ELb1ELb0ELb1EN3c108BFloat16ENS1_7complexIfEEEEv13SSMParamsBase)
        /*0e78*/ 	.word	0x000000a8


	//----- nvinfo : EIATTR_FRAME_SIZE
	.align		4
.L_645:
        /*0e7c*/ 	.byte	0x04, 0x11
        /*0e7e*/ 	.short	(.L_647 - .L_646)
	.align		4
.L_646:
        /*0e80*/ 	.word	index@(_Z25selective_scan_fwd_kernelI32Selective_Scan_fwd_kernel_traitsILi128ELi16ELi1ELb0ELb1ELb0ELb1EN3c108BFloat16ENS1_7complexIfEEEEv13SSMParamsBase)
        /*0e84*/ 	.word	0x00000018


	//----- nvinfo : EIATTR_REGCOUNT
	.align		4
.L_647:
        /*0e88*/ 	.byte	0x04, 0x2f
        /*0e8a*/ 	.short	(.L_649 - .L_648)
	.align		4
.L_648:
        /*0e8c*/ 	.word	index@(_Z25selective_scan_fwd_kernelI32Selective_Scan_fwd_kernel_traitsILi128ELi16ELi1ELb0ELb1ELb0ELb0EN3c108BFloat16ENS1_7complexIfEEEEv13SSMParamsBase)
        /*0e90*/ 	.word	0x000000a8


	//----- nvinfo : EIATTR_FRAME_SIZE
	.align		4
.L_649:
        /*0e94*/ 	.byte	0x04, 0x11
        /*0e96*/ 	.short	(.L_651 - .L_650)
	.align		4
.L_650:
        /*0e98*/ 	.word	index@(_Z25selective_scan_fwd_kernelI32Selective_Scan_fwd_kernel_traitsILi128ELi16ELi1ELb0ELb1ELb0ELb0EN3c108BFloat16ENS1_7complexIfEEEEv13SSMParamsBase)
        /*0e9c*/ 	.word	0x00000018


	//----- nvinfo : EIATTR_REGCOUNT
	.align		4
.L_651:
        /*0ea0*/ 	.byte	0x04, 0x2f
        /*0ea2*/ 	.short	(.L_653 - .L_652)
	.align		4
.L_652:
        /*0ea4*/ 	.word	index@(_Z25selective_scan_fwd_kernelI32Selective_Scan_fwd_kernel_traitsILi128ELi16ELi1ELb0ELb0ELb1ELb1EN3c108BFloat16ENS1_7complexIfEEEEv13SSMParamsBase)
        /*0ea8*/ 	.word	0x000000a8


	//----- nvinfo : EIATTR_FRAME_SIZE
	.align		4
.L_653:
        /*0eac*/ 	.byte	0x04, 0x11
        /*0eae*/ 	.short	(.L_655 - .L_654)
	.align		4
.L_654:
        /*0eb0*/ 	.word	index@(_Z25selective_scan_fwd_kernelI32Selective_Scan_fwd_kernel_traitsILi128ELi16ELi1ELb0ELb0ELb1ELb1EN3c108BFloat16ENS1_7complexIfEEEEv13SSMParamsBase)
        /*0eb4*/ 	.word	0x00000058


	//----- nvinfo : EIATTR_REGCOUNT
	.align		4
.L_655:
        /*0eb8*/ 	.byte	0x04, 0x2f
        /*0eba*/ 	.short	(.L_657 - .L_656)
	.align		4
.L_656:
        /*0ebc*/ 	.word	index@(_Z25selective_scan_fwd_kernelI32Selective_Scan_fwd_kernel_traitsILi128ELi16ELi1ELb0ELb0ELb1ELb0EN3c108BFloat16ENS1_7complexIfEEEEv13SSMParamsBase)
        /*0ec0*/ 	.word	0x000000a8


	//----- nvinfo : EIATTR_FRAME_SIZE
	.align		4
.L_657:
        /*0ec4*/ 	.byte	0x04, 0x11
        /*0ec6*/ 	.short	(.L_659 - .L_658)
	.align		4
.L_658:
        /*0ec8*/ 	.word	index@(_Z25selective_scan_fwd_kernelI32Selective_Scan_fwd_kernel_traitsILi128ELi16ELi1ELb0ELb0ELb1ELb0EN3c108BFloat16ENS1_7complexIfEEEEv13SSMParamsBase)
        /*0ecc*/ 	.word	0x00000058


	//----- nvinfo : EIATTR_REGCOUNT
	.align		4
.L_659:
        /*0ed0*/ 	.byte	0x04, 0x2f
        /*0ed2*/ 	.short	(.L_661 - .L_660)
	.align		4
.L_660:
        /*0ed4*/ 	.word	index@(_Z25selective_scan_fwd_kernelI32Selective_Scan_fwd_kernel_traitsILi128ELi16ELi1ELb0ELb0ELb0ELb1EN3c108BFloat16ENS1_7complexIfEEEEv13SSMParamsBase)
        /*0ed8*/ 	.word	0x000000a7


	//----- nvinfo : EIATTR_FRAME_SIZE
	.align		4
.L_661:
        /*0edc*/ 	.byte	0x04, 0x11
        /*0ede*/ 	.short	(.L_663 - .L_662)
	.align		4
.L_662:
        /*0ee0*/ 	.word	index@(_Z25selective_scan_fwd_kernelI32Selective_Scan_fwd_kernel_traitsILi128ELi16ELi1ELb0ELb0ELb0ELb1EN3c108BFloat16ENS1_7complexIfEEEEv13SSMParamsBase)
        /*0ee4*/ 	.word	0x00000000


	//----- nvinfo : EIATTR_REGCOUNT
	.align		4
.L_663:
        /*0ee8*/ 	.byte	0x04, 0x2f
        /*0eea*/ 	.short	(.L_665 - .L_664)
	.align		4
.L_664:
        /*0eec*/ 	.word	index@(_Z25selective_scan_fwd_kernelI32Selective_Scan_fwd_kernel_traitsILi128ELi16ELi1ELb0ELb0ELb0ELb0EN3c108BFloat16ENS1_7complexIfEEEEv13SSMParamsBase)
        /*0ef0*/ 	.word	0x000000a6


	//----- nvinfo : EIATTR_FRAME_SIZE
	.align		4
.L_665:
        /*0ef4*/ 	.byte	0x04, 0x11
        /*0ef6*/ 	.short	(.L_667 - .L_666)
	.align		4
.L_666:
        /*0ef8*/ 	.word	index@(_Z25selective_scan_fwd_kernelI32Selective_Scan_fwd_kernel_traitsILi128ELi16ELi1ELb0ELb0ELb0ELb0EN3c108BFloat16ENS1_7complexIfEEEEv13SSMParamsBase)
        /*0efc*/ 	.word	0x00000000


	//----- nvinfo : EIATTR_MIN_STACK_SIZE
	.align		4
.L_667:
        /*0f00*/ 	.byte	0x04, 0x12
        /*0f02*/ 	.short	(.L_669 - .L_668)
	.align		4
.L_668:
        /*0f04*/ 	.word	index@(_Z25selective_scan_fwd_kernelI32Selective_Scan_fwd_kernel_traitsILi128ELi16ELi1ELb0ELb0ELb0ELb0EN3c108BFloat16ENS1_7complexIfEEEEv13SSMParamsBase)
        /*0f08*/ 	.word	0x00000000


	//----- nvinfo : EIATTR_MIN_STACK_SIZE
	.align		4
.L_669:
        /*0f0c*/ 	.byte	0x04, 0x12
        /*0f0e*/ 	.short	(.L_671 - .L_670)
	.align		4
.L_670:
        /*0f10*/ 	.word	index@(_Z25selective_scan_fwd_kernelI32Selective_Scan_fwd_kernel_traitsILi128ELi16ELi1ELb0ELb0ELb0ELb1EN3c108BFloat16ENS1_7complexIfEEEEv13SSMParamsBase)
        /*0f14*/ 	.word	0x00000000


	//----- nvinfo : EIATTR_MIN_STACK_SIZE
	.align		4
.L_671:
        /*0f18*/ 	.byte	0x04, 0x12
        /*0f1a*/ 	.short	(.L_673 - .L_672)
	.align		4
.L_672:
        /*0f1c*/ 	.word	index@(_Z25selective_scan_fwd_kernelI32Selective_Scan_fwd_kernel_traitsILi128ELi16ELi1ELb0ELb0ELb1ELb0EN3c108BFloat16ENS1_7complexIfEEEEv13SSMParamsBase)
        /*0f20*/ 	.word	0x00000058


	//----- nvinfo : EIATTR_MIN_STACK_SIZE
	.align		4
.L_673:
        /*0f24*/ 	.byte	0x04, 0x12
        /*0f26*/ 	.short	(.L_675 - .L_674)
	.align		4
.L_674:
        /*0f28*/ 	.word	index@(_Z25selective_scan_fwd_kernelI32Selective_Scan_fwd_kernel_traitsILi128ELi16ELi1ELb0ELb0ELb1ELb1EN3c108BFloat16ENS1_7complexIfEEEEv13SSMParamsBase)
        /*0f2c*/ 	.word	0x00000058


	//----- nvinfo : EIATTR_MIN_STACK_SIZE
	.align		4
.L_675:
        /*0f30*/ 	.byte	0x04, 0x12
        /*0f32*/ 	.short	(.L_677 - .L_676)
	.align		4
.L_676:
        /*0f34*/ 	.word	index@(_Z25selective_scan_fwd_kernelI32Selective_Scan_fwd_kernel_traitsILi128ELi16ELi1ELb0ELb1ELb0ELb0EN3c108BFloat16ENS1_7complexIfEEEEv13SSMParamsBase)
        /*0f38*/ 	.word	0x00000018


	//----- nvinfo : EIATTR_MIN_STACK_SIZE
	.align		4
.L_677:
        /*0f3c*/ 	.byte	0x04, 0x12
        /*0f3e*/ 	.short	(.L_679 - .L_678)
	.align		4
.L_678:
        /*0f40*/ 	.word	index@(_Z25selective_scan_fwd_kernelI32Selective_Scan_fwd_kernel_traitsILi128ELi16ELi1ELb0ELb1ELb0ELb1EN3c108BFloat16ENS1_7complexIfEEEEv13SSMParamsBase)
        /*0f44*/ 	.word	0x00000018


	//----- nvinfo : EIATTR_MIN_STACK_SIZE
	.align		4
.L_679:
        /*0f48*/ 	.byte	0x04, 0x12
        /*0f4a*/ 	.short	(.L_681 - .L_680)
	.align		4
.L_680:
        /*0f4c*/ 	.word	index@(_Z25selective_scan_fwd_kernelI32Selective_Scan_fwd_kernel_traitsILi128ELi16ELi1ELb0ELb1ELb1ELb0EN3c108BFloat16ENS1_7complexIfEEEEv13SSMParamsBase)
        /*0f50*/ 	.word	0x00000098


	//----- nvinfo : EIATTR_MIN_STACK_SIZE
	.align		4
.L_681:
        /*0f54*/ 	.byte	0x04, 0x12
        /*0f56*/ 	.short	(.L_683 - .L_682)
	.align		4
.L_682:
        /*0f58*/ 	.word	index@(_Z25selective_scan_fwd_kernelI32Selective_Scan_fwd_kernel_traitsILi128ELi16ELi1ELb0ELb1ELb1ELb1EN3c108BFloat16ENS1_7complexIfEEEEv13SSMParamsBase)
        /*0f5c*/ 	.word	0x00000098


	//----- nvinfo : EIATTR_MIN_STACK_SIZE
	.align		4
.L_683:
        /*0f60*/ 	.byte	0x04, 0x12
        /*0f62*/ 	.short	(.L_685 - .L_684)
	.align		4
.L_684:
        /*0f64*/ 	.word	index@(_Z25selective_scan_fwd_kernelI32Selective_Scan_fwd_kernel_traitsILi128ELi16ELi1ELb1ELb0ELb0ELb0EN3c108BFloat16ENS1_7complexIfEEEEv13SSMParamsBase)
        /*0f68*/ 	.word	0x00000000


	//----- nvinfo : EIATTR_MIN_STACK_SIZE
	.align		4
.L_685:
        /*0f6c*/ 	.byte	0x04, 0x12
        /*0f6e*/ 	.short	(.L_687 - .L_686)
	.align		4
.L_686:
        /*0f70*/ 	.word	index@(_Z25selective_scan_fwd_kernelI32Selective_Scan_fwd_kernel_traitsILi128ELi16ELi1ELb1ELb0ELb0ELb1EN3c108BFloat16ENS1_7complexIfEEEEv13SSMParamsBase)
        /*0f74*/ 	.word	0x00000000


	//----- nvinfo : EIATTR_MIN_STACK_SIZE
	.align		4
.L_687:
        /*0f78*/ 	.byte	0x04, 0x12
        /*0f7a*/ 	.short	(.L_689 - .L_688)
	.align		4
.L_688:
        /*0f7c*/ 	.word	index@(_Z25selective_scan_fwd_kernelI32Selective_Scan_fwd_kernel_traitsILi128ELi16ELi1ELb1ELb0ELb1ELb0EN3c108BFloat16ENS1_7complexIfEEEEv13SSMParamsBase)
        /*0f80*/ 	.word	0x00000000


	//----- nvinfo : EIATTR_MIN_STACK_SIZE
	.align		4
.L_689:
        /*0f84*/ 	.byte	0x04, 0x12
        /*0f86*/ 	.short	(.L_691 - .L_690)
	.align		4
.L_690:
        /*0f88*/ 	.word	index@(_Z25selective_scan_fwd_kernelI32Selective_Scan_fwd_kernel_traitsILi128ELi16ELi1ELb1ELb0ELb1ELb1EN3c108BFloat16ENS1_7complexIfEEEEv13SSMParamsBase)
        /*0f8c*/ 	.word	0x00000000


	//----- nvinfo : EIATTR_MIN_STACK_SIZE
	.align		4
.L_691:
        /*0f90*/ 	.byte	0x04, 0x12
        /*0f92*/ 	.short	(.L_693 - .L_692)
	.align		4
.L_692:
        /*0f94*/ 	.word	index@(_Z25selective_scan_fwd_kernelI32Selective_Scan_fwd_kernel_traitsILi128ELi16ELi1ELb1ELb1ELb0ELb0EN3c108BFloat16ENS1_7complexIfEEEEv13SSMParamsBase)
        /*0f98*/ 	.word	0x00000000


	//----- nvinfo : EIATTR_MIN_STACK_SIZE
	.align		4
.L_693:
        /*0f9c*/ 	.byte	0x04, 0x12
        /*0f9e*/ 	.short	(.L_695 - .L_694)
	.align		4
.L_694:
        /*0fa0*/ 	.word	index@(_Z25selective_scan_fwd_kernelI32Selective_Scan_fwd_kernel_traitsILi128ELi16ELi1ELb1ELb1ELb0ELb1EN3c108BFloat16ENS1_7complexIfEEEEv13SSMParamsBase)
        /*0fa4*/ 	.word	0x00000000


	//----- nvinfo : EIATTR_MIN_STACK_SIZE
	.align		4
.L_695:
        /*0fa8*/ 	.byte	0x04, 0x12
        /*0faa*/ 	.short	(.L_697 - .L_696)
	.align		4
.L_696:
        /*0fac*/ 	.word	index@(_Z25selective_scan_fwd_kernelI32Selective_Scan_fwd_kernel_traitsILi128ELi16ELi1ELb1ELb1ELb1ELb0EN3c108BFloat16ENS1_7complexIfEEEEv13SSMParamsBase)
        /*0fb0*/ 	.word	0x00000008


	//----- nvinfo : EIATTR_MIN_STACK_SIZE
	.align		4
.L_697:
        /*0fb4*/ 	.byte	0x04, 0x12
        /*0fb6*/ 	.short	(.L_699 - .L_698)
	.align		4
.L_698:
        /*0fb8*/ 	.word	index@(_Z25selective_scan_fwd_kernelI32Selective_Scan_fwd_kernel_traitsILi128ELi16ELi1ELb1ELb1ELb1ELb1EN3c108BFloat16ENS1_7complexIfEEEEv13SSMParamsBase)
        /*0fbc*/ 	.word	0x00000008


	//----- nvinfo : EIATTR_MIN_STACK_SIZE
	.align		4
.L_699:
        /*0fc0*/ 	.byte	0x04, 0x12
        /*0fc2*/ 	.short	(.L_701 - .L_700)
	.align		4
.L_700:
        /*0fc4*/ 	.word	index@(_Z25selective_scan_fwd_kernelI32Selective_Scan_fwd_kernel_traitsILi64ELi16ELi1ELb0ELb0ELb0ELb0EN3c108BFloat16ENS1_7complexIfEEEEv13SSMParamsBase)
        /*0fc8*/ 	.word	0x00000000


	//----- nvinfo : EIATTR_MIN_STACK_SIZE
	.align		4
.L_701:
        /*0fcc*/ 	.byte	0x04, 0x12
        /*0fce*/ 	.short	(.L_703 - .L_702)
	.align		4
.L_702:
        /*0fd0*/ 	.word	index@(_Z25selective_scan_fwd_kernelI32Selective_Scan_fwd_kernel_traitsILi64ELi16ELi1ELb0ELb0ELb0ELb1EN3c108BFloat16ENS1_7complexIfEEEEv13SSMParamsBase)
        /*0fd4*/ 	.word	0x00000000


	//----- nvinfo : EIATTR_MIN_STACK_SIZE
	.align		4
.L_703:
        /*0fd8*/ 	.byte	0x04, 0x12
        /*0fda*/ 	.short	(.L_705 - .L_704)
	.align		4
.L_704:
        /*0fdc*/ 	.word	index@(_Z25selective_scan_fwd_kernelI32Selective_Scan_fwd_kernel_traitsILi64ELi16ELi1ELb0ELb0ELb1ELb0EN3c108BFloat16ENS1_7complexIfEEEEv13SSMParamsBase)
        /*0fe0*/ 	.word	0x00000050


	//----- nvinfo : EIATTR_MIN_STACK_SIZE
	.align		4
.L_705:
        /*0fe4*/ 	.byte	0x04, 0x12
        /*0fe6*/ 	.short	(.L_707 - .L_706)
	.align		4
.L_706:
        /*0fe8*/ 	.word	index@(_Z25selective_scan_fwd_kernelI32Selective_Scan_fwd_kernel_traitsILi64ELi16ELi1ELb0ELb0ELb1ELb1EN3c108BFloat16ENS1_7complexIfEEEEv13SSMParamsBase)
        /*0fec*/ 	.word	0x00000050


	//----- nvinfo : EIATTR_MIN_STACK_SIZE
	.align		4
.L_707:
        /*0ff0*/ 	.byte	0x04, 0x12
        /*0ff2*/ 	.short	(.L_709 - .L_708)
	.align		4
.L_708:
        /*0ff4*/ 	.word	index@(_Z25selective_scan_fwd_kernelI32Selective_Scan_fwd_kernel_traitsILi64ELi16ELi1ELb0ELb1ELb0ELb0EN3c108BFloat16ENS1_7complexIfEEEEv13SSMParamsBase)
        /*0ff8*/ 	.word	0x00000030


	//----- nvinfo : EIATTR_MIN_STACK_SIZE
	.align		4
.L_709:
        /*0ffc*/ 	.byte	0x04, 0x12
        /*0ffe*/ 	.short	(.L_711 - .L_710)
	.align		4
.L_710:
        /*1000*/ 	.word	index@(_Z25selective_scan_fwd_kernelI32Selective_Scan_fwd_kernel_traitsILi64ELi16ELi1ELb0ELb1ELb0ELb1EN3c108BFloat16ENS1_7complexIfEEEEv13SSMParamsBase)
        /*1004*/ 	.word	0x00000030


	//----- nvinfo : EIATTR_MIN_STACK_SIZE
	.align		4
.L_711:
        /*1008*/ 	.byte	0x04, 0x12
        /*100a*/ 	.short	(.L_713 - .L_712)
	.align		4
.L_712:
        /*100c*/ 	.word	index@(_Z25selective_scan_fwd_kernelI32Selective_Scan_fwd_kernel_traitsILi64ELi16ELi1ELb0ELb1ELb1ELb0EN3c108BFloat16ENS1_7complexIfEEEEv13SSMParamsBase)
        /*1010*/ 	.word	0x00000088


	//----- nvinfo : EIATTR_MIN_STACK_SIZE
	.align		4
.L_713:
        /*1014*/ 	.byte	0x04, 0x12
        /*1016*/ 	.short	(.L_715 - .L_714)
	.align		4
.L_714:
        /*1018*/ 	.word	index@(_Z25selective_scan_fwd_kernelI32Selective_Scan_fwd_kernel_traitsILi64ELi16ELi1ELb0ELb1ELb1ELb1EN3c108BFloat16ENS1_7complexIfEEEEv13SSMParamsBase)
        /*101c*/ 	.word	0x00000090


	//----- nvinfo : EIATTR_MIN_STACK_SIZE
	.align		4
.L_715:
        /*1020*/ 	.byte	0x04, 0x12
        /*1022*/ 	.short	(.L_717 - .L_716)
	.align		4
.L_716:
        /*1024*/ 	.word	index@(_Z25selective_scan_fwd_kernelI32Selective_Scan_fwd_kernel_traitsILi64ELi16ELi1ELb1ELb0ELb0ELb0EN3c108BFloat16ENS1_7complexIfEEEEv13SSMParamsBase)
        /*1028*/ 	.word	0x00000000


	//----- nvinfo : EIATTR_MIN_STACK_SIZE
	.align		4
.L_717:
        /*102c*/ 	.byte	0x04, 0x12
        /*102e*/ 	.short	(.L_719 - .L_718)
	.align		4
.L_718:
        /*1030*/ 	.word	index@(_Z25selective_scan_fwd_kernelI32Selective_Scan_fwd_kernel_traitsILi64ELi16ELi1ELb1ELb0ELb0ELb1EN3c108BFloat16ENS1_7complexIfEEEEv13SSMParamsBase)
        /*1034*/ 	.word	0x00000000


	//----- nvinfo : EIATTR_MIN_STACK_SIZE
	.align		4
.L_719:
        /*1038*/ 	.byte	0x04, 0x12
        /*103a*/ 	.short	(.L_721 - .L_720)
	.align		4
.L_720:
        /*103c*/ 	.word	index@(_Z25selective_scan_fwd_kernelI32Selective_Scan_fwd_kernel_traitsILi64ELi16ELi1ELb1ELb0ELb1ELb0EN3c108BFloat16ENS1_7complexIfEEEEv13SSMParamsBase)
        /*1040*/ 	.word	0x00000000


	//----- nvinfo : EIATTR_MIN_STACK_SIZE
	.align		4
.L_721:
        /*1044*/ 	.byte	0x04, 0x12
        /*1046*/ 	.short	(.L_723 - .L_722)
	.align		4
.L_722:
        /*1048*/ 	.word	index@(_Z25selective_scan_fwd_kernelI32Selective_Scan_fwd_kernel_traitsILi64ELi16ELi1ELb1ELb0ELb1ELb1EN3c108BFloat16ENS1_7complexIfEEEEv13SSMParamsBase)
        /*104c*/ 	.word	0x00000000


	//----- nvinfo : EIATTR_MIN_STACK_SIZE
	.align		4
.L_723:
        /*1050*/ 	.byte	0x04, 0x12
        /*1052*/ 	.short	(.L_725 - .L_724)
	.align		4
.L_724:
        /*1054*/ 	.word	index@(_Z25selective_scan_fwd_kernelI32Selective_Scan_fwd_kernel_traitsILi64ELi16ELi1ELb1ELb1ELb0ELb0EN3c108BFloat16ENS1_7complexIfEEEEv13SSMParamsBase)
        /*1058*/ 	.word	0x00000000


	//----- nvinfo : EIATTR_MIN_STACK_SIZE
	.align		4
.L_725:
        /*105c*/ 	.byte	0x04, 0x12
        /*105e*/ 	.short	(.L_727 - .L_726)
	.align		4
.L_726:
        /*1060*/ 	.word	index@(_Z25selective_scan_fwd_kernelI32Selective_Scan_fwd_kernel_traitsILi64ELi16ELi1ELb1ELb1ELb0ELb1EN3c108BFloat16ENS1_7complexIfEEEEv13SSMParamsBase)
        /*1064*/ 	.word	0x00000000


	//----- nvinfo : EIATTR_MIN_STACK_SIZE
	.align		4
.L_727:
        /*1068*/ 	.byte	0x04, 0x12
        /*106a*/ 	.short	(.L_729 - .L_728)
	.align		4
.L_728:
        /*106c*/ 	.word	index@(_Z25selective_scan_fwd_kernelI32Selective_Scan_fwd_kernel_traitsILi64ELi16ELi1ELb1ELb1ELb1ELb0EN3c108BFloat16ENS1_7complexIfEEEEv13SSMParamsBase)
        /*1070*/ 	.word	0x00000008


	//----- nvinfo : EIATTR_MIN_STACK_SIZE
	.align		4
.L_729:
        /*1074*/ 	.byte	0x04, 0x12
        /*1076*/ 	.short	(.L_731 - .L_730)
	.align		4
.L_730:
        /*1078*/ 	.word	index@(_Z25selective_scan_fwd_kernelI32Selective_Scan_fwd_kernel_traitsILi64ELi16ELi1ELb1ELb1ELb1ELb1EN3c108BFloat16ENS1_7complexIfEEEEv13SSMParamsBase)
        /*107c*/ 	.word	0x00000008


	//----- nvinfo : EIATTR_MIN_STACK_SIZE
	.align		4
.L_731:
        /*1080*/ 	.byte	0x04, 0x12
        /*1082*/ 	.short	(.L_733 - .L_732)
	.align		4
.L_732:
        /*1084*/ 	.word	index@(_Z25selective_scan_fwd_kernelI32Selective_Scan_fwd_kernel_traitsILi32ELi16ELi1ELb0ELb0ELb0ELb0EN3c108BFloat16ENS1_7complexIfEEEEv13SSMParamsBase)
        /*1088*/ 	.word	0x00000000


	//----- nvinfo : EIATTR_MIN_STACK_SIZE
	.align		4
.L_733:
        /*108c*/ 	.byte	0x04, 0x12
        /*108e*/ 	.short	(.L_735 - .L_734)
	.align		4
.L_734:
        /*1090*/ 	.word	index@(_Z25selective_scan_fwd_kernelI32Selective_Scan_fwd_kernel_traitsILi32ELi16ELi1ELb0ELb0ELb0ELb1EN3c108BFloat16ENS1_7complexIfEEEEv13SSMParamsBase)
        /*1094*/ 	.word	0x00000000


	//----- nvinfo : EIATTR_MIN_STACK_SIZE
	.align		4
.L_735:
        /*1098*/ 	.byte	0x04, 0x12
        /*109a*/ 	.short	(.L_737 - .L_736)
	.align		4
.L_736:
        /*109c*/ 	.word	index@(_Z25selective_scan_fwd_kernelI32Selective_Scan_fwd_kernel_traitsILi32ELi16ELi1ELb0ELb0ELb1ELb0EN3c108BFloat16ENS1_7complexIfEEEEv13SSMParamsBase)
        /*10a0*/ 	.word	0x00000000


	//----- nvinfo : EIATTR_MIN_STACK_SIZE
	.align		4
.L_737:
        /*10a4*/ 	.byte	0x04, 0x12
        /*10a6*/ 	.short	(.L_739 - .L_738)
	.align		4
.L_738:
        /*10a8*/ 	.word	index@(_Z25selective_scan_fwd_kernelI32Selective_Scan_fwd_kernel_traitsILi32ELi16ELi1ELb0ELb0ELb1ELb1EN3c108BFloat16ENS1_7complexIfEEEEv13SSMParamsBase)
        /*10ac*/ 	.word	0x00000000


	//----- nvinfo : EIATTR_MIN_STACK_SIZE
	.align		4
.L_739:
        /*10b0*/ 	.byte	0x04, 0x12
        /*10b2*/ 	.short	(.L_741 - .L_740)
	.align		4
.L_740:
        /*10b4*/ 	.word	index@(_Z25selective_scan_fwd_kernelI32Selective_Scan_fwd_kernel_traitsILi32ELi16ELi1ELb0ELb1ELb0ELb0EN3c108BFloat16ENS1_7complexIfEEEEv13SSMParamsBase)
        /*10b8*/ 	.word	0x00000000


	//----- nvinfo : EIATTR_MIN_STACK_SIZE
	.align		4
.L_741:
        /*10bc*/ 	.byte	0x04, 0x12
        /*10be*/ 	.short	(.L_743 - .L_742)
	.align		4
.L_742:
        /*10c0*/ 	.word	index@(_Z25selective_scan_fwd_kernelI32Selective_Scan_fwd_kernel_traitsILi32ELi16ELi1ELb0ELb1ELb0ELb1EN3c108BFloat16ENS1_7complexIfEEEEv13SSMParamsBase)
        /*10c4*/ 	.word	0x00000000


	//----- nvinfo : EIATTR_MIN_STACK_SIZE
	.align		4
.L_743:
        /*10c8*/ 	.byte	0x04, 0x12
        /*10ca*/ 	.short	(.L_745 - .L_744)
	.align		4
.L_744:
        /*10cc*/ 	.word	index@(_Z25selective_scan_fwd_kernelI32Selective_Scan_fwd_kernel_traitsILi32ELi16ELi1ELb0ELb1ELb1ELb0EN3c108BFloat16ENS1_7complexIfEEEEv13SSMParamsBase)
        /*10d0*/ 	.word	0x00000000


	//----- nvinfo : EIATTR_MIN_STACK_SIZE
	.align		4
.L_745:
        /*10d4*/ 	.byte	0x04, 0x12
        /*10d6*/ 	.short	(.L_747 - .L_746)
	.align		4
.L_746:
        /*10d8*/ 	.word	index@(_Z25selective_scan_fwd_kernelI32Selective_Scan_fwd_kernel_traitsILi32ELi16ELi1ELb0ELb1ELb1ELb1EN3c108BFloat16ENS1_7complexIfEEEEv13SSMParamsBase)
        /*10dc*/ 	.word	0x00000000


	//----- nvinfo : EIATTR_MIN_STACK_SIZE
	.align		4
.L_747:
        /*10e0*/ 	.byte	0x04, 0x12
        /*10e2*/ 	.short	(.L_749 - .L_748)
	.align		4
.L_748:
        /*10e4*/ 	.word	index@(_Z25selective_scan_fwd_kernelI32Selective_Scan_fwd_kernel_traitsILi32ELi16ELi1ELb1ELb0ELb0ELb0EN3c108BFloat16ENS1_7complexIfEEEEv13SSMParamsBase)
        /*10e8*/ 	.word	0x00000000


	//----- nvinfo : EIATTR_MIN_STACK_SIZE
	.align		4
.L_749:
        /*10ec*/ 	.byte	0x04, 0x12
        /*10ee*/ 	.short	(.L_751 - .L_750)
	.align		4
.L_750:
        /*10f0*/ 	.word	index@(_Z25selective_scan_fwd_kernelI32Selective_Scan_fwd_kernel_traitsILi32ELi16ELi1ELb1ELb0ELb0ELb1EN3c108BFloat16ENS1_7complexIfEEEEv13SSMParamsBase)
        /*10f4*/ 	.word	0x00000000


	//----- nvinfo : EIATTR_MIN_STACK_SIZE
	.align		4
.L_751:
        /*10f8*/ 	.byte	0x04, 0x12
        /*10fa*/ 	.short	(.L_753 - .L_752)
	.align		4
.L_752:
        /*10fc*/ 	.word	index@(_Z25selective_scan_fwd_kernelI32Selective_Scan_fwd_kernel_traitsILi32ELi16ELi1ELb1ELb0ELb1ELb0EN3c108BFloat16ENS1_7complexIfEEEEv13SSMParamsBase)
        /*1100*/ 	.word	0x00000000


	//----- nvinfo : EIATTR_MIN_STACK_SIZE
	.align		4
.L_753:
        /*1104*/ 	.byte	0x04, 0x12
        /*1106*/ 	.short	(.L_755 - .L_754)
	.align		4
.L_754:
        /*1108*/ 	.word	index@(_Z25selective_scan_fwd_kernelI32Selective_Scan_fwd_kernel_traitsILi32ELi16ELi1ELb1ELb0ELb1ELb1EN3c108BFloat16ENS1_7complexIfEEEEv13SSMParamsBase)
        /*110c*/ 	.word	0x00000000


	//----- nvinfo : EIATTR_MIN_STACK_SIZE
	.align		4
.L_755:
        /*1110*/ 	.byte	0x04, 0x12
        /*1112*/ 	.short	(.L_757 - .L_756)
	.align		4
.L_756:
        /*1114*/ 	.word	index@(_Z25selective_scan_fwd_kernelI32Selective_Scan_fwd_kernel_traitsILi32ELi16ELi1ELb1ELb1ELb0ELb0EN3c108BFloat16ENS1_7complexIfEEEEv13SSMParamsBase)
        /*1118*/ 	.word	0x00000000


	//----- nvinfo : EIATTR_MIN_STACK_SIZE
	.align		4
.L_757:
        /*111c*/ 	.byte	0x04, 0x12
        /*111e*/ 	.short	(.L_759 - .L_758)
	.align		4
.L_758:
        /*1120*/ 	.word	index@(_Z25selective_scan_fwd_kernelI32Selective_Scan_fwd_kernel_traitsILi32ELi16ELi1ELb1ELb1ELb0ELb1EN3c108BFloat16ENS1_7complexIfEEEEv13SSMParamsBase)
        /*1124*/ 	.word	0x00000000


	//----- nvinfo : EIATTR_MIN_STACK_SIZE
	.align		4
.L_759:
        /*1128*/ 	.byte	0x04, 0x12
        /*112a*/ 	.short	(.L_761 - .L_760)
	.align		4
.L_760:
        /*112c*/ 	.word	index@(_Z25selective_scan_fwd_kernelI32Selective_Scan_fwd_kernel_traitsILi32ELi16ELi1ELb1ELb1ELb1ELb0EN3c108BFloat16ENS1_7complexIfEEEEv13SSMParamsBase)
        /*1130*/ 	.word	0x00000000


	//----- nvinfo : EIATTR_MIN_STACK_SIZE
	.align		4
.L_761:
        /*1134*/ 	.byte	0x04, 0x12
        /*1136*/ 	.short	(.L_763 - .L_762)
	.align		4
.L_762:
        /*1138*/ 	.word	index@(_Z25selective_scan_fwd_kernelI32Selective_Scan_fwd_kernel_traitsILi32ELi16ELi1ELb1ELb1ELb1ELb1EN3c108BFloat16ENS1_7complexIfEEEEv13SSMParamsBase)
        /*113c*/ 	.word	0x00000000


	//----- nvinfo : EIATTR_MIN_STACK_SIZE
	.align		4
.L_763:
        /*1140*/ 	.byte	0x04, 0x12
        /*1142*/ 	.short	(.L_765 - .L_764)
	.align		4
.L_764:
        /*1144*/ 	.word	index@(_Z25selective_scan_fwd_kernelI32Selective_Scan_fwd_kernel_traitsILi32ELi8ELi1ELb0ELb0ELb0ELb0EN3c108BFloat16ENS1_7complexIfEEEEv13SSMParamsBase)
        /*1148*/ 	.word	0x00000000


	//----- nvinfo : EIATTR_MIN_STACK_SIZE
	.align		4
.L_765:
        /*114c*/ 	.byte	0x04, 0x12
        /*114e*/ 	.short	(.L_767 - .L_766)
	.align		4
.L_766:
        /*1150*/ 	.word	index@(_Z25selective_scan_fwd_kernelI32Selective_Scan_fwd_kernel_traitsILi32ELi8ELi1ELb0ELb0ELb0ELb1EN3c108BFloat16ENS1_7complexIfEEEEv13SSMParamsBase)
        /*1154*/ 	.word	0x00000000


	//----- nvinfo : EIATTR_MIN_STACK_SIZE
	.align		4
.L_767:
        /*1158*/ 	.byte	0x04, 0x12
        /*115a*/ 	.short	(.L_769 - .L_768)
	.align		4
.L_768:
        /*115c*/ 	.word	index@(_Z25selective_scan_fwd_kernelI32Selective_Scan_fwd_kernel_traitsILi32ELi8ELi1ELb0ELb0ELb1ELb0EN3c108BFloat16ENS1_7complexIfEEEEv13SSMParamsBase)
        /*1160*/ 	.word	0x00000000


	//----- nvinfo : EIATTR_MIN_STACK_SIZE
	.align		4
.L_769:
        /*1164*/ 	.byte	0x04, 0x12
        /*1166*/ 	.short	(.L_771 - .L_770)
	.align		4
.L_770:
        /*1168*/ 	.word	index@(_Z25selective_scan_fwd_kernelI32Selective_Scan_fwd_kernel_traitsILi32ELi8ELi1ELb0ELb0ELb1ELb1EN3c108BFloat16ENS1_7complexIfEEEEv13SSMParamsBase)
        /*116c*/ 	.word	0x00000000


	//----- nvinfo : EIATTR_MIN_STACK_SIZE
	.align		4
.L_771:
        /*1170*/ 	.byte	0x04, 0x12
        /*1172*/ 	.short	(.L_773 - .L_772)
	.align		4
.L_772:
        /*1174*/ 	.word	index@(_Z25selective_scan_fwd_kernelI32Selective_Scan_fwd_kernel_traitsILi32ELi8ELi1ELb0ELb1ELb0ELb0EN3c108BFloat16ENS1_7complexIfEEEEv13SSMParamsBase)
        /*1178*/ 	.word	0x00000000


	//----- nvinfo : EIATTR_MIN_STACK_SIZE
	.align		4
.L_773:
        /*117c*/ 	.byte	0x04, 0x12
        /*117e*/ 	.short	(.L_775 - .L_774)
	.align		4
.L_774:
        /*1180*/ 	.word	index@(_Z25selective_scan_fwd_kernelI32Selective_Scan_fwd_kernel_traitsILi32ELi8ELi1ELb0ELb1ELb0ELb1EN3c108BFloat16ENS1_7complexIfEEEEv13SSMParamsBase)
        /*1184*/ 	.word	0x00000000


	//----- nvinfo : EIATTR_MIN_STACK_SIZE
	.align		4
.L_775:
        /*1188*/ 	.byte	0x04, 0x12
        /*118a*/ 	.short	(.L_777 - .L_776)
	.align		4
.L_776:
        /*118c*/ 	.word	index@(_Z25selective_scan_fwd_kernelI32Selective_Scan_fwd_kernel_traitsILi32ELi8ELi1ELb0ELb1ELb1ELb0EN3c108BFloat16ENS1_7complexIfEEEEv13SSMParamsBase)
        /*1190*/ 	.word	0x00000000


	//----- nvinfo : EIATTR_MIN_STACK_SIZE
	.align		4
.L_777:
        /*1194*/ 	.byte	0x04, 0x12
        /*1196*/ 	.short	(.L_779 - .L_778)
	.align		4
.L_778:
        /*1198*/ 	.word	index@(_Z25selective_scan_fwd_kernelI32Selective_Scan_fwd_kernel_traitsILi32ELi8ELi1ELb0ELb1ELb1ELb1EN3c108BFloat16ENS1_7complexIfEEEEv13SSMParamsBase)
        /*119c*/ 	.word	0x00000000


	//----- nvinfo : EIATTR_MIN_STACK_SIZE
	.align		4
.L_779:
        /*11a0*/ 	.byte	0x04, 0x12
        /*11a2*/ 	.short	(.L_781 - .L_780)
	.align		4
.L_780:
        /*11a4*/ 	.word	index@(_Z25selective_scan_fwd_kernelI32Selective_Scan_fwd_kernel_traitsILi32ELi8ELi1ELb1ELb0ELb0ELb0EN3c108BFloat16ENS1_7complexIfEEEEv13SSMParamsBase)
        /*11a8*/ 	.word	0x00000000


	//----- nvinfo : EIATTR_MIN_STACK_SIZE
	.align		4
.L_781:
        /*11ac*/ 	.byte	0x04, 0x12
        /*11ae*/ 	.short	(.L_783 - .L_782)
	.align		4
.L_782:
        /*11b0*/ 	.word	index@(_Z25selective_scan_fwd_kernelI32Selective_Scan_fwd_kernel_traitsILi32ELi8ELi1ELb1ELb0ELb0ELb1EN3c108BFloat16ENS1_7complexIfEEEEv13SSMParamsBase)
        /*11b4*/ 	.word	0x00000000


	//----- nvinfo : EIATTR_MIN_STACK_SIZE
	.align		4
.L_783:
        /*11b8*/ 	.byte	0x04, 0x12
        /*11ba*/ 	.short	(.L_785 - .L_784)
	.align		4
.L_784:
        /*11bc*/ 	.word	index@(_Z25selective_scan_fwd_kernelI32Selective_Scan_fwd_kernel_traitsILi32ELi8ELi1ELb1ELb0ELb1ELb0EN3c108BFloat16ENS1_7complexIfEEEEv13SSMParamsBase)
        /*11c0*/ 	.word	0x00000000


	//----- nvinfo : EIATTR_MIN_STACK_SIZE
	.align		4
.L_785:
        /*11c4*/ 	.byte	0x04, 0x12
        /*11c6*/ 	.short	(.L_787 - .L_786)
	.align		4
.L_786:
        /*11c8*/ 	.word	index@(_Z25selective_scan_fwd_kernelI32Selective_Scan_fwd_kernel_traitsILi32ELi8ELi1ELb1ELb0ELb1ELb1EN3c108BFloat16ENS1_7complexIfEEEEv13SSMParamsBase)
        /*11cc*/ 	.word	0x00000000


	//----- nvinfo : EIATTR_MIN_STACK_SIZE
	.align		4
.L_787:
        /*11d0*/ 	.byte	0x04, 0x12
        /*11d2*/ 	.short	(.L_789 - .L_788)
	.align		4
.L_788:
        /*11d4*/ 	.word	index@(_Z25selective_scan_fwd_kernelI32Selective_Scan_fwd_kernel_traitsILi32ELi8ELi1ELb1ELb1ELb0ELb0EN3c108BFloat16ENS1_7complexIfEEEEv13SSMParamsBase)
        /*11d8*/ 	.word	0x00000000


	//----- nvinfo : EIATTR_MIN_STACK_SIZE
	.align		4
.L_789:
        /*11dc*/ 	.byte	0x04, 0x12
        /*11de*/ 	.short	(.L_791 - .L_790)
	.align		4
.L_790:
        /*11e0*/ 	.word	index@(_Z25selective_scan_fwd_kernelI32Selective_Scan_fwd_kernel_traitsILi32ELi8ELi1ELb1ELb1ELb0ELb1EN3c108BFloat16ENS1_7complexIfEEEEv13SSMParamsBase)
        /*11e4*/ 	.word	0x00000000


	//----- nvinfo : EIATTR_MIN_STACK_SIZE
	.align		4
.L_791:
        /*11e8*/ 	.byte	0x04, 0x12
        /*11ea*/ 	.short	(.L_793 - .L_792)
	.align		4
.L_792:
        /*11ec*/ 	.word	index@(_Z25selective_scan_fwd_kernelI32Selective_Scan_fwd_kernel_traitsILi32ELi8ELi1ELb1ELb1ELb1ELb0EN3c108BFloat16ENS1_7complexIfEEEEv13SSMParamsBase)
        /*11f0*/ 	.word	0x00000000


	//----- nvinfo : EIATTR_MIN_STACK_SIZE
	.align		4
.L_793:
        /*11f4*/ 	.byte	0x04, 0x12
        /*11f6*/ 	.short	(.L_795 - .L_794)
	.align		4
.L_794:
        /*11f8*/ 	.word	index@(_Z25selective_scan_fwd_kernelI32Selective_Scan_fwd_kernel_traitsILi32ELi8ELi1ELb1ELb1ELb1ELb1EN3c108BFloat16ENS1_7complexIfEEEEv13SSMParamsBase)
        /*11fc*/ 	.word	0x00000000


	//----- nvinfo : EIATTR_MIN_STACK_SIZE
	.align		4
.L_795:
        /*1200*/ 	.byte	0x04, 0x12
        /*1202*/ 	.short	(.L_797 - .L_796)
	.align		4
.L_796:
        /*1204*/ 	.word	index@(_Z25selective_scan_fwd_kernelI32Selective_Scan_fwd_kernel_traitsILi32ELi4ELi1ELb0ELb0ELb0ELb0EN3c108BFloat16ENS1_7complexIfEEEEv13SSMParamsBase)
        /*1208*/ 	.word	0x00000000


	//----- nvinfo : EIATTR_MIN_STACK_SIZE
	.align		4
.L_797:
        /*120c*/ 	.byte	0x04, 0x12
        /*120e*/ 	.short	(.L_799 - .L_798)
	.align		4
.L_798:
        /*1210*/ 	.word	index@(_Z25selective_scan_fwd_kernelI32Selective_Scan_fwd_kernel_traitsILi32ELi4ELi1ELb0ELb0ELb0ELb1EN3c108BFloat16ENS1_7complexIfEEEEv13SSMParamsBase)
        /*1214*/ 	.word	0x00000000


	//----- nvinfo : EIATTR_MIN_STACK_SIZE
	.align		4
.L_799:
        /*1218*/ 	.byte	0x04, 0x12
        /*121a*/ 	.short	(.L_801 - .L_800)
	.align		4
.L_800:
        /*121c*/ 	.word	index@(_Z25selective_scan_fwd_kernelI32Selective_Scan_fwd_kernel_traitsILi32ELi4ELi1ELb0ELb0ELb1ELb0EN3c108BFloat16ENS1_7complexIfEEEEv13SSMParamsBase)
        /*1220*/ 	.word	0x00000000


	//----- nvinfo : EIATTR_MIN_STACK_SIZE
	.align		4
.L_801:
        /*1224*/ 	.byte	0x04, 0x12
        /*1226*/ 	.short	(.L_803 - .L_802)
	.align		4
.L_802:
        /*1228*/ 	.word	index@(_Z25selective_scan_fwd_kernelI32Selective_Scan_fwd_kernel_traitsILi32ELi4ELi1ELb0ELb0ELb1ELb1EN3c108BFloat16ENS1_7complexIfEEEEv13SSMParamsBase)
        /*122c*/ 	.word	0x00000000


	//----- nvinfo : EIATTR_MIN_STACK_SIZE
	.align		4
.L_803:
        /*1230*/ 	.byte	0x04, 0x12
        /*1232*/ 	.short	(.L_805 - .L_804)
	.align		4
.L_804:
        /*1234*/ 	.word	index@(_Z25selective_scan_fwd_kernelI32Selective_Scan_fwd_kernel_traitsILi32ELi4ELi1ELb0ELb1ELb0ELb0EN3c108BFloat16ENS1_7complexIfEEEEv13SSMParamsBase)
        /*1238*/ 	.word	0x00000000


	//----- nvinfo : EIATTR_MIN_STACK_SIZE
	.align		4
.L_805:
        /*123c*/ 	.byte	0x04, 0x12
        /*123e*/ 	.short	(.L_807 - .L_806)
	.align		4
.L_806:
        /*1240*/ 	.word	index@(_Z25selective_scan_fwd_kernelI32Selective_Scan_fwd_kernel_traitsILi32ELi4ELi1ELb0ELb1ELb0ELb1EN3c108BFloat16ENS1_7complexIfEEEEv13SSMParamsBase)
        /*1244*/ 	.word	0x00000000


	//----- nvinfo : EIATTR_MIN_STACK_SIZE
	.align		4
.L_807:
        /*1248*/ 	.byte	0x04, 0x12
        /*124a*/ 	.short	(.L_809 - .L_808)
	.align		4
.L_808:
        /*124c*/ 	.word	index@(_Z25selective_scan_fwd_kernelI32Selective_Scan_fwd_kernel_traitsILi32ELi4ELi1ELb0ELb1ELb1ELb0EN3c108BFloat16ENS1_7complexIfEEEEv13SSMParamsBase)
        /*1250*/ 	.word	0x00000000


	//----- nvinfo : EIATTR_MIN_STACK_SIZE
	.align		4
.L_809:
        /*1254*/ 	.byte	0x04, 0x12
        /*1256*/ 	.short	(.L_811 - .L_810)
	.align		4
.L_810:
        /*1258*/ 	.word	index@(_Z25selective_scan_fwd_kernelI32Selective_Scan_fwd_kernel_traitsILi32ELi4ELi1ELb0ELb1ELb1ELb1EN3c108BFloat16ENS1_7complexIfEEEEv13SSMParamsBase)
        /*125c*/ 	.word	0x00000000


	//----- nvinfo : EIATTR_MIN_STACK_SIZE
	.align		4
.L_811:
        /*1260*/ 	.byte	0x04, 0x12
        /*1262*/ 	.short	(.L_813 - .L_812)
	.align		4
.L_812:
        /*1264*/ 	.word	index@(_Z25selective_scan_fwd_kernelI32Selective_Scan_fwd_kernel_traitsILi32ELi4ELi1ELb1ELb0ELb0ELb0EN3c108BFloat16ENS1_7complexIfEEEEv13SSMParamsBase)
        /*1268*/ 	.word	0x00000000


	//----- nvinfo : EIATTR_MIN_STACK_SIZE
	.align		4
.L_813:
        /*126c*/ 	.byte	0x04, 0x12
        /*126e*/ 	.short	(.L_815 - .L_814)
	.align		4
.L_814:
        /*1270*/ 	.word	index@(_Z25selective_scan_fwd_kernelI32Selective_Scan_fwd_kernel_traitsILi32ELi4ELi1ELb1ELb0ELb0ELb1EN3c108BFloat16ENS1_7complexIfEEEEv13SSMParamsBase)
        /*1274*/ 	.word	0x00000000


	//----- nvinfo : EIATTR_MIN_STACK_SIZE
	.align		4
.L_815:
        /*1278*/ 	.byte	0x04, 0x12
        /*127a*/ 	.short	(.L_817 - .L_816)
	.align		4
.L_816:
        /*127c*/ 	.word	index@(_Z25selective_scan_fwd_kernelI32Selective_Scan_fwd_kernel_traitsILi32ELi4ELi1ELb1ELb0ELb1ELb0EN3c108BFloat16ENS1_7complexIfEEEEv13SSMParamsBase)
        /*1280*/ 	.word	0x00000000


	//----- nvinfo : EIATTR_MIN_STACK_SIZE
	.align		4
.L_817:
        /*1284*/ 	.byte	0x04, 0x12
        /*1286*/ 	.short	(.L_819 - .L_818)
	.align		4
.L_818:
        /*1288*/ 	.word	index@(_Z25selective_scan_fwd_kernelI32Selective_Scan_fwd_kernel_traitsILi32ELi4ELi1ELb1ELb0ELb1ELb1EN3c108BFloat16ENS1_7complexIfEEEEv13SSMParamsBase)
        /*128c*/ 	.word	0x00000000


	//----- nvinfo : EIATTR_MIN_STACK_SIZE
	.align		4
.L_819:
        /*1290*/ 	.byte	0x04, 0x12
        /*1292*/ 	.short	(.L_821 - .L_820)
	.align		4
.L_820:
        /*1294*/ 	.word	index@(_Z25selective_scan_fwd_kernelI32Selective_Scan_fwd_kernel_traitsILi32ELi4ELi1ELb1ELb1ELb0ELb0EN3c108BFloat16ENS1_7complexIfEEEEv13SSMParamsBase)
        /*1298*/ 	.word	0x00000000


	//----- nvinfo : EIATTR_MIN_STACK_SIZE
	.align		4
.L_821:
        /*129c*/ 	.byte	0x04, 0x12
        /*129e*/ 	.short	(.L_823 - .L_822)
	.align		4
.L_822:
        /*12a0*/ 	.word	index@(_Z25selective_scan_fwd_kernelI32Selective_Scan_fwd_kernel_traitsILi32ELi4ELi1ELb1ELb1ELb0ELb1EN3c108BFloat16ENS1_7complexIfEEEEv13SSMParamsBase)
        /*12a4*/ 	.word	0x00000000


	//----- nvinfo : EIATTR_MIN_STACK_SIZE
	.align		4
.L_823:
        /*12a8*/ 	.byte	0x04, 0x12
        /*12aa*/ 	.short	(.L_825 - .L_824)
	.align		4
.L_824:
        /*12ac*/ 	.word	index@(_Z25selective_scan_fwd_kernelI32Selective_Scan_fwd_kernel_traitsILi32ELi4ELi1ELb1ELb1ELb1ELb0EN3c108BFloat16ENS1_7complexIfEEEEv13SSMParamsBase)
        /*12b0*/ 	.word	0x00000000


	//----- nvinfo : EIATTR_MIN_STACK_SIZE
	.align		4
.L_825:
        /*12b4*/ 	.byte	0x04, 0x12
        /*12b6*/ 	.short	(.L_827 - .L_826)
	.align		4
.L_826:
        /*12b8*/ 	.word	index@(_Z25selective_scan_fwd_kernelI32Selective_Scan_fwd_kernel_traitsILi32ELi4ELi1ELb1ELb1ELb1ELb1EN3c108BFloat16ENS1_7complexIfEEEEv13SSMParamsBase)
        /*12bc*/ 	.word	0x00000000


	//----- nvinfo : EIATTR_MIN_STACK_SIZE
	.align		4
.L_827:
        /*12c0*/ 	.byte	0x04, 0x12
        /*12c2*/ 	.short	(.L_829 - .L_828)
	.align		4
.L_828:
        /*12c4*/ 	.word	index@(_Z25selective_scan_fwd_kernelI32Selective_Scan_fwd_kernel_traitsILi128ELi16ELi1ELb0ELb0ELb0ELb0EN3c108BFloat16EfEEv13SSMParamsBase)
        /*12c8*/ 	.word	0x00000000


	//----- nvinfo : EIATTR_MIN_STACK_SIZE
	.align		4
.L_829:
        /*12cc*/ 	.byte	0x04, 0x12
        /*12ce*/ 	.short	(.L_831 - .L_830)
	.align		4
.L_830:
        /*12d0*/ 	.word	index@(_Z25selective_scan_fwd_kernelI32Selective_Scan_fwd_kernel_traitsILi128ELi16ELi1ELb0ELb0ELb0ELb1EN3c108BFloat16EfEEv13SSMParamsBase)
        /*12d4*/ 	.word	0x00000000


	//----- nvinfo : EIATTR_MIN_STACK_SIZE
	.align		4
.L_831:
        /*12d8*/ 	.byte	0x04, 0x12
        /*12da*/ 	.short	(.L_833 - .L_832)
	.align		4
.L_832:
        /*12dc*/ 	.word	index@(_Z25selective_scan_fwd_kernelI32Selective_Scan_fwd_kernel_traitsILi128ELi16ELi1ELb0ELb0ELb1ELb0EN3c108BFloat16EfEEv13SSMParamsBase)
        /*12e0*/ 	.word	0x00000000


	//----- nvinfo : EIATTR_MIN_STACK_SIZE
	.align		4
.L_833:
        /*12e4*/ 	.byte	0x04, 0x12
        /*12e6*/ 	.short	(.L_835 - .L_834)
	.align		4
.L_834:
        /*12e8*/ 	.word	index@(_Z25selective_scan_fwd_kernelI32Selective_Scan_fwd_kernel_traitsILi128ELi16ELi1ELb0ELb0ELb1ELb1EN3c108BFloat16EfEEv13SSMParamsBase)
        /*12ec*/ 	.word	0x00000000


	//----- nvinfo : EIATTR_MIN_STACK_SIZE
	.align		4
.L_835:
        /*12f0*/ 	.byte	0x04, 0x12
        /*12f2*/ 	.short	(.L_837 - .L_836)
	.align		4
.L_836:
        /*12f4*/ 	.word	index@(_Z25selective_scan_fwd_kernelI32Selective_Scan_fwd_kernel_traitsILi128ELi16ELi1ELb0ELb1ELb0ELb0EN3c108BFloat16EfEEv13SSMParamsBase)
        /*12f8*/ 	.word	0x00000000


	//----- nvinfo : EIATTR_MIN_STACK_SIZE
	.align		4
.L_837:
        /*12fc*/ 	.byte	0x04, 0x12
        /*12fe*/ 	.short	(.L_839 - .L_838)
	.align		4
.L_838:
        /*1300*/ 	.word	index@(_Z25selective_scan_fwd_kernelI32Selective_Scan_fwd_kernel_traitsILi128ELi16ELi1ELb0ELb1ELb0ELb1EN3c108BFloat16EfEEv13SSMParamsBase)
        /*1304*/ 	.word	0x00000000


	//----- nvinfo : EIATTR_MIN_STACK_SIZE
	.align		4
.L_839:
        /*1308*/ 	.byte	0x04, 0x12
        /*130a*/ 	.short	(.L_841 - .L_840)
	.align		4
.L_840:
        /*130c*/ 	.word	index@(_Z25selective_scan_fwd_kernelI32Selective_Scan_fwd_kernel_traitsILi128ELi16ELi1ELb0ELb1ELb1ELb0EN3c108BFloat16EfEEv13SSMParamsBase)
        /*1310*/ 	.word	0x00000000


	//----- nvinfo : EIATTR_MIN_STACK_SIZE
	.align		4
.L_841:
        /*1314*/ 	.byte	0x04, 0x12
        /*1316*/ 	.short	(.L_843 - .L_842)
	.align		4
.L_842:
        /*1318*/ 	.word	index@(_Z25selective_scan_fwd_kernelI32Selective_Scan_fwd_kernel_traitsILi128ELi16ELi1ELb0ELb1ELb1ELb1EN3c108BFloat16EfEEv13SSMParamsBase)
        /*131c*/ 	.word	0x00000000


	//----- nvinfo : EIATTR_MIN_STACK_SIZE
	.align		4
.L_843:
        /*1320*/ 	.byte	0x04, 0x12
        /*1322*/ 	.short	(.L_845 - .L_844)
	.align		4
.L_844:
        /*1324*/ 	.word	index@(_Z25selective_scan_fwd_kernelI32Selective_Scan_fwd_kernel_traitsILi128ELi16ELi1ELb1ELb0ELb0ELb0EN3c108BFloat16EfEEv13SSMParamsBase)
        /*1328*/ 	.word	0x00000000


	//----- nvinfo : EIATTR_MIN_STACK_SIZE
	.align		4
.L_845:
        /*132c*/ 	.byte	0x04, 0x12
        /*132e*/ 	.short	(.L_847 - .L_846)
	.align		4
.L_846:
        /*1330*/ 	.word	index@(_Z25selective_scan_fwd_kernelI32Selective_Scan_fwd_kernel_traitsILi128ELi16ELi1ELb1ELb0ELb0ELb1EN3c108BFloat16EfEEv13SSMParamsBase)
        /*1334*/ 	.word	0x00000000


	//----- nvinfo : EIATTR_MIN_STACK_SIZE
	.align		4
.L_847:
        /*1338*/ 	.byte	0x04, 0x12
        /*133a*/ 	.short	(.L_849 - .L_848)
	.align		4
.L_848:
        /*133c*/ 	.word	index@(_Z25selective_scan_fwd_kernelI32Selective_Scan_fwd_kernel_traitsILi128ELi16ELi1ELb1ELb0ELb1ELb0EN3c108BFloat16EfEEv13SSMParamsBase)
        /*1340*/ 	.word	0x00000000


	//----- nvinfo : EIATTR_MIN_STACK_SIZE
	.align		4
.L_849:
        /*1344*/ 	.byte	0x04, 0x12
        /*1346*/ 	.short	(.L_851 - .L_850)
	.align		4
.L_850:
        /*1348*/ 	.word	index@(_Z25selective_scan_fwd_kernelI32Selective_Scan_fwd_kernel_traitsILi128ELi16ELi1ELb1ELb0ELb1ELb1EN3c108BFloat16EfEEv13SSMParamsBase)
        /*134c*/ 	.word	0x00000000


	//----- nvinfo : EIATTR_MIN_STACK_SIZE
	.align		4
.L_851:
        /*1350*/ 	.byte	0x04, 0x12
        /*1352*/ 	.short	(.L_853 - .L_852)
	.align		4
.L_852:
        /*1354*/ 	.word	index@(_Z25selective_scan_fwd_kernelI32Selective_Scan_fwd_kernel_traitsILi128ELi16ELi1ELb1ELb1ELb0ELb0EN3c108BFloat16EfEEv13SSMParamsBase)
        /*1358*/ 	.word	0x00000000


	//----- nvinfo : EIATTR_MIN_STACK_SIZE
	.align		4
.L_853:
        /*135c*/ 	.byte	0x04, 0x12
        /*135e*/ 	.short	(.L_855 - .L_854)
	.align		4
.L_854:
        /*1360*/ 	.word	index@(_Z25selective_scan_fwd_kernelI32Selective_Scan_fwd_kernel_traitsILi128ELi16ELi1ELb1ELb1ELb0ELb1EN3c108BFloat16EfEEv13SSMParamsBase)
        /*1364*/ 	.word	0x00000000


	//----- nvinfo : EIATTR_MIN_STACK_SIZE
	.align		4
.L_855:
        /*1368*/ 	.byte	0x04, 0x12
        /*136a*/ 	.short	(.L_857 - .L_856)
	.align		4
.L_856:
        /*136c*/ 	.word	index@(_Z25selective_scan_fwd_kernelI32Selective_Scan_fwd_kernel_traitsILi128ELi16ELi1ELb1ELb1ELb1ELb0EN3c108BFloat16EfEEv13SSMParamsBase)
        /*1370*/ 	.word	0x00000000


	//----- nvinfo : EIATTR_MIN_STACK_SIZE
	.align		4
.L_857:
        /*1374*/ 	.byte	0x04, 0x12
        /*1376*/ 	.short	(.L_859 - .L_858)
	.align		4
.L_858:
        /*1378*/ 	.word	index@(_Z25selective_scan_fwd_kernelI32Selective_Scan_fwd_kernel_traitsILi128ELi16ELi1ELb1ELb1ELb1ELb1EN3c108BFloat16EfEEv13SSMParamsBase)
        /*137c*/ 	.word	0x00000000


	//----- nvinfo : EIATTR_MIN_STACK_SIZE
	.align		4
.L_859:
        /*1380*/ 	.byte	0x04, 0x12
        /*1382*/ 	.short	(.L_861 - .L_860)
	.align		4
.L_860:
        /*1384*/ 	.word	index@(_Z25selective_scan_fwd_kernelI32Selective_Scan_fwd_kernel_traitsILi64ELi16ELi1ELb0ELb0ELb0ELb0EN3c108BFloat16EfEEv13SSMParamsBase)
        /*1388*/ 	.word	0x00000000


	//----- nvinfo : EIATTR_MIN_STACK_SIZE
	.align		4
.L_861:
        /*138c*/ 	.byte	0x04, 0x12
        /*138e*/ 	.short	(.L_863 - .L_862)
	.align		4
.L_862:
        /*1390*/ 	.word	index@(_Z25selective_scan_fwd_kernelI32Selective_Scan_fwd_kernel_traitsILi64ELi16ELi1ELb0ELb0ELb0ELb1EN3c108BFloat16EfEEv13SSMParamsBase)
        /*1394*/ 	.word	0x00000000


	//----- nvinfo : EIATTR_MIN_STACK_SIZE
	.align		4
.L_863:
        /*1398*/ 	.byte	0x04, 0x12
        /*139a*/ 	.short	(.L_865 - .L_864)
	.align		4
.L_864:
        /*139c*/ 	.word	index@(_Z25selective_scan_fwd_kernelI32Selective_Scan_fwd_kernel_traitsILi64ELi16ELi1ELb0ELb0ELb1ELb0EN3c108BFloat16EfEEv13SSMParamsBase)
        /*13a0*/ 	.word	0x00000000


	//----- nvinfo : EIATTR_MIN_STACK_SIZE
	.align		4
.L_865:
        /*13a4*/ 	.byte	0x04, 0x12
        /*13a6*/ 	.short	(.L_867 - .L_866)
	.align		4
.L_866:
        /*13a8*/ 	.word	index@(_Z25selective_scan_fwd_kernelI32Selective_Scan_fwd_kernel_traitsILi64ELi16ELi1ELb0ELb0ELb1ELb1EN3c108BFloat16EfEEv13SSMParamsBase)
        /*13ac*/ 	.word	0x00000000


	//----- nvinfo : EIATTR_MIN_STACK_SIZE
	.align		4
.L_867:
        /*13b0*/ 	.byte	0x04, 0x12
        /*13b2*/ 	.short	(.L_869 - .L_868)
	.align		4
.L_868:
        /*13b4*/ 	.word	index@(_Z25selective_scan_fwd_kernelI32Selective_Scan_fwd_kernel_traitsILi64ELi16ELi1ELb0ELb1ELb0ELb0EN3c108BFloat16EfEEv13SSMParamsBase)
        /*13b8*/ 	.word	0x00000000


	//----- nvinfo : EIATTR_MIN_STACK_SIZE
	.align		4
.L_869:
        /*13bc*/ 	.byte	0x04, 0x12
        /*13be*/ 	.short	(.L_871 - .L_870)
	.align		4
.L_870:
        /*13c0*/ 	.word	index@(_Z25selective_scan_fwd_kernelI32Selective_Scan_fwd_kernel_traitsILi64ELi16ELi1ELb0ELb1ELb0ELb1EN3c108BFloat16EfEEv13SSMParamsBase)
        /*13c4*/ 	.word	0x00000000


	//----- nvinfo : EIATTR_MIN_STACK_SIZE
	.align		4
.L_871:
        /*13c8*/ 	.byte	0x04, 0x12
        /*13ca*/ 	.short	(.L_873 - .L_872)
	.align		4
.L_872:
        /*13cc*/ 	.word	index@(_Z25selective_scan_fwd_kernelI32Selective_Scan_fwd_kernel_traitsILi64ELi16ELi1ELb0ELb1ELb1ELb0EN3c108BFloat16EfEEv13SSMParamsBase)
        /*13d0*/ 	.word	0x00000000


	//----- nvinfo : EIATTR_MIN_STACK_SIZE
	.align		4
.L_873:
        /*13d4*/ 	.byte	0x04, 0x12
        /*13d6*/ 	.short	(.L_875 - .L_874)
	.align		4
.L_874:
        /*13d8*/ 	.word	index@(_Z25selective_scan_fwd_kernelI32Selective_Scan_fwd_kernel_traitsILi64ELi16ELi1ELb0ELb1ELb1ELb1EN3c108BFloat16EfEEv13SSMParamsBase)
        /*13dc*/ 	.word	0x00000000


	//----- nvinfo : EIATTR_MIN_STACK_SIZE
	.align		4
.L_875:
        /*13e0*/ 	.byte	0x04, 0x12
        /*13e2*/ 	.short	(.L_877 - .L_876)
	.align		4
.L_876:
        /*13e4*/ 	.word	index@(_Z25selective_scan_fwd_kernelI32Selective_Scan_fwd_kernel_traitsILi64ELi16ELi1ELb1ELb0ELb0ELb0EN3c108BFloat16EfEEv13SSMParamsBase)
        /*13e8*/ 	.word	0x00000000


	//----- nvinfo : EIATTR_MIN_STACK_SIZE
	.align		4
.L_877:
        /*13ec*/ 	.byte	0x04, 0x12
        /*13ee*/ 	.short	(.L_879 - .L_878)
	.align		4
.L_878:
        /*13f0*/ 	.word	index@(_Z25selective_scan_fwd_kernelI32Selective_Scan_fwd_kernel_traitsILi64ELi16ELi1ELb1ELb0ELb0ELb1EN3c108BFloat16EfEEv13SSMParamsBase)
        /*13f4*/ 	.word	0x00000000


	//----- nvinfo : EIATTR_MIN_STACK_SIZE
	.align		4
.L_879:
        /*13f8*/ 	.byte	0x04, 0x12
        /*13fa*/ 	.short	(.L_881 - .L_880)
	.align		4
.L_880:
        /*13fc*/ 	.word	index@(_Z25selective_scan_fwd_kernelI32Selective_Scan_fwd_kernel_traitsILi64ELi16ELi1ELb1ELb0ELb1ELb0EN3c108BFloat16EfEEv13SSMParamsBase)
        /*1400*/ 	.word	0x00000000


	//----- nvinfo : EIATTR_MIN_STACK_SIZE
	.align		4
.L_881:
        /*1404*/ 	.byte	0x04, 0x12
        /*1406*/ 	.short	(.L_883 - .L_882)
	.align		4
.L_882:
        /*1408*/ 	.word	index@(_Z25selective_scan_fwd_kernelI32Selective_Scan_fwd_kernel_traitsILi64ELi16ELi1ELb1ELb0ELb1ELb1EN3c108BFloat16EfEEv13SSMParamsBase)
        /*140c*/ 	.word	0x00000000


	//----- nvinfo : EIATTR_MIN_STACK_SIZE
	.align		4
.L_883:
        /*1410*/ 	.byte	0x04, 0x12
        /*1412*/ 	.short	(.L_885 - .L_884)
	.align		4
.L_884:
        /*1414*/ 	.word	index@(_Z25selective_scan_fwd_kernelI32Selective_Scan_fwd_kernel_traitsILi64ELi16ELi1ELb1ELb1ELb0ELb0EN3c108BFloat16EfEEv13SSMParamsBase)
        /*1418*/ 	.word	0x00000000


	//----- nvinfo : EIATTR_MIN_STACK_SIZE
	.align		4
.L_885:
        /*141c*/ 	.byte	0x04, 0x12
        /*141e*/ 	.short	(.L_887 - .L_886)
	.align		4
.L_886:
        /*1420*/ 	.word	index@(_Z25selective_scan_fwd_kernelI32Selective_Scan_fwd_kernel_traitsILi64ELi16ELi1ELb1ELb1ELb0ELb1EN3c108BFloat16EfEEv13SSMParamsBase)
        /*1424*/ 	.word	0x00000000


	//----- nvinfo : EIATTR_MIN_STACK_SIZE
	.align		4
.L_887:
        /*1428*/ 	.byte	0x04, 0x12
        /*142a*/ 	.short	(.L_889 - .L_888)
	.align		4
.L_888:
        /*142c*/ 	.word	index@(_Z25selective_scan_fwd_kernelI32Selective_Scan_fwd_kernel_traitsILi64ELi16ELi1ELb1ELb1ELb1ELb0EN3c108BFloat16EfEEv13SSMParamsBase)
        /*1430*/ 	.word	0x00000000


	//----- nvinfo : EIATTR_MIN_STACK_SIZE
	.align		4
.L_889:
        /*1434*/ 	.byte	0x04, 0x12
        /*1436*/ 	.short	(.L_891 - .L_890)
	.align		4
.L_890:
        /*1438*/ 	.word	index@(_Z25selective_scan_fwd_kernelI32Selective_Scan_fwd_kernel_traitsILi64ELi16ELi1ELb1ELb1ELb1ELb1EN3c108BFloat16EfEEv13SSMParamsBase)
        /*143c*/ 	.word	0x00000000


	//----- nvinfo : EIATTR_MIN_STACK_SIZE
	.align		4
.L_891:
        /*1440*/ 	.byte	0x04, 0x12
        /*1442*/ 	.short	(.L_893 - .L_892)
	.align		4
.L_892:
        /*1444*/ 	.word	index@(_Z25selective_scan_fwd_kernelI32Selective_Scan_fwd_kernel_traitsILi32ELi16ELi1ELb0ELb0ELb0ELb0EN3c108BFloat16EfEEv13SSMParamsBase)
        /*1448*/ 	.word	0x00000000


	//----- nvinfo : EIATTR_MIN_STACK_SIZE
	.align		4
.L_893:
        /*144c*/ 	.byte	0x04, 0x12
        /*144e*/ 	.short	(.L_895 - .L_894)
	.align		4
.L_894:
        /*1450*/ 	.word	index@(_Z25selective_scan_fwd_kernelI32Selective_Scan_fwd_kernel_traitsILi32ELi16ELi1ELb0ELb0ELb0ELb1EN3c108BFloat16EfEEv13SSMParamsBase)
        /*1454*/ 	.word	0x00000000


	//----- nvinfo : EIATTR_MIN_STACK_SIZE
	.align		4
.L_895:
        /*1458*/ 	.byte	0x04, 0x12
        /*145a*/ 	.short	(.L_897 - .L_896)
	.align		4
.L_896:
        /*145c*/ 	.word	index@(_Z25selective_scan_fwd_kernelI32Selective_Scan_fwd_kernel_traitsILi32ELi16ELi1ELb0ELb0ELb1ELb0EN3c108BFloat16EfEEv13SSMParamsBase)
        /*1460*/ 	.word	0x00000000


	//----- nvinfo : EIATTR_MIN_STACK_SIZE
	.align		4
.L_897:
        /*1464*/ 	.byte	0x04, 0x12
        /*1466*/ 	.short	(.L_899 - .L_898)
	.align		4
.L_898:
        /*1468*/ 	.word	index@(_Z25selective_scan_fwd_kernelI32Selective_Scan_fwd_kernel_traitsILi32ELi16ELi1ELb0ELb0ELb1ELb1EN3c108BFloat16EfEEv13SSMParamsBase)
        /*146c*/ 	.word	0x00000000


	//----- nvinfo : EIATTR_MIN_STACK_SIZE
	.align		4
.L_899:
        /*1470*/ 	.byte	0x04, 0x12
        /*1472*/ 	.short	(.L_901 - .L_900)
	.align		4
.L_900:
        /*1474*/ 	.word	index@(_Z25selective_scan_fwd_kernelI32Selective_Scan_fwd_kernel_traitsILi32ELi16ELi1ELb0ELb1ELb0ELb0EN3c108BFloat16EfEEv13SSMParamsBase)
        /*1478*/ 	.word	0x00000000


	//----- nvinfo : EIATTR_MIN_STACK_SIZE
	.align		4
.L_901:
        /*147c*/ 	.byte	0x04, 0x12
        /*147e*/ 	.short	(.L_903 - .L_902)
	.align		4
.L_902:
        /*1480*/ 	.word	index@(_Z25selective_scan_fwd_kernelI32Selective_Scan_fwd_kernel_traitsILi32ELi16ELi1ELb0ELb1ELb0ELb1EN3c108BFloat16EfEEv13SSMParamsBase)
        /*1484*/ 	.word	0x00000000


	//----- nvinfo : EIATTR_MIN_STACK_SIZE
	.align		4
.L_903:
        /*1488*/ 	.byte	0x04, 0x12
        /*148a*/ 	.short	(.L_905 - .L_904)
	.align		4
.L_904:
        /*148c*/ 	.word	index@(_Z25selective_scan_fwd_kernelI32Selective_Scan_fwd_kernel_traitsILi32ELi16ELi1ELb0ELb1ELb1ELb0EN3c108BFloat16EfEEv13SSMParamsBase)
        /*1490*/ 	.word	0x00000000


	//----- nvinfo : EIATTR_MIN_STACK_SIZE
	.align		4
.L_905:
        /*1494*/ 	.byte	0x04, 0x12
        /*1496*/ 	.short	(.L_907 - .L_906)
	.align		4
.L_906:
        /*1498*/ 	.word	index@(_Z25selective_scan_fwd_kernelI32Selective_Scan_fwd_kernel_traitsILi32ELi16ELi1ELb0ELb1ELb1ELb1EN3c108BFloat16EfEEv13SSMParamsBase)
        /*149c*/ 	.word	0x00000000


	//----- nvinfo : EIATTR_MIN_STACK_SIZE
	.align		4
.L_907:
        /*14a0*/ 	.byte	0x04, 0x12
        /*14a2*/ 	.short	(.L_909 - .L_908)
	.align		4
.L_908:
        /*14a4*/ 	.word	index@(_Z25selective_scan_fwd_kernelI32Selective_Scan_fwd_kernel_traitsILi32ELi16ELi1ELb1ELb0ELb0ELb0EN3c108BFloat16EfEEv13SSMParamsBase)
        /*14a8*/ 	.word	0x00000000


	//----- nvinfo : EIATTR_MIN_STACK_SIZE
	.align		4
.L_909:
        /*14ac*/ 	.byte	0x04, 0x12
        /*14ae*/ 	.short	(.L_911 - .L_910)
	.align		4
.L_910:
        /*14b0*/ 	.word	index@(_Z25selective_scan_fwd_kernelI32Selective_Scan_fwd_kernel_traitsILi32ELi16ELi1ELb1ELb0ELb0ELb1EN3c108BFloat16EfEEv13SSMParamsBase)
        /*14b4*/ 	.word	0x00000000


	//----- nvinfo : EIATTR_MIN_STACK_SIZE
	.align		4
.L_911:
        /*14b8*/ 	.byte	0x04, 0x12
        /*14ba*/ 	.short	(.L_913 - .L_912)
	.align		4
.L_912:
        /*14bc*/ 	.word	index@(_Z25selective_scan_fwd_kernelI32Selective_Scan_fwd_kernel_traitsILi32ELi16ELi1ELb1ELb0ELb1ELb0EN3c108BFloat16EfEEv13SSMParamsBase)
        /*14c0*/ 	.word	0x00000000


	//----- nvinfo : EIATTR_MIN_STACK_SIZE
	.align		4
.L_913:
        /*14c4*/ 	.byte	0x04, 0x12
        /*14c6*/ 	.short	(.L_915 - .L_914)
	.align		4
.L_914:
        /*14c8*/ 	.word	index@(_Z25selective_scan_fwd_kernelI32Selective_Scan_fwd_kernel_traitsILi32ELi16ELi1ELb1ELb0ELb1ELb1EN3c108BFloat16EfEEv13SSMParamsBase)
        /*14cc*/ 	.word	0x00000000


	//----- nvinfo : EIATTR_MIN_STACK_SIZE
	.align		4
.L_915:
        /*14d0*/ 	.byte	0x04, 0x12
        /*14d2*/ 	.short	(.L_917 - .L_916)
	.align		4
.L_916:
        /*14d4*/ 	.word	index@(_Z25selective_scan_fwd_kernelI32Selective_Scan_fwd_kernel_traitsILi32ELi16ELi1ELb1ELb1ELb0ELb0EN3c108BFloat16EfEEv13SSMParamsBase)
        /*14d8*/ 	.word	0x00000000


	//----- nvinfo : EIATTR_MIN_STACK_SIZE
	.align		4
.L_917:
        /*14dc*/ 	.byte	0x04, 0x12
        /*14de*/ 	.short	(.L_919 - .L_918)
	.align		4
.L_918:
        /*14e0*/ 	.word	index@(_Z25selective_scan_fwd_kernelI32Selective_Scan_fwd_kernel_traitsILi32ELi16ELi1ELb1ELb1ELb0ELb1EN3c108BFloat16EfEEv13SSMParamsBase)
        /*14e4*/ 	.word	0x00000000


	//----- nvinfo : EIATTR_MIN_STACK_SIZE
	.align		4
.L_919:
        /*14e8*/ 	.byte	0x04, 0x12
        /*14ea*/ 	.short	(.L_921 - .L_920)
	.align		4
.L_920:
        /*14ec*/ 	.word	index@(_Z25selective_scan_fwd_kernelI32Selective_Scan_fwd_kernel_traitsILi32ELi16ELi1ELb1ELb1ELb1ELb0EN3c108BFloat16EfEEv13SSMParamsBase)
        /*14f0*/ 	.word	0x00000000


	//----- nvinfo : EIATTR_MIN_STACK_SIZE
	.align		4
.L_921:
        /*14f4*/ 	.byte	0x04, 0x12
        /*14f6*/ 	.short	(.L_923 - .L_922)
	.align		4
.L_922:
        /*14f8*/ 	.word	index@(_Z25selective_scan_fwd_kernelI32Selective_Scan_fwd_kernel_traitsILi32ELi16ELi1ELb1ELb1ELb1ELb1EN3c108BFloat16EfEEv13SSMParamsBase)
        /*14fc*/ 	.word	0x00000000


	//----- nvinfo : EIATTR_MIN_STACK_SIZE
	.align		4
.L_923:
        /*1500*/ 	.byte	0x04, 0x12
        /*1502*/ 	.short	(.L_925 - .L_924)
	.align		4
.L_924:
        /*1504*/ 	.word	index@(_Z25selective_scan_fwd_kernelI32Selective_Scan_fwd_kernel_traitsILi32ELi8ELi1ELb0ELb0ELb0ELb0EN3c108BFloat16EfEEv13SSMParamsBase)
        /*1508*/ 	.word	0x00000000


	//----- nvinfo : EIATTR_MIN_STACK_SIZE
	.align		4
.L_925:
        /*150c*/ 	.byte	0x04, 0x12
        /*150e*/ 	.short	(.L_927 - .L_926)
	.align		4
.L_926:
        /*1510*/ 	.word	index@(_Z25selective_scan_fwd_kernelI32Selective_Scan_fwd_kernel_traitsILi32ELi8ELi1ELb0ELb0ELb0ELb1EN3c108BFloat16EfEEv13SSMParamsBase)
        /*1514*/ 	.word	0x00000000


	//----- nvinfo : EIATTR_MIN_STACK_SIZE
	.align		4
.L_927:
        /*1518*/ 	.byte	0x04, 0x12
        /*151a*/ 	.short	(.L_929 - .L_928)
	.align		4
.L_928:
        /*151c*/ 	.word	index@(_Z25selective_scan_fwd_kernelI32Selective_Scan_fwd_kernel_traitsILi32ELi8ELi1ELb0ELb0ELb1ELb0EN3c108BFloat16EfEEv13SSMParamsBase)
        /*1520*/ 	.word	0x00000000


	//----- nvinfo : EIATTR_MIN_STACK_SIZE
	.align		4
.L_929:
        /*1524*/ 	.byte	0x04, 0x12
        /*1526*/ 	.short	(.L_931 - .L_930)
	.align		4
.L_930:
        /*1528*/ 	.word	index@(_Z25selective_scan_fwd_kernelI32Selective_Scan_fwd_kernel_traitsILi32ELi8ELi1ELb0ELb0ELb1ELb1EN3c108BFloat16EfEEv13SSMParamsBase)
        /*152c*/ 	.word	0x00000000


	//----- nvinfo : EIATTR_MIN_STACK_SIZE
	.align		4
.L_931:
        /*1530*/ 	.byte	0x04, 0x12
        /*1532*/ 	.short	(.L_933 - .L_932)
	.align		4
.L_932:
        /*1534*/ 	.word	index@(_Z25selective_scan_fwd_kernelI32Selective_Scan_fwd_kernel_traitsILi32ELi8ELi1ELb0ELb1ELb0ELb0EN3c108BFloat16EfEEv13SSMParamsBase)
        /*1538*/ 	.word	0x00000000


	//----- nvinfo : EIATTR_MIN_STACK_SIZE
	.align		4
.L_933:
        /*153c*/ 	.byte	0x04, 0x12
        /*153e*/ 	.short	(.L_935 - .L_934)
	.align		4
.L_934:
        /*1540*/ 	.word	index@(_Z25selective_scan_fwd_kernelI32Selective_Scan_fwd_kernel_traitsILi32ELi8ELi1ELb0ELb1ELb0ELb1EN3c108BFloat16EfEEv13SSMParamsBase)
        /*1544*/ 	.word	0x00000000


	//----- nvinfo : EIATTR_MIN_STACK_SIZE
	.align		4
.L_935:
        /*1548*/ 	.byte	0x04, 0x12
        /*154a*/ 	.short	(.L_937 - .L_936)
	.align		4
.L_936:
        /*154c*/ 	.word	index@(_Z25selective_scan_fwd_kernelI32Selective_Scan_fwd_kernel_traitsILi32ELi8ELi1ELb0ELb1ELb1ELb0EN3c108BFloat16EfEEv13SSMParamsBase)
        /*1550*/ 	.word	0x00000000


	//----- nvinfo : EIATTR_MIN_STACK_SIZE
	.align		4
.L_937:
        /*1554*/ 	.byte	0x04, 0x12
        /*1556*/ 	.short	(.L_939 - .L_938)
	.align		4
.L_938:
        /*1558*/ 	.word	index@(_Z25selective_scan_fwd_kernelI32Selective_Scan_fwd_kernel_traitsILi32ELi8ELi1ELb0ELb1ELb1ELb1EN3c108BFloat16EfEEv13SSMParamsBase)
        /*155c*/ 	.word	0x00000000


	//----- nvinfo : EIATTR_MIN_STACK_SIZE
	.align		4
.L_939:
        /*1560*/ 	.byte	0x04, 0x12
        /*1562*/ 	.short	(.L_941 - .L_940)
	.align		4
.L_940:
        /*1564*/ 	.word	index@(_Z25selective_scan_fwd_kernelI32Selective_Scan_fwd_kernel_traitsILi32ELi8ELi1ELb1ELb0ELb0ELb0EN3c108BFloat16EfEEv13SSMParamsBase)
        /*1568*/ 	.word	0x00000000


	//----- nvinfo : EIATTR_MIN_STACK_SIZE
	.align		4
.L_941:
        /*156c*/ 	.byte	0x04, 0x12
        /*156e*/ 	.short	(.L_943 - .L_942)
	.align		4
.L_942:
        /*1570*/ 	.word	index@(_Z25selective_scan_fwd_kernelI32Selective_Scan_fwd_kernel_traitsILi32ELi8ELi1ELb1ELb0ELb0ELb1EN3c108BFloat16EfEEv13SSMParamsBase)
        /*1574*/ 	.word	0x00000000


	//----- nvinfo : EIATTR_MIN_STACK_SIZE
	.align		4
.L_943:
        /*1578*/ 	.byte	0x04, 0x12
        /*157a*/ 	.short	(.L_945 - .L_944)
	.align		4
.L_944:
        /*157c*/ 	.word	index@(_Z25selective_scan_fwd_kernelI32Selective_Scan_fwd_kernel_traitsILi32ELi8ELi1ELb1ELb0ELb1ELb0EN3c108BFloat16EfEEv13SSMParamsBase)
        /*1580*/ 	.word	0x00000000


	//----- nvinfo : EIATTR_MIN_STACK_SIZE
	.align		4
.L_945:
        /*1584*/ 	.byte	0x04, 0x12
        /*1586*/ 	.short	(.L_947 - .L_946)
	.align		4
.L_946:
        /*1588*/ 	.word	index@(_Z25selective_scan_fwd_kernelI32Selective_Scan_fwd_kernel_traitsILi32ELi8ELi1ELb1ELb0ELb1ELb1EN3c108BFloat16EfEEv13SSMParamsBase)
        /*158c*/ 	.word	0x00000000


	//----- nvinfo : EIATTR_MIN_STACK_SIZE
	.align		4
.L_947:
        /*1590*/ 	.byte	0x04, 0x12
        /*1592*/ 	.short	(.L_949 - .L_948)
	.align		4
.L_948:
        /*1594*/ 	.word	index@(_Z25selective_scan_fwd_kernelI32Selective_Scan_fwd_kernel_traitsILi32ELi8ELi1ELb1ELb1ELb0ELb0EN3c108BFloat16EfEEv13SSMParamsBase)
        /*1598*/ 	.word	0x00000000


	//----- nvinfo : EIATTR_MIN_STACK_SIZE
	.align		4
.L_949:
        /*159c*/ 	.byte	0x04, 0x12
        /*159e*/ 	.short	(.L_951 - .L_950)
	.align		4
.L_950:
        /*15a0*/ 	.word	index@(_Z25selective_scan_fwd_kernelI32Selective_Scan_fwd_kernel_traitsILi32ELi8ELi1ELb1ELb1ELb0ELb1EN3c108BFloat16EfEEv13SSMParamsBase)
        /*15a4*/ 	.word	0x00000000


	//----- nvinfo : EIATTR_MIN_STACK_SIZE
	.align		4
.L_951:
        /*15a8*/ 	.byte	0x04, 0x12
        /*15aa*/ 	.short	(.L_953 - .L_952)
	.align		4
.L_952:
        /*15ac*/ 	.word	index@(_Z25selective_scan_fwd_kernelI32Selective_Scan_fwd_kernel_traitsILi32ELi8ELi1ELb1ELb1ELb1ELb0EN3c108BFloat16EfEEv13SSMParamsBase)
        /*15b0*/ 	.word	0x00000000


	//----- nvinfo : EIATTR_MIN_STACK_SIZE
	.align		4
.L_953:
        /*15b4*/ 	.byte	0x04, 0x12
        /*15b6*/ 	.short	(.L_955 - .L_954)
	.align		4
.L_954:
        /*15b8*/ 	.word	index@(_Z25selective_scan_fwd_kernelI32Selective_Scan_fwd_kernel_traitsILi32ELi8ELi1ELb1ELb1ELb1ELb1EN3c108BFloat16EfEEv13SSMParamsBase)
        /*15bc*/ 	.word	0x00000000


	//----- nvinfo : EIATTR_MIN_STACK_SIZE
	.align		4
.L_955:
        /*15c0*/ 	.byte	0x04, 0x12
        /*15c2*/ 	.short	(.L_957 - .L_956)
	.align		4
.L_956:
        /*15c4*/ 	.word	index@(_Z25selective_scan_fwd_kernelI32Selective_Scan_fwd_kernel_traitsILi32ELi4ELi1ELb0ELb0ELb0ELb0EN3c108BFloat16EfEEv13SSMParamsBase)
        /*15c8*/ 	.word	0x00000000


	//----- nvinfo : EIATTR_MIN_STACK_SIZE
	.align		4
.L_957:
        /*15cc*/ 	.byte	0x04, 0x12
        /*15ce*/ 	.short	(.L_959 - .L_958)
	.align		4
.L_958:
        /*15d0*/ 	.word	index@(_Z25selective_scan_fwd_kernelI32Selective_Scan_fwd_kernel_traitsILi32ELi4ELi1ELb0ELb0ELb0ELb1EN3c108BFloat16EfEEv13SSMParamsBase)
        /*15d4*/ 	.word	0x00000000


	//----- nvinfo : EIATTR_MIN_STACK_SIZE
	.align		4
.L_959:
        /*15d8*/ 	.byte	0x04, 0x12
        /*15da*/ 	.short	(.L_961 - .L_960)
	.align		4
.L_960:
        /*15dc*/ 	.word	index@(_Z25selective_scan_fwd_kernelI32Selective_Scan_fwd_kernel_traitsILi32ELi4ELi1ELb0ELb0ELb1ELb0EN3c108BFloat16EfEEv13SSMParamsBase)
        /*15e0*/ 	.word	0x00000000


	//----- nvinfo : EIATTR_MIN_STACK_SIZE
	.align		4
.L_961:
        /*15e4*/ 	.byte	0x04, 0x12
        /*15e6*/ 	.short	(.L_963 - .L_962)
	.align		4
.L_962:
        /*15e8*/ 	.word	index@(_Z25selective_scan_fwd_kernelI32Selective_Scan_fwd_kernel_traitsILi32ELi4ELi1ELb0ELb0ELb1ELb1EN3c108BFloat16EfEEv13SSMParamsBase)
        /*15ec*/ 	.word	0x00000000


	//----- nvinfo : EIATTR_MIN_STACK_SIZE
	.align		4
.L_963:
        /*15f0*/ 	.byte	0x04, 0x12
        /*15f2*/ 	.short	(.L_965 - .L_964)
	.align		4
.L_964:
        /*15f4*/ 	.word	index@(_Z25selective_scan_fwd_kernelI32Selective_Scan_fwd_kernel_traitsILi32ELi4ELi1ELb0ELb1ELb0ELb0EN3c108BFloat16EfEEv13SSMParamsBase)
        /*15f8*/ 	.word	0x00000000


	//----- nvinfo : EIATTR_MIN_STACK_SIZE
	.align		4
.L_965:
        /*15fc*/ 	.byte	0x04, 0x12
        /*15fe*/ 	.short	(.L_967 - .L_966)
	.align		4
.L_966:
        /*1600*/ 	.word	index@(_Z25selective_scan_fwd_kernelI32Selective_Scan_fwd_kernel_traitsILi32ELi4ELi1ELb0ELb1ELb0ELb1EN3c108BFloat16EfEEv13SSMParamsBase)
        /*1604*/ 	.word	0x00000000


	//----- nvinfo : EIATTR_MIN_STACK_SIZE
	.align		4
.L_967:
        /*1608*/ 	.byte	0x04, 0x12
        /*160a*/ 	.short	(.L_969 - .L_968)
	.align		4
.L_968:
        /*160c*/ 	.word	index@(_Z25selective_scan_fwd_kernelI32Selective_Scan_fwd_kernel_traitsILi32ELi4ELi1ELb0ELb1ELb1ELb0EN3c108BFloat16EfEEv13SSMParamsBase)
        /*1610*/ 	.word	0x00000000


	//----- nvinfo : EIATTR_MIN_STACK_SIZE
	.align		4
.L_969:
        /*1614*/ 	.byte	0x04, 0x12
        /*1616*/ 	.short	(.L_971 - .L_970)
	.align		4
.L_970:
        /*1618*/ 	.word	index@(_Z25selective_scan_fwd_kernelI32Selective_Scan_fwd_kernel_traitsILi32ELi4ELi1ELb0ELb1ELb1ELb1EN3c108BFloat16EfEEv13SSMParamsBase)
        /*161c*/ 	.word	0x00000000


	//----- nvinfo : EIATTR_MIN_STACK_SIZE
	.align		4
.L_971:
        /*1620*/ 	.byte	0x04, 0x12
        /*1622*/ 	.short	(.L_973 - .L_972)
	.align		4
.L_972:
        /*1624*/ 	.word	index@(_Z25selective_scan_fwd_kernelI32Selective_Scan_fwd_kernel_traitsILi32ELi4ELi1ELb1ELb0ELb0ELb0EN3c108BFloat16EfEEv13SSMParamsBase)
        /*1628*/ 	.word	0x00000000


	//----- nvinfo : EIATTR_MIN_STACK_SIZE
	.align		4
.L_973:
        /*162c*/ 	.byte	0x04, 0x12
        /*162e*/ 	.short	(.L_975 - .L_974)
	.align		4
.L_974:
        /*1630*/ 	.word	index@(_Z25selective_scan_fwd_kernelI32Selective_Scan_fwd_kernel_traitsILi32ELi4ELi1ELb1ELb0ELb0ELb1EN3c108BFloat16EfEEv13SSMParamsBase)
        /*1634*/ 	.word	0x00000000


	//----- nvinfo : EIATTR_MIN_STACK_SIZE
	.align		4
.L_975:
        /*1638*/ 	.byte	0x04, 0x12
        /*163a*/ 	.short	(.L_977 - .L_976)
	.align		4
.L_976:
        /*163c*/ 	.word	index@(_Z25selective_scan_fwd_kernelI32Selective_Scan_fwd_kernel_traitsILi32ELi4ELi1ELb1ELb0ELb1ELb0EN3c108BFloat16EfEEv13SSMParamsBase)
        /*1640*/ 	.word	0x00000000


	//----- nvinfo : EIATTR_MIN_STACK_SIZE
	.align		4
.L_977:
        /*1644*/ 	.byte	0x04, 0x12
        /*1646*/ 	.short	(.L_979 - .L_978)
	.align		4
.L_978:
        /*1648*/ 	.word	index@(_Z25selective_scan_fwd_kernelI32Selective_Scan_fwd_kernel_traitsILi32ELi4ELi1ELb1ELb0ELb1ELb1EN3c108BFloat16EfEEv13SSMParamsBase)
        /*164c*/ 	.word	0x00000000


	//----- nvinfo : EIATTR_MIN_STACK_SIZE
	.align		4
.L_979:
        /*1650*/ 	.byte	0x04, 0x12
        /*1652*/ 	.short	(.L_981 - .L_980)
	.align		4
.L_980:
        /*1654*/ 	.word	index@(_Z25selective_scan_fwd_kernelI32Selective_Scan_fwd_kernel_traitsILi32ELi4ELi1ELb1ELb1ELb0ELb0EN3c108BFloat16EfEEv13SSMParamsBase)
        /*1658*/ 	.word	0x00000000


	//----- nvinfo : EIATTR_MIN_STACK_SIZE
	.align		4
.L_981:
        /*165c*/ 	.byte	0x04, 0x12
        /*165e*/ 	.short	(.L_983 - .L_982)
	.align		4
.L_982:
        /*1660*/ 	.word	index@(_Z25selective_scan_fwd_kernelI32Selective_Scan_fwd_kernel_traitsILi32ELi4ELi1ELb1ELb1ELb0ELb1EN3c108BFloat16EfEEv13SSMParamsBase)
        /*1664*/ 	.word	0x00000000


	//----- nvinfo : EIATTR_MIN_STACK_SIZE
	.align		4
.L_983:
        /*1668*/ 	.byte	0x04, 0x12
        /*166a*/ 	.short	(.L_985 - .L_984)
	.align		4
.L_984:
        /*166c*/ 	.word	index@(_Z25selective_scan_fwd_kernelI32Selective_Scan_fwd_kernel_traitsILi32ELi4ELi1ELb1ELb1ELb1ELb0EN3c108BFloat16EfEEv13SSMParamsBase)
        /*1670*/ 	.word	0x00000000


	//----- nvinfo : EIATTR_MIN_STACK_SIZE
	.align		4
.L_985:
        /*1674*/ 	.byte	0x04, 0x12
        /*1676*/ 	.short	(.L_987 - .L_986)
	.align		4
.L_986:
        /*1678*/ 	.word	index@(_Z25selective_scan_fwd_kernelI32Selective_Scan_fwd_kernel_traitsILi32ELi4ELi1ELb1ELb1ELb1ELb1EN3c108BFloat16EfEEv13SSMParamsBase)
        /*167c*/ 	.word	0x00000000
.L_987:


//--------------------- .nv.compat                --------------------------
	.section	.nv.compat,"",@"SHT_CUDA_COMPAT_INFO"
	.align	4
        /*0000*/ 	.byte	0x02, 0x09, 0x01, 0x00, 0x02, 0x02, 0x01, 0x00, 0x02, 0x05, 0x05, 0x00, 0x03, 0x07, 0x01, 0x01
        /*0010*/ 	.byte	0x02, 0x03, 0x00, 0x00, 0x02, 0x06, 0x01, 0x00, 0x04, 0x0b, 0x08, 0x00, 0x01, 0x00, 0x00, 0x00
        /*0020*/ 	.byte	0x00, 0x00, 0x00, 0x00


//--------------------- .nv.info._Z25selective_scan_fwd_kernelI32Selective_Scan_fwd_kernel_traitsILi128ELi16ELi1ELb0ELb0ELb0ELb0EN3c108BFloat16ENS1_7complexIfEEEEv13SSMParamsBase --------------------------
	.section	.nv.info._Z25selective_scan_fwd_kernelI32Selective_Scan_fwd_kernel_traitsILi128ELi16ELi1ELb0ELb0ELb0ELb0EN3c108BFloat16ENS1_7complexIfEEEEv13SSMParamsBase,"",@"SHT_CUDA_INFO"
	.sectionflags	@""
	.align	4


	//----- nvinfo : EIATTR_CUDA_API_VERSION
	.align		4
        /*0000*/ 	.byte	0x04, 0x37
        /*0002*/ 	.short	(.L_989 - .L_988)
.L_988:
        /*0004*/ 	.word	0x00000082


	//----- nvinfo : EIATTR_KPARAM_INFO
	.align		4
.L_989:
        /*0008*/ 	.byte	0x04, 0x17
        /*000a*/ 	.short	(.L_991 - .L_990)
.L_990:
        /*000c*/ 	.word	0x00000000
        /*0010*/ 	.short	0x0000
        /*0012*/ 	.short	0x0000
        /*0014*/ 	.byte	0x00, 0xf0, 0x61, 0x04


	//----- nvinfo : EIATTR_SPARSE_MMA_MASK
	.align		4
.L_991:
        /*0018*/ 	.byte	0x03, 0x50
        /*001a*/ 	.short	0x0000


	//----- nvinfo : EIATTR_MAXREG_COUNT
	.align		4
        /*001c*/ 	.byte	0x03, 0x1b
        /*001e*/ 	.short	0x00a8


	//----- nvinfo : EIATTR_NUM_BARRIERS
	.align		4
        /*0020*/ 	.byte	0x02, 0x4c
        /*0022*/ 	.byte	0x01
	.zero		1


	//----- nvinfo : EIATTR_MERCURY_ISA_VERSION
	.align		4
        /*0024*/ 	.byte	0x03, 0x5f
        /*0026*/ 	.short	0x0101


	//----- nvinfo : EIATTR_COOP_GROUP_MASK_REGIDS
	.align		4
        /*0028*/ 	.byte	0x04, 0x29
        /*002a*/ 	.short	(.L_993 - .L_992)


	//   ....[0]....
.L_992:
        /*002c*/ 	.word	0xffffffff


	//   ....[1]....
        /*0030*/ 	.word	0xffffffff


	//   ....[2]....
        /*0034*/ 	.word	0xffffffff


	//   ....[3]....
        /*0038*/ 	.word	0xffffffff


	//   ....[4]....
        /*003c*/ 	.word	0xffffffff


	//   ....[5]....
        /*0040*/ 	.word	0xffffffff


	//   ....[6]....
        /*0044*/ 	.word	0xffffffff


	//   ....[7]....
        /*0048*/ 	.word	0xffffffff


	//   ....[8]....
        /*004c*/ 	.word	0xffffffff


	//   ....[9]....
        /*0050*/ 	.word	0xffffffff


	//   ....[10]....
        /*0054*/ 	.word	0xffffffff


	//   ....[11]....
        /*0058*/ 	.word	0xffffffff


	//   ....[12]....
        /*005c*/ 	.word	0xffffffff


	//   ....[13]....
        /*0060*/ 	.word	0xffffffff


	//   ....[14]....
        /*0064*/ 	.word	0xffffffff


	//   ....[15]....
        /*0068*/ 	.word	0xffffffff


	//   ....[16]....
        /*006c*/ 	.word	0xffffffff


	//   ....[17]....
        /*0070*/ 	.word	0xffffffff


	//   ....[18]....
        /*0074*/ 	.word	0xffffffff


	//   ....[19]....
        /*0078*/ 	.word	0xffffffff


	//   ....[20]....
        /*007c*/ 	.word	0xffffffff


	//   ....[21]....
        /*0080*/ 	.word	0xffffffff


	//   ....[22]....
        /*0084*/ 	.word	0xffffffff


	//   ....[23]....
        /*0088*/ 	.word	0xffffffff


	//   ....[24]....
        /*008c*/ 	.word	0xffffffff


	//   ....[25]....
        /*0090*/ 	.word	0xffffffff


	//   ....[26]....
        /*0094*/ 	.word	0xffffffff


	//----- nvinfo : EIATTR_COOP_GROUP_INSTR_OFFSETS
	.align		4
.L_993:
        /*0098*/ 	.byte	0x04, 0x28
        /*009a*/ 	.short	(.L_995 - .L_994)


	//   ....[0]....
.L_994:
        /*009c*/ 	.word	0x00000fd0


	//   ....[1]....
        /*00a0*/ 	.word	0x00001470


	//   ....[2]....
        /*00a4*/ 	.word	0x00005600


	//   ....[3]....
        /*00a8*/ 	.word	0x00005650


	//   ....[4]....
        /*00ac*/ 	.word	0x000056d0


	//   ....[5]....
        /*00b0*/ 	.word	0x000056e0


	//   ....[6]....
        /*00b4*/ 	.word	0x00005770


	//   ....[7]....
        /*00b8*/ 	.word	0x00005780


	//   ....[8]....
        /*00bc*/ 	.word	0x000057e0


	//   ....[9]....
        /*00c0*/ 	.word	0x000057f0


	//   ....[10]....
        /*00c4*/ 	.word	0x00005860


	//   ....[11]....
        /*00c8*/ 	.word	0x00005890


	//   ....[12]....
        /*00cc*/ 	.word	0x000058d0


	//   ....[13]....
        /*00d0*/ 	.word	0x000058e0


	//   ....[14]....
        /*00d4*/ 	.word	0x00005970


	//   ....[15]....
        /*00d8*/ 	.word	0x000059b0


	//   ....[16]....
        /*00dc*/ 	.word	0x000059c0


	//   ....[17]....
        /*00e0*/ 	.word	0x000059d0


	//   ....[18]....
        /*00e4*/ 	.word	0x00005a90


	//   ....[19]....
        /*00e8*/ 	.word	0x00005ab0


	//   ....[20]....
        /*00ec*/ 	.word	0x00005ac0


	//   ....[21]....
        /*00f0*/ 	.word	0x00005ad0


	//   ....[22]....
        /*00f4*/ 	.word	0x00005c90


	//   ....[23]....
        /*00f8*/ 	.word	0x00005cf0


	//   ....[24]....
        /*00fc*/ 	.word	0x00005d00


	//   ....[25]....
        /*0100*/ 	.word	0x00005d10


	//   ....[26]....
        /*0104*/ 	.word	0x00007030


	//----- nvinfo : EIATTR_VRC_CTA_INIT_COUNT
	.align		4
.L_995:
        /*0108*/ 	.byte	0x02, 0x4a
	.zero		1
	.zero		1


	//----- nvinfo : EIATTR_EXIT_INSTR_OFFSETS
	.align		4
        /*010c*/ 	.byte	0x04, 0x1c
        /*010e*/ 	.short	(.L_997 - .L_996)


	//   ....[0]....
.L_996:
        /*0110*/ 	.word	0x000001e0


	//   ....[1]....
        /*0114*/ 	.word	0x00007500


	//----- nvinfo : EIATTR_MAX_THREADS
	.align		4
.L_997:
        /*0118*/ 	.byte	0x04, 0x05
        /*011a*/ 	.short	(.L_999 - .L_998)
.L_998:
        /*011c*/ 	.word	0x00000080
        /*0120*/ 	.word	0x00000001
        /*0124*/ 	.word	0x00000001


	//----- nvinfo : EIATTR_CRS_STACK_SIZE
	.align		4
.L_999:
        /*0128*/ 	.byte	0x04, 0x1e
        /*012a*/ 	.short	(.L_1001 - .L_1000)
.L_1000:
        /*012c*/ 	.word	0x00000000


	//----- nvinfo : EIATTR_CBANK_PARAM_SIZE
	.align		4
.L_1001:
        /*0130*/ 	.byte	0x03, 0x19
        /*0132*/ 	.short	0x0118


	//----- nvinfo : EIATTR_PARAM_CBANK
	.align		4
        /*0134*/ 	.byte	0x04, 0x0a
        /*0136*/ 	.short	(.L_1003 - .L_1002)
	.align		4
.L_1002:
        /*0138*/ 	.word	index@(.nv.constant0._Z25selective_scan_fwd_kernelI32Selective_Scan_fwd_kernel_traitsILi128ELi16ELi1ELb0ELb0ELb0ELb0EN3c108BFloat16ENS1_7complexIfEEEEv13SSMParamsBase)
        /*013c*/ 	.short	0x0380
        /*013e*/ 	.short	0x0118


	//----- nvinfo : EIATTR_SW_WAR
	.align		4
.L_1003:
        /*0140*/ 	.byte	0x04, 0x36
        /*0142*/ 	.short	(.L_1005 - .L_1004)
.L_1004:
        /*0144*/ 	.word	0x00000008
.L_1005:


//--------------------- .nv.info._Z25selective_scan_fwd_kernelI32Selective_Scan_fwd_kernel_traitsILi128ELi16ELi1ELb0ELb0ELb0ELb1EN3c108BFloat16ENS1_7complexIfEEEEv13SSMParamsBase --------------------------
	.section	.nv.info._Z25selective_scan_fwd_kernelI32Selective_Scan_fwd_kernel_traitsILi128ELi16ELi1ELb0ELb0ELb0ELb1EN3c108BFloat16ENS1_7complexIfEEEEv13SSMParamsBase,"",@"SHT_CUDA_INFO"
	.sectionflags	@""
	.align	4


	//----- nvinfo : EIATTR_CUDA_API_VERSION
	.align		4
        /*0000*/ 	.byte	0x04, 0x37
        /*0002*/ 	.short	(.L_1007 - .L_1006)
.L_1006:
        /*0004*/ 	.word	0x00000082


	//----- nvinfo : EIATTR_KPARAM_INFO
	.align		4
.L_1007:
        /*0008*/ 	.byte	0x04, 0x17
        /*000a*/ 	.short	(.L_1009 - .L_1008)
.L_1008:
        /*000c*/ 	.word	0x00000000
        /*0010*/ 	.short	0x0000
        /*0012*/ 	.short	0x0000
        /*0014*/ 	.byte	0x00, 0xf0, 0x61, 0x04


	//----- nvinfo : EIATTR_SPARSE_MMA_MASK
	.align		4
.L_1009:
        /*0018*/ 	.byte	0x03, 0x50
        /*001a*/ 	.short	0x0000


	//----- nvinfo : EIATTR_MAXREG_COUNT
	.align		4
        /*001c*/ 	.byte	0x03, 0x1b
        /*001e*/ 	.short	0x00a8


	//----- nvinfo : EIATTR_NUM_BARRIERS
	.align		4
        /*0020*/ 	.byte	0x02, 0x4c
        /*0022*/ 	.byte	0x01
	.zero		1


	//----- nvinfo : EIATTR_MERCURY_ISA_VERSION
	.align		4
        /*0024*/ 	.byte	0x03, 0x5f
        /*0026*/ 	.short	0x0101


	//----- nvinfo : EIATTR_COOP_GROUP_MASK_REGIDS
	.align		4
        /*0028*/ 	.byte	0x04, 0x29
        /*002a*/ 	.short	(.L_1011 - .L_1010)


	//   ....[0]....
.L_1010:
        /*002c*/ 	.word	0xffffffff


	//   ....[1]....
        /*0030*/ 	.word	0xffffffff


	//   ....[2]....
        /*0034*/ 	.word	0xffffffff


	//   ....[3]....
        /*0038*/ 	.word	0xffffffff


	//   ....[4]....
        /*003c*/ 	.word	0xffffffff


	//   ....[5]....
        /*0040*/ 	.word	0xffffffff


	//   ....[6]....
        /*0044*/ 	.word	0xffffffff


	//   ....[7]....
        /*0048*/ 	.word	0xffffffff


	//   ....[8]....
        /*004c*/ 	.word	0xffffffff


	//   ....[9]....
        /*0050*/ 	.word	0xffffffff


	//   ....[10]....
        /*0054*/ 	.word	0xffffffff


	//   ....[11]....
        /*0058*/ 	.word	0xffffffff


	//   ....[12]....
        /*005c*/ 	.word	0xffffffff


	//   ....[13]....
        /*0060*/ 	.word	0xffffffff


	//   ....[14]....
        /*0064*/ 	.word	0xffffffff


	//   ....[15]....
        /*0068*/ 	.word	0xffffffff


	//   ....[16]....
        /*006c*/ 	.word	0xffffffff


	//   ....[17]....
        /*0070*/ 	.word	0xffffffff


	//   ....[18]....
        /*0074*/ 	.word	0xffffffff


	//   ....[19]....
        /*0078*/ 	.word	0xffffffff


	//   ....[20]....
        /*007c*/ 	.word	0xffffffff


	//   ....[21]....
        /*0080*/ 	.word	0xffffffff


	//   ....[22]....
        /*0084*/ 	.word	0xffffffff


	//   ....[23]....
        /*0088*/ 	.word	0xffffffff


	//   ....[24]....
        /*008c*/ 	.word	0xffffffff


	//   ....[25]....
        /*0090*/ 	.word	0xffffffff


	//   ....[26]....
        /*0094*/ 	.word	0xffffffff


	//   ....[27]....
        /*0098*/ 	.word	0xffffffff


	//   ....[28]....
        /*009c*/ 	.word	0xffffffff


	//----- nvinfo : EIATTR_COOP_GROUP_INSTR_OFFSETS
	.align		4
.L_1011:
        /*00a0*/ 	.byte	0x04, 0x28
        /*00a2*/ 	.short	(.L_1013 - .L_1012)


	//   ....[0]....
.L_1012:
        /*00a4*/ 	.word	0x00000fc0


	//   ....[1]....
        /*00a8*/ 	.word	0x00001470


	//   ....[2]....
        /*00ac*/ 	.word	0x00005610


	//   ....[3]....
        /*00b0*/ 	.word	0x00005660


	//   ....[4]....
        /*00b4*/ 	.word	0x000056e0


	//   ....[5]....
        /*00b8*/ 	.word	0x000056f0


	//   ....[6]....
        /*00bc*/ 	.word	0x00005780


	//   ....[7]....
        /*00c0*/ 	.word	0x00005790


	//   ....[8]....
        /*00c4*/ 	.word	0x000057f0


	//   ....[9]....
        /*00c8*/ 	.word	0x00005800


	//   ....[10]....
        /*00cc*/ 	.word	0x00005870


	//   ....[11]....
        /*00d0*/ 	.word	0x000058a0


	//   ....[12]....
        /*00d4*/ 	.word	0x000058e0


	//   ....[13]....
        /*00d8*/ 	.word	0x000058f0


	//   ....[14]....
        /*00dc*/ 	.word	0x00005980


	//   ....[15]....
        /*00e0*/ 	.word	0x000059c0


	//   ....[16]....
        /*00e4*/ 	.word	0x000059d0


	//   ....[17]....
        /*00e8*/ 	.word	0x000059e0


	//   ....[18]....
        /*00ec*/ 	.word	0x00005aa0


	//   ....[19]....
        /*00f0*/ 	.word	0x00005ac0


	//   ....[20]....
        /*00f4*/ 	.word	0x00005ad0


	//   ....[21]....
        /*00f8*/ 	.word	0x00005ae0


	//   ....[22]....
        /*00fc*/ 	.word	0x00005ca0


	//   ....[23]....
        /*0100*/ 	.word	0x00005d00


	//   ....[24]....
        /*0104*/ 	.word	0x00005d10


	//   ....[25]....
        /*0108*/ 	.word	0x00005d20


	//   ....[26]....
        /*010c*/ 	.word	0x000070a0


	//   ....[27]....
        /*0110*/ 	.word	0x000079d0


	//   ....[28]....
        /*0114*/ 	.word	0x00008410


	//----- nvinfo : EIATTR_VRC_CTA_INIT_COUNT
	.align		4
.L_1013:
        /*0118*/ 	.byte	0x02, 0x4a
	.zero		1
	.zero		1


	//----- nvinfo : EIATTR_EXIT_INSTR_OFFSETS
	.align		4
        /*011c*/ 	.byte	0x04, 0x1c
        /*011e*/ 	.short	(.L_1015 - .L_1014)


	//   ....[0]....
.L_1014:
        /*0120*/ 	.word	0x000001e0


	//   ....[1]....
        /*0124*/ 	.word	0x00008840


	//----- nvinfo : EIATTR_MAX_THREADS
	.align		4
.L_1015:
        /*0128*/ 	.byte	0x04, 0x05
        /*012a*/ 	.short	(.L_1017 - .L_1016)
.L_1016:
        /*012c*/ 	.word	0x00000080
        /*0130*/ 	.word	0x00000001
        /*0134*/ 	.word	0x00000001


	//----- nvinfo : EIATTR_CRS_STACK_SIZE
	.align		4
.L_1017:
        /*0138*/ 	.byte	0x04, 0x1e
        /*013a*/ 	.short	(.L_1019 - .L_1018)
.L_1018:
        /*013c*/ 	.word	0x00000000


	//----- nvinfo : EIATTR_CBANK_PARAM_SIZE
	.align		4
.L_1019:
        /*0140*/ 	.byte	0x03, 0x19
        /*0142*/ 	.short	0x0118


	//----- nvinfo : EIATTR_PARAM_CBANK
	.align		4
        /*0144*/ 	.byte	0x04, 0x0a
        /*0146*/ 	.short	(.L_1021 - .L_1020)
	.align		4
.L_1020:
        /*0148*/ 	.word	index@(.nv.constant0._Z25selective_scan_fwd_kernelI32Selective_Scan_fwd_kernel_traitsILi128ELi16ELi1ELb0ELb0ELb0ELb1EN3c108BFloat16ENS1_7complexIfEEEEv13SSMParamsBase)
        /*014c*/ 	.short	0x0380
        /*014e*/ 	.short	0x0118


	//----- nvinfo : EIATTR_SW_WAR
	.align		4
.L_1021:
        /*0150*/ 	.byte	0x04, 0x36
        /*0152*/ 	.short	(.L_1023 - .L_1022)
.L_1022:
        /*0154*/ 	.word	0x00000008
.L_1023:


//--------------------- .nv.info._Z25selective_scan_fwd_kernelI32Selective_Scan_fwd_kernel_traitsILi128ELi16ELi1ELb0ELb0ELb1ELb0EN3c108BFloat16ENS1_7complexIfEEEEv13SSMParamsBase --------------------------
	.section	.nv.info._Z25selective_scan_fwd_kernelI32Selective_Scan_fwd_kernel_traitsILi128ELi16ELi1ELb0ELb0ELb1ELb0EN3c108BFloat16ENS1_7complexIfEEEEv13SSMParamsBase,"",@"SHT_CUDA_INFO"
	.sectionflags	@""
	.align	4


	//----- nvinfo : EIATTR_CUDA_API_VERSION
	.align		4
        /*0000*/ 	.byte	0x04, 0x37
        /*0002*/ 	.short	(.L_1025 - .L_1024)
.L_1024:
        /*0004*/ 	.word	0x00000082


	//----- nvinfo : EIATTR_KPARAM_INFO
	.align		4
.L_1025:
        /*0008*/ 	.byte	0x04, 0x17
        /*000a*/ 	.short	(.L_1027 - .L_1026)
.L_1026:
        /*000c*/ 	.word	0x00000000
        /*0010*/ 	.short	0x0000
        /*0012*/ 	.short	0x0000
        /*0014*/ 	.byte	0x00, 0xf0, 0x61, 0x04


	//----- nvinfo : EIATTR_SPARSE_MMA_MASK
	.align		4
.L_1027:
        /*0018*/ 	.byte	0x03, 0x50
        /*001a*/ 	.short	0x0000


	//----- nvinfo : EIATTR_MAXREG_COUNT
	.align		4
        /*001c*/ 	.byte	0x03, 0x1b
        /*001e*/ 	.short	0x00a8


	//----- nvinfo : EIATTR_NUM_BARRIERS
	.align		4
        /*0020*/ 	.byte	0x02, 0x4c
        /*0022*/ 	.byte	0x01
	.zero		1


	//----- nvinfo : EIATTR_ANNOTATIONS
	.align		4
        /*0024*/ 	.byte	0x04, 0x55
        /*0026*/ 	.short	(.L_1029 - .L_1028)


	//   ....[0]....
.L_1028:
        /*0028*/ 	.word	0x00000001
        /*002c*/ 	.byte	0x30, 0x18, 0x00, 0x00, 0x01, 0x00, 0x00, 0x00, 0x40, 0x18, 0x00, 0x00, 0x01, 0x00, 0x00, 0x00
        /* <DEDUP_REMOVED lines=19> */
        /*016c*/ 	.byte	0x00, 0x8f, 0x00, 0x00, 0x01, 0x00, 0x00, 0x00, 0x10, 0x8f, 0x00, 0x00


	//----- nvinfo : EIATTR_MERCURY_ISA_VERSION
	.align		4
.L_1029:
        /*0178*/ 	.byte	0x03, 0x5f
        /*017a*/ 	.short	0x0101


	//----- nvinfo : EIATTR_INT_WARP_WIDE_INSTR_OFFSETS
	.align		4
        /*017c*/ 	.byte	0x04, 0x31
        /*017e*/ 	.short	(.L_1031 - .L_1030)


	//   ....[0]....
.L_1030:
        /*0180*/ 	.word	0x00007160


	//----- nvinfo : EIATTR_COOP_GROUP_MASK_REGIDS
	.align		4
.L_1031:
        /*0184*/ 	.byte	0x04, 0x29
        /*0186*/ 	.short	(.L_1033 - .L_1032)


	//   ....[0]....
.L_1032:
        /*0188*/ 	.word	0xffffffff


	//   ....[1]....
        /*018c*/ 	.word	0xffffffff


	//   ....[2]....
        /*0190*/ 	.word	0xffffffff


	//   ....[3]....
        /*0194*/ 	.word	0xffffffff


	//   ....[4]....
        /*0198*/ 	.word	0xffffffff


	//   ....[5]....
        /*019c*/ 	.word	0xffffffff


	//   ....[6]....
        /*01a0*/ 	.word	0xffffffff


	//   ....[7]....
        /*01a4*/ 	.word	0xffffffff


	//   ....[8]....
        /*01a8*/ 	.word	0xffffffff


	//   ....[9]....
        /*01ac*/ 	.word	0xffffffff


	//   ....[10]....
        /*01b0*/ 	.word	0xffffffff


	//   ....[11]....
        /*01b4*/ 	.word	0xffffffff


	//   ....[12]....
        /*01b8*/ 	.word	0xffffffff


	//   ....[13]....
        /*01bc*/ 	.word	0xffffffff


	//   ....[14]....
        /*01c0*/ 	.word	0xffffffff


	//   ....[15]....
        /*01c4*/ 	.word	0xffffffff


	//   ....[16]....
        /*01c8*/ 	.word	0xffffffff


	//   ....[17]....
        /*01cc*/ 	.word	0xffffffff


	//   ....[18]....
        /*01d0*/ 	.word	0xffffffff


	//   ....[19]....
        /*01d4*/ 	.word	0xffffffff


	//   ....[20]....
        /*01d8*/ 	.word	0xffffffff


	//   ....[21]....
        /*01dc*/ 	.word	0xffffffff


	//   ....[22]....
        /*01e0*/ 	.word	0xffffffff


	//   ....[23]....
        /*01e4*/ 	.word	0xffffffff


	//   ....[24]....
        /*01e8*/ 	.word	0xffffffff


	//   ....[25]....
        /*01ec*/ 	.word	0xffffffff


	//   ....[26]....
        /*01f0*/ 	.word	0xffffffff


	//   ....[27]....
        /*01f4*/ 	.word	0xffffffff


	//----- nvinfo : EIATTR_COOP_GROUP_INSTR_OFFSETS
	.align		4
.L_1033:
        /*01f8*/ 	.byte	0x04, 0x28
        /*01fa*/ 	.short	(.L_1035 - .L_1034)


	//   ....[0]....
.L_1034:
        /*01fc*/ 	.word	0x00001490


	//   ....[1]....
        /*0200*/ 	.word	0x00001a90


	//   ....[2]....
        /*0204*/ 	.word	0x00006690


	//   ....[3]....
        /*0208*/ 	.word	0x000066c0


	//   ....[4]....
        /*020c*/ 	.word	0x00006720


	//   ....[5]....
        /*0210*/ 	.word	0x00006750


	//   ....[6]....
        /*0214*/ 	.word	0x00006850


	//   ....[7]....
        /*0218*/ 	.word	0x00006890


	//   ....[8]....
        /*021c*/ 	.word	0x000068d0


	//   ....[9]....
        /*0220*/ 	.word	0x00006900


	//   ....[10]....
        /*0224*/ 	.word	0x000069d0


	//   ....[11]....
        /*0228*/ 	.word	0x00006a00


	//   ....[12]....
        /*022c*/ 	.word	0x00006a40


	//   ....[13]....
        /*0230*/ 	.word	0x00006a70


	//   ....[14]....
        /*0234*/ 	.word	0x00006c10


	//   ....[15]....
        /*0238*/ 	.word	0x00006c60


	//   ....[16]....
        /*023c*/ 	.word	0x00006c80


	//   ....[17]....
        /*0240*/ 	.word	0x00006ca0


	//   ....[18]....
        /*0244*/ 	.word	0x00006f70


	//   ....[19]....
        /*0248*/ 	.word	0x00006fa0


	//   ....[20]....
        /*024c*/ 	.word	0x00006fc0


	//   ....[21]....
        /*0250*/ 	.word	0x00006ff0


	//   ....[22]....
        /*0254*/ 	.word	0x000072e0


	//   ....[23]....
        /*0258*/ 	.word	0x00007640


	//   ....[24]....
        /*025c*/ 	.word	0x00007660


	//   ....[25]....
        /*0260*/ 	.word	0x00007680


	//   ....[26]....
        /*0264*/ 	.word	0x000076a0


	//   ....[27]....
        /*0268*/ 	.word	0x00009040


	//----- nvinfo : EIATTR_VRC_CTA_INIT_COUNT
	.align		4
.L_1035:
        /*026c*/ 	.byte	0x02, 0x4a
	.zero		1
	.zero		1


	//----- nvinfo : EIATTR_EXIT_INSTR_OFFSETS
	.align		4
        /*0270*/ 	.byte	0x04, 0x1c
        /*0272*/ 	.short	(.L_1037 - .L_1036)


	//   ....[0]....
.L_1036:
        /*0274*/ 	.word	0x00000410


	//   ....[1]....
        /*0278*/ 	.word	0x000095c0


	//----- nvinfo : EIATTR_MAX_THREADS
	.align		4
.L_1037:
        /*027c*/ 	.byte	0x04, 0x05
        /*027e*/ 	.short	(.L_1039 - .L_1038)
.L_1038:
        /*0280*/ 	.word	0x00000080
        /*0284*/ 	.word	0x00000001
        /*0288*/ 	.word	0x00000001


	//----- nvinfo : EIATTR_CRS_STACK_SIZE
	.align		4
.L_1039:
        /*028c*/ 	.byte	0x04, 0x1e
        /*028e*/ 	.short	(.L_1041 - .L_1040)
.L_1040:
        /*0290*/ 	.word	0x00000000


	//----- nvinfo : EIATTR_CBANK_PARAM_SIZE
	.align		4
.L_1041:
        /*0294*/ 	.byte	0x03, 0x19
        /*0296*/ 	.short	0x0118


	//----- nvinfo : EIATTR_PARAM_CBANK
	.align		4
        /*0298*/ 	.byte	0x04, 0x0a
        /*029a*/ 	.short	(.L_1043 - .L_1042)
	.align		4
.L_1042:
        /*029c*/ 	.word	index@(.nv.constant0._Z25selective_scan_fwd_kernelI32Selective_Scan_fwd_kernel_traitsILi128ELi16ELi1ELb0ELb0ELb1ELb0EN3c108BFloat16ENS1_7complexIfEEEEv13SSMParamsBase)
        /*02a0*/ 	.short	0x0380
        /*02a2*/ 	.short	0x0118


	//----- nvinfo : EIATTR_SW_WAR
	.align		4
.L_1043:
        /*02a4*/ 	.byte	0x04, 0x36
        /*02a6*/ 	.short	(.L_1045 - .L_1044)
.L_1044:
        /*02a8*/ 	.word	0x00000008
.L_1045:


//--------------------- .nv.info._Z25selective_scan_fwd_kernelI32Selective_Scan_fwd_kernel_traitsILi128ELi16ELi1ELb0ELb0ELb1ELb1EN3c108BFloat16ENS1_7complexIfEEEEv13SSMParamsBase --------------------------
	.section	.nv.info._Z25selective_scan_fwd_kernelI32Selective_Scan_fwd_kernel_traitsILi128ELi16ELi1ELb0ELb0ELb1ELb1EN3c108BFloat16ENS1_7complexIfEEEEv13SSMParamsBase,"",@"SHT_CUDA_INFO"
	.sectionflags	@""
	.align	4


	//----- nvinfo : EIATTR_CUDA_API_VERSION
	.align		4
        /*0000*/ 	.byte	0x04, 0x37
        /*0002*/ 	.short	(.L_1047 - .L_1046)
.L_1046:
        /*0004*/ 	.word	0x00000082


	//----- nvinfo : EIATTR_KPARAM_INFO
	.align		4
.L_1047:
        /*0008*/ 	.byte	0x04, 0x17
        /*000a*/ 	.short	(.L_1049 - .L_1048)
.L_1048:
        /*000c*/ 	.word	0x00000000
        /*0010*/ 	.short	0x0000
        /*0012*/ 	.short	0x0000
        /*0014*/ 	.byte	0x00, 0xf0, 0x61, 0x04


	//----- nvinfo : EIATTR_SPARSE_MMA_MASK
	.align		4
.L_1049:
        /*0018*/ 	.byte	0x03, 0x50
        /*001a*/ 	.short	0x0000


	//----- nvinfo : EIATTR_MAXREG_COUNT
	.align		4
        /*001c*/ 	.byte	0x03, 0x1b
        /*001e*/ 	.short	0x00a8


	//----- nvinfo : EIATTR_NUM_BARRIERS
	.align		4
        /*0020*/ 	.byte	0x02, 0x4c
        /*0022*/ 	.byte	0x01
	.zero		1


	//----- nvinfo : EIATTR_ANNOTATIONS
	.align		4
        /*0024*/ 	.byte	0x04, 0x55
        /*0026*/ 	.short	(.L_1051 - .L_1050)


	//   ....[0]....
.L_1050:
        /* <DEDUP_REMOVED lines=23> */
        /*018c*/ 	.byte	0x90, 0x9c, 0x00, 0x00


	//----- nvinfo : EIATTR_MERCURY_ISA_VERSION
	.align		4
.L_1051:
        /*0190*/ 	.byte	0x03, 0x5f
        /*0192*/ 	.short	0x0101


	//----- nvinfo : EIATTR_INT_WARP_WIDE_INSTR_OFFSETS
	.align		4
        /*0194*/ 	.byte	0x04, 0x31
        /*0196*/ 	.short	(.L_1053 - .L_1052)


	//   ....[0]....
.L_1052:
        /*0198*/ 	.word	0x00007160


	//----- nvinfo : EIATTR_COOP_GROUP_MASK_REGIDS
	.align		4
.L_1053:
        /*019c*/ 	.byte	0x04, 0x29
        /*019e*/ 	.short	(.L_1055 - .L_1054)


	//   ....[0]....
.L_1054:
        /*01a0*/ 	.word	0xffffffff


	//   ....[1]....
        /*01a4*/ 	.word	0xffffffff


	//   ....[2]....
        /*01a8*/ 	.word	0xffffffff


	//   ....[3]....
        /*01ac*/ 	.word	0xffffffff


	//   ....[4]....
        /*01b0*/ 	.word	0xffffffff


	//   ....[5]....
        /*01b4*/ 	.word	0xffffffff


	//   ....[6]....
        /*01b8*/ 	.word	0xffffffff


	//   ....[7]....
        /*01bc*/ 	.word	0xffffffff


	//   ....[8]....
        /*01c0*/ 	.word	0xffffffff


	//   ....[9]....
        /*01c4*/ 	.word	0xffffffff


	//   ....[10]....
        /*01c8*/ 	.word	0xffffffff


	//   ....[11]....
        /*01cc*/ 	.word	0xffffffff


	//   ....[12]....
        /*01d0*/ 	.word	0xffffffff


	//   ....[13]....
        /*01d4*/ 	.word	0xffffffff


	//   ....[14]....
        /*01d8*/ 	.word	0xffffffff


	//   ....[15]....
        /*01dc*/ 	.word	0xffffffff


	//   ....[16]....
        /*01e0*/ 	.word	0xffffffff


	//   ....[17]....
        /*01e4*/ 	.word	0xffffffff


	//   ....[18]....
        /*01e8*/ 	.word	0xffffffff


	//   ....[19]....
        /*01ec*/ 	.word	0xffffffff


	//   ....[20]....
        /*01f0*/ 	.word	0xffffffff


	//   ....[21]....
        /*01f4*/ 	.word	0xffffffff


	//   ....[22]....
        /*01f8*/ 	.word	0xffffffff


	//   ....[23]....
        /*01fc*/ 	.word	0xffffffff


	//   ....[24]....
        /*0200*/ 	.word	0xffffffff


	//   ....[25]....
        /*0204*/ 	.word	0xffffffff


	//   ....[26]....
        /*0208*/ 	.word	0xffffffff


	//   ....[27]....
        /*020c*/ 	.word	0xffffffff


	//   ....[28]....
        /*0210*/ 	.word	0xffffffff


	//   ....[29]....
        /*0214*/ 	.word	0xffffffff


	//----- nvinfo : EIATTR_COOP_GROUP_INSTR_OFFSETS
	.align		4
.L_1055:
        /*0218*/ 	.byte	0x04, 0x28
        /*021a*/ 	.short	(.L_1057 - .L_1056)


	//   ....[0]....
.L_1056:
        /*021c*/ 	.word	0x00001470


	//   ....[1]....
        /*0220*/ 	.word	0x00001a70


	//   ....[2]....
        /*0224*/ 	.word	0x00006690


	//   ....[3]....
        /*0228*/ 	.word	0x000066c0


	//   ....[4]....
        /*022c*/ 	.word	0x00006720


	//   ....[5]....
        /*0230*/ 	.word	0x00006750


	//   ....[6]....
        /*0234*/ 	.word	0x00006850


	//   ....[7]....
        /*0238*/ 	.word	0x00006890


	//   ....[8]....
        /*023c*/ 	.word	0x000068d0


	//   ....[9]....
        /*0240*/ 	.word	0x00006910


	//   ....[10]....
        /*0244*/ 	.word	0x00006a40


	//   ....[11]....
        /*0248*/ 	.word	0x00006a70


	//   ....[12]....
        /*024c*/ 	.word	0x00006aa0


	//   ....[13]....
        /*0250*/ 	.word	0x00006ab0


	//   ....[14]....
        /*0254*/ 	.word	0x00006c10


	//   ....[15]....
        /*0258*/ 	.word	0x00006c70


	//   ....[16]....
        /*025c*/ 	.word	0x00006c90


	//   ....[17]....
        /*0260*/ 	.word	0x00006cb0


	//   ....[18]....
        /*0264*/ 	.word	0x00006f70


	//   ....[19]....
        /*0268*/ 	.word	0x00006fa0


	//   ....[20]....
        /*026c*/ 	.word	0x00006fc0


	//   ....[21]....
        /*0270*/ 	.word	0x00006ff0


	//   ....[22]....
        /*0274*/ 	.word	0x000072e0


	//   ....[23]....
        /*0278*/ 	.word	0x00007640


	//   ....[24]....
        /*027c*/ 	.word	0x00007660


	//   ....[25]....
        /*0280*/ 	.word	0x00007680


	//   ....[26]....
        /*0284*/ 	.word	0x000076a0


	//   ....[27]....
        /*0288*/ 	.word	0x00009150


	//   ....[28]....
        /*028c*/ 	.word	0x00009a80


	//   ....[29]....
        /*0290*/ 	.word	0x0000a4c0


	//----- nvinfo : EIATTR_VRC_CTA_INIT_COUNT
	.align		4
.L_1057:
        /*0294*/ 	.byte	0x02, 0x4a
	.zero		1
	.zero		1


	//----- nvinfo : EIATTR_EXIT_INSTR_OFFSETS
	.align		4
        /*0298*/ 	.byte	0x04, 0x1c
        /*029a*/ 	.short	(.L_1059 - .L_1058)


	//   ....[0]....
.L_1058:
        /*029c*/ 	.word	0x00000410


	//   ....[1]....
        /*02a0*/ 	.word	0x0000a900


	//----- nvinfo : EIATTR_MAX_THREADS
	.align		4
.L_1059:
        /*02a4*/ 	.byte	0x04, 0x05
        /*02a6*/ 	.short	(.L_1061 - .L_1060)
.L_1060:
        /*02a8*/ 	.word	0x00000080
        /*02ac*/ 	.word	0x00000001
        /*02b0*/ 	.word	0x00000001


	//----- nvinfo : EIATTR_CRS_STACK_SIZE
	.align		4
.L_1061:
        /*02b4*/ 	.byte	0x04, 0x1e
        /*02b6*/ 	.short	(.L_1063 - .L_1062)
.L_1062:
        /*02b8*/ 	.word	0x00000000


	//----- nvinfo : EIATTR_CBANK_PARAM_SIZE
	.align		4
.L_1063:
        /*02bc*/ 	.byte	0x03, 0x19
        /*02be*/ 	.short	0x0118


	//----- nvinfo : EIATTR_PARAM_CBANK
	.align		4
        /*02c0*/ 	.byte	0x04, 0x0a
        /*02c2*/ 	.short	(.L_1065 - .L_1064)
	.align		4
.L_1064:
        /*02c4*/ 	.word	index@(.nv.constant0._Z25selective_scan_fwd_kernelI32Selective_Scan_fwd_kernel_traitsILi128ELi16ELi1ELb0ELb0ELb1ELb1EN3c108BFloat16ENS1_7complexIfEEEEv13SSMParamsBase)
        /*02c8*/ 	.short	0x0380
        /*02ca*/ 	.short	0x0118


	//----- nvinfo : EIATTR_SW_WAR
	.align		4
.L_1065:
        /*02cc*/ 	.byte	0x04, 0x36
        /*02ce*/ 	.short	(.L_1067 - .L_1066)
.L_1066:
        /*02d0*/ 	.word	0x00000008
.L_1067:


//--------------------- .nv.info._Z25selective_scan_fwd_kernelI32Selective_Scan_fwd_kernel_traitsILi128ELi16ELi1ELb0ELb1ELb0ELb0EN3c108BFloat16ENS1_7complexIfEEEEv13SSMParamsBase --------------------------
	.section	.nv.info._Z25selective_scan_fwd_kernelI32Selective_Scan_fwd_kernel_traitsILi128ELi16ELi1ELb0ELb1ELb0ELb0EN3c108BFloat16ENS1_7complexIfEEEEv13SSMParamsBase,"",@"SHT_CUDA_INFO"
	.sectionflags	@""
	.align	4


	//----- nvinfo : EIATTR_CUDA_API_VERSION
	.align		4
        /*0000*/ 	.byte	0x04, 0x37
        /*0002*/ 	.short	(.L_1069 - .L_1068)
.L_1068:
        /*0004*/ 	.word	0x00000082


	//----- nvinfo : EIATTR_KPARAM_INFO
	.align		4
.L_1069:
        /*0008*/ 	.byte	0x04, 0x17
        /*000a*/ 	.short	(.L_1071 - .L_1070)
.L_1070:
        /*000c*/ 	.word	0x00000000
        /*0010*/ 	.short	0x0000
        /*0012*/ 	.short	0x0000
        /*0014*/ 	.byte	0x00, 0xf0, 0x61, 0x04


	//----- nvinfo : EIATTR_SPARSE_MMA_MASK
	.align		4
.L_1071:
        /*0018*/ 	.byte	0x03, 0x50
        /*001a*/ 	.short	0x0000


	//----- nvinfo : EIATTR_MAXREG_COUNT
	.align		4
        /*001c*/ 	.byte	0x03, 0x1b
        /*001e*/ 	.short	0x00a8


	//----- nvinfo : EIATTR_NUM_BARRIERS
	.align		4
        /*0020*/ 	.byte	0x02, 0x4c
        /*0022*/ 	.byte	0x01
	.zero		1


	//----- nvinfo : EIATTR_ANNOTATIONS
	.align		4
        /*0024*/ 	.byte	0x04, 0x55
        /*0026*/ 	.short	(.L_1073 - .L_1072)


	//   ....[0]....
.L_1072:
        /*0028*/ 	.word	0x00000001
        /*002c*/ 	.byte	0x70, 0x18, 0x00, 0x00, 0x01, 0x00, 0x00, 0x00, 0x80, 0x18, 0x00, 0x00, 0x01, 0x00, 0x00, 0x00
        /*003c*/ 	.byte	0x90, 0x18, 0x00, 0x00, 0x01, 0x00, 0x00, 0x00, 0xa0, 0x18, 0x00, 0x00, 0x01, 0x00, 0x00, 0x00
        /*004c*/ 	.byte	0xb0, 0x18, 0x00, 0x00, 0x01, 0x00, 0x00, 0x00, 0x80, 0x8a, 0x00, 0x00, 0x01, 0x00, 0x00, 0x00
        /*005c*/ 	.byte	0xf0, 0x8a, 0x00, 0x00, 0x01, 0x00, 0x00, 0x00, 0x20, 0x8b, 0x00, 0x00, 0x01, 0x00, 0x00, 0x00
        /*006c*/ 	.byte	0x50, 0x8b, 0x00, 0x00, 0x01, 0x00, 0x00, 0x00, 0x90, 0x8b, 0x00, 0x00


	//----- nvinfo : EIATTR_MERCURY_ISA_VERSION
	.align		4
.L_1073:
        /*0078*/ 	.byte	0x03, 0x5f
        /*007a*/ 	.short	0x0101


	//----- nvinfo : EIATTR_INT_WARP_WIDE_INSTR_OFFSETS
	.align		4
        /*007c*/ 	.byte	0x04, 0x31
        /*007e*/ 	.short	(.L_1075 - .L_1074)


	//   ....[0]....
.L_1074:
        /*0080*/ 	.word	0x000071f0


	//----- nvinfo : EIATTR_COOP_GROUP_MASK_REGIDS
	.align		4
.L_1075:
        /*0084*/ 	.byte	0x04, 0x29
        /*0086*/ 	.short	(.L_1077 - .L_1076)


	//   ....[0]....
.L_1076:
        /*0088*/ 	.word	0xffffffff


	//   ....[1]....
        /*008c*/ 	.word	0xffffffff


	//   ....[2]....
        /*0090*/ 	.word	0xffffffff


	//   ....[3]....
        /*0094*/ 	.word	0xffffffff


	//   ....[4]....
        /*0098*/ 	.word	0xffffffff


	//   ....[5]....
        /*009c*/ 	.word	0xffffffff


	//   ....[6]....
        /*00a0*/ 	.word	0xffffffff


	//   ....[7]....
        /*00a4*/ 	.word	0xffffffff


	//   ....[8]....
        /*00a8*/ 	.word	0xffffffff


	//   ....[9]....
        /*00ac*/ 	.word	0xffffffff


	//   ....[10]....
        /*00b0*/ 	.word	0xffffffff


	//   ....[11]....
        /*00b4*/ 	.word	0xffffffff


	//   ....[12]....
        /*00b8*/ 	.word	0xffffffff


	//   ....[13]....
        /*00bc*/ 	.word	0xffffffff


	//   ....[14]....
        /*00c0*/ 	.word	0xffffffff


	//   ....[15]....
        /*00c4*/ 	.word	0xffffffff


	//   ....[16]....
        /*00c8*/ 	.word	0xffffffff


	//   ....[17]....
        /*00cc*/ 	.word	0xffffffff


	//   ....[18]....
        /*00d0*/ 	.word	0xffffffff


	//   ....[19]....
        /*00d4*/ 	.word	0xffffffff


	//   ....[20]....
        /*00d8*/ 	.word	0xffffffff


	//   ....[21]....
        /*00dc*/ 	.word	0xffffffff


	//   ....[22]....
        /*00e0*/ 	.word	0xffffffff


	//   ....[23]....
        /*00e4*/ 	.word	0xffffffff


	//   ....[24]....
        /*00e8*/ 	.word	0xffffffff


	//   ....[25]....
        /*00ec*/ 	.word	0xffffffff


	//   ....[26]....
        /*00f0*/ 	.word	0xffffffff


	//   ....[27]....
        /*00f4*/ 	.word	0xffffffff


	//----- nvinfo : EIATTR_COOP_GROUP_INSTR_OFFSETS
	.align		4
.L_1077:
        /*00f8*/ 	.byte	0x04, 0x28
        /*00fa*/ 	.short	(.L_1079 - .L_1078)


	//   ....[0]....
.L_1078:
        /*00fc*/ 	.word	0x000014c0


	//   ....[1]....
        /*0100*/ 	.word	0x000019d0


	//   ....[2]....
        /*0104*/ 	.word	0x00005770


	//   ....[3]....
        /*0108*/ 	.word	0x00007420


	//   ....[4]....
        /*010c*/ 	.word	0x00007450


	//   ....[5]....
        /*0110*/ 	.word	0x00007460


	//   ....[6]....
        /*0114*/ 	.word	0x00007480


	//   ....[7]....
        /*0118*/ 	.word	0x00007510


	//   ....[8]....
        /*011c*/ 	.word	0x00007540


	//   ....[9]....
        /*0120*/ 	.word	0x00007550


	//   ....[10]....
        /*0124*/ 	.word	0x00007570


	//   ....[11]....
        /*0128*/ 	.word	0x00007600


	//   ....[12]....
        /*012c*/ 	.word	0x00007630


	//   ....[13]....
        /*0130*/ 	.word	0x00007640


	//   ....[14]....
        /*0134*/ 	.word	0x00007650


	//   ....[15]....
        /*0138*/ 	.word	0x000076f0


	//   ....[16]....
        /*013c*/ 	.word	0x00007720


	//   ....[17]....
        /*0140*/ 	.word	0x00007730


	//   ....[18]....
        /*0144*/ 	.word	0x00007740


	//   ....[19]....
        /*0148*/ 	.word	0x000077f0


	//   ....[20]....
        /*014c*/ 	.word	0x00007820


	//   ....[21]....
        /*0150*/ 	.word	0x00007830


	//   ....[22]....
        /*0154*/ 	.word	0x00007840


	//   ....[23]....
        /*0158*/ 	.word	0x00007c60


	//   ....[24]....
        /*015c*/ 	.word	0x00007c80


	//   ....[25]....
        /*0160*/ 	.word	0x00007ca0


	//   ....[26]....
        /*0164*/ 	.word	0x00007cc0


	//   ....[27]....
        /*0168*/ 	.word	0x00008e60


	//----- nvinfo : EIATTR_VRC_CTA_INIT_COUNT
	.align		4
.L_1079:
        /*016c*/ 	.byte	0x02, 0x4a
	.zero		1
	.zero		1


	//----- nvinfo : EIATTR_EXIT_INSTR_OFFSETS
	.align		4
        /*0170*/ 	.byte	0x04, 0x1c
        /*0172*/ 	.short	(.L_1081 - .L_1080)


	//   ....[0]....
.L_1080:
        /*0174*/ 	.word	0x00000430


	//   ....[1]....
        /*0178*/ 	.word	0x000092f0


	//----- nvinfo : EIATTR_MAX_THREADS
	.align		4
.L_1081:
        /*017c*/ 	.byte	0x04, 0x05
        /*017e*/ 	.short	(.L_1083 - .L_1082)
.L_1082:
        /*0180*/ 	.word	0x00000080
        /*0184*/ 	.word	0x00000001
        /*0188*/ 	.word	0x00000001


	//----- nvinfo : EIATTR_CRS_STACK_SIZE
	.align		4
.L_1083:
        /*018c*/ 	.byte	0x04, 0x1e
        /*018e*/ 	.short	(.L_1085 - .L_1084)
.L_1084:
        /*0190*/ 	.word	0x00000000


	//----- nvinfo : EIATTR_CBANK_PARAM_SIZE
	.align		4
.L_1085:
        /*0194*/ 	.byte	0x03, 0x19
        /*0196*/ 	.short	0x0118


	//----- nvinfo : EIATTR_PARAM_CBANK
	.align		4
        /*0198*/ 	.byte	0x04, 0x0a
        /*019a*/ 	.short	(.L_1087 - .L_1086)
	.align		4
.L_1086:
        /*019c*/ 	.word	index@(.nv.constant0._Z25selective_scan_fwd_kernelI32Selective_Scan_fwd_kernel_traitsILi128ELi16ELi1ELb0ELb1ELb0ELb0EN3c108BFloat16ENS1_7complexIfEEEEv13SSMParamsBase)
        /*01a0*/ 	.short	0x0380
        /*01a2*/ 	.short	0x0118


	//----- nvinfo : EIATTR_SW_WAR
	.align		4
.L_1087:
        /*01a4*/ 	.byte	0x04, 0x36
        /*01a6*/ 	.short	(.L_1089 - .L_1088)
.L_1088:
        /*01a8*/ 	.word	0x00000008
.L_1089:


//--------------------- .nv.info._Z25selective_scan_fwd_kernelI32Selective_Scan_fwd_kernel_traitsILi128ELi16ELi1ELb0ELb1ELb0ELb1EN3c108BFloat16ENS1_7complexIfEEEEv13SSMParamsBase --------------------------
	.section	.nv.info._Z25selective_scan_fwd_kernelI32Selective_Scan_fwd_kernel_traitsILi128ELi16ELi1ELb0ELb1ELb0ELb1EN3c108BFloat16ENS1_7complexIfEEEEv13SSMParamsBase,"",@"SHT_CUDA_INFO"
	.sectionflags	@""
	.align	4


	//----- nvinfo : EIATTR_CUDA_API_VERSION
	.align		4
        /*0000*/ 	.byte	0x04, 0x37
        /*0002*/ 	.short	(.L_1091 - .L_1090)
.L_1090:
        /*0004*/ 	.word	0x00000082


	//----- nvinfo : EIATTR_KPARAM_INFO
	.align		4
.L_1091:
        /*0008*/ 	.byte	0x04, 0x17
        /*000a*/ 	.short	(.L_1093 - .L_1092)
.L_1092:
        /*000c*/ 	.word	0x00000000
        /*0010*/ 	.short	0x0000
        /*0012*/ 	.short	0x0000
        /*0014*/ 	.byte	0x00, 0xf0, 0x61, 0x04


	//----- nvinfo : EIATTR_SPARSE_MMA_MASK
	.align		4
.L_1093:
        /*0018*/ 	.byte	0x03, 0x50
        /*001a*/ 	.short	0x0000


	//----- nvinfo : EIATTR_MAXREG_COUNT
	.align		4
        /*001c*/ 	.byte	0x03, 0x1b
        /*001e*/ 	.short	0x00a8


	//----- nvinfo : EIATTR_NUM_BARRIERS
	.align		4
        /*0020*/ 	.byte	0x02, 0x4c
        /*0022*/ 	.byte	0x01
	.zero		1


	//----- nvinfo : EIATTR_ANNOTATIONS
	.align		4
        /*0024*/ 	.byte	0x04, 0x55
        /*0026*/ 	.short	(.L_1095 - .L_1094)


	//   ....[0]....
.L_1094:
        /*0028*/ 	.word	0x00000001
        /*002c*/ 	.byte	0x70, 0x18, 0x00, 0x00, 0x01, 0x00, 0x00, 0x00, 0x80, 0x18, 0x00, 0x00, 0x01, 0x00, 0x00, 0x00
        /*003c*/ 	.byte	0x90, 0x18, 0x00, 0x00, 0x01, 0x00, 0x00, 0x00, 0xa0, 0x18, 0x00, 0x00, 0x01, 0x00, 0x00, 0x00
        /*004c*/ 	.byte	0xb0, 0x18, 0x00, 0x00, 0x01, 0x00, 0x00, 0x00, 0x60, 0x25, 0x00, 0x00, 0x01, 0x00, 0x00, 0x00
        /*005c*/ 	.byte	0xa0, 0x8a, 0x00, 0x00, 0x01, 0x00, 0x00, 0x00, 0xd0, 0x8a, 0x00, 0x00, 0x01, 0x00, 0x00, 0x00
        /*006c*/ 	.byte	0x10, 0x8b, 0x00, 0x00, 0x01, 0x00, 0x00, 0x00, 0x40, 0x8b, 0x00, 0x00, 0x01, 0x00, 0x00, 0x00
        /*007c*/ 	.byte	0x50, 0x8b, 0x00, 0x00, 0x01, 0x00, 0x00, 0x00, 0x60, 0x8b, 0x00, 0x00, 0x01, 0x00, 0x00, 0x00
        /*008c*/ 	.byte	0xc0, 0x99, 0x00, 0x00


	//----- nvinfo : EIATTR_MERCURY_ISA_VERSION
	.align		4
.L_1095:
        /*0090*/ 	.byte	0x03, 0x5f
        /*0092*/ 	.short	0x0101


	//----- nvinfo : EIATTR_INT_WARP_WIDE_INSTR_OFFSETS
	.align		4
        /*0094*/ 	.byte	0x04, 0x31
        /*0096*/ 	.short	(.L_1097 - .L_1096)


	//   ....[0]....
.L_1096:
        /*0098*/ 	.word	0x00007810


	//----- nvinfo : EIATTR_COOP_GROUP_MASK_REGIDS
	.align		4
.L_1097:
        /*009c*/ 	.byte	0x04, 0x29
        /*009e*/ 	.short	(.L_1099 - .L_1098)


	//   ....[0]....
.L_1098:
        /*00a0*/ 	.word	0xffffffff


	//   ....[1]....
        /*00a4*/ 	.word	0xffffffff


	//   ....[2]....
        /*00a8*/ 	.word	0xffffffff


	//   ....[3]....
        /*00ac*/ 	.word	0xffffffff


	//   ....[4]....
        /*00b0*/ 	.word	0xffffffff


	//   ....[5]....
        /*00b4*/ 	.word	0xffffffff


	//   ....[6]....
        /*00b8*/ 	.word	0xffffffff


	//   ....[7]....
        /*00bc*/ 	.word	0xffffffff


	//   ....[8]....
        /*00c0*/ 	.word	0xffffffff


	//   ....[9]....
        /*00c4*/ 	.word	0xffffffff


	//   ....[10]....
        /*00c8*/ 	.word	0xffffffff


	//   ....[11]....
        /*00cc*/ 	.word	0xffffffff


	//   ....[12]....
        /*00d0*/ 	.word	0xffffffff


	//   ....[13]....
        /*00d4*/ 	.word	0xffffffff


	//   ....[14]....
        /*00d8*/ 	.word	0xffffffff


	//   ....[15]....
        /*00dc*/ 	.word	0xffffffff


	//   ....[16]....
        /*00e0*/ 	.word	0xffffffff


	//   ....[17]....
        /*00e4*/ 	.word	0xffffffff


	//   ....[18]....
        /*00e8*/ 	.word	0xffffffff


	//   ....[19]....
        /*00ec*/ 	.word	0xffffffff


	//   ....[20]....
        /*00f0*/ 	.word	0xffffffff


	//   ....[21]....
        /*00f4*/ 	.word	0xffffffff


	//   ....[22]....
        /*00f8*/ 	.word	0xffffffff


	//   ....[23]....
        /*00fc*/ 	.word	0xffffffff


	//   ....[24]....
        /*0100*/ 	.word	0xffffffff


	//   ....[25]....
        /*0104*/ 	.word	0xffffffff


	//   ....[26]....
        /*0108*/ 	.word	0xffffffff


	//   ....[27]....
        /*010c*/ 	.word	0xffffffff


	//   ....[28]....
        /*0110*/ 	.word	0xffffffff


	//   ....[29]....
        /*0114*/ 	.word	0xffffffff


	//----- nvinfo : EIATTR_COOP_GROUP_INSTR_OFFSETS
	.align		4
.L_1099:
        /*0118*/ 	.byte	0x04, 0x28
        /*011a*/ 	.short	(.L_1101 - .L_1100)


	//   ....[0]....
.L_1100:
        /*011c*/ 	.word	0x000014c0


	//   ....[1]....
        /*0120*/ 	.word	0x000019d0


	//   ....[2]....
        /*0124*/ 	.word	0x00005830


	//   ....[3]....
        /*0128*/ 	.word	0x00007380


	//   ....[4]....
        /*012c*/ 	.word	0x000073b0


	//   ....[5]....
        /*0130*/ 	.word	0x000073d0


	//   ....[6]....
        /*0134*/ 	.word	0x000073f0


	//   ....[7]....
        /*0138*/ 	.word	0x00007480


	//   ....[8]....
        /*013c*/ 	.word	0x000074b0


	//   ....[9]....
        /*0140*/ 	.word	0x000074c0


	//   ....[10]....
        /*0144*/ 	.word	0x000074e0


	//   ....[11]....
        /*0148*/ 	.word	0x00007570


	//   ....[12]....
        /*014c*/ 	.word	0x000075a0


	//   ....[13]....
        /*0150*/ 	.word	0x000075b0


	//   ....[14]....
        /*0154*/ 	.word	0x000075c0


	//   ....[15]....
        /*0158*/ 	.word	0x00007660


	//   ....[16]....
        /*015c*/ 	.word	0x00007690


	//   ....[17]....
        /*0160*/ 	.word	0x000076a0


	//   ....[18]....
        /*0164*/ 	.word	0x000076b0


	//   ....[19]....
        /*0168*/ 	.word	0x00007760


	//   ....[20]....
        /*016c*/ 	.word	0x00007790


	//   ....[21]....
        /*0170*/ 	.word	0x000077a0


	//   ....[22]....
        /*0174*/ 	.word	0x000077b0


	//   ....[23]....
        /*0178*/ 	.word	0x00007a90


	//   ....[24]....
        /*017c*/ 	.word	0x00007ab0


	//   ....[25]....
        /*0180*/ 	.word	0x00007ac0


	//   ....[26]....
        /*0184*/ 	.word	0x00007ad0


	//   ....[27]....
        /*0188*/ 	.word	0x00008e90


	//   ....[28]....
        /*018c*/ 	.word	0x000097d0


	//   ....[29]....
        /*0190*/ 	.word	0x0000a210


	//----- nvinfo : EIATTR_VRC_CTA_INIT_COUNT
	.align		4
.L_1101:
        /*0194*/ 	.byte	0x02, 0x4a
	.zero		1
	.zero		1


	//----- nvinfo : EIATTR_EXIT_INSTR_OFFSETS
	.align		4
        /*0198*/ 	.byte	0x04, 0x1c
        /*019a*/ 	.short	(.L_1103 - .L_1102)


	//   ....[0]....
.L_1102:
        /*019c*/ 	.word	0x00000430


	//   ....[1]....
        /*01a0*/ 	.word	0x0000a650


	//----- nvinfo : EIATTR_MAX_THREADS
	.align		4
.L_1103:
        /*01a4*/ 	.byte	0x04, 0x05
        /*01a6*/ 	.short	(.L_1105 - .L_1104)
.L_1104:
        /*01a8*/ 	.word	0x00000080
        /*01ac*/ 	.word	0x00000001
        /*01b0*/ 	.word	0x00000001


	//----- nvinfo : EIATTR_CRS_STACK_SIZE
	.align		4
.L_1105:
        /*01b4*/ 	.byte	0x04, 0x1e
        /*01b6*/ 	.short	(.L_1107 - .L_1106)
.L_1106:
        /*01b8*/ 	.word	0x00000000


	//----- nvinfo : EIATTR_CBANK_PARAM_SIZE
	.align		4
.L_1107:
        /*01bc*/ 	.byte	0x03, 0x19
        /*01be*/ 	.short	0x0118


	//----- nvinfo : EIATTR_PARAM_CBANK
	.align		4
        /*01c0*/ 	.byte	0x04, 0x0a
        /*01c2*/ 	.short	(.L_1109 - .L_1108)
	.align		4
.L_1108:
        /*01c4*/ 	.word	index@(.nv.constant0._Z25selective_scan_fwd_kernelI32Selective_Scan_fwd_kernel_traitsILi128ELi16ELi1ELb0ELb1ELb0ELb1EN3c108BFloat16ENS1_7complexIfEEEEv13SSMParamsBase)
        /*01c8*/ 	.short	0x0380
        /*01ca*/ 	.short	0x0118


	//----- nvinfo : EIATTR_SW_WAR
	.align		4
.L_1109:
        /*01cc*/ 	.byte	0x04, 0x36
        /*01ce*/ 	.short	(.L_1111 - .L_1110)
.L_1110:
        /*01d0*/ 	.word	0x00000008
.L_1111:


//--------------------- .nv.info._Z25selective_scan_fwd_kernelI32Selective_Scan_fwd_kernel_traitsILi128ELi16ELi1ELb0ELb1ELb1ELb0EN3c108BFloat16ENS1_7complexIfEEEEv13SSMParamsBase --------------------------
	.section	.nv.info._Z25selective_scan_fwd_kernelI32Selective_Scan_fwd_kernel_traitsILi128ELi16ELi1ELb0ELb1ELb1ELb0EN3c108BFloat16ENS1_7complexIfEEEEv13SSMParamsBase,"",@"SHT_CUDA_INFO"
	.sectionflags	@""
	.align	4


	//----- nvinfo : EIATTR_CUDA_API_VERSION
	.align		4
        /*0000*/ 	.byte	0x04, 0x37
        /*0002*/ 	.short	(.L_1113 - .L_1112)
.L_1112:
        /*0004*/ 	.word	0x00000082


	//----- nvinfo : EIATTR_KPARAM_INFO
	.align		4
.L_1113:
        /*0008*/ 	.byte	0x04, 0x17
        /*000a*/ 	.short	(.L_1115 - .L_1114)
.L_1114:
        /*000c*/ 	.word	0x00000000
        /*0010*/ 	.short	0x0000
        /*0012*/ 	.short	0x0000
        /*0014*/ 	.byte	0x00, 0xf0, 0x61, 0x04


	//----- nvinfo : EIATTR_SPARSE_MMA_MASK
	.align		4
.L_1115:
        /*0018*/ 	.byte	0x03, 0x50
        /*001a*/ 	.short	0x0000


	//----- nvinfo : EIATTR_MAXREG_COUNT
	.align		4
        /*001c*/ 	.byte	0x03, 0x1b
        /*001e*/ 	.short	0x00a8


	//----- nvinfo : EIATTR_NUM_BARRIERS
	.align		4
        /*0020*/ 	.byte	0x02, 0x4c
        /*0022*/ 	.byte	0x01
	.zero		1


	//----- nvinfo : EIATTR_ANNOTATIONS
	.align		4
        /*0024*/ 	.byte	0x04, 0x55
        /*0026*/ 	.short	(.L_1117 - .L_1116)


	//   ....[0]....
.L_1116:
        /* <DEDUP_REMOVED lines=38> */


	//----- nvinfo : EIATTR_MERCURY_ISA_VERSION
	.align		4
.L_1117:
        /*0278*/ 	.byte	0x03, 0x5f
        /*027a*/ 	.short	0x0101


	//----- nvinfo : EIATTR_INT_WARP_WIDE_INSTR_OFFSETS
	.align		4
        /*027c*/ 	.byte	0x04, 0x31
        /*027e*/ 	.short	(.L_1119 - .L_1118)


	//   ....[0]....
.L_1118:
        /*0280*/ 	.word	0x00008350


	//----- nvinfo : EIATTR_COOP_GROUP_MASK_REGIDS
	.align		4
.L_1119:
        /*0284*/ 	.byte	0x04, 0x29
        /*0286*/ 	.short	(.L_1121 - .L_1120)


	//   ....[0]....
.L_1120:
        /*0288*/ 	.word	0xffffffff


	//   ....[1]....
        /*028c*/ 	.word	0xffffffff


	//   ....[2]....
        /*0290*/ 	.word	0xffffffff


	//   ....[3]....
        /*0294*/ 	.word	0xffffffff


	//   ....[4]....
        /*0298*/ 	.word	0xffffffff


	//   ....[5]....
        /*029c*/ 	.word	0xffffffff


	//   ....[6]....
        /*02a0*/ 	.word	0xffffffff


	//   ....[7]....
        /*02a4*/ 	.word	0xffffffff


	//   ....[8]....
        /*02a8*/ 	.word	0xffffffff


	//   ....[9]....
        /*02ac*/ 	.word	0xffffffff


	//   ....[10]....
        /*02b0*/ 	.word	0xffffffff


	//   ....[11]....
        /*02b4*/ 	.word	0xffffffff


	//   ....[12]....
        /*02b8*/ 	.word	0xffffffff


	//   ....[13]....
        /*02bc*/ 	.word	0xffffffff


	//   ....[14]....
        /*02c0*/ 	.word	0xffffffff


	//   ....[15]....
        /*02c4*/ 	.word	0xffffffff


	//   ....[16]....
        /*02c8*/ 	.word	0xffffffff


	//   ....[17]....
        /*02cc*/ 	.word	0xffffffff


	//   ....[18]....
        /*02d0*/ 	.word	0xffffffff


	//   ....[19]....
        /*02d4*/ 	.word	0xffffffff


	//   ....[20]....
        /*02d8*/ 	.word	0xffffffff


	//   ....[21]....
        /*02dc*/ 	.word	0xffffffff


	//   ....[22]....
        /*02e0*/ 	.word	0xffffffff


	//   ....[23]....
        /*02e4*/ 	.word	0xffffffff


	//   ....[24]....
        /*02e8*/ 	.word	0xffffffff


	//   ....[25]....
        /*02ec*/ 	.word	0xffffffff


	//   ....[26]....
        /*02f0*/ 	.word	0xffffffff


	//   ....[27]....
        /*02f4*/ 	.word	0xffffffff


	//   ....[28]....
        /*02f8*/ 	.word	0xffffffff


	//----- nvinfo : EIATTR_COOP_GROUP_INSTR_OFFSETS
	.align		4
.L_1121:
        /*02fc*/ 	.byte	0x04, 0x28
        /*02fe*/ 	.short	(.L_1123 - .L_1122)


	//   ....[0]....
.L_1122:
        /*0300*/ 	.word	0x000014c0


	//   ....[1]....
        /*0304*/ 	.word	0x00001b10


	//   ....[2]....
        /*0308*/ 	.word	0x000058a0


	//   ....[3]....
        /*030c*/ 	.word	0x00007f00


	//   ....[4]....
        /*0310*/ 	.word	0x00007f30


	//   ....[5]....
        /*0314*/ 	.word	0x00007f50


	//   ....[6]....
        /*0318*/ 	.word	0x00007f70


	//   ....[7]....
        /*031c*/ 	.word	0x00008000


	//   ....[8]....
        /*0320*/ 	.word	0x00008030


	//   ....[9]....
        /*0324*/ 	.word	0x00008040


	//   ....[10]....
        /*0328*/ 	.word	0x00008050


	//   ....[11]....
        /*032c*/ 	.word	0x000080f0


	//   ....[12]....
        /*0330*/ 	.word	0x00008120


	//   ....[13]....
        /*0334*/ 	.word	0x00008130


	//   ....[14]....
        /*0338*/ 	.word	0x00008140


	//   ....[15]....
        /*033c*/ 	.word	0x00008200


	//   ....[16]....
        /*0340*/ 	.word	0x00008210


	//   ....[17]....
        /*0344*/ 	.word	0x00008220


	//   ....[18]....
        /*0348*/ 	.word	0x00008230


	//   ....[19]....
        /*034c*/ 	.word	0x000082e0


	//   ....[20]....
        /*0350*/ 	.word	0x00008300


	//   ....[21]....
        /*0354*/ 	.word	0x00008310


	//   ....[22]....
        /*0358*/ 	.word	0x00008320


	//   ....[23]....
        /*035c*/ 	.word	0x00008400


	//   ....[24]....
        /*0360*/ 	.word	0x000089c0


	//   ....[25]....
        /*0364*/ 	.word	0x000089e0


	//   ....[26]....
        /*0368*/ 	.word	0x00008a00


	//   ....[27]....
        /*036c*/ 	.word	0x00008a20


	//   ....[28]....
        /*0370*/ 	.word	0x00009f20


	//----- nvinfo : EIATTR_VRC_CTA_INIT_COUNT
	.align		4
.L_1123:
        /*0374*/ 	.byte	0x02, 0x4a
	.zero		1
	.zero		1


	//----- nvinfo : EIATTR_EXIT_INSTR_OFFSETS
	.align		4
        /*0378*/ 	.byte	0x04, 0x1c
        /*037a*/ 	.short	(.L_1125 - .L_1124)


	//   ....[0]....
.L_1124:
        /*037c*/ 	.word	0x000004b0


	//   ....[1]....
        /*0380*/ 	.word	0x0000a420


	//----- nvinfo : EIATTR_MAX_THREADS
	.align		4
.L_1125:
        /*0384*/ 	.byte	0x04, 0x05
        /*0386*/ 	.short	(.L_1127 - .L_1126)
.L_1126:
        /*0388*/ 	.word	0x00000080
        /*038c*/ 	.word	0x00000001
        /*0390*/ 	.word	0x00000001


	//----- nvinfo : EIATTR_CRS_STACK_SIZE
	.align		4
.L_1127:
        /*0394*/ 	.byte	0x04, 0x1e
        /*0396*/ 	.short	(.L_1129 - .L_1128)
.L_1128:
        /*0398*/ 	.word	0x00000000


	//----- nvinfo : EIATTR_CBANK_PARAM_SIZE
	.align		4
.L_1129:
        /*039c*/ 	.byte	0x03, 0x19
        /*039e*/ 	.short	0x0118


	//----- nvinfo : EIATTR_PARAM_CBANK
	.align		4
        /*03a0*/ 	.byte	0x04, 0x0a
        /*03a2*/ 	.short	(.L_1131 - .L_1130)
	.align		4
.L_1130:
        /*03a4*/ 	.word	index@(.nv.constant0._Z25selective_scan_fwd_kernelI32Selective_Scan_fwd_kernel_traitsILi128ELi16ELi1ELb0ELb1ELb1ELb0EN3c108BFloat16ENS1_7complexIfEEEEv13SSMParamsBase)
        /*03a8*/ 	.short	0x0380
        /*03aa*/ 	.short	0x0118


	//----- nvinfo : EIATTR_SW_WAR
	.align		4
.L_1131:
        /*03ac*/ 	.byte	0x04, 0x36
        /*03ae*/ 	.short	(.L_1133 - .L_1132)
.L_1132:
        /*03b0*/ 	.word	0x00000008
.L_1133:


//--------------------- .nv.info._Z25selective_scan_fwd_kernelI32Selective_Scan_fwd_kernel_traitsILi128ELi16ELi1ELb0ELb1ELb1ELb1EN3c108BFloat16ENS1_7complexIfEEEEv13SSMParamsBase --------------------------
	.section	.nv.info._Z25selective_scan_fwd_kernelI32Selective_Scan_fwd_kernel_traitsILi128ELi16ELi1ELb0ELb1ELb1ELb1EN3c108BFloat16ENS1_7complexIfEEEEv13SSMParamsBase,"",@"SHT_CUDA_INFO"
	.sectionflags	@""
	.align	4


	//----- nvinfo : EIATTR_CUDA_API_VERSION
	.align		4
        /*0000*/ 	.byte	0x04, 0x37
        /*0002*/ 	.short	(.L_1135 - .L_1134)
.L_1134:
        /*0004*/ 	.word	0x00000082


	//----- nvinfo : EIATTR_KPARAM_INFO
	.align		4
.L_1135:
        /*0008*/ 	.byte	0x04, 0x17
        /*000a*/ 	.short	(.L_1137 - .L_1136)
.L_1136:
        /*000c*/ 	.word	0x00000000
        /*0010*/ 	.short	0x0000
        /*0012*/ 	.short	0x0000
        /*0014*/ 	.byte	0x00, 0xf0, 0x61, 0x04


	//----- nvinfo : EIATTR_SPARSE_MMA_MASK
	.align		4
.L_1137:
        /*0018*/ 	.byte	0x03, 0x50
        /*001a*/ 	.short	0x0000


	//----- nvinfo : EIATTR_MAXREG_COUNT
	.align		4
        /*001c*/ 	.byte	0x03, 0x1b
        /*001e*/ 	.short	0x00a8


	//----- nvinfo : EIATTR_NUM_BARRIERS
	.align		4
        /*0020*/ 	.byte	0x02, 0x4c
        /*0022*/ 	.byte	0x01
	.zero		1


	//----- nvinfo : EIATTR_ANNOTATIONS
	.align		4
        /*0024*/ 	.byte	0x04, 0x55
        /*0026*/ 	.short	(.L_1139 - .L_1138)


	//   ....[0]....
.L_1138:
        /* <DEDUP_REMOVED lines=40> */


	//----- nvinfo : EIATTR_MERCURY_ISA_VERSION
	.align		4
.L_1139:
        /*0290*/ 	.byte	0x03, 0x5f
        /*0292*/ 	.short	0x0101


	//----- nvinfo : EIATTR_INT_WARP_WIDE_INSTR_OFFSETS
	.align		4
        /*0294*/ 	.byte	0x04, 0x31
        /*0296*/ 	.short	(.L_1141 - .L_1140)


	//   ....[0]....
.L_1140:
        /*0298*/ 	.word	0x000083b0


	//----- nvinfo : EIATTR_COOP_GROUP_MASK_REGIDS
	.align		4
.L_1141:
        /*029c*/ 	.byte	0x04, 0x29
        /*029e*/ 	.short	(.L_1143 - .L_1142)


	//   ....[0]....
.L_1142:
        /*02a0*/ 	.word	0xffffffff


	//   ....[1]....
        /*02a4*/ 	.word	0xffffffff


	//   ....[2]....
        /*02a8*/ 	.word	0xffffffff


	//   ....[3]....
        /*02ac*/ 	.word	0xffffffff


	//   ....[4]....
        /*02b0*/ 	.word	0xffffffff


	//   ....[5]....
        /*02b4*/ 	.word	0xffffffff


	//   ....[6]....
        /*02b8*/ 	.word	0xffffffff


	//   ....[7]....
        /*02bc*/ 	.word	0xffffffff


	//   ....[8]....
        /*02c0*/ 	.word	0xffffffff


	//   ....[9]....
        /*02c4*/ 	.word	0xffffffff


	//   ....[10]....
        /*02c8*/ 	.word	0xffffffff


	//   ....[11]....
        /*02cc*/ 	.word	0xffffffff


	//   ....[12]....
        /*02d0*/ 	.word	0xffffffff


	//   ....[13]....
        /*02d4*/ 	.word	0xffffffff


	//   ....[14]....
        /*02d8*/ 	.word	0xffffffff


	//   ....[15]....
        /*02dc*/ 	.word	0xffffffff


	//   ....[16]....
        /*02e0*/ 	.word	0xffffffff


	//   ....[17]....
        /*02e4*/ 	.word	0xffffffff


	//   ....[18]....
        /*02e8*/ 	.word	0xffffffff


	//   ....[19]....
        /*02ec*/ 	.word	0xffffffff


	//   ....[20]....
        /*02f0*/ 	.word	0xffffffff


	//   ....[21]....
        /*02f4*/ 	.word	0xffffffff


	//   ....[22]....
        /*02f8*/ 	.word	0xffffffff


	//   ....[23]....
        /*02fc*/ 	.word	0xffffffff


	//   ....[24]....
        /*0300*/ 	.word	0xffffffff


	//   ....[25]....
        /*0304*/ 	.word	0xffffffff


	//   ....[26]....
        /*0308*/ 	.word	0xffffffff


	//   ....[27]....
        /*030c*/ 	.word	0xffffffff


	//   ....[28]....
        /*0310*/ 	.word	0xffffffff


	//   ....[29]....
        /*0314*/ 	.word	0xffffffff


	//   ....[30]....
        /*0318*/ 	.word	0xffffffff


	//----- nvinfo : EIATTR_COOP_GROUP_INSTR_OFFSETS
	.align		4
.L_1143:
        /*031c*/ 	.byte	0x04, 0x28
        /*031e*/ 	.short	(.L_1145 - .L_1144)


	//   ....[0]....
.L_1144:
        /*0320*/ 	.word	0x000014c0


	//   ....[1]....
        /*0324*/ 	.word	0x00001b10


	//   ....[2]....
        /*0328*/ 	.word	0x000058c0


	//   ....[3]....
        /*032c*/ 	.word	0x00007f00


	//   ....[4]....
        /*0330*/ 	.word	0x00007f30


	//   ....[5]....
        /*0334*/ 	.word	0x00007f50


	//   ....[6]....
        /*0338*/ 	.word	0x00007f70


	//   ....[7]....
        /*033c*/ 	.word	0x00008000


	//   ....[8]....
        /*0340*/ 	.word	0x00008030


	//   ....[9]....
        /*0344*/ 	.word	0x00008040


	//   ....[10]....
        /*0348*/ 	.word	0x00008050


	//   ....[11]....
        /*034c*/ 	.word	0x000080f0


	//   ....[12]....
        /*0350*/ 	.word	0x00008120


	//   ....[13]....
        /*0354*/ 	.word	0x00008130


	//   ....[14]....
        /*0358*/ 	.word	0x00008140


	//   ....[15]....
        /*035c*/ 	.word	0x000081f0


	//   ....[16]....
        /*0360*/ 	.word	0x00008210


	//   ....[17]....
        /*0364*/ 	.word	0x00008220


	//   ....[18]....
        /*0368*/ 	.word	0x00008230


	//   ....[19]....
        /*036c*/ 	.word	0x000082e0


	//   ....[20]....
        /*0370*/ 	.word	0x00008300


	//   ....[21]....
        /*0374*/ 	.word	0x00008310


	//   ....[22]....
        /*0378*/ 	.word	0x00008320


	//   ....[23]....
        /*037c*/ 	.word	0x00008420


	//   ....[24]....
        /*0380*/ 	.word	0x000089d0


	//   ....[25]....
        /*0384*/ 	.word	0x000089f0


	//   ....[26]....
        /*0388*/ 	.word	0x00008a10


	//   ....[27]....
        /*038c*/ 	.word	0x00008a30


	//   ....[28]....
        /*0390*/ 	.word	0x00009f80


	//   ....[29]....
        /*0394*/ 	.word	0x0000a8d0


	//   ....[30]....
        /*0398*/ 	.word	0x0000b310


	//----- nvinfo : EIATTR_VRC_CTA_INIT_COUNT
	.align		4
.L_1145:
        /*039c*/ 	.byte	0x02, 0x4a
	.zero		1
	.zero		1


	//----- nvinfo : EIATTR_EXIT_INSTR_OFFSETS
	.align		4
        /*03a0*/ 	.byte	0x04, 0x1c
        /*03a2*/ 	.short	(.L_1147 - .L_1146)


	//   ....[0]....
.L_1146:
        /*03a4*/ 	.word	0x000004b0


	//   ....[1]....
        /*03a8*/ 	.word	0x0000b770


	//----- nvinfo : EIATTR_MAX_THREADS
	.align		4
.L_1147:
        /*03ac*/ 	.byte	0x04, 0x05
        /*03ae*/ 	.short	(.L_1149 - .L_1148)
.L_1148:
        /*03b0*/ 	.word	0x00000080
        /*03b4*/ 	.word	0x00000001
        /*03b8*/ 	.word	0x00000001


	//----- nvinfo : EIATTR_CRS_STACK_SIZE
	.align		4
.L_1149:
        /*03bc*/ 	.byte	0x04, 0x1e
        /*03be*/ 	.short	(.L_1151 - .L_1150)
.L_1150:
        /*03c0*/ 	.word	0x00000000


	//----- nvinfo : EIATTR_CBANK_PARAM_SIZE
	.align		4
.L_1151:
        /*03c4*/ 	.byte	0x03, 0x19
        /*03c6*/ 	.short	0x0118


	//----- nvinfo : EIATTR_PARAM_CBANK
	.align		4
        /*03c8*/ 	.byte	0x04, 0x0a
        /*03ca*/ 	.short	(.L_1153 - .L_1152)
	.align		4
.L_1152:
        /*03cc*/ 	.word	index@(.nv.constant0._Z25selective_scan_fwd_kernelI32Selective_Scan_fwd_kernel_traitsILi128ELi16ELi1ELb0ELb1ELb1ELb1EN3c108BFloat16ENS1_7complexIfEEEEv13SSMParamsBase)
        /*03d0*/ 	.short	0x0380
        /*03d2*/ 	.short	0x0118


	//----- nvinfo : EIATTR_SW_WAR
	.align		4
.L_1153:
        /*03d4*/ 	.byte	0x04, 0x36
        /*03d6*/ 	.short	(.L_1155 - .L_1154)
.L_1154:
        /*03d8*/ 	.word	0x00000008
.L_1155:


//--------------------- .nv.info._Z25selective_scan_fwd_kernelI32Selective_Scan_fwd_kernel_traitsILi128ELi16ELi1ELb1ELb0ELb0ELb0EN3c108BFloat16ENS1_7complexIfEEEEv13SSMParamsBase --------------------------
	.section	.nv.info._Z25selective_scan_fwd_kernelI32Selective_Scan_fwd_kernel_traitsILi128ELi16ELi1ELb1ELb0ELb0ELb0EN3c108BFloat16ENS1_7complexIfEEEEv13SSMParamsBase,"",@"SHT_CUDA_INFO"
	.sectionflags	@""
	.align	4


	//----- nvinfo : EIATTR_CUDA_API_VERSION
	.align		4
        /*0000*/ 	.byte	0x04, 0x37
        /*0002*/ 	.short	(.L_1157 - .L_1156)
.L_1156:
        /*0004*/ 	.word	0x00000082


	//----- nvinfo : EIATTR_KPARAM_INFO
	.align		4
.L_1157:
        /*0008*/ 	.byte	0x04, 0x17
        /*000a*/ 	.short	(.L_1159 - .L_1158)
.L_1158:
        /*000c*/ 	.word	0x00000000
        /*0010*/ 	.short	0x0000
        /*0012*/ 	.short	0x0000
        /*0014*/ 	.byte	0x00, 0xf0, 0x61, 0x04


	//----- nvinfo : EIATTR_SPARSE_MMA_MASK
	.align		4
.L_1159:
        /*0018*/ 	.byte	0x03, 0x50
        /*001a*/ 	.short	0x0000


	//----- nvinfo : EIATTR_MAXREG_COUNT
	.align		4
        /*001c*/ 	.byte	0x03, 0x1b
        /*001e*/ 	.short	0x00a8


	//----- nvinfo : EIATTR_NUM_BARRIERS
	.align		4
        /*0020*/ 	.byte	0x02, 0x4c
        /*0022*/ 	.byte	0x01
	.zero		1


	//----- nvinfo : EIATTR_MERCURY_ISA_VERSION
	.align		4
        /*0024*/ 	.byte	0x03, 0x5f
        /*0026*/ 	.short	0x0101


	//----- nvinfo : EIATTR_COOP_GROUP_MASK_REGIDS
	.align		4
        /*0028*/ 	.byte	0x04, 0x29
        /*002a*/ 	.short	(.L_1161 - .L_1160)


	//   ....[0]....
.L_1160:
        /*002c*/ 	.word	0xffffffff


	//   ....[1]....
        /*0030*/ 	.word	0xffffffff


	//   ....[2]....
        /*0034*/ 	.word	0xffffffff


	//   ....[3]....
        /*0038*/ 	.word	0xffffffff


	//   ....[4]....
        /*003c*/ 	.word	0xffffffff


	//   ....[5]....
        /*0040*/ 	.word	0xffffffff


	//   ....[6]....
        /*0044*/ 	.word	0xffffffff


	//   ....[7]....
        /*0048*/ 	.word	0xffffffff


	//   ....[8]....
        /*004c*/ 	.word	0xffffffff


	//   ....[9]....
        /*0050*/ 	.word	0xffffffff


	//   ....[10]....
        /*0054*/ 	.word	0xffffffff


	//   ....[11]....
        /*0058*/ 	.word	0xffffffff


	//   ....[12]....
        /*005c*/ 	.word	0xffffffff


	//   ....[13]....
        /*0060*/ 	.word	0xffffffff


	//   ....[14]....
        /*0064*/ 	.word	0xffffffff


	//   ....[15]....
        /*0068*/ 	.word	0xffffffff


	//   ....[16]....
        /*006c*/ 	.word	0xffffffff


	//   ....[17]....
        /*0070*/ 	.word	0xffffffff


	//   ....[18]....
        /*0074*/ 	.word	0xffffffff


	//   ....[19]....
        /*0078*/ 	.word	0xffffffff


	//   ....[20]....
        /*007c*/ 	.word	0xffffffff


	//   ....[21]....
        /*0080*/ 	.word	0xffffffff


	//   ....[22]....
        /*0084*/ 	.word	0xffffffff


	//   ....[23]....
        /*0088*/ 	.word	0xffffffff


	//   ....[24]....
        /*008c*/ 	.word	0xffffffff


	//   ....[25]....
        /*0090*/ 	.word	0xffffffff


	//   ....[26]....
        /*0094*/ 	.word	0xffffffff


	//----- nvinfo : EIATTR_COOP_GROUP_INSTR_OFFSETS
	.align		4
.L_1161:
        /*0098*/ 	.byte	0x04, 0x28
        /*009a*/ 	.short	(.L_1163 - .L_1162)


	//   ....[0]....
.L_1162:
        /*009c*/ 	.word	0x000005e0


	//   ....[1]....
        /*00a0*/ 	.word	0x00000680


	//   ....[2]....
        /*00a4*/ 	.word	0x000042c0


	//   ....[3]....
        /*00a8*/ 	.word	0x000042f0


	//   ....[4]....
        /*00ac*/ 	.word	0x00004350


	//   ....[5]....
        /*00b0*/ 	.word	0x00004360


	//   ....[6]....
        /*00b4*/ 	.word	0x000043d0


	//   ....[7]....
        /*00b8*/ 	.word	0x000043e0


	//   ....[8]....
        /*00bc*/ 	.word	0x00004440


	//   ....[9]....
        /*00c0*/ 	.word	0x00004450


	//   ....[10]....
        /*00c4*/ 	.word	0x000044c0


	//   ....[11]....
        /*00c8*/ 	.word	0x000044f0


	//   ....[12]....
        /*00cc*/ 	.word	0x00004530


	//   ....[13]....
        /*00d0*/ 	.word	0x00004540


	//   ....[14]....
        /*00d4*/ 	.word	0x000045d0


	//   ....[15]....
        /*00d8*/ 	.word	0x00004610


	//   ....[16]....
        /*00dc*/ 	.word	0x00004620


	//   ....[17]....
        /*00e0*/ 	.word	0x00004630


	//   ....[18]....
        /*00e4*/ 	.word	0x000046f0


	//   ....[19]....
        /*00e8*/ 	.word	0x00004700


	//   ....[20]....
        /*00ec*/ 	.word	0x00004710


	//   ....[21]....
        /*00f0*/ 	.word	0x00004720


	//   ....[22]....
        /*00f4*/ 	.word	0x00004880


	//   ....[23]....
        /*00f8*/ 	.word	0x000048a0


	//   ....[24]....
        /*00fc*/ 	.word	0x000049e0


	//   ....[25]....
        /*0100*/ 	.word	0x00004b40


	//   ....[26]....
        /*0104*/ 	.word	0x00005a90


	//----- nvinfo : EIATTR_VRC_CTA_INIT_COUNT
	.align		4
.L_1163:
        /*0108*/ 	.byte	0x02, 0x4a
	.zero		1
	.zero		1


	//----- nvinfo : EIATTR_EXIT_INSTR_OFFSETS
	.align		4
        /*010c*/ 	.byte	0x04, 0x1c
        /*010e*/ 	.short	(.L_1165 - .L_1164)


	//   ....[0]....
.L_1164:
        /*0110*/ 	.word	0x000001f0


	//   ....[1]....
        /*0114*/ 	.word	0x00005b70


	//----- nvinfo : EIATTR_MAX_THREADS
	.align		4
.L_1165:
        /*0118*/ 	.byte	0x04, 0x05
        /*011a*/ 	.short	(.L_1167 - .L_1166)
.L_1166:
        /*011c*/ 	.word	0x00000080
        /*0120*/ 	.word	0x00000001
        /*0124*/ 	.word	0x00000001


	//----- nvinfo : EIATTR_CRS_STACK_SIZE
	.align		4
.L_1167:
        /*0128*/ 	.byte	0x04, 0x1e
        /*012a*/ 	.short	(.L_1169 - .L_1168)
.L_1168:
        /*012c*/ 	.word	0x00000000


	//----- nvinfo : EIATTR_CBANK_PARAM_SIZE
	.align		4
.L_1169:
        /*0130*/ 	.byte	0x03, 0x19
        /*0132*/ 	.short	0x0118


	//----- nvinfo : EIATTR_PARAM_CBANK
	.align		4
        /*0134*/ 	.byte	0x04, 0x0a
        /*0136*/ 	.short	(.L_1171 - .L_1170)
	.align		4
.L_1170:
        /*0138*/ 	.word	index@(.nv.constant0._Z25selective_scan_fwd_kernelI32Selective_Scan_fwd_kernel_traitsILi128ELi16ELi1ELb1ELb0ELb0ELb0EN3c108BFloat16ENS1_7complexIfEEEEv13SSMParamsBase)
        /*013c*/ 	.short	0x0380
        /*013e*/ 	.short	0x0118


	//----- nvinfo : EIATTR_SW_WAR
	.align		4
.L_1171:
        /*0140*/ 	.byte	0x04, 0x36
        /*0142*/ 	.short	(.L_1173 - .L_1172)
.L_1172:
        /*0144*/ 	.word	0x00000008
.L_1173:


//--------------------- .nv.info._Z25selective_scan_fwd_kernelI32Selective_Scan_fwd_kernel_traitsILi128ELi16ELi1ELb1ELb0ELb0ELb1EN3c108BFloat16ENS1_7complexIfEEEEv13SSMParamsBase --------------------------
	.section	.nv.info._Z25selective_scan_fwd_kernelI32Selective_Scan_fwd_kernel_traitsILi128ELi16ELi1ELb1ELb0ELb0ELb1EN3c108BFloat16ENS1_7complexIfEEEEv13SSMParamsBase,"",@"SHT_CUDA_INFO"
	.sectionflags	@""
	.align	4


	//----- nvinfo : EIATTR_CUDA_API_VERSION
	.align		4
        /*0000*/ 	.byte	0x04, 0x37
        /*0002*/ 	.short	(.L_1175 - .L_1174)
.L_1174:
        /*0004*/ 	.word	0x00000082


	//----- nvinfo : EIATTR_KPARAM_INFO
	.align		4
.L_1175:
        /*0008*/ 	.byte	0x04, 0x17
        /*000a*/ 	.short	(.L_1177 - .L_1176)
.L_1176:
        /*000c*/ 	.word	0x00000000
        /*0010*/ 	.short	0x0000
        /*0012*/ 	.short	0x0000
        /*0014*/ 	.byte	0x00, 0xf0, 0x61, 0x04


	//----- nvinfo : EIATTR_SPARSE_MMA_MASK
	.align		4
.L_1177:
        /*0018*/ 	.byte	0x03, 0x50
        /*001a*/ 	.short	0x0000


	//----- nvinfo : EIATTR_MAXREG_COUNT
	.align		4
        /*001c*/ 	.byte	0x03, 0x1b
        /*001e*/ 	.short	0x00a8


	//----- nvinfo : EIATTR_NUM_BARRIERS
	.align		4
        /*0020*/ 	.byte	0x02, 0x4c
        /*0022*/ 	.byte	0x01
	.zero		1


	//----- nvinfo : EIATTR_MERCURY_ISA_VERSION
	.align		4
        /*0024*/ 	.byte	0x03, 0x5f
        /*0026*/ 	.short	0x0101


	//----- nvinfo : EIATTR_COOP_GROUP_MASK_REGIDS
	.align		4
        /*0028*/ 	.byte	0x04, 0x29
        /*002a*/ 	.short	(.L_1179 - .L_1178)


	//   ....[0]....
.L_1178:
        /*002c*/ 	.word	0xffffffff


	//   ....[1]....
        /*0030*/ 	.word	0xffffffff


	//   ....[2]....
        /*0034*/ 	.word	0xffffffff


	//   ....[3]....
        /*0038*/ 	.word	0xffffffff


	//   ....[4]....
        /*003c*/ 	.word	0xffffffff


	//   ....[5]....
        /*0040*/ 	.word	0xffffffff


	//   ....[6]....
        /*0044*/ 	.word	0xffffffff


	//   ....[7]....
        /*0048*/ 	.word	0xffffffff


	//   ....[8]....
        /*004c*/ 	.word	0xffffffff


	//   ....[9]....
        /*0050*/ 	.word	0xffffffff


	//   ....[10]....
        /*0054*/ 	.word	0xffffffff


	//   ....[11]....
        /*0058*/ 	.word	0xffffffff


	//   ....[12]....
        /*005c*/ 	.word	0xffffffff


	//   ....[13]....
        /*0060*/ 	.word	0xffffffff


	//   ....[14]....
        /*0064*/ 	.word	0xffffffff


	//   ....[15]....
        /*0068*/ 	.word	0xffffffff


	//   ....[16]....
        /*006c*/ 	.word	0xffffffff


	//   ....[17]....
        /*0070*/ 	.word	0xffffffff


	//   ....[18]....
        /*0074*/ 	.word	0xffffffff


	//   ....[19]....
        /*0078*/ 	.word	0xffffffff


	//   ....[20]....
        /*007c*/ 	.word	0xffffffff


	//   ....[21]....
        /*0080*/ 	.word	0xffffffff


	//   ....[22]....
        /*0084*/ 	.word	0xffffffff


	//   ....[23]....
        /*0088*/ 	.word	0xffffffff


	//   ....[24]....
        /*008c*/ 	.word	0xffffffff


	//   ....[25]....
        /*0090*/ 	.word	0xffffffff


	//   ....[26]....
        /*0094*/ 	.word	0xffffffff


	//   ....[27]....
        /*0098*/ 	.word	0xffffffff


	//   ....[28]....
        /*009c*/ 	.word	0xffffffff


	//----- nvinfo : EIATTR_COOP_GROUP_INSTR_OFFSETS
	.align		4
.L_1179:
        /*00a0*/ 	.byte	0x04, 0x28
        /*00a2*/ 	.short	(.L_1181 - .L_1180)


	//   ....[0]....
.L_1180:
        /*00a4*/ 	.word	0x00000610


	//   ....[1]....
        /*00a8*/ 	.word	0x000006b0


	//   ....[2]....
        /*00ac*/ 	.word	0x000042f0


	//   ....[3]....
        /*00b0*/ 	.word	0x00004320


	//   ....[4]....
        /*00b4*/ 	.word	0x00004380


	//   ....[5]....
        /*00b8*/ 	.word	0x00004390


	//   ....[6]....
        /*00bc*/ 	.word	0x00004400


	//   ....[7]....
        /*00c0*/ 	.word	0x00004410


	//   ....[8]....
        /*00c4*/ 	.word	0x00004470


	//   ....[9]....
        /*00c8*/ 	.word	0x00004480


	//   ....[10]....
        /*00cc*/ 	.word	0x000044f0


	//   ....[11]....
        /*00d0*/ 	.word	0x00004520


	//   ....[12]....
        /*00d4*/ 	.word	0x00004560


	//   ....[13]....
        /*00d8*/ 	.word	0x00004570


	//   ....[14]....
        /*00dc*/ 	.word	0x00004600


	//   ....[15]....
        /*00e0*/ 	.word	0x00004640


	//   ....[16]....
        /*00e4*/ 	.word	0x00004650


	//   ....[17]....
        /*00e8*/ 	.word	0x00004660


	//   ....[18]....
        /*00ec*/ 	.word	0x00004720


	//   ....[19]....
        /*00f0*/ 	.word	0x00004730


	//   ....[20]....
        /*00f4*/ 	.word	0x00004740


	//   ....[21]....
        /*00f8*/ 	.word	0x00004750


	//   ....[22]....
        /*00fc*/ 	.word	0x000048b0


	//   ....[23]....
        /*0100*/ 	.word	0x000048d0


	//   ....[24]....
        /*0104*/ 	.word	0x00004a10


	//   ....[25]....
        /*0108*/ 	.word	0x00004b70


	//   ....[26]....
        /*010c*/ 	.word	0x00005a70


	//   ....[27]....
        /*0110*/ 	.word	0x00005c70


	//   ....[28]....
        /*0114*/ 	.word	0x00006500


	//----- nvinfo : EIATTR_VRC_CTA_INIT_COUNT
	.align		4
.L_1181:
        /*0118*/ 	.byte	0x02, 0x4a
	.zero		1
	.zero		1


	//----- nvinfo : EIATTR_EXIT_INSTR_OFFSETS
	.align		4
        /*011c*/ 	.byte	0x04, 0x1c
        /*011e*/ 	.short	(.L_1183 - .L_1182)


	//   ....[0]....
.L_1182:
        /*0120*/ 	.word	0x000001f0


	//   ....[1]....
        /*0124*/ 	.word	0x000065e0


	//----- nvinfo : EIATTR_MAX_THREADS
	.align		4
.L_1183:
        /*0128*/ 	.byte	0x04, 0x05
        /*012a*/ 	.short	(.L_1185 - .L_1184)
.L_1184:
        /*012c*/ 	.word	0x00000080
        /*0130*/ 	.word	0x00000001
        /*0134*/ 	.word	0x00000001


	//----- nvinfo : EIATTR_CRS_STACK_SIZE
	.align		4
.L_1185:
        /*0138*/ 	.byte	0x04, 0x1e
        /*013a*/ 	.short	(.L_1187 - .L_1186)
.L_1186:
        /*013c*/ 	.word	0x00000000


	//----- nvinfo : EIATTR_CBANK_PARAM_SIZE
	.align		4
.L_1187:
        /*0140*/ 	.byte	0x03, 0x19
        /*0142*/ 	.short	0x0118


	//----- nvinfo : EIATTR_PARAM_CBANK
	.align		4
        /*0144*/ 	.byte	0x04, 0x0a
        /*0146*/ 	.short	(.L_1189 - .L_1188)
	.align		4
.L_1188:
        /*0148*/ 	.word	index@(.nv.constant0._Z25selective_scan_fwd_kernelI32Selective_Scan_fwd_kernel_traitsILi128ELi16ELi1ELb1ELb0ELb0ELb1EN3c108BFloat16ENS1_7complexIfEEEEv13SSMParamsBase)
        /*014c*/ 	.short	0x0380
        /*014e*/ 	.short	0x0118


	//----- nvinfo : EIATTR_SW_WAR
	.align		4
.L_1189:
        /*0150*/ 	.byte	0x04, 0x36
        /*0152*/ 	.short	(.L_1191 - .L_1190)
.L_1190:
        /*0154*/ 	.word	0x00000008
.L_1191:


//--------------------- .nv.info._Z25selective_scan_fwd_kernelI32Selective_Scan_fwd_kernel_traitsILi128ELi16ELi1ELb1ELb0ELb1ELb0EN3c108BFloat16ENS1_7complexIfEEEEv13SSMParamsBase --------------------------
	.section	.nv.info._Z25selective_scan_fwd_kernelI32Selective_Scan_fwd_kernel_traitsILi128ELi16ELi1ELb1ELb0ELb1ELb0EN3c108BFloat16ENS1_7complexIfEEEEv13SSMParamsBase,"",@"SHT_CUDA_INFO"
	.sectionflags	@""
	.align	4


	//----- nvinfo : EIATTR_CUDA_API_VERSION
	.align		4
        /*0000*/ 	.byte	0x04, 0x37
        /*0002*/ 	.short	(.L_1193 - .L_1192)
.L_1192:
        /*0004*/ 	.word	0x00000082


	//----- nvinfo : EIATTR_KPARAM_INFO
	.align		4
.L_1193:
        /*0008*/ 	.byte	0x04, 0x17
        /*000a*/ 	.short	(.L_1195 - .L_1194)
.L_1194:
        /*000c*/ 	.word	0x00000000
        /*0010*/ 	.short	0x0000
        /*0012*/ 	.short	0x0000
        /*0014*/ 	.byte	0x00, 0xf0, 0x61, 0x04


	//----- nvinfo : EIATTR_SPARSE_MMA_MASK
	.align		4
.L_1195:
        /*0018*/ 	.byte	0x03, 0x50
        /*001a*/ 	.short	0x0000


	//----- nvinfo : EIATTR_MAXREG_COUNT
	.align		4
        /*001c*/ 	.byte	0x03, 0x1b
        /*001e*/ 	.short	0x00a8


	//----- nvinfo : EIATTR_NUM_BARRIERS
	.align		4
        /*0020*/ 	.byte	0x02, 0x4c
        /*0022*/ 	.byte	0x01
	.zero		1


	//----- nvinfo : EIATTR_MERCURY_ISA_VERSION
	.align		4
        /*0024*/ 	.byte	0x03, 0x5f
        /*0026*/ 	.short	0x0101


	//----- nvinfo : EIATTR_COOP_GROUP_MASK_REGIDS
	.align		4
        /*0028*/ 	.byte	0x04, 0x29
        /*002a*/ 	.short	(.L_1197 - .L_1196)


	//   ....[0]....
.L_1196:
        /*002c*/ 	.word	0xffffffff


	//   ....[1]....
        /*0030*/ 	.word	0xffffffff


	//   ....[2]....
        /*0034*/ 	.word	0xffffffff


	//   ....[3]....
        /*0038*/ 	.word	0xffffffff


	//   ....[4]....
        /*003c*/ 	.word	0xffffffff


	//   ....[5]....
        /*0040*/ 	.word	0xffffffff


	//   ....[6]....
        /*0044*/ 	.word	0xffffffff


	//   ....[7]....
        /*0048*/ 	.word	0xffffffff


	//   ....[8]....
        /*004c*/ 	.word	0xffffffff


	//   ....[9]....
        /*0050*/ 	.word	0xffffffff


	//   ....[10]....
        /*0054*/ 	.word	0xffffffff


	//   ....[11]....
        /*0058*/ 	.word	0xffffffff


	//   ....[12]....
        /*005c*/ 	.word	0xffffffff


	//   ....[13]....
        /*0060*/ 	.word	0xffffffff


	//   ....[14]....
        /*0064*/ 	.word	0xffffffff


	//   ....[15]....
        /*0068*/ 	.word	0xffffffff


	//   ....[16]....
        /*006c*/ 	.word	0xffffffff


	//   ....[17]....
        /*0070*/ 	.word	0xffffffff


	//   ....[18]....
        /*0074*/ 	.word	0xffffffff


	//   ....[19]....
        /*0078*/ 	.word	0xffffffff


	//   ....[20]....
        /*007c*/ 	.word	0xffffffff


	//   ....[21]....
        /*0080*/ 	.word	0xffffffff


	//   ....[22]....
        /*0084*/ 	.word	0xffffffff


	//   ....[23]....
        /*0088*/ 	.word	0xffffffff


	//   ....[24]....
        /*008c*/ 	.word	0xffffffff


	//   ....[25]....
        /*0090*/ 	.word	0xffffffff


	//   ....[26]....
        /*0094*/ 	.word	0xffffffff


	//   ....[27]....
        /*0098*/ 	.word	0xffffffff


	//----- nvinfo : EIATTR_COOP_GROUP_INSTR_OFFSETS
	.align		4
.L_1197:
        /*009c*/ 	.byte	0x04, 0x28
        /*009e*/ 	.short	(.L_1199 - .L_1198)


	//   ....[0]....
.L_1198:
        /*00a0*/ 	.word	0x00000830


	//   ....[1]....
        /*00a4*/ 	.word	0x000008d0


	//   ....[2]....
        /*00a8*/ 	.word	0x00004560


	//   ....[3]....
        /*00ac*/ 	.word	0x000045a0


	//   ....[4]....
        /*00b0*/ 	.word	0x00004650


	//   ....[5]....
        /*00b4*/ 	.word	0x00004670


	//   ....[6]....
        /*00b8*/ 	.word	0x000046f0


	//   ....[7]....
        /*00bc*/ 	.word	0x00004700


	//   ....[8]....
        /*00c0*/ 	.word	0x00004750


	//   ....[9]....
        /*00c4*/ 	.word	0x00004770


	//   ....[10]....
        /*00c8*/ 	.word	0x000047a0


	//   ....[11]....
        /*00cc*/ 	.word	0x00004840


	//   ....[12]....
        /*00d0*/ 	.word	0x00004870


	//   ....[13]....
        /*00d4*/ 	.word	0x00004890


	//   ....[14]....
        /*00d8*/ 	.word	0x000048a0


	//   ....[15]....
        /*00dc*/ 	.word	0x00004940


	//   ....[16]....
        /*00e0*/ 	.word	0x00004970


	//   ....[17]....
        /*00e4*/ 	.word	0x00004980


	//   ....[18]....
        /*00e8*/ 	.word	0x00004990


	//   ....[19]....
        /*00ec*/ 	.word	0x00004a30


	//   ....[20]....
        /*00f0*/ 	.word	0x00004a60


	//   ....[21]....
        /*00f4*/ 	.word	0x00004a70


	//   ....[22]....
        /*00f8*/ 	.word	0x00004a80


	//   ....[23]....
        /*00fc*/ 	.word	0x00005030


	//   ....[24]....
        /*0100*/ 	.word	0x00005070


	//   ....[25]....
        /*0104*/ 	.word	0x000050a0


	//   ....[26]....
        /*0108*/ 	.word	0x000050d0


	//   ....[27]....
        /*010c*/ 	.word	0x00006550


	//----- nvinfo : EIATTR_VRC_CTA_INIT_COUNT
	.align		4
.L_1199:
        /*0110*/ 	.byte	0x02, 0x4a
	.zero		1
	.zero		1


	//----- nvinfo : EIATTR_EXIT_INSTR_OFFSETS
	.align		4
        /*0114*/ 	.byte	0x04, 0x1c
        /*0116*/ 	.short	(.L_1201 - .L_1200)


	//   ....[0]....
.L_1200:
        /*0118*/ 	.word	0x000004a0


	//   ....[1]....
        /*011c*/ 	.word	0x00006650


	//----- nvinfo : EIATTR_MAX_THREADS
	.align		4
.L_1201:
        /*0120*/ 	.byte	0x04, 0x05
        /*0122*/ 	.short	(.L_1203 - .L_1202)
.L_1202:
        /*0124*/ 	.word	0x00000080
        /*0128*/ 	.word	0x00000001
        /*012c*/ 	.word	0x00000001


	//----- nvinfo : EIATTR_CRS_STACK_SIZE
	.align		4
.L_1203:
        /*0130*/ 	.byte	0x04, 0x1e
        /*0132*/ 	.short	(.L_1205 - .L_1204)
.L_1204:
        /*0134*/ 	.word	0x00000000


	//----- nvinfo : EIATTR_CBANK_PARAM_SIZE
	.align		4
.L_1205:
        /*0138*/ 	.byte	0x03, 0x19
        /*013a*/ 	.short	0x0118


	//----- nvinfo : EIATTR_PARAM_CBANK
	.align		4
        /*013c*/ 	.byte	0x04, 0x0a
        /*013e*/ 	.short	(.L_1207 - .L_1206)
	.align		4
.L_1206:
        /*0140*/ 	.word	index@(.nv.constant0._Z25selective_scan_fwd_kernelI32Selective_Scan_fwd_kernel_traitsILi128ELi16ELi1ELb1ELb0ELb1ELb0EN3c108BFloat16ENS1_7complexIfEEEEv13SSMParamsBase)
        /*0144*/ 	.short	0x0380
        /*0146*/ 	.short	0x0118


	//----- nvinfo : EIATTR_SW_WAR
	.align		4
.L_1207:
        /*0148*/ 	.byte	0x04, 0x36
        /*014a*/ 	.short	(.L_1209 - .L_1208)
.L_1208:
        /*014c*/ 	.word	0x00000008
.L_1209:


//--------------------- .nv.info._Z25selective_scan_fwd_kernelI32Selective_Scan_fwd_kernel_traitsILi128ELi16ELi1ELb1ELb0ELb1ELb1EN3c108BFloat16ENS1_7complexIfEEEEv13SSMParamsBase --------------------------
	.section	.nv.info._Z25selective_scan_fwd_kernelI32Selective_Scan_fwd_kernel_traitsILi128ELi16ELi1ELb1ELb0ELb1ELb1EN3c108BFloat16ENS1_7complexIfEEEEv13SSMParamsBase,"",@"SHT_CUDA_INFO"
	.sectionflags	@""
	.align	4


	//----- nvinfo : EIATTR_CUDA_API_VERSION
	.align		4
        /*0000*/ 	.byte	0x04, 0x37
        /*0002*/ 	.short	(.L_1211 - .L_1210)
.L_1210:
        /*0004*/ 	.word	0x00000082


	//----- nvinfo : EIATTR_KPARAM_INFO
	.align		4
.L_1211:
        /*0008*/ 	.byte	0x04, 0x17
        /*000a*/ 	.short	(.L_1213 - .L_1212)
.L_1212:
        /*000c*/ 	.word	0x00000000
        /*0010*/ 	.short	0x0000
        /*0012*/ 	.short	0x0000
        /*0014*/ 	.byte	0x00, 0xf0, 0x61, 0x04


	//----- nvinfo : EIATTR_SPARSE_MMA_MASK
	.align		4
.L_1213:
        /*0018*/ 	.byte	0x03, 0x50
        /*001a*/ 	.short	0x0000


	//----- nvinfo : EIATTR_MAXREG_COUNT
	.align		4
        /*001c*/ 	.byte	0x03, 0x1b
        /*001e*/ 	.short	0x00a8


	//----- nvinfo : EIATTR_NUM_BARRIERS
	.align		4
        /*0020*/ 	.byte	0x02, 0x4c
        /*0022*/ 	.byte	0x01
	.zero		1


	//----- nvinfo : EIATTR_MERCURY_ISA_VERSION
	.align		4
        /*0024*/ 	.byte	0x03, 0x5f
        /*0026*/ 	.short	0x0101


	//----- nvinfo : EIATTR_COOP_GROUP_MASK_REGIDS
	.align		4
        /*0028*/ 	.byte	0x04, 0x29
        /*002a*/ 	.short	(.L_1215 - .L_1214)


	//   ....[0]....
.L_1214:
        /*002c*/ 	.word	0xffffffff


	//   ....[1]....
        /*0030*/ 	.word	0xffffffff


	//   ....[2]....
        /*0034*/ 	.word	0xffffffff


	//   ....[3]....
        /*0038*/ 	.word	0xffffffff


	//   ....[4]....
        /*003c*/ 	.word	0xffffffff


	//   ....[5]....
        /*0040*/ 	.word	0xffffffff


	//   ....[6]....
        /*0044*/ 	.word	0xffffffff


	//   ....[7]....
        /*0048*/ 	.word	0xffffffff


	//   ....[8]....
        /*004c*/ 	.word	0xffffffff


	//   ....[9]....
        /*0050*/ 	.word	0xffffffff


	//   ....[10]....
        /*0054*/ 	.word	0xffffffff


	//   ....[11]....
        /*0058*/ 	.word	0xffffffff


	//   ....[12]....
        /*005c*/ 	.word	0xffffffff


	//   ....[13]....
        /*0060*/ 	.word	0xffffffff


	//   ....[14]....
        /*0064*/ 	.word	0xffffffff


	//   ....[15]....
        /*0068*/ 	.word	0xffffffff


	//   ....[16]....
        /*006c*/ 	.word	0xffffffff


	//   ....[17]....
        /*0070*/ 	.word	0xffffffff


	//   ....[18]....
        /*0074*/ 	.word	0xffffffff


	//   ....[19]....
        /*0078*/ 	.word	0xffffffff


	//   ....[20]....
        /*007c*/ 	.word	0xffffffff


	//   ....[21]....
        /*0080*/ 	.word	0xffffffff


	//   ....[22]....
        /*0084*/ 	.word	0xffffffff


	//   ....[23]....
        /*0088*/ 	.word	0xffffffff


	//   ....[24]....
        /*008c*/ 	.word	0xffffffff


	//   ....[25]....
        /*0090*/ 	.word	0xffffffff


	//   ....[26]....
        /*0094*/ 	.word	0xffffffff


	//   ....[27]....
        /*0098*/ 	.word	0xffffffff


	//   ....[28]....
        /*009c*/ 	.word	0xffffffff


	//   ....[29]....
        /*00a0*/ 	.word	0xffffffff


	//----- nvinfo : EIATTR_COOP_GROUP_INSTR_OFFSETS
	.align		4
.L_1215:
        /*00a4*/ 	.byte	0x04, 0x28
        /*00a6*/ 	.short	(.L_1217 - .L_1216)


	//   ....[0]....
.L_1216:
        /*00a8*/ 	.word	0x00000830


	//   ....[1]....
        /*00ac*/ 	.word	0x000008d0


	//   ....[2]....
        /*00b0*/ 	.word	0x00004560


	//   ....[3]....
        /*00b4*/ 	.word	0x000045a0


	//   ....[4]....
        /*00b8*/ 	.word	0x00004650


	//   ....[5]....
        /*00bc*/ 	.word	0x00004670


	//   ....[6]....
        /*00c0*/ 	.word	0x000046f0


	//   ....[7]....
        /*00c4*/ 	.word	0x00004700


	//   ....[8]....
        /*00c8*/ 	.word	0x00004750


	//   ....[9]....
        /*00cc*/ 	.word	0x00004770


	//   ....[10]....
        /*00d0*/ 	.word	0x000047a0


	//   ....[11]....
        /*00d4*/ 	.word	0x00004840


	//   ....[12]....
        /*00d8*/ 	.word	0x00004870


	//   ....[13]....
        /*00dc*/ 	.word	0x00004890


	//   ....[14]....
        /*00e0*/ 	.word	0x000048a0


	//   ....[15]....
        /*00e4*/ 	.word	0x00004940


	//   ....[16]....
        /*00e8*/ 	.word	0x00004970


	//   ....[17]....
        /*00ec*/ 	.word	0x00004980


	//   ....[18]....
        /*00f0*/ 	.word	0x00004990


	//   ....[19]....
        /*00f4*/ 	.word	0x00004a30


	//   ....[20]....
        /*00f8*/ 	.word	0x00004a60


	//   ....[21]....
        /*00fc*/ 	.word	0x00004a70


	//   ....[22]....
        /*0100*/ 	.word	0x00004a80


	//   ....[23]....
        /*0104*/ 	.word	0x00005030


	//   ....[24]....
        /*0108*/ 	.word	0x00005070


	//   ....[25]....
        /*010c*/ 	.word	0x000050a0


	//   ....[26]....
        /*0110*/ 	.word	0x000050d0


	//   ....[27]....
        /*0114*/ 	.word	0x000064e0


	//   ....[28]....
        /*0118*/ 	.word	0x00006730


	//   ....[29]....
        /*011c*/ 	.word	0x00007030


	//----- nvinfo : EIATTR_VRC_CTA_INIT_COUNT
	.align		4
.L_1217:
        /*0120*/ 	.byte	0x02, 0x4a
	.zero		1
	.zero		1


	//----- nvinfo : EIATTR_EXIT_INSTR_OFFSETS
	.align		4
        /*0124*/ 	.byte	0x04, 0x1c
        /*0126*/ 	.short	(.L_1219 - .L_1218)


	//   ....[0]....
.L_1218:
        /*0128*/ 	.word	0x000004a0


	//   ....[1]....
        /*012c*/ 	.word	0x00007090


	//----- nvinfo : EIATTR_MAX_THREADS
	.align		4
.L_1219:
        /*0130*/ 	.byte	0x04, 0x05
        /*0132*/ 	.short	(.L_1221 - .L_1220)
.L_1220:
        /*0134*/ 	.word	0x00000080
        /*0138*/ 	.word	0x00000001
        /*013c*/ 	.word	0x00000001


	//----- nvinfo : EIATTR_CRS_STACK_SIZE
	.align		4
.L_1221:
        /*0140*/ 	.byte	0x04, 0x1e
        /*0142*/ 	.short	(.L_1223 - .L_1222)
.L_1222:
        /*0144*/ 	.word	0x00000000


	//----- nvinfo : EIATTR_CBANK_PARAM_SIZE
	.align		4
.L_1223:
        /*0148*/ 	.byte	0x03, 0x19
        /*014a*/ 	.short	0x0118


	//----- nvinfo : EIATTR_PARAM_CBANK
	.align		4
        /*014c*/ 	.byte	0x04, 0x0a
        /*014e*/ 	.short	(.L_1225 - .L_1224)
	.align		4
.L_1224:
        /*0150*/ 	.word	index@(.nv.constant0._Z25selective_scan_fwd_kernelI32Selective_Scan_fwd_kernel_traitsILi128ELi16ELi1ELb1ELb0ELb1ELb1EN3c108BFloat16ENS1_7complexIfEEEEv13SSMParamsBase)
        /*0154*/ 	.short	0x0380
        /*0156*/ 	.short	0x0118


	//----- nvinfo : EIATTR_SW_WAR
	.align		4
.L_1225:
        /*0158*/ 	.byte	0x04, 0x36
        /*015a*/ 	.short	(.L_1227 - .L_1226)
.L_1226:
        /*015c*/ 	.word	0x00000008
.L_1227:


//--------------------- .nv.info._Z25selective_scan_fwd_kernelI32Selective_Scan_fwd_kernel_traitsILi128ELi16ELi1ELb1ELb1ELb0ELb0EN3c108BFloat16ENS1_7complexIfEEEEv13SSMParamsBase --------------------------
	.section	.nv.info._Z25selective_scan_fwd_kernelI32Selective_Scan_fwd_kernel_traitsILi128ELi16ELi1ELb1ELb1ELb0ELb0EN3c108BFloat16ENS1_7complexIfEEEEv13SSMParamsBase,"",@"SHT_CUDA_INFO"
	.sectionflags	@""
	.align	4


	//----- nvinfo : EIATTR_CUDA_API_VERSION
	.align		4
        /*0000*/ 	.byte	0x04, 0x37
        /*0002*/ 	.short	(.L_1229 - .L_1228)
.L_1228:
        /*0004*/ 	.word	0x00000082


	//----- nvinfo : EIATTR_KPARAM_INFO
	.align		4
.L_1229:
        /*0008*/ 	.byte	0x04, 0x17
        /*000a*/ 	.short	(.L_1231 - .L_1230)
.L_1230:
        /*000c*/ 	.word	0x00000000
        /*0010*/ 	.short	0x0000
        /*0012*/ 	.short	0x0000
        /*0014*/ 	.byte	0x00, 0xf0, 0x61, 0x04


	//----- nvinfo : EIATTR_SPARSE_MMA_MASK
	.align		4
.L_1231:
        /*0018*/ 	.byte	0x03, 0x50
        /*001a*/ 	.short	0x0000


	//----- nvinfo : EIATTR_MAXREG_COUNT
	.align		4
        /*001c*/ 	.byte	0x03, 0x1b
        /*001e*/ 	.short	0x00a8


	//----- nvinfo : EIATTR_NUM_BARRIERS
	.align		4
        /*0020*/ 	.byte	0x02, 0x4c
        /*0022*/ 	.byte	0x01
	.zero		1


	//----- nvinfo : EIATTR_MERCURY_ISA_VERSION
	.align		4
        /*0024*/ 	.byte	0x03, 0x5f
        /*0026*/ 	.short	0x0101


	//----- nvinfo : EIATTR_COOP_GROUP_MASK_REGIDS
	.align		4
        /*0028*/ 	.byte	0x04, 0x29
        /*002a*/ 	.short	(.L_1233 - .L_1232)


	//   ....[0]....
.L_1232:
        /*002c*/ 	.word	0xffffffff


	//   ....[1]....
        /*0030*/ 	.word	0xffffffff


	//   ....[2]....
        /*0034*/ 	.word	0xffffffff


	//   ....[3]....
        /*0038*/ 	.word	0xffffffff


	//   ....[4]....
        /*003c*/ 	.word	0xffffffff


	//   ....[5]....
        /*0040*/ 	.word	0xffffffff


	//   ....[6]....
        /*0044*/ 	.word	0xffffffff


	//   ....[7]....
        /*0048*/ 	.word	0xffffffff


	//   ....[8]....
        /*004c*/ 	.word	0xffffffff


	//   ....[9]....
        /*0050*/ 	.word	0xffffffff


	//   ....[10]....
        /*0054*/ 	.word	0xffffffff


	//   ....[11]....
        /*0058*/ 	.word	0xffffffff


	//   ....[12]....
        /*005c*/ 	.word	0xffffffff


	//   ....[13]....
        /*0060*/ 	.word	0xffffffff


	//   ....[14]....
        /*0064*/ 	.word	0xffffffff


	//   ....[15]....
        /*0068*/ 	.word	0xffffffff


	//   ....[16]....
        /*006c*/ 	.word	0xffffffff


	//   ....[17]....
        /*0070*/ 	.word	0xffffffff


	//   ....[18]....
        /*0074*/ 	.word	0xffffffff


	//   ....[19]....
        /*0078*/ 	.word	0xffffffff


	//   ....[20]....
        /*007c*/ 	.word	0xffffffff


	//   ....[21]....
        /*0080*/ 	.word	0xffffffff


	//   ....[22]....
        /*0084*/ 	.word	0xffffffff


	//   ....[23]....
        /*0088*/ 	.word	0xffffffff


	//   ....[24]....
        /*008c*/ 	.word	0xffffffff


	//   ....[25]....
        /*0090*/ 	.word	0xffffffff


	//   ....[26]....
        /*0094*/ 	.word	0xffffffff


	//   ....[27]....
        /*0098*/ 	.word	0xffffffff


	//----- nvinfo : EIATTR_COOP_GROUP_INSTR_OFFSETS
	.align		4
.L_1233:
        /*009c*/ 	.byte	0x04, 0x28
        /*009e*/ 	.short	(.L_1235 - .L_1234)


	//   ....[0]....
.L_1234:
        /*00a0*/ 	.word	0x00000820


	//   ....[1]....
        /*00a4*/ 	.word	0x000008c0


	//   ....[2]....
        /*00a8*/ 	.word	0x000038a0


	//   ....[3]....
        /*00ac*/ 	.word	0x00004b50


	//   ....[4]....
        /*00b0*/ 	.word	0x00004b80


	//   ....[5]....
        /*00b4*/ 	.word	0x00004c30


	//   ....[6]....
        /*00b8*/ 	.word	0x00004c40


	//   ....[7]....
        /*00bc*/ 	.word	0x00004cb0


	//   ....[8]....
        /*00c0*/ 	.word	0x00004cc0


	//   ....[9]....
        /*00c4*/ 	.word	0x00004d40


	//   ....[10]....
        /*00c8*/ 	.word	0x00004d50


	//   ....[11]....
        /*00cc*/ 	.word	0x00004dc0


	//   ....[12]....
        /*00d0*/ 	.word	0x00004df0


	//   ....[13]....
        /*00d4*/ 	.word	0x00004e30


	//   ....[14]....
        /*00d8*/ 	.word	0x00004e40


	//   ....[15]....
        /*00dc*/ 	.word	0x00004ed0


	//   ....[16]....
        /*00e0*/ 	.word	0x00004f10


	//   ....[17]....
        /*00e4*/ 	.word	0x00004f20


	//   ....[18]....
        /*00e8*/ 	.word	0x00004f30


	//   ....[19]....
        /*00ec*/ 	.word	0x00004fd0


	//   ....[20]....
        /*00f0*/ 	.word	0x00005000


	//   ....[21]....
        /*00f4*/ 	.word	0x00005010


	//   ....[22]....
        /*00f8*/ 	.word	0x00005020


	//   ....[23]....
        /*00fc*/ 	.word	0x00005190


	//   ....[24]....
        /*0100*/ 	.word	0x000051b0


	//   ....[25]....
        /*0104*/ 	.word	0x000051c0


	//   ....[26]....
        /*0108*/ 	.word	0x00005210


	//   ....[27]....
        /*010c*/ 	.word	0x00006340


	//----- nvinfo : EIATTR_VRC_CTA_INIT_COUNT
	.align		4
.L_1235:
        /*0110*/ 	.byte	0x02, 0x4a
	.zero		1
	.zero		1


	//----- nvinfo : EIATTR_EXIT_INSTR_OFFSETS
	.align		4
        /*0114*/ 	.byte	0x04, 0x1c
        /*0116*/ 	.short	(.L_1237 - .L_1236)


	//   ....[0]....
.L_1236:
        /*0118*/ 	.word	0x000004b0


	//   ....[1]....
        /*011c*/ 	.word	0x00006440


	//----- nvinfo : EIATTR_MAX_THREADS
	.align		4
.L_1237:
        /*0120*/ 	.byte	0x04, 0x05
        /*0122*/ 	.short	(.L_1239 - .L_1238)
.L_1238:
        /*0124*/ 	.word	0x00000080
        /*0128*/ 	.word	0x00000001
        /*012c*/ 	.word	0x00000001


	//----- nvinfo : EIATTR_CRS_STACK_SIZE
	.align		4
.L_1239:
        /*0130*/ 	.byte	0x04, 0x1e
        /*0132*/ 	.short	(.L_1241 - .L_1240)
.L_1240:
        /*0134*/ 	.word	0x00000000


	//----- nvinfo : EIATTR_CBANK_PARAM_SIZE
	.align		4
.L_1241:
        /*0138*/ 	.byte	0x03, 0x19
        /*013a*/ 	.short	0x0118


	//----- nvinfo : EIATTR_PARAM_CBANK
	.align		4
        /*013c*/ 	.byte	0x04, 0x0a
        /*013e*/ 	.short	(.L_1243 - .L_1242)
	.align		4
.L_1242:
        /*0140*/ 	.word	index@(.nv.constant0._Z25selective_scan_fwd_kernelI32Selective_Scan_fwd_kernel_traitsILi128ELi16ELi1ELb1ELb1ELb0ELb0EN3c108BFloat16ENS1_7complexIfEEEEv13SSMParamsBase)
        /*0144*/ 	.short	0x0380
        /*0146*/ 	.short	0x0118


	//----- nvinfo : EIATTR_SW_WAR
	.align		4
.L_1243:
        /*0148*/ 	.byte	0x04, 0x36
        /*014a*/ 	.short	(.L_1245 - .L_1244)
.L_1244:
        /*014c*/ 	.word	0x00000008
.L_1245:


//--------------------- .nv.info._Z25selective_scan_fwd_kernelI32Selective_Scan_fwd_kernel_traitsILi128ELi16ELi1ELb1ELb1ELb0ELb1EN3c108BFloat16ENS1_7complexIfEEEEv13SSMParamsBase --------------------------
	.section	.nv.info._Z25selective_scan_fwd_kernelI32Selective_Scan_fwd_kernel_traitsILi128ELi16ELi1ELb1ELb1ELb0ELb1EN3c108BFloat16ENS1_7complexIfEEEEv13SSMParamsBase,"",@"SHT_CUDA_INFO"
	.sectionflags	@""
	.align	4


	//----- nvinfo : EIATTR_CUDA_API_VERSION
	.align		4
        /*0000*/ 	.byte	0x04, 0x37
        /*0002*/ 	.short	(.L_1247 - .L_1246)
.L_1246:
        /*0004*/ 	.word	0x00000082


	//----- nvinfo : EIATTR_KPARAM_INFO
	.align		4
.L_1247:
        /*0008*/ 	.byte	0x04, 0x17
        /*000a*/ 	.short	(.L_1249 - .L_1248)
.L_1248:
        /*000c*/ 	.word	0x00000000
        /*0010*/ 	.short	0x0000
        /*0012*/ 	.short	0x0000
        /*0014*/ 	.byte	0x00, 0xf0, 0x61, 0x04


	//----- nvinfo : EIATTR_SPARSE_MMA_MASK
	.align		4
.L_1249:
        /*0018*/ 	.byte	0x03, 0x50
        /*001a*/ 	.short	0x0000


	//----- nvinfo : EIATTR_MAXREG_COUNT
	.align		4
        /*001c*/ 	.byte	0x03, 0x1b
        /*001e*/ 	.short	0x00a8


	//----- nvinfo : EIATTR_NUM_BARRIERS
	.align		4
        /*0020*/ 	.byte	0x02, 0x4c
        /*0022*/ 	.byte	0x01
	.zero		1


	//----- nvinfo : EIATTR_MERCURY_ISA_VERSION
	.align		4
        /*0024*/ 	.byte	0x03, 0x5f
        /*0026*/ 	.short	0x0101


	//----- nvinfo : EIATTR_COOP_GROUP_MASK_REGIDS
	.align		4
        /*0028*/ 	.byte	0x04, 0x29
        /*002a*/ 	.short	(.L_1251 - .L_1250)


	//   ....[0]....
.L_1250:
        /*002c*/ 	.word	0xffffffff


	//   ....[1]....
        /*0030*/ 	.word	0xffffffff


	//   ....[2]....
        /*0034*/ 	.word	0xffffffff


	//   ....[3]....
        /*0038*/ 	.word	0xffffffff


	//   ....[4]....
        /*003c*/ 	.word	0xffffffff


	//   ....[5]....
        /*0040*/ 	.word	0xffffffff


	//   ....[6]....
        /*0044*/ 	.word	0xffffffff


	//   ....[7]....
        /*0048*/ 	.word	0xffffffff


	//   ....[8]....
        /*004c*/ 	.word	0xffffffff


	//   ....[9]....
        /*0050*/ 	.word	0xffffffff


	//   ....[10]....
        /*0054*/ 	.word	0xffffffff


	//   ....[11]....
        /*0058*/ 	.word	0xffffffff


	//   ....[12]....
        /*005c*/ 	.word	0xffffffff


	//   ....[13]....
        /*0060*/ 	.word	0xffffffff


	//   ....[14]....
        /*0064*/ 	.word	0xffffffff


	//   ....[15]....
        /*0068*/ 	.word	0xffffffff


	//   ....[16]....
        /*006c*/ 	.word	0xffffffff


	//   ....[17]....
        /*0070*/ 	.word	0xffffffff


	//   ....[18]....
        /*0074*/ 	.word	0xffffffff


	//   ....[19]....
        /*0078*/ 	.word	0xffffffff


	//   ....[20]....
        /*007c*/ 	.word	0xffffffff


	//   ....[21]....
        /*0080*/ 	.word	0xffffffff


	//   ....[22]....
        /*0084*/ 	.word	0xffffffff


	//   ....[23]....
        /*0088*/ 	.word	0xffffffff


	//   ....[24]....
        /*008c*/ 	.word	0xffffffff


	//   ....[25]....
        /*0090*/ 	.word	0xffffffff


	//   ....[26]....
        /*0094*/ 	.word	0xffffffff


	//   ....[27]....
        /*0098*/ 	.word	0xffffffff


	//   ....[28]....
        /*009c*/ 	.word	0xffffffff


	//   ....[29]....
        /*00a0*/ 	.word	0xffffffff


	//----- nvinfo : EIATTR_COOP_GROUP_INSTR_OFFSETS
	.align		4
.L_1251:
        /*00a4*/ 	.byte	0x04, 0x28
        /*00a6*/ 	.short	(.L_1253 - .L_1252)


	//   ....[0]....
.L_1252:
        /*00a8*/ 	.word	0x00000820


	//   ....[1]....
        /*00ac*/ 	.word	0x000008c0


	//   ....[2]....
        /*00b0*/ 	.word	0x000038a0


	//   ....[3]....
        /*00b4*/ 	.word	0x00004b50


	//   ....[4]....
        /*00b8*/ 	.word	0x00004b80


	//   ....[5]....
        /*00bc*/ 	.word	0x00004c30


	//   ....[6]....
        /*00c0*/ 	.word	0x00004c40


	//   ....[7]....
        /*00c4*/ 	.word	0x00004cb0


	//   ....[8]....
        /*00c8*/ 	.word	0x00004cc0


	//   ....[9]....
        /*00cc*/ 	.word	0x00004d40


	//   ....[10]....
        /*00d0*/ 	.word	0x00004d50


	//   ....[11]....
        /*00d4*/ 	.word	0x00004dc0


	//   ....[12]....
        /*00d8*/ 	.word	0x00004df0


	//   ....[13]....
        /*00dc*/ 	.word	0x00004e30


	//   ....[14]....
        /*00e0*/ 	.word	0x00004e40


	//   ....[15]....
        /*00e4*/ 	.word	0x00004ed0


	//   ....[16]....
        /*00e8*/ 	.word	0x00004f10


	//   ....[17]....
        /*00ec*/ 	.word	0x00004f20


	//   ....[18]....
        /*00f0*/ 	.word	0x00004f30


	//   ....[19]....
        /*00f4*/ 	.word	0x00004fd0


	//   ....[20]....
        /*00f8*/ 	.word	0x00005000


	//   ....[21]....
        /*00fc*/ 	.word	0x00005010


	//   ....[22]....
        /*0100*/ 	.word	0x00005020


	//   ....[23]....
        /*0104*/ 	.word	0x00005190


	//   ....[24]....
        /*0108*/ 	.word	0x000051b0


	//   ....[25]....
        /*010c*/ 	.word	0x000051c0


	//   ....[26]....
        /*0110*/ 	.word	0x00005210


	//   ....[27]....
        /*0114*/ 	.word	0x000062d0


	//   ....[28]....
        /*0118*/ 	.word	0x00006520


	//   ....[29]....
        /*011c*/ 	.word	0x00006dd0


	//----- nvinfo : EIATTR_VRC_CTA_INIT_COUNT
	.align		4
.L_1253:
        /*0120*/ 	.byte	0x02, 0x4a
	.zero		1
	.zero		1


	//----- nvinfo : EIATTR_EXIT_INSTR_OFFSETS
	.align		4
        /*0124*/ 	.byte	0x04, 0x1c
        /*0126*/ 	.short	(.L_1255 - .L_1254)


	//   ....[0]....
.L_1254:
        /*0128*/ 	.word	0x000004b0


	//   ....[1]....
        /*012c*/ 	.word	0x00006e80


	//----- nvinfo : EIATTR_MAX_THREADS
	.align		4
.L_1255:
        /*0130*/ 	.byte	0x04, 0x05
        /*0132*/ 	.short	(.L_1257 - .L_1256)
.L_1256:
        /*0134*/ 	.word	0x00000080
        /*0138*/ 	.word	0x00000001
        /*013c*/ 	.word	0x00000001


	//----- nvinfo : EIATTR_CRS_STACK_SIZE
	.align		4
.L_1257:
        /*0140*/ 	.byte	0x04, 0x1e
        /*0142*/ 	.short	(.L_1259 - .L_1258)
.L_1258:
        /*0144*/ 	.word	0x00000000


	//----- nvinfo : EIATTR_CBANK_PARAM_SIZE
	.align		4
.L_1259:
        /*0148*/ 	.byte	0x03, 0x19
        /*014a*/ 	.short	0x0118


	//----- nvinfo : EIATTR_PARAM_CBANK
	.align		4
        /*014c*/ 	.byte	0x04, 0x0a
        /*014e*/ 	.short	(.L_1261 - .L_1260)
	.align		4
.L_1260:
        /*0150*/ 	.word	index@(.nv.constant0._Z25selective_scan_fwd_kernelI32Selective_Scan_fwd_kernel_traitsILi128ELi16ELi1ELb1ELb1ELb0ELb1EN3c108BFloat16ENS1_7complexIfEEEEv13SSMParamsBase)
        /*0154*/ 	.short	0x0380
        /*0156*/ 	.short	0x0118


	//----- nvinfo : EIATTR_SW_WAR
	.align		4
.L_1261:
        /*0158*/ 	.byte	0x04, 0x36
        /*015a*/ 	.short	(.L_1263 - .L_1262)
.L_1262:
        /*015c*/ 	.word	0x00000008
.L_1263:


//--------------------- .nv.info._Z25selective_scan_fwd_kernelI32Selective_Scan_fwd_kernel_traitsILi128ELi16ELi1ELb1ELb1ELb1ELb0EN3c108BFloat16ENS1_7complexIfEEEEv13SSMParamsBase --------------------------
	.section	.nv.info._Z25selective_scan_fwd_kernelI32Selective_Scan_fwd_kernel_traitsILi128ELi16ELi1ELb1ELb1ELb1ELb0EN3c108BFloat16ENS1_7complexIfEEEEv13SSMParamsBase,"",@"SHT_CUDA_INFO"
	.sectionflags	@""
	.align	4


	//----- nvinfo : EIATTR_CUDA_API_VERSION
	.align		4
        /*0000*/ 	.byte	0x04, 0x37
        /*0002*/ 	.short	(.L_1265 - .L_1264)
.L_1264:
        /*0004*/ 	.word	0x00000082


	//----- nvinfo : EIATTR_KPARAM_INFO
	.align		4
.L_1265:
        /*0008*/ 	.byte	0x04, 0x17
        /*000a*/ 	.short	(.L_1267 - .L_1266)
.L_1266:
        /*000c*/ 	.word	0x00000000
        /*0010*/ 	.short	0x0000
        /*0012*/ 	.short	0x0000
        /*0014*/ 	.byte	0x00, 0xf0, 0x61, 0x04


	//----- nvinfo : EIATTR_SPARSE_MMA_MASK
	.align		4
.L_1267:
        /*0018*/ 	.byte	0x03, 0x50
        /*001a*/ 	.short	0x0000


	//----- nvinfo : EIATTR_MAXREG_COUNT
	.align		4
        /*001c*/ 	.byte	0x03, 0x1b
        /*001e*/ 	.short	0x00a8


	//----- nvinfo : EIATTR_NUM_BARRIERS
	.align		4
        /*0020*/ 	.byte	0x02, 0x4c
        /*0022*/ 	.byte	0x01
	.zero		1


	//----- nvinfo : EIATTR_ANNOTATIONS
	.align		4
        /*0024*/ 	.byte	0x04, 0x55
        /*0026*/ 	.short	(.L_1269 - .L_1268)


	//   ....[0]....
.L_1268:
        /*0028*/ 	.word	0x00000001
        /*002c*/ 	.byte	0x40, 0x08, 0x00, 0x00, 0x01, 0x00, 0x00, 0x00, 0x10, 0x32, 0x00, 0x00, 0x01, 0x00, 0x00, 0x00
        /*003c*/ 	.byte	0x10, 0x37, 0x00, 0x00, 0x01, 0x00, 0x00, 0x00, 0xc0, 0x67, 0x00, 0x00


	//----- nvinfo : EIATTR_MERCURY_ISA_VERSION
	.align		4
.L_1269:
        /*0048*/ 	.byte	0x03, 0x5f
        /*004a*/ 	.short	0x0101


	//----- nvinfo : EIATTR_INT_WARP_WIDE_INSTR_OFFSETS
	.align		4
        /*004c*/ 	.byte	0x04, 0x31
        /*004e*/ 	.short	(.L_1271 - .L_1270)


	//   ....[0]....
.L_1270:
        /*0050*/ 	.word	0x000051b0


	//----- nvinfo : EIATTR_COOP_GROUP_MASK_REGIDS
	.align		4
.L_1271:
        /*0054*/ 	.byte	0x04, 0x29
        /*0056*/ 	.short	(.L_1273 - .L_1272)


	//   ....[0]....
.L_1272:
        /*0058*/ 	.word	0xffffffff


	//   ....[1]....
        /*005c*/ 	.word	0xffffffff


	//   ....[2]....
        /*0060*/ 	.word	0xffffffff


	//   ....[3]....
        /*0064*/ 	.word	0xffffffff


	//   ....[4]....
        /*0068*/ 	.word	0xffffffff


	//   ....[5]....
        /*006c*/ 	.word	0xffffffff


	//   ....[6]....
        /*0070*/ 	.word	0xffffffff


	//   ....[7]....
        /*0074*/ 	.word	0xffffffff


	//   ....[8]....
        /*0078*/ 	.word	0xffffffff


	//   ....[9]....
        /*007c*/ 	.word	0xffffffff


	//   ....[10]....
        /*0080*/ 	.word	0xffffffff


	//   ....[11]....
        /*0084*/ 	.word	0xffffffff


	//   ....[12]....
        /*0088*/ 	.word	0xffffffff


	//   ....[13]....
        /*008c*/ 	.word	0xffffffff


	//   ....[14]....
        /*0090*/ 	.word	0xffffffff


	//   ....[15]....
        /*0094*/ 	.word	0xffffffff


	//   ....[16]....
        /*0098*/ 	.word	0xffffffff


	//   ....[17]....
        /*009c*/ 	.word	0xffffffff


	//   ....[18]....
        /*00a0*/ 	.word	0xffffffff


	//   ....[19]....
        /*00a4*/ 	.word	0xffffffff


	//   ....[20]....
        /*00a8*/ 	.word	0xffffffff


	//   ....[21]....
        /*00ac*/ 	.word	0xffffffff


	//   ....[22]....
        /*00b0*/ 	.word	0xffffffff


	//   ....[23]....
        /*00b4*/ 	.word	0xffffffff


	//   ....[24]....
        /*00b8*/ 	.word	0xffffffff


	//   ....[25]....
        /*00bc*/ 	.word	0xffffffff


	//   ....[26]....
        /*00c0*/ 	.word	0xffffffff


	//   ....[27]....
        /*00c4*/ 	.word	0xffffffff


	//   ....[28]....
        /*00c8*/ 	.word	0xffffffff


	//----- nvinfo : EIATTR_COOP_GROUP_INSTR_OFFSETS
	.align		4
.L_1273:
        /*00cc*/ 	.byte	0x04, 0x28
        /*00ce*/ 	.short	(.L_1275 - .L_1274)


	//   ....[0]....
.L_1274:
        /*00d0*/ 	.word	0x00000870


	//   ....[1]....
        /*00d4*/ 	.word	0x00000900


	//   ....[2]....
        /*00d8*/ 	.word	0x000037b0


	//   ....[3]....
        /*00dc*/ 	.word	0x00004c80


	//   ....[4]....
        /*00e0*/ 	.word	0x00004cc0


	//   ....[5]....
        /*00e4*/ 	.word	0x00004d80


	//   ....[6]....
        /*00e8*/ 	.word	0x00004da0


	//   ....[7]....
        /*00ec*/ 	.word	0x00004df0


	//   ....[8]....
        /*00f0*/ 	.word	0x00004e00


	//   ....[9]....
        /*00f4*/ 	.word	0x00004e60


	//   ....[10]....
        /*00f8*/ 	.word	0x00004e70


	//   ....[11]....
        /*00fc*/ 	.word	0x00004ee0


	//   ....[12]....
        /*0100*/ 	.word	0x00004ef0


	//   ....[13]....
        /*0104*/ 	.word	0x00004f40


	//   ....[14]....
        /*0108*/ 	.word	0x00004f60


	//   ....[15]....
        /*010c*/ 	.word	0x00004fd0


	//   ....[16]....
        /*0110*/ 	.word	0x00005000


	//   ....[17]....
        /*0114*/ 	.word	0x00005030


	//   ....[18]....
        /*0118*/ 	.word	0x00005040


	//   ....[19]....
        /*011c*/ 	.word	0x00005110


	//   ....[20]....
        /*0120*/ 	.word	0x00005150


	//   ....[21]....
        /*0124*/ 	.word	0x00005160


	//   ....[22]....
        /*0128*/ 	.word	0x00005170


	//   ....[23]....
        /*012c*/ 	.word	0x00005320


	//   ....[24]....
        /*0130*/ 	.word	0x000057a0


	//   ....[25]....
        /*0134*/ 	.word	0x000057e0


	//   ....[26]....
        /*0138*/ 	.word	0x00005810


	//   ....[27]....
        /*013c*/ 	.word	0x00005840


	//   ....[28]....
        /*0140*/ 	.word	0x00006a10


	//----- nvinfo : EIATTR_VRC_CTA_INIT_COUNT
	.align		4
.L_1275:
        /*0144*/ 	.byte	0x02, 0x4a
	.zero		1
	.zero		1


	//----- nvinfo : EIATTR_EXIT_INSTR_OFFSETS
	.align		4
        /*0148*/ 	.byte	0x04, 0x1c
        /*014a*/ 	.short	(.L_1277 - .L_1276)


	//   ....[0]....
.L_1276:
        /*014c*/ 	.word	0x00000500


	//   ....[1]....
        /*0150*/ 	.word	0x00006af0


	//----- nvinfo : EIATTR_MAX_THREADS
	.align		4
.L_1277:
        /*0154*/ 	.byte	0x04, 0x05
        /*0156*/ 	.short	(.L_1279 - .L_1278)
.L_1278:
        /*0158*/ 	.word	0x00000080
        /*015c*/ 	.word	0x00000001
        /*0160*/ 	.word	0x00000001


	//----- nvinfo : EIATTR_CRS_STACK_SIZE
	.align		4
.L_1279:
        /*0164*/ 	.byte	0x04, 0x1e
        /*0166*/ 	.short	(.L_1281 - .L_1280)
.L_1280:
        /*0168*/ 	.word	0x00000000


	//----- nvinfo : EIATTR_CBANK_PARAM_SIZE
	.align		4
.L_1281:
        /*016c*/ 	.byte	0x03, 0x19
        /*016e*/ 	.short	0x0118


	//----- nvinfo : EIATTR_PARAM_CBANK
	.align		4
        /*0170*/ 	.byte	0x04, 0x0a
        /*0172*/ 	.short	(.L_1283 - .L_1282)
	.align		4
.L_1282:
        /*0174*/ 	.word	index@(.nv.constant0._Z25selective_scan_fwd_kernelI32Selective_Scan_fwd_kernel_traitsILi128ELi16ELi1ELb1ELb1ELb1ELb0EN3c108BFloat16ENS1_7complexIfEEEEv13SSMParamsBase)
        /*0178*/ 	.short	0x0380
        /*017a*/ 	.short	0x0118


	//----- nvinfo : EIATTR_SW_WAR
	.align		4
.L_1283:
        /*017c*/ 	.byte	0x04, 0x36
        /*017e*/ 	.short	(.L_1285 - .L_1284)
.L_1284:
        /*0180*/ 	.word	0x00000008
.L_1285:


//--------------------- .nv.info._Z25selective_scan_fwd_kernelI32Selective_Scan_fwd_kernel_traitsILi128ELi16ELi1ELb1ELb1ELb1ELb1EN3c108BFloat16ENS1_7complexIfEEEEv13SSMParamsBase --------------------------
	.section	.nv.info._Z25selective_scan_fwd_kernelI32Selective_Scan_fwd_kernel_traitsILi128ELi16ELi1ELb1ELb1ELb1ELb1EN3c108BFloat16ENS1_7complexIfEEEEv13SSMParamsBase,"",@"SHT_CUDA_INFO"
	.sectionflags	@""
	.align	4


	//----- nvinfo : EIATTR_CUDA_API_VERSION
	.align		4
        /*0000*/ 	.byte	0x04, 0x37
        /*0002*/ 	.short	(.L_1287 - .L_1286)
.L_1286:
        /*0004*/ 	.word	0x00000082


	//----- nvinfo : EIATTR_KPARAM_INFO
	.align		4
.L_1287:
        /*0008*/ 	.byte	0x04, 0x17
        /*000a*/ 	.short	(.L_1289 - .L_1288)
.L_1288:
        /*000c*/ 	.word	0x00000000
        /*0010*/ 	.short	0x0000
        /*0012*/ 	.short	0x0000
        /*0014*/ 	.byte	0x00, 0xf0, 0x61, 0x04


	//----- nvinfo : EIATTR_SPARSE_MMA_MASK
	.align		4
.L_1289:
        /*0018*/ 	.byte	0x03, 0x50
        /*001a*/ 	.short	0x0000


	//----- nvinfo : EIATTR_MAXREG_COUNT
	.align		4
        /*001c*/ 	.byte	0x03, 0x1b
        /*001e*/ 	.short	0x00a8


	//----- nvinfo : EIATTR_NUM_BARRIERS
	.align		4
        /*0020*/ 	.byte	0x02, 0x4c
        /*0022*/ 	.byte	0x01
	.zero		1


	//----- nvinfo : EIATTR_ANNOTATIONS
	.align		4
        /*0024*/ 	.byte	0x04, 0x55
        /*0026*/ 	.short	(.L_1291 - .L_1290)


	//   ....[0]....
.L_1290:
        /*0028*/ 	.word	0x00000001
        /*002c*/ 	.byte	0x40, 0x08, 0x00, 0x00, 0x01, 0x00, 0x00, 0x00, 0x10, 0x32, 0x00, 0x00, 0x01, 0x00, 0x00, 0x00
        /*003c*/ 	.byte	0x10, 0x37, 0x00, 0x00, 0x01, 0x00, 0x00, 0x00, 0xc0, 0x67, 0x00, 0x00


	//----- nvinfo : EIATTR_MERCURY_ISA_VERSION
	.align		4
.L_1291:
        /*0048*/ 	.byte	0x03, 0x5f
        /*004a*/ 	.short	0x0101


	//----- nvinfo : EIATTR_INT_WARP_WIDE_INSTR_OFFSETS
	.align		4
        /*004c*/ 	.byte	0x04, 0x31
        /*004e*/ 	.short	(.L_1293 - .L_1292)


	//   ....[0]....
.L_1292:
        /*0050*/ 	.word	0x000051b0


	//----- nvinfo : EIATTR_COOP_GROUP_MASK_REGIDS
	.align		4
.L_1293:
        /*0054*/ 	.byte	0x04, 0x29
        /*0056*/ 	.short	(.L_1295 - .L_1294)


	//   ....[0]....
.L_1294:
        /*0058*/ 	.word	0xffffffff


	//   ....[1]....
        /*005c*/ 	.word	0xffffffff


	//   ....[2]....
        /*0060*/ 	.word	0xffffffff


	//   ....[3]....
        /*0064*/ 	.word	0xffffffff


	//   ....[4]....
        /*0068*/ 	.word	0xffffffff


	//   ....[5]....
        /*006c*/ 	.word	0xffffffff


	//   ....[6]....
        /*0070*/ 	.word	0xffffffff


	//   ....[7]....
        /*0074*/ 	.word	0xffffffff


	//   ....[8]....
        /*0078*/ 	.word	0xffffffff


	//   ....[9]....
        /*007c*/ 	.word	0xffffffff


	//   ....[10]....
        /*0080*/ 	.word	0xffffffff


	//   ....[11]....
        /*0084*/ 	.word	0xffffffff


	//   ....[12]....
        /*0088*/ 	.word	0xffffffff


	//   ....[13]....
        /*008c*/ 	.word	0xffffffff


	//   ....[14]....
        /*0090*/ 	.word	0xffffffff


	//   ....[15]....
        /*0094*/ 	.word	0xffffffff


	//   ....[16]....
        /*0098*/ 	.word	0xffffffff


	//   ....[17]....
        /*009c*/ 	.word	0xffffffff


	//   ....[18]....
        /*00a0*/ 	.word	0xffffffff


	//   ....[19]....
        /*00a4*/ 	.word	0xffffffff


	//   ....[20]....
        /*00a8*/ 	.word	0xffffffff


	//   ....[21]....
        /*00ac*/ 	.word	0xffffffff


	//   ....[22]....
        /*00b0*/ 	.word	0xffffffff


	//   ....[23]....
        /*00b4*/ 	.word	0xffffffff


	//   ....[24]....
        /*00b8*/ 	.word	0xffffffff


	//   ....[25]....
        /*00bc*/ 	.word	0xffffffff


	//   ....[26]....
        /*00c0*/ 	.word	0xffffffff


	//   ....[27]....
        /*00c4*/ 	.word	0xffffffff


	//   ....[28]....
        /*00c8*/ 	.word	0xffffffff


	//   ....[29]....
        /*00cc*/ 	.word	0xffffffff


	//   ....[30]....
        /*00d0*/ 	.word	0xffffffff


	//----- nvinfo : EIATTR_COOP_GROUP_INSTR_OFFSETS
	.align		4
.L_1295:
        /*00d4*/ 	.byte	0x04, 0x28
        /*00d6*/ 	.short	(.L_1297 - .L_1296)


	//   ....[0]....
.L_1296:
        /*00d8*/ 	.word	0x00000870


	//   ....[1]....
        /*00dc*/ 	.word	0x00000900


	//   ....[2]....
        /*00e0*/ 	.word	0x000037b0


	//   ....[3]....
        /*00e4*/ 	.word	0x00004c80


	//   ....[4]....
        /*00e8*/ 	.word	0x00004cc0


	//   ....[5]....
        /*00ec*/ 	.word	0x00004d80


	//   ....[6]....
        /*00f0*/ 	.word	0x00004da0


	//   ....[7]....
        /*00f4*/ 	.word	0x00004df0


	//   ....[8]....
        /*00f8*/ 	.word	0x00004e00


	//   ....[9]....
        /*00fc*/ 	.word	0x00004e60


	//   ....[10]....
        /*0100*/ 	.word	0x00004e70


	//   ....[11]....
        /*0104*/ 	.word	0x00004ee0


	//   ....[12]....
        /*0108*/ 	.word	0x00004ef0


	//   ....[13]....
        /*010c*/ 	.word	0x00004f40


	//   ....[14]....
        /*0110*/ 	.word	0x00004f60


	//   ....[15]....
        /*0114*/ 	.word	0x00004fd0


	//   ....[16]....
        /*0118*/ 	.word	0x00005000


	//   ....[17]....
        /*011c*/ 	.word	0x00005030


	//   ....[18]....
        /*0120*/ 	.word	0x00005040


	//   ....[19]....
        /*0124*/ 	.word	0x00005110


	//   ....[20]....
        /*0128*/ 	.word	0x00005150


	//   ....[21]....
        /*012c*/ 	.word	0x00005160


	//   ....[22]....
        /*0130*/ 	.word	0x00005170


	//   ....[23]....
        /*0134*/ 	.word	0x00005320


	//   ....[24]....
        /*0138*/ 	.word	0x000057a0


	//   ....[25]....
        /*013c*/ 	.word	0x000057e0


	//   ....[26]....
        /*0140*/ 	.word	0x00005810


	//   ....[27]....
        /*0144*/ 	.word	0x00005840


	//   ....[28]....
        /*0148*/ 	.word	0x00006960


	//   ....[29]....
        /*014c*/ 	.word	0x00006bd0


	//   ....[30]....
        /*0150*/ 	.word	0x00007480


	//----- nvinfo : EIATTR_VRC_CTA_INIT_COUNT
	.align		4
.L_1297:
        /*0154*/ 	.byte	0x02, 0x4a
	.zero		1
	.zero		1


	//----- nvinfo : EIATTR_EXIT_INSTR_OFFSETS
	.align		4
        /*0158*/ 	.byte	0x04, 0x1c
        /*015a*/ 	.short	(.L_1299 - .L_1298)


	//   ....[0]....
.L_1298:
        /*015c*/ 	.word	0x00000500


	//   ....[1]....
        /*0160*/ 	.word	0x00007530


	//----- nvinfo : EIATTR_MAX_THREADS
	.align		4
.L_1299:
        /*0164*/ 	.byte	0x04, 0x05
        /*0166*/ 	.short	(.L_1301 - .L_1300)
.L_1300:
        /*0168*/ 	.word	0x00000080
        /*016c*/ 	.word	0x00000001
        /*0170*/ 	.word	0x00000001


	//----- nvinfo : EIATTR_CRS_STACK_SIZE
	.align		4
.L_1301:
        /*0174*/ 	.byte	0x04, 0x1e
        /*0176*/ 	.short	(.L_1303 - .L_1302)
.L_1302:
        /*0178*/ 	.word	0x00000000


	//----- nvinfo : EIATTR_CBANK_PARAM_SIZE
	.align		4
.L_1303:
        /*017c*/ 	.byte	0x03, 0x19
        /*017e*/ 	.short	0x0118


	//----- nvinfo : EIATTR_PARAM_CBANK
	.align		4
        /*0180*/ 	.byte	0x04, 0x0a
        /*0182*/ 	.short	(.L_1305 - .L_1304)
	.align		4
.L_1304:
        /*0184*/ 	.word	index@(.nv.constant0._Z25selective_scan_fwd_kernelI32Selective_Scan_fwd_kernel_traitsILi128ELi16ELi1ELb1ELb1ELb1ELb1EN3c108BFloat16ENS1_7complexIfEEEEv13SSMParamsBase)
        /*0188*/ 	.short	0x0380
        /*018a*/ 	.short	0x0118


	//----- nvinfo : EIATTR_SW_WAR
	.align		4
.L_1305:
        /*018c*/ 	.byte	0x04, 0x36
        /*018e*/ 	.short	(.L_1307 - .L_1306)
.L_1306:
        /*0190*/ 	.word	0x00000008
.L_1307:


//--------------------- .nv.info._Z25selective_scan_fwd_kernelI32Selective_Scan_fwd_kernel_traitsILi64ELi16ELi1ELb0ELb0ELb0ELb0EN3c108BFloat16ENS1_7complexIfEEEEv13SSMParamsBase --------------------------
	.section	.nv.info._Z25selective_scan_fwd_kernelI32Selective_Scan_fwd_kernel_traitsILi64ELi16ELi1ELb0ELb0ELb0ELb0EN3c108BFloat16ENS1_7complexIfEEEEv13SSMParamsBase,"",@"SHT_CUDA_INFO"
	.sectionflags	@""
	.align	4


	//----- nvinfo : EIATTR_CUDA_API_VERSION
	.align		4
        /*0000*/ 	.byte	0x04, 0x37
        /*0002*/ 	.short	(.L_1309 - .L_1308)
.L_1308:
        /*0004*/ 	.word	0x00000082


	//----- nvinfo : EIATTR_KPARAM_INFO
	.align		4
.L_1309:
        /*0008*/ 	.byte	0x04, 0x17
        /*000a*/ 	.short	(.L_1311 - .L_1310)
.L_1310:
        /*000c*/ 	.word	0x00000000
        /*0010*/ 	.short	0x0000
        /*0012*/ 	.short	0x0000
        /*0014*/ 	.byte	0x00, 0xf0, 0x61, 0x04


	//----- nvinfo : EIATTR_SPARSE_MMA_MASK
	.align		4
.L_1311:
        /*0018*/ 	.byte	0x03, 0x50
        /*001a*/ 	.short	0x0000


	//----- nvinfo : EIATTR_MAXREG_COUNT
	.align		4
        /*001c*/ 	.byte	0x03, 0x1b
        /*001e*/ 	.short	0x00a8


	//----- nvinfo : EIATTR_NUM_BARRIERS
	.align		4
        /*0020*/ 	.byte	0x02, 0x4c
        /*0022*/ 	.byte	0x01
	.zero		1


	//----- nvinfo : EIATTR_MERCURY_ISA_VERSION
	.align		4
        /*0024*/ 	.byte	0x03, 0x5f
        /*0026*/ 	.short	0x0101


	//----- nvinfo : EIATTR_COOP_GROUP_MASK_REGIDS
	.align		4
        /*0028*/ 	.byte	0x04, 0x29
        /*002a*/ 	.short	(.L_1313 - .L_1312)


	//   ....[0]....
.L_1312:
        /*002c*/ 	.word	0xffffffff


	//   ....[1]....
        /*0030*/ 	.word	0xffffffff


	//   ....[2]....
        /*0034*/ 	.word	0xffffffff


	//   ....[3]....
        /*0038*/ 	.word	0xffffffff


	//   ....[4]....
        /*003c*/ 	.word	0xffffffff


	//   ....[5]....
        /*0040*/ 	.word	0xffffffff


	//   ....[6]....
        /*0044*/ 	.word	0xffffffff


	//   ....[7]....
        /*0048*/ 	.word	0xffffffff


	//   ....[8]....
        /*004c*/ 	.word	0xffffffff


	//   ....[9]....
        /*0050*/ 	.word	0xffffffff


	//   ....[10]....
        /*0054*/ 	.word	0xffffffff


	//   ....[11]....
        /*0058*/ 	.word	0xffffffff


	//   ....[12]....
        /*005c*/ 	.word	0xffffffff


	//   ....[13]....
        /*0060*/ 	.word	0xffffffff


	//   ....[14]....
        /*0064*/ 	.word	0xffffffff


	//   ....[15]....
        /*0068*/ 	.word	0xffffffff


	//   ....[16]....
        /*006c*/ 	.word	0xffffffff


	//   ....[17]....
        /*0070*/ 	.word	0xffffffff


	//   ....[18]....
        /*0074*/ 	.word	0xffffffff


	//   ....[19]....
        /*0078*/ 	.word	0xffffffff


	//   ....[20]....
        /*007c*/ 	.word	0xffffffff


	//   ....[21]....
        /*0080*/ 	.word	0xffffffff


	//   ....[22]....
        /*0084*/ 	.word	0xffffffff


	//   ....[23]....
        /*0088*/ 	.word	0xffffffff


	//   ....[24]....
        /*008c*/ 	.word	0xffffffff


	//   ....[25]....
        /*0090*/ 	.word	0xffffffff


	//   ....[26]....
        /*0094*/ 	.word	0xffffffff


	//----- nvinfo : EIATTR_COOP_GROUP_INSTR_OFFSETS
	.align		4
.L_1313:
        /*0098*/ 	.byte	0x04, 0x28
        /*009a*/ 	.short	(.L_1315 - .L_1314)


	//   ....[0]....
.L_1314:
        /*009c*/ 	.word	0x000010c0


	//   ....[1]....
        /*00a0*/ 	.word	0x00001580


	//   ....[2]....
        /*00a4*/ 	.word	0x00005670


	//   ....[3]....
        /*00a8*/ 	.word	0x000056b0


	//   ....[4]....
        /*00ac*/ 	.word	0x00005740


	//   ....[5]....
        /*00b0*/ 	.word	0x00005750


	//   ....[6]....
        /*00b4*/ 	.word	0x000057e0


	//   ....[7]....
        /*00b8*/ 	.word	0x00005800


	//   ....[8]....
        /*00bc*/ 	.word	0x00005850


	//   ....[9]....
        /*00c0*/ 	.word	0x00005860


	//   ....[10]....
        /*00c4*/ 	.word	0x000058e0


	//   ....[11]....
        /*00c8*/ 	.word	0x00005910


	//   ....[12]....
        /*00cc*/ 	.word	0x00005940


	//   ....[13]....
        /*00d0*/ 	.word	0x00005950


	//   ....[14]....
        /*00d4*/ 	.word	0x000059e0


	//   ....[15]....
        /*00d8*/ 	.word	0x00005a20


	//   ....[16]....
        /*00dc*/ 	.word	0x00005a30


	//   ....[17]....
        /*00e0*/ 	.word	0x00005a40


	//   ....[18]....
        /*00e4*/ 	.word	0x00005b00


	//   ....[19]....
        /*00e8*/ 	.word	0x00005b20


	//   ....[20]....
        /*00ec*/ 	.word	0x00005b30


	//   ....[21]....
        /*00f0*/ 	.word	0x00005b40


	//   ....[22]....
        /*00f4*/ 	.word	0x00005cb0


	//   ....[23]....
        /*00f8*/ 	.word	0x00005cd0


	//   ....[24]....
        /*00fc*/ 	.word	0x00005d00


	//   ....[25]....
        /*0100*/ 	.word	0x00005d30


	//   ....[26]....
        /*0104*/ 	.word	0x00006e50


	//----- nvinfo : EIATTR_VRC_CTA_INIT_COUNT
	.align		4
.L_1315:
        /*0108*/ 	.byte	0x02, 0x4a
	.zero		1
	.zero		1


	//----- nvinfo : EIATTR_EXIT_INSTR_OFFSETS
	.align		4
        /*010c*/ 	.byte	0x04, 0x1c
        /*010e*/ 	.short	(.L_1317 - .L_1316)


	//   ....[0]....
.L_1316:
        /*0110*/ 	.word	0x00000220


	//   ....[1]....
        /*0114*/ 	.word	0x00007360


	//----- nvinfo : EIATTR_MAX_THREADS
	.align		4
.L_1317:
        /*0118*/ 	.byte	0x04, 0x05
        /*011a*/ 	.short	(.L_1319 - .L_1318)
.L_1318:
        /*011c*/ 	.word	0x00000040
        /*0120*/ 	.word	0x00000001
        /*0124*/ 	.word	0x00000001


	//----- nvinfo : EIATTR_CRS_STACK_SIZE
	.align		4
.L_1319:
        /*0128*/ 	.byte	0x04, 0x1e
        /*012a*/ 	.short	(.L_1321 - .L_1320)
.L_1320:
        /*012c*/ 	.word	0x00000000


	//----- nvinfo : EIATTR_CBANK_PARAM_SIZE
	.align		4
.L_1321:
        /*0130*/ 	.byte	0x03, 0x19
        /*0132*/ 	.short	0x0118


	//----- nvinfo : EIATTR_PARAM_CBANK
	.align		4
        /*0134*/ 	.byte	0x04, 0x0a
        /*0136*/ 	.short	(.L_1323 - .L_1322)
	.align		4
.L_1322:
        /*0138*/ 	.word	index@(.nv.constant0._Z25selective_scan_fwd_kernelI32Selective_Scan_fwd_kernel_traitsILi64ELi16ELi1ELb0ELb0ELb0ELb0EN3c108BFloat16ENS1_7complexIfEEEEv13SSMParamsBase)
        /*013c*/ 	.short	0x0380
        /*013e*/ 	.short	0x0118


	//----- nvinfo : EIATTR_SW_WAR
	.align		4
.L_1323:
        /*0140*/ 	.byte	0x04, 0x36
        /*0142*/ 	.short	(.L_1325 - .L_1324)
.L_1324:
        /*0144*/ 	.word	0x00000008
.L_1325:


//--------------------- .nv.info._Z25selective_scan_fwd_kernelI32Selective_Scan_fwd_kernel_traitsILi64ELi16ELi1ELb0ELb0ELb0ELb1EN3c108BFloat16ENS1_7complexIfEEEEv13SSMParamsBase --------------------------
	.section	.nv.info._Z25selective_scan_fwd_kernelI32Selective_Scan_fwd_kernel_traitsILi64ELi16ELi1ELb0ELb0ELb0ELb1EN3c108BFloat16ENS1_7complexIfEEEEv13SSMParamsBase,"",@"SHT_CUDA_INFO"
	.sectionflags	@""
	.align	4


	//----- nvinfo : EIATTR_CUDA_API_VERSION
	.align		4
        /*0000*/ 	.byte	0x04, 0x37
        /*0002*/ 	.short	(.L_1327 - .L_1326)
.L_1326:
        /*0004*/ 	.word	0x00000082


	//----- nvinfo : EIATTR_KPARAM_INFO
	.align		4
.L_1327:
        /*0008*/ 	.byte	0x04, 0x17
        /*000a*/ 	.short	(.L_1329 - .L_1328)
.L_1328:
        /*000c*/ 	.word	0x00000000
        /*0010*/ 	.short	0x0000
        /*0012*/ 	.short	0x0000
        /*0014*/ 	.byte	0x00, 0xf0, 0x61, 0x04


	//----- nvinfo : EIATTR_SPARSE_MMA_MASK
	.align		4
.L_1329:
        /*0018*/ 	.byte	0x03, 0x50
        /*001a*/ 	.short	0x0000


	//----- nvinfo : EIATTR_MAXREG_COUNT
	.align		4
        /*001c*/ 	.byte	0x03, 0x1b
        /*001e*/ 	.short	0x00a8


	//----- nvinfo : EIATTR_NUM_BARRIERS
	.align		4
        /*0020*/ 	.byte	0x02, 0x4c
        /*0022*/ 	.byte	0x01
	.zero		1


	//----- nvinfo : EIATTR_MERCURY_ISA_VERSION
	.align		4
        /*0024*/ 	.byte	0x03, 0x5f
        /*0026*/ 	.short	0x0101


	//----- nvinfo : EIATTR_COOP_GROUP_MASK_REGIDS
	.align		4
        /*0028*/ 	.byte	0x04, 0x29
        /*002a*/ 	.short	(.L_1331 - .L_1330)


	//   ....[0]....
.L_1330:
        /*002c*/ 	.word	0xffffffff


	//   ....[1]....
        /*0030*/ 	.word	0xffffffff


	//   ....[2]....
        /*0034*/ 	.word	0xffffffff


	//   ....[3]....
        /*0038*/ 	.word	0xffffffff


	//   ....[4]....
        /*003c*/ 	.word	0xffffffff


	//   ....[5]....
        /*0040*/ 	.word	0xffffffff


	//   ....[6]....
        /*0044*/ 	.word	0xffffffff


	//   ....[7]....
        /*0048*/ 	.word	0xffffffff


	//   ....[8]....
        /*004c*/ 	.word	0xffffffff


	//   ....[9]....
        /*0050*/ 	.word	0xffffffff


	//   ....[10]....
        /*0054*/ 	.word	0xffffffff


	//   ....[11]....
        /*0058*/ 	.word	0xffffffff


	//   ....[12]....
        /*005c*/ 	.word	0xffffffff


	//   ....[13]....
        /*0060*/ 	.word	0xffffffff


	//   ....[14]....
        /*0064*/ 	.word	0xffffffff


	//   ....[15]....
        /*0068*/ 	.word	0xffffffff


	//   ....[16]....
        /*006c*/ 	.word	0xffffffff


	//   ....[17]....
        /*0070*/ 	.word	0xffffffff


	//   ....[18]....
        /*0074*/ 	.word	0xffffffff


	//   ....[19]....
        /*0078*/ 	.word	0xffffffff


	//   ....[20]....
        /*007c*/ 	.word	0xffffffff


	//   ....[21]....
        /*0080*/ 	.word	0xffffffff


	//   ....[22]....
        /*0084*/ 	.word	0xffffffff


	//   ....[23]....
        /*0088*/ 	.word	0xffffffff


	//   ....[24]....
        /*008c*/ 	.word	0xffffffff


	//   ....[25]....
        /*0090*/ 	.word	0xffffffff


	//   ....[26]....
        /*0094*/ 	.word	0xffffffff


	//   ....[27]....
        /*0098*/ 	.word	0xffffffff


	//   ....[28]....
        /*009c*/ 	.word	0xffffffff


	//----- nvinfo : EIATTR_COOP_GROUP_INSTR_OFFSETS
	.align		4
.L_1331:
        /*00a0*/ 	.byte	0x04, 0x28
        /*00a2*/ 	.short	(.L_1333 - .L_1332)


	//   ....[0]....
.L_1332:
        /*00a4*/ 	.word	0x00000fd0


	//   ....[1]....
        /*00a8*/ 	.word	0x00001470


	//   ....[2]....
        /*00ac*/ 	.word	0x000055d0


	//   ....[3]....
        /*00b0*/ 	.word	0x00005600


	//   ....[4]....
        /*00b4*/ 	.word	0x000056a0


	//   ....[5]....
        /*00b8*/ 	.word	0x000056c0


	//   ....[6]....
        /*00bc*/ 	.word	0x00005720


	//   ....[7]....
        /*00c0*/ 	.word	0x00005730


	//   ....[8]....
        /*00c4*/ 	.word	0x00005790


	//   ....[9]....
        /*00c8*/ 	.word	0x000057a0


	//   ....[10]....
        /*00cc*/ 	.word	0x00005810


	//   ....[11]....
        /*00d0*/ 	.word	0x00005820


	//   ....[12]....
        /*00d4*/ 	.word	0x00005870


	//   ....[13]....
        /*00d8*/ 	.word	0x00005890


	//   ....[14]....
        /*00dc*/ 	.word	0x00005900


	//   ....[15]....
        /*00e0*/ 	.word	0x00005930


	//   ....[16]....
        /*00e4*/ 	.word	0x00005960


	//   ....[17]....
        /*00e8*/ 	.word	0x00005970


	//   ....[18]....
        /*00ec*/ 	.word	0x00005a20


	//   ....[19]....
        /*00f0*/ 	.word	0x00005a50


	//   ....[20]....
        /*00f4*/ 	.word	0x00005a60


	//   ....[21]....
        /*00f8*/ 	.word	0x00005a70


	//   ....[22]....
        /*00fc*/ 	.word	0x00005cc0


	//   ....[23]....
        /*0100*/ 	.word	0x00005ce0


	//   ....[24]....
        /*0104*/ 	.word	0x00005cf0


	//   ....[25]....
        /*0108*/ 	.word	0x00005d00


	//   ....[26]....
        /*010c*/ 	.word	0x00006ec0


	//   ....[27]....
        /*0110*/ 	.word	0x000077f0


	//   ....[28]....
        /*0114*/ 	.word	0x00008230


	//----- nvinfo : EIATTR_VRC_CTA_INIT_COUNT
	.align		4
.L_1333:
        /*0118*/ 	.byte	0x02, 0x4a
	.zero		1
	.zero		1


	//----- nvinfo : EIATTR_EXIT_INSTR_OFFSETS
	.align		4
        /*011c*/ 	.byte	0x04, 0x1c
        /*011e*/ 	.short	(.L_1335 - .L_1334)


	//   ....[0]....
.L_1334:
        /*0120*/ 	.word	0x000001f0


	//   ....[1]....
        /*0124*/ 	.word	0x00008660


	//----- nvinfo : EIATTR_MAX_THREADS
	.align		4
.L_1335:
        /*0128*/ 	.byte	0x04, 0x05
        /*012a*/ 	.short	(.L_1337 - .L_1336)
.L_1336:
        /*012c*/ 	.word	0x00000040
        /*0130*/ 	.word	0x00000001
        /*0134*/ 	.word	0x00000001


	//----- nvinfo : EIATTR_CRS_STACK_SIZE
	.align		4
.L_1337:
        /*0138*/ 	.byte	0x04, 0x1e
        /*013a*/ 	.short	(.L_1339 - .L_1338)
.L_1338:
        /*013c*/ 	.word	0x00000000


	//----- nvinfo : EIATTR_CBANK_PARAM_SIZE
	.align		4
.L_1339:
        /*0140*/ 	.byte	0x03, 0x19
        /*0142*/ 	.short	0x0118


	//----- nvinfo : EIATTR_PARAM_CBANK
	.align		4
        /*0144*/ 	.byte	0x04, 0x0a
        /*0146*/ 	.short	(.L_1341 - .L_1340)
	.align		4
.L_1340:
        /*0148*/ 	.word	index@(.nv.constant0._Z25selective_scan_fwd_kernelI32Selective_Scan_fwd_kernel_traitsILi64ELi16ELi1ELb0ELb0ELb0ELb1EN3c108BFloat16ENS1_7complexIfEEEEv13SSMParamsBase)
        /*014c*/ 	.short	0x0380
        /*014e*/ 	.short	0x0118


	//----- nvinfo : EIATTR_SW_WAR
	.align		4
.L_1341:
        /*0150*/ 	.byte	0x04, 0x36
        /*0152*/ 	.short	(.L_1343 - .L_1342)
.L_1342:
        /*0154*/ 	.word	0x00000008
.L_1343:


//--------------------- .nv.info._Z25selective_scan_fwd_kernelI32Selective_Scan_fwd_kernel_traitsILi64ELi16ELi1ELb0ELb0ELb1ELb0EN3c108BFloat16ENS1_7complexIfEEEEv13SSMParamsBase --------------------------
	.section	.nv.info._Z25selective_scan_fwd_kernelI32Selective_Scan_fwd_kernel_traitsILi64ELi16ELi1ELb0ELb0ELb1ELb0EN3c108BFloat16ENS1_7complexIfEEEEv13SSMParamsBase,"",@"SHT_CUDA_INFO"
	.sectionflags	@""
	.align	4


	//----- nvinfo : EIATTR_CUDA_API_VERSION
	.align		4
        /*0000*/ 	.byte	0x04, 0x37
        /*0002*/ 	.short	(.L_1345 - .L_1344)
.L_1344:
        /*0004*/ 	.word	0x00000082


	//----- nvinfo : EIATTR_KPARAM_INFO
	.align		4
.L_1345:
        /*0008*/ 	.byte	0x04, 0x17
        /*000a*/ 	.short	(.L_1347 - .L_1346)
.L_1346:
        /*000c*/ 	.word	0x00000000
        /*0010*/ 	.short	0x0000
        /*0012*/ 	.short	0x0000
        /*0014*/ 	.byte	0x00, 0xf0, 0x61, 0x04


	//----- nvinfo : EIATTR_SPARSE_MMA_MASK
	.align		4
.L_1347:
        /*0018*/ 	.byte	0x03, 0x50
        /*001a*/ 	.short	0x0000


	//----- nvinfo : EIATTR_MAXREG_COUNT
	.align		4
        /*001c*/ 	.byte	0x03, 0x1b
        /*001e*/ 	.short	0x00a8


	//----- nvinfo : EIATTR_NUM_BARRIERS
	.align		4
        /*0020*/ 	.byte	0x02, 0x4c
        /*0022*/ 	.byte	0x01
	.zero		1


	//----- nvinfo : EIATTR_ANNOTATIONS
	.align		4
        /*0024*/ 	.byte	0x04, 0x55
        /*0026*/ 	.short	(.L_1349 - .L_1348)


	//   ....[0]....
.L_1348:
        /* <DEDUP_REMOVED lines=20> */


	//----- nvinfo : EIATTR_MERCURY_ISA_VERSION
	.align		4
.L_1349:
        /*0158*/ 	.byte	0x03, 0x5f
        /*015a*/ 	.short	0x0101


	//----- nvinfo : EIATTR_INT_WARP_WIDE_INSTR_OFFSETS
	.align		4
        /*015c*/ 	.byte	0x04, 0x31
        /*015e*/ 	.short	(.L_1351 - .L_1350)


	//   ....[0]....
.L_1350:
        /*0160*/ 	.word	0x00007150


	//----- nvinfo : EIATTR_COOP_GROUP_MASK_REGIDS
	.align		4
.L_1351:
        /*0164*/ 	.byte	0x04, 0x29
        /*0166*/ 	.short	(.L_1353 - .L_1352)


	//   ....[0]....
.L_1352:
        /*0168*/ 	.word	0xffffffff


	//   ....[1]....
        /*016c*/ 	.word	0xffffffff


	//   ....[2]....
        /*0170*/ 	.word	0xffffffff


	//   ....[3]....
        /*0174*/ 	.word	0xffffffff


	//   ....[4]....
        /*0178*/ 	.word	0xffffffff


	//   ....[5]....
        /*017c*/ 	.word	0xffffffff


	//   ....[6]....
        /*0180*/ 	.word	0xffffffff


	//   ....[7]....
        /*0184*/ 	.word	0xffffffff


	//   ....[8]....
        /*0188*/ 	.word	0xffffffff


	//   ....[9]....
        /*018c*/ 	.word	0xffffffff


	//   ....[10]....
        /*0190*/ 	.word	0xffffffff


	//   ....[11]....
        /*0194*/ 	.word	0xffffffff


	//   ....[12]....
        /*0198*/ 	.word	0xffffffff


	//   ....[13]....
        /*019c*/ 	.word	0xffffffff


	//   ....[14]....
        /*01a0*/ 	.word	0xffffffff


	//   ....[15]....
        /*01a4*/ 	.word	0xffffffff


	//   ....[16]....
        /*01a8*/ 	.word	0xffffffff


	//   ....[17]....
        /*01ac*/ 	.word	0xffffffff


	//   ....[18]....
        /*01b0*/ 	.word	0xffffffff


	//   ....[19]....
        /*01b4*/ 	.word	0xffffffff


	//   ....[20]....
        /*01b8*/ 	.word	0xffffffff


	//   ....[21]....
        /*01bc*/ 	.word	0xffffffff


	//   ....[22]....
        /*01c0*/ 	.word	0xffffffff


	//   ....[23]....
        /*01c4*/ 	.word	0xffffffff


	//   ....[24]....
        /*01c8*/ 	.word	0xffffffff


	//   ....[25]....
        /*01cc*/ 	.word	0xffffffff


	//   ....[26]....
        /*01d0*/ 	.word	0xffffffff


	//   ....[27]....
        /*01d4*/ 	.word	0xffffffff


	//----- nvinfo : EIATTR_COOP_GROUP_INSTR_OFFSETS
	.align		4
.L_1353:
        /*01d8*/ 	.byte	0x04, 0x28
        /*01da*/ 	.short	(.L_1355 - .L_1354)


	//   ....[0]....
.L_1354:
        /*01dc*/ 	.word	0x000014a0


	//   ....[1]....
        /*01e0*/ 	.word	0x00001aa0


	//   ....[2]....
        /*01e4*/ 	.word	0x000066e0


	//   ....[3]....
        /*01e8*/ 	.word	0x00006710


	//   ....[4]....
        /*01ec*/ 	.word	0x00006770


	//   ....[5]....
        /*01f0*/ 	.word	0x000067a0


	//   ....[6]....
        /*01f4*/ 	.word	0x000068a0


	//   ....[7]....
        /*01f8*/ 	.word	0x000068e0


	//   ....[8]....
        /*01fc*/ 	.word	0x00006920


	//   ....[9]....
        /*0200*/ 	.word	0x00006940


	//   ....[10]....
        /*0204*/ 	.word	0x00006ac0


	//   ....[11]....
        /*0208*/ 	.word	0x00006ad0


	//   ....[12]....
        /*020c*/ 	.word	0x00006af0


	//   ....[13]....
        /*0210*/ 	.word	0x00006b00


	//   ....[14]....
        /*0214*/ 	.word	0x00006c60


	//   ....[15]....
        /*0218*/ 	.word	0x00006cc0


	//   ....[16]....
        /*021c*/ 	.word	0x00006ce0


	//   ....[17]....
        /*0220*/ 	.word	0x00006d10


	//   ....[18]....
        /*0224*/ 	.word	0x00006fa0


	//   ....[19]....
        /*0228*/ 	.word	0x00006ff0


	//   ....[20]....
        /*022c*/ 	.word	0x00007000


	//   ....[21]....
        /*0230*/ 	.word	0x00007010


	//   ....[22]....
        /*0234*/ 	.word	0x000072e0


	//   ....[23]....
        /*0238*/ 	.word	0x000075e0


	//   ....[24]....
        /*023c*/ 	.word	0x00007600


	//   ....[25]....
        /*0240*/ 	.word	0x00007620


	//   ....[26]....
        /*0244*/ 	.word	0x00007640


	//   ....[27]....
        /*0248*/ 	.word	0x00008e10


	//----- nvinfo : EIATTR_VRC_CTA_INIT_COUNT
	.align		4
.L_1355:
        /*024c*/ 	.byte	0x02, 0x4a
	.zero		1
	.zero		1


	//----- nvinfo : EIATTR_EXIT_INSTR_OFFSETS
	.align		4
        /*0250*/ 	.byte	0x04, 0x1c
        /*0252*/ 	.short	(.L_1357 - .L_1356)


	//   ....[0]....
.L_1356:
        /*0254*/ 	.word	0x00000430


	//   ....[1]....
        /*0258*/ 	.word	0x00009390


	//----- nvinfo : EIATTR_MAX_THREADS
	.align		4
.L_1357:
        /*025c*/ 	.byte	0x04, 0x05
        /*025e*/ 	.short	(.L_1359 - .L_1358)
.L_1358:
        /*0260*/ 	.word	0x00000040
        /*0264*/ 	.word	0x00000001
        /*0268*/ 	.word	0x00000001


	//----- nvinfo : EIATTR_CRS_STACK_SIZE
	.align		4
.L_1359:
        /*026c*/ 	.byte	0x04, 0x1e
        /*026e*/ 	.short	(.L_1361 - .L_1360)
.L_1360:
        /*0270*/ 	.word	0x00000000


	//----- nvinfo : EIATTR_CBANK_PARAM_SIZE
	.align		4
.L_1361:
        /*0274*/ 	.byte	0x03, 0x19
        /*0276*/ 	.short	0x0118


	//----- nvinfo : EIATTR_PARAM_CBANK
	.align		4
        /*0278*/ 	.byte	0x04, 0x0a
        /*027a*/ 	.short	(.L_1363 - .L_1362)
	.align		4
.L_1362:
        /*027c*/ 	.word	index@(.nv.constant0._Z25selective_scan_fwd_kernelI32Selective_Scan_fwd_kernel_traitsILi64ELi16ELi1ELb0ELb0ELb1ELb0EN3c108BFloat16ENS1_7complexIfEEEEv13SSMParamsBase)
        /*0280*/ 	.short	0x0380
        /*0282*/ 	.short	0x0118


	//----- nvinfo : EIATTR_SW_WAR
	.align		4
.L_1363:
        /*0284*/ 	.byte	0x04, 0x36
        /*0286*/ 	.short	(.L_1365 - .L_1364)
.L_1364:
        /*0288*/ 	.word	0x00000008
.L_1365:


//--------------------- .nv.info._Z25selective_scan_fwd_kernelI32Selective_Scan_fwd_kernel_traitsILi64ELi16ELi1ELb0ELb0ELb1ELb1EN3c108BFloat16ENS1_7complexIfEEEEv13SSMParamsBase --------------------------
	.section	.nv.info._Z25selective_scan_fwd_kernelI32Selective_Scan_fwd_kernel_traitsILi64ELi16ELi1ELb0ELb0ELb1ELb1EN3c108BFloat16ENS1_7complexIfEEEEv13SSMParamsBase,"",@"SHT_CUDA_INFO"
	.sectionflags	@""
	.align	4


	//----- nvinfo : EIATTR_CUDA_API_VERSION
	.align		4
        /*0000*/ 	.byte	0x04, 0x37
        /*0002*/ 	.short	(.L_1367 - .L_1366)
.L_1366:
        /*0004*/ 	.word	0x00000082


	//----- nvinfo : EIATTR_KPARAM_INFO
	.align		4
.L_1367:
        /*0008*/ 	.byte	0x04, 0x17
        /*000a*/ 	.short	(.L_1369 - .L_1368)
.L_1368:
        /*000c*/ 	.word	0x00000000
        /*0010*/ 	.short	0x0000
        /*0012*/ 	.short	0x0000
        /*0014*/ 	.byte	0x00, 0xf0, 0x61, 0x04


	//----- nvinfo : EIATTR_SPARSE_MMA_MASK
	.align		4
.L_1369:
        /*0018*/ 	.byte	0x03, 0x50
        /*001a*/ 	.short	0x0000


	//----- nvinfo : EIATTR_MAXREG_COUNT
	.align		4
        /*001c*/ 	.byte	0x03, 0x1b
        /*001e*/ 	.short	0x00a8


	//----- nvinfo : EIATTR_NUM_BARRIERS
	.align		4
        /*0020*/ 	.byte	0x02, 0x4c
        /*0022*/ 	.byte	0x01
	.zero		1


	//----- nvinfo : EIATTR_ANNOTATIONS
	.align		4
        /*0024*/ 	.byte	0x04, 0x55
        /*0026*/ 	.short	(.L_1371 - .L_1370)


	//   ....[0]....
.L_1370:
        /* <DEDUP_REMOVED lines=22> */


	//----- nvinfo : EIATTR_MERCURY_ISA_VERSION
	.align		4
.L_1371:
        /*0170*/ 	.byte	0x03, 0x5f
        /*0172*/ 	.short	0x0101


	//----- nvinfo : EIATTR_INT_WARP_WIDE_INSTR_OFFSETS
	.align		4
        /*0174*/ 	.byte	0x04, 0x31
        /*0176*/ 	.short	(.L_1373 - .L_1372)


	//   ....[0]....
.L_1372:
        /*0178*/ 	.word	0x000070d0


	//----- nvinfo : EIATTR_COOP_GROUP_MASK_REGIDS
	.align		4
.L_1373:
        /*017c*/ 	.byte	0x04, 0x29
        /*017e*/ 	.short	(.L_1375 - .L_1374)


	//   ....[0]....
.L_1374:
        /*0180*/ 	.word	0xffffffff


	//   ....[1]....
        /*0184*/ 	.word	0xffffffff


	//   ....[2]....
        /*0188*/ 	.word	0xffffffff


	//   ....[3]....
        /*018c*/ 	.word	0xffffffff


	//   ....[4]....
        /*0190*/ 	.word	0xffffffff


	//   ....[5]....
        /*0194*/ 	.word	0xffffffff


	//   ....[6]....
        /*0198*/ 	.word	0xffffffff


	//   ....[7]....
        /*019c*/ 	.word	0xffffffff


	//   ....[8]....
        /*01a0*/ 	.word	0xffffffff


	//   ....[9]....
        /*01a4*/ 	.word	0xffffffff


	//   ....[10]....
        /*01a8*/ 	.word	0xffffffff


	//   ....[11]....
        /*01ac*/ 	.word	0xffffffff


	//   ....[12]....
        /*01b0*/ 	.word	0xffffffff


	//   ....[13]....
        /*01b4*/ 	.word	0xffffffff


	//   ....[14]....
        /*01b8*/ 	.word	0xffffffff


	//   ....[15]....
        /*01bc*/ 	.word	0xffffffff


	//   ....[16]....
        /*01c0*/ 	.word	0xffffffff


	//   ....[17]....
        /*01c4*/ 	.word	0xffffffff


	//   ....[18]....
        /*01c8*/ 	.word	0xffffffff


	//   ....[19]....
        /*01cc*/ 	.word	0xffffffff


	//   ....[20]....
        /*01d0*/ 	.word	0xffffffff


	//   ....[21]....
        /*01d4*/ 	.word	0xffffffff


	//   ....[22]....
        /*01d8*/ 	.word	0xffffffff


	//   ....[23]....
        /*01dc*/ 	.word	0xffffffff


	//   ....[24]....
        /*01e0*/ 	.word	0xffffffff


	//   ....[25]....
        /*01e4*/ 	.word	0xffffffff


	//   ....[26]....
        /*01e8*/ 	.word	0xffffffff


	//   ....[27]....
        /*01ec*/ 	.word	0xffffffff


	//   ....[28]....
        /*01f0*/ 	.word	0xffffffff


	//   ....[29]....
        /*01f4*/ 	.word	0xffffffff


	//----- nvinfo : EIATTR_COOP_GROUP_INSTR_OFFSETS
	.align		4
.L_1375:
        /*01f8*/ 	.byte	0x04, 0x28
        /*01fa*/ 	.short	(.L_1377 - .L_1376)


	//   ....[0]....
.L_1376:
        /*01fc*/ 	.word	0x00001460


	//   ....[1]....
        /*0200*/ 	.word	0x00001a60


	//   ....[2]....
        /*0204*/ 	.word	0x000066c0


	//   ....[3]....
        /*0208*/ 	.word	0x000066f0


	//   ....[4]....
        /*020c*/ 	.word	0x00006750


	//   ....[5]....
        /*0210*/ 	.word	0x00006780


	//   ....[6]....
        /*0214*/ 	.word	0x00006880


	//   ....[7]....
        /*0218*/ 	.word	0x000068c0


	//   ....[8]....
        /*021c*/ 	.word	0x00006900


	//   ....[9]....
        /*0220*/ 	.word	0x00006930


	//   ....[10]....
        /*0224*/ 	.word	0x00006aa0


	//   ....[11]....
        /*0228*/ 	.word	0x00006ab0


	//   ....[12]....
        /*022c*/ 	.word	0x00006ad0


	//   ....[13]....
        /*0230*/ 	.word	0x00006ae0


	//   ....[14]....
        /*0234*/ 	.word	0x00006c40


	//   ....[15]....
        /*0238*/ 	.word	0x00006ca0


	//   ....[16]....
        /*023c*/ 	.word	0x00006cc0


	//   ....[17]....
        /*0240*/ 	.word	0x00006cf0


	//   ....[18]....
        /*0244*/ 	.word	0x00006f50


	//   ....[19]....
        /*0248*/ 	.word	0x00006f90


	//   ....[20]....
        /*024c*/ 	.word	0x00006fb0


	//   ....[21]....
        /*0250*/ 	.word	0x00006fc0


	//   ....[22]....
        /*0254*/ 	.word	0x000072c0


	//   ....[23]....
        /*0258*/ 	.word	0x000075c0


	//   ....[24]....
        /*025c*/ 	.word	0x000075e0


	//   ....[25]....
        /*0260*/ 	.word	0x00007600


	//   ....[26]....
        /*0264*/ 	.word	0x00007620


	//   ....[27]....
        /*0268*/ 	.word	0x00008f20


	//   ....[28]....
        /*026c*/ 	.word	0x00009830


	//   ....[29]....
        /*0270*/ 	.word	0x0000a260


	//----- nvinfo : EIATTR_VRC_CTA_INIT_COUNT
	.align		4
.L_1377:
        /*0274*/ 	.byte	0x02, 0x4a
	.zero		1
	.zero		1


	//----- nvinfo : EIATTR_EXIT_INSTR_OFFSETS
	.align		4
        /*0278*/ 	.byte	0x04, 0x1c
        /*027a*/ 	.short	(.L_1379 - .L_1378)


	//   ....[0]....
.L_1378:
        /*027c*/ 	.word	0x00000430


	//   ....[1]....
        /*0280*/ 	.word	0x0000a6a0


	//----- nvinfo : EIATTR_MAX_THREADS
	.align		4
.L_1379:
        /*0284*/ 	.byte	0x04, 0x05
        /*0286*/ 	.short	(.L_1381 - .L_1380)
.L_1380:
        /*0288*/ 	.word	0x00000040
        /*028c*/ 	.word	0x00000001
        /*0290*/ 	.word	0x00000001


	//----- nvinfo : EIATTR_CRS_STACK_SIZE
	.align		4
.L_1381:
        /*0294*/ 	.byte	0x04, 0x1e
        /*0296*/ 	.short	(.L_1383 - .L_1382)
.L_1382:
        /*0298*/ 	.word	0x00000000


	//----- nvinfo : EIATTR_CBANK_PARAM_SIZE
	.align		4
.L_1383:
        /*029c*/ 	.byte	0x03, 0x19
        /*029e*/ 	.short	0x0118


	//----- nvinfo : EIATTR_PARAM_CBANK
	.align		4
        /*02a0*/ 	.byte	0x04, 0x0a
        /*02a2*/ 	.short	(.L_1385 - .L_1384)
	.align		4
.L_1384:
        /*02a4*/ 	.word	index@(.nv.constant0._Z25selective_scan_fwd_kernelI32Selective_Scan_fwd_kernel_traitsILi64ELi16ELi1ELb0ELb0ELb1ELb1EN3c108BFloat16ENS1_7complexIfEEEEv13SSMParamsBase)
        /*02a8*/ 	.short	0x0380
        /*02aa*/ 	.short	0x0118


	//----- nvinfo : EIATTR_SW_WAR
	.align		4
.L_1385:
        /*02ac*/ 	.byte	0x04, 0x36
        /*02ae*/ 	.short	(.L_1387 - .L_1386)
.L_1386:
        /*02b0*/ 	.word	0x00000008
.L_1387:


//--------------------- .nv.info._Z25selective_scan_fwd_kernelI32Selective_Scan_fwd_kernel_traitsILi64ELi16ELi1ELb0ELb1ELb0ELb0EN3c108BFloat16ENS1_7complexIfEEEEv13SSMParamsBase --------------------------
	.section	.nv.info._Z25selective_scan_fwd_kernelI32Selective_Scan_fwd_kernel_traitsILi64ELi16ELi1ELb0ELb1ELb0ELb0EN3c108BFloat16ENS1_7complexIfEEEEv13SSMParamsBase,"",@"SHT_CUDA_INFO"
	.sectionflags	@""
	.align	4


	//----- nvinfo : EIATTR_CUDA_API_VERSION
	.align		4
        /*0000*/ 	.byte	0x04, 0x37
        /*0002*/ 	.short	(.L_1389 - .L_1388)
.L_1388:
        /*0004*/ 	.word	0x00000082


	//----- nvinfo : EIATTR_KPARAM_INFO
	.align		4
.L_1389:
        /*0008*/ 	.byte	0x04, 0x17
        /*000a*/ 	.short	(.L_1391 - .L_1390)
.L_1390:
        /*000c*/ 	.word	0x00000000
        /*0010*/ 	.short	0x0000
        /*0012*/ 	.short	0x0000
        /*0014*/ 	.byte	0x00, 0xf0, 0x61, 0x04


	//----- nvinfo : EIATTR_SPARSE_MMA_MASK
	.align		4
.L_1391:
        /*0018*/ 	.byte	0x03, 0x50
        /*001a*/ 	.short	0x0000


	//----- nvinfo : EIATTR_MAXREG_COUNT
	.align		4
        /*001c*/ 	.byte	0x03, 0x1b
        /*001e*/ 	.short	0x00a8


	//----- nvinfo : EIATTR_NUM_BARRIERS
	.align		4
        /*0020*/ 	.byte	0x02, 0x4c
        /*0022*/ 	.byte	0x01
	.zero		1


	//----- nvinfo : EIATTR_ANNOTATIONS
	.align		4
        /*0024*/ 	.byte	0x04, 0x55
        /*0026*/ 	.short	(.L_1393 - .L_1392)


	//   ....[0]....
.L_1392:
        /* <DEDUP_REMOVED lines=13> */


	//----- nvinfo : EIATTR_MERCURY_ISA_VERSION
	.align		4
.L_1393:
        /*00e8*/ 	.byte	0x03, 0x5f
        /*00ea*/ 	.short	0x0101


	//----- nvinfo : EIATTR_INT_WARP_WIDE_INSTR_OFFSETS
	.align		4
        /*00ec*/ 	.byte	0x04, 0x31
        /*00ee*/ 	.short	(.L_1395 - .L_1394)


	//   ....[0]....
.L_1394:
        /*00f0*/ 	.word	0x00007880


	//----- nvinfo : EIATTR_COOP_GROUP_MASK_REGIDS
	.align		4
.L_1395:
        /*00f4*/ 	.byte	0x04, 0x29
        /*00f6*/ 	.short	(.L_1397 - .L_1396)


	//   ....[0]....
.L_1396:
        /*00f8*/ 	.word	0xffffffff


	//   ....[1]....
        /*00fc*/ 	.word	0xffffffff


	//   ....[2]....
        /*0100*/ 	.word	0xffffffff


	//   ....[3]....
        /*0104*/ 	.word	0xffffffff


	//   ....[4]....
        /*0108*/ 	.word	0xffffffff


	//   ....[5]....
        /*010c*/ 	.word	0xffffffff


	//   ....[6]....
        /*0110*/ 	.word	0xffffffff


	//   ....[7]....
        /*0114*/ 	.word	0xffffffff


	//   ....[8]....
        /*0118*/ 	.word	0xffffffff


	//   ....[9]....
        /*011c*/ 	.word	0xffffffff


	//   ....[10]....
        /*0120*/ 	.word	0xffffffff


	//   ....[11]....
        /*0124*/ 	.word	0xffffffff


	//   ....[12]....
        /*0128*/ 	.word	0xffffffff


	//   ....[13]....
        /*012c*/ 	.word	0xffffffff


	//   ....[14]....
        /*0130*/ 	.word	0xffffffff


	//   ....[15]....
        /*0134*/ 	.word	0xffffffff


	//   ....[16]....
        /*0138*/ 	.word	0xffffffff


	//   ....[17]....
        /*013c*/ 	.word	0xffffffff


	//   ....[18]....
        /*0140*/ 	.word	0xffffffff


	//   ....[19]....
        /*0144*/ 	.word	0xffffffff


	//   ....[20]....
        /*0148*/ 	.word	0xffffffff


	//   ....[21]....
        /*014c*/ 	.word	0xffffffff


	//   ....[22]....
        /*0150*/ 	.word	0xffffffff


	//   ....[23]....
        /*0154*/ 	.word	0xffffffff


	//   ....[24]....
        /*0158*/ 	.word	0xffffffff


	//   ....[25]....
        /*015c*/ 	.word	0xffffffff


	//   ....[26]....
        /*0160*/ 	.word	0xffffffff


	//   ....[27]....
        /*0164*/ 	.word	0xffffffff


	//----- nvinfo : EIATTR_COOP_GROUP_INSTR_OFFSETS
	.align		4
.L_1397:
        /*0168*/ 	.byte	0x04, 0x28
        /*016a*/ 	.short	(.L_1399 - .L_1398)


	//   ....[0]....
.L_1398:
        /*016c*/ 	.word	0x00001490


	//   ....[1]....
        /*0170*/ 	.word	0x00001a20


	//   ....[2]....
        /*0174*/ 	.word	0x000058f0


	//   ....[3]....
        /*0178*/ 	.word	0x00007430


	//   ....[4]....
        /*017c*/ 	.word	0x00007460


	//   ....[5]....
        /*0180*/ 	.word	0x00007480


	//   ....[6]....
        /*0184*/ 	.word	0x000074a0


	//   ....[7]....
        /*0188*/ 	.word	0x00007530


	//   ....[8]....
        /*018c*/ 	.word	0x00007560


	//   ....[9]....
        /*0190*/ 	.word	0x00007570


	//   ....[10]....
        /*0194*/ 	.word	0x00007590


	//   ....[11]....
        /*0198*/ 	.word	0x00007620


	//   ....[12]....
        /*019c*/ 	.word	0x00007650


	//   ....[13]....
        /*01a0*/ 	.word	0x00007660


	//   ....[14]....
        /*01a4*/ 	.word	0x00007670


	//   ....[15]....
        /*01a8*/ 	.word	0x00007710


	//   ....[16]....
        /*01ac*/ 	.word	0x00007740


	//   ....[17]....
        /*01b0*/ 	.word	0x00007750


	//   ....[18]....
        /*01b4*/ 	.word	0x00007760


	//   ....[19]....
        /*01b8*/ 	.word	0x00007820


	//   ....[20]....
        /*01bc*/ 	.word	0x00007830


	//   ....[21]....
        /*01c0*/ 	.word	0x00007840


	//   ....[22]....
        /*01c4*/ 	.word	0x00007850


	//   ....[23]....
        /*01c8*/ 	.word	0x00007ad0


	//   ....[24]....
        /*01cc*/ 	.word	0x00007ae0


	//   ....[25]....
        /*01d0*/ 	.word	0x00007af0


	//   ....[26]....
        /*01d4*/ 	.word	0x00007b00


	//   ....[27]....
        /*01d8*/ 	.word	0x00008da0


	//----- nvinfo : EIATTR_VRC_CTA_INIT_COUNT
	.align		4
.L_1399:
        /*01dc*/ 	.byte	0x02, 0x4a
	.zero		1
	.zero		1


	//----- nvinfo : EIATTR_EXIT_INSTR_OFFSETS
	.align		4
        /*01e0*/ 	.byte	0x04, 0x1c
        /*01e2*/ 	.short	(.L_1401 - .L_1400)


	//   ....[0]....
.L_1400:
        /*01e4*/ 	.word	0x00000430


	//   ....[1]....
        /*01e8*/ 	.word	0x00009210


	//----- nvinfo : EIATTR_MAX_THREADS
	.align		4
.L_1401:
        /*01ec*/ 	.byte	0x04, 0x05
        /*01ee*/ 	.short	(.L_1403 - .L_1402)
.L_1402:
        /*01f0*/ 	.word	0x00000040
        /*01f4*/ 	.word	0x00000001
        /*01f8*/ 	.word	0x00000001


	//----- nvinfo : EIATTR_CRS_STACK_SIZE
	.align		4
.L_1403:
        /*01fc*/ 	.byte	0x04, 0x1e
        /*01fe*/ 	.short	(.L_1405 - .L_1404)
.L_1404:
        /*0200*/ 	.word	0x00000000


	//----- nvinfo : EIATTR_CBANK_PARAM_SIZE
	.align		4
.L_1405:
        /*0204*/ 	.byte	0x03, 0x19
        /*0206*/ 	.short	0x0118


	//----- nvinfo : EIATTR_PARAM_CBANK
	.align		4
        /*0208*/ 	.byte	0x04, 0x0a
        /*020a*/ 	.short	(.L_1407 - .L_1406)
	.align		4
.L_1406:
        /*020c*/ 	.word	index@(.nv.constant0._Z25selective_scan_fwd_kernelI32Selective_Scan_fwd_kernel_traitsILi64ELi16ELi1ELb0ELb1ELb0ELb0EN3c108BFloat16ENS1_7complexIfEEEEv13SSMParamsBase)
        /*0210*/ 	.short	0x0380
        /*0212*/ 	.short	0x0118


	//----- nvinfo : EIATTR_SW_WAR
	.align		4
.L_1407:
        /*0214*/ 	.byte	0x04, 0x36
        /*0216*/ 	.short	(.L_1409 - .L_1408)
.L_1408:
        /*0218*/ 	.word	0x00000008
.L_1409:


//--------------------- .nv.info._Z25selective_scan_fwd_kernelI32Selective_Scan_fwd_kernel_traitsILi64ELi16ELi1ELb0ELb1ELb0ELb1EN3c108BFloat16ENS1_7complexIfEEEEv13SSMParamsBase --------------------------
	.section	.nv.info._Z25selective_scan_fwd_kernelI32Selective_Scan_fwd_kernel_traitsILi64ELi16ELi1ELb0ELb1ELb0ELb1EN3c108BFloat16ENS1_7complexIfEEEEv13SSMParamsBase,"",@"SHT_CUDA_INFO"
	.sectionflags	@""
	.align	4


	//----- nvinfo : EIATTR_CUDA_API_VERSION
	.align		4
        /*0000*/ 	.byte	0x04, 0x37
        /*0002*/ 	.short	(.L_1411 - .L_1410)
.L_1410:
        /*0004*/ 	.word	0x00000082


	//----- nvinfo : EIATTR_KPARAM_INFO
	.align		4
.L_1411:
        /*0008*/ 	.byte	0x04, 0x17
        /*000a*/ 	.short	(.L_1413 - .L_1412)
.L_1412:
        /*000c*/ 	.word	0x00000000
        /*0010*/ 	.short	0x0000
        /*0012*/ 	.short	0x0000
        /*0014*/ 	.byte	0x00, 0xf0, 0x61, 0x04


	//----- nvinfo : EIATTR_SPARSE_MMA_MASK
	.align		4
.L_1413:
        /*0018*/ 	.byte	0x03, 0x50
        /*001a*/ 	.short	0x0000


	//----- nvinfo : EIATTR_MAXREG_COUNT
	.align		4
        /*001c*/ 	.byte	0x03, 0x1b
        /*001e*/ 	.short	0x00a8


	//----- nvinfo : EIATTR_NUM_BARRIERS
	.align		4
        /*0020*/ 	.byte	0x02, 0x4c
        /*0022*/ 	.byte	0x01
	.zero		1


	//----- nvinfo : EIATTR_ANNOTATIONS
	.align		4
        /*0024*/ 	.byte	0x04, 0x55
        /*0026*/ 	.short	(.L_1415 - .L_1414)


	//   ....[0]....
.L_1414:
        /* <DEDUP_REMOVED lines=13> */


	//----- nvinfo : EIATTR_MERCURY_ISA_VERSION
	.align		4
.L_1415:
        /*00e0*/ 	.byte	0x03, 0x5f
        /*00e2*/ 	.short	0x0101


	//----- nvinfo : EIATTR_INT_WARP_WIDE_INSTR_OFFSETS
	.align		4
        /*00e4*/ 	.byte	0x04, 0x31
        /*00e6*/ 	.short	(.L_1417 - .L_1416)


	//   ....[0]....
.L_1416:
        /*00e8*/ 	.word	0x00007860


	//----- nvinfo : EIATTR_COOP_GROUP_MASK_REGIDS
	.align		4
.L_1417:
        /*00ec*/ 	.byte	0x04, 0x29
        /*00ee*/ 	.short	(.L_1419 - .L_1418)


	//   ....[0]....
.L_1418:
        /*00f0*/ 	.word	0xffffffff


	//   ....[1]....
        /*00f4*/ 	.word	0xffffffff


	//   ....[2]....
        /*00f8*/ 	.word	0xffffffff


	//   ....[3]....
        /*00fc*/ 	.word	0xffffffff


	//   ....[4]....
        /*0100*/ 	.word	0xffffffff


	//   ....[5]....
        /*0104*/ 	.word	0xffffffff


	//   ....[6]....
        /*0108*/ 	.word	0xffffffff


	//   ....[7]....
        /*010c*/ 	.word	0xffffffff


	//   ....[8]....
        /*0110*/ 	.word	0xffffffff


	//   ....[9]....
        /*0114*/ 	.word	0xffffffff


	//   ....[10]....
        /*0118*/ 	.word	0xffffffff


	//   ....[11]....
        /*011c*/ 	.word	0xffffffff


	//   ....[12]....
        /*0120*/ 	.word	0xffffffff


	//   ....[13]....
        /*0124*/ 	.word	0xffffffff


	//   ....[14]....
        /*0128*/ 	.word	0xffffffff


	//   ....[15]....
        /*012c*/ 	.word	0xffffffff


	//   ....[16]....
        /*0130*/ 	.word	0xffffffff


	//   ....[17]....
        /*0134*/ 	.word	0xffffffff


	//   ....[18]....
        /*0138*/ 	.word	0xffffffff


	//   ....[19]....
        /*013c*/ 	.word	0xffffffff


	//   ....[20]....
        /*0140*/ 	.word	0xffffffff


	//   ....[21]....
        /*0144*/ 	.word	0xffffffff


	//   ....[22]....
        /*0148*/ 	.word	0xffffffff


	//   ....[23]....
        /*014c*/ 	.word	0xffffffff


	//   ....[24]....
        /*0150*/ 	.word	0xffffffff


	//   ....[25]....
        /*0154*/ 	.word	0xffffffff


	//   ....[26]....
        /*0158*/ 	.word	0xffffffff


	//   ....[27]....
        /*015c*/ 	.word	0xffffffff


	//   ....[28]....
        /*0160*/ 	.word	0xffffffff


	//   ....[29]....
        /*0164*/ 	.word	0xffffffff


	//----- nvinfo : EIATTR_COOP_GROUP_INSTR_OFFSETS
	.align		4
.L_1419:
        /*0168*/ 	.byte	0x04, 0x28
        /*016a*/ 	.short	(.L_1421 - .L_1420)


	//   ....[0]....
.L_1420:
        /*016c*/ 	.word	0x00001470


	//   ....[1]....
        /*0170*/ 	.word	0x000019e0


	//   ....[2]....
        /*0174*/ 	.word	0x000058c0


	//   ....[3]....
        /*0178*/ 	.word	0x00007410


	//   ....[4]....
        /*017c*/ 	.word	0x00007440


	//   ....[5]....
        /*0180*/ 	.word	0x00007460


	//   ....[6]....
        /*0184*/ 	.word	0x00007480


	//   ....[7]....
        /*0188*/ 	.word	0x00007510


	//   ....[8]....
        /*018c*/ 	.word	0x00007540


	//   ....[9]....
        /*0190*/ 	.word	0x00007550


	//   ....[10]....
        /*0194*/ 	.word	0x00007570


	//   ....[11]....
        /*0198*/ 	.word	0x00007600


	//   ....[12]....
        /*019c*/ 	.word	0x00007630


	//   ....[13]....
        /*01a0*/ 	.word	0x00007640


	//   ....[14]....
        /*01a4*/ 	.word	0x00007650


	//   ....[15]....
        /*01a8*/ 	.word	0x000076f0


	//   ....[16]....
        /*01ac*/ 	.word	0x00007720


	//   ....[17]....
        /*01b0*/ 	.word	0x00007730


	//   ....[18]....
        /*01b4*/ 	.word	0x00007740


	//   ....[19]....
        /*01b8*/ 	.word	0x000077f0


	//   ....[20]....
        /*01bc*/ 	.word	0x00007810


	//   ....[21]....
        /*01c0*/ 	.word	0x00007820


	//   ....[22]....
        /*01c4*/ 	.word	0x00007830


	//   ....[23]....
        /*01c8*/ 	.word	0x00007ab0


	//   ....[24]....
        /*01cc*/ 	.word	0x00007ac0


	//   ....[25]....
        /*01d0*/ 	.word	0x00007ad0


	//   ....[26]....
        /*01d4*/ 	.word	0x00007ae0


	//   ....[27]....
        /*01d8*/ 	.word	0x00008d50


	//   ....[28]....
        /*01dc*/ 	.word	0x00009670


	//   ....[29]....
        /*01e0*/ 	.word	0x0000a0c0


	//----- nvinfo : EIATTR_VRC_CTA_INIT_COUNT
	.align		4
.L_1421:
        /*01e4*/ 	.byte	0x02, 0x4a
	.zero		1
	.zero		1


	//----- nvinfo : EIATTR_EXIT_INSTR_OFFSETS
	.align		4
        /*01e8*/ 	.byte	0x04, 0x1c
        /*01ea*/ 	.short	(.L_1423 - .L_1422)


	//   ....[0]....
.L_1422:
        /*01ec*/ 	.word	0x00000430


	//   ....[1]....
        /*01f0*/ 	.word	0x0000a510


	//----- nvinfo : EIATTR_MAX_THREADS
	.align		4
.L_1423:
        /*01f4*/ 	.byte	0x04, 0x05
        /*01f6*/ 	.short	(.L_1425 - .L_1424)
.L_1424:
        /*01f8*/ 	.word	0x00000040
        /*01fc*/ 	.word	0x00000001
        /*0200*/ 	.word	0x00000001


	//----- nvinfo : EIATTR_CRS_STACK_SIZE
	.align		4
.L_1425:
        /*0204*/ 	.byte	0x04, 0x1e
        /*0206*/ 	.short	(.L_1427 - .L_1426)
.L_1426:
        /*0208*/ 	.word	0x00000000


	//----- nvinfo : EIATTR_CBANK_PARAM_SIZE
	.align		4
.L_1427:
        /*020c*/ 	.byte	0x03, 0x19
        /*020e*/ 	.short	0x0118


	//----- nvinfo : EIATTR_PARAM_CBANK
	.align		4
        /*0210*/ 	.byte	0x04, 0x0a
        /*0212*/ 	.short	(.L_1429 - .L_1428)
	.align		4
.L_1428:
        /*0214*/ 	.word	index@(.nv.constant0._Z25selective_scan_fwd_kernelI32Selective_Scan_fwd_kernel_traitsILi64ELi16ELi1ELb0ELb1ELb0ELb1EN3c108BFloat16ENS1_7complexIfEEEEv13SSMParamsBase)
        /*0218*/ 	.short	0x0380
        /*021a*/ 	.short	0x0118


	//----- nvinfo : EIATTR_SW_WAR
	.align		4
.L_1429:
        /*021c*/ 	.byte	0x04, 0x36
        /*021e*/ 	.short	(.L_1431 - .L_1430)
.L_1430:
        /*0220*/ 	.word	0x00000008
.L_1431:


//--------------------- .nv.info._Z25selective_scan_fwd_kernelI32Selective_Scan_fwd_kernel_traitsILi64ELi16ELi1ELb0ELb1ELb1ELb0EN3c108BFloat16ENS1_7complexIfEEEEv13SSMParamsBase --------------------------
	.section	.nv.info._Z25selective_scan_fwd_kernelI32Selective_Scan_fwd_kernel_traitsILi64ELi16ELi1ELb0ELb1ELb1ELb0EN3c108BFloat16ENS1_7complexIfEEEEv13SSMParamsBase,"",@"SHT_CUDA_INFO"
	.sectionflags	@""
	.align	4


	//----- nvinfo : EIATTR_CUDA_API_VERSION
	.align		4
        /*0000*/ 	.byte	0x04, 0x37
        /*0002*/ 	.short	(.L_1433 - .L_1432)
.L_1432:
        /*0004*/ 	.word	0x00000082


	//----- nvinfo : EIATTR_KPARAM_INFO
	.align		4
.L_1433:
        /*0008*/ 	.byte	0x04, 0x17
        /*000a*/ 	.short	(.L_1435 - .L_1434)
.L_1434:
        /*000c*/ 	.word	0x00000000
        /*0010*/ 	.short	0x0000
        /*0012*/ 	.short	0x0000
        /*0014*/ 	.byte	0x00, 0xf0, 0x61, 0x04


	//----- nvinfo : EIATTR_SPARSE_MMA_MASK
	.align		4
.L_1435:
        /*0018*/ 	.byte	0x03, 0x50
        /*001a*/ 	.short	0x0000


	//----- nvinfo : EIATTR_MAXREG_COUNT
	.align		4
        /*001c*/ 	.byte	0x03, 0x1b
        /*001e*/ 	.short	0x00a8


	//----- nvinfo : EIATTR_NUM_BARRIERS
	.align		4
        /*0020*/ 	.byte	0x02, 0x4c
        /*0022*/ 	.byte	0x01
	.zero		1


	//----- nvinfo : EIATTR_ANNOTATIONS
	.align		4
        /*0024*/ 	.byte	0x04, 0x55
        /*0026*/ 	.short	(.L_1437 - .L_1436)


	//   ....[0]....
.L_1436:
        /* <DEDUP_REMOVED lines=35> */


	//----- nvinfo : EIATTR_MERCURY_ISA_VERSION
	.align		4
.L_1437:
        /*0248*/ 	.byte	0x03, 0x5f
        /*024a*/ 	.short	0x0101


	//----- nvinfo : EIATTR_INT_WARP_WIDE_INSTR_OFFSETS
	.align		4
        /*024c*/ 	.byte	0x04, 0x31
        /*024e*/ 	.short	(.L_1439 - .L_1438)


	//   ....[0]....
.L_1438:
        /*0250*/ 	.word	0x00008200


	//----- nvinfo : EIATTR_COOP_GROUP_MASK_REGIDS
	.align		4
.L_1439:
        /*0254*/ 	.byte	0x04, 0x29
        /*0256*/ 	.short	(.L_1441 - .L_1440)


	//   ....[0]....
.L_1440:
        /*0258*/ 	.word	0xffffffff


	//   ....[1]....
        /*025c*/ 	.word	0xffffffff


	//   ....[2]....
        /*0260*/ 	.word	0xffffffff


	//   ....[3]....
        /*0264*/ 	.word	0xffffffff


	//   ....[4]....
        /*0268*/ 	.word	0xffffffff


	//   ....[5]....
        /*026c*/ 	.word	0xffffffff


	//   ....[6]....
        /*0270*/ 	.word	0xffffffff


	//   ....[7]....
        /*0274*/ 	.word	0xffffffff


	//   ....[8]....
        /*0278*/ 	.word	0xffffffff


	//   ....[9]....
        /*027c*/ 	.word	0xffffffff


	//   ....[10]....
        /*0280*/ 	.word	0xffffffff


	//   ....[11]....
        /*0284*/ 	.word	0xffffffff


	//   ....[12]....
        /*0288*/ 	.word	0xffffffff


	//   ....[13]....
        /*028c*/ 	.word	0xffffffff


	//   ....[14]....
        /*0290*/ 	.word	0xffffffff


	//   ....[15]....
        /*0294*/ 	.word	0xffffffff


	//   ....[16]....
        /*0298*/ 	.word	0xffffffff


	//   ....[17]....
        /*029c*/ 	.word	0xffffffff


	//   ....[18]....
        /*02a0*/ 	.word	0xffffffff


	//   ....[19]....
        /*02a4*/ 	.word	0xffffffff


	//   ....[20]....
        /*02a8*/ 	.word	0xffffffff


	//   ....[21]....
        /*02ac*/ 	.word	0xffffffff


	//   ....[22]....
        /*02b0*/ 	.word	0xffffffff


	//   ....[23]....
        /*02b4*/ 	.word	0xffffffff


	//   ....[24]....
        /*02b8*/ 	.word	0xffffffff


	//   ....[25]....
        /*02bc*/ 	.word	0xffffffff


	//   ....[26]....
        /*02c0*/ 	.word	0xffffffff


	//   ....[27]....
        /*02c4*/ 	.word	0xffffffff


	//   ....[28]....
        /*02c8*/ 	.word	0xffffffff


	//----- nvinfo : EIATTR_COOP_GROUP_INSTR_OFFSETS
	.align		4
.L_1441:
        /*02cc*/ 	.byte	0x04, 0x28
        /*02ce*/ 	.short	(.L_1443 - .L_1442)


	//   ....[0]....
.L_1442:
        /*02d0*/ 	.word	0x000014c0


	//   ....[1]....
        /*02d4*/ 	.word	0x00001b10


	//   ....[2]....
        /*02d8*/ 	.word	0x000058f0


	//   ....[3]....
        /*02dc*/ 	.word	0x00007d50


	//   ....[4]....
        /*02e0*/ 	.word	0x00007d80


	//   ....[5]....
        /*02e4*/ 	.word	0x00007da0


	//   ....[6]....
        /*02e8*/ 	.word	0x00007db0


	//   ....[7]....
        /*02ec*/ 	.word	0x00007e40


	//   ....[8]....
        /*02f0*/ 	.word	0x00007e70


	//   ....[9]....
        /*02f4*/ 	.word	0x00007e90


	//   ....[10]....
        /*02f8*/ 	.word	0x00007eb0


	//   ....[11]....
        /*02fc*/ 	.word	0x00007f30


	//   ....[12]....
        /*0300*/ 	.word	0x00007f70


	//   ....[13]....
        /*0304*/ 	.word	0x00007f90


	//   ....[14]....
        /*0308*/ 	.word	0x00007fa0


	//   ....[15]....
        /*030c*/ 	.word	0x00008040


	//   ....[16]....
        /*0310*/ 	.word	0x00008070


	//   ....[17]....
        /*0314*/ 	.word	0x00008090


	//   ....[18]....
        /*0318*/ 	.word	0x000080a0


	//   ....[19]....
        /*031c*/ 	.word	0x00008150


	//   ....[20]....
        /*0320*/ 	.word	0x00008170


	//   ....[21]....
        /*0324*/ 	.word	0x00008180


	//   ....[22]....
        /*0328*/ 	.word	0x00008190


	//   ....[23]....
        /*032c*/ 	.word	0x00008390


	//   ....[24]....
        /*0330*/ 	.word	0x00008750


	//   ....[25]....
        /*0334*/ 	.word	0x00008770


	//   ....[26]....
        /*0338*/ 	.word	0x00008790


	//   ....[27]....
        /*033c*/ 	.word	0x000087b0


	//   ....[28]....
        /*0340*/ 	.word	0x00009c40


	//----- nvinfo : EIATTR_VRC_CTA_INIT_COUNT
	.align		4
.L_1443:
        /*0344*/ 	.byte	0x02, 0x4a
	.zero		1
	.zero		1


	//----- nvinfo : EIATTR_EXIT_INSTR_OFFSETS
	.align		4
        /*0348*/ 	.byte	0x04, 0x1c
        /*034a*/ 	.short	(.L_1445 - .L_1444)


	//   ....[0]....
.L_1444:
        /*034c*/ 	.word	0x000004b0


	//   ....[1]....
        /*0350*/ 	.word	0x0000a130


	//----- nvinfo : EIATTR_MAX_THREADS
	.align		4
.L_1445:
        /*0354*/ 	.byte	0x04, 0x05
        /*0356*/ 	.short	(.L_1447 - .L_1446)
.L_1446:
        /*0358*/ 	.word	0x00000040
        /*035c*/ 	.word	0x00000001
        /*0360*/ 	.word	0x00000001


	//----- nvinfo : EIATTR_CRS_STACK_SIZE
	.align		4
.L_1447:
        /*0364*/ 	.byte	0x04, 0x1e
        /*0366*/ 	.short	(.L_1449 - .L_1448)
.L_1448:
        /*0368*/ 	.word	0x00000000


	//----- nvinfo : EIATTR_CBANK_PARAM_SIZE
	.align		4
.L_1449:
        /*036c*/ 	.byte	0x03, 0x19
        /*036e*/ 	.short	0x0118


	//----- nvinfo : EIATTR_PARAM_CBANK
	.align		4
        /*0370*/ 	.byte	0x04, 0x0a
        /*0372*/ 	.short	(.L_1451 - .L_1450)
	.align		4
.L_1450:
        /*0374*/ 	.word	index@(.nv.constant0._Z25selective_scan_fwd_kernelI32Selective_Scan_fwd_kernel_traitsILi64ELi16ELi1ELb0ELb1ELb1ELb0EN3c108BFloat16ENS1_7complexIfEEEEv13SSMParamsBase)
        /*0378*/ 	.short	0x0380
        /*037a*/ 	.short	0x0118


	//----- nvinfo : EIATTR_SW_WAR
	.align		4
.L_1451:
        /*037c*/ 	.byte	0x04, 0x36
        /*037e*/ 	.short	(.L_1453 - .L_1452)
.L_1452:
        /*0380*/ 	.word	0x00000008
.L_1453:


//--------------------- .nv.info._Z25selective_scan_fwd_kernelI32Selective_Scan_fwd_kernel_traitsILi64ELi16ELi1ELb0ELb1ELb1ELb1EN3c108BFloat16ENS1_7complexIfEEEEv13SSMParamsBase --------------------------
	.section	.nv.info._Z25selective_scan_fwd_kernelI32Selective_Scan_fwd_kernel_traitsILi64ELi16ELi1ELb0ELb1ELb1ELb1EN3c108BFloat16ENS1_7complexIfEEEEv13SSMParamsBase,"",@"SHT_CUDA_INFO"
	.sectionflags	@""
	.align	4


	//----- nvinfo : EIATTR_CUDA_API_VERSION
	.align		4
        /*0000*/ 	.byte	0x04, 0x37
        /*0002*/ 	.short	(.L_1455 - .L_1454)
.L_1454:
        /*0004*/ 	.word	0x00000082


	//----- nvinfo : EIATTR_KPARAM_INFO
	.align		4
.L_1455:
        /*0008*/ 	.byte	0x04, 0x17
        /*000a*/ 	.short	(.L_1457 - .L_1456)
.L_1456:
        /*000c*/ 	.word	0x00000000
        /*0010*/ 	.short	0x0000
        /*0012*/ 	.short	0x0000
        /*0014*/ 	.byte	0x00, 0xf0, 0x61, 0x04


	//----- nvinfo : EIATTR_SPARSE_MMA_MASK
	.align		4
.L_1457:
        /*0018*/ 	.byte	0x03, 0x50
        /*001a*/ 	.short	0x0000


	//----- nvinfo : EIATTR_MAXREG_COUNT
	.align		4
        /*001c*/ 	.byte	0x03, 0x1b
        /*001e*/ 	.short	0x00a8


	//----- nvinfo : EIATTR_NUM_BARRIERS
	.align		4
        /*0020*/ 	.byte	0x02, 0x4c
        /*0022*/ 	.byte	0x01
	.zero		1


	//----- nvinfo : EIATTR_ANNOTATIONS
	.align		4
        /*0024*/ 	.byte	0x04, 0x55
        /*0026*/ 	.short	(.L_1459 - .L_1458)


	//   ....[0]....
.L_1458:
        /* <DEDUP_REMOVED lines=37> */


	//----- nvinfo : EIATTR_MERCURY_ISA_VERSION
	.align		4
.L_1459:
        /*0260*/ 	.byte	0x03, 0x5f
        /*0262*/ 	.short	0x0101


	//----- nvinfo : EIATTR_INT_WARP_WIDE_INSTR_OFFSETS
	.align		4
        /*0264*/ 	.byte	0x04, 0x31
        /*0266*/ 	.short	(.L_1461 - .L_1460)


	//   ....[0]....
.L_1460:
        /*0268*/ 	.word	0x00008260


	//----- nvinfo : EIATTR_COOP_GROUP_MASK_REGIDS
	.align		4
.L_1461:
        /*026c*/ 	.byte	0x04, 0x29
        /*026e*/ 	.short	(.L_1463 - .L_1462)


	//   ....[0]....
.L_1462:
        /*0270*/ 	.word	0xffffffff


	//   ....[1]....
        /*0274*/ 	.word	0xffffffff


	//   ....[2]....
        /*0278*/ 	.word	0xffffffff


	//   ....[3]....
        /*027c*/ 	.word	0xffffffff


	//   ....[4]....
        /*0280*/ 	.word	0xffffffff


	//   ....[5]....
        /*0284*/ 	.word	0xffffffff


	//   ....[6]....
        /*0288*/ 	.word	0xffffffff


	//   ....[7]....
        /*028c*/ 	.word	0xffffffff


	//   ....[8]....
        /*0290*/ 	.word	0xffffffff


	//   ....[9]....
        /*0294*/ 	.word	0xffffffff


	//   ....[10]....
        /*0298*/ 	.word	0xffffffff


	//   ....[11]....
        /*029c*/ 	.word	0xffffffff


	//   ....[12]....
        /*02a0*/ 	.word	0xffffffff


	//   ....[13]....
        /*02a4*/ 	.word	0xffffffff


	//   ....[14]....
        /*02a8*/ 	.word	0xffffffff


	//   ....[15]....
        /*02ac*/ 	.word	0xffffffff


	//   ....[16]....
        /*02b0*/ 	.word	0xffffffff


	//   ....[17]....
        /*02b4*/ 	.word	0xffffffff


	//   ....[18]....
        /*02b8*/ 	.word	0xffffffff


	//   ....[19]....
        /*02bc*/ 	.word	0xffffffff


	//   ....[20]....
        /*02c0*/ 	.word	0xffffffff


	//   ....[21]....
        /*02c4*/ 	.word	0xffffffff


	//   ....[22]....
        /*02c8*/ 	.word	0xffffffff


	//   ....[23]....
        /*02cc*/ 	.word	0xffffffff


	//   ....[24]....
        /*02d0*/ 	.word	0xffffffff


	//   ....[25]....
        /*02d4*/ 	.word	0xffffffff


	//   ....[26]....
        /*02d8*/ 	.word	0xffffffff


	//   ....[27]....
        /*02dc*/ 	.word	0xffffffff


	//   ....[28]....
        /*02e0*/ 	.word	0xffffffff


	//   ....[29]....
        /*02e4*/ 	.word	0xffffffff


	//   ....[30]....
        /*02e8*/ 	.word	0xffffffff


	//----- nvinfo : EIATTR_COOP_GROUP_INSTR_OFFSETS
	.align		4
.L_1463:
        /*02ec*/ 	.byte	0x04, 0x28
        /*02ee*/ 	.short	(.L_1465 - .L_1464)


	//   ....[0]....
.L_1464:
        /*02f0*/ 	.word	0x000014c0


	//   ....[1]....
        /*02f4*/ 	.word	0x00001b10


	//   ....[2]....
        /*02f8*/ 	.word	0x00005930


	//   ....[3]....
        /*02fc*/ 	.word	0x00007d60


	//   ....[4]....
        /*0300*/ 	.word	0x00007d80


	//   ....[5]....
        /*0304*/ 	.word	0x00007da0


	//   ....[6]....
        /*0308*/ 	.word	0x00007dc0


	//   ....[7]....
        /*030c*/ 	.word	0x00007e40


	//   ....[8]....
        /*0310*/ 	.word	0x00007e70


	//   ....[9]....
        /*0314*/ 	.word	0x00007e90


	//   ....[10]....
        /*0318*/ 	.word	0x00007eb0


	//   ....[11]....
        /*031c*/ 	.word	0x00007f50


	//   ....[12]....
        /*0320*/ 	.word	0x00007f70


	//   ....[13]....
        /*0324*/ 	.word	0x00007f90


	//   ....[14]....
        /*0328*/ 	.word	0x00007fa0


	//   ....[15]....
        /*032c*/ 	.word	0x00008040


	//   ....[16]....
        /*0330*/ 	.word	0x00008080


	//   ....[17]....
        /*0334*/ 	.word	0x00008090


	//   ....[18]....
        /*0338*/ 	.word	0x000080a0


	//   ....[19]....
        /*033c*/ 	.word	0x00008160


	//   ....[20]....
        /*0340*/ 	.word	0x00008170


	//   ....[21]....
        /*0344*/ 	.word	0x00008190


	//   ....[22]....
        /*0348*/ 	.word	0x000081a0


	//   ....[23]....
        /*034c*/ 	.word	0x000083a0


	//   ....[24]....
        /*0350*/ 	.word	0x00008760


	//   ....[25]....
        /*0354*/ 	.word	0x00008780


	//   ....[26]....
        /*0358*/ 	.word	0x000087a0


	//   ....[27]....
        /*035c*/ 	.word	0x000087c0


	//   ....[28]....
        /*0360*/ 	.word	0x00009d00


	//   ....[29]....
        /*0364*/ 	.word	0x0000a5e0


	//   ....[30]....
        /*0368*/ 	.word	0x0000b020


	//----- nvinfo : EIATTR_VRC_CTA_INIT_COUNT
	.align		4
.L_1465:
        /*036c*/ 	.byte	0x02, 0x4a
	.zero		1
	.zero		1


	//----- nvinfo : EIATTR_EXIT_INSTR_OFFSETS
	.align		4
        /*0370*/ 	.byte	0x04, 0x1c
        /*0372*/ 	.short	(.L_1467 - .L_1466)


	//   ....[0]....
.L_1466:
        /*0374*/ 	.word	0x000004b0


	//   ....[1]....
        /*0378*/ 	.word	0x0000b480


	//----- nvinfo : EIATTR_MAX_THREADS
	.align		4
.L_1467:
        /*037c*/ 	.byte	0x04, 0x05
        /*037e*/ 	.short	(.L_1469 - .L_1468)
.L_1468:
        /*0380*/ 	.word	0x00000040
        /*0384*/ 	.word	0x00000001
        /*0388*/ 	.word	0x00000001


	//----- nvinfo : EIATTR_CRS_STACK_SIZE
	.align		4
.L_1469:
        /*038c*/ 	.byte	0x04, 0x1e
        /*038e*/ 	.short	(.L_1471 - .L_1470)
.L_1470:
        /*0390*/ 	.word	0x00000000


	//----- nvinfo : EIATTR_CBANK_PARAM_SIZE
	.align		4
.L_1471:
        /*0394*/ 	.byte	0x03, 0x19
        /*0396*/ 	.short	0x0118


	//----- nvinfo : EIATTR_PARAM_CBANK
	.align		4
        /*0398*/ 	.byte	0x04, 0x0a
        /*039a*/ 	.short	(.L_1473 - .L_1472)
	.align		4
.L_1472:
        /*039c*/ 	.word	index@(.nv.constant0._Z25selective_scan_fwd_kernelI32Selective_Scan_fwd_kernel_traitsILi64ELi16ELi1ELb0ELb1ELb1ELb1EN3c108BFloat16ENS1_7complexIfEEEEv13SSMParamsBase)
        /*03a0*/ 	.short	0x0380
        /*03a2*/ 	.short	0x0118


	//----- nvinfo : EIATTR_SW_WAR
	.align		4
.L_1473:
        /*03a4*/ 	.byte	0x04, 0x36
        /*03a6*/ 	.short	(.L_1475 - .L_1474)
.L_1474:
        /*03a8*/ 	.word	0x00000008
.L_1475:


//--------------------- .nv.info._Z25selective_scan_fwd_kernelI32Selective_Scan_fwd_kernel_traitsILi64ELi16ELi1ELb1ELb0ELb0ELb0EN3c108BFloat16ENS1_7complexIfEEEEv13SSMParamsBase --------------------------
	.section	.nv.info._Z25selective_scan_fwd_kernelI32Selective_Scan_fwd_kernel_traitsILi64ELi16ELi1ELb1ELb0ELb0ELb0EN3c108BFloat16ENS1_7complexIfEEEEv13SSMParamsBase,"",@"SHT_CUDA_INFO"
	.sectionflags	@""
	.align	4


	//----- nvinfo : EIATTR_CUDA_API_VERSION
	.align		4
        /*0000*/ 	.byte	0x04, 0x37
        /*0002*/ 	.short	(.L_1477 - .L_1476)
.L_1476:
        /*0004*/ 	.word	0x00000082


	//----- nvinfo : EIATTR_KPARAM_INFO
	.align		4
.L_1477:
        /*0008*/ 	.byte	0x04, 0x17
        /*000a*/ 	.short	(.L_1479 - .L_1478)
.L_1478:
        /*000c*/ 	.word	0x00000000
        /*0010*/ 	.short	0x0000
        /*0012*/ 	.short	0x0000
        /*0014*/ 	.byte	0x00, 0xf0, 0x61, 0x04


	//----- nvinfo : EIATTR_SPARSE_MMA_MASK
	.align		4
.L_1479:
        /*0018*/ 	.byte	0x03, 0x50
        /*001a*/ 	.short	0x0000


	//----- nvinfo : EIATTR_MAXREG_COUNT
	.align		4
        /*001c*/ 	.byte	0x03, 0x1b
        /*001e*/ 	.short	0x00a8


	//----- nvinfo : EIATTR_NUM_BARRIERS
	.align		4
        /*0020*/ 	.byte	0x02, 0x4c
        /*0022*/ 	.byte	0x01
	.zero		1


	//----- nvinfo : EIATTR_MERCURY_ISA_VERSION
	.align		4
        /*0024*/ 	.byte	0x03, 0x5f
        /*0026*/ 	.short	0x0101


	//----- nvinfo : EIATTR_COOP_GROUP_MASK_REGIDS
	.align		4
        /*0028*/ 	.byte	0x04, 0x29
        /*002a*/ 	.short	(.L_1481 - .L_1480)


	//   ....[0]....
.L_1480:
        /*002c*/ 	.word	0xffffffff


	//   ....[1]....
        /*0030*/ 	.word	0xffffffff


	//   ....[2]....
        /*0034*/ 	.word	0xffffffff


	//   ....[3]....
        /*0038*/ 	.word	0xffffffff


	//   ....[4]....
        /*003c*/ 	.word	0xffffffff


	//   ....[5]....
        /*0040*/ 	.word	0xffffffff


	//   ....[6]....
        /*0044*/ 	.word	0xffffffff


	//   ....[7]....
        /*0048*/ 	.word	0xffffffff


	//   ....[8]....
        /*004c*/ 	.word	0xffffffff


	//   ....[9]....
        /*0050*/ 	.word	0xffffffff


	//   ....[10]....
        /*0054*/ 	.word	0xffffffff


	//   ....[11]....
        /*0058*/ 	.word	0xffffffff


	//   ....[12]....
        /*005c*/ 	.word	0xffffffff


	//   ....[13]....
        /*0060*/ 	.word	0xffffffff


	//   ....[14]....
        /*0064*/ 	.word	0xffffffff


	//   ....[15]....
        /*0068*/ 	.word	0xffffffff


	//   ....[16]....
        /*006c*/ 	.word	0xffffffff


	//   ....[17]....
        /*0070*/ 	.word	0xffffffff


	//   ....[18]....
        /*0074*/ 	.word	0xffffffff


	//   ....[19]....
        /*0078*/ 	.word	0xffffffff


	//   ....[20]....
        /*007c*/ 	.word	0xffffffff


	//   ....[21]....
        /*0080*/ 	.word	0xffffffff


	//   ....[22]....
        /*0084*/ 	.word	0xffffffff


	//   ....[23]....
        /*0088*/ 	.word	0xffffffff


	//   ....[24]....
        /*008c*/ 	.word	0xffffffff


	//   ....[25]....
        /*0090*/ 	.word	0xffffffff


	//   ....[26]....
        /*0094*/ 	.word	0xffffffff


	//----- nvinfo : EIATTR_COOP_GROUP_INSTR_OFFSETS
	.align		4
.L_1481:
        /*0098*/ 	.byte	0x04, 0x28
        /*009a*/ 	.short	(.L_1483 - .L_1482)


	//   ....[0]....
.L_1482:
        /*009c*/ 	.word	0x000005e0


	//   ....[1]....
        /*00a0*/ 	.word	0x00000680


	//   ....[2]....
        /*00a4*/ 	.word	0x00004270


	//   ....[3]....
        /*00a8*/ 	.word	0x000042a0


	//   ....[4]....
        /*00ac*/ 	.word	0x00004300


	//   ....[5]....
        /*00b0*/ 	.word	0x00004310


	//   ....[6]....
        /*00b4*/ 	.word	0x00004380


	//   ....[7]....
        /*00b8*/ 	.word	0x00004390


	//   ....[8]....
        /*00bc*/ 	.word	0x000043e0


	//   ....[9]....
        /*00c0*/ 	.word	0x00004400


	//   ....[10]....
        /*00c4*/ 	.word	0x00004470


	//   ....[11]....
        /*00c8*/ 	.word	0x000044a0


	//   ....[12]....
        /*00cc*/ 	.word	0x000044d0


	//   ....[13]....
        /*00d0*/ 	.word	0x000044e0


	//   ....[14]....
        /*00d4*/ 	.word	0x00004580


	//   ....[15]....
        /*00d8*/ 	.word	0x000045b0


	//   ....[16]....
        /*00dc*/ 	.word	0x000045c0


	//   ....[17]....
        /*00e0*/ 	.word	0x000045d0


	//   ....[18]....
        /*00e4*/ 	.word	0x00004680


	//   ....[19]....
        /*00e8*/ 	.word	0x000046a0


	//   ....[20]....
        /*00ec*/ 	.word	0x000046b0


	//   ....[21]....
        /*00f0*/ 	.word	0x000046c0


	//   ....[22]....
        /*00f4*/ 	.word	0x000048e0


	//   ....[23]....
        /*00f8*/ 	.word	0x00004900


	//   ....[24]....
        /*00fc*/ 	.word	0x00004910


	//   ....[25]....
        /*0100*/ 	.word	0x00004920


	//   ....[26]....
        /*0104*/ 	.word	0x00005890


	//----- nvinfo : EIATTR_VRC_CTA_INIT_COUNT
	.align		4
.L_1483:
        /*0108*/ 	.byte	0x02, 0x4a
	.zero		1
	.zero		1


	//----- nvinfo : EIATTR_EXIT_INSTR_OFFSETS
	.align		4
        /*010c*/ 	.byte	0x04, 0x1c
        /*010e*/ 	.short	(.L_1485 - .L_1484)


	//   ....[0]....
.L_1484:
        /*0110*/ 	.word	0x000001f0


	//   ....[1]....
        /*0114*/ 	.word	0x00005970


	//----- nvinfo : EIATTR_MAX_THREADS
	.align		4
.L_1485:
        /*0118*/ 	.byte	0x04, 0x05
        /*011a*/ 	.short	(.L_1487 - .L_1486)
.L_1486:
        /*011c*/ 	.word	0x00000040
        /*0120*/ 	.word	0x00000001
        /*0124*/ 	.word	0x00000001


	//----- nvinfo : EIATTR_CRS_STACK_SIZE
	.align		4
.L_1487:
        /*0128*/ 	.byte	0x04, 0x1e
        /*012a*/ 	.short	(.L_1489 - .L_1488)
.L_1488:
        /*012c*/ 	.word	0x00000000


	//----- nvinfo : EIATTR_CBANK_PARAM_SIZE
	.align		4
.L_1489:
        /*0130*/ 	.byte	0x03, 0x19
        /*0132*/ 	.short	0x0118


	//----- nvinfo : EIATTR_PARAM_CBANK
	.align		4
        /*0134*/ 	.byte	0x04, 0x0a
        /*0136*/ 	.short	(.L_1491 - .L_1490)
	.align		4
.L_1490:
        /*0138*/ 	.word	index@(.nv.constant0._Z25selective_scan_fwd_kernelI32Selective_Scan_fwd_kernel_traitsILi64ELi16ELi1ELb1ELb0ELb0ELb0EN3c108BFloat16ENS1_7complexIfEEEEv13SSMParamsBase)
        /*013c*/ 	.short	0x0380
        /*013e*/ 	.short	0x0118


	//----- nvinfo : EIATTR_SW_WAR
	.align		4
.L_1491:
        /*0140*/ 	.byte	0x04, 0x36
        /*0142*/ 	.short	(.L_1493 - .L_1492)
.L_1492:
        /*0144*/ 	.word	0x00000008
.L_1493:


//--------------------- .nv.info._Z25selective_scan_fwd_kernelI32Selective_Scan_fwd_kernel_traitsILi64ELi16ELi1ELb1ELb0ELb0ELb1EN3c108BFloat16ENS1_7complexIfEEEEv13SSMParamsBase --------------------------
	.section	.nv.info._Z25selective_scan_fwd_kernelI32Selective_Scan_fwd_kernel_traitsILi64ELi16ELi1ELb1ELb0ELb0ELb1EN3c108BFloat16ENS1_7complexIfEEEEv13SSMParamsBase,"",@"SHT_CUDA_INFO"
	.sectionflags	@""
	.align	4


	//----- nvinfo : EIATTR_CUDA_API_VERSION
	.align		4
        /*0000*/ 	.byte	0x04, 0x37
        /*0002*/ 	.short	(.L_1495 - .L_1494)
.L_1494:
        /*0004*/ 	.word	0x00000082


	//----- nvinfo : EIATTR_KPARAM_INFO
	.align		4
.L_1495:
        /*0008*/ 	.byte	0x04, 0x17
        /*000a*/ 	.short	(.L_1497 - .L_1496)
.L_1496:
        /*000c*/ 	.word	0x00000000
        /*0010*/ 	.short	0x0000
        /*0012*/ 	.short	0x0000
        /*0014*/ 	.byte	0x00, 0xf0, 0x61, 0x04


	//----- nvinfo : EIATTR_SPARSE_MMA_MASK
	.align		4
.L_1497:
        /*0018*/ 	.byte	0x03, 0x50
        /*001a*/ 	.short	0x0000


	//----- nvinfo : EIATTR_MAXREG_COUNT
	.align		4
        /*001c*/ 	.byte	0x03, 0x1b
        /*001e*/ 	.short	0x00a8


	//----- nvinfo : EIATTR_NUM_BARRIERS
	.align		4
        /*0020*/ 	.byte	0x02, 0x4c
        /*0022*/ 	.byte	0x01
	.zero		1


	//----- nvinfo : EIATTR_MERCURY_ISA_VERSION
	.align		4
        /*0024*/ 	.byte	0x03, 0x5f
        /*0026*/ 	.short	0x0101


	//----- nvinfo : EIATTR_COOP_GROUP_MASK_REGIDS
	.align		4
        /*0028*/ 	.byte	0x04, 0x29
        /*002a*/ 	.short	(.L_1499 - .L_1498)


	//   ....[0]....
.L_1498:
        /*002c*/ 	.word	0xffffffff


	//   ....[1]....
        /*0030*/ 	.word	0xffffffff


	//   ....[2]....
        /*0034*/ 	.word	0xffffffff


	//   ....[3]....
        /*0038*/ 	.word	0xffffffff


	//   ....[4]....
        /*003c*/ 	.word	0xffffffff


	//   ....[5]....
        /*0040*/ 	.word	0xffffffff


	//   ....[6]....
        /*0044*/ 	.word	0xffffffff


	//   ....[7]....
        /*0048*/ 	.word	0xffffffff


	//   ....[8]....
        /*004c*/ 	.word	0xffffffff


	//   ....[9]....
        /*0050*/ 	.word	0xffffffff


	//   ....[10]....
        /*0054*/ 	.word	0xffffffff


	//   ....[11]....
        /*0058*/ 	.word	0xffffffff


	//   ....[12]....
        /*005c*/ 	.word	0xffffffff


	//   ....[13]....
        /*0060*/ 	.word	0xffffffff


	//   ....[14]....
        /*0064*/ 	.word	0xffffffff


	//   ....[15]....
        /*0068*/ 	.word	0xffffffff


	//   ....[16]....
        /*006c*/ 	.word	0xffffffff


	//   ....[17]....
        /*0070*/ 	.word	0xffffffff


	//   ....[18]....
        /*0074*/ 	.word	0xffffffff


	//   ....[19]....
        /*0078*/ 	.word	0xffffffff


	//   ....[20]....
        /*007c*/ 	.word	0xffffffff


	//   ....[21]....
        /*0080*/ 	.word	0xffffffff


	//   ....[22]....
        /*0084*/ 	.word	0xffffffff


	//   ....[23]....
        /*0088*/ 	.word	0xffffffff


	//   ....[24]....
        /*008c*/ 	.word	0xffffffff


	//   ....[25]....
        /*0090*/ 	.word	0xffffffff


	//   ....[26]....
        /*0094*/ 	.word	0xffffffff


	//   ....[27]....
        /*0098*/ 	.word	0xffffffff


	//   ....[28]....
        /*009c*/ 	.word	0xffffffff


	//----- nvinfo : EIATTR_COOP_GROUP_INSTR_OFFSETS
	.align		4
.L_1499:
        /*00a0*/ 	.byte	0x04, 0x28
        /*00a2*/ 	.short	(.L_1501 - .L_1500)


	//   ....[0]....
.L_1500:
        /*00a4*/ 	.word	0x000005e0


	//   ....[1]....
        /*00a8*/ 	.word	0x00000680


	//   ....[2]....
        /*00ac*/ 	.word	0x00004270


	//   ....[3]....
        /*00b0*/ 	.word	0x000042a0


	//   ....[4]....
        /*00b4*/ 	.word	0x00004300


	//   ....[5]....
        /*00b8*/ 	.word	0x00004310


	//   ....[6]....
        /*00bc*/ 	.word	0x00004380


	//   ....[7]....
        /*00c0*/ 	.word	0x00004390


	//   ....[8]....
        /*00c4*/ 	.word	0x000043e0


	//   ....[9]....
        /*00c8*/ 	.word	0x00004400


	//   ....[10]....
        /*00cc*/ 	.word	0x00004470


	//   ....[11]....
        /*00d0*/ 	.word	0x000044a0


	//   ....[12]....
        /*00d4*/ 	.word	0x000044d0


	//   ....[13]....
        /*00d8*/ 	.word	0x000044e0


	//   ....[14]....
        /*00dc*/ 	.word	0x00004580


	//   ....[15]....
        /*00e0*/ 	.word	0x000045b0


	//   ....[16]....
        /*00e4*/ 	.word	0x000045c0


	//   ....[17]....
        /*00e8*/ 	.word	0x000045d0


	//   ....[18]....
        /*00ec*/ 	.word	0x00004680


	//   ....[19]....
        /*00f0*/ 	.word	0x000046a0


	//   ....[20]....
        /*00f4*/ 	.word	0x000046b0


	//   ....[21]....
        /*00f8*/ 	.word	0x000046c0


	//   ....[22]....
        /*00fc*/ 	.word	0x000048e0


	//   ....[23]....
        /*0100*/ 	.word	0x00004900


	//   ....[24]....
        /*0104*/ 	.word	0x00004910


	//   ....[25]....
        /*0108*/ 	.word	0x00004920


	//   ....[26]....
        /*010c*/ 	.word	0x00005840


	//   ....[27]....
        /*0110*/ 	.word	0x00005a40


	//   ....[28]....
        /*0114*/ 	.word	0x00006310


	//----- nvinfo : EIATTR_VRC_CTA_INIT_COUNT
	.align		4
.L_1501:
        /*0118*/ 	.byte	0x02, 0x4a
	.zero		1
	.zero		1


	//----- nvinfo : EIATTR_EXIT_INSTR_OFFSETS
	.align		4
        /*011c*/ 	.byte	0x04, 0x1c
        /*011e*/ 	.short	(.L_1503 - .L_1502)


	//   ....[0]....
.L_1502:
        /*0120*/ 	.word	0x000001f0


	//   ....[1]....
        /*0124*/ 	.word	0x000063b0


	//----- nvinfo : EIATTR_MAX_THREADS
	.align		4
.L_1503:
        /*0128*/ 	.byte	0x04, 0x05
        /*012a*/ 	.short	(.L_1505 - .L_1504)
.L_1504:
        /*012c*/ 	.word	0x00000040
        /*0130*/ 	.word	0x00000001
        /*0134*/ 	.word	0x00000001


	//----- nvinfo : EIATTR_CRS_STACK_SIZE
	.align		4
.L_1505:
        /*0138*/ 	.byte	0x04, 0x1e
        /*013a*/ 	.short	(.L_1507 - .L_1506)
.L_1506:
        /*013c*/ 	.word	0x00000000


	//----- nvinfo : EIATTR_CBANK_PARAM_SIZE
	.align		4
.L_1507:
        /*0140*/ 	.byte	0x03, 0x19
        /*0142*/ 	.short	0x0118


	//----- nvinfo : EIATTR_PARAM_CBANK
	.align		4
        /*0144*/ 	.byte	0x04, 0x0a
        /*0146*/ 	.short	(.L_1509 - .L_1508)
	.align		4
.L_1508:
        /*0148*/ 	.word	index@(.nv.constant0._Z25selective_scan_fwd_kernelI32Selective_Scan_fwd_kernel_traitsILi64ELi16ELi1ELb1ELb0ELb0ELb1EN3c108BFloat16ENS1_7complexIfEEEEv13SSMParamsBase)
        /*014c*/ 	.short	0x0380
        /*014e*/ 	.short	0x0118


	//----- nvinfo : EIATTR_SW_WAR
	.align		4
.L_1509:
        /*0150*/ 	.byte	0x04, 0x36
        /*0152*/ 	.short	(.L_1511 - .L_1510)
.L_1510:
        /*0154*/ 	.word	0x00000008
.L_1511:


//--------------------- .nv.info._Z25selective_scan_fwd_kernelI32Selective_Scan_fwd_kernel_traitsILi64ELi16ELi1ELb1ELb0ELb1ELb0EN3c108BFloat16ENS1_7complexIfEEEEv13SSMParamsBase --------------------------
	.section	.nv.info._Z25selective_scan_fwd_kernelI32Selective_Scan_fwd_kernel_traitsILi64ELi16ELi1ELb1ELb0ELb1ELb0EN3c108BFloat16ENS1_7complexIfEEEEv13SSMParamsBase,"",@"SHT_CUDA_INFO"
	.sectionflags	@""
	.align	4


	//----- nvinfo : EIATTR_CUDA_API_VERSION
	.align		4
        /*0000*/ 	.byte	0x04, 0x37
        /*0002*/ 	.short	(.L_1513 - .L_1512)
.L_1512:
        /*0004*/ 	.word	0x00000082


	//----- nvinfo : EIATTR_KPARAM_INFO
	.align		4
.L_1513:
        /*0008*/ 	.byte	0x04, 0x17
        /*000a*/ 	.short	(.L_1515 - .L_1514)
.L_1514:
        /*000c*/ 	.word	0x00000000
        /*0010*/ 	.short	0x0000
        /*0012*/ 	.short	0x0000
        /*0014*/ 	.byte	0x00, 0xf0, 0x61, 0x04


	//----- nvinfo : EIATTR_SPARSE_MMA_MASK
	.align		4
.L_1515:
        /*0018*/ 	.byte	0x03, 0x50
        /*001a*/ 	.short	0x0000


	//----- nvinfo : EIATTR_MAXREG_COUNT
	.align		4
        /*001c*/ 	.byte	0x03, 0x1b
        /*001e*/ 	.short	0x00a8


	//----- nvinfo : EIATTR_NUM_BARRIERS
	.align		4
        /*0020*/ 	.byte	0x02, 0x4c
        /*0022*/ 	.byte	0x01
	.zero		1


	//----- nvinfo : EIATTR_MERCURY_ISA_VERSION
	.align		4
        /*0024*/ 	.byte	0x03, 0x5f
        /*0026*/ 	.short	0x0101


	//----- nvinfo : EIATTR_COOP_GROUP_MASK_REGIDS
	.align		4
        /*0028*/ 	.byte	0x04, 0x29
        /*002a*/ 	.short	(.L_1517 - .L_1516)


	//   ....[0]....
.L_1516:
        /*002c*/ 	.word	0xffffffff


	//   ....[1]....
        /*0030*/ 	.word	0xffffffff


	//   ....[2]....
        /*0034*/ 	.word	0xffffffff


	//   ....[3]....
        /*0038*/ 	.word	0xffffffff


	//   ....[4]....
        /*003c*/ 	.word	0xffffffff


	//   ....[5]....
        /*0040*/ 	.word	0xffffffff


	//   ....[6]....
        /*0044*/ 	.word	0xffffffff


	//   ....[7]....
        /*0048*/ 	.word	0xffffffff


	//   ....[8]....
        /*004c*/ 	.word	0xffffffff


	//   ....[9]....
        /*0050*/ 	.word	0xffffffff


	//   ....[10]....
        /*0054*/ 	.word	0xffffffff


	//   ....[11]....
        /*0058*/ 	.word	0xffffffff


	//   ....[12]....
        /*005c*/ 	.word	0xffffffff


	//   ....[13]....
        /*0060*/ 	.word	0xffffffff


	//   ....[14]....
        /*0064*/ 	.word	0xffffffff


	//   ....[15]....
        /*0068*/ 	.word	0xffffffff


	//   ....[16]....
        /*006c*/ 	.word	0xffffffff


	//   ....[17]....
        /*0070*/ 	.word	0xffffffff


	//   ....[18]....
        /*0074*/ 	.word	0xffffffff


	//   ....[19]....
        /*0078*/ 	.word	0xffffffff


	//   ....[20]....
        /*007c*/ 	.word	0xffffffff


	//   ....[21]....
        /*0080*/ 	.word	0xffffffff


	//   ....[22]....
        /*0084*/ 	.word	0xffffffff


	//   ....[23]....
        /*0088*/ 	.word	0xffffffff


	//   ....[24]....
        /*008c*/ 	.word	0xffffffff


	//   ....[25]....
        /*0090*/ 	.word	0xffffffff


	//   ....[26]....
        /*0094*/ 	.word	0xffffffff


	//   ....[27]....
        /*0098*/ 	.word	0xffffffff


	//----- nvinfo : EIATTR_COOP_GROUP_INSTR_OFFSETS
	.align		4
.L_1517:
        /*009c*/ 	.byte	0x04, 0x28
        /*009e*/ 	.short	(.L_1519 - .L_1518)


	//   ....[0]....
.L_1518:
        /*00a0*/ 	.word	0x00000820


	//   ....[1]....
        /*00a4*/ 	.word	0x000008c0


	//   ....[2]....
        /*00a8*/ 	.word	0x00004570


	//   ....[3]....
        /*00ac*/ 	.word	0x000045a0


	//   ....[4]....
        /*00b0*/ 	.word	0x00004610


	//   ....[5]....
        /*00b4*/ 	.word	0x00004620


	//   ....[6]....
        /*00b8*/ 	.word	0x00004690


	//   ....[7]....
        /*00bc*/ 	.word	0x000046b0


	//   ....[8]....
        /*00c0*/ 	.word	0x000046f0


	//   ....[9]....
        /*00c4*/ 	.word	0x00004710


	//   ....[10]....
        /*00c8*/ 	.word	0x00004790


	//   ....[11]....
        /*00cc*/ 	.word	0x000047c0


	//   ....[12]....
        /*00d0*/ 	.word	0x000047e0


	//   ....[13]....
        /*00d4*/ 	.word	0x000047f0


	//   ....[14]....
        /*00d8*/ 	.word	0x00004890


	//   ....[15]....
        /*00dc*/ 	.word	0x000048c0


	//   ....[16]....
        /*00e0*/ 	.word	0x000048d0


	//   ....[17]....
        /*00e4*/ 	.word	0x000048e0


	//   ....[18]....
        /*00e8*/ 	.word	0x00004990


	//   ....[19]....
        /*00ec*/ 	.word	0x000049b0


	//   ....[20]....
        /*00f0*/ 	.word	0x000049c0


	//   ....[21]....
        /*00f4*/ 	.word	0x000049d0


	//   ....[22]....
        /*00f8*/ 	.word	0x00004b70


	//   ....[23]....
        /*00fc*/ 	.word	0x00004cd0


	//   ....[24]....
        /*0100*/ 	.word	0x00004df0


	//   ....[25]....
        /*0104*/ 	.word	0x00004e20


	//   ....[26]....
        /*0108*/ 	.word	0x00004e50


	//   ....[27]....
        /*010c*/ 	.word	0x00006380


	//----- nvinfo : EIATTR_VRC_CTA_INIT_COUNT
	.align		4
.L_1519:
        /*0110*/ 	.byte	0x02, 0x4a
	.zero		1
	.zero		1


	//----- nvinfo : EIATTR_EXIT_INSTR_OFFSETS
	.align		4
        /*0114*/ 	.byte	0x04, 0x1c
        /*0116*/ 	.short	(.L_1521 - .L_1520)


	//   ....[0]....
.L_1520:
        /*0118*/ 	.word	0x000004a0


	//   ....[1]....
        /*011c*/ 	.word	0x00006450


	//----- nvinfo : EIATTR_MAX_THREADS
	.align		4
.L_1521:
        /*0120*/ 	.byte	0x04, 0x05
        /*0122*/ 	.short	(.L_1523 - .L_1522)
.L_1522:
        /*0124*/ 	.word	0x00000040
        /*0128*/ 	.word	0x00000001
        /*012c*/ 	.word	0x00000001


	//----- nvinfo : EIATTR_CRS_STACK_SIZE
	.align		4
.L_1523:
        /*0130*/ 	.byte	0x04, 0x1e
        /*0132*/ 	.short	(.L_1525 - .L_1524)
.L_1524:
        /*0134*/ 	.word	0x00000000


	//----- nvinfo : EIATTR_CBANK_PARAM_SIZE
	.align		4
.L_1525:
        /*0138*/ 	.byte	0x03, 0x19
        /*013a*/ 	.short	0x0118


	//----- nvinfo : EIATTR_PARAM_CBANK
	.align		4
        /*013c*/ 	.byte	0x04, 0x0a
        /*013e*/ 	.short	(.L_1527 - .L_1526)
	.align		4
.L_1526:
        /*0140*/ 	.word	index@(.nv.constant0._Z25selective_scan_fwd_kernelI32Selective_Scan_fwd_kernel_traitsILi64ELi16ELi1ELb1ELb0ELb1ELb0EN3c108BFloat16ENS1_7complexIfEEEEv13SSMParamsBase)
        /*0144*/ 	.short	0x0380
        /*0146*/ 	.short	0x0118


	//----- nvinfo : EIATTR_SW_WAR
	.align		4
.L_1527:
        /*0148*/ 	.byte	0x04, 0x36
        /*014a*/ 	.short	(.L_1529 - .L_1528)
.L_1528:
        /*014c*/ 	.word	0x00000008
.L_1529:


//--------------------- .nv.info._Z25selective_scan_fwd_kernelI32Selective_Scan_fwd_kernel_traitsILi64ELi16ELi1ELb1ELb0ELb1ELb1EN3c108BFloat16ENS1_7complexIfEEEEv13SSMParamsBase --------------------------
	.section	.nv.info._Z25selective_scan_fwd_kernelI32Selective_Scan_fwd_kernel_traitsILi64ELi16ELi1ELb1ELb0ELb1ELb1EN3c108BFloat16ENS1_7complexIfEEEEv13SSMParamsBase,"",@"SHT_CUDA_INFO"
	.sectionflags	@""
	.align	4


	//----- nvinfo : EIATTR_CUDA_API_VERSION
	.align		4
        /*0000*/ 	.byte	0x04, 0x37
        /*0002*/ 	.short	(.L_1531 - .L_1530)
.L_1530:
        /*0004*/ 	.word	0x00000082


	//----- nvinfo : EIATTR_KPARAM_INFO
	.align		4
.L_1531:
        /*0008*/ 	.byte	0x04, 0x17
        /*000a*/ 	.short	(.L_1533 - .L_1532)
.L_1532:
        /*000c*/ 	.word	0x00000000
        /*0010*/ 	.short	0x0000
        /*0012*/ 	.short	0x0000
        /*0014*/ 	.byte	0x00, 0xf0, 0x61, 0x04


	//----- nvinfo : EIATTR_SPARSE_MMA_MASK
	.align		4
.L_1533:
        /*0018*/ 	.byte	0x03, 0x50
        /*001a*/ 	.short	0x0000


	//----- nvinfo : EIATTR_MAXREG_COUNT
	.align		4
        /*001c*/ 	.byte	0x03, 0x1b
        /*001e*/ 	.short	0x00a8


	//----- nvinfo : EIATTR_NUM_BARRIERS
	.align		4
        /*0020*/ 	.byte	0x02, 0x4c
        /*0022*/ 	.byte	0x01
	.zero		1


	//----- nvinfo : EIATTR_MERCURY_ISA_VERSION
	.align		4
        /*0024*/ 	.byte	0x03, 0x5f
        /*0026*/ 	.short	0x0101


	//----- nvinfo : EIATTR_COOP_GROUP_MASK_REGIDS
	.align		4
        /*0028*/ 	.byte	0x04, 0x29
        /*002a*/ 	.short	(.L_1535 - .L_1534)


	//   ....[0]....
.L_1534:
        /*002c*/ 	.word	0xffffffff


	//   ....[1]....
        /*0030*/ 	.word	0xffffffff


	//   ....[2]....
        /*0034*/ 	.word	0xffffffff


	//   ....[3]....
        /*0038*/ 	.word	0xffffffff


	//   ....[4]....
        /*003c*/ 	.word	0xffffffff


	//   ....[5]....
        /*0040*/ 	.word	0xffffffff


	//   ....[6]....
        /*0044*/ 	.word	0xffffffff


	//   ....[7]....
        /*0048*/ 	.word	0xffffffff


	//   ....[8]....
        /*004c*/ 	.word	0xffffffff


	//   ....[9]....
        /*0050*/ 	.word	0xffffffff


	//   ....[10]....
        /*0054*/ 	.word	0xffffffff


	//   ....[11]....
        /*0058*/ 	.word	0xffffffff


	//   ....[12]....
        /*005c*/ 	.word	0xffffffff


	//   ....[13]....
        /*0060*/ 	.word	0xffffffff


	//   ....[14]....
        /*0064*/ 	.word	0xffffffff


	//   ....[15]....
        /*0068*/ 	.word	0xffffffff


	//   ....[16]....
        /*006c*/ 	.word	0xffffffff


	//   ....[17]....
        /*0070*/ 	.word	0xffffffff


	//   ....[18]....
        /*0074*/ 	.word	0xffffffff


	//   ....[19]....
        /*0078*/ 	.word	0xffffffff


	//   ....[20]....
        /*007c*/ 	.word	0xffffffff


	//   ....[21]....
        /*0080*/ 	.word	0xffffffff


	//   ....[22]....
        /*0084*/ 	.word	0xffffffff


	//   ....[23]....
        /*0088*/ 	.word	0xffffffff


	//   ....[24]....
        /*008c*/ 	.word	0xffffffff


	//   ....[25]....
        /*0090*/ 	.word	0xffffffff


	//   ....[26]....
        /*0094*/ 	.word	0xffffffff


	//   ....[27]....
        /*0098*/ 	.word	0xffffffff


	//   ....[28]....
        /*009c*/ 	.word	0xffffffff


	//   ....[29]....
        /*00a0*/ 	.word	0xffffffff


	//----- nvinfo : EIATTR_COOP_GROUP_INSTR_OFFSETS
	.align		4
.L_1535:
        /*00a4*/ 	.byte	0x04, 0x28
        /*00a6*/ 	.short	(.L_1537 - .L_1536)


	//   ....[0]....
.L_1536:
        /*00a8*/ 	.word	0x00000850


	//   ....[1]....
        /*00ac*/ 	.word	0x000008f0


	//   ....[2]....
        /*00b0*/ 	.word	0x00004560


	//   ....[3]....
        /*00b4*/ 	.word	0x00004590


	//   ....[4]....
        /*00b8*/ 	.word	0x00004630


	//   ....[5]....
        /*00bc*/ 	.word	0x00004650


	//   ....[6]....
        /*00c0*/ 	.word	0x000046b0


	//   ....[7]....
        /*00c4*/ 	.word	0x000046c0


	//   ....[8]....
        /*00c8*/ 	.word	0x00004720


	//   ....[9]....
        /*00cc*/ 	.word	0x00004730


	//   ....[10]....
        /*00d0*/ 	.word	0x000047a0


	//   ....[11]....
        /*00d4*/ 	.word	0x000047b0


	//   ....[12]....
        /*00d8*/ 	.word	0x00004800


	//   ....[13]....
        /*00dc*/ 	.word	0x00004820


	//   ....[14]....
        /*00e0*/ 	.word	0x00004890


	//   ....[15]....
        /*00e4*/ 	.word	0x000048c0


	//   ....[16]....
        /*00e8*/ 	.word	0x000048f0


	//   ....[17]....
        /*00ec*/ 	.word	0x00004900


	//   ....[18]....
        /*00f0*/ 	.word	0x00004a20


	//   ....[19]....
        /*00f4*/ 	.word	0x00004a50


	//   ....[20]....
        /*00f8*/ 	.word	0x00004a60


	//   ....[21]....
        /*00fc*/ 	.word	0x00004a70


	//   ....[22]....
        /*0100*/ 	.word	0x00004bc0


	//   ....[23]....
        /*0104*/ 	.word	0x00004d10


	//   ....[24]....
        /*0108*/ 	.word	0x00004e20


	//   ....[25]....
        /*010c*/ 	.word	0x00004e60


	//   ....[26]....
        /*0110*/ 	.word	0x00004e90


	//   ....[27]....
        /*0114*/ 	.word	0x00006330


	//   ....[28]....
        /*0118*/ 	.word	0x00006560


	//   ....[29]....
        /*011c*/ 	.word	0x00006e10


	//----- nvinfo : EIATTR_VRC_CTA_INIT_COUNT
	.align		4
.L_1537:
        /*0120*/ 	.byte	0x02, 0x4a
	.zero		1
	.zero		1


	//----- nvinfo : EIATTR_EXIT_INSTR_OFFSETS
	.align		4
        /*0124*/ 	.byte	0x04, 0x1c
        /*0126*/ 	.short	(.L_1539 - .L_1538)


	//   ....[0]....
.L_1538:
        /*0128*/ 	.word	0x000004a0


	//   ....[1]....
        /*012c*/ 	.word	0x00006ec0


	//----- nvinfo : EIATTR_MAX_THREADS
	.align		4
.L_1539:
        /*0130*/ 	.byte	0x04, 0x05
        /*0132*/ 	.short	(.L_1541 - .L_1540)
.L_1540:
        /*0134*/ 	.word	0x00000040
        /*0138*/ 	.word	0x00000001
        /*013c*/ 	.word	0x00000001


	//----- nvinfo : EIATTR_CRS_STACK_SIZE
	.align		4
.L_1541:
        /*0140*/ 	.byte	0x04, 0x1e
        /*0142*/ 	.short	(.L_1543 - .L_1542)
.L_1542:
        /*0144*/ 	.word	0x00000000


	//----- nvinfo : EIATTR_CBANK_PARAM_SIZE
	.align		4
.L_1543:
        /*0148*/ 	.byte	0x03, 0x19
        /*014a*/ 	.short	0x0118


	//----- nvinfo : EIATTR_PARAM_CBANK
	.align		4
        /*014c*/ 	.byte	0x04, 0x0a
        /*014e*/ 	.short	(.L_1545 - .L_1544)
	.align		4
.L_1544:
        /*0150*/ 	.word	index@(.nv.constant0._Z25selective_scan_fwd_kernelI32Selective_Scan_fwd_kernel_traitsILi64ELi16ELi1ELb1ELb0ELb1ELb1EN3c108BFloat16ENS1_7complexIfEEEEv13SSMParamsBase)
        /*0154*/ 	.short	0x0380
        /*0156*/ 	.short	0x0118


	//----- nvinfo : EIATTR_SW_WAR
	.align		4
.L_1545:
        /*0158*/ 	.byte	0x04, 0x36
        /*015a*/ 	.short	(.L_1547 - .L_1546)
.L_1546:
        /*015c*/ 	.word	0x00000008
.L_1547:


//--------------------- .nv.info._Z25selective_scan_fwd_kernelI32Selective_Scan_fwd_kernel_traitsILi64ELi16ELi1ELb1ELb1ELb0ELb0EN3c108BFloat16ENS1_7complexIfEEEEv13SSMParamsBase --------------------------
	.section	.nv.info._Z25selective_scan_fwd_kernelI32Selective_Scan_fwd_kernel_traitsILi64ELi16ELi1ELb1ELb1ELb0ELb0EN3c108BFloat16ENS1_7complexIfEEEEv13SSMParamsBase,"",@"SHT_CUDA_INFO"
	.sectionflags	@""
	.align	4


	//----- nvinfo : EIATTR_CUDA_API_VERSION
	.align		4
        /*0000*/ 	.byte	0x04, 0x37
        /*0002*/ 	.short	(.L_1549 - .L_1548)
.L_1548:
        /*0004*/ 	.word	0x00000082


	//----- nvinfo : EIATTR_KPARAM_INFO
	.align		4
.L_1549:
        /*0008*/ 	.byte	0x04, 0x17
        /*000a*/ 	.short	(.L_1551 - .L_1550)
.L_1550:
        /*000c*/ 	.word	0x00000000
        /*0010*/ 	.short	0x0000
        /*0012*/ 	.short	0x0000
        /*0014*/ 	.byte	0x00, 0xf0, 0x61, 0x04


	//----- nvinfo : EIATTR_SPARSE_MMA_MASK
	.align		4
.L_1551:
        /*0018*/ 	.byte	0x03, 0x50
        /*001a*/ 	.short	0x0000


	//----- nvinfo : EIATTR_MAXREG_COUNT
	.align		4
        /*001c*/ 	.byte	0x03, 0x1b
        /*001e*/ 	.short	0x00a8


	//----- nvinfo : EIATTR_NUM_BARRIERS
	.align		4
        /*0020*/ 	.byte	0x02, 0x4c
        /*0022*/ 	.byte	0x01
	.zero		1


	//----- nvinfo : EIATTR_MERCURY_ISA_VERSION
	.align		4
        /*0024*/ 	.byte	0x03, 0x5f
        /*0026*/ 	.short	0x0101


	//----- nvinfo : EIATTR_COOP_GROUP_MASK_REGIDS
	.align		4
        /*0028*/ 	.byte	0x04, 0x29
        /*002a*/ 	.short	(.L_1553 - .L_1552)


	//   ....[0]....
.L_1552:
        /*002c*/ 	.word	0xffffffff


	//   ....[1]....
        /*0030*/ 	.word	0xffffffff


	//   ....[2]....
        /*0034*/ 	.word	0xffffffff


	//   ....[3]....
        /*0038*/ 	.word	0xffffffff


	//   ....[4]....
        /*003c*/ 	.word	0xffffffff


	//   ....[5]....
        /*0040*/ 	.word	0xffffffff


	//   ....[6]....
        /*0044*/ 	.word	0xffffffff


	//   ....[7]....
        /*0048*/ 	.word	0xffffffff


	//   ....[8]....
        /*004c*/ 	.word	0xffffffff


	//   ....[9]....
        /*0050*/ 	.word	0xffffffff


	//   ....[10]....
        /*0054*/ 	.word	0xffffffff


	//   ....[11]....
        /*0058*/ 	.word	0xffffffff


	//   ....[12]....
        /*005c*/ 	.word	0xffffffff


	//   ....[13]....
        /*0060*/ 	.word	0xffffffff


	//   ....[14]....
        /*0064*/ 	.word	0xffffffff


	//   ....[15]....
        /*0068*/ 	.word	0xffffffff


	//   ....[16]....
        /*006c*/ 	.word	0xffffffff


	//   ....[17]....
        /*0070*/ 	.word	0xffffffff


	//   ....[18]....
        /*0074*/ 	.word	0xffffffff


	//   ....[19]....
        /*0078*/ 	.word	0xffffffff


	//   ....[20]....
        /*007c*/ 	.word	0xffffffff


	//   ....[21]....
        /*0080*/ 	.word	0xffffffff


	//   ....[22]....
        /*0084*/ 	.word	0xffffffff


	//   ....[23]....
        /*0088*/ 	.word	0xffffffff


	//   ....[24]....
        /*008c*/ 	.word	0xffffffff


	//   ....[25]....
        /*0090*/ 	.word	0xffffffff


	//   ....[26]....
        /*0094*/ 	.word	0xffffffff


	//   ....[27]....
        /*0098*/ 	.word	0xffffffff


	//----- nvinfo : EIATTR_COOP_GROUP_INSTR_OFFSETS
	.align		4
.L_1553:
        /*009c*/ 	.byte	0x04, 0x28
        /*009e*/ 	.short	(.L_1555 - .L_1554)


	//   ....[0]....
.L_1554:
        /*00a0*/ 	.word	0x00000850


	//   ....[1]....
        /*00a4*/ 	.word	0x000008f0


	//   ....[2]....
        /*00a8*/ 	.word	0x00003ad0


	//   ....[3]....
        /*00ac*/ 	.word	0x00004b80


	//   ....[4]....
        /*00b0*/ 	.word	0x00004bc0


	//   ....[5]....
        /*00b4*/ 	.word	0x00004c70


	//   ....[6]....
        /*00b8*/ 	.word	0x00004c90


	//   ....[7]....
        /*00bc*/ 	.word	0x00004d10


	//   ....[8]....
        /*00c0*/ 	.word	0x00004d20


	//   ....[9]....
        /*00c4*/ 	.word	0x00004d80


	//   ....[10]....
        /*00c8*/ 	.word	0x00004d90


	//   ....[11]....
        /*00cc*/ 	.word	0x00004e00


	//   ....[12]....
        /*00d0*/ 	.word	0x00004e30


	//   ....[13]....
        /*00d4*/ 	.word	0x00004e70


	//   ....[14]....
        /*00d8*/ 	.word	0x00004e80


	//   ....[15]....
        /*00dc*/ 	.word	0x00004f10


	//   ....[16]....
        /*00e0*/ 	.word	0x00004f50


	//   ....[17]....
        /*00e4*/ 	.word	0x00004f60


	//   ....[18]....
        /*00e8*/ 	.word	0x00004f70


	//   ....[19]....
        /*00ec*/ 	.word	0x00005030


	//   ....[20]....
        /*00f0*/ 	.word	0x00005040


	//   ....[21]....
        /*00f4*/ 	.word	0x00005050


	//   ....[22]....
        /*00f8*/ 	.word	0x00005060


	//   ....[23]....
        /*00fc*/ 	.word	0x000051d0


	//   ....[24]....
        /*0100*/ 	.word	0x000051e0


	//   ....[25]....
        /*0104*/ 	.word	0x000051f0


	//   ....[26]....
        /*0108*/ 	.word	0x00005220


	//   ....[27]....
        /*010c*/ 	.word	0x000061b0


	//----- nvinfo : EIATTR_VRC_CTA_INIT_COUNT
	.align		4
.L_1555:
        /*0110*/ 	.byte	0x02, 0x4a
	.zero		1
	.zero		1


	//----- nvinfo : EIATTR_EXIT_INSTR_OFFSETS
	.align		4
        /*0114*/ 	.byte	0x04, 0x1c
        /*0116*/ 	.short	(.L_1557 - .L_1556)


	//   ....[0]....
.L_1556:
        /*0118*/ 	.word	0x000004b0


	//   ....[1]....
        /*011c*/ 	.word	0x00006280


	//----- nvinfo : EIATTR_MAX_THREADS
	.align		4
.L_1557:
        /*0120*/ 	.byte	0x04, 0x05
        /*0122*/ 	.short	(.L_1559 - .L_1558)
.L_1558:
        /*0124*/ 	.word	0x00000040
        /*0128*/ 	.word	0x00000001
        /*012c*/ 	.word	0x00000001


	//----- nvinfo : EIATTR_CRS_STACK_SIZE
	.align		4
.L_1559:
        /*0130*/ 	.byte	0x04, 0x1e
        /*0132*/ 	.short	(.L_1561 - .L_1560)
.L_1560:
        /*0134*/ 	.word	0x00000000


	//----- nvinfo : EIATTR_CBANK_PARAM_SIZE
	.align		4
.L_1561:
        /*0138*/ 	.byte	0x03, 0x19
        /*013a*/ 	.short	0x0118


	//----- nvinfo : EIATTR_PARAM_CBANK
	.align		4
        /*013c*/ 	.byte	0x04, 0x0a
        /*013e*/ 	.short	(.L_1563 - .L_1562)
	.align		4
.L_1562:
        /*0140*/ 	.word	index@(.nv.constant0._Z25selective_scan_fwd_kernelI32Selective_Scan_fwd_kernel_traitsILi64ELi16ELi1ELb1ELb1ELb0ELb0EN3c108BFloat16ENS1_7complexIfEEEEv13SSMParamsBase)
        /*0144*/ 	.short	0x0380
        /*0146*/ 	.short	0x0118


	//----- nvinfo : EIATTR_SW_WAR
	.align		4
.L_1563:
        /*0148*/ 	.byte	0x04, 0x36
        /*014a*/ 	.short	(.L_1565 - .L_1564)
.L_1564:
        /*014c*/ 	.word	0x00000008
.L_1565:


//--------------------- .nv.info._Z25selective_scan_fwd_kernelI32Selective_Scan_fwd_kernel_traitsILi64ELi16ELi1ELb1ELb1ELb0ELb1EN3c108BFloat16ENS1_7complexIfEEEEv13SSMParamsBase --------------------------
	.section	.nv.info._Z25selective_scan_fwd_kernelI32Selective_Scan_fwd_kernel_traitsILi64ELi16ELi1ELb1ELb1ELb0ELb1EN3c108BFloat16ENS1_7complexIfEEEEv13SSMParamsBase,"",@"SHT_CUDA_INFO"
	.sectionflags	@""
	.align	4


	//----- nvinfo : EIATTR_CUDA_API_VERSION
	.align		4
        /*0000*/ 	.byte	0x04, 0x37
        /*0002*/ 	.short	(.L_1567 - .L_1566)
.L_1566:
        /*0004*/ 	.word	0x00000082


	//----- nvinfo : EIATTR_KPARAM_INFO
	.align		4
.L_1567:
        /*0008*/ 	.byte	0x04, 0x17
        /*000a*/ 	.short	(.L_1569 - .L_1568)
.L_1568:
        /*000c*/ 	.word	0x00000000
        /*0010*/ 	.short	0x0000
        /*0012*/ 	.short	0x0000
        /*0014*/ 	.byte	0x00, 0xf0, 0x61, 0x04


	//----- nvinfo : EIATTR_SPARSE_MMA_MASK
	.align		4
.L_1569:
        /*0018*/ 	.byte	0x03, 0x50
        /*001a*/ 	.short	0x0000


	//----- nvinfo : EIATTR_MAXREG_COUNT
	.align		4
        /*001c*/ 	.byte	0x03, 0x1b
        /*001e*/ 	.short	0x00a8


	//----- nvinfo : EIATTR_NUM_BARRIERS
	.align		4
        /*0020*/ 	.byte	0x02, 0x4c
        /*0022*/ 	.byte	0x01
	.zero		1


	//----- nvinfo : EIATTR_MERCURY_ISA_VERSION
	.align		4
        /*0024*/ 	.byte	0x03, 0x5f
        /*0026*/ 	.short	0x0101


	//----- nvinfo : EIATTR_COOP_GROUP_MASK_REGIDS
	.align		4
        /*0028*/ 	.byte	0x04, 0x29
        /*002a*/ 	.short	(.L_1571 - .L_1570)


	//   ....[0]....
.L_1570:
        /*002c*/ 	.word	0xffffffff


	//   ....[1]....
        /*0030*/ 	.word	0xffffffff


	//   ....[2]....
        /*0034*/ 	.word	0xffffffff


	//   ....[3]....
        /*0038*/ 	.word	0xffffffff


	//   ....[4]....
        /*003c*/ 	.word	0xffffffff


	//   ....[5]....
        /*0040*/ 	.word	0xffffffff


	//   ....[6]....
        /*0044*/ 	.word	0xffffffff


	//   ....[7]....
        /*0048*/ 	.word	0xffffffff


	//   ....[8]....
        /*004c*/ 	.word	0xffffffff


	//   ....[9]....
        /*0050*/ 	.word	0xffffffff


	//   ....[10]....
        /*0054*/ 	.word	0xffffffff


	//   ....[11]....
        /*0058*/ 	.word	0xffffffff


	//   ....[12]....
        /*005c*/ 	.word	0xffffffff


	//   ....[13]....
        /*0060*/ 	.word	0xffffffff


	//   ....[14]....
        /*0064*/ 	.word	0xffffffff


	//   ....[15]....
        /*0068*/ 	.word	0xffffffff


	//   ....[16]....
        /*006c*/ 	.word	0xffffffff


	//   ....[17]....
        /*0070*/ 	.word	0xffffffff


	//   ....[18]....
        /*0074*/ 	.word	0xffffffff


	//   ....[19]....
        /*0078*/ 	.word	0xffffffff


	//   ....[20]....
        /*007c*/ 	.word	0xffffffff


	//   ....[21]....
        /*0080*/ 	.word	0xffffffff


	//   ....[22]....
        /*0084*/ 	.word	0xffffffff


	//   ....[23]....
        /*0088*/ 	.word	0xffffffff


	//   ....[24]....
        /*008c*/ 	.word	0xffffffff


	//   ....[25]....
        /*0090*/ 	.word	0xffffffff


	//   ....[26]....
        /*0094*/ 	.word	0xffffffff


	//   ....[27]....
        /*0098*/ 	.word	0xffffffff


	//   ....[28]....
        /*009c*/ 	.word	0xffffffff


	//   ....[29]....
        /*00a0*/ 	.word	0xffffffff


	//----- nvinfo : EIATTR_COOP_GROUP_INSTR_OFFSETS
	.align		4
.L_1571:
        /*00a4*/ 	.byte	0x04, 0x28
        /*00a6*/ 	.short	(.L_1573 - .L_1572)


	//   ....[0]....
.L_1572:
        /*00a8*/ 	.word	0x00000850


	//   ....[1]....
        /*00ac*/ 	.word	0x000008f0


	//   ....[2]....
        /*00b0*/ 	.word	0x00003730


	//   ....[3]....
        /*00b4*/ 	.word	0x00004ba0


	//   ....[4]....
        /*00b8*/ 	.word	0x00004be0


	//   ....[5]....
        /*00bc*/ 	.word	0x00004c90


	//   ....[6]....
        /*00c0*/ 	.word	0x00004cc0


	//   ....[7]....
        /*00c4*/ 	.word	0x00004d10


	//   ....[8]....
        /*00c8*/ 	.word	0x00004d20


	//   ....[9]....
        /*00cc*/ 	.word	0x00004d80


	//   ....[10]....
        /*00d0*/ 	.word	0x00004d90


	//   ....[11]....
        /*00d4*/ 	.word	0x00004e00


	//   ....[12]....
        /*00d8*/ 	.word	0x00004e10


	//   ....[13]....
        /*00dc*/ 	.word	0x00004e70


	//   ....[14]....
        /*00e0*/ 	.word	0x00004e80


	//   ....[15]....
        /*00e4*/ 	.word	0x00004ef0


	//   ....[16]....
        /*00e8*/ 	.word	0x00004f20


	//   ....[17]....
        /*00ec*/ 	.word	0x00004f60


	//   ....[18]....
        /*00f0*/ 	.word	0x00004f70


	//   ....[19]....
        /*00f4*/ 	.word	0x00005000


	//   ....[20]....
        /*00f8*/ 	.word	0x00005040


	//   ....[21]....
        /*00fc*/ 	.word	0x00005050


	//   ....[22]....
        /*0100*/ 	.word	0x00005060


	//   ....[23]....
        /*0104*/ 	.word	0x000051d0


	//   ....[24]....
        /*0108*/ 	.word	0x000051e0


	//   ....[25]....
        /*010c*/ 	.word	0x000051f0


	//   ....[26]....
        /*0110*/ 	.word	0x00005220


	//   ....[27]....
        /*0114*/ 	.word	0x00006130


	//   ....[28]....
        /*0118*/ 	.word	0x00006360


	//   ....[29]....
        /*011c*/ 	.word	0x00006c10


	//----- nvinfo : EIATTR_VRC_CTA_INIT_COUNT
	.align		4
.L_1573:
        /*0120*/ 	.byte	0x02, 0x4a
	.zero		1
	.zero		1


	//----- nvinfo : EIATTR_EXIT_INSTR_OFFSETS
	.align		4
        /*0124*/ 	.byte	0x04, 0x1c
        /*0126*/ 	.short	(.L_1575 - .L_1574)


	//   ....[0]....
.L_1574:
        /*0128*/ 	.word	0x000004b0


	//   ....[1]....
        /*012c*/ 	.word	0x00006cc0


	//----- nvinfo : EIATTR_MAX_THREADS
	.align		4
.L_1575:
        /*0130*/ 	.byte	0x04, 0x05
        /*0132*/ 	.short	(.L_1577 - .L_1576)
.L_1576:
        /*0134*/ 	.word	0x00000040
        /*0138*/ 	.word	0x00000001
        /*013c*/ 	.word	0x00000001


	//----- nvinfo : EIATTR_CRS_STACK_SIZE
	.align		4
.L_1577:
        /*0140*/ 	.byte	0x04, 0x1e
        /*0142*/ 	.short	(.L_1579 - .L_1578)
.L_1578:
        /*0144*/ 	.word	0x00000000


	//----- nvinfo : EIATTR_CBANK_PARAM_SIZE
	.align		4
.L_1579:
        /*0148*/ 	.byte	0x03, 0x19
        /*014a*/ 	.short	0x0118


	//----- nvinfo : EIATTR_PARAM_CBANK
	.align		4
        /*014c*/ 	.byte	0x04, 0x0a
        /*014e*/ 	.short	(.L_1581 - .L_1580)
	.align		4
.L_1580:
        /*0150*/ 	.word	index@(.nv.constant0._Z25selective_scan_fwd_kernelI32Selective_Scan_fwd_kernel_traitsILi64ELi16ELi1ELb1ELb1ELb0ELb1EN3c108BFloat16ENS1_7complexIfEEEEv13SSMParamsBase)
        /*0154*/ 	.short	0x0380
        /*0156*/ 	.short	0x0118


	//----- nvinfo : EIATTR_SW_WAR
	.align		4
.L_1581:
        /*0158*/ 	.byte	0x04, 0x36
        /*015a*/ 	.short	(.L_1583 - .L_1582)
.L_1582:
        /*015c*/ 	.word	0x00000008
.L_1583:


//--------------------- .nv.info._Z25selective_scan_fwd_kernelI32Selective_Scan_fwd_kernel_traitsILi64ELi16ELi1ELb1ELb1ELb1ELb0EN3c108BFloat16ENS1_7complexIfEEEEv13SSMParamsBase --------------------------
	.section	.nv.info._Z25selective_scan_fwd_kernelI32Selective_Scan_fwd_kernel_traitsILi64ELi16ELi1ELb1ELb1ELb1ELb0EN3c108BFloat16ENS1_7complexIfEEEEv13SSMParamsBase,"",@"SHT_CUDA_INFO"
	.sectionflags	@""
	.align	4


	//----- nvinfo : EIATTR_CUDA_API_VERSION
	.align		4
        /*0000*/ 	.byte	0x04, 0x37
        /*0002*/ 	.short	(.L_1585 - .L_1584)
.L_1584:
        /*0004*/ 	.word	0x00000082


	//----- nvinfo : EIATTR_KPARAM_INFO
	.align		4
.L_1585:
        /*0008*/ 	.byte	0x04, 0x17
        /*000a*/ 	.short	(.L_1587 - .L_1586)
.L_1586:
        /*000c*/ 	.word	0x00000000
        /*0010*/ 	.short	0x0000
        /*0012*/ 	.short	0x0000
        /*0014*/ 	.byte	0x00, 0xf0, 0x61, 0x04


	//----- nvinfo : EIATTR_SPARSE_MMA_MASK
	.align		4
.L_1587:
        /*0018*/ 	.byte	0x03, 0x50
        /*001a*/ 	.short	0x0000


	//----- nvinfo : EIATTR_MAXREG_COUNT
	.align		4
        /*001c*/ 	.byte	0x03, 0x1b
        /*001e*/ 	.short	0x00a8


	//----- nvinfo : EIATTR_NUM_BARRIERS
	.align		4
        /*0020*/ 	.byte	0x02, 0x4c
        /*0022*/ 	.byte	0x01
	.zero		1


	//----- nvinfo : EIATTR_ANNOTATIONS
	.align		4
        /*0024*/ 	.byte	0x04, 0x55
        /*0026*/ 	.short	(.L_1589 - .L_1588)


	//   ....[0]....
.L_1588:
        /*0028*/ 	.word	0x00000001
        /*002c*/ 	.byte	0x20, 0x08, 0x00, 0x00, 0x01, 0x00, 0x00, 0x00, 0x20, 0x33, 0x00, 0x00, 0x01, 0x00, 0x00, 0x00
        /*003c*/ 	.byte	0x80, 0x64, 0x00, 0x00


	//----- nvinfo : EIATTR_MERCURY_ISA_VERSION
	.align		4
.L_1589:
        /*0040*/ 	.byte	0x03, 0x5f
        /*0042*/ 	.short	0x0101


	//----- nvinfo : EIATTR_COOP_GROUP_MASK_REGIDS
	.align		4
        /*0044*/ 	.byte	0x04, 0x29
        /*0046*/ 	.short	(.L_1591 - .L_1590)


	//   ....[0]....
.L_1590:
        /*0048*/ 	.word	0xffffffff


	//   ....[1]....
        /*004c*/ 	.word	0xffffffff


	//   ....[2]....
        /*0050*/ 	.word	0xffffffff


	//   ....[3]....
        /*0054*/ 	.word	0xffffffff


	//   ....[4]....
        /*0058*/ 	.word	0xffffffff


	//   ....[5]....
        /*005c*/ 	.word	0xffffffff


	//   ....[6]....
        /*0060*/ 	.word	0xffffffff


	//   ....[7]....
        /*0064*/ 	.word	0xffffffff


	//   ....[8]....
        /*0068*/ 	.word	0xffffffff


	//   ....[9]....
        /*006c*/ 	.word	0xffffffff


	//   ....[10]....
        /*0070*/ 	.word	0xffffffff


	//   ....[11]....
        /*0074*/ 	.word	0xffffffff


	//   ....[12]....
        /*0078*/ 	.word	0xffffffff


	//   ....[13]....
        /*007c*/ 	.word	0xffffffff


	//   ....[14]....
        /*0080*/ 	.word	0xffffffff


	//   ....[15]....
        /*0084*/ 	.word	0xffffffff


	//   ....[16]....
        /*0088*/ 	.word	0xffffffff


	//   ....[17]....
        /*008c*/ 	.word	0xffffffff


	//   ....[18]....
        /*0090*/ 	.word	0xffffffff


	//   ....[19]....
        /*0094*/ 	.word	0xffffffff


	//   ....[20]....
        /*0098*/ 	.word	0xffffffff


	//   ....[21]....
        /*009c*/ 	.word	0xffffffff


	//   ....[22]....
        /*00a0*/ 	.word	0xffffffff


	//   ....[23]....
        /*00a4*/ 	.word	0xffffffff


	//   ....[24]....
        /*00a8*/ 	.word	0xffffffff


	//   ....[25]....
        /*00ac*/ 	.word	0xffffffff


	//   ....[26]....
        /*00b0*/ 	.word	0xffffffff


	//   ....[27]....
        /*00b4*/ 	.word	0xffffffff


	//   ....[28]....
        /*00b8*/ 	.word	0xffffffff


	//----- nvinfo : EIATTR_COOP_GROUP_INSTR_OFFSETS
	.align		4
.L_1591:
        /*00bc*/ 	.byte	0x04, 0x28
        /*00be*/ 	.short	(.L_1593 - .L_1592)


	//   ....[0]....
.L_1592:
        /*00c0*/ 	.word	0x00000850


	//   ....[1]....
        /*00c4*/ 	.word	0x000008e0


	//   ....[2]....
        /*00c8*/ 	.word	0x00003790


	//   ....[3]....
        /*00cc*/ 	.word	0x00004bd0


	//   ....[4]....
        /*00d0*/ 	.word	0x00004c00


	//   ....[5]....
        /*00d4*/ 	.word	0x00004ca0


	//   ....[6]....
        /*00d8*/ 	.word	0x00004cc0


	//   ....[7]....
        /*00dc*/ 	.word	0x00004d20


	//   ....[8]....
        /*00e0*/ 	.word	0x00004d30


	//   ....[9]....
        /*00e4*/ 	.word	0x00004d90


	//   ....[10]....
        /*00e8*/ 	.word	0x00004da0


	//   ....[11]....
        /*00ec*/ 	.word	0x00004e10


	//   ....[12]....
        /*00f0*/ 	.word	0x00004e20


	//   ....[13]....
        /*00f4*/ 	.word	0x00004e70


	//   ....[14]....
        /*00f8*/ 	.word	0x00004e90


	//   ....[15]....
        /*00fc*/ 	.word	0x00004f00


	//   ....[16]....
        /*0100*/ 	.word	0x00004f30


	//   ....[17]....
        /*0104*/ 	.word	0x00004f60


	//   ....[18]....
        /*0108*/ 	.word	0x00004f70


	//   ....[19]....
        /*010c*/ 	.word	0x00005010


	//   ....[20]....
        /*0110*/ 	.word	0x00005040


	//   ....[21]....
        /*0114*/ 	.word	0x00005060


	//   ....[22]....
        /*0118*/ 	.word	0x00005070


	//   ....[23]....
        /*011c*/ 	.word	0x000051f0


	//   ....[24]....
        /*0120*/ 	.word	0x000052b0


	//   ....[25]....
        /*0124*/ 	.word	0x00005310


	//   ....[26]....
        /*0128*/ 	.word	0x00005350


	//   ....[27]....
        /*012c*/ 	.word	0x00005470


	//   ....[28]....
        /*0130*/ 	.word	0x000066a0


	//----- nvinfo : EIATTR_VRC_CTA_INIT_COUNT
	.align		4
.L_1593:
        /*0134*/ 	.byte	0x02, 0x4a
	.zero		1
	.zero		1


	//----- nvinfo : EIATTR_EXIT_INSTR_OFFSETS
	.align		4
        /*0138*/ 	.byte	0x04, 0x1c
        /*013a*/ 	.short	(.L_1595 - .L_1594)


	//   ....[0]....
.L_1594:
        /*013c*/ 	.word	0x000004c0


	//   ....[1]....
        /*0140*/ 	.word	0x00006780


	//----- nvinfo : EIATTR_MAX_THREADS
	.align		4
.L_1595:
        /*0144*/ 	.byte	0x04, 0x05
        /*0146*/ 	.short	(.L_1597 - .L_1596)
.L_1596:
        /*0148*/ 	.word	0x00000040
        /*014c*/ 	.word	0x00000001
        /*0150*/ 	.word	0x00000001


	//----- nvinfo : EIATTR_CRS_STACK_SIZE
	.align		4
.L_1597:
        /*0154*/ 	.byte	0x04, 0x1e
        /*0156*/ 	.short	(.L_1599 - .L_1598)
.L_1598:
        /*0158*/ 	.word	0x00000000


	//----- nvinfo : EIATTR_CBANK_PARAM_SIZE
	.align		4
.L_1599:
        /*015c*/ 	.byte	0x03, 0x19
        /*015e*/ 	.short	0x0118


	//----- nvinfo : EIATTR_PARAM_CBANK
	.align		4
        /*0160*/ 	.byte	0x04, 0x0a
        /*0162*/ 	.short	(.L_1601 - .L_1600)
	.align		4
.L_1600:
        /*0164*/ 	.word	index@(.nv.constant0._Z25selective_scan_fwd_kernelI32Selective_Scan_fwd_kernel_traitsILi64ELi16ELi1ELb1ELb1ELb1ELb0EN3c108BFloat16ENS1_7complexIfEEEEv13SSMParamsBase)
        /*0168*/ 	.short	0x0380
        /*016a*/ 	.short	0x0118


	//----- nvinfo : EIATTR_SW_WAR
	.align		4
.L_1601:
        /*016c*/ 	.byte	0x04, 0x36
        /*016e*/ 	.short	(.L_1603 - .L_1602)
.L_1602:
        /*0170*/ 	.word	0x00000008
.L_1603:


//--------------------- .nv.info._Z25selective_scan_fwd_kernelI32Selective_Scan_fwd_kernel_traitsILi64ELi16ELi1ELb1ELb1ELb1ELb1EN3c108BFloat16ENS1_7complexIfEEEEv13SSMParamsBase --------------------------
	.section	.nv.info._Z25selective_scan_fwd_kernelI32Selective_Scan_fwd_kernel_traitsILi64ELi16ELi1ELb1ELb1ELb1ELb1EN3c108BFloat16ENS1_7complexIfEEEEv13SSMParamsBase,"",@"SHT_CUDA_INFO"
	.sectionflags	@""
	.align	4


	//----- nvinfo : EIATTR_CUDA_API_VERSION
	.align		4
        /*0000*/ 	.byte	0x04, 0x37
        /*0002*/ 	.short	(.L_1605 - .L_1604)
.L_1604:
        /*0004*/ 	.word	0x00000082


	//----- nvinfo : EIATTR_KPARAM_INFO
	.align		4
.L_1605:
        /*0008*/ 	.byte	0x04, 0x17
        /*000a*/ 	.short	(.L_1607 - .L_1606)
.L_1606:
        /*000c*/ 	.word	0x00000000
        /*0010*/ 	.short	0x0000
        /*0012*/ 	.short	0x0000
        /*0014*/ 	.byte	0x00, 0xf0, 0x61, 0x04


	//----- nvinfo : EIATTR_SPARSE_MMA_MASK
	.align		4
.L_1607:
        /*0018*/ 	.byte	0x03, 0x50
        /*001a*/ 	.short	0x0000


	//----- nvinfo : EIATTR_MAXREG_COUNT
	.align		4
        /*001c*/ 	.byte	0x03, 0x1b
        /*001e*/ 	.short	0x00a8


	//----- nvinfo : EIATTR_NUM_BARRIERS
	.align		4
        /*0020*/ 	.byte	0x02, 0x4c
        /*0022*/ 	.byte	0x01
	.zero		1


	//----- nvinfo : EIATTR_ANNOTATIONS
	.align		4
        /*0024*/ 	.byte	0x04, 0x55
        /*0026*/ 	.short	(.L_1609 - .L_1608)


	//   ....[0]....
.L_1608:
        /*0028*/ 	.word	0x00000001
        /*002c*/ 	.byte	0x20, 0x08, 0x00, 0x00, 0x01, 0x00, 0x00, 0x00, 0x20, 0x33, 0x00, 0x00, 0x01, 0x00, 0x00, 0x00
        /*003c*/ 	.byte	0x80, 0x64, 0x00, 0x00


	//----- nvinfo : EIATTR_MERCURY_ISA_VERSION
	.align		4
.L_1609:
        /*0040*/ 	.byte	0x03, 0x5f
        /*0042*/ 	.short	0x0101


	//----- nvinfo : EIATTR_COOP_GROUP_MASK_REGIDS
	.align		4
        /*0044*/ 	.byte	0x04, 0x29
        /*0046*/ 	.short	(.L_1611 - .L_1610)


	//   ....[0]....
.L_1610:
        /*0048*/ 	.word	0xffffffff


	//   ....[1]....
        /*004c*/ 	.word	0xffffffff


	//   ....[2]....
        /*0050*/ 	.word	0xffffffff


	//   ....[3]....
        /*0054*/ 	.word	0xffffffff


	//   ....[4]....
        /*0058*/ 	.word	0xffffffff


	//   ....[5]....
        /*005c*/ 	.word	0xffffffff


	//   ....[6]....
        /*0060*/ 	.word	0xffffffff


	//   ....[7]....
        /*0064*/ 	.word	0xffffffff


	//   ....[8]....
        /*0068*/ 	.word	0xffffffff


	//   ....[9]....
        /*006c*/ 	.word	0xffffffff


	//   ....[10]....
        /*0070*/ 	.word	0xffffffff


	//   ....[11]....
        /*0074*/ 	.word	0xffffffff


	//   ....[12]....
        /*0078*/ 	.word	0xffffffff


	//   ....[13]....
        /*007c*/ 	.word	0xffffffff


	//   ....[14]....
        /*0080*/ 	.word	0xffffffff


	//   ....[15]....
        /*0084*/ 	.word	0xffffffff


	//   ....[16]....
        /*0088*/ 	.word	0xffffffff


	//   ....[17]....
        /*008c*/ 	.word	0xffffffff


	//   ....[18]....
        /*0090*/ 	.word	0xffffffff


	//   ....[19]....
        /*0094*/ 	.word	0xffffffff


	//   ....[20]....
        /*0098*/ 	.word	0xffffffff


	//   ....[21]....
        /*009c*/ 	.word	0xffffffff


	//   ....[22]....
        /*00a0*/ 	.word	0xffffffff


	//   ....[23]....
        /*00a4*/ 	.word	0xffffffff


	//   ....[24]....
        /*00a8*/ 	.word	0xffffffff


	//   ....[25]....
        /*00ac*/ 	.word	0xffffffff


	//   ....[26]....
        /*00b0*/ 	.word	0xffffffff


	//   ....[27]....
        /*00b4*/ 	.word	0xffffffff


	//   ....[28]....
        /*00b8*/ 	.word	0xffffffff


	//   ....[29]....
        /*00bc*/ 	.word	0xffffffff


	//   ....[30]....
        /*00c0*/ 	.word	0xffffffff


	//----- nvinfo : EIATTR_COOP_GROUP_INSTR_OFFSETS
	.align		4
.L_1611:
        /*00c4*/ 	.byte	0x04, 0x28
        /*00c6*/ 	.short	(.L_1613 - .L_1612)


	//   ....[0]....
.L_1612:
        /*00c8*/ 	.word	0x00000850


	//   ....[1]....
        /*00cc*/ 	.word	0x000008e0


	//   ....[2]....
        /*00d0*/ 	.word	0x00003790


	//   ....[3]....
        /*00d4*/ 	.word	0x00004bd0


	//   ....[4]....
        /*00d8*/ 	.word	0x00004c00


	//   ....[5]....
        /*00dc*/ 	.word	0x00004ca0


	//   ....[6]....
        /*00e0*/ 	.word	0x00004cc0


	//   ....[7]....
        /*00e4*/ 	.word	0x00004d20


	//   ....[8]....
        /*00e8*/ 	.word	0x00004d30


	//   ....[9]....
        /*00ec*/ 	.word	0x00004d90


	//   ....[10]....
        /*00f0*/ 	.word	0x00004da0


	//   ....[11]....
        /*00f4*/ 	.word	0x00004e10


	//   ....[12]....
        /*00f8*/ 	.word	0x00004e20


	//   ....[13]....
        /*00fc*/ 	.word	0x00004e70


	//   ....[14]....
        /*0100*/ 	.word	0x00004e90


	//   ....[15]....
        /*0104*/ 	.word	0x00004f00


	//   ....[16]....
        /*0108*/ 	.word	0x00004f30


	//   ....[17]....
        /*010c*/ 	.word	0x00004f60


	//   ....[18]....
        /*0110*/ 	.word	0x00004f70


	//   ....[19]....
        /*0114*/ 	.word	0x00005010


	//   ....[20]....
        /*0118*/ 	.word	0x00005040


	//   ....[21]....
        /*011c*/ 	.word	0x00005060


	//   ....[22]....
        /*0120*/ 	.word	0x00005070


	//   ....[23]....
        /*0124*/ 	.word	0x000051f0


	//   ....[24]....
        /*0128*/ 	.word	0x000052b0


	//   ....[25]....
        /*012c*/ 	.word	0x00005310


	//   ....[26]....
        /*0130*/ 	.word	0x00005350


	//   ....[27]....
        /*0134*/ 	.word	0x00005470


	//   ....[28]....
        /*0138*/ 	.word	0x00006610


	//   ....[29]....
        /*013c*/ 	.word	0x00006860


	//   ....[30]....
        /*0140*/ 	.word	0x00007110


	//----- nvinfo : EIATTR_VRC_CTA_INIT_COUNT
	.align		4
.L_1613:
        /*0144*/ 	.byte	0x02, 0x4a
	.zero		1
	.zero		1


	//----- nvinfo : EIATTR_EXIT_INSTR_OFFSETS
	.align		4
        /*0148*/ 	.byte	0x04, 0x1c
        /*014a*/ 	.short	(.L_1615 - .L_1614)


	//   ....[0]....
.L_1614:
        /*014c*/ 	.word	0x000004c0


	//   ....[1]....
        /*0150*/ 	.word	0x000071c0


	//----- nvinfo : EIATTR_MAX_THREADS
	.align		4
.L_1615:
        /*0154*/ 	.byte	0x04, 0x05
        /*0156*/ 	.short	(.L_1617 - .L_1616)
.L_1616:
        /*0158*/ 	.word	0x00000040
        /*015c*/ 	.word	0x00000001
        /*0160*/ 	.word	0x00000001


	//----- nvinfo : EIATTR_CRS_STACK_SIZE
	.align		4
.L_1617:
        /*0164*/ 	.byte	0x04, 0x1e
        /*0166*/ 	.short	(.L_1619 - .L_1618)
.L_1618:
        /*0168*/ 	.word	0x00000000


	//----- nvinfo : EIATTR_CBANK_PARAM_SIZE
	.align		4
.L_1619:
        /*016c*/ 	.byte	0x03, 0x19
        /*016e*/ 	.short	0x0118


	//----- nvinfo : EIATTR_PARAM_CBANK
	.align		4
        /*0170*/ 	.byte	0x04, 0x0a
        /*0172*/ 	.short	(.L_1621 - .L_1620)
	.align		4
.L_1620:
        /*0174*/ 	.word	index@(.nv.constant0._Z25selective_scan_fwd_kernelI32Selective_Scan_fwd_kernel_traitsILi64ELi16ELi1ELb1ELb1ELb1ELb1EN3c108BFloat16ENS1_7complexIfEEEEv13SSMParamsBase)
        /*0178*/ 	.short	0x0380
        /*017a*/ 	.short	0x0118


	//----- nvinfo : EIATTR_SW_WAR
	.align		4
.L_1621:
        /*017c*/ 	.byte	0x04, 0x36
        /*017e*/ 	.short	(.L_1623 - .L_1622)
.L_1622:
        /*0180*/ 	.word	0x00000008
.L_1623:


//--------------------- .nv.info._Z25selective_scan_fwd_kernelI32Selective_Scan_fwd_kernel_traitsILi32ELi16ELi1ELb0ELb0ELb0ELb0EN3c108BFloat16ENS1_7complexIfEEEEv13SSMParamsBase --------------------------
	.section	.nv.info._Z25selective_scan_fwd_kernelI32Selective_Scan_fwd_kernel_traitsILi32ELi16ELi1ELb0ELb0ELb0ELb0EN3c108BFloat16ENS1_7complexIfEEEEv13SSMParamsBase,"",@"SHT_CUDA_INFO"
	.sectionflags	@""
	.align	4


	//----- nvinfo : EIATTR_CUDA_API_VERSION
	.align		4
        /*0000*/ 	.byte	0x04, 0x37
        /*0002*/ 	.short	(.L_1625 - .L_1624)
.L_1624:
        /*0004*/ 	.word	0x00000082


	//----- nvinfo : EIATTR_KPARAM_INFO
	.align		4
.L_1625:
        /*0008*/ 	.byte	0x04, 0x17
        /*000a*/ 	.short	(.L_1627 - .L_1626)
.L_1626:
        /*000c*/ 	.word	0x00000000
        /*0010*/ 	.short	0x0000
        /*0012*/ 	.short	0x0000
        /*0014*/ 	.byte	0x00, 0xf0, 0x61, 0x04


	//----- nvinfo : EIATTR_SPARSE_MMA_MASK
	.align		4
.L_1627:
        /*0018*/ 	.byte	0x03, 0x50
        /*001a*/ 	.short	0x0000


	//----- nvinfo : EIATTR_MAXREG_COUNT
	.align		4
        /*001c*/ 	.byte	0x03, 0x1b
        /*001e*/ 	.short	0x00ff


	//----- nvinfo : EIATTR_NUM_BARRIERS
	.align		4
        /*0020*/ 	.byte	0x02, 0x4c
        /*0022*/ 	.byte	0x01
	.zero		1


	//----- nvinfo : EIATTR_MERCURY_ISA_VERSION
	.align		4
        /*0024*/ 	.byte	0x03, 0x5f
        /*0026*/ 	.short	0x0101


	//----- nvinfo : EIATTR_COOP_GROUP_MASK_REGIDS
	.align		4
        /*0028*/ 	.byte	0x04, 0x29
        /*002a*/ 	.short	(.L_1629 - .L_1628)


	//   ....[0]....
.L_1628:
        /*002c*/ 	.word	0xffffffff


	//   ....[1]....
        /*0030*/ 	.word	0xffffffff


	//   ....[2]....
        /*0034*/ 	.word	0xffffffff


	//   ....[3]....
        /*0038*/ 	.word	0xffffffff


	//   ....[4]....
        /*003c*/ 	.word	0xffffffff


	//   ....[5]....
        /*0040*/ 	.word	0xffffffff


	//   ....[6]....
        /*0044*/ 	.word	0xffffffff


	//   ....[7]....
        /*0048*/ 	.word	0xffffffff


	//   ....[8]....
        /*004c*/ 	.word	0xffffffff


	//   ....[9]....
        /*0050*/ 	.word	0xffffffff


	//   ....[10]....
        /*0054*/ 	.word	0xffffffff


	//   ....[11]....
        /*0058*/ 	.word	0xffffffff


	//   ....[12]....
        /*005c*/ 	.word	0xffffffff


	//   ....[13]....
        /*0060*/ 	.word	0xffffffff


	//   ....[14]....
        /*0064*/ 	.word	0xffffffff


	//   ....[15]....
        /*0068*/ 	.word	0xffffffff


	//   ....[16]....
        /*006c*/ 	.word	0xffffffff


	//   ....[17]....
        /*0070*/ 	.word	0xffffffff


	//   ....[18]....
        /*0074*/ 	.word	0xffffffff


	//   ....[19]....
        /*0078*/ 	.word	0xffffffff


	//   ....[20]....
        /*007c*/ 	.word	0xffffffff


	//   ....[21]....
        /*0080*/ 	.word	0xffffffff


	//   ....[22]....
        /*0084*/ 	.word	0xffffffff


	//   ....[23]....
        /*0088*/ 	.word	0xffffffff


	//   ....[24]....
        /*008c*/ 	.word	0xffffffff


	//   ....[25]....
        /*0090*/ 	.word	0xffffffff


	//   ....[26]....
        /*0094*/ 	.word	0xffffffff


	//----- nvinfo : EIATTR_COOP_GROUP_INSTR_OFFSETS
	.align		4
.L_1629:
        /*0098*/ 	.byte	0x04, 0x28
        /*009a*/ 	.short	(.L_1631 - .L_1630)


	//   ....[0]....
.L_1630:
        /*009c*/ 	.word	0x00000ee0


	//   ....[1]....
        /*00a0*/ 	.word	0x00001360


	//   ....[2]....
        /*00a4*/ 	.word	0x000052a0


	//   ....[3]....
        /*00a8*/ 	.word	0x000052d0


	//   ....[4]....
        /*00ac*/ 	.word	0x000053c0


	//   ....[5]....
        /*00b0*/ 	.word	0x00005400


	//   ....[6]....
        /*00b4*/ 	.word	0x00005450


	//   ....[7]....
        /*00b8*/ 	.word	0x00005460


	//   ....[8]....
        /*00bc*/ 	.word	0x00005520


	//   ....[9]....
        /*00c0*/ 	.word	0x00005540


	//   ....[10]....
        /*00c4*/ 	.word	0x000055b0


	//   ....[11]....
        /*00c8*/ 	.word	0x000055c0


	//   ....[12]....
        /*00cc*/ 	.word	0x00005620


	//   ....[13]....
        /*00d0*/ 	.word	0x00005630


	//   ....[14]....
        /*00d4*/ 	.word	0x000056a0


	//   ....[15]....
        /*00d8*/ 	.word	0x000056d0


	//   ....[16]....
        /*00dc*/ 	.word	0x00005710


	//   ....[17]....
        /*00e0*/ 	.word	0x00005730


	//   ....[18]....
        /*00e4*/ 	.word	0x000057e0


	//   ....[19]....
        /*00e8*/ 	.word	0x00005810


	//   ....[20]....
        /*00ec*/ 	.word	0x00005830


	//   ....[21]....
        /*00f0*/ 	.word	0x00005840


	//   ....[22]....
        /*00f4*/ 	.word	0x00005960


	//   ....[23]....
        /*00f8*/ 	.word	0x00005990


	//   ....[24]....
        /*00fc*/ 	.word	0x000059b0


	//   ....[25]....
        /*0100*/ 	.word	0x000059c0


	//   ....[26]....
        /*0104*/ 	.word	0x00006830


	//----- nvinfo : EIATTR_VRC_CTA_INIT_COUNT
	.align		4
.L_1631:
        /*0108*/ 	.byte	0x02, 0x4a
	.zero		1
	.zero		1


	//----- nvinfo : EIATTR_EXIT_INSTR_OFFSETS
	.align		4
        /*010c*/ 	.byte	0x04, 0x1c
        /*010e*/ 	.short	(.L_1633 - .L_1632)


	//   ....[0]....
.L_1632:
        /*0110*/ 	.word	0x000001c0


	//   ....[1]....
        /*0114*/ 	.word	0x00006c80


	//----- nvinfo : EIATTR_MAX_THREADS
	.align		4
.L_1633:
        /*0118*/ 	.byte	0x04, 0x05
        /*011a*/ 	.short	(.L_1635 - .L_1634)
.L_1634:
        /*011c*/ 	.word	0x00000020
        /*0120*/ 	.word	0x00000001
        /*0124*/ 	.word	0x00000001


	//----- nvinfo : EIATTR_CRS_STACK_SIZE
	.align		4
.L_1635:
        /*0128*/ 	.byte	0x04, 0x1e
        /*012a*/ 	.short	(.L_1637 - .L_1636)
.L_1636:
        /*012c*/ 	.word	0x00000000


	//----- nvinfo : EIATTR_CBANK_PARAM_SIZE
	.align		4
.L_1637:
        /*0130*/ 	.byte	0x03, 0x19
        /*0132*/ 	.short	0x0118


	//----- nvinfo : EIATTR_PARAM_CBANK
	.align		4
        /*0134*/ 	.byte	0x04, 0x0a
        /*0136*/ 	.short	(.L_1639 - .L_1638)
	.align		4
.L_1638:
        /*0138*/ 	.word	index@(.nv.constant0._Z25selective_scan_fwd_kernelI32Selective_Scan_fwd_kernel_traitsILi32ELi16ELi1ELb0ELb0ELb0ELb0EN3c108BFloat16ENS1_7complexIfEEEEv13SSMParamsBase)
        /*013c*/ 	.short	0x0380
        /*013e*/ 	.short	0x0118


	//----- nvinfo : EIATTR_SW_WAR
	.align		4
.L_1639:
        /*0140*/ 	.byte	0x04, 0x36
        /*0142*/ 	.short	(.L_1641 - .L_1640)
.L_1640:
        /*0144*/ 	.word	0x00000008
.L_1641:


//--------------------- .nv.info._Z25selective_scan_fwd_kernelI32Selective_Scan_fwd_kernel_traitsILi32ELi16ELi1ELb0ELb0ELb0ELb1EN3c108BFloat16ENS1_7complexIfEEEEv13SSMParamsBase --------------------------
	.section	.nv.info._Z25selective_scan_fwd_kernelI32Selective_Scan_fwd_kernel_traitsILi32ELi16ELi1ELb0ELb0ELb0ELb1EN3c108BFloat16ENS1_7complexIfEEEEv13SSMParamsBase,"",@"SHT_CUDA_INFO"
	.sectionflags	@""
	.align	4


	//----- nvinfo : EIATTR_CUDA_API_VERSION
	.align		4
        /*0000*/ 	.byte	0x04, 0x37
        /*0002*/ 	.short	(.L_1643 - .L_1642)
.L_1642:
        /*0004*/ 	.word	0x00000082


	//----- nvinfo : EIATTR_KPARAM_INFO
	.align		4
.L_1643:
        /*0008*/ 	.byte	0x04, 0x17
        /*000a*/ 	.short	(.L_1645 - .L_1644)
.L_1644:
        /*000c*/ 	.word	0x00000000
        /*0010*/ 	.short	0x0000
        /*0012*/ 	.short	0x0000
        /*0014*/ 	.byte	0x00, 0xf0, 0x61, 0x04


	//----- nvinfo : EIATTR_SPARSE_MMA_MASK
	.align		4
.L_1645:
        /*0018*/ 	.byte	0x03, 0x50
        /*001a*/ 	.short	0x0000


	//----- nvinfo : EIATTR_MAXREG_COUNT
	.align		4
        /*001c*/ 	.byte	0x03, 0x1b
        /*001e*/ 	.short	0x00ff


	//----- nvinfo : EIATTR_NUM_BARRIERS
	.align		4
        /*0020*/ 	.byte	0x02, 0x4c
        /*0022*/ 	.byte	0x01
	.zero		1


	//----- nvinfo : EIATTR_MERCURY_ISA_VERSION
	.align		4
        /*0024*/ 	.byte	0x03, 0x5f
        /*0026*/ 	.short	0x0101


	//----- nvinfo : EIATTR_COOP_GROUP_MASK_REGIDS
	.align		4
        /*0028*/ 	.byte	0x04, 0x29
        /*002a*/ 	.short	(.L_1647 - .L_1646)


	//   ....[0]....
.L_1646:
        /*002c*/ 	.word	0xffffffff


	//   ....[1]....
        /*0030*/ 	.word	0xffffffff


	//   ....[2]....
        /*0034*/ 	.word	0xffffffff


	//   ....[3]....
        /*0038*/ 	.word	0xffffffff


	//   ....[4]....
        /*003c*/ 	.word	0xffffffff


	//   ....[5]....
        /*0040*/ 	.word	0xffffffff


	//   ....[6]....
        /*0044*/ 	.word	0xffffffff


	//   ....[7]....
        /*0048*/ 	.word	0xffffffff


	//   ....[8]....
        /*004c*/ 	.word	0xffffffff


	//   ....[9]....
        /*0050*/ 	.word	0xffffffff


	//   ....[10]....
        /*0054*/ 	.word	0xffffffff


	//   ....[11]....
        /*0058*/ 	.word	0xffffffff


	//   ....[12]....
        /*005c*/ 	.word	0xffffffff


	//   ....[13]....
        /*0060*/ 	.word	0xffffffff


	//   ....[14]....
        /*0064*/ 	.word	0xffffffff


	//   ....[15]....
        /*0068*/ 	.word	0xffffffff


	//   ....[16]....
        /*006c*/ 	.word	0xffffffff


	//   ....[17]....
        /*0070*/ 	.word	0xffffffff


	//   ....[18]....
        /*0074*/ 	.word	0xffffffff


	//   ....[19]....
        /*0078*/ 	.word	0xffffffff


	//   ....[20]....
        /*007c*/ 	.word	0xffffffff


	//   ....[21]....
        /*0080*/ 	.word	0xffffffff


	//   ....[22]....
        /*0084*/ 	.word	0xffffffff


	//   ....[23]....
        /*0088*/ 	.word	0xffffffff


	//   ....[24]....
        /*008c*/ 	.word	0xffffffff


	//   ....[25]....
        /*0090*/ 	.word	0xffffffff


	//   ....[26]....
        /*0094*/ 	.word	0xffffffff


	//   ....[27]....
        /*0098*/ 	.word	0xffffffff


	//   ....[28]....
        /*009c*/ 	.word	0xffffffff


	//----- nvinfo : EIATTR_COOP_GROUP_INSTR_OFFSETS
	.align		4
.L_1647:
        /*00a0*/ 	.byte	0x04, 0x28
        /*00a2*/ 	.short	(.L_1649 - .L_1648)


	//   ....[0]....
.L_1648:
        /*00a4*/ 	.word	0x00000ed0


	//   ....[1]....
        /*00a8*/ 	.word	0x00001360


	//   ....[2]....
        /*00ac*/ 	.word	0x000052c0


	//   ....[3]....
        /*00b0*/ 	.word	0x00005300


	//   ....[4]....
        /*00b4*/ 	.word	0x000053a0


	//   ....[5]....
        /*00b8*/ 	.word	0x000053e0


	//   ....[6]....
        /*00bc*/ 	.word	0x00005460


	//   ....[7]....
        /*00c0*/ 	.word	0x00005470


	//   ....[8]....
        /*00c4*/ 	.word	0x000054d0


	//   ....[9]....
        /*00c8*/ 	.word	0x000054e0


	//   ....[10]....
        /*00cc*/ 	.word	0x00005550


	//   ....[11]....
        /*00d0*/ 	.word	0x00005560


	//   ....[12]....
        /*00d4*/ 	.word	0x000055b0


	//   ....[13]....
        /*00d8*/ 	.word	0x000055d0


	//   ....[14]....
        /*00dc*/ 	.word	0x00005640


	//   ....[15]....
        /*00e0*/ 	.word	0x00005670


	//   ....[16]....
        /*00e4*/ 	.word	0x000056a0


	//   ....[17]....
        /*00e8*/ 	.word	0x000056b0


	//   ....[18]....
        /*00ec*/ 	.word	0x00005750


	//   ....[19]....
        /*00f0*/ 	.word	0x00005780


	//   ....[20]....
        /*00f4*/ 	.word	0x000057b0


	//   ....[21]....
        /*00f8*/ 	.word	0x000057d0


	//   ....[22]....
        /*00fc*/ 	.word	0x00005990


	//   ....[23]....
        /*0100*/ 	.word	0x000059d0


	//   ....[24]....
        /*0104*/ 	.word	0x000059e0


	//   ....[25]....
        /*0108*/ 	.word	0x000059f0


	//   ....[26]....
        /*010c*/ 	.word	0x000068a0


	//   ....[27]....
        /*0110*/ 	.word	0x00007110


	//   ....[28]....
        /*0114*/ 	.word	0x00007b70


	//----- nvinfo : EIATTR_VRC_CTA_INIT_COUNT
	.align		4
.L_1649:
        /*0118*/ 	.byte	0x02, 0x4a
	.zero		1
	.zero		1


	//----- nvinfo : EIATTR_EXIT_INSTR_OFFSETS
	.align		4
        /*011c*/ 	.byte	0x04, 0x1c
        /*011e*/ 	.short	(.L_1651 - .L_1650)


	//   ....[0]....
.L_1650:
        /*0120*/ 	.word	0x000001c0


	//   ....[1]....
        /*0124*/ 	.word	0x00007fc0


	//----- nvinfo : EIATTR_MAX_THREADS
	.align		4
.L_1651:
        /*0128*/ 	.byte	0x04, 0x05
        /*012a*/ 	.short	(.L_1653 - .L_1652)
.L_1652:
        /*012c*/ 	.word	0x00000020
        /*0130*/ 	.word	0x00000001
        /*0134*/ 	.word	0x00000001


	//----- nvinfo : EIATTR_CRS_STACK_SIZE
	.align		4
.L_1653:
        /*0138*/ 	.byte	0x04, 0x1e
        /*013a*/ 	.short	(.L_1655 - .L_1654)
.L_1654:
        /*013c*/ 	.word	0x00000000


	//----- nvinfo : EIATTR_CBANK_PARAM_SIZE
	.align		4
.L_1655:
        /*0140*/ 	.byte	0x03, 0x19
        /*0142*/ 	.short	0x0118


	//----- nvinfo : EIATTR_PARAM_CBANK
	.align		4
        /*0144*/ 	.byte	0x04, 0x0a
        /*0146*/ 	.short	(.L_1657 - .L_1656)
	.align		4
.L_1656:
        /*0148*/ 	.word	index@(.nv.constant0._Z25selective_scan_fwd_kernelI32Selective_Scan_fwd_kernel_traitsILi32ELi16ELi1ELb0ELb0ELb0ELb1EN3c108BFloat16ENS1_7complexIfEEEEv13SSMParamsBase)
        /*014c*/ 	.short	0x0380
        /*014e*/ 	.short	0x0118


	//----- nvinfo : EIATTR_SW_WAR
	.align		4
.L_1657:
        /*0150*/ 	.byte	0x04, 0x36
        /*0152*/ 	.short	(.L_1659 - .L_1658)
.L_1658:
        /*0154*/ 	.word	0x00000008
.L_1659:


//--------------------- .nv.info._Z25selective_scan_fwd_kernelI32Selective_Scan_fwd_kernel_traitsILi32ELi16ELi1ELb0ELb0ELb1ELb0EN3c108BFloat16ENS1_7complexIfEEEEv13SSMParamsBase --------------------------
	.section	.nv.info._Z25selective_scan_fwd_kernelI32Selective_Scan_fwd_kernel_traitsILi32ELi16ELi1ELb0ELb0ELb1ELb0EN3c108BFloat16ENS1_7complexIfEEEEv13SSMParamsBase,"",@"SHT_CUDA_INFO"
	.sectionflags	@""
	.align	4


	//----- nvinfo : EIATTR_CUDA_API_VERSION
	.align		4
        /*0000*/ 	.byte	0x04, 0x37
        /*0002*/ 	.short	(.L_1661 - .L_1660)
.L_1660:
        /*0004*/ 	.word	0x00000082


	//----- nvinfo : EIATTR_KPARAM_INFO
	.align		4
.L_1661:
        /*0008*/ 	.byte	0x04, 0x17
        /*000a*/ 	.short	(.L_1663 - .L_1662)
.L_1662:
        /*000c*/ 	.word	0x00000000
        /*0010*/ 	.short	0x0000
        /*0012*/ 	.short	0x0000
        /*0014*/ 	.byte	0x00, 0xf0, 0x61, 0x04


	//----- nvinfo : EIATTR_SPARSE_MMA_MASK
	.align		4
.L_1663:
        /*0018*/ 	.byte	0x03, 0x50
        /*001a*/ 	.short	0x0000


	//----- nvinfo : EIATTR_MAXREG_COUNT
	.align		4
        /*001c*/ 	.byte	0x03, 0x1b
        /*001e*/ 	.short	0x00ff


	//----- nvinfo : EIATTR_NUM_BARRIERS
	.align		4
        /*0020*/ 	.byte	0x02, 0x4c
        /*0022*/ 	.byte	0x01
	.zero		1


	//----- nvinfo : EIATTR_MERCURY_ISA_VERSION
	.align		4
        /*0024*/ 	.byte	0x03, 0x5f
        /*0026*/ 	.short	0x0101


	//----- nvinfo : EIATTR_COOP_GROUP_MASK_REGIDS
	.align		4
        /*0028*/ 	.byte	0x04, 0x29
        /*002a*/ 	.short	(.L_1665 - .L_1664)


	//   ....[0]....
.L_1664:
        /*002c*/ 	.word	0xffffffff


	//   ....[1]....
        /*0030*/ 	.word	0xffffffff


	//   ....[2]....
        /*0034*/ 	.word	0xffffffff


	//   ....[3]....
        /*0038*/ 	.word	0xffffffff


	//   ....[4]....
        /*003c*/ 	.word	0xffffffff


	//   ....[5]....
        /*0040*/ 	.word	0xffffffff


	//   ....[6]....
        /*0044*/ 	.word	0xffffffff


	//   ....[7]....
        /*0048*/ 	.word	0xffffffff


	//   ....[8]....
        /*004c*/ 	.word	0xffffffff


	//   ....[9]....
        /*0050*/ 	.word	0xffffffff


	//   ....[10]....
        /*0054*/ 	.word	0xffffffff


	//   ....[11]....
        /*0058*/ 	.word	0xffffffff


	//   ....[12]....
        /*005c*/ 	.word	0xffffffff


	//   ....[13]....
        /*0060*/ 	.word	0xffffffff


	//   ....[14]....
        /*0064*/ 	.word	0xffffffff


	//   ....[15]....
        /*0068*/ 	.word	0xffffffff


	//   ....[16]....
        /*006c*/ 	.word	0xffffffff


	//   ....[17]....
        /*0070*/ 	.word	0xffffffff


	//   ....[18]....
        /*0074*/ 	.word	0xffffffff


	//   ....[19]....
        /*0078*/ 	.word	0xffffffff


	//   ....[20]....
        /*007c*/ 	.word	0xffffffff


	//   ....[21]....
        /*0080*/ 	.word	0xffffffff


	//   ....[22]....
        /*0084*/ 	.word	0xffffffff


	//   ....[23]....
        /*0088*/ 	.word	0xffffffff


	//   ....[24]....
        /*008c*/ 	.word	0xffffffff


	//   ....[25]....
        /*0090*/ 	.word	0xffffffff


	//   ....[26]....
        /*0094*/ 	.word	0xffffffff


	//   ....[27]....
        /*0098*/ 	.word	0xffffffff


	//----- nvinfo : EIATTR_COOP_GROUP_INSTR_OFFSETS
	.align		4
.L_1665:
        /*009c*/ 	.byte	0x04, 0x28
        /*009e*/ 	.short	(.L_1667 - .L_1666)


	//   ....[0]....
.L_1666:
        /*00a0*/ 	.word	0x000011c0


	//   ....[1]....
        /*00a4*/ 	.word	0x00001660


	//   ....[2]....
        /*00a8*/ 	.word	0x00006c30


	//   ....[3]....
        /*00ac*/ 	.word	0x00007090


	//   ....[4]....
        /*00b0*/ 	.word	0x000070c0


	//   ....[5]....
        /*00b4*/ 	.word	0x00007170


	//   ....[6]....
        /*00b8*/ 	.word	0x000071a0


	//   ....[7]....
        /*00bc*/ 	.word	0x000071e0


	//   ....[8]....
        /*00c0*/ 	.word	0x000071f0


	//   ....[9]....
        /*00c4*/ 	.word	0x00007250


	//   ....[10]....
        /*00c8*/ 	.word	0x00007270


	//   ....[11]....
        /*00cc*/ 	.word	0x000072d0


	//   ....[12]....
        /*00d0*/ 	.word	0x000072e0


	//   ....[13]....
        /*00d4*/ 	.word	0x00007340


	//   ....[14]....
        /*00d8*/ 	.word	0x00007350


	//   ....[15]....
        /*00dc*/ 	.word	0x000073c0


	//   ....[16]....
        /*00e0*/ 	.word	0x000073d0


	//   ....[17]....
        /*00e4*/ 	.word	0x00007420


	//   ....[18]....
        /*00e8*/ 	.word	0x00007440


	//   ....[19]....
        /*00ec*/ 	.word	0x000074b0


	//   ....[20]....
        /*00f0*/ 	.word	0x000074e0


	//   ....[21]....
        /*00f4*/ 	.word	0x00007510


	//   ....[22]....
        /*00f8*/ 	.word	0x00007530


	//   ....[23]....
        /*00fc*/ 	.word	0x00007940


	//   ....[24]....
        /*0100*/ 	.word	0x000079a0


	//   ....[25]....
        /*0104*/ 	.word	0x000079e0


	//   ....[26]....
        /*0108*/ 	.word	0x00007a10


	//   ....[27]....
        /*010c*/ 	.word	0x00008d50


	//----- nvinfo : EIATTR_VRC_CTA_INIT_COUNT
	.align		4
.L_1667:
        /*0110*/ 	.byte	0x02, 0x4a
	.zero		1
	.zero		1


	//----- nvinfo : EIATTR_EXIT_INSTR_OFFSETS
	.align		4
        /*0114*/ 	.byte	0x04, 0x1c
        /*0116*/ 	.short	(.L_1669 - .L_1668)


	//   ....[0]....
.L_1668:
        /*0118*/ 	.word	0x000003e0


	//   ....[1]....
        /*011c*/ 	.word	0x00009290


	//----- nvinfo : EIATTR_MAX_THREADS
	.align		4
.L_1669:
        /*0120*/ 	.byte	0x04, 0x05
        /*0122*/ 	.short	(.L_1671 - .L_1670)
.L_1670:
        /*0124*/ 	.word	0x00000020
        /*0128*/ 	.word	0x00000001
        /*012c*/ 	.word	0x00000001


	//----- nvinfo : EIATTR_CRS_STACK_SIZE
	.align		4
.L_1671:
        /*0130*/ 	.byte	0x04, 0x1e
        /*0132*/ 	.short	(.L_1673 - .L_1672)
.L_1672:
        /*0134*/ 	.word	0x00000000


	//----- nvinfo : EIATTR_CBANK_PARAM_SIZE
	.align		4
.L_1673:
        /*0138*/ 	.byte	0x03, 0x19
        /*013a*/ 	.short	0x0118


	//----- nvinfo : EIATTR_PARAM_CBANK
	.align		4
        /*013c*/ 	.byte	0x04, 0x0a
        /*013e*/ 	.short	(.L_1675 - .L_1674)
	.align		4
.L_1674:
        /*0140*/ 	.word	index@(.nv.constant0._Z25selective_scan_fwd_kernelI32Selective_Scan_fwd_kernel_traitsILi32ELi16ELi1ELb0ELb0ELb1ELb0EN3c108BFloat16ENS1_7complexIfEEEEv13SSMParamsBase)
        /*0144*/ 	.short	0x0380
        /*0146*/ 	.short	0x0118


	//----- nvinfo : EIATTR_SW_WAR
	.align		4
.L_1675:
        /*0148*/ 	.byte	0x04, 0x36
        /*014a*/ 	.short	(.L_1677 - .L_1676)
.L_1676:
        /*014c*/ 	.word	0x00000008
.L_1677:


//--------------------- .nv.info._Z25selective_scan_fwd_kernelI32Selective_Scan_fwd_kernel_traitsILi32ELi16ELi1ELb0ELb0ELb1ELb1EN3c108BFloat16ENS1_7complexIfEEEEv13SSMParamsBase --------------------------
	.section	.nv.info._Z25selective_scan_fwd_kernelI32Selective_Scan_fwd_kernel_traitsILi32ELi16ELi1ELb0ELb0ELb1ELb1EN3c108BFloat16ENS1_7complexIfEEEEv13SSMParamsBase,"",@"SHT_CUDA_INFO"
	.sectionflags	@""
	.align	4


	//----- nvinfo : EIATTR_CUDA_API_VERSION
	.align		4
        /*0000*/ 	.byte	0x04, 0x37
        /*0002*/ 	.short	(.L_1679 - .L_1678)
.L_1678:
        /*0004*/ 	.word	0x00000082


	//----- nvinfo : EIATTR_KPARAM_INFO
	.align		4
.L_1679:
        /*0008*/ 	.byte	0x04, 0x17
        /*000a*/ 	.short	(.L_1681 - .L_1680)
.L_1680:
        /*000c*/ 	.word	0x00000000
        /*0010*/ 	.short	0x0000
        /*0012*/ 	.short	0x0000
        /*0014*/ 	.byte	0x00, 0xf0, 0x61, 0x04


	//----- nvinfo : EIATTR_SPARSE_MMA_MASK
	.align		4
.L_1681:
        /*0018*/ 	.byte	0x03, 0x50
        /*001a*/ 	.short	0x0000


	//----- nvinfo : EIATTR_MAXREG_COUNT
	.align		4
        /*001c*/ 	.byte	0x03, 0x1b
        /*001e*/ 	.short	0x00ff


	//----- nvinfo : EIATTR_NUM_BARRIERS
	.align		4
        /*0020*/ 	.byte	0x02, 0x4c
        /*0022*/ 	.byte	0x01
	.zero		1


	//----- nvinfo : EIATTR_MERCURY_ISA_VERSION
	.align		4
        /*0024*/ 	.byte	0x03, 0x5f
        /*0026*/ 	.short	0x0101


	//----- nvinfo : EIATTR_COOP_GROUP_MASK_REGIDS
	.align		4
        /*0028*/ 	.byte	0x04, 0x29
        /*002a*/ 	.short	(.L_1683 - .L_1682)


	//   ....[0]....
.L_1682:
        /*002c*/ 	.word	0xffffffff


	//   ....[1]....
        /*0030*/ 	.word	0xffffffff


	//   ....[2]....
        /*0034*/ 	.word	0xffffffff


	//   ....[3]....
        /*0038*/ 	.word	0xffffffff


	//   ....[4]....
        /*003c*/ 	.word	0xffffffff


	//   ....[5]....
        /*0040*/ 	.word	0xffffffff


	//   ....[6]....
        /*0044*/ 	.word	0xffffffff


	//   ....[7]....
        /*0048*/ 	.word	0xffffffff


	//   ....[8]....
        /*004c*/ 	.word	0xffffffff


	//   ....[9]....
        /*0050*/ 	.word	0xffffffff


	//   ....[10]....
        /*0054*/ 	.word	0xffffffff


	//   ....[11]....
        /*0058*/ 	.word	0xffffffff


	//   ....[12]....
        /*005c*/ 	.word	0xffffffff


	//   ....[13]....
        /*0060*/ 	.word	0xffffffff


	//   ....[14]....
        /*0064*/ 	.word	0xffffffff


	//   ....[15]....
        /*0068*/ 	.word	0xffffffff


	//   ....[16]....
        /*006c*/ 	.word	0xffffffff


	//   ....[17]....
        /*0070*/ 	.word	0xffffffff


	//   ....[18]....
        /*0074*/ 	.word	0xffffffff


	//   ....[19]....
        /*0078*/ 	.word	0xffffffff


	//   ....[20]....
        /*007c*/ 	.word	0xffffffff


	//   ....[21]....
        /*0080*/ 	.word	0xffffffff


	//   ....[22]....
        /*0084*/ 	.word	0xffffffff


	//   ....[23]....
        /*0088*/ 	.word	0xffffffff


	//   ....[24]....
        /*008c*/ 	.word	0xffffffff


	//   ....[25]....
        /*0090*/ 	.word	0xffffffff


	//   ....[26]....
        /*0094*/ 	.word	0xffffffff


	//   ....[27]....
        /*0098*/ 	.word	0xffffffff


	//   ....[28]....
        /*009c*/ 	.word	0xffffffff


	//   ....[29]....
        /*00a0*/ 	.word	0xffffffff


	//----- nvinfo : EIATTR_COOP_GROUP_INSTR_OFFSETS
	.align		4
.L_1683:
        /*00a4*/ 	.byte	0x04, 0x28
        /*00a6*/ 	.short	(.L_1685 - .L_1684)


	//   ....[0]....
.L_1684:
        /*00a8*/ 	.word	0x000011c0


	//   ....[1]....
        /*00ac*/ 	.word	0x00001650


	//   ....[2]....
        /*00b0*/ 	.word	0x00006c30


	//   ....[3]....
        /*00b4*/ 	.word	0x00007090


	//   ....[4]....
        /*00b8*/ 	.word	0x000070c0


	//   ....[5]....
        /*00bc*/ 	.word	0x00007170


	//   ....[6]....
        /*00c0*/ 	.word	0x000071a0


	//   ....[7]....
        /*00c4*/ 	.word	0x000071e0


	//   ....[8]....
        /*00c8*/ 	.word	0x000071f0


	//   ....[9]....
        /*00cc*/ 	.word	0x00007250


	//   ....[10]....
        /*00d0*/ 	.word	0x00007270


	//   ....[11]....
        /*00d4*/ 	.word	0x000072d0


	//   ....[12]....
        /*00d8*/ 	.word	0x000072e0


	//   ....[13]....
        /*00dc*/ 	.word	0x00007340


	//   ....[14]....
        /*00e0*/ 	.word	0x00007350


	//   ....[15]....
        /*00e4*/ 	.word	0x000073c0


	//   ....[16]....
        /*00e8*/ 	.word	0x000073d0


	//   ....[17]....
        /*00ec*/ 	.word	0x00007420


	//   ....[18]....
        /*00f0*/ 	.word	0x00007440


	//   ....[19]....
        /*00f4*/ 	.word	0x000074b0


	//   ....[20]....
        /*00f8*/ 	.word	0x000074e0


	//   ....[21]....
        /*00fc*/ 	.word	0x00007510


	//   ....[22]....
        /*0100*/ 	.word	0x00007530


	//   ....[23]....
        /*0104*/ 	.word	0x00007940


	//   ....[24]....
        /*0108*/ 	.word	0x000079a0


	//   ....[25]....
        /*010c*/ 	.word	0x000079e0


	//   ....[26]....
        /*0110*/ 	.word	0x00007a10


	//   ....[27]....
        /*0114*/ 	.word	0x00008df0


	//   ....[28]....
        /*0118*/ 	.word	0x00009720


	//   ....[29]....
        /*011c*/ 	.word	0x0000a160


	//----- nvinfo : EIATTR_VRC_CTA_INIT_COUNT
	.align		4
.L_1685:
        /*0120*/ 	.byte	0x02, 0x4a
	.zero		1
	.zero		1


	//----- nvinfo : EIATTR_EXIT_INSTR_OFFSETS
	.align		4
        /*0124*/ 	.byte	0x04, 0x1c
        /*0126*/ 	.short	(.L_1687 - .L_1686)


	//   ....[0]....
.L_1686:
        /*0128*/ 	.word	0x000003e0


	//   ....[1]....
        /*012c*/ 	.word	0x0000a5b0


	//----- nvinfo : EIATTR_MAX_THREADS
	.align		4
.L_1687:
        /*0130*/ 	.byte	0x04, 0x05
        /*0132*/ 	.short	(.L_1689 - .L_1688)
.L_1688:
        /*0134*/ 	.word	0x00000020
        /*0138*/ 	.word	0x00000001
        /*013c*/ 	.word	0x00000001


	//----- nvinfo : EIATTR_CRS_STACK_SIZE
	.align		4
.L_1689:
        /*0140*/ 	.byte	0x04, 0x1e
        /*0142*/ 	.short	(.L_1691 - .L_1690)
.L_1690:
        /*0144*/ 	.word	0x00000000


	//----- nvinfo : EIATTR_CBANK_PARAM_SIZE
	.align		4
.L_1691:
        /*0148*/ 	.byte	0x03, 0x19
        /*014a*/ 	.short	0x0118


	//----- nvinfo : EIATTR_PARAM_CBANK
	.align		4
        /*014c*/ 	.byte	0x04, 0x0a
        /*014e*/ 	.short	(.L_1693 - .L_1692)
	.align		4
.L_1692:
        /*0150*/ 	.word	index@(.nv.constant0._Z25selective_scan_fwd_kernelI32Selective_Scan_fwd_kernel_traitsILi32ELi16ELi1ELb0ELb0ELb1ELb1EN3c108BFloat16ENS1_7complexIfEEEEv13SSMParamsBase)
        /*0154*/ 	.short	0x0380
        /*0156*/ 	.short	0x0118


	//----- nvinfo : EIATTR_SW_WAR
	.align		4
.L_1693:
        /*0158*/ 	.byte	0x04, 0x36
        /*015a*/ 	.short	(.L_1695 - .L_1694)
.L_1694:
        /*015c*/ 	.word	0x00000008
.L_1695:


//--------------------- .nv.info._Z25selective_scan_fwd_kernelI32Selective_Scan_fwd_kernel_traitsILi32ELi16ELi1ELb0ELb1ELb0ELb0EN3c108BFloat16ENS1_7complexIfEEEEv13SSMParamsBase --------------------------
	.section	.nv.info._Z25selective_scan_fwd_kernelI32Selective_Scan_fwd_kernel_traitsILi32ELi16ELi1ELb0ELb1ELb0ELb0EN3c108BFloat16ENS1_7complexIfEEEEv13SSMParamsBase,"",@"SHT_CUDA_INFO"
	.sectionflags	@""
	.align	4


	//----- nvinfo : EIATTR_CUDA_API_VERSION
	.align		4
        /*0000*/ 	.byte	0x04, 0x37
        /*0002*/ 	.short	(.L_1697 - .L_1696)
.L_1696:
        /*0004*/ 	.word	0x00000082


	//----- nvinfo : EIATTR_KPARAM_INFO
	.align		4
.L_1697:
        /*0008*/ 	.byte	0x04, 0x17
        /*000a*/ 	.short	(.L_1699 - .L_1698)
.L_1698:
        /*000c*/ 	.word	0x00000000
        /*0010*/ 	.short	0x0000
        /*0012*/ 	.short	0x0000
        /*0014*/ 	.byte	0x00, 0xf0, 0x61, 0x04


	//----- nvinfo : EIATTR_SPARSE_MMA_MASK
	.align		4
.L_1699:
        /*0018*/ 	.byte	0x03, 0x50
        /*001a*/ 	.short	0x0000


	//----- nvinfo : EIATTR_MAXREG_COUNT
	.align		4
        /*001c*/ 	.byte	0x03, 0x1b
        /*001e*/ 	.short	0x00ff


	//----- nvinfo : EIATTR_NUM_BARRIERS
	.align		4
        /*0020*/ 	.byte	0x02, 0x4c
        /*0022*/ 	.byte	0x01
	.zero		1


	//----- nvinfo : EIATTR_MERCURY_ISA_VERSION
	.align		4
        /*0024*/ 	.byte	0x03, 0x5f
        /*0026*/ 	.short	0x0101


	//----- nvinfo : EIATTR_COOP_GROUP_MASK_REGIDS
	.align		4
        /*0028*/ 	.byte	0x04, 0x29
        /*002a*/ 	.short	(.L_1701 - .L_1700)


	//   ....[0]....
.L_1700:
        /*002c*/ 	.word	0xffffffff


	//   ....[1]....
        /*0030*/ 	.word	0xffffffff


	//   ....[2]....
        /*0034*/ 	.word	0xffffffff


	//   ....[3]....
        /*0038*/ 	.word	0xffffffff


	//   ....[4]....
        /*003c*/ 	.word	0xffffffff


	//   ....[5]....
        /*0040*/ 	.word	0xffffffff


	//   ....[6]....
        /*0044*/ 	.word	0xffffffff


	//   ....[7]....
        /*0048*/ 	.word	0xffffffff


	//   ....[8]....
        /*004c*/ 	.word	0xffffffff


	//   ....[9]....
        /*0050*/ 	.word	0xffffffff


	//   ....[10]....
        /*0054*/ 	.word	0xffffffff


	//   ....[11]....
        /*0058*/ 	.word	0xffffffff


	//   ....[12]....
        /*005c*/ 	.word	0xffffffff


	//   ....[13]....
        /*0060*/ 	.word	0xffffffff


	//   ....[14]....
        /*0064*/ 	.word	0xffffffff


	//   ....[15]....
        /*0068*/ 	.word	0xffffffff


	//   ....[16]....
        /*006c*/ 	.word	0xffffffff


	//   ....[17]....
        /*0070*/ 	.word	0xffffffff


	//   ....[18]....
        /*0074*/ 	.word	0xffffffff


	//   ....[19]....
        /*0078*/ 	.word	0xffffffff


	//   ....[20]....
        /*007c*/ 	.word	0xffffffff


	//   ....[21]....
        /*0080*/ 	.word	0xffffffff


	//   ....[22]....
        /*0084*/ 	.word	0xffffffff


	//   ....[23]....
        /*0088*/ 	.word	0xffffffff


	//   ....[24]....
        /*008c*/ 	.word	0xffffffff


	//   ....[25]....
        /*0090*/ 	.word	0xffffffff


	//   ....[26]....
        /*0094*/ 	.word	0xffffffff


	//   ....[27]....
        /*0098*/ 	.word	0xffffffff


	//----- nvinfo : EIATTR_COOP_GROUP_INSTR_OFFSETS
	.align		4
.L_1701:
        /*009c*/ 	.byte	0x04, 0x28
        /*009e*/ 	.short	(.L_1703 - .L_1702)


	//   ....[0]....
.L_1702:
        /*00a0*/ 	.word	0x00001200


	//   ....[1]....
        /*00a4*/ 	.word	0x000016b0


	//   ....[2]....
        /*00a8*/ 	.word	0x00005b90


	//   ....[3]....
        /*00ac*/ 	.word	0x00007790


	//   ....[4]....
        /*00b0*/ 	.word	0x000077c0


	//   ....[5]....
        /*00b4*/ 	.word	0x00007820


	//   ....[6]....
        /*00b8*/ 	.word	0x00007840


	//   ....[7]....
        /*00bc*/ 	.word	0x000078b0


	//   ....[8]....
        /*00c0*/ 	.word	0x000078d0


	//   ....[9]....
        /*00c4*/ 	.word	0x00007940


	//   ....[10]....
        /*00c8*/ 	.word	0x00007970


	//   ....[11]....
        /*00cc*/ 	.word	0x00007a10


	//   ....[12]....
        /*00d0*/ 	.word	0x00007a40


	//   ....[13]....
        /*00d4*/ 	.word	0x00007a70


	//   ....[14]....
        /*00d8*/ 	.word	0x00007a80


	//   ....[15]....
        /*00dc*/ 	.word	0x00007b20


	//   ....[16]....
        /*00e0*/ 	.word	0x00007b40


	//   ....[17]....
        /*00e4*/ 	.word	0x00007b60


	//   ....[18]....
        /*00e8*/ 	.word	0x00007b70


	//   ....[19]....
        /*00ec*/ 	.word	0x00007c20


	//   ....[20]....
        /*00f0*/ 	.word	0x00007c40


	//   ....[21]....
        /*00f4*/ 	.word	0x00007c50


	//   ....[22]....
        /*00f8*/ 	.word	0x00007c60


	//   ....[23]....
        /*00fc*/ 	.word	0x00007e10


	//   ....[24]....
        /*0100*/ 	.word	0x00007e50


	//   ....[25]....
        /*0104*/ 	.word	0x00007e60


	//   ....[26]....
        /*0108*/ 	.word	0x00007e70


	//   ....[27]....
        /*010c*/ 	.word	0x00008cf0


	//----- nvinfo : EIATTR_VRC_CTA_INIT_COUNT
	.align		4
.L_1703:
        /*0110*/ 	.byte	0x02, 0x4a
	.zero		1
	.zero		1


	//----- nvinfo : EIATTR_EXIT_INSTR_OFFSETS
	.align		4
        /*0114*/ 	.byte	0x04, 0x1c
        /*0116*/ 	.short	(.L_1705 - .L_1704)


	//   ....[0]....
.L_1704:
        /*0118*/ 	.word	0x000003f0


	//   ....[1]....
        /*011c*/ 	.word	0x000091b0


	//----- nvinfo : EIATTR_MAX_THREADS
	.align		4
.L_1705:
        /*0120*/ 	.byte	0x04, 0x05
        /*0122*/ 	.short	(.L_1707 - .L_1706)
.L_1706:
        /*0124*/ 	.word	0x00000020
        /*0128*/ 	.word	0x00000001
        /*012c*/ 	.word	0x00000001


	//----- nvinfo : EIATTR_CRS_STACK_SIZE
	.align		4
.L_1707:
        /*0130*/ 	.byte	0x04, 0x1e
        /*0132*/ 	.short	(.L_1709 - .L_1708)
.L_1708:
        /*0134*/ 	.word	0x00000000


	//----- nvinfo : EIATTR_CBANK_PARAM_SIZE
	.align		4
.L_1709:
        /*0138*/ 	.byte	0x03, 0x19
        /*013a*/ 	.short	0x0118


	//----- nvinfo : EIATTR_PARAM_CBANK
	.align		4
        /*013c*/ 	.byte	0x04, 0x0a
        /*013e*/ 	.short	(.L_1711 - .L_1710)
	.align		4
.L_1710:
        /*0140*/ 	.word	index@(.nv.constant0._Z25selective_scan_fwd_kernelI32Selective_Scan_fwd_kernel_traitsILi32ELi16ELi1ELb0ELb1ELb0ELb0EN3c108BFloat16ENS1_7complexIfEEEEv13SSMParamsBase)
        /*0144*/ 	.short	0x0380
        /*0146*/ 	.short	0x0118


	//----- nvinfo : EIATTR_SW_WAR
	.align		4
.L_1711:
        /*0148*/ 	.byte	0x04, 0x36
        /*014a*/ 	.short	(.L_1713 - .L_1712)
.L_1712:
        /*014c*/ 	.word	0x00000008
.L_1713:


//--------------------- .nv.info._Z25selective_scan_fwd_kernelI32Selective_Scan_fwd_kernel_traitsILi32ELi16ELi1ELb0ELb1ELb0ELb1EN3c108BFloat16ENS1_7complexIfEEEEv13SSMParamsBase --------------------------
	.section	.nv.info._Z25selective_scan_fwd_kernelI32Selective_Scan_fwd_kernel_traitsILi32ELi16ELi1ELb0ELb1ELb0ELb1EN3c108BFloat16ENS1_7complexIfEEEEv13SSMParamsBase,"",@"SHT_CUDA_INFO"
	.sectionflags	@""
	.align	4


	//----- nvinfo : EIATTR_CUDA_API_VERSION
	.align		4
        /*0000*/ 	.byte	0x04, 0x37
        /*0002*/ 	.short	(.L_1715 - .L_1714)
.L_1714:
        /*0004*/ 	.word	0x00000082


	//----- nvinfo : EIATTR_KPARAM_INFO
	.align		4
.L_1715:
        /*0008*/ 	.byte	0x04, 0x17
        /*000a*/ 	.short	(.L_1717 - .L_1716)
.L_1716:
        /*000c*/ 	.word	0x00000000
        /*0010*/ 	.short	0x0000
        /*0012*/ 	.short	0x0000
        /*0014*/ 	.byte	0x00, 0xf0, 0x61, 0x04


	//----- nvinfo : EIATTR_SPARSE_MMA_MASK
	.align		4
.L_1717:
        /*0018*/ 	.byte	0x03, 0x50
        /*001a*/ 	.short	0x0000


	//----- nvinfo : EIATTR_MAXREG_COUNT
	.align		4
        /*001c*/ 	.byte	0x03, 0x1b
        /*001e*/ 	.short	0x00ff


	//----- nvinfo : EIATTR_NUM_BARRIERS
	.align		4
        /*0020*/ 	.byte	0x02, 0x4c
        /*0022*/ 	.byte	0x01
	.zero		1


	//----- nvinfo : EIATTR_MERCURY_ISA_VERSION
	.align		4
        /*0024*/ 	.byte	0x03, 0x5f
        /*0026*/ 	.short	0x0101


	//----- nvinfo : EIATTR_COOP_GROUP_MASK_REGIDS
	.align		4
        /*0028*/ 	.byte	0x04, 0x29
        /*002a*/ 	.short	(.L_1719 - .L_1718)


	//   ....[0]....
.L_1718:
        /*002c*/ 	.word	0xffffffff


	//   ....[1]....
        /*0030*/ 	.word	0xffffffff


	//   ....[2]....
        /*0034*/ 	.word	0xffffffff


	//   ....[3]....
        /*0038*/ 	.word	0xffffffff


	//   ....[4]....
        /*003c*/ 	.word	0xffffffff


	//   ....[5]....
        /*0040*/ 	.word	0xffffffff


	//   ....[6]....
        /*0044*/ 	.word	0xffffffff


	//   ....[7]....
        /*0048*/ 	.word	0xffffffff


	//   ....[8]....
        /*004c*/ 	.word	0xffffffff


	//   ....[9]....
        /*0050*/ 	.word	0xffffffff


	//   ....[10]....
        /*0054*/ 	.word	0xffffffff


	//   ....[11]....
        /*0058*/ 	.word	0xffffffff


	//   ....[12]....
        /*005c*/ 	.word	0xffffffff


	//   ....[13]....
        /*0060*/ 	.word	0xffffffff


	//   ....[14]....
        /*0064*/ 	.word	0xffffffff


	//   ....[15]....
        /*0068*/ 	.word	0xffffffff


	//   ....[16]....
        /*006c*/ 	.word	0xffffffff


	//   ....[17]....
        /*0070*/ 	.word	0xffffffff


	//   ....[18]....
        /*0074*/ 	.word	0xffffffff


	//   ....[19]....
        /*0078*/ 	.word	0xffffffff


	//   ....[20]....
        /*007c*/ 	.word	0xffffffff


	//   ....[21]....
        /*0080*/ 	.word	0xffffffff


	//   ....[22]....
        /*0084*/ 	.word	0xffffffff


	//   ....[23]....
        /*0088*/ 	.word	0xffffffff


	//   ....[24]....
        /*008c*/ 	.word	0xffffffff


	//   ....[25]....
        /*0090*/ 	.word	0xffffffff


	//   ....[26]....
        /*0094*/ 	.word	0xffffffff


	//   ....[27]....
        /*0098*/ 	.word	0xffffffff


	//   ....[28]....
        /*009c*/ 	.word	0xffffffff


	//   ....[29]....
        /*00a0*/ 	.word	0xffffffff


	//----- nvinfo : EIATTR_COOP_GROUP_INSTR_OFFSETS
	.align		4
.L_1719:
        /*00a4*/ 	.byte	0x04, 0x28
        /*00a6*/ 	.short	(.L_1721 - .L_1720)


	//   ....[0]....
.L_1720:
        /*00a8*/ 	.word	0x00001200


	//   ....[1]....
        /*00ac*/ 	.word	0x00001670


	//   ....[2]....
        /*00b0*/ 	.word	0x00005bb0


	//   ....[3]....
        /*00b4*/ 	.word	0x00007790


	//   ....[4]....
        /*00b8*/ 	.word	0x000077c0


	//   ....[5]....
        /*00bc*/ 	.word	0x00007840


	//   ....[6]....
        /*00c0*/ 	.word	0x00007850


	//   ....[7]....
        /*00c4*/ 	.word	0x000078c0


	//   ....[8]....
        /*00c8*/ 	.word	0x000078d0


	//   ....[9]....
        /*00cc*/ 	.word	0x00007950


	//   ....[10]....
        /*00d0*/ 	.word	0x00007980


	//   ....[11]....
        /*00d4*/ 	.word	0x00007a20


	//   ....[12]....
        /*00d8*/ 	.word	0x00007a50


	//   ....[13]....
        /*00dc*/ 	.word	0x00007a80


	//   ....[14]....
        /*00e0*/ 	.word	0x00007a90


	//   ....[15]....
        /*00e4*/ 	.word	0x00007b20


	//   ....[16]....
        /*00e8*/ 	.word	0x00007b50


	//   ....[17]....
        /*00ec*/ 	.word	0x00007b70


	//   ....[18]....
        /*00f0*/ 	.word	0x00007b80


	//   ....[19]....
        /*00f4*/ 	.word	0x00007c30


	//   ....[20]....
        /*00f8*/ 	.word	0x00007c50


	//   ....[21]....
        /*00fc*/ 	.word	0x00007c60


	//   ....[22]....
        /*0100*/ 	.word	0x00007c70


	//   ....[23]....
        /*0104*/ 	.word	0x00007e20


	//   ....[24]....
        /*0108*/ 	.word	0x00007e60


	//   ....[25]....
        /*010c*/ 	.word	0x00007e70


	//   ....[26]....
        /*0110*/ 	.word	0x00007e80


	//   ....[27]....
        /*0114*/ 	.word	0x00008cd0


	//   ....[28]....
        /*0118*/ 	.word	0x000095c0


	//   ....[29]....
        /*011c*/ 	.word	0x0000a000


	//----- nvinfo : EIATTR_VRC_CTA_INIT_COUNT
	.align		4
.L_1721:
        /*0120*/ 	.byte	0x02, 0x4a
	.zero		1
	.zero		1


	//----- nvinfo : EIATTR_EXIT_INSTR_OFFSETS
	.align		4
        /*0124*/ 	.byte	0x04, 0x1c
        /*0126*/ 	.short	(.L_1723 - .L_1722)


	//   ....[0]....
.L_1722:
        /*0128*/ 	.word	0x000003e0


	//   ....[1]....
        /*012c*/ 	.word	0x0000a450


	//----- nvinfo : EIATTR_MAX_THREADS
	.align		4
.L_1723:
        /*0130*/ 	.byte	0x04, 0x05
        /*0132*/ 	.short	(.L_1725 - .L_1724)
.L_1724:
        /*0134*/ 	.word	0x00000020
        /*0138*/ 	.word	0x00000001
        /*013c*/ 	.word	0x00000001


	//----- nvinfo : EIATTR_CRS_STACK_SIZE
	.align		4
.L_1725:
        /*0140*/ 	.byte	0x04, 0x1e
        /*0142*/ 	.short	(.L_1727 - .L_1726)
.L_1726:
        /*0144*/ 	.word	0x00000000


	//----- nvinfo : EIATTR_CBANK_PARAM_SIZE
	.align		4
.L_1727:
        /*0148*/ 	.byte	0x03, 0x19
        /*014a*/ 	.short	0x0118


	//----- nvinfo : EIATTR_PARAM_CBANK
	.align		4
        /*014c*/ 	.byte	0x04, 0x0a
        /*014e*/ 	.short	(.L_1729 - .L_1728)
	.align		4
.L_1728:
        /*0150*/ 	.word	index@(.nv.constant0._Z25selective_scan_fwd_kernelI32Selective_Scan_fwd_kernel_traitsILi32ELi16ELi1ELb0ELb1ELb0ELb1EN3c108BFloat16ENS1_7complexIfEEEEv13SSMParamsBase)
        /*0154*/ 	.short	0x0380
        /*0156*/ 	.short	0x0118


	//----- nvinfo : EIATTR_SW_WAR
	.align		4
.L_1729:
        /*0158*/ 	.byte	0x04, 0x36
        /*015a*/ 	.short	(.L_1731 - .L_1730)
.L_1730:
        /*015c*/ 	.word	0x00000008
.L_1731:


//--------------------- .nv.info._Z25selective_scan_fwd_kernelI32Selective_Scan_fwd_kernel_traitsILi32ELi16ELi1ELb0ELb1ELb1ELb0EN3c108BFloat16ENS1_7complexIfEEEEv13SSMParamsBase --------------------------
	.section	.nv.info._Z25selective_scan_fwd_kernelI32Selective_Scan_fwd_kernel_traitsILi32ELi16ELi1ELb0ELb1ELb1ELb0EN3c108BFloat16ENS1_7complexIfEEEEv13SSMParamsBase,"",@"SHT_CUDA_INFO"
	.sectionflags	@""
	.align	4


	//----- nvinfo : EIATTR_CUDA_API_VERSION
	.align		4
        /*0000*/ 	.byte	0x04, 0x37
        /*0002*/ 	.short	(.L_1733 - .L_1732)
.L_1732:
        /*0004*/ 	.word	0x00000082


	//----- nvinfo : EIATTR_KPARAM_INFO
	.align		4
.L_1733:
        /*0008*/ 	.byte	0x04, 0x17
        /*000a*/ 	.short	(.L_1735 - .L_1734)
.L_1734:
        /*000c*/ 	.word	0x00000000
        /*0010*/ 	.short	0x0000
        /*0012*/ 	.short	0x0000
        /*0014*/ 	.byte	0x00, 0xf0, 0x61, 0x04


	//----- nvinfo : EIATTR_SPARSE_MMA_MASK
	.align		4
.L_1735:
        /*0018*/ 	.byte	0x03, 0x50
        /*001a*/ 	.short	0x0000


	//----- nvinfo : EIATTR_MAXREG_COUNT
	.align		4
        /*001c*/ 	.byte	0x03, 0x1b
        /*001e*/ 	.short	0x00ff


	//----- nvinfo : EIATTR_NUM_BARRIERS
	.align		4
        /*0020*/ 	.byte	0x02, 0x4c
        /*0022*/ 	.byte	0x01
	.zero		1


	//----- nvinfo : EIATTR_MERCURY_ISA_VERSION
	.align		4
        /*0024*/ 	.byte	0x03, 0x5f
        /*0026*/ 	.short	0x0101


	//----- nvinfo : EIATTR_COOP_GROUP_MASK_REGIDS
	.align		4
        /*0028*/ 	.byte	0x04, 0x29
        /*002a*/ 	.short	(.L_1737 - .L_1736)


	//   ....[0]....
.L_1736:
        /*002c*/ 	.word	0xffffffff


	//   ....[1]....
        /*0030*/ 	.word	0xffffffff


	//   ....[2]....
        /*0034*/ 	.word	0xffffffff


	//   ....[3]....
        /*0038*/ 	.word	0xffffffff


	//   ....[4]....
        /*003c*/ 	.word	0xffffffff


	//   ....[5]....
        /*0040*/ 	.word	0xffffffff


	//   ....[6]....
        /*0044*/ 	.word	0xffffffff


	//   ....[7]....
        /*0048*/ 	.word	0xffffffff


	//   ....[8]....
        /*004c*/ 	.word	0xffffffff


	//   ....[9]....
        /*0050*/ 	.word	0xffffffff


	//   ....[10]....
        /*0054*/ 	.word	0xffffffff


	//   ....[11]....
        /*0058*/ 	.word	0xffffffff


	//   ....[12]....
        /*005c*/ 	.word	0xffffffff


	//   ....[13]....
        /*0060*/ 	.word	0xffffffff


	//   ....[14]....
        /*0064*/ 	.word	0xffffffff


	//   ....[15]....
        /*0068*/ 	.word	0xffffffff


	//   ....[16]....
        /*006c*/ 	.word	0xffffffff


	//   ....[17]....
        /*0070*/ 	.word	0xffffffff


	//   ....[18]....
        /*0074*/ 	.word	0xffffffff


	//   ....[19]....
        /*0078*/ 	.word	0xffffffff


	//   ....[20]....
        /*007c*/ 	.word	0xffffffff


	//   ....[21]....
        /*0080*/ 	.word	0xffffffff


	//   ....[22]....
        /*0084*/ 	.word	0xffffffff


	//   ....[23]....
        /*0088*/ 	.word	0xffffffff


	//   ....[24]....
        /*008c*/ 	.word	0xffffffff


	//   ....[25]....
        /*0090*/ 	.word	0xffffffff


	//   ....[26]....
        /*0094*/ 	.word	0xffffffff


	//   ....[27]....
        /*0098*/ 	.word	0xffffffff


	//   ....[28]....
        /*009c*/ 	.word	0xffffffff


	//----- nvinfo : EIATTR_COOP_GROUP_INSTR_OFFSETS
	.align		4
.L_1737:
        /*00a0*/ 	.byte	0x04, 0x28
        /*00a2*/ 	.short	(.L_1739 - .L_1738)


	//   ....[0]....
.L_1738:
        /*00a4*/ 	.word	0x000011d0


	//   ....[1]....
        /*00a8*/ 	.word	0x00001660


	//   ....[2]....
        /*00ac*/ 	.word	0x00005fd0


	//   ....[3]....
        /*00b0*/ 	.word	0x00008ef0


	//   ....[4]....
        /*00b4*/ 	.word	0x00008f10


	//   ....[5]....
        /*00b8*/ 	.word	0x00008ff0


	//   ....[6]....
        /*00bc*/ 	.word	0x00009010


	//   ....[7]....
        /*00c0*/ 	.word	0x00009030


	//   ....[8]....
        /*00c4*/ 	.word	0x00009040


	//   ....[9]....
        /*00c8*/ 	.word	0x000090e0


	//   ....[10]....
        /*00cc*/ 	.word	0x000090f0


	//   ....[11]....
        /*00d0*/ 	.word	0x00009120


	//   ....[12]....
        /*00d4*/ 	.word	0x00009130


	//   ....[13]....
        /*00d8*/ 	.word	0x00009190


	//   ....[14]....
        /*00dc*/ 	.word	0x000091c0


	//   ....[15]....
        /*00e0*/ 	.word	0x00009210


	//   ....[16]....
        /*00e4*/ 	.word	0x00009220


	//   ....[17]....
        /*00e8*/ 	.word	0x00009280


	//   ....[18]....
        /*00ec*/ 	.word	0x00009290


	//   ....[19]....
        /*00f0*/ 	.word	0x00009310


	//   ....[20]....
        /*00f4*/ 	.word	0x00009350


	//   ....[21]....
        /*00f8*/ 	.word	0x00009450


	//   ....[22]....
        /*00fc*/ 	.word	0x000094a0


	//   ....[23]....
        /*0100*/ 	.word	0x00009610


	//   ....[24]....
        /*0104*/ 	.word	0x00009940


	//   ....[25]....
        /*0108*/ 	.word	0x00009980


	//   ....[26]....
        /*010c*/ 	.word	0x00009990


	//   ....[27]....
        /*0110*/ 	.word	0x000099a0


	//   ....[28]....
        /*0114*/ 	.word	0x0000a990


	//----- nvinfo : EIATTR_VRC_CTA_INIT_COUNT
	.align		4
.L_1739:
        /*0118*/ 	.byte	0x02, 0x4a
	.zero		1
	.zero		1


	//----- nvinfo : EIATTR_EXIT_INSTR_OFFSETS
	.align		4
        /*011c*/ 	.byte	0x04, 0x1c
        /*011e*/ 	.short	(.L_1741 - .L_1740)


	//   ....[0]....
.L_1740:
        /*0120*/ 	.word	0x00000430


	//   ....[1]....
        /*0124*/ 	.word	0x0000af10


	//----- nvinfo : EIATTR_MAX_THREADS
	.align		4
.L_1741:
        /*0128*/ 	.byte	0x04, 0x05
        /*012a*/ 	.short	(.L_1743 - .L_1742)
.L_1742:
        /*012c*/ 	.word	0x00000020
        /*0130*/ 	.word	0x00000001
        /*0134*/ 	.word	0x00000001


	//----- nvinfo : EIATTR_CRS_STACK_SIZE
	.align		4
.L_1743:
        /*0138*/ 	.byte	0x04, 0x1e
        /*013a*/ 	.short	(.L_1745 - .L_1744)
.L_1744:
        /*013c*/ 	.word	0x00000000


	//----- nvinfo : EIATTR_CBANK_PARAM_SIZE
	.align		4
.L_1745:
        /*0140*/ 	.byte	0x03, 0x19
        /*0142*/ 	.short	0x0118


	//----- nvinfo : EIATTR_PARAM_CBANK
	.align		4
        /*0144*/ 	.byte	0x04, 0x0a
        /*0146*/ 	.short	(.L_1747 - .L_1746)
	.align		4
.L_1746:
        /*0148*/ 	.word	index@(.nv.constant0._Z25selective_scan_fwd_kernelI32Selective_Scan_fwd_kernel_traitsILi32ELi16ELi1ELb0ELb1ELb1ELb0EN3c108BFloat16ENS1_7complexIfEEEEv13SSMParamsBase)
        /*014c*/ 	.short	0x0380
        /*014e*/ 	.short	0x0118


	//----- nvinfo : EIATTR_SW_WAR
	.align		4
.L_1747:
        /*0150*/ 	.byte	0x04, 0x36
        /*0152*/ 	.short	(.L_1749 - .L_1748)
.L_1748:
        /*0154*/ 	.word	0x00000008
.L_1749:


//--------------------- .nv.info._Z25selective_scan_fwd_kernelI32Selective_Scan_fwd_kernel_traitsILi32ELi16ELi1ELb0ELb1ELb1ELb1EN3c108BFloat16ENS1_7complexIfEEEEv13SSMParamsBase --------------------------
	.section	.nv.info._Z25selective_scan_fwd_kernelI32Selective_Scan_fwd_kernel_traitsILi32ELi16ELi1ELb0ELb1ELb1ELb1EN3c108BFloat16ENS1_7complexIfEEEEv13SSMParamsBase,"",@"SHT_CUDA_INFO"
	.sectionflags	@""
	.align	4


	//----- nvinfo : EIATTR_CUDA_API_VERSION
	.align		4
        /*0000*/ 	.byte	0x04, 0x37
        /*0002*/ 	.short	(.L_1751 - .L_1750)
.L_1750:
        /*0004*/ 	.word	0x00000082


	//----- nvinfo : EIATTR_KPARAM_INFO
	.align		4
.L_1751:
        /*0008*/ 	.byte	0x04, 0x17
        /*000a*/ 	.short	(.L_1753 - .L_1752)
.L_1752:
        /*000c*/ 	.word	0x00000000
        /*0010*/ 	.short	0x0000
        /*0012*/ 	.short	0x0000
        /*0014*/ 	.byte	0x00, 0xf0, 0x61, 0x04


	//----- nvinfo : EIATTR_SPARSE_MMA_MASK
	.align		4
.L_1753:
        /*0018*/ 	.byte	0x03, 0x50
        /*001a*/ 	.short	0x0000


	//----- nvinfo : EIATTR_MAXREG_COUNT
	.align		4
        /*001c*/ 	.byte	0x03, 0x1b
        /*001e*/ 	.short	0x00ff


	//----- nvinfo : EIATTR_NUM_BARRIERS
	.align		4
        /*0020*/ 	.byte	0x02, 0x4c
        /*0022*/ 	.byte	0x01
	.zero		1


	//----- nvinfo : EIATTR_MERCURY_ISA_VERSION
	.align		4
        /*0024*/ 	.byte	0x03, 0x5f
        /*0026*/ 	.short	0x0101


	//----- nvinfo : EIATTR_COOP_GROUP_MASK_REGIDS
	.align		4
        /*0028*/ 	.byte	0x04, 0x29
        /*002a*/ 	.short	(.L_1755 - .L_1754)


	//   ....[0]....
.L_1754:
        /*002c*/ 	.word	0xffffffff


	//   ....[1]....
        /*0030*/ 	.word	0xffffffff


	//   ....[2]....
        /*0034*/ 	.word	0xffffffff


	//   ....[3]....
        /*0038*/ 	.word	0xffffffff


	//   ....[4]....
        /*003c*/ 	.word	0xffffffff


	//   ....[5]....
        /*0040*/ 	.word	0xffffffff


	//   ....[6]....
        /*0044*/ 	.word	0xffffffff


	//   ....[7]....
        /*0048*/ 	.word	0xffffffff


	//   ....[8]....
        /*004c*/ 	.word	0xffffffff


	//   ....[9]....
        /*0050*/ 	.word	0xffffffff


	//   ....[10]....
        /*0054*/ 	.word	0xffffffff


	//   ....[11]....
        /*0058*/ 	.word	0xffffffff


	//   ....[12]....
        /*005c*/ 	.word	0xffffffff


	//   ....[13]....
        /*0060*/ 	.word	0xffffffff


	//   ....[14]....
        /*0064*/ 	.word	0xffffffff


	//   ....[15]....
        /*0068*/ 	.word	0xffffffff


	//   ....[16]....
        /*006c*/ 	.word	0xffffffff


	//   ....[17]....
        /*0070*/ 	.word	0xffffffff


	//   ....[18]....
        /*0074*/ 	.word	0xffffffff


	//   ....[19]....
        /*0078*/ 	.word	0xffffffff


	//   ....[20]....
        /*007c*/ 	.word	0xffffffff


	//   ....[21]....
        /*0080*/ 	.word	0xffffffff


	//   ....[22]....
        /*0084*/ 	.word	0xffffffff


	//   ....[23]....
        /*0088*/ 	.word	0xffffffff


	//   ....[24]....
        /*008c*/ 	.word	0xffffffff


	//   ....[25]....
        /*0090*/ 	.word	0xffffffff


	//   ....[26]....
        /*0094*/ 	.word	0xffffffff


	//   ....[27]....
        /*0098*/ 	.word	0xffffffff


	//   ....[28]....
        /*009c*/ 	.word	0xffffffff


	//   ....[29]....
        /*00a0*/ 	.word	0xffffffff


	//   ....[30]....
        /*00a4*/ 	.word	0xffffffff


	//----- nvinfo : EIATTR_COOP_GROUP_INSTR_OFFSETS
	.align		4
.L_1755:
        /*00a8*/ 	.byte	0x04, 0x28
        /*00aa*/ 	.short	(.L_1757 - .L_1756)


	//   ....[0]....
.L_1756:
        /*00ac*/ 	.word	0x000012d0


	//   ....[1]....
        /*00b0*/ 	.word	0x00001790


	//   ....[2]....
        /*00b4*/ 	.word	0x00005ca0


	//   ....[3]....
        /*00b8*/ 	.word	0x00008cf0


	//   ....[4]....
        /*00bc*/ 	.word	0x00008d10


	//   ....[5]....
        /*00c0*/ 	.word	0x00008d20


	//   ....[6]....
        /*00c4*/ 	.word	0x00008d30


	//   ....[7]....
        /*00c8*/ 	.word	0x00008de0


	//   ....[8]....
        /*00cc*/ 	.word	0x00008e00


	//   ....[9]....
        /*00d0*/ 	.word	0x00008e10


	//   ....[10]....
        /*00d4*/ 	.word	0x00008e20


	//   ....[11]....
        /*00d8*/ 	.word	0x00008ed0


	//   ....[12]....
        /*00dc*/ 	.word	0x00008ef0


	//   ....[13]....
        /*00e0*/ 	.word	0x00008f00


	//   ....[14]....
        /*00e4*/ 	.word	0x00008f10


	//   ....[15]....
        /*00e8*/ 	.word	0x00008fc0


	//   ....[16]....
        /*00ec*/ 	.word	0x00008fe0


	//   ....[17]....
        /*00f0*/ 	.word	0x00009000


	//   ....[18]....
        /*00f4*/ 	.word	0x00009010


	//   ....[19]....
        /*00f8*/ 	.word	0x00009090


	//   ....[20]....
        /*00fc*/ 	.word	0x000090c0


	//   ....[21]....
        /*0100*/ 	.word	0x000091e0


	//   ....[22]....
        /*0104*/ 	.word	0x00009230


	//   ....[23]....
        /*0108*/ 	.word	0x00009360


	//   ....[24]....
        /*010c*/ 	.word	0x000096b0


	//   ....[25]....
        /*0110*/ 	.word	0x000096f0


	//   ....[26]....
        /*0114*/ 	.word	0x00009700


	//   ....[27]....
        /*0118*/ 	.word	0x00009710


	//   ....[28]....
        /*011c*/ 	.word	0x0000a7a0


	//   ....[29]....
        /*0120*/ 	.word	0x0000b0e0


	//   ....[30]....
        /*0124*/ 	.word	0x0000bb20


	//----- nvinfo : EIATTR_VRC_CTA_INIT_COUNT
	.align		4
.L_1757:
        /*0128*/ 	.byte	0x02, 0x4a
	.zero		1
	.zero		1


	//----- nvinfo : EIATTR_EXIT_INSTR_OFFSETS
	.align		4
        /*012c*/ 	.byte	0x04, 0x1c
        /*012e*/ 	.short	(.L_1759 - .L_1758)


	//   ....[0]....
.L_1758:
        /*0130*/ 	.word	0x00000440


	//   ....[1]....
        /*0134*/ 	.word	0x0000bfa0


	//----- nvinfo : EIATTR_MAX_THREADS
	.align		4
.L_1759:
        /*0138*/ 	.byte	0x04, 0x05
        /*013a*/ 	.short	(.L_1761 - .L_1760)
.L_1760:
        /*013c*/ 	.word	0x00000020
        /*0140*/ 	.word	0x00000001
        /*0144*/ 	.word	0x00000001


	//----- nvinfo : EIATTR_CRS_STACK_SIZE
	.align		4
.L_1761:
        /*0148*/ 	.byte	0x04, 0x1e
        /*014a*/ 	.short	(.L_1763 - .L_1762)
.L_1762:
        /*014c*/ 	.word	0x00000000


	//----- nvinfo : EIATTR_CBANK_PARAM_SIZE
	.align		4
.L_1763:
        /*0150*/ 	.byte	0x03, 0x19
        /*0152*/ 	.short	0x0118


	//----- nvinfo : EIATTR_PARAM_CBANK
	.align		4
        /*0154*/ 	.byte	0x04, 0x0a
        /*0156*/ 	.short	(.L_1765 - .L_1764)
	.align		4
.L_1764:
        /*0158*/ 	.word	index@(.nv.constant0._Z25selective_scan_fwd_kernelI32Selective_Scan_fwd_kernel_traitsILi32ELi16ELi1ELb0ELb1ELb1ELb1EN3c108BFloat16ENS1_7complexIfEEEEv13SSMParamsBase)
        /*015c*/ 	.short	0x0380
        /*015e*/ 	.short	0x0118


	//----- nvinfo : EIATTR_SW_WAR
	.align		4
.L_1765:
        /*0160*/ 	.byte	0x04, 0x36
        /*0162*/ 	.short	(.L_1767 - .L_1766)
.L_1766:
        /*0164*/ 	.word	0x00000008
.L_1767:


//--------------------- .nv.info._Z25selective_scan_fwd_kernelI32Selective_Scan_fwd_kernel_traitsILi32ELi16ELi1ELb1ELb0ELb0ELb0EN3c108BFloat16ENS1_7complexIfEEEEv13SSMParamsBase --------------------------
	.section	.nv.info._Z25selective_scan_fwd_kernelI32Selective_Scan_fwd_kernel_traitsILi32ELi16ELi1ELb1ELb0ELb0ELb0EN3c108BFloat16ENS1_7complexIfEEEEv13SSMParamsBase,"",@"SHT_CUDA_INFO"
	.sectionflags	@""
	.align	4


	//----- nvinfo : EIATTR_CUDA_API_VERSION
	.align		4
        /*0000*/ 	.byte	0x04, 0x37
        /*0002*/ 	.short	(.L_1769 - .L_1768)
.L_1768:
        /*0004*/ 	.word	0x00000082


	//----- nvinfo : EIATTR_KPARAM_INFO
	.align		4
.L_1769:
        /*0008*/ 	.byte	0x04, 0x17
        /*000a*/ 	.short	(.L_1771 - .L_1770)
.L_1770:
        /*000c*/ 	.word	0x00000000
        /*0010*/ 	.short	0x0000
        /*0012*/ 	.short	0x0000
        /*0014*/ 	.byte	0x00, 0xf0, 0x61, 0x04


	//----- nvinfo : EIATTR_SPARSE_MMA_MASK
	.align		4
.L_1771:
        /*0018*/ 	.byte	0x03, 0x50
        /*001a*/ 	.short	0x0000


	//----- nvinfo : EIATTR_MAXREG_COUNT
	.align		4
        /*001c*/ 	.byte	0x03, 0x1b
        /*001e*/ 	.short	0x00ff


	//----- nvinfo : EIATTR_NUM_BARRIERS
	.align		4
        /*0020*/ 	.byte	0x02, 0x4c
        /*0022*/ 	.byte	0x01
	.zero		1


	//----- nvinfo : EIATTR_MERCURY_ISA_VERSION
	.align		4
        /*0024*/ 	.byte	0x03, 0x5f
        /*0026*/ 	.short	0x0101


	//----- nvinfo : EIATTR_COOP_GROUP_MASK_REGIDS
	.align		4
        /*0028*/ 	.byte	0x04, 0x29
        /*002a*/ 	.short	(.L_1773 - .L_1772)


	//   ....[0]....
.L_1772:
        /*002c*/ 	.word	0xffffffff


	//   ....[1]....
        /*0030*/ 	.word	0xffffffff


	//   ....[2]....
        /*0034*/ 	.word	0xffffffff


	//   ....[3]....
        /*0038*/ 	.word	0xffffffff


	//   ....[4]....
        /*003c*/ 	.word	0xffffffff


	//   ....[5]....
        /*0040*/ 	.word	0xffffffff


	//   ....[6]....
        /*0044*/ 	.word	0xffffffff


	//   ....[7]....
        /*0048*/ 	.word	0xffffffff


	//   ....[8]....
        /*004c*/ 	.word	0xffffffff


	//   ....[9]....
        /*0050*/ 	.word	0xffffffff


	//   ....[10]....
        /*0054*/ 	.word	0xffffffff


	//   ....[11]....
        /*0058*/ 	.word	0xffffffff


	//   ....[12]....
        /*005c*/ 	.word	0xffffffff


	//   ....[13]....
        /*0060*/ 	.word	0xffffffff


	//   ....[14]....
        /*0064*/ 	.word	0xffffffff


	//   ....[15]....
        /*0068*/ 	.word	0xffffffff


	//   ....[16]....
        /*006c*/ 	.word	0xffffffff


	//   ....[17]....
        /*0070*/ 	.word	0xffffffff


	//   ....[18]....
        /*0074*/ 	.word	0xffffffff


	//   ....[19]....
        /*0078*/ 	.word	0xffffffff


	//   ....[20]....
        /*007c*/ 	.word	0xffffffff


	//   ....[21]....
        /*0080*/ 	.word	0xffffffff


	//   ....[22]....
        /*0084*/ 	.word	0xffffffff


	//   ....[23]....
        /*0088*/ 	.word	0xffffffff


	//   ....[24]....
        /*008c*/ 	.word	0xffffffff


	//   ....[25]....
        /*0090*/ 	.word	0xffffffff


	//   ....[26]....
        /*0094*/ 	.word	0xffffffff


	//----- nvinfo : EIATTR_COOP_GROUP_INSTR_OFFSETS
	.align		4
.L_1773:
        /*0098*/ 	.byte	0x04, 0x28
        /*009a*/ 	.short	(.L_1775 - .L_1774)


	//   ....[0]....
.L_1774:
        /*009c*/ 	.word	0x00000560


	//   ....[1]....
        /*00a0*/ 	.word	0x00000600


	//   ....[2]....
        /*00a4*/ 	.word	0x00004160


	//   ....[3]....
        /*00a8*/ 	.word	0x00004190


	//   ....[4]....
        /*00ac*/ 	.word	0x00004290


	//   ....[5]....
        /*00b0*/ 	.word	0x000042c0


	//   ....[6]....
        /*00b4*/ 	.word	0x00004300


	//   ....[7]....
        /*00b8*/ 	.word	0x00004310


	//   ....[8]....
        /*00bc*/ 	.word	0x00004380


	//   ....[9]....
        /*00c0*/ 	.word	0x000043a0


	//   ....[10]....
        /*00c4*/ 	.word	0x00004400


	//   ....[11]....
        /*00c8*/ 	.word	0x00004410


	//   ....[12]....
        /*00cc*/ 	.word	0x00004460


	//   ....[13]....
        /*00d0*/ 	.word	0x00004480


	//   ....[14]....
        /*00d4*/ 	.word	0x000044f0


	//   ....[15]....
        /*00d8*/ 	.word	0x00004520


	//   ....[16]....
        /*00dc*/ 	.word	0x00004550


	//   ....[17]....
        /*00e0*/ 	.word	0x00004560


	//   ....[18]....
        /*00e4*/ 	.word	0x00004600


	//   ....[19]....
        /*00e8*/ 	.word	0x00004630


	//   ....[20]....
        /*00ec*/ 	.word	0x00004650


	//   ....[21]....
        /*00f0*/ 	.word	0x00004660


	//   ....[22]....
        /*00f4*/ 	.word	0x00004820


	//   ....[23]....
        /*00f8*/ 	.word	0x00004850


	//   ....[24]....
        /*00fc*/ 	.word	0x00004870


	//   ....[25]....
        /*0100*/ 	.word	0x00004880


	//   ....[26]....
        /*0104*/ 	.word	0x000055d0


	//----- nvinfo : EIATTR_VRC_CTA_INIT_COUNT
	.align		4
.L_1775:
        /*0108*/ 	.byte	0x02, 0x4a
	.zero		1
	.zero		1


	//----- nvinfo : EIATTR_EXIT_INSTR_OFFSETS
	.align		4
        /*010c*/ 	.byte	0x04, 0x1c
        /*010e*/ 	.short	(.L_1777 - .L_1776)


	//   ....[0]....
.L_1776:
        /*0110*/ 	.word	0x000001c0


	//   ....[1]....
        /*0114*/ 	.word	0x000056b0


	//----- nvinfo : EIATTR_MAX_THREADS
	.align		4
.L_1777:
        /*0118*/ 	.byte	0x04, 0x05
        /*011a*/ 	.short	(.L_1779 - .L_1778)
.L_1778:
        /*011c*/ 	.word	0x00000020
        /*0120*/ 	.word	0x00000001
        /*0124*/ 	.word	0x00000001


	//----- nvinfo : EIATTR_CRS_STACK_SIZE
	.align		4
.L_1779:
        /*0128*/ 	.byte	0x04, 0x1e
        /*012a*/ 	.short	(.L_1781 - .L_1780)
.L_1780:
        /*012c*/ 	.word	0x00000000


	//----- nvinfo : EIATTR_CBANK_PARAM_SIZE
	.align		4
.L_1781:
        /*0130*/ 	.byte	0x03, 0x19
        /*0132*/ 	.short	0x0118


	//----- nvinfo : EIATTR_PARAM_CBANK
	.align		4
        /*0134*/ 	.byte	0x04, 0x0a
        /*0136*/ 	.short	(.L_1783 - .L_1782)
	.align		4
.L_1782:
        /*0138*/ 	.word	index@(.nv.constant0._Z25selective_scan_fwd_kernelI32Selective_Scan_fwd_kernel_traitsILi32ELi16ELi1ELb1ELb0ELb0ELb0EN3c108BFloat16ENS1_7complexIfEEEEv13SSMParamsBase)
        /*013c*/ 	.short	0x0380
        /*013e*/ 	.short	0x0118


	//----- nvinfo : EIATTR_SW_WAR
	.align		4
.L_1783:
        /*0140*/ 	.byte	0x04, 0x36
        /*0142*/ 	.short	(.L_1785 - .L_1784)
.L_1784:
        /*0144*/ 	.word	0x00000008
.L_1785:


//--------------------- .nv.info._Z25selective_scan_fwd_kernelI32Selective_Scan_fwd_kernel_traitsILi32ELi16ELi1ELb1ELb0ELb0ELb1EN3c108BFloat16ENS1_7complexIfEEEEv13SSMParamsBase --------------------------
	.section	.nv.info._Z25selective_scan_fwd_kernelI32Selective_Scan_fwd_kernel_traitsILi32ELi16ELi1ELb1ELb0ELb0ELb1EN3c108BFloat16ENS1_7complexIfEEEEv13SSMParamsBase,"",@"SHT_CUDA_INFO"
	.sectionflags	@""
	.align	4


	//----- nvinfo : EIATTR_CUDA_API_VERSION
	.align		4
        /*0000*/ 	.byte	0x04, 0x37
        /*0002*/ 	.short	(.L_1787 - .L_1786)
.L_1786:
        /*0004*/ 	.word	0x00000082


	//----- nvinfo : EIATTR_KPARAM_INFO
	.align		4
.L_1787:
        /*0008*/ 	.byte	0x04, 0x17
        /*000a*/ 	.short	(.L_1789 - .L_1788)
.L_1788:
        /*000c*/ 	.word	0x00000000
        /*0010*/ 	.short	0x0000
        /*0012*/ 	.short	0x0000
        /*0014*/ 	.byte	0x00, 0xf0, 0x61, 0x04


	//----- nvinfo : EIATTR_SPARSE_MMA_MASK
	.align		4
.L_1789:
        /*0018*/ 	.byte	0x03, 0x50
        /*001a*/ 	.short	0x0000


	//----- nvinfo : EIATTR_MAXREG_COUNT
	.align		4
        /*001c*/ 	.byte	0x03, 0x1b
        /*001e*/ 	.short	0x00ff


	//----- nvinfo : EIATTR_NUM_BARRIERS
	.align		4
        /*0020*/ 	.byte	0x02, 0x4c
        /*0022*/ 	.byte	0x01
	.zero		1


	//----- nvinfo : EIATTR_MERCURY_ISA_VERSION
	.align		4
        /*0024*/ 	.byte	0x03, 0x5f
        /*0026*/ 	.short	0x0101


	//----- nvinfo : EIATTR_COOP_GROUP_MASK_REGIDS
	.align		4
        /*0028*/ 	.byte	0x04, 0x29
        /*002a*/ 	.short	(.L_1791 - .L_1790)


	//   ....[0]....
.L_1790:
        /*002c*/ 	.word	0xffffffff


	//   ....[1]....
        /*0030*/ 	.word	0xffffffff


	//   ....[2]....
        /*0034*/ 	.word	0xffffffff


	//   ....[3]....
        /*0038*/ 	.word	0xffffffff


	//   ....[4]....
        /*003c*/ 	.word	0xffffffff


	//   ....[5]....
        /*0040*/ 	.word	0xffffffff


	//   ....[6]....
        /*0044*/ 	.word	0xffffffff


	//   ....[7]....
        /*0048*/ 	.word	0xffffffff


	//   ....[8]....
        /*004c*/ 	.word	0xffffffff


	//   ....[9]....
        /*0050*/ 	.word	0xffffffff


	//   ....[10]....
        /*0054*/ 	.word	0xffffffff


	//   ....[11]....
        /*0058*/ 	.word	0xffffffff


	//   ....[12]....
        /*005c*/ 	.word	0xffffffff


	//   ....[13]....
        /*0060*/ 	.word	0xffffffff


	//   ....[14]....
        /*0064*/ 	.word	0xffffffff


	//   ....[15]....
        /*0068*/ 	.word	0xffffffff


	//   ....[16]....
        /*006c*/ 	.word	0xffffffff


	//   ....[17]....
        /*0070*/ 	.word	0xffffffff


	//   ....[18]....
        /*0074*/ 	.word	0xffffffff


	//   ....[19]....
        /*0078*/ 	.word	0xffffffff


	//   ....[20]....
        /*007c*/ 	.word	0xffffffff


	//   ....[21]....
        /*0080*/ 	.word	0xffffffff


	//   ....[22]....
        /*0084*/ 	.word	0xffffffff


	//   ....[23]....
        /*0088*/ 	.word	0xffffffff


	//   ....[24]....
        /*008c*/ 	.word	0xffffffff


	//   ....[25]....
        /*0090*/ 	.word	0xffffffff


	//   ....[26]....
        /*0094*/ 	.word	0xffffffff


	//   ....[27]....
        /*0098*/ 	.word	0xffffffff


	//   ....[28]....
        /*009c*/ 	.word	0xffffffff


	//----- nvinfo : EIATTR_COOP_GROUP_INSTR_OFFSETS
	.align		4
.L_1791:
        /*00a0*/ 	.byte	0x04, 0x28
        /*00a2*/ 	.short	(.L_1793 - .L_1792)


	//   ....[0]....
.L_1792:
        /*00a4*/ 	.word	0x00000560


	//   ....[1]....
        /*00a8*/ 	.word	0x00000600


	//   ....[2]....
        /*00ac*/ 	.word	0x00004160


	//   ....[3]....
        /*00b0*/ 	.word	0x00004190


	//   ....[4]....
        /*00b4*/ 	.word	0x00004290


	//   ....[5]....
        /*00b8*/ 	.word	0x000042c0


	//   ....[6]....
        /*00bc*/ 	.word	0x00004300


	//   ....[7]....
        /*00c0*/ 	.word	0x00004310


	//   ....[8]....
        /*00c4*/ 	.word	0x00004380


	//   ....[9]....
        /*00c8*/ 	.word	0x000043a0


	//   ....[10]....
        /*00cc*/ 	.word	0x00004400


	//   ....[11]....
        /*00d0*/ 	.word	0x00004410


	//   ....[12]....
        /*00d4*/ 	.word	0x00004460


	//   ....[13]....
        /*00d8*/ 	.word	0x00004480


	//   ....[14]....
        /*00dc*/ 	.word	0x000044f0


	//   ....[15]....
        /*00e0*/ 	.word	0x00004520


	//   ....[16]....
        /*00e4*/ 	.word	0x00004550


	//   ....[17]....
        /*00e8*/ 	.word	0x00004560


	//   ....[18]....
        /*00ec*/ 	.word	0x00004600


	//   ....[19]....
        /*00f0*/ 	.word	0x00004630


	//   ....[20]....
        /*00f4*/ 	.word	0x00004650


	//   ....[21]....
        /*00f8*/ 	.word	0x00004660


	//   ....[22]....
        /*00fc*/ 	.word	0x00004820


	//   ....[23]....
        /*0100*/ 	.word	0x00004850


	//   ....[24]....
        /*0104*/ 	.word	0x00004870


	//   ....[25]....
        /*0108*/ 	.word	0x00004880


	//   ....[26]....
        /*010c*/ 	.word	0x00005580


	//   ....[27]....
        /*0110*/ 	.word	0x00005780


	//   ....[28]....
        /*0114*/ 	.word	0x00006040


	//----- nvinfo : EIATTR_VRC_CTA_INIT_COUNT
	.align		4
.L_1793:
        /*0118*/ 	.byte	0x02, 0x4a
	.zero		1
	.zero		1


	//----- nvinfo : EIATTR_EXIT_INSTR_OFFSETS
	.align		4
        /*011c*/ 	.byte	0x04, 0x1c
        /*011e*/ 	.short	(.L_1795 - .L_1794)


	//   ....[0]....
.L_1794:
        /*0120*/ 	.word	0x000001c0


	//   ....[1]....
        /*0124*/ 	.word	0x000060f0


	//----- nvinfo : EIATTR_MAX_THREADS
	.align		4
.L_1795:
        /*0128*/ 	.byte	0x04, 0x05
        /*012a*/ 	.short	(.L_1797 - .L_1796)
.L_1796:
        /*012c*/ 	.word	0x00000020
        /*0130*/ 	.word	0x00000001
        /*0134*/ 	.word	0x00000001


	//----- nvinfo : EIATTR_CRS_STACK_SIZE
	.align		4
.L_1797:
        /*0138*/ 	.byte	0x04, 0x1e
        /*013a*/ 	.short	(.L_1799 - .L_1798)
.L_1798:
        /*013c*/ 	.word	0x00000000


	//----- nvinfo : EIATTR_CBANK_PARAM_SIZE
	.align		4
.L_1799:
        /*0140*/ 	.byte	0x03, 0x19
        /*0142*/ 	.short	0x0118


	//----- nvinfo : EIATTR_PARAM_CBANK
	.align		4
        /*0144*/ 	.byte	0x04, 0x0a
        /*0146*/ 	.short	(.L_1801 - .L_1800)
	.align		4
.L_1800:
        /*0148*/ 	.word	index@(.nv.constant0._Z25selective_scan_fwd_kernelI32Selective_Scan_fwd_kernel_traitsILi32ELi16ELi1ELb1ELb0ELb0ELb1EN3c108BFloat16ENS1_7complexIfEEEEv13SSMParamsBase)
        /*014c*/ 	.short	0x0380
        /*014e*/ 	.short	0x0118


	//----- nvinfo : EIATTR_SW_WAR
	.align		4
.L_1801:
        /*0150*/ 	.byte	0x04, 0x36
        /*0152*/ 	.short	(.L_1803 - .L_1802)
.L_1802:
        /*0154*/ 	.word	0x00000008
.L_1803:


//--------------------- .nv.info._Z25selective_scan_fwd_kernelI32Selective_Scan_fwd_kernel_traitsILi32ELi16ELi1ELb1ELb0ELb1ELb0EN3c108BFloat16ENS1_7complexIfEEEEv13SSMParamsBase --------------------------
	.section	.nv.info._Z25selective_scan_fwd_kernelI32Selective_Scan_fwd_kernel_traitsILi32ELi16ELi1ELb1ELb0ELb1ELb0EN3c108BFloat16ENS1_7complexIfEEEEv13SSMParamsBase,"",@"SHT_CUDA_INFO"
	.sectionflags	@""
	.align	4


	//----- nvinfo : EIATTR_CUDA_API_VERSION
	.align		4
        /*0000*/ 	.byte	0x04, 0x37
        /*0002*/ 	.short	(.L_1805 - .L_1804)
.L_1804:
        /*0004*/ 	.word	0x00000082


	//----- nvinfo : EIATTR_KPARAM_INFO
	.align		4
.L_1805:
        /*0008*/ 	.byte	0x04, 0x17
        /*000a*/ 	.short	(.L_1807 - .L_1806)
.L_1806:
        /*000c*/ 	.word	0x00000000
        /*0010*/ 	.short	0x0000
        /*0012*/ 	.short	0x0000
        /*0014*/ 	.byte	0x00, 0xf0, 0x61, 0x04


	//----- nvinfo : EIATTR_SPARSE_MMA_MASK
	.align		4
.L_1807:
        /*0018*/ 	.byte	0x03, 0x50
        /*001a*/ 	.short	0x0000


	//----- nvinfo : EIATTR_MAXREG_COUNT
	.align		4
        /*001c*/ 	.byte	0x03, 0x1b
        /*001e*/ 	.short	0x00ff


	//----- nvinfo : EIATTR_NUM_BARRIERS
	.align		4
        /*0020*/ 	.byte	0x02, 0x4c
        /*0022*/ 	.byte	0x01
	.zero		1


	//----- nvinfo : EIATTR_MERCURY_ISA_VERSION
	.align		4
        /*0024*/ 	.byte	0x03, 0x5f
        /*0026*/ 	.short	0x0101


	//----- nvinfo : EIATTR_COOP_GROUP_MASK_REGIDS
	.align		4
        /*0028*/ 	.byte	0x04, 0x29
        /*002a*/ 	.short	(.L_1809 - .L_1808)


	//   ....[0]....
.L_1808:
        /*002c*/ 	.word	0xffffffff


	//   ....[1]....
        /*0030*/ 	.word	0xffffffff


	//   ....[2]....
        /*0034*/ 	.word	0xffffffff


	//   ....[3]....
        /*0038*/ 	.word	0xffffffff


	//   ....[4]....
        /*003c*/ 	.word	0xffffffff


	//   ....[5]....
        /*0040*/ 	.word	0xffffffff


	//   ....[6]....
        /*0044*/ 	.word	0xffffffff


	//   ....[7]....
        /*0048*/ 	.word	0xffffffff


	//   ....[8]....
        /*004c*/ 	.word	0xffffffff


	//   ....[9]....
        /*0050*/ 	.word	0xffffffff


	//   ....[10]....
        /*0054*/ 	.word	0xffffffff


	//   ....[11]....
        /*0058*/ 	.word	0xffffffff


	//   ....[12]....
        /*005c*/ 	.word	0xffffffff


	//   ....[13]....
        /*0060*/ 	.word	0xffffffff


	//   ....[14]....
        /*0064*/ 	.word	0xffffffff


	//   ....[15]....
        /*0068*/ 	.word	0xffffffff


	//   ....[16]....
        /*006c*/ 	.word	0xffffffff


	//   ....[17]....
        /*0070*/ 	.word	0xffffffff


	//   ....[18]....
        /*0074*/ 	.word	0xffffffff


	//   ....[19]....
        /*0078*/ 	.word	0xffffffff


	//   ....[20]....
        /*007c*/ 	.word	0xffffffff


	//   ....[21]....
        /*0080*/ 	.word	0xffffffff


	//   ....[22]....
        /*0084*/ 	.word	0xffffffff


	//   ....[23]....
        /*0088*/ 	.word	0xffffffff


	//   ....[24]....
        /*008c*/ 	.word	0xffffffff


	//   ....[25]....
        /*0090*/ 	.word	0xffffffff


	//   ....[26]....
        /*0094*/ 	.word	0xffffffff


	//   ....[27]....
        /*0098*/ 	.word	0xffffffff


	//----- nvinfo : EIATTR_COOP_GROUP_INSTR_OFFSETS
	.align		4
.L_1809:
        /*009c*/ 	.byte	0x04, 0x28
        /*009e*/ 	.short	(.L_1811 - .L_1810)


	//   ....[0]....
.L_1810:
        /*00a0*/ 	.word	0x00000760


	//   ....[1]....
        /*00a4*/ 	.word	0x000007f0


	//   ....[2]....
        /*00a8*/ 	.word	0x00003520


	//   ....[3]....
        /*00ac*/ 	.word	0x00004500


	//   ....[4]....
        /*00b0*/ 	.word	0x00004520


	//   ....[5]....
        /*00b4*/ 	.word	0x000045b0


	//   ....[6]....
        /*00b8*/ 	.word	0x000045c0


	//   ....[7]....
        /*00bc*/ 	.word	0x00004630


	//   ....[8]....
        /*00c0*/ 	.word	0x00004640


	//   ....[9]....
        /*00c4*/ 	.word	0x00004690


	//   ....[10]....
        /*00c8*/ 	.word	0x000046b0


	//   ....[11]....
        /*00cc*/ 	.word	0x00004720


	//   ....[12]....
        /*00d0*/ 	.word	0x00004750


	//   ....[13]....
        /*00d4*/ 	.word	0x00004780


	//   ....[14]....
        /*00d8*/ 	.word	0x000047a0


	//   ....[15]....
        /*00dc*/ 	.word	0x00004820


	//   ....[16]....
        /*00e0*/ 	.word	0x00004850


	//   ....[17]....
        /*00e4*/ 	.word	0x00004870


	//   ....[18]....
        /*00e8*/ 	.word	0x00004880


	//   ....[19]....
        /*00ec*/ 	.word	0x00004950


	//   ....[20]....
        /*00f0*/ 	.word	0x00004960


	//   ....[21]....
        /*00f4*/ 	.word	0x00004970


	//   ....[22]....
        /*00f8*/ 	.word	0x00004980


	//   ....[23]....
        /*00fc*/ 	.word	0x00004c30


	//   ....[24]....
        /*0100*/ 	.word	0x00004c50


	//   ....[25]....
        /*0104*/ 	.word	0x00004c60


	//   ....[26]....
        /*0108*/ 	.word	0x00004c70


	//   ....[27]....
        /*010c*/ 	.word	0x00005f40


	//----- nvinfo : EIATTR_VRC_CTA_INIT_COUNT
	.align		4
.L_1811:
        /*0110*/ 	.byte	0x02, 0x4a
	.zero		1
	.zero		1


	//----- nvinfo : EIATTR_EXIT_INSTR_OFFSETS
	.align		4
        /*0114*/ 	.byte	0x04, 0x1c
        /*0116*/ 	.short	(.L_1813 - .L_1812)


	//   ....[0]....
.L_1812:
        /*0118*/ 	.word	0x000003b0


	//   ....[1]....
        /*011c*/ 	.word	0x00006050


	//----- nvinfo : EIATTR_MAX_THREADS
	.align		4
.L_1813:
        /*0120*/ 	.byte	0x04, 0x05
        /*0122*/ 	.short	(.L_1815 - .L_1814)
.L_1814:
        /*0124*/ 	.word	0x00000020
        /*0128*/ 	.word	0x00000001
        /*012c*/ 	.word	0x00000001


	//----- nvinfo : EIATTR_CRS_STACK_SIZE
	.align		4
.L_1815:
        /*0130*/ 	.byte	0x04, 0x1e
        /*0132*/ 	.short	(.L_1817 - .L_1816)
.L_1816:
        /*0134*/ 	.word	0x00000000


	//----- nvinfo : EIATTR_CBANK_PARAM_SIZE
	.align		4
.L_1817:
        /*0138*/ 	.byte	0x03, 0x19
        /*013a*/ 	.short	0x0118


	//----- nvinfo : EIATTR_PARAM_CBANK
	.align		4
        /*013c*/ 	.byte	0x04, 0x0a
        /*013e*/ 	.short	(.L_1819 - .L_1818)
	.align		4
.L_1818:
        /*0140*/ 	.word	index@(.nv.constant0._Z25selective_scan_fwd_kernelI32Selective_Scan_fwd_kernel_traitsILi32ELi16ELi1ELb1ELb0ELb1ELb0EN3c108BFloat16ENS1_7complexIfEEEEv13SSMParamsBase)
        /*0144*/ 	.short	0x0380
        /*0146*/ 	.short	0x0118


	//----- nvinfo : EIATTR_SW_WAR
	.align		4
.L_1819:
        /*0148*/ 	.byte	0x04, 0x36
        /*014a*/ 	.short	(.L_1821 - .L_1820)
.L_1820:
        /*014c*/ 	.word	0x00000008
.L_1821:


//--------------------- .nv.info._Z25selective_scan_fwd_kernelI32Selective_Scan_fwd_kernel_traitsILi32ELi16ELi1ELb1ELb0ELb1ELb1EN3c108BFloat16ENS1_7complexIfEEEEv13SSMParamsBase --------------------------
	.section	.nv.info._Z25selective_scan_fwd_kernelI32Selective_Scan_fwd_kernel_traitsILi32ELi16ELi1ELb1ELb0ELb1ELb1EN3c108BFloat16ENS1_7complexIfEEEEv13SSMParamsBase,"",@"SHT_CUDA_INFO"
	.sectionflags	@""
	.align	4


	//----- nvinfo : EIATTR_CUDA_API_VERSION
	.align		4
        /*0000*/ 	.byte	0x04, 0x37
        /*0002*/ 	.short	(.L_1823 - .L_1822)
.L_1822:
        /*0004*/ 	.word	0x00000082


	//----- nvinfo : EIATTR_KPARAM_INFO
	.align		4
.L_1823:
        /*0008*/ 	.byte	0x04, 0x17
        /*000a*/ 	.short	(.L_1825 - .L_1824)
.L_1824:
        /*000c*/ 	.word	0x00000000
        /*0010*/ 	.short	0x0000
        /*0012*/ 	.short	0x0000
        /*0014*/ 	.byte	0x00, 0xf0, 0x61, 0x04


	//----- nvinfo : EIATTR_SPARSE_MMA_MASK
	.align		4
.L_1825:
        /*0018*/ 	.byte	0x03, 0x50
        /*001a*/ 	.short	0x0000


	//----- nvinfo : EIATTR_MAXREG_COUNT
	.align		4
        /*001c*/ 	.byte	0x03, 0x1b
        /*001e*/ 	.short	0x00ff


	//----- nvinfo : EIATTR_NUM_BARRIERS
	.align		4
        /*0020*/ 	.byte	0x02, 0x4c
        /*0022*/ 	.byte	0x01
	.zero		1


	//----- nvinfo : EIATTR_MERCURY_ISA_VERSION
	.align		4
        /*0024*/ 	.byte	0x03, 0x5f
        /*0026*/ 	.short	0x0101


	//----- nvinfo : EIATTR_COOP_GROUP_MASK_REGIDS
	.align		4
        /*0028*/ 	.byte	0x04, 0x29
        /*002a*/ 	.short	(.L_1827 - .L_1826)


	//   ....[0]....
.L_1826:
        /*002c*/ 	.word	0xffffffff


	//   ....[1]....
        /*0030*/ 	.word	0xffffffff


	//   ....[2]....
        /*0034*/ 	.word	0xffffffff


	//   ....[3]....
        /*0038*/ 	.word	0xffffffff


	//   ....[4]....
        /*003c*/ 	.word	0xffffffff


	//   ....[5]....
        /*0040*/ 	.word	0xffffffff


	//   ....[6]....
        /*0044*/ 	.word	0xffffffff


	//   ....[7]....
        /*0048*/ 	.word	0xffffffff


	//   ....[8]....
        /*004c*/ 	.word	0xffffffff


	//   ....[9]....
        /*0050*/ 	.word	0xffffffff


	//   ....[10]....
        /*0054*/ 	.word	0xffffffff


	//   ....[11]....
        /*0058*/ 	.word	0xffffffff


	//   ....[12]....
        /*005c*/ 	.word	0xffffffff


	//   ....[13]....
        /*0060*/ 	.word	0xffffffff


	//   ....[14]....
        /*0064*/ 	.word	0xffffffff


	//   ....[15]....
        /*0068*/ 	.word	0xffffffff


	//   ....[16]....
        /*006c*/ 	.word	0xffffffff


	//   ....[17]....
        /*0070*/ 	.word	0xffffffff


	//   ....[18]....
        /*0074*/ 	.word	0xffffffff


	//   ....[19]....
        /*0078*/ 	.word	0xffffffff


	//   ....[20]....
        /*007c*/ 	.word	0xffffffff


	//   ....[21]....
        /*0080*/ 	.word	0xffffffff


	//   ....[22]....
        /*0084*/ 	.word	0xffffffff


	//   ....[23]....
        /*0088*/ 	.word	0xffffffff


	//   ....[24]....
        /*008c*/ 	.word	0xffffffff


	//   ....[25]....
        /*0090*/ 	.word	0xffffffff


	//   ....[26]....
        /*0094*/ 	.word	0xffffffff


	//   ....[27]....
        /*0098*/ 	.word	0xffffffff


	//   ....[28]....
        /*009c*/ 	.word	0xffffffff


	//   ....[29]....
        /*00a0*/ 	.word	0xffffffff


	//----- nvinfo : EIATTR_COOP_GROUP_INSTR_OFFSETS
	.align		4
.L_1827:
        /*00a4*/ 	.byte	0x04, 0x28
        /*00a6*/ 	.short	(.L_1829 - .L_1828)


	//   ....[0]....
.L_1828:
        /*00a8*/ 	.word	0x00000760


	//   ....[1]....
        /*00ac*/ 	.word	0x000007f0


	//   ....[2]....
        /*00b0*/ 	.word	0x00003520


	//   ....[3]....
        /*00b4*/ 	.word	0x00004500


	//   ....[4]....
        /*00b8*/ 	.word	0x00004520


	//   ....[5]....
        /*00bc*/ 	.word	0x000045b0


	//   ....[6]....
        /*00c0*/ 	.word	0x000045c0


	//   ....[7]....
        /*00c4*/ 	.word	0x00004630


	//   ....[8]....
        /*00c8*/ 	.word	0x00004640


	//   ....[9]....
        /*00cc*/ 	.word	0x00004690


	//   ....[10]....
        /*00d0*/ 	.word	0x000046b0


	//   ....[11]....
        /*00d4*/ 	.word	0x00004720


	//   ....[12]....
        /*00d8*/ 	.word	0x00004750


	//   ....[13]....
        /*00dc*/ 	.word	0x00004780


	//   ....[14]....
        /*00e0*/ 	.word	0x000047a0


	//   ....[15]....
        /*00e4*/ 	.word	0x00004820


	//   ....[16]....
        /*00e8*/ 	.word	0x00004850


	//   ....[17]....
        /*00ec*/ 	.word	0x00004870


	//   ....[18]....
        /*00f0*/ 	.word	0x00004880


	//   ....[19]....
        /*00f4*/ 	.word	0x00004950


	//   ....[20]....
        /*00f8*/ 	.word	0x00004960


	//   ....[21]....
        /*00fc*/ 	.word	0x00004970


	//   ....[22]....
        /*0100*/ 	.word	0x00004980


	//   ....[23]....
        /*0104*/ 	.word	0x00004c30


	//   ....[24]....
        /*0108*/ 	.word	0x00004c50


	//   ....[25]....
        /*010c*/ 	.word	0x00004c60


	//   ....[26]....
        /*0110*/ 	.word	0x00004c70


	//   ....[27]....
        /*0114*/ 	.word	0x00005f00


	//   ....[28]....
        /*0118*/ 	.word	0x00006120


	//   ....[29]....
        /*011c*/ 	.word	0x000069f0


	//----- nvinfo : EIATTR_VRC_CTA_INIT_COUNT
	.align		4
.L_1829:
        /*0120*/ 	.byte	0x02, 0x4a
	.zero		1
	.zero		1


	//----- nvinfo : EIATTR_EXIT_INSTR_OFFSETS
	.align		4
        /*0124*/ 	.byte	0x04, 0x1c
        /*0126*/ 	.short	(.L_1831 - .L_1830)


	//   ....[0]....
.L_1830:
        /*0128*/ 	.word	0x000003b0


	//   ....[1]....
        /*012c*/ 	.word	0x00006a90


	//----- nvinfo : EIATTR_MAX_THREADS
	.align		4
.L_1831:
        /*0130*/ 	.byte	0x04, 0x05
        /*0132*/ 	.short	(.L_1833 - .L_1832)
.L_1832:
        /*0134*/ 	.word	0x00000020
        /*0138*/ 	.word	0x00000001
        /*013c*/ 	.word	0x00000001


	//----- nvinfo : EIATTR_CRS_STACK_SIZE
	.align		4
.L_1833:
        /*0140*/ 	.byte	0x04, 0x1e
        /*0142*/ 	.short	(.L_1835 - .L_1834)
.L_1834:
        /*0144*/ 	.word	0x00000000


	//----- nvinfo : EIATTR_CBANK_PARAM_SIZE
	.align		4
.L_1835:
        /*0148*/ 	.byte	0x03, 0x19
        /*014a*/ 	.short	0x0118


	//----- nvinfo : EIATTR_PARAM_CBANK
	.align		4
        /*014c*/ 	.byte	0x04, 0x0a
        /*014e*/ 	.short	(.L_1837 - .L_1836)
	.align		4
.L_1836:
        /*0150*/ 	.word	index@(.nv.constant0._Z25selective_scan_fwd_kernelI32Selective_Scan_fwd_kernel_traitsILi32ELi16ELi1ELb1ELb0ELb1ELb1EN3c108BFloat16ENS1_7complexIfEEEEv13SSMParamsBase)
        /*0154*/ 	.short	0x0380
        /*0156*/ 	.short	0x0118


	//----- nvinfo : EIATTR_SW_WAR
	.align		4
.L_1837:
        /*0158*/ 	.byte	0x04, 0x36
        /*015a*/ 	.short	(.L_1839 - .L_1838)
.L_1838:
        /*015c*/ 	.word	0x00000008
.L_1839:


//--------------------- .nv.info._Z25selective_scan_fwd_kernelI32Selective_Scan_fwd_kernel_traitsILi32ELi16ELi1ELb1ELb1ELb0ELb0EN3c108BFloat16ENS1_7complexIfEEEEv13SSMParamsBase --------------------------
	.section	.nv.info._Z25selective_scan_fwd_kernelI32Selective_Scan_fwd_kernel_traitsILi32ELi16ELi1ELb1ELb1ELb0ELb0EN3c108BFloat16ENS1_7complexIfEEEEv13SSMParamsBase,"",@"SHT_CUDA_INFO"
	.sectionflags	@""
	.align	4


	//----- nvinfo : EIATTR_CUDA_API_VERSION
	.align		4
        /*0000*/ 	.byte	0x04, 0x37
        /*0002*/ 	.short	(.L_1841 - .L_1840)
.L_1840:
        /*0004*/ 	.word	0x00000082


	//----- nvinfo : EIATTR_KPARAM_INFO
	.align		4
.L_1841:
        /*0008*/ 	.byte	0x04, 0x17
        /*000a*/ 	.short	(.L_1843 - .L_1842)
.L_1842:
        /*000c*/ 	.word	0x00000000
        /*0010*/ 	.short	0x0000
        /*0012*/ 	.short	0x0000
        /*0014*/ 	.byte	0x00, 0xf0, 0x61, 0x04


	//----- nvinfo : EIATTR_SPARSE_MMA_MASK
	.align		4
.L_1843:
        /*0018*/ 	.byte	0x03, 0x50
        /*001a*/ 	.short	0x0000


	//----- nvinfo : EIATTR_MAXREG_COUNT
	.align		4
        /*001c*/ 	.byte	0x03, 0x1b
        /*001e*/ 	.short	0x00ff


	//----- nvinfo : EIATTR_NUM_BARRIERS
	.align		4
        /*0020*/ 	.byte	0x02, 0x4c
        /*0022*/ 	.byte	0x01
	.zero		1


	//----- nvinfo : EIATTR_MERCURY_ISA_VERSION
	.align		4
        /*0024*/ 	.byte	0x03, 0x5f
        /*0026*/ 	.short	0x0101


	//----- nvinfo : EIATTR_COOP_GROUP_MASK_REGIDS
	.align		4
        /*0028*/ 	.byte	0x04, 0x29
        /*002a*/ 	.short	(.L_1845 - .L_1844)


	//   ....[0]....
.L_1844:
        /*002c*/ 	.word	0xffffffff


	//   ....[1]....
        /*0030*/ 	.word	0xffffffff


	//   ....[2]....
        /*0034*/ 	.word	0xffffffff


	//   ....[3]....
        /*0038*/ 	.word	0xffffffff


	//   ....[4]....
        /*003c*/ 	.word	0xffffffff


	//   ....[5]....
        /*0040*/ 	.word	0xffffffff


	//   ....[6]....
        /*0044*/ 	.word	0xffffffff


	//   ....[7]....
        /*0048*/ 	.word	0xffffffff


	//   ....[8]....
        /*004c*/ 	.word	0xffffffff


	//   ....[9]....
        /*0050*/ 	.word	0xffffffff


	//   ....[10]....
        /*0054*/ 	.word	0xffffffff


	//   ....[11]....
        /*0058*/ 	.word	0xffffffff


	//   ....[12]....
        /*005c*/ 	.word	0xffffffff


	//   ....[13]....
        /*0060*/ 	.word	0xffffffff


	//   ....[14]....
        /*0064*/ 	.word	0xffffffff


	//   ....[15]....
        /*0068*/ 	.word	0xffffffff


	//   ....[16]....
        /*006c*/ 	.word	0xffffffff


	//   ....[17]....
        /*0070*/ 	.word	0xffffffff


	//   ....[18]....
        /*0074*/ 	.word	0xffffffff


	//   ....[19]....
        /*0078*/ 	.word	0xffffffff


	//   ....[20]....
        /*007c*/ 	.word	0xffffffff


	//   ....[21]....
        /*0080*/ 	.word	0xffffffff


	//   ....[22]....
        /*0084*/ 	.word	0xffffffff


	//   ....[23]....
        /*0088*/ 	.word	0xffffffff


	//   ....[24]....
        /*008c*/ 	.word	0xffffffff


	//   ....[25]....
        /*0090*/ 	.word	0xffffffff


	//   ....[26]....
        /*0094*/ 	.word	0xffffffff


	//   ....[27]....
        /*0098*/ 	.word	0xffffffff


	//----- nvinfo : EIATTR_COOP_GROUP_INSTR_OFFSETS
	.align		4
.L_1845:
        /*009c*/ 	.byte	0x04, 0x28
        /*009e*/ 	.short	(.L_1847 - .L_1846)


	//   ....[0]....
.L_1846:
        /*00a0*/ 	.word	0x00000700


	//   ....[1]....
        /*00a4*/ 	.word	0x00000790


	//   ....[2]....
        /*00a8*/ 	.word	0x00003810


	//   ....[3]....
        /*00ac*/ 	.word	0x00004930


	//   ....[4]....
        /*00b0*/ 	.word	0x00004960


	//   ....[5]....
        /*00b4*/ 	.word	0x000049e0


	//   ....[6]....
        /*00b8*/ 	.word	0x000049f0


	//   ....[7]....
        /*00bc*/ 	.word	0x00004a60


	//   ....[8]....
        /*00c0*/ 	.word	0x00004a70


	//   ....[9]....
        /*00c4*/ 	.word	0x00004af0


	//   ....[10]....
        /*00c8*/ 	.word	0x00004b30


	//   ....[11]....
        /*00cc*/ 	.word	0x00004bf0


	//   ....[12]....
        /*00d0*/ 	.word	0x00004c30


	//   ....[13]....
        /*00d4*/ 	.word	0x00004ca0


	//   ....[14]....
        /*00d8*/ 	.word	0x00004cb0


	//   ....[15]....
        /*00dc*/ 	.word	0x00004d20


	//   ....[16]....
        /*00e0*/ 	.word	0x00004d60


	//   ....[17]....
        /*00e4*/ 	.word	0x00004da0


	//   ....[18]....
        /*00e8*/ 	.word	0x00004db0


	//   ....[19]....
        /*00ec*/ 	.word	0x00004e90


	//   ....[20]....
        /*00f0*/ 	.word	0x00004eb0


	//   ....[21]....
        /*00f4*/ 	.word	0x00004ec0


	//   ....[22]....
        /*00f8*/ 	.word	0x00004ed0


	//   ....[23]....
        /*00fc*/ 	.word	0x00004fd0


	//   ....[24]....
        /*0100*/ 	.word	0x00004ff0


	//   ....[25]....
        /*0104*/ 	.word	0x00005020


	//   ....[26]....
        /*0108*/ 	.word	0x00005030


	//   ....[27]....
        /*010c*/ 	.word	0x00005ce0


	//----- nvinfo : EIATTR_VRC_CTA_INIT_COUNT
	.align		4
.L_1847:
        /*0110*/ 	.byte	0x02, 0x4a
	.zero		1
	.zero		1


	//----- nvinfo : EIATTR_EXIT_INSTR_OFFSETS
	.align		4
        /*0114*/ 	.byte	0x04, 0x1c
        /*0116*/ 	.short	(.L_1849 - .L_1848)


	//   ....[0]....
.L_1848:
        /*0118*/ 	.word	0x000003b0


	//   ....[1]....
        /*011c*/ 	.word	0x00005df0


	//----- nvinfo : EIATTR_MAX_THREADS
	.align		4
.L_1849:
        /*0120*/ 	.byte	0x04, 0x05
        /*0122*/ 	.short	(.L_1851 - .L_1850)
.L_1850:
        /*0124*/ 	.word	0x00000020
        /*0128*/ 	.word	0x00000001
        /*012c*/ 	.word	0x00000001


	//----- nvinfo : EIATTR_CRS_STACK_SIZE
	.align		4
.L_1851:
        /*0130*/ 	.byte	0x04, 0x1e
        /*0132*/ 	.short	(.L_1853 - .L_1852)
.L_1852:
        /*0134*/ 	.word	0x00000000


	//----- nvinfo : EIATTR_CBANK_PARAM_SIZE
	.align		4
.L_1853:
        /*0138*/ 	.byte	0x03, 0x19
        /*013a*/ 	.short	0x0118


	//----- nvinfo : EIATTR_PARAM_CBANK
	.align		4
        /*013c*/ 	.byte	0x04, 0x0a
        /*013e*/ 	.short	(.L_1855 - .L_1854)
	.align		4
.L_1854:
        /*0140*/ 	.word	index@(.nv.constant0._Z25selective_scan_fwd_kernelI32Selective_Scan_fwd_kernel_traitsILi32ELi16ELi1ELb1ELb1ELb0ELb0EN3c108BFloat16ENS1_7complexIfEEEEv13SSMParamsBase)
        /*0144*/ 	.short	0x0380
        /*0146*/ 	.short	0x0118


	//----- nvinfo : EIATTR_SW_WAR
	.align		4
.L_1855:
        /*0148*/ 	.byte	0x04, 0x36
        /*014a*/ 	.short	(.L_1857 - .L_1856)
.L_1856:
        /*014c*/ 	.word	0x00000008
.L_1857:


//--------------------- .nv.info._Z25selective_scan_fwd_kernelI32Selective_Scan_fwd_kernel_traitsILi32ELi16ELi1ELb1ELb1ELb0ELb1EN3c108BFloat16ENS1_7complexIfEEEEv13SSMParamsBase --------------------------
	.section	.nv.info._Z25selective_scan_fwd_kernelI32Selective_Scan_fwd_kernel_traitsILi32ELi16ELi1ELb1ELb1ELb0ELb1EN3c108BFloat16ENS1_7complexIfEEEEv13SSMParamsBase,"",@"SHT_CUDA_INFO"
	.sectionflags	@""
	.align	4


	//----- nvinfo : EIATTR_CUDA_API_VERSION
	.align		4
        /*0000*/ 	.byte	0x04, 0x37
        /*0002*/ 	.short	(.L_1859 - .L_1858)
.L_1858:
        /*0004*/ 	.word	0x00000082


	//----- nvinfo : EIATTR_KPARAM_INFO
	.align		4
.L_1859:
        /*0008*/ 	.byte	0x04, 0x17
        /*000a*/ 	.short	(.L_1861 - .L_1860)
.L_1860:
        /*000c*/ 	.word	0x00000000
        /*0010*/ 	.short	0x0000
        /*0012*/ 	.short	0x0000
        /*0014*/ 	.byte	0x00, 0xf0, 0x61, 0x04


	//----- nvinfo : EIATTR_SPARSE_MMA_MASK
	.align		4
.L_1861:
        /*0018*/ 	.byte	0x03, 0x50
        /*001a*/ 	.short	0x0000


	//----- nvinfo : EIATTR_MAXREG_COUNT
	.align		4
        /*001c*/ 	.byte	0x03, 0x1b
        /*001e*/ 	.short	0x00ff


	//----- nvinfo : EIATTR_NUM_BARRIERS
	.align		4
        /*0020*/ 	.byte	0x02, 0x4c
        /*0022*/ 	.byte	0x01
	.zero		1


	//----- nvinfo : EIATTR_MERCURY_ISA_VERSION
	.align		4
        /*0024*/ 	.byte	0x03, 0x5f
        /*0026*/ 	.short	0x0101


	//----- nvinfo : EIATTR_COOP_GROUP_MASK_REGIDS
	.align		4
        /*0028*/ 	.byte	0x04, 0x29
        /*002a*/ 	.short	(.L_1863 - .L_1862)


	//   ....[0]....
.L_1862:
        /*002c*/ 	.word	0xffffffff


	//   ....[1]....
        /*0030*/ 	.word	0xffffffff


	//   ....[2]....
        /*0034*/ 	.word	0xffffffff


	//   ....[3]....
        /*0038*/ 	.word	0xffffffff


	//   ....[4]....
        /*003c*/ 	.word	0xffffffff


	//   ....[5]....
        /*0040*/ 	.word	0xffffffff


	//   ....[6]....
        /*0044*/ 	.word	0xffffffff


	//   ....[7]....
        /*0048*/ 	.word	0xffffffff


	//   ....[8]....
        /*004c*/ 	.word	0xffffffff


	//   ....[9]....
        /*0050*/ 	.word	0xffffffff


	//   ....[10]....
        /*0054*/ 	.word	0xffffffff


	//   ....[11]....
        /*0058*/ 	.word	0xffffffff


	//   ....[12]....
        /*005c*/ 	.word	0xffffffff


	//   ....[13]....
        /*0060*/ 	.word	0xffffffff


	//   ....[14]....
        /*0064*/ 	.word	0xffffffff


	//   ....[15]....
        /*0068*/ 	.word	0xffffffff


	//   ....[16]....
        /*006c*/ 	.word	0xffffffff


	//   ....[17]....
        /*0070*/ 	.word	0xffffffff


	//   ....[18]....
        /*0074*/ 	.word	0xffffffff


	//   ....[19]....
        /*0078*/ 	.word	0xffffffff


	//   ....[20]....
        /*007c*/ 	.word	0xffffffff


	//   ....[21]....
        /*0080*/ 	.word	0xffffffff


	//   ....[22]....
        /*0084*/ 	.word	0xffffffff


	//   ....[23]....
        /*0088*/ 	.word	0xffffffff


	//   ....[24]....
        /*008c*/ 	.word	0xffffffff


	//   ....[25]....
        /*0090*/ 	.word	0xffffffff


	//   ....[26]....
        /*0094*/ 	.word	0xffffffff


	//   ....[27]....
        /*0098*/ 	.word	0xffffffff


	//   ....[28]....
        /*009c*/ 	.word	0xffffffff


	//   ....[29]....
        /*00a0*/ 	.word	0xffffffff


	//----- nvinfo : EIATTR_COOP_GROUP_INSTR_OFFSETS
	.align		4
.L_1863:
        /*00a4*/ 	.byte	0x04, 0x28
        /*00a6*/ 	.short	(.L_1865 - .L_1864)


	//   ....[0]....
.L_1864:
        /*00a8*/ 	.word	0x00000720


	//   ....[1]....
        /*00ac*/ 	.word	0x000007b0


	//   ....[2]....
        /*00b0*/ 	.word	0x00003830


	//   ....[3]....
        /*00b4*/ 	.word	0x00004950


	//   ....[4]....
        /*00b8*/ 	.word	0x00004980


	//   ....[5]....
        /*00bc*/ 	.word	0x00004a00


	//   ....[6]....
        /*00c0*/ 	.word	0x00004a10


	//   ....[7]....
        /*00c4*/ 	.word	0x00004a80


	//   ....[8]....
        /*00c8*/ 	.word	0x00004a90


	//   ....[9]....
        /*00cc*/ 	.word	0x00004b10


	//   ....[10]....
        /*00d0*/ 	.word	0x00004b50


	//   ....[11]....
        /*00d4*/ 	.word	0x00004c10


	//   ....[12]....
        /*00d8*/ 	.word	0x00004c50


	//   ....[13]....
        /*00dc*/ 	.word	0x00004cc0


	//   ....[14]....
        /*00e0*/ 	.word	0x00004cd0


	//   ....[15]....
        /*00e4*/ 	.word	0x00004d40


	//   ....[16]....
        /*00e8*/ 	.word	0x00004d80


	//   ....[17]....
        /*00ec*/ 	.word	0x00004dc0


	//   ....[18]....
        /*00f0*/ 	.word	0x00004dd0


	//   ....[19]....
        /*00f4*/ 	.word	0x00004eb0


	//   ....[20]....
        /*00f8*/ 	.word	0x00004ed0


	//   ....[21]....
        /*00fc*/ 	.word	0x00004ee0


	//   ....[22]....
        /*0100*/ 	.word	0x00004ef0


	//   ....[23]....
        /*0104*/ 	.word	0x00004ff0


	//   ....[24]....
        /*0108*/ 	.word	0x00005010


	//   ....[25]....
        /*010c*/ 	.word	0x00005040


	//   ....[26]....
        /*0110*/ 	.word	0x00005050


	//   ....[27]....
        /*0114*/ 	.word	0x00005cc0


	//   ....[28]....
        /*0118*/ 	.word	0x00005ee0


	//   ....[29]....
        /*011c*/ 	.word	0x00006790


	//----- nvinfo : EIATTR_VRC_CTA_INIT_COUNT
	.align		4
.L_1865:
        /*0120*/ 	.byte	0x02, 0x4a
	.zero		1
	.zero		1


	//----- nvinfo : EIATTR_EXIT_INSTR_OFFSETS
	.align		4
        /*0124*/ 	.byte	0x04, 0x1c
        /*0126*/ 	.short	(.L_1867 - .L_1866)


	//   ....[0]....
.L_1866:
        /*0128*/ 	.word	0x000003b0


	//   ....[1]....
        /*012c*/ 	.word	0x00006850


	//----- nvinfo : EIATTR_MAX_THREADS
	.align		4
.L_1867:
        /*0130*/ 	.byte	0x04, 0x05
        /*0132*/ 	.short	(.L_1869 - .L_1868)
.L_1868:
        /*0134*/ 	.word	0x00000020
        /*0138*/ 	.word	0x00000001
        /*013c*/ 	.word	0x00000001


	//----- nvinfo : EIATTR_CRS_STACK_SIZE
	.align		4
.L_1869:
        /*0140*/ 	.byte	0x04, 0x1e
        /*0142*/ 	.short	(.L_1871 - .L_1870)
.L_1870:
        /*0144*/ 	.word	0x00000000


	//----- nvinfo : EIATTR_CBANK_PARAM_SIZE
	.align		4
.L_1871:
        /*0148*/ 	.byte	0x03, 0x19
        /*014a*/ 	.short	0x0118


	//----- nvinfo : EIATTR_PARAM_CBANK
	.align		4
        /*014c*/ 	.byte	0x04, 0x0a
        /*014e*/ 	.short	(.L_1873 - .L_1872)
	.align		4
.L_1872:
        /*0150*/ 	.word	index@(.nv.constant0._Z25selective_scan_fwd_kernelI32Selective_Scan_fwd_kernel_traitsILi32ELi16ELi1ELb1ELb1ELb0ELb1EN3c108BFloat16ENS1_7complexIfEEEEv13SSMParamsBase)
        /*0154*/ 	.short	0x0380
        /*0156*/ 	.short	0x0118


	//----- nvinfo : EIATTR_SW_WAR
	.align		4
.L_1873:
        /*0158*/ 	.byte	0x04, 0x36
        /*015a*/ 	.short	(.L_1875 - .L_1874)
.L_1874:
        /*015c*/ 	.word	0x00000008
.L_1875:


//--------------------- .nv.info._Z25selective_scan_fwd_kernelI32Selective_Scan_fwd_kernel_traitsILi32ELi16ELi1ELb1ELb1ELb1ELb0EN3c108BFloat16ENS1_7complexIfEEEEv13SSMParamsBase --------------------------
	.section	.nv.info._Z25selective_scan_fwd_kernelI32Selective_Scan_fwd_kernel_traitsILi32ELi16ELi1ELb1ELb1ELb1ELb0EN3c108BFloat16ENS1_7complexIfEEEEv13SSMParamsBase,"",@"SHT_CUDA_INFO"
	.sectionflags	@""
	.align	4


	//----- nvinfo : EIATTR_CUDA_API_VERSION
	.align		4
        /*0000*/ 	.byte	0x04, 0x37
        /*0002*/ 	.short	(.L_1877 - .L_1876)
.L_1876:
        /*0004*/ 	.word	0x00000082


	//----- nvinfo : EIATTR_KPARAM_INFO
	.align		4
.L_1877:
        /*0008*/ 	.byte	0x04, 0x17
        /*000a*/ 	.short	(.L_1879 - .L_1878)
.L_1878:
        /*000c*/ 	.word	0x00000000
        /*0010*/ 	.short	0x0000
        /*0012*/ 	.short	0x0000
        /*0014*/ 	.byte	0x00, 0xf0, 0x61, 0x04


	//----- nvinfo : EIATTR_SPARSE_MMA_MASK
	.align		4
.L_1879:
        /*0018*/ 	.byte	0x03, 0x50
        /*001a*/ 	.short	0x0000


	//----- nvinfo : EIATTR_MAXREG_COUNT
	.align		4
        /*001c*/ 	.byte	0x03, 0x1b
        /*001e*/ 	.short	0x00ff


	//----- nvinfo : EIATTR_NUM_BARRIERS
	.align		4
        /*0020*/ 	.byte	0x02, 0x4c
        /*0022*/ 	.byte	0x01
	.zero		1


	//----- nvinfo : EIATTR_MERCURY_ISA_VERSION
	.align		4
        /*0024*/ 	.byte	0x03, 0x5f
        /*0026*/ 	.short	0x0101


	//----- nvinfo : EIATTR_COOP_GROUP_MASK_REGIDS
	.align		4
        /*0028*/ 	.byte	0x04, 0x29
        /*002a*/ 	.short	(.L_1881 - .L_1880)


	//   ....[0]....
.L_1880:
        /*002c*/ 	.word	0xffffffff


	//   ....[1]....
        /*0030*/ 	.word	0xffffffff


	//   ....[2]....
        /*0034*/ 	.word	0xffffffff


	//   ....[3]....
        /*0038*/ 	.word	0xffffffff


	//   ....[4]....
        /*003c*/ 	.word	0xffffffff


	//   ....[5]....
        /*0040*/ 	.word	0xffffffff


	//   ....[6]....
        /*0044*/ 	.word	0xffffffff


	//   ....[7]....
        /*0048*/ 	.word	0xffffffff


	//   ....[8]....
        /*004c*/ 	.word	0xffffffff


	//   ....[9]....
        /*0050*/ 	.word	0xffffffff


	//   ....[10]....
        /*0054*/ 	.word	0xffffffff


	//   ....[11]....
        /*0058*/ 	.word	0xffffffff


	//   ....[12]....
        /*005c*/ 	.word	0xffffffff


	//   ....[13]....
        /*0060*/ 	.word	0xffffffff


	//   ....[14]....
        /*0064*/ 	.word	0xffffffff


	//   ....[15]....
        /*0068*/ 	.word	0xffffffff


	//   ....[16]....
        /*006c*/ 	.word	0xffffffff


	//   ....[17]....
        /*0070*/ 	.word	0xffffffff


	//   ....[18]....
        /*0074*/ 	.word	0xffffffff


	//   ....[19]....
        /*0078*/ 	.word	0xffffffff


	//   ....[20]....
        /*007c*/ 	.word	0xffffffff


	//   ....[21]....
        /*0080*/ 	.word	0xffffffff


	//   ....[22]....
        /*0084*/ 	.word	0xffffffff


	//   ....[23]....
        /*0088*/ 	.word	0xffffffff


	//   ....[24]....
        /*008c*/ 	.word	0xffffffff


	//   ....[25]....
        /*0090*/ 	.word	0xffffffff


	//   ....[26]....
        /*0094*/ 	.word	0xffffffff


	//   ....[27]....
        /*0098*/ 	.word	0xffffffff


	//   ....[28]....
        /*009c*/ 	.word	0xffffffff


	//----- nvinfo : EIATTR_COOP_GROUP_INSTR_OFFSETS
	.align		4
.L_1881:
        /*00a0*/ 	.byte	0x04, 0x28
        /*00a2*/ 	.short	(.L_1883 - .L_1882)


	//   ....[0]....
.L_1882:
        /*00a4*/ 	.word	0x000007a0


	//   ....[1]....
        /*00a8*/ 	.word	0x00000830


	//   ....[2]....
        /*00ac*/ 	.word	0x00003ae0


	//   ....[3]....
        /*00b0*/ 	.word	0x00004a80


	//   ....[4]....
        /*00b4*/ 	.word	0x00004ab0


	//   ....[5]....
        /*00b8*/ 	.word	0x00004af0


	//   ....[6]....
        /*00bc*/ 	.word	0x00004b10


	//   ....[7]....
        /*00c0*/ 	.word	0x00004b90


	//   ....[8]....
        /*00c4*/ 	.word	0x00004bc0


	//   ....[9]....
        /*00c8*/ 	.word	0x00004be0


	//   ....[10]....
        /*00cc*/ 	.word	0x00004bf0


	//   ....[11]....
        /*00d0*/ 	.word	0x00004c90


	//   ....[12]....
        /*00d4*/ 	.word	0x00004cc0


	//   ....[13]....
        /*00d8*/ 	.word	0x00004cd0


	//   ....[14]....
        /*00dc*/ 	.word	0x00004ce0


	//   ....[15]....
        /*00e0*/ 	.word	0x00004d80


	//   ....[16]....
        /*00e4*/ 	.word	0x00004db0


	//   ....[17]....
        /*00e8*/ 	.word	0x00004dc0


	//   ....[18]....
        /*00ec*/ 	.word	0x00004dd0


	//   ....[19]....
        /*00f0*/ 	.word	0x00004ea0


	//   ....[20]....
        /*00f4*/ 	.word	0x00004eb0


	//   ....[21]....
        /*00f8*/ 	.word	0x00004ec0


	//   ....[22]....
        /*00fc*/ 	.word	0x00004ee0


	//   ....[23]....
        /*0100*/ 	.word	0x00004f80


	//   ....[24]....
        /*0104*/ 	.word	0x00005130


	//   ....[25]....
        /*0108*/ 	.word	0x00005170


	//   ....[26]....
        /*010c*/ 	.word	0x00005180


	//   ....[27]....
        /*0110*/ 	.word	0x00005190


	//   ....[28]....
        /*0114*/ 	.word	0x00006120


	//----- nvinfo : EIATTR_VRC_CTA_INIT_COUNT
	.align		4
.L_1883:
        /*0118*/ 	.byte	0x02, 0x4a
	.zero		1
	.zero		1


	//----- nvinfo : EIATTR_EXIT_INSTR_OFFSETS
	.align		4
        /*011c*/ 	.byte	0x04, 0x1c
        /*011e*/ 	.short	(.L_1885 - .L_1884)


	//   ....[0]....
.L_1884:
        /*0120*/ 	.word	0x00000450


	//   ....[1]....
        /*0124*/ 	.word	0x00006250


	//----- nvinfo : EIATTR_MAX_THREADS
	.align		4
.L_1885:
        /*0128*/ 	.byte	0x04, 0x05
        /*012a*/ 	.short	(.L_1887 - .L_1886)
.L_1886:
        /*012c*/ 	.word	0x00000020
        /*0130*/ 	.word	0x00000001
        /*0134*/ 	.word	0x00000001


	//----- nvinfo : EIATTR_CRS_STACK_SIZE
	.align		4
.L_1887:
        /*0138*/ 	.byte	0x04, 0x1e
        /*013a*/ 	.short	(.L_1889 - .L_1888)
.L_1888:
        /*013c*/ 	.word	0x00000000


	//----- nvinfo : EIATTR_CBANK_PARAM_SIZE
	.align		4
.L_1889:
        /*0140*/ 	.byte	0x03, 0x19
        /*0142*/ 	.short	0x0118


	//----- nvinfo : EIATTR_PARAM_CBANK
	.align		4
        /*0144*/ 	.byte	0x04, 0x0a
        /*0146*/ 	.short	(.L_1891 - .L_1890)
	.align		4
.L_1890:
        /*0148*/ 	.word	index@(.nv.constant0._Z25selective_scan_fwd_kernelI32Selective_Scan_fwd_kernel_traitsILi32ELi16ELi1ELb1ELb1ELb1ELb0EN3c108BFloat16ENS1_7complexIfEEEEv13SSMParamsBase)
        /*014c*/ 	.short	0x0380
        /*014e*/ 	.short	0x0118


	//----- nvinfo : EIATTR_SW_WAR
	.align		4
.L_1891:
        /*0150*/ 	.byte	0x04, 0x36
        /*0152*/ 	.short	(.L_1893 - .L_1892)
.L_1892:
        /*0154*/ 	.word	0x00000008
.L_1893:


//--------------------- .nv.info._Z25selective_scan_fwd_kernelI32Selective_Scan_fwd_kernel_traitsILi32ELi16ELi1ELb1ELb1ELb1ELb1EN3c108BFloat16ENS1_7complexIfEEEEv13SSMParamsBase --------------------------
	.section	.nv.info._Z25selective_scan_fwd_kernelI32Selective_Scan_fwd_kernel_traitsILi32ELi16ELi1ELb1ELb1ELb1ELb1EN3c108BFloat16ENS1_7complexIfEEEEv13SSMParamsBase,"",@"SHT_CUDA_INFO"
	.sectionflags	@""
	.align	4


	//----- nvinfo : EIATTR_CUDA_API_VERSION
	.align		4
        /*0000*/ 	.byte	0x04, 0x37
        /*0002*/ 	.short	(.L_1895 - .L_1894)
.L_1894:
        /*0004*/ 	.word	0x00000082


	//----- nvinfo : EIATTR_KPARAM_INFO
	.align		4
.L_1895:
        /*0008*/ 	.byte	0x04, 0x17
        /*000a*/ 	.short	(.L_1897 - .L_1896)
.L_1896:
        /*000c*/ 	.word	0x00000000
        /*0010*/ 	.short	0x0000
        /*0012*/ 	.short	0x0000
        /*0014*/ 	.byte	0x00, 0xf0, 0x61, 0x04


	//----- nvinfo : EIATTR_SPARSE_MMA_MASK
	.align		4
.L_1897:
        /*0018*/ 	.byte	0x03, 0x50
        /*001a*/ 	.short	0x0000


	//----- nvinfo : EIATTR_MAXREG_COUNT
	.align		4
        /*001c*/ 	.byte	0x03, 0x1b
        /*001e*/ 	.short	0x00ff


	//----- nvinfo : EIATTR_NUM_BARRIERS
	.align		4
        /*0020*/ 	.byte	0x02, 0x4c
        /*0022*/ 	.byte	0x01
	.zero		1


	//----- nvinfo : EIATTR_MERCURY_ISA_VERSION
	.align		4
        /*0024*/ 	.byte	0x03, 0x5f
        /*0026*/ 	.short	0x0101


	//----- nvinfo : EIATTR_COOP_GROUP_MASK_REGIDS
	.align		4
        /*0028*/ 	.byte	0x04, 0x29
        /*002a*/ 	.short	(.L_1899 - .L_1898)


	//   ....[0]....
.L_1898:
        /*002c*/ 	.word	0xffffffff


	//   ....[1]....
        /*0030*/ 	.word	0xffffffff


	//   ....[2]....
        /*0034*/ 	.word	0xffffffff


	//   ....[3]....
        /*0038*/ 	.word	0xffffffff


	//   ....[4]....
        /*003c*/ 	.word	0xffffffff


	//   ....[5]....
        /*0040*/ 	.word	0xffffffff


	//   ....[6]....
        /*0044*/ 	.word	0xffffffff


	//   ....[7]....
        /*0048*/ 	.word	0xffffffff


	//   ....[8]....
        /*004c*/ 	.word	0xffffffff


	//   ....[9]....
        /*0050*/ 	.word	0xffffffff


	//   ....[10]....
        /*0054*/ 	.word	0xffffffff


	//   ....[11]....
        /*0058*/ 	.word	0xffffffff


	//   ....[12]....
        /*005c*/ 	.word	0xffffffff


	//   ....[13]....
        /*0060*/ 	.word	0xffffffff


	//   ....[14]....
        /*0064*/ 	.word	0xffffffff


	//   ....[15]....
        /*0068*/ 	.word	0xffffffff


	//   ....[16]....
        /*006c*/ 	.word	0xffffffff


	//   ....[17]....
        /*0070*/ 	.word	0xffffffff


	//   ....[18]....
        /*0074*/ 	.word	0xffffffff


	//   ....[19]....
        /*0078*/ 	.word	0xffffffff


	//   ....[20]....
        /*007c*/ 	.word	0xffffffff


	//   ....[21]....
        /*0080*/ 	.word	0xffffffff


	//   ....[22]....
        /*0084*/ 	.word	0xffffffff


	//   ....[23]....
        /*0088*/ 	.word	0xffffffff


	//   ....[24]....
        /*008c*/ 	.word	0xffffffff


	//   ....[25]....
        /*0090*/ 	.word	0xffffffff


	//   ....[26]....
        /*0094*/ 	.word	0xffffffff


	//   ....[27]....
        /*0098*/ 	.word	0xffffffff


	//   ....[28]....
        /*009c*/ 	.word	0xffffffff


	//   ....[29]....
        /*00a0*/ 	.word	0xffffffff


	//   ....[30]....
        /*00a4*/ 	.word	0xffffffff


	//----- nvinfo : EIATTR_COOP_GROUP_INSTR_OFFSETS
	.align		4
.L_1899:
        /*00a8*/ 	.byte	0x04, 0x28
        /*00aa*/ 	.short	(.L_1901 - .L_1900)


	//   ....[0]....
.L_1900:
        /*00ac*/ 	.word	0x000007a0


	//   ....[1]....
        /*00b0*/ 	.word	0x00000830


	//   ....[2]....
        /*00b4*/ 	.word	0x00003ae0


	//   ....[3]....
        /*00b8*/ 	.word	0x00004a80


	//   ....[4]....
        /*00bc*/ 	.word	0x00004ab0


	//   ....[5]....
        /*00c0*/ 	.word	0x00004af0


	//   ....[6]....
        /*00c4*/ 	.word	0x00004b10


	//   ....[7]....
        /*00c8*/ 	.word	0x00004b90


	//   ....[8]....
        /*00cc*/ 	.word	0x00004bc0


	//   ....[9]....
        /*00d0*/ 	.word	0x00004be0


	//   ....[10]....
        /*00d4*/ 	.word	0x00004bf0


	//   ....[11]....
        /*00d8*/ 	.word	0x00004c90


	//   ....[12]....
        /*00dc*/ 	.word	0x00004cc0


	//   ....[13]....
        /*00e0*/ 	.word	0x00004cd0


	//   ....[14]....
        /*00e4*/ 	.word	0x00004ce0


	//   ....[15]....
        /*00e8*/ 	.word	0x00004d80


	//   ....[16]....
        /*00ec*/ 	.word	0x00004db0


	//   ....[17]....
        /*00f0*/ 	.word	0x00004dc0


	//   ....[18]....
        /*00f4*/ 	.word	0x00004dd0


	//   ....[19]....
        /*00f8*/ 	.word	0x00004ea0


	//   ....[20]....
        /*00fc*/ 	.word	0x00004eb0


	//   ....[21]....
        /*0100*/ 	.word	0x00004ec0


	//   ....[22]....
        /*0104*/ 	.word	0x00004ee0


	//   ....[23]....
        /*0108*/ 	.word	0x00004f80


	//   ....[24]....
        /*010c*/ 	.word	0x00005130


	//   ....[25]....
        /*0110*/ 	.word	0x00005170


	//   ....[26]....
        /*0114*/ 	.word	0x00005180


	//   ....[27]....
        /*0118*/ 	.word	0x00005190


	//   ....[28]....
        /*011c*/ 	.word	0x000060e0


	//   ....[29]....
        /*0120*/ 	.word	0x00006320


	//   ....[30]....
        /*0124*/ 	.word	0x00006bd0


	//----- nvinfo : EIATTR_VRC_CTA_INIT_COUNT
	.align		4
.L_1901:
        /*0128*/ 	.byte	0x02, 0x4a
	.zero		1
	.zero		1


	//----- nvinfo : EIATTR_EXIT_INSTR_OFFSETS
	.align		4
        /*012c*/ 	.byte	0x04, 0x1c
        /*012e*/ 	.short	(.L_1903 - .L_1902)


	//   ....[0]....
.L_1902:
        /*0130*/ 	.word	0x00000450


	//   ....[1]....
        /*0134*/ 	.word	0x00006c90


	//----- nvinfo : EIATTR_MAX_THREADS
	.align		4
.L_1903:
        /*0138*/ 	.byte	0x04, 0x05
        /*013a*/ 	.short	(.L_1905 - .L_1904)
.L_1904:
        /*013c*/ 	.word	0x00000020
        /*0140*/ 	.word	0x00000001
        /*0144*/ 	.word	0x00000001


	//----- nvinfo : EIATTR_CRS_STACK_SIZE
	.align		4
.L_1905:
        /*0148*/ 	.byte	0x04, 0x1e
        /*014a*/ 	.short	(.L_1907 - .L_1906)
.L_1906:
        /*014c*/ 	.word	0x00000000


	//----- nvinfo : EIATTR_CBANK_PARAM_SIZE
	.align		4
.L_1907:
        /*0150*/ 	.byte	0x03, 0x19
        /*0152*/ 	.short	0x0118


	//----- nvinfo : EIATTR_PARAM_CBANK
	.align		4
        /*0154*/ 	.byte	0x04, 0x0a
        /*0156*/ 	.short	(.L_1909 - .L_1908)
	.align		4
.L_1908:
        /*0158*/ 	.word	index@(.nv.constant0._Z25selective_scan_fwd_kernelI32Selective_Scan_fwd_kernel_traitsILi32ELi16ELi1ELb1ELb1ELb1ELb1EN3c108BFloat16ENS1_7complexIfEEEEv13SSMParamsBase)
        /*015c*/ 	.short	0x0380
        /*015e*/ 	.short	0x0118


	//----- nvinfo : EIATTR_SW_WAR
	.align		4
.L_1909:
        /*0160*/ 	.byte	0x04, 0x36
        /*0162*/ 	.short	(.L_1911 - .L_1910)
.L_1910:
        /*0164*/ 	.word	0x00000008
.L_1911:


//--------------------- .nv.info._Z25selective_scan_fwd_kernelI32Selective_Scan_fwd_kernel_traitsILi32ELi8ELi1ELb0ELb0ELb0ELb0EN3c108BFloat16ENS1_7complexIfEEEEv13SSMParamsBase --------------------------
	.section	.nv.info._Z25selective_scan_fwd_kernelI32Selective_Scan_fwd_kernel_traitsILi32ELi8ELi1ELb0ELb0ELb0ELb0EN3c108BFloat16ENS1_7complexIfEEEEv13SSMParamsBase,"",@"SHT_CUDA_INFO"
	.sectionflags	@""
	.align	4


	//----- nvinfo : EIATTR_CUDA_API_VERSION
	.align		4
        /*0000*/ 	.byte	0x04, 0x37
        /*0002*/ 	.short	(.L_1913 - .L_1912)
.L_1912:
        /*0004*/ 	.word	0x00000082


	//----- nvinfo : EIATTR_KPARAM_INFO
	.align		4
.L_1913:
        /*0008*/ 	.byte	0x04, 0x17
        /*000a*/ 	.short	(.L_1915 - .L_1914)
.L_1914:
        /*000c*/ 	.word	0x00000000
        /*0010*/ 	.short	0x0000
        /*0012*/ 	.short	0x0000
        /*0014*/ 	.byte	0x00, 0xf0, 0x61, 0x04


	//----- nvinfo : EIATTR_SPARSE_MMA_MASK
	.align		4
.L_1915:
        /*0018*/ 	.byte	0x03, 0x50
        /*001a*/ 	.short	0x0000


	//----- nvinfo : EIATTR_MAXREG_COUNT
	.align		4
        /*001c*/ 	.byte	0x03, 0x1b
        /*001e*/ 	.short	0x00ff


	//----- nvinfo : EIATTR_NUM_BARRIERS
	.align		4
        /*0020*/ 	.byte	0x02, 0x4c
        /*0022*/ 	.byte	0x01
	.zero		1


	//----- nvinfo : EIATTR_MERCURY_ISA_VERSION
	.align		4
        /*0024*/ 	.byte	0x03, 0x5f
        /*0026*/ 	.short	0x0101


	//----- nvinfo : EIATTR_COOP_GROUP_MASK_REGIDS
	.align		4
        /*0028*/ 	.byte	0x04, 0x29
        /*002a*/ 	.short	(.L_1917 - .L_1916)


	//   ....[0]....
.L_1916:
        /*002c*/ 	.word	0xffffffff


	//   ....[1]....
        /*0030*/ 	.word	0xffffffff


	//   ....[2]....
        /*0034*/ 	.word	0xffffffff


	//   ....[3]....
        /*0038*/ 	.word	0xffffffff


	//   ....[4]....
        /*003c*/ 	.word	0xffffffff


	//   ....[5]....
        /*0040*/ 	.word	0xffffffff


	//   ....[6]....
        /*0044*/ 	.word	0xffffffff


	//   ....[7]....
        /*0048*/ 	.word	0xffffffff


	//   ....[8]....
        /*004c*/ 	.word	0xffffffff


	//   ....[9]....
        /*0050*/ 	.word	0xffffffff


	//   ....[10]....
        /*0054*/ 	.word	0xffffffff


	//   ....[11]....
        /*0058*/ 	.word	0xffffffff


	//   ....[12]....
        /*005c*/ 	.word	0xffffffff


	//   ....[13]....
        /*0060*/ 	.word	0xffffffff


	//   ....[14]....
        /*0064*/ 	.word	0xffffffff


	//   ....[15]....
        /*0068*/ 	.word	0xffffffff


	//   ....[16]....
        /*006c*/ 	.word	0xffffffff


	//   ....[17]....
        /*0070*/ 	.word	0xffffffff


	//   ....[18]....
        /*0074*/ 	.word	0xffffffff


	//   ....[19]....
        /*0078*/ 	.word	0xffffffff


	//   ....[20]....
        /*007c*/ 	.word	0xffffffff


	//   ....[21]....
        /*0080*/ 	.word	0xffffffff


	//   ....[22]....
        /*0084*/ 	.word	0xffffffff


	//   ....[23]....
        /*0088*/ 	.word	0xffffffff


	//   ....[24]....
        /*008c*/ 	.word	0xffffffff


	//   ....[25]....
        /*0090*/ 	.word	0xffffffff


	//   ....[26]....
        /*0094*/ 	.word	0xffffffff


	//----- nvinfo : EIATTR_COOP_GROUP_INSTR_OFFSETS
	.align		4
.L_1917:
        /*0098*/ 	.byte	0x04, 0x28
        /*009a*/ 	.short	(.L_1919 - .L_1918)


	//   ....[0]....
.L_1918:
        /*009c*/ 	.word	0x00000a20


	//   ....[1]....
        /*00a0*/ 	.word	0x00000c40


	//   ....[2]....
        /*00a4*/ 	.word	0x00002c70


	//   ....[3]....
        /*00a8*/ 	.word	0x00002ca0


	//   ....[4]....
        /*00ac*/ 	.word	0x00002d40


	//   ....[5]....
        /*00b0*/ 	.word	0x00002d60


	//   ....[6]....
        /*00b4*/ 	.word	0x00002dc0


	//   ....[7]....
        /*00b8*/ 	.word	0x00002dd0


	//   ....[8]....
        /*00bc*/ 	.word	0x00002e30


	//   ....[9]....
        /*00c0*/ 	.word	0x00002e40


	//   ....[10]....
        /*00c4*/ 	.word	0x00002eb0


	//   ....[11]....
        /*00c8*/ 	.word	0x00002ec0


	//   ....[12]....
        /*00cc*/ 	.word	0x00002f10


	//   ....[13]....
        /*00d0*/ 	.word	0x00002f30


	//   ....[14]....
        /*00d4*/ 	.word	0x00002fa0


	//   ....[15]....
        /*00d8*/ 	.word	0x00002fd0


	//   ....[16]....
        /*00dc*/ 	.word	0x00003000


	//   ....[17]....
        /*00e0*/ 	.word	0x00003010


	//   ....[18]....
        /*00e4*/ 	.word	0x000030c0


	//   ....[19]....
        /*00e8*/ 	.word	0x000030f0


	//   ....[20]....
        /*00ec*/ 	.word	0x00003100


	//   ....[21]....
        /*00f0*/ 	.word	0x00003120


	//   ....[22]....
        /*00f4*/ 	.word	0x000032e0


	//   ....[23]....
        /*00f8*/ 	.word	0x00003320


	//   ....[24]....
        /*00fc*/ 	.word	0x00003330


	//   ....[25]....
        /*0100*/ 	.word	0x00003340


	//   ....[26]....
        /*0104*/ 	.word	0x00003c00


	//----- nvinfo : EIATTR_VRC_CTA_INIT_COUNT
	.align		4
.L_1919:
        /*0108*/ 	.byte	0x02, 0x4a
	.zero		1
	.zero		1


	//----- nvinfo : EIATTR_EXIT_INSTR_OFFSETS
	.align		4
        /*010c*/ 	.byte	0x04, 0x1c
        /*010e*/ 	.short	(.L_1921 - .L_1920)


	//   ....[0]....
.L_1920:
        /*0110*/ 	.word	0x000001c0


	//   ....[1]....
        /*0114*/ 	.word	0x00003ed0


	//----- nvinfo : EIATTR_MAX_THREADS
	.align		4
.L_1921:
        /*0118*/ 	.byte	0x04, 0x05
        /*011a*/ 	.short	(.L_1923 - .L_1922)
.L_1922:
        /*011c*/ 	.word	0x00000020
        /*0120*/ 	.word	0x00000001
        /*0124*/ 	.word	0x00000001


	//----- nvinfo : EIATTR_CRS_STACK_SIZE
	.align		4
.L_1923:
        /*0128*/ 	.byte	0x04, 0x1e
        /*012a*/ 	.short	(.L_1925 - .L_1924)
.L_1924:
        /*012c*/ 	.word	0x00000000


	//----- nvinfo : EIATTR_CBANK_PARAM_SIZE
	.align		4
.L_1925:
        /*0130*/ 	.byte	0x03, 0x19
        /*0132*/ 	.short	0x0118


	//----- nvinfo : EIATTR_PARAM_CBANK
	.align		4
        /*0134*/ 	.byte	0x04, 0x0a
        /*0136*/ 	.short	(.L_1927 - .L_1926)
	.align		4
.L_1926:
        /*0138*/ 	.word	index@(.nv.constant0._Z25selective_scan_fwd_kernelI32Selective_Scan_fwd_kernel_traitsILi32ELi8ELi1ELb0ELb0ELb0ELb0EN3c108BFloat16ENS1_7complexIfEEEEv13SSMParamsBase)
        /*013c*/ 	.short	0x0380
        /*013e*/ 	.short	0x0118


	//----- nvinfo : EIATTR_SW_WAR
	.align		4
.L_1927:
        /*0140*/ 	.byte	0x04, 0x36
        /*0142*/ 	.short	(.L_1929 - .L_1928)
.L_1928:
        /*0144*/ 	.word	0x00000008
.L_1929:


//--------------------- .nv.info._Z25selective_scan_fwd_kernelI32Selective_Scan_fwd_kernel_traitsILi32ELi8ELi1ELb0ELb0ELb0ELb1EN3c108BFloat16ENS1_7complexIfEEEEv13SSMParamsBase --------------------------
	.section	.nv.info._Z25selective_scan_fwd_kernelI32Selective_Scan_fwd_kernel_traitsILi32ELi8ELi1ELb0ELb0ELb0ELb1EN3c108BFloat16ENS1_7complexIfEEEEv13SSMParamsBase,"",@"SHT_CUDA_INFO"
	.sectionflags	@""
	.align	4


	//----- nvinfo : EIATTR_CUDA_API_VERSION
	.align		4
        /*0000*/ 	.byte	0x04, 0x37
        /*0002*/ 	.short	(.L_1931 - .L_1930)
.L_1930:
        /*0004*/ 	.word	0x00000082


	//----- nvinfo : EIATTR_KPARAM_INFO
	.align		4
.L_1931:
        /*0008*/ 	.byte	0x04, 0x17
        /*000a*/ 	.short	(.L_1933 - .L_1932)
.L_1932:
        /*000c*/ 	.word	0x00000000
        /*0010*/ 	.short	0x0000
        /*0012*/ 	.short	0x0000
        /*0014*/ 	.byte	0x00, 0xf0, 0x61, 0x04


	//----- nvinfo : EIATTR_SPARSE_MMA_MASK
	.align		4
.L_1933:
        /*0018*/ 	.byte	0x03, 0x50
        /*001a*/ 	.short	0x0000


	//----- nvinfo : EIATTR_MAXREG_COUNT
	.align		4
        /*001c*/ 	.byte	0x03, 0x1b
        /*001e*/ 	.short	0x00ff


	//----- nvinfo : EIATTR_NUM_BARRIERS
	.align		4
        /*0020*/ 	.byte	0x02, 0x4c
        /*0022*/ 	.byte	0x01
	.zero		1


	//----- nvinfo : EIATTR_MERCURY_ISA_VERSION
	.align		4
        /*0024*/ 	.byte	0x03, 0x5f
        /*0026*/ 	.short	0x0101


	//----- nvinfo : EIATTR_COOP_GROUP_MASK_REGIDS
	.align		4
        /*0028*/ 	.byte	0x04, 0x29
        /*002a*/ 	.short	(.L_1935 - .L_1934)


	//   ....[0]....
.L_1934:
        /*002c*/ 	.word	0xffffffff


	//   ....[1]....
        /*0030*/ 	.word	0xffffffff


	//   ....[2]....
        /*0034*/ 	.word	0xffffffff


	//   ....[3]....
        /*0038*/ 	.word	0xffffffff


	//   ....[4]....
        /*003c*/ 	.word	0xffffffff


	//   ....[5]....
        /*0040*/ 	.word	0xffffffff


	//   ....[6]....
        /*0044*/ 	.word	0xffffffff


	//   ....[7]....
        /*0048*/ 	.word	0xffffffff


	//   ....[8]....
        /*004c*/ 	.word	0xffffffff


	//   ....[9]....
        /*0050*/ 	.word	0xffffffff


	//   ....[10]....
        /*0054*/ 	.word	0xffffffff


	//   ....[11]....
        /*0058*/ 	.word	0xffffffff


	//   ....[12]....
        /*005c*/ 	.word	0xffffffff


	//   ....[13]....
        /*0060*/ 	.word	0xffffffff


	//   ....[14]....
        /*0064*/ 	.word	0xffffffff


	//   ....[15]....
        /*0068*/ 	.word	0xffffffff


	//   ....[16]....
        /*006c*/ 	.word	0xffffffff


	//   ....[17]....
        /*0070*/ 	.word	0xffffffff


	//   ....[18]....
        /*0074*/ 	.word	0xffffffff


	//   ....[19]....
        /*0078*/ 	.word	0xffffffff


	//   ....[20]....
        /*007c*/ 	.word	0xffffffff


	//   ....[21]....
        /*0080*/ 	.word	0xffffffff


	//   ....[22]....
        /*0084*/ 	.word	0xffffffff


	//   ....[23]....
        /*0088*/ 	.word	0xffffffff


	//   ....[24]....
        /*008c*/ 	.word	0xffffffff


	//   ....[25]....
        /*0090*/ 	.word	0xffffffff


	//   ....[26]....
        /*0094*/ 	.word	0xffffffff


	//   ....[27]....
        /*0098*/ 	.word	0xffffffff


	//   ....[28]....
        /*009c*/ 	.word	0xffffffff


	//----- nvinfo : EIATTR_COOP_GROUP_INSTR_OFFSETS
	.align		4
.L_1935:
        /*00a0*/ 	.byte	0x04, 0x28
        /*00a2*/ 	.short	(.L_1937 - .L_1936)


	//   ....[0]....
.L_1936:
        /*00a4*/ 	.word	0x00000a30


	//   ....[1]....
        /*00a8*/ 	.word	0x00000c40


	//   ....[2]....
        /*00ac*/ 	.word	0x00002c80


	//   ....[3]....
        /*00b0*/ 	.word	0x00002cb0


	//   ....[4]....
        /*00b4*/ 	.word	0x00002d50


	//   ....[5]....
        /*00b8*/ 	.word	0x00002d70


	//   ....[6]....
        /*00bc*/ 	.word	0x00002dd0


	//   ....[7]....
        /*00c0*/ 	.word	0x00002de0


	//   ....[8]....
        /*00c4*/ 	.word	0x00002e40


	//   ....[9]....
        /*00c8*/ 	.word	0x00002e50


	//   ....[10]....
        /*00cc*/ 	.word	0x00002ec0


	//   ....[11]....
        /*00d0*/ 	.word	0x00002ed0


	//   ....[12]....
        /*00d4*/ 	.word	0x00002f20


	//   ....[13]....
        /*00d8*/ 	.word	0x00002f40


	//   ....[14]....
        /*00dc*/ 	.word	0x00002fb0


	//   ....[15]....
        /*00e0*/ 	.word	0x00002fe0


	//   ....[16]....
        /*00e4*/ 	.word	0x00003010


	//   ....[17]....
        /*00e8*/ 	.word	0x00003020


	//   ....[18]....
        /*00ec*/ 	.word	0x000030d0


	//   ....[19]....
        /*00f0*/ 	.word	0x00003100


	//   ....[20]....
        /*00f4*/ 	.word	0x00003110


	//   ....[21]....
        /*00f8*/ 	.word	0x00003130


	//   ....[22]....
        /*00fc*/ 	.word	0x000032f0


	//   ....[23]....
        /*0100*/ 	.word	0x00003330


	//   ....[24]....
        /*0104*/ 	.word	0x00003340


	//   ....[25]....
        /*0108*/ 	.word	0x00003350


	//   ....[26]....
        /*010c*/ 	.word	0x00003c40


	//   ....[27]....
        /*0110*/ 	.word	0x00004140


	//   ....[28]....
        /*0114*/ 	.word	0x00004690


	//----- nvinfo : EIATTR_VRC_CTA_INIT_COUNT
	.align		4
.L_1937:
        /*0118*/ 	.byte	0x02, 0x4a
	.zero		1
	.zero		1


	//----- nvinfo : EIATTR_EXIT_INSTR_OFFSETS
	.align		4
        /*011c*/ 	.byte	0x04, 0x1c
        /*011e*/ 	.short	(.L_1939 - .L_1938)


	//   ....[0]....
.L_1938:
        /*0120*/ 	.word	0x000001c0


	//   ....[1]....
        /*0124*/ 	.word	0x00004940


	//----- nvinfo : EIATTR_MAX_THREADS
	.align		4
.L_1939:
        /*0128*/ 	.byte	0x04, 0x05
        /*012a*/ 	.short	(.L_1941 - .L_1940)
.L_1940:
        /*012c*/ 	.word	0x00000020
        /*0130*/ 	.word	0x00000001
        /*0134*/ 	.word	0x00000001


	//----- nvinfo : EIATTR_CRS_STACK_SIZE
	.align		4
.L_1941:
        /*0138*/ 	.byte	0x04, 0x1e
        /*013a*/ 	.short	(.L_1943 - .L_1942)
.L_1942:
        /*013c*/ 	.word	0x00000000


	//----- nvinfo : EIATTR_CBANK_PARAM_SIZE
	.align		4
.L_1943:
        /*0140*/ 	.byte	0x03, 0x19
        /*0142*/ 	.short	0x0118


	//----- nvinfo : EIATTR_PARAM_CBANK
	.align		4
        /*0144*/ 	.byte	0x04, 0x0a
        /*0146*/ 	.short	(.L_1945 - .L_1944)
	.align		4
.L_1944:
        /*0148*/ 	.word	index@(.nv.constant0._Z25selective_scan_fwd_kernelI32Selective_Scan_fwd_kernel_traitsILi32ELi8ELi1ELb0ELb0ELb0ELb1EN3c108BFloat16ENS1_7complexIfEEEEv13SSMParamsBase)
        /*014c*/ 	.short	0x0380
        /*014e*/ 	.short	0x0118


	//----- nvinfo : EIATTR_SW_WAR
	.align		4
.L_1945:
        /*0150*/ 	.byte	0x04, 0x36
        /*0152*/ 	.short	(.L_1947 - .L_1946)
.L_1946:
        /*0154*/ 	.word	0x00000008
.L_1947:


//--------------------- .nv.info._Z25selective_scan_fwd_kernelI32Selective_Scan_fwd_kernel_traitsILi32ELi8ELi1ELb0ELb0ELb1ELb0EN3c108BFloat16ENS1_7complexIfEEEEv13SSMParamsBase --------------------------
	.section	.nv.info._Z25selective_scan_fwd_kernelI32Selective_Scan_fwd_kernel_traitsILi32ELi8ELi1ELb0ELb0ELb1ELb0EN3c108BFloat16ENS1_7complexIfEEEEv13SSMParamsBase,"",@"SHT_CUDA_INFO"
	.sectionflags	@""
	.align	4


	//----- nvinfo : EIATTR_CUDA_API_VERSION
	.align		4
        /*0000*/ 	.byte	0x04, 0x37
        /*0002*/ 	.short	(.L_1949 - .L_1948)
.L_1948:
        /*0004*/ 	.word	0x00000082


	//----- nvinfo : EIATTR_KPARAM_INFO
	.align		4
.L_1949:
        /*0008*/ 	.byte	0x04, 0x17
        /*000a*/ 	.short	(.L_1951 - .L_1950)
.L_1950:
        /*000c*/ 	.word	0x00000000
        /*0010*/ 	.short	0x0000
        /*0012*/ 	.short	0x0000
        /*0014*/ 	.byte	0x00, 0xf0, 0x61, 0x04


	//----- nvinfo : EIATTR_SPARSE_MMA_MASK
	.align		4
.L_1951:
        /*0018*/ 	.byte	0x03, 0x50
        /*001a*/ 	.short	0x0000


	//----- nvinfo : EIATTR_MAXREG_COUNT
	.align		4
        /*001c*/ 	.byte	0x03, 0x1b
        /*001e*/ 	.short	0x00ff


	//----- nvinfo : EIATTR_NUM_BARRIERS
	.align		4
        /*0020*/ 	.byte	0x02, 0x4c
        /*0022*/ 	.byte	0x01
	.zero		1


	//----- nvinfo : EIATTR_MERCURY_ISA_VERSION
	.align		4
        /*0024*/ 	.byte	0x03, 0x5f
        /*0026*/ 	.short	0x0101


	//----- nvinfo : EIATTR_COOP_GROUP_MASK_REGIDS
	.align		4
        /*0028*/ 	.byte	0x04, 0x29
        /*002a*/ 	.short	(.L_1953 - .L_1952)


	//   ....[0]....
.L_1952:
        /*002c*/ 	.word	0xffffffff


	//   ....[1]....
        /*0030*/ 	.word	0xffffffff


	//   ....[2]....
        /*0034*/ 	.word	0xffffffff


	//   ....[3]....
        /*0038*/ 	.word	0xffffffff


	//   ....[4]....
        /*003c*/ 	.word	0xffffffff


	//   ....[5]....
        /*0040*/ 	.word	0xffffffff


	//   ....[6]....
        /*0044*/ 	.word	0xffffffff


	//   ....[7]....
        /*0048*/ 	.word	0xffffffff


	//   ....[8]....
        /*004c*/ 	.word	0xffffffff


	//   ....[9]....
        /*0050*/ 	.word	0xffffffff


	//   ....[10]....
        /*0054*/ 	.word	0xffffffff


	//   ....[11]....
        /*0058*/ 	.word	0xffffffff


	//   ....[12]....
        /*005c*/ 	.word	0xffffffff


	//   ....[13]....
        /*0060*/ 	.word	0xffffffff


	//   ....[14]....
        /*0064*/ 	.word	0xffffffff


	//   ....[15]....
        /*0068*/ 	.word	0xffffffff


	//   ....[16]....
        /*006c*/ 	.word	0xffffffff


	//   ....[17]....
        /*0070*/ 	.word	0xffffffff


	//   ....[18]....
        /*0074*/ 	.word	0xffffffff


	//   ....[19]....
        /*0078*/ 	.word	0xffffffff


	//   ....[20]....
        /*007c*/ 	.word	0xffffffff


	//   ....[21]....
        /*0080*/ 	.word	0xffffffff


	//   ....[22]....
        /*0084*/ 	.word	0xffffffff


	//   ....[23]....
        /*0088*/ 	.word	0xffffffff


	//   ....[24]....
        /*008c*/ 	.word	0xffffffff


	//   ....[25]....
        /*0090*/ 	.word	0xffffffff


	//   ....[26]....
        /*0094*/ 	.word	0xffffffff


	//   ....[27]....
        /*0098*/ 	.word	0xffffffff


	//----- nvinfo : EIATTR_COOP_GROUP_INSTR_OFFSETS
	.align		4
.L_1953:
        /*009c*/ 	.byte	0x04, 0x28
        /*009e*/ 	.short	(.L_1955 - .L_1954)


	//   ....[0]....
.L_1954:
        /*00a0*/ 	.word	0x00000cf0


	//   ....[1]....
        /*00a4*/ 	.word	0x00000ef0


	//   ....[2]....
        /*00a8*/ 	.word	0x00003700


	//   ....[3]....
        /*00ac*/ 	.word	0x00003720


	//   ....[4]....
        /*00b0*/ 	.word	0x00003750


	//   ....[5]....
        /*00b4*/ 	.word	0x00003770


	//   ....[6]....
        /*00b8*/ 	.word	0x000037e0


	//   ....[7]....
        /*00bc*/ 	.word	0x00003810


	//   ....[8]....
        /*00c0*/ 	.word	0x00003840


	//   ....[9]....
        /*00c4*/ 	.word	0x00003860


	//   ....[10]....
        /*00c8*/ 	.word	0x000038f0


	//   ....[11]....
        /*00cc*/ 	.word	0x00003920


	//   ....[12]....
        /*00d0*/ 	.word	0x00003930


	//   ....[13]....
        /*00d4*/ 	.word	0x00003940


	//   ....[14]....
        /*00d8*/ 	.word	0x000039e0


	//   ....[15]....
        /*00dc*/ 	.word	0x00003a10


	//   ....[16]....
        /*00e0*/ 	.word	0x00003a20


	//   ....[17]....
        /*00e4*/ 	.word	0x00003a30


	//   ....[18]....
        /*00e8*/ 	.word	0x00003af0


	//   ....[19]....
        /*00ec*/ 	.word	0x00003b00


	//   ....[20]....
        /*00f0*/ 	.word	0x00003b10


	//   ....[21]....
        /*00f4*/ 	.word	0x00003b20


	//   ....[22]....
        /*00f8*/ 	.word	0x00004010


	//   ....[23]....
        /*00fc*/ 	.word	0x000041b0


	//   ....[24]....
        /*0100*/ 	.word	0x000041c0


	//   ....[25]....
        /*0104*/ 	.word	0x000041d0


	//   ....[26]....
        /*0108*/ 	.word	0x000041e0


	//   ....[27]....
        /*010c*/ 	.word	0x00004d70


	//----- nvinfo : EIATTR_VRC_CTA_INIT_COUNT
	.align		4
.L_1955:
        /*0110*/ 	.byte	0x02, 0x4a
	.zero		1
	.zero		1


	//----- nvinfo : EIATTR_EXIT_INSTR_OFFSETS
	.align		4
        /*0114*/ 	.byte	0x04, 0x1c
        /*0116*/ 	.short	(.L_1957 - .L_1956)


	//   ....[0]....
.L_1956:
        /*0118*/ 	.word	0x000003e0


	//   ....[1]....
        /*011c*/ 	.word	0x00005030


	//----- nvinfo : EIATTR_MAX_THREADS
	.align		4
.L_1957:
        /*0120*/ 	.byte	0x04, 0x05
        /*0122*/ 	.short	(.L_1959 - .L_1958)
.L_1958:
        /*0124*/ 	.word	0x00000020
        /*0128*/ 	.word	0x00000001
        /*012c*/ 	.word	0x00000001


	//----- nvinfo : EIATTR_CRS_STACK_SIZE
	.align		4
.L_1959:
        /*0130*/ 	.byte	0x04, 0x1e
        /*0132*/ 	.short	(.L_1961 - .L_1960)
.L_1960:
        /*0134*/ 	.word	0x00000000


	//----- nvinfo : EIATTR_CBANK_PARAM_SIZE
	.align		4
.L_1961:
        /*0138*/ 	.byte	0x03, 0x19
        /*013a*/ 	.short	0x0118


	//----- nvinfo : EIATTR_PARAM_CBANK
	.align		4
        /*013c*/ 	.byte	0x04, 0x0a
        /*013e*/ 	.short	(.L_1963 - .L_1962)
	.align		4
.L_1962:
        /*0140*/ 	.word	index@(.nv.constant0._Z25selective_scan_fwd_kernelI32Selective_Scan_fwd_kernel_traitsILi32ELi8ELi1ELb0ELb0ELb1ELb0EN3c108BFloat16ENS1_7complexIfEEEEv13SSMParamsBase)
        /*0144*/ 	.short	0x0380
        /*0146*/ 	.short	0x0118


	//----- nvinfo : EIATTR_SW_WAR
	.align		4
.L_1963:
        /*0148*/ 	.byte	0x04, 0x36
        /*014a*/ 	.short	(.L_1965 - .L_1964)
.L_1964:
        /*014c*/ 	.word	0x00000008
.L_1965:


//--------------------- .nv.info._Z25selective_scan_fwd_kernelI32Selective_Scan_fwd_kernel_traitsILi32ELi8ELi1ELb0ELb0ELb1ELb1EN3c108BFloat16ENS1_7complexIfEEEEv13SSMParamsBase --------------------------
	.section	.nv.info._Z25selective_scan_fwd_kernelI32Selective_Scan_fwd_kernel_traitsILi32ELi8ELi1ELb0ELb0ELb1ELb1EN3c108BFloat16ENS1_7complexIfEEEEv13SSMParamsBase,"",@"SHT_CUDA_INFO"
	.sectionflags	@""
	.align	4


	//----- nvinfo : EIATTR_CUDA_API_VERSION
	.align		4
        /*0000*/ 	.byte	0x04, 0x37
        /*0002*/ 	.short	(.L_1967 - .L_1966)
.L_1966:
        /*0004*/ 	.word	0x00000082


	//----- nvinfo : EIATTR_KPARAM_INFO
	.align		4
.L_1967:
        /*0008*/ 	.byte	0x04, 0x17
        /*000a*/ 	.short	(.L_1969 - .L_1968)
.L_1968:
        /*000c*/ 	.word	0x00000000
        /*0010*/ 	.short	0x0000
        /*0012*/ 	.short	0x0000
        /*0014*/ 	.byte	0x00, 0xf0, 0x61, 0x04


	//----- nvinfo : EIATTR_SPARSE_MMA_MASK
	.align		4
.L_1969:
        /*0018*/ 	.byte	0x03, 0x50
        /*001a*/ 	.short	0x0000


	//----- nvinfo : EIATTR_MAXREG_COUNT
	.align		4
        /*001c*/ 	.byte	0x03, 0x1b
        /*001e*/ 	.short	0x00ff


	//----- nvinfo : EIATTR_NUM_BARRIERS
	.align		4
        /*0020*/ 	.byte	0x02, 0x4c
        /*0022*/ 	.byte	0x01
	.zero		1


	//----- nvinfo : EIATTR_MERCURY_ISA_VERSION
	.align		4
        /*0024*/ 	.byte	0x03, 0x5f
        /*0026*/ 	.short	0x0101


	//----- nvinfo : EIATTR_COOP_GROUP_MASK_REGIDS
	.align		4
        /*0028*/ 	.byte	0x04, 0x29
        /*002a*/ 	.short	(.L_1971 - .L_1970)


	//   ....[0]....
.L_1970:
        /*002c*/ 	.word	0xffffffff


	//   ....[1]....
        /*0030*/ 	.word	0xffffffff


	//   ....[2]....
        /*0034*/ 	.word	0xffffffff


	//   ....[3]....
        /*0038*/ 	.word	0xffffffff


	//   ....[4]....
        /*003c*/ 	.word	0xffffffff


	//   ....[5]....
        /*0040*/ 	.word	0xffffffff


	//   ....[6]....
        /*0044*/ 	.word	0xffffffff


	//   ....[7]....
        /*0048*/ 	.word	0xffffffff


	//   ....[8]....
        /*004c*/ 	.word	0xffffffff


	//   ....[9]....
        /*0050*/ 	.word	0xffffffff


	//   ....[10]....
        /*0054*/ 	.word	0xffffffff


	//   ....[11]....
        /*0058*/ 	.word	0xffffffff


	//   ....[12]....
        /*005c*/ 	.word	0xffffffff


	//   ....[13]....
        /*0060*/ 	.word	0xffffffff


	//   ....[14]....
        /*0064*/ 	.word	0xffffffff


	//   ....[15]....
        /*0068*/ 	.word	0xffffffff


	//   ....[16]....
        /*006c*/ 	.word	0xffffffff


	//   ....[17]....
        /*0070*/ 	.word	0xffffffff


	//   ....[18]....
        /*0074*/ 	.word	0xffffffff


	//   ....[19]....
        /*0078*/ 	.word	0xffffffff


	//   ....[20]....
        /*007c*/ 	.word	0xffffffff


	//   ....[21]....
        /*0080*/ 	.word	0xffffffff


	//   ....[22]....
        /*0084*/ 	.word	0xffffffff


	//   ....[23]....
        /*0088*/ 	.word	0xffffffff


	//   ....[24]....
        /*008c*/ 	.word	0xffffffff


	//   ....[25]....
        /*0090*/ 	.word	0xffffffff


	//   ....[26]....
        /*0094*/ 	.word	0xffffffff


	//   ....[27]....
        /*0098*/ 	.word	0xffffffff


	//   ....[28]....
        /*009c*/ 	.word	0xffffffff


	//   ....[29]....
        /*00a0*/ 	.word	0xffffffff


	//----- nvinfo : EIATTR_COOP_GROUP_INSTR_OFFSETS
	.align		4
.L_1971:
        /*00a4*/ 	.byte	0x04, 0x28
        /*00a6*/ 	.short	(.L_1973 - .L_1972)


	//   ....[0]....
.L_1972:
        /*00a8*/ 	.word	0x00000cf0


	//   ....[1]....
        /*00ac*/ 	.word	0x00000ef0


	//   ....[2]....
        /*00b0*/ 	.word	0x000036d0


	//   ....[3]....
        /*00b4*/ 	.word	0x00003700


	//   ....[4]....
        /*00b8*/ 	.word	0x00003770


	//   ....[5]....
        /*00bc*/ 	.word	0x00003780


	//   ....[6]....
        /*00c0*/ 	.word	0x000037f0


	//   ....[7]....
        /*00c4*/ 	.word	0x00003820


	//   ....[8]....
        /*00c8*/ 	.word	0x00003850


	//   ....[9]....
        /*00cc*/ 	.word	0x00003870


	//   ....[10]....
        /*00d0*/ 	.word	0x00003900


	//   ....[11]....
        /*00d4*/ 	.word	0x00003930


	//   ....[12]....
        /*00d8*/ 	.word	0x00003940


	//   ....[13]....
        /*00dc*/ 	.word	0x00003950


	//   ....[14]....
        /*00e0*/ 	.word	0x000039f0


	//   ....[15]....
        /*00e4*/ 	.word	0x00003a20


	//   ....[16]....
        /*00e8*/ 	.word	0x00003a30


	//   ....[17]....
        /*00ec*/ 	.word	0x00003a40


	//   ....[18]....
        /*00f0*/ 	.word	0x00003b00


	//   ....[19]....
        /*00f4*/ 	.word	0x00003b10


	//   ....[20]....
        /*00f8*/ 	.word	0x00003b20


	//   ....[21]....
        /*00fc*/ 	.word	0x00003b30


	//   ....[22]....
        /*0100*/ 	.word	0x00004020


	//   ....[23]....
        /*0104*/ 	.word	0x000041c0


	//   ....[24]....
        /*0108*/ 	.word	0x000041d0


	//   ....[25]....
        /*010c*/ 	.word	0x000041e0


	//   ....[26]....
        /*0110*/ 	.word	0x000041f0


	//   ....[27]....
        /*0114*/ 	.word	0x00004d90


	//   ....[28]....
        /*0118*/ 	.word	0x00005290


	//   ....[29]....
        /*011c*/ 	.word	0x000057c0


	//----- nvinfo : EIATTR_VRC_CTA_INIT_COUNT
	.align		4
.L_1973:
        /*0120*/ 	.byte	0x02, 0x4a
	.zero		1
	.zero		1


	//----- nvinfo : EIATTR_EXIT_INSTR_OFFSETS
	.align		4
        /*0124*/ 	.byte	0x04, 0x1c
        /*0126*/ 	.short	(.L_1975 - .L_1974)


	//   ....[0]....
.L_1974:
        /*0128*/ 	.word	0x000003e0


	//   ....[1]....
        /*012c*/ 	.word	0x00005a90


	//----- nvinfo : EIATTR_MAX_THREADS
	.align		4
.L_1975:
        /*0130*/ 	.byte	0x04, 0x05
        /*0132*/ 	.short	(.L_1977 - .L_1976)
.L_1976:
        /*0134*/ 	.word	0x00000020
        /*0138*/ 	.word	0x00000001
        /*013c*/ 	.word	0x00000001


	//----- nvinfo : EIATTR_CRS_STACK_SIZE
	.align		4
.L_1977:
        /*0140*/ 	.byte	0x04, 0x1e
        /*0142*/ 	.short	(.L_1979 - .L_1978)
.L_1978:
        /*0144*/ 	.word	0x00000000


	//----- nvinfo : EIATTR_CBANK_PARAM_SIZE
	.align		4
.L_1979:
        /*0148*/ 	.byte	0x03, 0x19
        /*014a*/ 	.short	0x0118


	//----- nvinfo : EIATTR_PARAM_CBANK
	.align		4
        /*014c*/ 	.byte	0x04, 0x0a
        /*014e*/ 	.short	(.L_1981 - .L_1980)
	.align		4
.L_1980:
        /*0150*/ 	.word	index@(.nv.constant0._Z25selective_scan_fwd_kernelI32Selective_Scan_fwd_kernel_traitsILi32ELi8ELi1ELb0ELb0ELb1ELb1EN3c108BFloat16ENS1_7complexIfEEEEv13SSMParamsBase)
        /*0154*/ 	.short	0x0380
        /*0156*/ 	.short	0x0118


	//----- nvinfo : EIATTR_SW_WAR
	.align		4
.L_1981:
        /*0158*/ 	.byte	0x04, 0x36
        /*015a*/ 	.short	(.L_1983 - .L_1982)
.L_1982:
        /*015c*/ 	.word	0x00000008
.L_1983:


//--------------------- .nv.info._Z25selective_scan_fwd_kernelI32Selective_Scan_fwd_kernel_traitsILi32ELi8ELi1ELb0ELb1ELb0ELb0EN3c108BFloat16ENS1_7complexIfEEEEv13SSMParamsBase --------------------------
	.section	.nv.info._Z25selective_scan_fwd_kernelI32Selective_Scan_fwd_kernel_traitsILi32ELi8ELi1ELb0ELb1ELb0ELb0EN3c108BFloat16ENS1_7complexIfEEEEv13SSMParamsBase,"",@"SHT_CUDA_INFO"
	.sectionflags	@""
	.align	4


	//----- nvinfo : EIATTR_CUDA_API_VERSION
	.align		4
        /*0000*/ 	.byte	0x04, 0x37
        /*0002*/ 	.short	(.L_1985 - .L_1984)
.L_1984:
        /*0004*/ 	.word	0x00000082


	//----- nvinfo : EIATTR_KPARAM_INFO
	.align		4
.L_1985:
        /*0008*/ 	.byte	0x04, 0x17
        /*000a*/ 	.short	(.L_1987 - .L_1986)
.L_1986:
        /*000c*/ 	.word	0x00000000
        /*0010*/ 	.short	0x0000
        /*0012*/ 	.short	0x0000
        /*0014*/ 	.byte	0x00, 0xf0, 0x61, 0x04


	//----- nvinfo : EIATTR_SPARSE_MMA_MASK
	.align		4
.L_1987:
        /*0018*/ 	.byte	0x03, 0x50
        /*001a*/ 	.short	0x0000


	//----- nvinfo : EIATTR_MAXREG_COUNT
	.align		4
        /*001c*/ 	.byte	0x03, 0x1b
        /*001e*/ 	.short	0x00ff


	//----- nvinfo : EIATTR_NUM_BARRIERS
	.align		4
        /*0020*/ 	.byte	0x02, 0x4c
        /*0022*/ 	.byte	0x01
	.zero		1


	//----- nvinfo : EIATTR_MERCURY_ISA_VERSION
	.align		4
        /*0024*/ 	.byte	0x03, 0x5f
        /*0026*/ 	.short	0x0101


	//----- nvinfo : EIATTR_COOP_GROUP_MASK_REGIDS
	.align		4
        /*0028*/ 	.byte	0x04, 0x29
        /*002a*/ 	.short	(.L_1989 - .L_1988)


	//   ....[0]....
.L_1988:
        /*002c*/ 	.word	0xffffffff


	//   ....[1]....
        /*0030*/ 	.word	0xffffffff


	//   ....[2]....
        /*0034*/ 	.word	0xffffffff


	//   ....[3]....
        /*0038*/ 	.word	0xffffffff


	//   ....[4]....
        /*003c*/ 	.word	0xffffffff


	//   ....[5]....
        /*0040*/ 	.word	0xffffffff


	//   ....[6]....
        /*0044*/ 	.word	0xffffffff


	//   ....[7]....
        /*0048*/ 	.word	0xffffffff


	//   ....[8]....
        /*004c*/ 	.word	0xffffffff


	//   ....[9]....
        /*0050*/ 	.word	0xffffffff


	//   ....[10]....
        /*0054*/ 	.word	0xffffffff


	//   ....[11]....
        /*0058*/ 	.word	0xffffffff


	//   ....[12]....
        /*005c*/ 	.word	0xffffffff


	//   ....[13]....
        /*0060*/ 	.word	0xffffffff


	//   ....[14]....
        /*0064*/ 	.word	0xffffffff


	//   ....[15]....
        /*0068*/ 	.word	0xffffffff


	//   ....[16]....
        /*006c*/ 	.word	0xffffffff


	//   ....[17]....
        /*0070*/ 	.word	0xffffffff


	//   ....[18]....
        /*0074*/ 	.word	0xffffffff


	//   ....[19]....
        /*0078*/ 	.word	0xffffffff


	//   ....[20]....
        /*007c*/ 	.word	0xffffffff


	//   ....[21]....
        /*0080*/ 	.word	0xffffffff


	//   ....[22]....
        /*0084*/ 	.word	0xffffffff


	//   ....[23]....
        /*0088*/ 	.word	0xffffffff


	//   ....[24]....
        /*008c*/ 	.word	0xffffffff


	//   ....[25]....
        /*0090*/ 	.word	0xffffffff


	//   ....[26]....
        /*0094*/ 	.word	0xffffffff


	//   ....[27]....
        /*0098*/ 	.word	0xffffffff


	//----- nvinfo : EIATTR_COOP_GROUP_INSTR_OFFSETS
	.align		4
.L_1989:
        /*009c*/ 	.byte	0x04, 0x28
        /*009e*/ 	.short	(.L_1991 - .L_1990)


	//   ....[0]....
.L_1990:
        /*00a0*/ 	.word	0x00000cf0


	//   ....[1]....
        /*00a4*/ 	.word	0x00000f00


	//   ....[2]....
        /*00a8*/ 	.word	0x00003080


	//   ....[3]....
        /*00ac*/ 	.word	0x00003e50


	//   ....[4]....
        /*00b0*/ 	.word	0x00003e80


	//   ....[5]....
        /*00b4*/ 	.word	0x00003ea0


	//   ....[6]....
        /*00b8*/ 	.word	0x00003eb0


	//   ....[7]....
        /*00bc*/ 	.word	0x00003f60


	//   ....[8]....
        /*00c0*/ 	.word	0x00003f80


	//   ....[9]....
        /*00c4*/ 	.word	0x00003f90


	//   ....[10]....
        /*00c8*/ 	.word	0x00003fa0


	//   ....[11]....
        /*00cc*/ 	.word	0x00004050


	//   ....[12]....
        /*00d0*/ 	.word	0x00004070


	//   ....[13]....
        /*00d4*/ 	.word	0x00004080


	//   ....[14]....
        /*00d8*/ 	.word	0x00004090


	//   ....[15]....
        /*00dc*/ 	.word	0x00004140


	//   ....[16]....
        /*00e0*/ 	.word	0x00004160


	//   ....[17]....
        /*00e4*/ 	.word	0x00004170


	//   ....[18]....
        /*00e8*/ 	.word	0x00004180


	//   ....[19]....
        /*00ec*/ 	.word	0x00004240


	//   ....[20]....
        /*00f0*/ 	.word	0x00004250


	//   ....[21]....
        /*00f4*/ 	.word	0x00004260


	//   ....[22]....
        /*00f8*/ 	.word	0x00004270


	//   ....[23]....
        /*00fc*/ 	.word	0x00004440


	//   ....[24]....
        /*0100*/ 	.word	0x00004450


	//   ....[25]....
        /*0104*/ 	.word	0x00004460


	//   ....[26]....
        /*0108*/ 	.word	0x00004470


	//   ....[27]....
        /*010c*/ 	.word	0x00004d20


	//----- nvinfo : EIATTR_VRC_CTA_INIT_COUNT
	.align		4
.L_1991:
        /*0110*/ 	.byte	0x02, 0x4a
	.zero		1
	.zero		1


	//----- nvinfo : EIATTR_EXIT_INSTR_OFFSETS
	.align		4
        /*0114*/ 	.byte	0x04, 0x1c
        /*0116*/ 	.short	(.L_1993 - .L_1992)


	//   ....[0]....
.L_1992:
        /*0118*/ 	.word	0x000003f0


	//   ....[1]....
        /*011c*/ 	.word	0x00004fc0


	//----- nvinfo : EIATTR_MAX_THREADS
	.align		4
.L_1993:
        /*0120*/ 	.byte	0x04, 0x05
        /*0122*/ 	.short	(.L_1995 - .L_1994)
.L_1994:
        /*0124*/ 	.word	0x00000020
        /*0128*/ 	.word	0x00000001
        /*012c*/ 	.word	0x00000001


	//----- nvinfo : EIATTR_CRS_STACK_SIZE
	.align		4
.L_1995:
        /*0130*/ 	.byte	0x04, 0x1e
        /*0132*/ 	.short	(.L_1997 - .L_1996)
.L_1996:
        /*0134*/ 	.word	0x00000000


	//----- nvinfo : EIATTR_CBANK_PARAM_SIZE
	.align		4
.L_1997:
        /*0138*/ 	.byte	0x03, 0x19
        /*013a*/ 	.short	0x0118


	//----- nvinfo : EIATTR_PARAM_CBANK
	.align		4
        /*013c*/ 	.byte	0x04, 0x0a
        /*013e*/ 	.short	(.L_1999 - .L_1998)
	.align		4
.L_1998:
        /*0140*/ 	.word	index@(.nv.constant0._Z25selective_scan_fwd_kernelI32Selective_Scan_fwd_kernel_traitsILi32ELi8ELi1ELb0ELb1ELb0ELb0EN3c108BFloat16ENS1_7complexIfEEEEv13SSMParamsBase)
        /*0144*/ 	.short	0x0380
        /*0146*/ 	.short	0x0118


	//----- nvinfo : EIATTR_SW_WAR
	.align		4
.L_1999:
        /*0148*/ 	.byte	0x04, 0x36
        /*014a*/ 	.short	(.L_2001 - .L_2000)
.L_2000:
        /*014c*/ 	.word	0x00000008
.L_2001:


//--------------------- .nv.info._Z25selective_scan_fwd_kernelI32Selective_Scan_fwd_kernel_traitsILi32ELi8ELi1ELb0ELb1ELb0ELb1EN3c108BFloat16ENS1_7complexIfEEEEv13SSMParamsBase --------------------------
	.section	.nv.info._Z25selective_scan_fwd_kernelI32Selective_Scan_fwd_kernel_traitsILi32ELi8ELi1ELb0ELb1ELb0ELb1EN3c108BFloat16ENS1_7complexIfEEEEv13SSMParamsBase,"",@"SHT_CUDA_INFO"
	.sectionflags	@""
	.align	4


	//----- nvinfo : EIATTR_CUDA_API_VERSION
	.align		4
        /*0000*/ 	.byte	0x04, 0x37
        /*0002*/ 	.short	(.L_2003 - .L_2002)
.L_2002:
        /*0004*/ 	.word	0x00000082


	//----- nvinfo : EIATTR_KPARAM_INFO
	.align		4
.L_2003:
        /*0008*/ 	.byte	0x04, 0x17
        /*000a*/ 	.short	(.L_2005 - .L_2004)
.L_2004:
        /*000c*/ 	.word	0x00000000
        /*0010*/ 	.short	0x0000
        /*0012*/ 	.short	0x0000
        /*0014*/ 	.byte	0x00, 0xf0, 0x61, 0x04


	//----- nvinfo : EIATTR_SPARSE_MMA_MASK
	.align		4
.L_2005:
        /*0018*/ 	.byte	0x03, 0x50
        /*001a*/ 	.short	0x0000


	//----- nvinfo : EIATTR_MAXREG_COUNT
	.align		4
        /*001c*/ 	.byte	0x03, 0x1b
        /*001e*/ 	.short	0x00ff


	//----- nvinfo : EIATTR_NUM_BARRIERS
	.align		4
        /*0020*/ 	.byte	0x02, 0x4c
        /*0022*/ 	.byte	0x01
	.zero		1


	//----- nvinfo : EIATTR_MERCURY_ISA_VERSION
	.align		4
        /*0024*/ 	.byte	0x03, 0x5f
        /*0026*/ 	.short	0x0101


	//----- nvinfo : EIATTR_COOP_GROUP_MASK_REGIDS
	.align		4
        /*0028*/ 	.byte	0x04, 0x29
        /*002a*/ 	.short	(.L_2007 - .L_2006)


	//   ....[0]....
.L_2006:
        /*002c*/ 	.word	0xffffffff


	//   ....[1]....
        /*0030*/ 	.word	0xffffffff


	//   ....[2]....
        /*0034*/ 	.word	0xffffffff


	//   ....[3]....
        /*0038*/ 	.word	0xffffffff


	//   ....[4]....
        /*003c*/ 	.word	0xffffffff


	//   ....[5]....
        /*0040*/ 	.word	0xffffffff


	//   ....[6]....
        /*0044*/ 	.word	0xffffffff


	//   ....[7]....
        /*0048*/ 	.word	0xffffffff


	//   ....[8]....
        /*004c*/ 	.word	0xffffffff


	//   ....[9]....
        /*0050*/ 	.word	0xffffffff


	//   ....[10]....
        /*0054*/ 	.word	0xffffffff


	//   ....[11]....
        /*0058*/ 	.word	0xffffffff


	//   ....[12]....
        /*005c*/ 	.word	0xffffffff


	//   ....[13]....
        /*0060*/ 	.word	0xffffffff


	//   ....[14]....
        /*0064*/ 	.word	0xffffffff


	//   ....[15]....
        /*0068*/ 	.word	0xffffffff


	//   ....[16]....
        /*006c*/ 	.word	0xffffffff


	//   ....[17]....
        /*0070*/ 	.word	0xffffffff


	//   ....[18]....
        /*0074*/ 	.word	0xffffffff


	//   ....[19]....
        /*0078*/ 	.word	0xffffffff


	//   ....[20]....
        /*007c*/ 	.word	0xffffffff


	//   ....[21]....
        /*0080*/ 	.word	0xffffffff


	//   ....[22]....
        /*0084*/ 	.word	0xffffffff


	//   ....[23]....
        /*0088*/ 	.word	0xffffffff


	//   ....[24]....
        /*008c*/ 	.word	0xffffffff


	//   ....[25]....
        /*0090*/ 	.word	0xffffffff


	//   ....[26]....
        /*0094*/ 	.word	0xffffffff


	//   ....[27]....
        /*0098*/ 	.word	0xffffffff


	//   ....[28]....
        /*009c*/ 	.word	0xffffffff


	//   ....[29]....
        /*00a0*/ 	.word	0xffffffff


	//----- nvinfo : EIATTR_COOP_GROUP_INSTR_OFFSETS
	.align		4
.L_2007:
        /*00a4*/ 	.byte	0x04, 0x28
        /*00a6*/ 	.short	(.L_2009 - .L_2008)


	//   ....[0]....
.L_2008:
        /*00a8*/ 	.word	0x00000d10


	//   ....[1]....
        /*00ac*/ 	.word	0x00000f00


	//   ....[2]....
        /*00b0*/ 	.word	0x00003090


	//   ....[3]....
        /*00b4*/ 	.word	0x00003e60


	//   ....[4]....
        /*00b8*/ 	.word	0x00003e80


	//   ....[5]....
        /*00bc*/ 	.word	0x00003eb0


	//   ....[6]....
        /*00c0*/ 	.word	0x00003ed0


	//   ....[7]....
        /*00c4*/ 	.word	0x00003f40


	//   ....[8]....
        /*00c8*/ 	.word	0x00003f70


	//   ....[9]....
        /*00cc*/ 	.word	0x00003fa0


	//   ....[10]....
        /*00d0*/ 	.word	0x00003fc0


	//   ....[11]....
        /*00d4*/ 	.word	0x00004050


	//   ....[12]....
        /*00d8*/ 	.word	0x00004080


	//   ....[13]....
        /*00dc*/ 	.word	0x00004090


	//   ....[14]....
        /*00e0*/ 	.word	0x000040a0


	//   ....[15]....
        /*00e4*/ 	.word	0x00004140


	//   ....[16]....
        /*00e8*/ 	.word	0x00004170


	//   ....[17]....
        /*00ec*/ 	.word	0x00004180


	//   ....[18]....
        /*00f0*/ 	.word	0x00004190


	//   ....[19]....
        /*00f4*/ 	.word	0x00004250


	//   ....[20]....
        /*00f8*/ 	.word	0x00004260


	//   ....[21]....
        /*00fc*/ 	.word	0x00004270


	//   ....[22]....
        /*0100*/ 	.word	0x00004280


	//   ....[23]....
        /*0104*/ 	.word	0x00004450


	//   ....[24]....
        /*0108*/ 	.word	0x00004460


	//   ....[25]....
        /*010c*/ 	.word	0x00004470


	//   ....[26]....
        /*0110*/ 	.word	0x00004480


	//   ....[27]....
        /*0114*/ 	.word	0x00004d30


	//   ....[28]....
        /*0118*/ 	.word	0x00005230


	//   ....[29]....
        /*011c*/ 	.word	0x00005790


	//----- nvinfo : EIATTR_VRC_CTA_INIT_COUNT
	.align		4
.L_2009:
        /*0120*/ 	.byte	0x02, 0x4a
	.zero		1
	.zero		1


	//----- nvinfo : EIATTR_EXIT_INSTR_OFFSETS
	.align		4
        /*0124*/ 	.byte	0x04, 0x1c
        /*0126*/ 	.short	(.L_2011 - .L_2010)


	//   ....[0]....
.L_2010:
        /*0128*/ 	.word	0x000003f0


	//   ....[1]....
        /*012c*/ 	.word	0x00005a40


	//----- nvinfo : EIATTR_MAX_THREADS
	.align		4
.L_2011:
        /*0130*/ 	.byte	0x04, 0x05
        /*0132*/ 	.short	(.L_2013 - .L_2012)
.L_2012:
        /*0134*/ 	.word	0x00000020
        /*0138*/ 	.word	0x00000001
        /*013c*/ 	.word	0x00000001


	//----- nvinfo : EIATTR_CRS_STACK_SIZE
	.align		4
.L_2013:
        /*0140*/ 	.byte	0x04, 0x1e
        /*0142*/ 	.short	(.L_2015 - .L_2014)
.L_2014:
        /*0144*/ 	.word	0x00000000


	//----- nvinfo : EIATTR_CBANK_PARAM_SIZE
	.align		4
.L_2015:
        /*0148*/ 	.byte	0x03, 0x19
        /*014a*/ 	.short	0x0118


	//----- nvinfo : EIATTR_PARAM_CBANK
	.align		4
        /*014c*/ 	.byte	0x04, 0x0a
        /*014e*/ 	.short	(.L_2017 - .L_2016)
	.align		4
.L_2016:
        /*0150*/ 	.word	index@(.nv.constant0._Z25selective_scan_fwd_kernelI32Selective_Scan_fwd_kernel_traitsILi32ELi8ELi1ELb0ELb1ELb0ELb1EN3c108BFloat16ENS1_7complexIfEEEEv13SSMParamsBase)
        /*0154*/ 	.short	0x0380
        /*0156*/ 	.short	0x0118


	//----- nvinfo : EIATTR_SW_WAR
	.align		4
.L_2017:
        /*0158*/ 	.byte	0x04, 0x36
        /*015a*/ 	.short	(.L_2019 - .L_2018)
.L_2018:
        /*015c*/ 	.word	0x00000008
.L_2019:


//--------------------- .nv.info._Z25selective_scan_fwd_kernelI32Selective_Scan_fwd_kernel_traitsILi32ELi8ELi1ELb0ELb1ELb1ELb0EN3c108BFloat16ENS1_7complexIfEEEEv13SSMParamsBase --------------------------
	.section	.nv.info._Z25selective_scan_fwd_kernelI32Selective_Scan_fwd_kernel_traitsILi32ELi8ELi1ELb0ELb1ELb1ELb0EN3c108BFloat16ENS1_7complexIfEEEEv13SSMParamsBase,"",@"SHT_CUDA_INFO"
	.sectionflags	@""
	.align	4


	//----- nvinfo : EIATTR_CUDA_API_VERSION
	.align		4
        /*0000*/ 	.byte	0x04, 0x37
        /*0002*/ 	.short	(.L_2021 - .L_2020)
.L_2020:
        /*0004*/ 	.word	0x00000082


	//----- nvinfo : EIATTR_KPARAM_INFO
	.align		4
.L_2021:
        /*0008*/ 	.byte	0x04, 0x17
        /*000a*/ 	.short	(.L_2023 - .L_2022)
.L_2022:
        /*000c*/ 	.word	0x00000000
        /*0010*/ 	.short	0x0000
        /*0012*/ 	.short	0x0000
        /*0014*/ 	.byte	0x00, 0xf0, 0x61, 0x04


	//----- nvinfo : EIATTR_SPARSE_MMA_MASK
	.align		4
.L_2023:
        /*0018*/ 	.byte	0x03, 0x50
        /*001a*/ 	.short	0x0000


	//----- nvinfo : EIATTR_MAXREG_COUNT
	.align		4
        /*001c*/ 	.byte	0x03, 0x1b
        /*001e*/ 	.short	0x00ff


	//----- nvinfo : EIATTR_NUM_BARRIERS
	.align		4
        /*0020*/ 	.byte	0x02, 0x4c
        /*0022*/ 	.byte	0x01
	.zero		1


	//----- nvinfo : EIATTR_MERCURY_ISA_VERSION
	.align		4
        /*0024*/ 	.byte	0x03, 0x5f
        /*0026*/ 	.short	0x0101


	//----- nvinfo : EIATTR_COOP_GROUP_MASK_REGIDS
	.align		4
        /*0028*/ 	.byte	0x04, 0x29
        /*002a*/ 	.short	(.L_2025 - .L_2024)


	//   ....[0]....
.L_2024:
        /*002c*/ 	.word	0xffffffff


	//   ....[1]....
        /*0030*/ 	.word	0xffffffff


	//   ....[2]....
        /*0034*/ 	.word	0xffffffff


	//   ....[3]....
        /*0038*/ 	.word	0xffffffff


	//   ....[4]....
        /*003c*/ 	.word	0xffffffff


	//   ....[5]....
        /*0040*/ 	.word	0xffffffff


	//   ....[6]....
        /*0044*/ 	.word	0xffffffff


	//   ....[7]....
        /*0048*/ 	.word	0xffffffff


	//   ....[8]....
        /*004c*/ 	.word	0xffffffff


	//   ....[9]....
        /*0050*/ 	.word	0xffffffff


	//   ....[10]....
        /*0054*/ 	.word	0xffffffff


	//   ....[11]....
        /*0058*/ 	.word	0xffffffff


	//   ....[12]....
        /*005c*/ 	.word	0xffffffff


	//   ....[13]....
        /*0060*/ 	.word	0xffffffff


	//   ....[14]....
        /*0064*/ 	.word	0xffffffff


	//   ....[15]....
        /*0068*/ 	.word	0xffffffff


	//   ....[16]....
        /*006c*/ 	.word	0xffffffff


	//   ....[17]....
        /*0070*/ 	.word	0xffffffff


	//   ....[18]....
        /*0074*/ 	.word	0xffffffff


	//   ....[19]....
        /*0078*/ 	.word	0xffffffff


	//   ....[20]....
        /*007c*/ 	.word	0xffffffff


	//   ....[21]....
        /*0080*/ 	.word	0xffffffff


	//   ....[22]....
        /*0084*/ 	.word	0xffffffff


	//   ....[23]....
        /*0088*/ 	.word	0xffffffff


	//   ....[24]....
        /*008c*/ 	.word	0xffffffff


	//   ....[25]....
        /*0090*/ 	.word	0xffffffff


	//   ....[26]....
        /*0094*/ 	.word	0xffffffff


	//   ....[27]....
        /*0098*/ 	.word	0xffffffff


	//   ....[28]....
        /*009c*/ 	.word	0xffffffff


	//----- nvinfo : EIATTR_COOP_GROUP_INSTR_OFFSETS
	.align		4
.L_2025:
        /*00a0*/ 	.byte	0x04, 0x28
        /*00a2*/ 	.short	(.L_2027 - .L_2026)


	//   ....[0]....
.L_2026:
        /*00a4*/ 	.word	0x00000d70


	//   ....[1]....
        /*00a8*/ 	.word	0x00000f70


	//   ....[2]....
        /*00ac*/ 	.word	0x00002f20


	//   ....[3]....
        /*00b0*/ 	.word	0x00003f10


	//   ....[4]....
        /*00b4*/ 	.word	0x00003f40


	//   ....[5]....
        /*00b8*/ 	.word	0x00003fb0


	//   ....[6]....
        /*00bc*/ 	.word	0x00003fc0


	//   ....[7]....
        /*00c0*/ 	.word	0x00004030


	//   ....[8]....
        /*00c4*/ 	.word	0x00004040


	//   ....[9]....
        /*00c8*/ 	.word	0x00004090


	//   ....[10]....
        /*00cc*/ 	.word	0x000040b0


	//   ....[11]....
        /*00d0*/ 	.word	0x00004120


	//   ....[12]....
        /*00d4*/ 	.word	0x00004150


	//   ....[13]....
        /*00d8*/ 	.word	0x00004180


	//   ....[14]....
        /*00dc*/ 	.word	0x00004190


	//   ....[15]....
        /*00e0*/ 	.word	0x00004230


	//   ....[16]....
        /*00e4*/ 	.word	0x00004260


	//   ....[17]....
        /*00e8*/ 	.word	0x00004270


	//   ....[18]....
        /*00ec*/ 	.word	0x00004280


	//   ....[19]....
        /*00f0*/ 	.word	0x00004440


	//   ....[20]....
        /*00f4*/ 	.word	0x00004450


	//   ....[21]....
        /*00f8*/ 	.word	0x00004460


	//   ....[22]....
        /*00fc*/ 	.word	0x00004480


	//   ....[23]....
        /*0100*/ 	.word	0x000044e0


	//   ....[24]....
        /*0104*/ 	.word	0x00004770


	//   ....[25]....
        /*0108*/ 	.word	0x000047a0


	//   ....[26]....
        /*010c*/ 	.word	0x000047c0


	//   ....[27]....
        /*0110*/ 	.word	0x000047d0


	//   ....[28]....
        /*0114*/ 	.word	0x00005130


	//----- nvinfo : EIATTR_VRC_CTA_INIT_COUNT
	.align		4
.L_2027:
        /*0118*/ 	.byte	0x02, 0x4a
	.zero		1
	.zero		1


	//----- nvinfo : EIATTR_EXIT_INSTR_OFFSETS
	.align		4
        /*011c*/ 	.byte	0x04, 0x1c
        /*011e*/ 	.short	(.L_2029 - .L_2028)


	//   ....[0]....
.L_2028:
        /*0120*/ 	.word	0x00000460


	//   ....[1]....
        /*0124*/ 	.word	0x000053f0


	//----- nvinfo : EIATTR_MAX_THREADS
	.align		4
.L_2029:
        /*0128*/ 	.byte	0x04, 0x05
        /*012a*/ 	.short	(.L_2031 - .L_2030)
.L_2030:
        /*012c*/ 	.word	0x00000020
        /*0130*/ 	.word	0x00000001
        /*0134*/ 	.word	0x00000001


	//----- nvinfo : EIATTR_CRS_STACK_SIZE
	.align		4
.L_2031:
        /*0138*/ 	.byte	0x04, 0x1e
        /*013a*/ 	.short	(.L_2033 - .L_2032)
.L_2032:
        /*013c*/ 	.word	0x00000000


	//----- nvinfo : EIATTR_CBANK_PARAM_SIZE
	.align		4
.L_2033:
        /*0140*/ 	.byte	0x03, 0x19
        /*0142*/ 	.short	0x0118


	//----- nvinfo : EIATTR_PARAM_CBANK
	.align		4
        /*0144*/ 	.byte	0x04, 0x0a
        /*0146*/ 	.short	(.L_2035 - .L_2034)
	.align		4
.L_2034:
        /*0148*/ 	.word	index@(.nv.constant0._Z25selective_scan_fwd_kernelI32Selective_Scan_fwd_kernel_traitsILi32ELi8ELi1ELb0ELb1ELb1ELb0EN3c108BFloat16ENS1_7complexIfEEEEv13SSMParamsBase)
        /*014c*/ 	.short	0x0380
        /*014e*/ 	.short	0x0118


	//----- nvinfo : EIATTR_SW_WAR
	.align		4
.L_2035:
        /*0150*/ 	.byte	0x04, 0x36
        /*0152*/ 	.short	(.L_2037 - .L_2036)
.L_2036:
        /*0154*/ 	.word	0x00000008
.L_2037:


//--------------------- .nv.info._Z25selective_scan_fwd_kernelI32Selective_Scan_fwd_kernel_traitsILi32ELi8ELi1ELb0ELb1ELb1ELb1EN3c108BFloat16ENS1_7complexIfEEEEv13SSMParamsBase --------------------------
	.section	.nv.info._Z25selective_scan_fwd_kernelI32Selective_Scan_fwd_kernel_traitsILi32ELi8ELi1ELb0ELb1ELb1ELb1EN3c108BFloat16ENS1_7complexIfEEEEv13SSMParamsBase,"",@"SHT_CUDA_INFO"
	.sectionflags	@""
	.align	4


	//----- nvinfo : EIATTR_CUDA_API_VERSION
	.align		4
        /*0000*/ 	.byte	0x04, 0x37
        /*0002*/ 	.short	(.L_2039 - .L_2038)
.L_2038:
        /*0004*/ 	.word	0x00000082


	//----- nvinfo : EIATTR_KPARAM_INFO
	.align		4
.L_2039:
        /*0008*/ 	.byte	0x04, 0x17
        /*000a*/ 	.short	(.L_2041 - .L_2040)
.L_2040:
        /*000c*/ 	.word	0x00000000
        /*0010*/ 	.short	0x0000
        /*0012*/ 	.short	0x0000
        /*0014*/ 	.byte	0x00, 0xf0, 0x61, 0x04


	//----- nvinfo : EIATTR_SPARSE_MMA_MASK
	.align		4
.L_2041:
        /*0018*/ 	.byte	0x03, 0x50
        /*001a*/ 	.short	0x0000


	//----- nvinfo : EIATTR_MAXREG_COUNT
	.align		4
        /*001c*/ 	.byte	0x03, 0x1b
        /*001e*/ 	.short	0x00ff


	//----- nvinfo : EIATTR_NUM_BARRIERS
	.align		4
        /*0020*/ 	.byte	0x02, 0x4c
        /*0022*/ 	.byte	0x01
	.zero		1


	//----- nvinfo : EIATTR_MERCURY_ISA_VERSION
	.align		4
        /*0024*/ 	.byte	0x03, 0x5f
        /*0026*/ 	.short	0x0101


	//----- nvinfo : EIATTR_COOP_GROUP_MASK_REGIDS
	.align		4
        /*0028*/ 	.byte	0x04, 0x29
        /*002a*/ 	.short	(.L_2043 - .L_2042)


	//   ....[0]....
.L_2042:
        /*002c*/ 	.word	0xffffffff


	//   ....[1]....
        /*0030*/ 	.word	0xffffffff


	//   ....[2]....
        /*0034*/ 	.word	0xffffffff


	//   ....[3]....
        /*0038*/ 	.word	0xffffffff


	//   ....[4]....
        /*003c*/ 	.word	0xffffffff


	//   ....[5]....
        /*0040*/ 	.word	0xffffffff


	//   ....[6]....
        /*0044*/ 	.word	0xffffffff


	//   ....[7]....
        /*0048*/ 	.word	0xffffffff


	//   ....[8]....
        /*004c*/ 	.word	0xffffffff


	//   ....[9]....
        /*0050*/ 	.word	0xffffffff


	//   ....[10]....
        /*0054*/ 	.word	0xffffffff


	//   ....[11]....
        /*0058*/ 	.word	0xffffffff


	//   ....[12]....
        /*005c*/ 	.word	0xffffffff


	//   ....[13]....
        /*0060*/ 	.word	0xffffffff


	//   ....[14]....
        /*0064*/ 	.word	0xffffffff


	//   ....[15]....
        /*0068*/ 	.word	0xffffffff


	//   ....[16]....
        /*006c*/ 	.word	0xffffffff


	//   ....[17]....
        /*0070*/ 	.word	0xffffffff


	//   ....[18]....
        /*0074*/ 	.word	0xffffffff


	//   ....[19]....
        /*0078*/ 	.word	0xffffffff


	//   ....[20]....
        /*007c*/ 	.word	0xffffffff


	//   ....[21]....
        /*0080*/ 	.word	0xffffffff


	//   ....[22]....
        /*0084*/ 	.word	0xffffffff


	//   ....[23]....
        /*0088*/ 	.word	0xffffffff


	//   ....[24]....
        /*008c*/ 	.word	0xffffffff


	//   ....[25]....
        /*0090*/ 	.word	0xffffffff


	//   ....[26]....
        /*0094*/ 	.word	0xffffffff


	//   ....[27]....
        /*0098*/ 	.word	0xffffffff


	//   ....[28]....
        /*009c*/ 	.word	0xffffffff


	//   ....[29]....
        /*00a0*/ 	.word	0xffffffff


	//   ....[30]....
        /*00a4*/ 	.word	0xffffffff


	//----- nvinfo : EIATTR_COOP_GROUP_INSTR_OFFSETS
	.align		4
.L_2043:
        /*00a8*/ 	.byte	0x04, 0x28
        /*00aa*/ 	.short	(.L_2045 - .L_2044)


	//   ....[0]....
.L_2044:
        /*00ac*/ 	.word	0x00000d60


	//   ....[1]....
        /*00b0*/ 	.word	0x00000f70


	//   ....[2]....
        /*00b4*/ 	.word	0x00002f20


	//   ....[3]....
        /*00b8*/ 	.word	0x00003f20


	//   ....[4]....
        /*00bc*/ 	.word	0x00003f40


	//   ....[5]....
        /*00c0*/ 	.word	0x00003fc0


	//   ....[6]....
        /*00c4*/ 	.word	0x00003fd0


	//   ....[7]....
        /*00c8*/ 	.word	0x00004040


	//   ....[8]....
        /*00cc*/ 	.word	0x00004050


	//   ....[9]....
        /*00d0*/ 	.word	0x000040a0


	//   ....[10]....
        /*00d4*/ 	.word	0x000040c0


	//   ....[11]....
        /*00d8*/ 	.word	0x00004130


	//   ....[12]....
        /*00dc*/ 	.word	0x00004160


	//   ....[13]....
        /*00e0*/ 	.word	0x00004190


	//   ....[14]....
        /*00e4*/ 	.word	0x000041a0


	//   ....[15]....
        /*00e8*/ 	.word	0x00004240


	//   ....[16]....
        /*00ec*/ 	.word	0x00004260


	//   ....[17]....
        /*00f0*/ 	.word	0x00004280


	//   ....[18]....
        /*00f4*/ 	.word	0x00004290


	//   ....[19]....
        /*00f8*/ 	.word	0x000043f0


	//   ....[20]....
        /*00fc*/ 	.word	0x00004410


	//   ....[21]....
        /*0100*/ 	.word	0x00004420


	//   ....[22]....
        /*0104*/ 	.word	0x00004450


	//   ....[23]....
        /*0108*/ 	.word	0x000044f0


	//   ....[24]....
        /*010c*/ 	.word	0x00004780


	//   ....[25]....
        /*0110*/ 	.word	0x000047c0


	//   ....[26]....
        /*0114*/ 	.word	0x000047d0


	//   ....[27]....
        /*0118*/ 	.word	0x000047e0


	//   ....[28]....
        /*011c*/ 	.word	0x00005140


	//   ....[29]....
        /*0120*/ 	.word	0x00005640


	//   ....[30]....
        /*0124*/ 	.word	0x00005b90


	//----- nvinfo : EIATTR_VRC_CTA_INIT_COUNT
	.align		4
.L_2045:
        /*0128*/ 	.byte	0x02, 0x4a
	.zero		1
	.zero		1


	//----- nvinfo : EIATTR_EXIT_INSTR_OFFSETS
	.align		4
        /*012c*/ 	.byte	0x04, 0x1c
        /*012e*/ 	.short	(.L_2047 - .L_2046)


	//   ....[0]....
.L_2046:
        /*0130*/ 	.word	0x00000460


	//   ....[1]....
        /*0134*/ 	.word	0x00005e60


	//----- nvinfo : EIATTR_MAX_THREADS
	.align		4
.L_2047:
        /*0138*/ 	.byte	0x04, 0x05
        /*013a*/ 	.short	(.L_2049 - .L_2048)
.L_2048:
        /*013c*/ 	.word	0x00000020
        /*0140*/ 	.word	0x00000001
        /*0144*/ 	.word	0x00000001


	//----- nvinfo : EIATTR_CRS_STACK_SIZE
	.align		4
.L_2049:
        /*0148*/ 	.byte	0x04, 0x1e
        /*014a*/ 	.short	(.L_2051 - .L_2050)
.L_2050:
        /*014c*/ 	.word	0x00000000


	//----- nvinfo : EIATTR_CBANK_PARAM_SIZE
	.align		4
.L_2051:
        /*0150*/ 	.byte	0x03, 0x19
        /*0152*/ 	.short	0x0118


	//----- nvinfo : EIATTR_PARAM_CBANK
	.align		4
        /*0154*/ 	.byte	0x04, 0x0a
        /*0156*/ 	.short	(.L_2053 - .L_2052)
	.align		4
.L_2052:
        /*0158*/ 	.word	index@(.nv.constant0._Z25selective_scan_fwd_kernelI32Selective_Scan_fwd_kernel_traitsILi32ELi8ELi1ELb0ELb1ELb1ELb1EN3c108BFloat16ENS1_7complexIfEEEEv13SSMParamsBase)
        /*015c*/ 	.short	0x0380
        /*015e*/ 	.short	0x0118


	//----- nvinfo : EIATTR_SW_WAR
	.align		4
.L_2053:
        /*0160*/ 	.byte	0x04, 0x36
        /*0162*/ 	.short	(.L_2055 - .L_2054)
.L_2054:
        /*0164*/ 	.word	0x00000008
.L_2055:


//--------------------- .nv.info._Z25selective_scan_fwd_kernelI32Selective_Scan_fwd_kernel_traitsILi32ELi8ELi1ELb1ELb0ELb0ELb0EN3c108BFloat16ENS1_7complexIfEEEEv13SSMParamsBase --------------------------
	.section	.nv.info._Z25selective_scan_fwd_kernelI32Selective_Scan_fwd_kernel_traitsILi32ELi8ELi1ELb1ELb0ELb0ELb0EN3c108BFloat16ENS1_7complexIfEEEEv13SSMParamsBase,"",@"SHT_CUDA_INFO"
	.sectionflags	@""
	.align	4


	//----- nvinfo : EIATTR_CUDA_API_VERSION
	.align		4
        /*0000*/ 	.byte	0x04, 0x37
        /*0002*/ 	.short	(.L_2057 - .L_2056)
.L_2056:
        /*0004*/ 	.word	0x00000082


	//----- nvinfo : EIATTR_KPARAM_INFO
	.align		4
.L_2057:
        /*0008*/ 	.byte	0x04, 0x17
        /*000a*/ 	.short	(.L_2059 - .L_2058)
.L_2058:
        /*000c*/ 	.word	0x00000000
        /*0010*/ 	.short	0x0000
        /*0012*/ 	.short	0x0000
        /*0014*/ 	.byte	0x00, 0xf0, 0x61, 0x04


	//----- nvinfo : EIATTR_SPARSE_MMA_MASK
	.align		4
.L_2059:
        /*0018*/ 	.byte	0x03, 0x50
        /*001a*/ 	.short	0x0000


	//----- nvinfo : EIATTR_MAXREG_COUNT
	.align		4
        /*001c*/ 	.byte	0x03, 0x1b
        /*001e*/ 	.short	0x00ff


	//----- nvinfo : EIATTR_NUM_BARRIERS
	.align		4
        /*0020*/ 	.byte	0x02, 0x4c
        /*0022*/ 	.byte	0x01
	.zero		1


	//----- nvinfo : EIATTR_MERCURY_ISA_VERSION
	.align		4
        /*0024*/ 	.byte	0x03, 0x5f
        /*0026*/ 	.short	0x0101


	//----- nvinfo : EIATTR_COOP_GROUP_MASK_REGIDS
	.align		4
        /*0028*/ 	.byte	0x04, 0x29
        /*002a*/ 	.short	(.L_2061 - .L_2060)


	//   ....[0]....
.L_2060:
        /*002c*/ 	.word	0xffffffff


	//   ....[1]....
        /*0030*/ 	.word	0xffffffff


	//   ....[2]....
        /*0034*/ 	.word	0xffffffff


	//   ....[3]....
        /*0038*/ 	.word	0xffffffff


	//   ....[4]....
        /*003c*/ 	.word	0xffffffff


	//   ....[5]....
        /*0040*/ 	.word	0xffffffff


	//   ....[6]....
        /*0044*/ 	.word	0xffffffff


	//   ....[7]....
        /*0048*/ 	.word	0xffffffff


	//   ....[8]....
        /*004c*/ 	.word	0xffffffff


	//   ....[9]....
        /*0050*/ 	.word	0xffffffff


	//   ....[10]....
        /*0054*/ 	.word	0xffffffff


	//   ....[11]....
        /*0058*/ 	.word	0xffffffff


	//   ....[12]....
        /*005c*/ 	.word	0xffffffff


	//   ....[13]....
        /*0060*/ 	.word	0xffffffff


	//   ....[14]....
        /*0064*/ 	.word	0xffffffff


	//   ....[15]....
        /*0068*/ 	.word	0xffffffff


	//   ....[16]....
        /*006c*/ 	.word	0xffffffff


	//   ....[17]....
        /*0070*/ 	.word	0xffffffff


	//   ....[18]....
        /*0074*/ 	.word	0xffffffff


	//   ....[19]....
        /*0078*/ 	.word	0xffffffff


	//   ....[20]....
        /*007c*/ 	.word	0xffffffff


	//   ....[21]....
        /*0080*/ 	.word	0xffffffff


	//   ....[22]....
        /*0084*/ 	.word	0xffffffff


	//   ....[23]....
        /*0088*/ 	.word	0xffffffff


	//----- nvinfo : EIATTR_COOP_GROUP_INSTR_OFFSETS
	.align		4
.L_2061:
        /*008c*/ 	.byte	0x04, 0x28
        /*008e*/ 	.short	(.L_2063 - .L_2062)


	//   ....[0]....
.L_2062:
        /*0090*/ 	.word	0x00002620


	//   ....[1]....
        /*0094*/ 	.word	0x00002650


	//   ....[2]....
        /*0098*/ 	.word	0x000026e0


	//   ....[3]....
        /*009c*/ 	.word	0x00002700


	//   ....[4]....
        /*00a0*/ 	.word	0x00002760


	//   ....[5]....
        /*00a4*/ 	.word	0x00002770


	//   ....[6]....
        /*00a8*/ 	.word	0x000027d0


	//   ....[7]....
        /*00ac*/ 	.word	0x000027e0


	//   ....[8]....
        /*00b0*/ 	.word	0x00002850


	//   ....[9]....
        /*00b4*/ 	.word	0x00002860


	//   ....[10]....
        /*00b8*/ 	.word	0x000028b0


	//   ....[11]....
        /*00bc*/ 	.word	0x000028d0


	//   ....[12]....
        /*00c0*/ 	.word	0x00002940


	//   ....[13]....
        /*00c4*/ 	.word	0x00002970


	//   ....[14]....
        /*00c8*/ 	.word	0x000029a0


	//   ....[15]....
        /*00cc*/ 	.word	0x000029b0


	//   ....[16]....
        /*00d0*/ 	.word	0x00002a60


	//   ....[17]....
        /*00d4*/ 	.word	0x00002a80


	//   ....[18]....
        /*00d8*/ 	.word	0x00002a90


	//   ....[19]....
        /*00dc*/ 	.word	0x00002aa0


	//   ....[20]....
        /*00e0*/ 	.word	0x00002c60


	//   ....[21]....
        /*00e4*/ 	.word	0x00002ca0


	//   ....[22]....
        /*00e8*/ 	.word	0x00002cb0


	//   ....[23]....
        /*00ec*/ 	.word	0x00002cc0


	//----- nvinfo : EIATTR_VRC_CTA_INIT_COUNT
	.align		4
.L_2063:
        /*00f0*/ 	.byte	0x02, 0x4a
	.zero		1
	.zero		1


	//----- nvinfo : EIATTR_EXIT_INSTR_OFFSETS
	.align		4
        /*00f4*/ 	.byte	0x04, 0x1c
        /*00f6*/ 	.short	(.L_2065 - .L_2064)


	//   ....[0]....
.L_2064:
        /*00f8*/ 	.word	0x000001f0


	//   ....[1]....
        /*00fc*/ 	.word	0x00003520


	//----- nvinfo : EIATTR_MAX_THREADS
	.align		4
.L_2065:
        /*0100*/ 	.byte	0x04, 0x05
        /*0102*/ 	.short	(.L_2067 - .L_2066)
.L_2066:
        /*0104*/ 	.word	0x00000020
        /*0108*/ 	.word	0x00000001
        /*010c*/ 	.word	0x00000001


	//----- nvinfo : EIATTR_CRS_STACK_SIZE
	.align		4
.L_2067:
        /*0110*/ 	.byte	0x04, 0x1e
        /*0112*/ 	.short	(.L_2069 - .L_2068)
.L_2068:
        /*0114*/ 	.word	0x00000000


	//----- nvinfo : EIATTR_CBANK_PARAM_SIZE
	.align		4
.L_2069:
        /*0118*/ 	.byte	0x03, 0x19
        /*011a*/ 	.short	0x0118


	//----- nvinfo : EIATTR_PARAM_CBANK
	.align		4
        /*011c*/ 	.byte	0x04, 0x0a
        /*011e*/ 	.short	(.L_2071 - .L_2070)
	.align		4
.L_2070:
        /*0120*/ 	.word	index@(.nv.constant0._Z25selective_scan_fwd_kernelI32Selective_Scan_fwd_kernel_traitsILi32ELi8ELi1ELb1ELb0ELb0ELb0EN3c108BFloat16ENS1_7complexIfEEEEv13SSMParamsBase)
        /*0124*/ 	.short	0x0380
        /*0126*/ 	.short	0x0118


	//----- nvinfo : EIATTR_SW_WAR
	.align		4
.L_2071:
        /*0128*/ 	.byte	0x04, 0x36
        /*012a*/ 	.short	(.L_2073 - .L_2072)
.L_2072:
        /*012c*/ 	.word	0x00000008
.L_2073:


//--------------------- .nv.info._Z25selective_scan_fwd_kernelI32Selective_Scan_fwd_kernel_traitsILi32ELi8ELi1ELb1ELb0ELb0ELb1EN3c108BFloat16ENS1_7complexIfEEEEv13SSMParamsBase --------------------------
	.section	.nv.info._Z25selective_scan_fwd_kernelI32Selective_Scan_fwd_kernel_traitsILi32ELi8ELi1ELb1ELb0ELb0ELb1EN3c108BFloat16ENS1_7complexIfEEEEv13SSMParamsBase,"",@"SHT_CUDA_INFO"
	.sectionflags	@""
	.align	4


	//----- nvinfo : EIATTR_CUDA_API_VERSION
	.align		4
        /*0000*/ 	.byte	0x04, 0x37
        /*0002*/ 	.short	(.L_2075 - .L_2074)
.L_2074:
        /*0004*/ 	.word	0x00000082


	//----- nvinfo : EIATTR_KPARAM_INFO
	.align		4
.L_2075:
        /*0008*/ 	.byte	0x04, 0x17
        /*000a*/ 	.short	(.L_2077 - .L_2076)
.L_2076:
        /*000c*/ 	.word	0x00000000
        /*0010*/ 	.short	0x0000
        /*0012*/ 	.short	0x0000
        /*0014*/ 	.byte	0x00, 0xf0, 0x61, 0x04


	//----- nvinfo : EIATTR_SPARSE_MMA_MASK
	.align		4
.L_2077:
        /*0018*/ 	.byte	0x03, 0x50
        /*001a*/ 	.short	0x0000


	//----- nvinfo : EIATTR_MAXREG_COUNT
	.align		4
        /*001c*/ 	.byte	0x03, 0x1b
        /*001e*/ 	.short	0x00ff


	//----- nvinfo : EIATTR_NUM_BARRIERS
	.align		4
        /*0020*/ 	.byte	0x02, 0x4c
        /*0022*/ 	.byte	0x01
	.zero		1


	//----- nvinfo : EIATTR_MERCURY_ISA_VERSION
	.align		4
        /*0024*/ 	.byte	0x03, 0x5f
        /*0026*/ 	.short	0x0101


	//----- nvinfo : EIATTR_COOP_GROUP_MASK_REGIDS
	.align		4
        /*0028*/ 	.byte	0x04, 0x29
        /*002a*/ 	.short	(.L_2079 - .L_2078)


	//   ....[0]....
.L_2078:
        /*002c*/ 	.word	0xffffffff


	//   ....[1]....
        /*0030*/ 	.word	0xffffffff


	//   ....[2]....
        /*0034*/ 	.word	0xffffffff


	//   ....[3]....
        /*0038*/ 	.word	0xffffffff


	//   ....[4]....
        /*003c*/ 	.word	0xffffffff


	//   ....[5]....
        /*0040*/ 	.word	0xffffffff


	//   ....[6]....
        /*0044*/ 	.word	0xffffffff


	//   ....[7]....
        /*0048*/ 	.word	0xffffffff


	//   ....[8]....
        /*004c*/ 	.word	0xffffffff


	//   ....[9]....
        /*0050*/ 	.word	0xffffffff


	//   ....[10]....
        /*0054*/ 	.word	0xffffffff


	//   ....[11]....
        /*0058*/ 	.word	0xffffffff


	//   ....[12]....
        /*005c*/ 	.word	0xffffffff


	//   ....[13]....
        /*0060*/ 	.word	0xffffffff


	//   ....[14]....
        /*0064*/ 	.word	0xffffffff


	//   ....[15]....
        /*0068*/ 	.word	0xffffffff


	//   ....[16]....
        /*006c*/ 	.word	0xffffffff


	//   ....[17]....
        /*0070*/ 	.word	0xffffffff


	//   ....[18]....
        /*0074*/ 	.word	0xffffffff


	//   ....[19]....
        /*0078*/ 	.word	0xffffffff


	//   ....[20]....
        /*007c*/ 	.word	0xffffffff


	//   ....[21]....
        /*0080*/ 	.word	0xffffffff


	//   ....[22]....
        /*0084*/ 	.word	0xffffffff


	//   ....[23]....
        /*0088*/ 	.word	0xffffffff


	//----- nvinfo : EIATTR_COOP_GROUP_INSTR_OFFSETS
	.align		4
.L_2079:
        /*008c*/ 	.byte	0x04, 0x28
        /*008e*/ 	.short	(.L_2081 - .L_2080)


	//   ....[0]....
.L_2080:
        /*0090*/ 	.word	0x00002760


	//   ....[1]....
        /*0094*/ 	.word	0x00002790


	//   ....[2]....
        /*0098*/ 	.word	0x00002820


	//   ....[3]....
        /*009c*/ 	.word	0x00002840


	//   ....[4]....
        /*00a0*/ 	.word	0x000028a0


	//   ....[5]....
        /*00a4*/ 	.word	0x000028b0


	//   ....[6]....
        /*00a8*/ 	.word	0x00002910


	//   ....[7]....
        /*00ac*/ 	.word	0x00002920


	//   ....[8]....
        /*00b0*/ 	.word	0x00002990


	//   ....[9]....
        /*00b4*/ 	.word	0x000029a0


	//   ....[10]....
        /*00b8*/ 	.word	0x000029f0


	//   ....[11]....
        /*00bc*/ 	.word	0x00002a10


	//   ....[12]....
        /*00c0*/ 	.word	0x00002a80


	//   ....[13]....
        /*00c4*/ 	.word	0x00002ab0


	//   ....[14]....
        /*00c8*/ 	.word	0x00002ae0


	//   ....[15]....
        /*00cc*/ 	.word	0x00002af0


	//   ....[16]....
        /*00d0*/ 	.word	0x00002ba0


	//   ....[17]....
        /*00d4*/ 	.word	0x00002bc0


	//   ....[18]....
        /*00d8*/ 	.word	0x00002bd0


	//   ....[19]....
        /*00dc*/ 	.word	0x00002be0


	//   ....[20]....
        /*00e0*/ 	.word	0x00002da0


	//   ....[21]....
        /*00e4*/ 	.word	0x00002de0


	//   ....[22]....
        /*00e8*/ 	.word	0x00002df0


	//   ....[23]....
        /*00ec*/ 	.word	0x00002e00


	//----- nvinfo : EIATTR_VRC_CTA_INIT_COUNT
	.align		4
.L_2081:
        /*00f0*/ 	.byte	0x02, 0x4a
	.zero		1
	.zero		1


	//----- nvinfo : EIATTR_EXIT_INSTR_OFFSETS
	.align		4
        /*00f4*/ 	.byte	0x04, 0x1c
        /*00f6*/ 	.short	(.L_2083 - .L_2082)


	//   ....[0]....
.L_2082:
        /*00f8*/ 	.word	0x000001f0


	//   ....[1]....
        /*00fc*/ 	.word	0x00003b30


	//----- nvinfo : EIATTR_MAX_THREADS
	.align		4
.L_2083:
        /*0100*/ 	.byte	0x04, 0x05
        /*0102*/ 	.short	(.L_2085 - .L_2084)
.L_2084:
        /*0104*/ 	.word	0x00000020
        /*0108*/ 	.word	0x00000001
        /*010c*/ 	.word	0x00000001


	//----- nvinfo : EIATTR_CRS_STACK_SIZE
	.align		4
.L_2085:
        /*0110*/ 	.byte	0x04, 0x1e
        /*0112*/ 	.short	(.L_2087 - .L_2086)
.L_2086:
        /*0114*/ 	.word	0x00000000


	//----- nvinfo : EIATTR_CBANK_PARAM_SIZE
	.align		4
.L_2087:
        /*0118*/ 	.byte	0x03, 0x19
        /*011a*/ 	.short	0x0118


	//----- nvinfo : EIATTR_PARAM_CBANK
	.align		4
        /*011c*/ 	.byte	0x04, 0x0a
        /*011e*/ 	.short	(.L_2089 - .L_2088)
	.align		4
.L_2088:
        /*0120*/ 	.word	index@(.nv.constant0._Z25selective_scan_fwd_kernelI32Selective_Scan_fwd_kernel_traitsILi32ELi8ELi1ELb1ELb0ELb0ELb1EN3c108BFloat16ENS1_7complexIfEEEEv13SSMParamsBase)
        /*0124*/ 	.short	0x0380
        /*0126*/ 	.short	0x0118


	//----- nvinfo : EIATTR_SW_WAR
	.align		4
.L_2089:
        /*0128*/ 	.byte	0x04, 0x36
        /*012a*/ 	.short	(.L_2091 - .L_2090)
.L_2090:
        /*012c*/ 	.word	0x00000008
.L_2091:


//--------------------- .nv.info._Z25selective_scan_fwd_kernelI32Selective_Scan_fwd_kernel_traitsILi32ELi8ELi1ELb1ELb0ELb1ELb0EN3c108BFloat16ENS1_7complexIfEEEEv13SSMParamsBase --------------------------
	.section	.nv.info._Z25selective_scan_fwd_kernelI32Selective_Scan_fwd_kernel_traitsILi32ELi8ELi1ELb1ELb0ELb1ELb0EN3c108BFloat16ENS1_7complexIfEEEEv13SSMParamsBase,"",@"SHT_CUDA_INFO"
	.sectionflags	@""
	.align	4


	//----- nvinfo : EIATTR_CUDA_API_VERSION
	.align		4
        /*0000*/ 	.byte	0x04, 0x37
        /*0002*/ 	.short	(.L_2093 - .L_2092)
.L_2092:
        /*0004*/ 	.word	0x00000082


	//----- nvinfo : EIATTR_KPARAM_INFO
	.align		4
.L_2093:
        /*0008*/ 	.byte	0x04, 0x17
        /*000a*/ 	.short	(.L_2095 - .L_2094)
.L_2094:
        /*000c*/ 	.word	0x00000000
        /*0010*/ 	.short	0x0000
        /*0012*/ 	.short	0x0000
        /*0014*/ 	.byte	0x00, 0xf0, 0x61, 0x04


	//----- nvinfo : EIATTR_SPARSE_MMA_MASK
	.align		4
.L_2095:
        /*0018*/ 	.byte	0x03, 0x50
        /*001a*/ 	.short	0x0000


	//----- nvinfo : EIATTR_MAXREG_COUNT
	.align		4
        /*001c*/ 	.byte	0x03, 0x1b
        /*001e*/ 	.short	0x00ff


	//----- nvinfo : EIATTR_NUM_BARRIERS
	.align		4
        /*0020*/ 	.byte	0x02, 0x4c
        /*0022*/ 	.byte	0x01
	.zero		1


	//----- nvinfo : EIATTR_MERCURY_ISA_VERSION
	.align		4
        /*0024*/ 	.byte	0x03, 0x5f
        /*0026*/ 	.short	0x0101


	//----- nvinfo : EIATTR_COOP_GROUP_MASK_REGIDS
	.align		4
        /*0028*/ 	.byte	0x04, 0x29
        /*002a*/ 	.short	(.L_2097 - .L_2096)


	//   ....[0]....
.L_2096:
        /*002c*/ 	.word	0xffffffff


	//   ....[1]....
        /*0030*/ 	.word	0xffffffff


	//   ....[2]....
        /*0034*/ 	.word	0xffffffff


	//   ....[3]....
        /*0038*/ 	.word	0xffffffff


	//   ....[4]....
        /*003c*/ 	.word	0xffffffff


	//   ....[5]....
        /*0040*/ 	.word	0xffffffff


	//   ....[6]....
        /*0044*/ 	.word	0xffffffff


	//   ....[7]....
        /*0048*/ 	.word	0xffffffff


	//   ....[8]....
        /*004c*/ 	.word	0xffffffff


	//   ....[9]....
        /*0050*/ 	.word	0xffffffff


	//   ....[10]....
        /*0054*/ 	.word	0xffffffff


	//   ....[11]....
        /*0058*/ 	.word	0xffffffff


	//   ....[12]....
        /*005c*/ 	.word	0xffffffff


	//   ....[13]....
        /*0060*/ 	.word	0xffffffff


	//   ....[14]....
        /*0064*/ 	.word	0xffffffff


	//   ....[15]....
        /*0068*/ 	.word	0xffffffff


	//   ....[16]....
        /*006c*/ 	.word	0xffffffff


	//   ....[17]....
        /*0070*/ 	.word	0xffffffff


	//   ....[18]....
        /*0074*/ 	.word	0xffffffff


	//   ....[19]....
        /*0078*/ 	.word	0xffffffff


	//   ....[20]....
        /*007c*/ 	.word	0xffffffff


	//   ....[21]....
        /*0080*/ 	.word	0xffffffff


	//   ....[22]....
        /*0084*/ 	.word	0xffffffff


	//   ....[23]....
        /*0088*/ 	.word	0xffffffff


	//----- nvinfo : EIATTR_COOP_GROUP_INSTR_OFFSETS
	.align		4
.L_2097:
        /*008c*/ 	.byte	0x04, 0x28
        /*008e*/ 	.short	(.L_2099 - .L_2098)


	//   ....[0]....
.L_2098:
        /*0090*/ 	.word	0x00002820


	//   ....[1]....
        /*0094*/ 	.word	0x00002850


	//   ....[2]....
        /*0098*/ 	.word	0x000028e0


	//   ....[3]....
        /*009c*/ 	.word	0x00002900


	//   ....[4]....
        /*00a0*/ 	.word	0x00002960


	//   ....[5]....
        /*00a4*/ 	.word	0x00002970


	//   ....[6]....
        /*00a8*/ 	.word	0x000029d0


	//   ....[7]....
        /*00ac*/ 	.word	0x000029e0


	//   ....[8]....
        /*00b0*/ 	.word	0x00002a50


	//   ....[9]....
        /*00b4*/ 	.word	0x00002a60


	//   ....[10]....
        /*00b8*/ 	.word	0x00002ab0


	//   ....[11]....
        /*00bc*/ 	.word	0x00002ad0


	//   ....[12]....
        /*00c0*/ 	.word	0x00002b40


	//   ....[13]....
        /*00c4*/ 	.word	0x00002b70


	//   ....[14]....
        /*00c8*/ 	.word	0x00002ba0


	//   ....[15]....
        /*00cc*/ 	.word	0x00002bb0


	//   ....[16]....
        /*00d0*/ 	.word	0x00002c60


	//   ....[17]....
        /*00d4*/ 	.word	0x00002c80


	//   ....[18]....
        /*00d8*/ 	.word	0x00002c90


	//   ....[19]....
        /*00dc*/ 	.word	0x00002ca0


	//   ....[20]....
        /*00e0*/ 	.word	0x00002e60


	//   ....[21]....
        /*00e4*/ 	.word	0x00002ea0


	//   ....[22]....
        /*00e8*/ 	.word	0x00002ed0


	//   ....[23]....
        /*00ec*/ 	.word	0x00002ee0


	//----- nvinfo : EIATTR_VRC_CTA_INIT_COUNT
	.align		4
.L_2099:
        /*00f0*/ 	.byte	0x02, 0x4a
	.zero		1
	.zero		1


	//----- nvinfo : EIATTR_EXIT_INSTR_OFFSETS
	.align		4
        /*00f4*/ 	.byte	0x04, 0x1c
        /*00f6*/ 	.short	(.L_2101 - .L_2100)


	//   ....[0]....
.L_2100:
        /*00f8*/ 	.word	0x00000380


	//   ....[1]....
        /*00fc*/ 	.word	0x00003ab0


	//----- nvinfo : EIATTR_MAX_THREADS
	.align		4
.L_2101:
        /*0100*/ 	.byte	0x04, 0x05
        /*0102*/ 	.short	(.L_2103 - .L_2102)
.L_2102:
        /*0104*/ 	.word	0x00000020
        /*0108*/ 	.word	0x00000001
        /*010c*/ 	.word	0x00000001


	//----- nvinfo : EIATTR_CRS_STACK_SIZE
	.align		4
.L_2103:
        /*0110*/ 	.byte	0x04, 0x1e
        /*0112*/ 	.short	(.L_2105 - .L_2104)
.L_2104:
        /*0114*/ 	.word	0x00000000


	//----- nvinfo : EIATTR_CBANK_PARAM_SIZE
	.align		4
.L_2105:
        /*0118*/ 	.byte	0x03, 0x19
        /*011a*/ 	.short	0x0118


	//----- nvinfo : EIATTR_PARAM_CBANK
	.align		4
        /*011c*/ 	.byte	0x04, 0x0a
        /*011e*/ 	.short	(.L_2107 - .L_2106)
	.align		4
.L_2106:
        /*0120*/ 	.word	index@(.nv.constant0._Z25selective_scan_fwd_kernelI32Selective_Scan_fwd_kernel_traitsILi32ELi8ELi1ELb1ELb0ELb1ELb0EN3c108BFloat16ENS1_7complexIfEEEEv13SSMParamsBase)
        /*0124*/ 	.short	0x0380
        /*0126*/ 	.short	0x0118


	//----- nvinfo : EIATTR_SW_WAR
	.align		4
.L_2107:
        /*0128*/ 	.byte	0x04, 0x36
        /*012a*/ 	.short	(.L_2109 - .L_2108)
.L_2108:
        /*012c*/ 	.word	0x00000008
.L_2109:


//--------------------- .nv.info._Z25selective_scan_fwd_kernelI32Selective_Scan_fwd_kernel_traitsILi32ELi8ELi1ELb1ELb0ELb1ELb1EN3c108BFloat16ENS1_7complexIfEEEEv13SSMParamsBase --------------------------
	.section	.nv.info._Z25selective_scan_fwd_kernelI32Selective_Scan_fwd_kernel_traitsILi32ELi8ELi1ELb1ELb0ELb1ELb1EN3c108BFloat16ENS1_7complexIfEEEEv13SSMParamsBase,"",@"SHT_CUDA_INFO"
	.sectionflags	@""
	.align	4


	//----- nvinfo : EIATTR_CUDA_API_VERSION
	.align		4
        /*0000*/ 	.byte	0x04, 0x37
        /*0002*/ 	.short	(.L_2111 - .L_2110)
.L_2110:
        /*0004*/ 	.word	0x00000082


	//----- nvinfo : EIATTR_KPARAM_INFO
	.align		4
.L_2111:
        /*0008*/ 	.byte	0x04, 0x17
        /*000a*/ 	.short	(.L_2113 - .L_2112)
.L_2112:
        /*000c*/ 	.word	0x00000000
        /*0010*/ 	.short	0x0000
        /*0012*/ 	.short	0x0000
        /*0014*/ 	.byte	0x00, 0xf0, 0x61, 0x04


	//----- nvinfo : EIATTR_SPARSE_MMA_MASK
	.align		4
.L_2113:
        /*0018*/ 	.byte	0x03, 0x50
        /*001a*/ 	.short	0x0000


	//----- nvinfo : EIATTR_MAXREG_COUNT
	.align		4
        /*001c*/ 	.byte	0x03, 0x1b
        /*001e*/ 	.short	0x00ff


	//----- nvinfo : EIATTR_NUM_BARRIERS
	.align		4
        /*0020*/ 	.byte	0x02, 0x4c
        /*0022*/ 	.byte	0x01
	.zero		1


	//----- nvinfo : EIATTR_MERCURY_ISA_VERSION
	.align		4
        /*0024*/ 	.byte	0x03, 0x5f
        /*0026*/ 	.short	0x0101


	//----- nvinfo : EIATTR_COOP_GROUP_MASK_REGIDS
	.align		4
        /*0028*/ 	.byte	0x04, 0x29
        /*002a*/ 	.short	(.L_2115 - .L_2114)


	//   ....[0]....
.L_2114:
        /*002c*/ 	.word	0xffffffff


	//   ....[1]....
        /*0030*/ 	.word	0xffffffff


	//   ....[2]....
        /*0034*/ 	.word	0xffffffff


	//   ....[3]....
        /*0038*/ 	.word	0xffffffff


	//   ....[4]....
        /*003c*/ 	.word	0xffffffff


	//   ....[5]....
        /*0040*/ 	.word	0xffffffff


	//   ....[6]....
        /*0044*/ 	.word	0xffffffff


	//   ....[7]....
        /*0048*/ 	.word	0xffffffff


	//   ....[8]....
        /*004c*/ 	.word	0xffffffff


	//   ....[9]....
        /*0050*/ 	.word	0xffffffff


	//   ....[10]....
        /*0054*/ 	.word	0xffffffff


	//   ....[11]....
        /*0058*/ 	.word	0xffffffff


	//   ....[12]....
        /*005c*/ 	.word	0xffffffff


	//   ....[13]....
        /*0060*/ 	.word	0xffffffff


	//   ....[14]....
        /*0064*/ 	.word	0xffffffff


	//   ....[15]....
        /*0068*/ 	.word	0xffffffff


	//   ....[16]....
        /*006c*/ 	.word	0xffffffff


	//   ....[17]....
        /*0070*/ 	.word	0xffffffff


	//   ....[18]....
        /*0074*/ 	.word	0xffffffff


	//   ....[19]....
        /*0078*/ 	.word	0xffffffff


	//   ....[20]....
        /*007c*/ 	.word	0xffffffff


	//   ....[21]....
        /*0080*/ 	.word	0xffffffff


	//   ....[22]....
        /*0084*/ 	.word	0xffffffff


	//   ....[23]....
        /*0088*/ 	.word	0xffffffff


	//----- nvinfo : EIATTR_COOP_GROUP_INSTR_OFFSETS
	.align		4
.L_2115:
        /*008c*/ 	.byte	0x04, 0x28
        /*008e*/ 	.short	(.L_2117 - .L_2116)


	//   ....[0]....
.L_2116:
        /*0090*/ 	.word	0x00002970


	//   ....[1]....
        /*0094*/ 	.word	0x000029a0


	//   ....[2]....
        /*0098*/ 	.word	0x00002a30


	//   ....[3]....
        /*009c*/ 	.word	0x00002a50


	//   ....[4]....
        /*00a0*/ 	.word	0x00002ab0


	//   ....[5]....
        /*00a4*/ 	.word	0x00002ac0


	//   ....[6]....
        /*00a8*/ 	.word	0x00002b20


	//   ....[7]....
        /*00ac*/ 	.word	0x00002b30


	//   ....[8]....
        /*00b0*/ 	.word	0x00002ba0


	//   ....[9]....
        /*00b4*/ 	.word	0x00002bb0


	//   ....[10]....
        /*00b8*/ 	.word	0x00002c00


	//   ....[11]....
        /*00bc*/ 	.word	0x00002c20


	//   ....[12]....
        /*00c0*/ 	.word	0x00002c90


	//   ....[13]....
        /*00c4*/ 	.word	0x00002cc0


	//   ....[14]....
        /*00c8*/ 	.word	0x00002cf0


	//   ....[15]....
        /*00cc*/ 	.word	0x00002d00


	//   ....[16]....
        /*00d0*/ 	.word	0x00002db0


	//   ....[17]....
        /*00d4*/ 	.word	0x00002dd0


	//   ....[18]....
        /*00d8*/ 	.word	0x00002de0


	//   ....[19]....
        /*00dc*/ 	.word	0x00002df0


	//   ....[20]....
        /*00e0*/ 	.word	0x00002fb0


	//   ....[21]....
        /*00e4*/ 	.word	0x00002fe0


	//   ....[22]....
        /*00e8*/ 	.word	0x00003020


	//   ....[23]....
        /*00ec*/ 	.word	0x00003050


	//----- nvinfo : EIATTR_VRC_CTA_INIT_COUNT
	.align		4
.L_2117:
        /*00f0*/ 	.byte	0x02, 0x4a
	.zero		1
	.zero		1


	//----- nvinfo : EIATTR_EXIT_INSTR_OFFSETS
	.align		4
        /*00f4*/ 	.byte	0x04, 0x1c
        /*00f6*/ 	.short	(.L_2119 - .L_2118)


	//   ....[0]....
.L_2118:
        /*00f8*/ 	.word	0x00000440


	//   ....[1]....
        /*00fc*/ 	.word	0x000040d0


	//----- nvinfo : EIATTR_MAX_THREADS
	.align		4
.L_2119:
        /*0100*/ 	.byte	0x04, 0x05
        /*0102*/ 	.short	(.L_2121 - .L_2120)
.L_2120:
        /*0104*/ 	.word	0x00000020
        /*0108*/ 	.word	0x00000001
        /*010c*/ 	.word	0x00000001


	//----- nvinfo : EIATTR_CRS_STACK_SIZE
	.align		4
.L_2121:
        /*0110*/ 	.byte	0x04, 0x1e
        /*0112*/ 	.short	(.L_2123 - .L_2122)
.L_2122:
        /*0114*/ 	.word	0x00000000


	//----- nvinfo : EIATTR_CBANK_PARAM_SIZE
	.align		4
.L_2123:
        /*0118*/ 	.byte	0x03, 0x19
        /*011a*/ 	.short	0x0118


	//----- nvinfo : EIATTR_PARAM_CBANK
	.align		4
        /*011c*/ 	.byte	0x04, 0x0a
        /*011e*/ 	.short	(.L_2125 - .L_2124)
	.align		4
.L_2124:
        /*0120*/ 	.word	index@(.nv.constant0._Z25selective_scan_fwd_kernelI32Selective_Scan_fwd_kernel_traitsILi32ELi8ELi1ELb1ELb0ELb1ELb1EN3c108BFloat16ENS1_7complexIfEEEEv13SSMParamsBase)
        /*0124*/ 	.short	0x0380
        /*0126*/ 	.short	0x0118


	//----- nvinfo : EIATTR_SW_WAR
	.align		4
.L_2125:
        /*0128*/ 	.byte	0x04, 0x36
        /*012a*/ 	.short	(.L_2127 - .L_2126)
.L_2126:
        /*012c*/ 	.word	0x00000008
.L_2127:


//--------------------- .nv.info._Z25selective_scan_fwd_kernelI32Selective_Scan_fwd_kernel_traitsILi32ELi8ELi1ELb1ELb1ELb0ELb0EN3c108BFloat16ENS1_7complexIfEEEEv13SSMParamsBase --------------------------
	.section	.nv.info._Z25selective_scan_fwd_kernelI32Selective_Scan_fwd_kernel_traitsILi32ELi8ELi1ELb1ELb1ELb0ELb0EN3c108BFloat16ENS1_7complexIfEEEEv13SSMParamsBase,"",@"SHT_CUDA_INFO"
	.sectionflags	@""
	.align	4


	//----- nvinfo : EIATTR_CUDA_API_VERSION
	.align		4
        /*0000*/ 	.byte	0x04, 0x37
        /*0002*/ 	.short	(.L_2129 - .L_2128)
.L_2128:
        /*0004*/ 	.word	0x00000082


	//----- nvinfo : EIATTR_KPARAM_INFO
	.align		4
.L_2129:
        /*0008*/ 	.byte	0x04, 0x17
        /*000a*/ 	.short	(.L_2131 - .L_2130)
.L_2130:
        /*000c*/ 	.word	0x00000000
        /*0010*/ 	.short	0x0000
        /*0012*/ 	.short	0x0000
        /*0014*/ 	.byte	0x00, 0xf0, 0x61, 0x04


	//----- nvinfo : EIATTR_SPARSE_MMA_MASK
	.align		4
.L_2131:
        /*0018*/ 	.byte	0x03, 0x50
        /*001a*/ 	.short	0x0000


	//----- nvinfo : EIATTR_MAXREG_COUNT
	.align		4
        /*001c*/ 	.byte	0x03, 0x1b
        /*001e*/ 	.short	0x00ff


	//----- nvinfo : EIATTR_NUM_BARRIERS
	.align		4
        /*0020*/ 	.byte	0x02, 0x4c
        /*0022*/ 	.byte	0x01
	.zero		1


	//----- nvinfo : EIATTR_MERCURY_ISA_VERSION
	.align		4
        /*0024*/ 	.byte	0x03, 0x5f
        /*0026*/ 	.short	0x0101


	//----- nvinfo : EIATTR_COOP_GROUP_MASK_REGIDS
	.align		4
        /*0028*/ 	.byte	0x04, 0x29
        /*002a*/ 	.short	(.L_2133 - .L_2132)


	//   ....[0]....
.L_2132:
        /*002c*/ 	.word	0xffffffff


	//   ....[1]....
        /*0030*/ 	.word	0xffffffff


	//   ....[2]....
        /*0034*/ 	.word	0xffffffff


	//   ....[3]....
        /*0038*/ 	.word	0xffffffff


	//   ....[4]....
        /*003c*/ 	.word	0xffffffff


	//   ....[5]....
        /*0040*/ 	.word	0xffffffff


	//   ....[6]....
        /*0044*/ 	.word	0xffffffff


	//   ....[7]....
        /*0048*/ 	.word	0xffffffff


	//   ....[8]....
        /*004c*/ 	.word	0xffffffff


	//   ....[9]....
        /*0050*/ 	.word	0xffffffff


	//   ....[10]....
        /*0054*/ 	.word	0xffffffff


	//   ....[11]....
        /*0058*/ 	.word	0xffffffff


	//   ....[12]....
        /*005c*/ 	.word	0xffffffff


	//   ....[13]....
        /*0060*/ 	.word	0xffffffff


	//   ....[14]....
        /*0064*/ 	.word	0xffffffff


	//   ....[15]....
        /*0068*/ 	.word	0xffffffff


	//   ....[16]....
        /*006c*/ 	.word	0xffffffff


	//   ....[17]....
        /*0070*/ 	.word	0xffffffff


	//   ....[18]....
        /*0074*/ 	.word	0xffffffff


	//   ....[19]....
        /*0078*/ 	.word	0xffffffff


	//   ....[20]....
        /*007c*/ 	.word	0xffffffff


	//   ....[21]....
        /*0080*/ 	.word	0xffffffff


	//   ....[22]....
        /*0084*/ 	.word	0xffffffff


	//   ....[23]....
        /*0088*/ 	.word	0xffffffff


	//----- nvinfo : EIATTR_COOP_GROUP_INSTR_OFFSETS
	.align		4
.L_2133:
        /*008c*/ 	.byte	0x04, 0x28
        /*008e*/ 	.short	(.L_2135 - .L_2134)


	//   ....[0]....
.L_2134:
        /*0090*/ 	.word	0x00002a60


	//   ....[1]....
        /*0094*/ 	.word	0x00002a90


	//   ....[2]....
        /*0098*/ 	.word	0x00002b20


	//   ....[3]....
        /*009c*/ 	.word	0x00002b40


	//   ....[4]....
        /*00a0*/ 	.word	0x00002ba0


	//   ....[5]....
        /*00a4*/ 	.word	0x00002bb0


	//   ....[6]....
        /*00a8*/ 	.word	0x00002c40


	//   ....[7]....
        /*00ac*/ 	.word	0x00002c60


	//   ....[8]....
        /*00b0*/ 	.word	0x00002cc0


	//   ....[9]....
        /*00b4*/ 	.word	0x00002cd0


	//   ....[10]....
        /*00b8*/ 	.word	0x00002d20


	//   ....[11]....
        /*00bc*/ 	.word	0x00002d40


	//   ....[12]....
        /*00c0*/ 	.word	0x00002db0


	//   ....[13]....
        /*00c4*/ 	.word	0x00002de0


	//   ....[14]....
        /*00c8*/ 	.word	0x00002e10


	//   ....[15]....
        /*00cc*/ 	.word	0x00002e20


	//   ....[16]....
        /*00d0*/ 	.word	0x00002ec0


	//   ....[17]....
        /*00d4*/ 	.word	0x00002ef0


	//   ....[18]....
        /*00d8*/ 	.word	0x00002f00


	//   ....[19]....
        /*00dc*/ 	.word	0x00002f10


	//   ....[20]....
        /*00e0*/ 	.word	0x000030d0


	//   ....[21]....
        /*00e4*/ 	.word	0x00003100


	//   ....[22]....
        /*00e8*/ 	.word	0x00003120


	//   ....[23]....
        /*00ec*/ 	.word	0x00003130


	//----- nvinfo : EIATTR_VRC_CTA_INIT_COUNT
	.align		4
.L_2135:
        /*00f0*/ 	.byte	0x02, 0x4a
	.zero		1
	.zero		1


	//----- nvinfo : EIATTR_EXIT_INSTR_OFFSETS
	.align		4
        /*00f4*/ 	.byte	0x04, 0x1c
        /*00f6*/ 	.short	(.L_2137 - .L_2136)


	//   ....[0]....
.L_2136:
        /*00f8*/ 	.word	0x00000390


	//   ....[1]....
        /*00fc*/ 	.word	0x000039a0


	//----- nvinfo : EIATTR_MAX_THREADS
	.align		4
.L_2137:
        /*0100*/ 	.byte	0x04, 0x05
        /*0102*/ 	.short	(.L_2139 - .L_2138)
.L_2138:
        /*0104*/ 	.word	0x00000020
        /*0108*/ 	.word	0x00000001
        /*010c*/ 	.word	0x00000001


	//----- nvinfo : EIATTR_CRS_STACK_SIZE
	.align		4
.L_2139:
        /*0110*/ 	.byte	0x04, 0x1e
        /*0112*/ 	.short	(.L_2141 - .L_2140)
.L_2140:
        /*0114*/ 	.word	0x00000000


	//----- nvinfo : EIATTR_CBANK_PARAM_SIZE
	.align		4
.L_2141:
        /*0118*/ 	.byte	0x03, 0x19
        /*011a*/ 	.short	0x0118


	//----- nvinfo : EIATTR_PARAM_CBANK
	.align		4
        /*011c*/ 	.byte	0x04, 0x0a
        /*011e*/ 	.short	(.L_2143 - .L_2142)
	.align		4
.L_2142:
        /*0120*/ 	.word	index@(.nv.constant0._Z25selective_scan_fwd_kernelI32Selective_Scan_fwd_kernel_traitsILi32ELi8ELi1ELb1ELb1ELb0ELb0EN3c108BFloat16ENS1_7complexIfEEEEv13SSMParamsBase)
        /*0124*/ 	.short	0x0380
        /*0126*/ 	.short	0x0118


	//----- nvinfo : EIATTR_SW_WAR
	.align		4
.L_2143:
        /*0128*/ 	.byte	0x04, 0x36
        /*012a*/ 	.short	(.L_2145 - .L_2144)
.L_2144:
        /*012c*/ 	.word	0x00000008
.L_2145:


//--------------------- .nv.info._Z25selective_scan_fwd_kernelI32Selective_Scan_fwd_kernel_traitsILi32ELi8ELi1ELb1ELb1ELb0ELb1EN3c108BFloat16ENS1_7complexIfEEEEv13SSMParamsBase --------------------------
	.section	.nv.info._Z25selective_scan_fwd_kernelI32Selective_Scan_fwd_kernel_traitsILi32ELi8ELi1ELb1ELb1ELb0ELb1EN3c108BFloat16ENS1_7complexIfEEEEv13SSMParamsBase,"",@"SHT_CUDA_INFO"
	.sectionflags	@""
	.align	4


	//----- nvinfo : EIATTR_CUDA_API_VERSION
	.align		4
        /*0000*/ 	.byte	0x04, 0x37
        /*0002*/ 	.short	(.L_2147 - .L_2146)
.L_2146:
        /*0004*/ 	.word	0x00000082


	//----- nvinfo : EIATTR_KPARAM_INFO
	.align		4
.L_2147:
        /*0008*/ 	.byte	0x04, 0x17
        /*000a*/ 	.short	(.L_2149 - .L_2148)
.L_2148:
        /*000c*/ 	.word	0x00000000
        /*0010*/ 	.short	0x0000
        /*0012*/ 	.short	0x0000
        /*0014*/ 	.byte	0x00, 0xf0, 0x61, 0x04


	//----- nvinfo : EIATTR_SPARSE_MMA_MASK
	.align		4
.L_2149:
        /*0018*/ 	.byte	0x03, 0x50
        /*001a*/ 	.short	0x0000


	//----- nvinfo : EIATTR_MAXREG_COUNT
	.align		4
        /*001c*/ 	.byte	0x03, 0x1b
        /*001e*/ 	.short	0x00ff


	//----- nvinfo : EIATTR_NUM_BARRIERS
	.align		4
        /*0020*/ 	.byte	0x02, 0x4c
        /*0022*/ 	.byte	0x01
	.zero		1


	//----- nvinfo : EIATTR_MERCURY_ISA_VERSION
	.align		4
        /*0024*/ 	.byte	0x03, 0x5f
        /*0026*/ 	.short	0x0101


	//----- nvinfo : EIATTR_COOP_GROUP_MASK_REGIDS
	.align		4
        /*0028*/ 	.byte	0x04, 0x29
        /*002a*/ 	.short	(.L_2151 - .L_2150)


	//   ....[0]....
.L_2150:
        /*002c*/ 	.word	0xffffffff


	//   ....[1]....
        /*0030*/ 	.word	0xffffffff


	//   ....[2]....
        /*0034*/ 	.word	0xffffffff


	//   ....[3]....
        /*0038*/ 	.word	0xffffffff


	//   ....[4]....
        /*003c*/ 	.word	0xffffffff


	//   ....[5]....
        /*0040*/ 	.word	0xffffffff


	//   ....[6]....
        /*0044*/ 	.word	0xffffffff


	//   ....[7]....
        /*0048*/ 	.word	0xffffffff


	//   ....[8]....
        /*004c*/ 	.word	0xffffffff


	//   ....[9]....
        /*0050*/ 	.word	0xffffffff


	//   ....[10]....
        /*0054*/ 	.word	0xffffffff


	//   ....[11]....
        /*0058*/ 	.word	0xffffffff


	//   ....[12]....
        /*005c*/ 	.word	0xffffffff


	//   ....[13]....
        /*0060*/ 	.word	0xffffffff


	//   ....[14]....
        /*0064*/ 	.word	0xffffffff


	//   ....[15]....
        /*0068*/ 	.word	0xffffffff


	//   ....[16]....
        /*006c*/ 	.word	0xffffffff


	//   ....[17]....
        /*0070*/ 	.word	0xffffffff


	//   ....[18]....
        /*0074*/ 	.word	0xffffffff


	//   ....[19]....
        /*0078*/ 	.word	0xffffffff


	//   ....[20]....
        /*007c*/ 	.word	0xffffffff


	//   ....[21]....
        /*0080*/ 	.word	0xffffffff


	//   ....[22]....
        /*0084*/ 	.word	0xffffffff


	//   ....[23]....
        /*0088*/ 	.word	0xffffffff


	//----- nvinfo : EIATTR_COOP_GROUP_INSTR_OFFSETS
	.align		4
.L_2151:
        /*008c*/ 	.byte	0x04, 0x28
        /*008e*/ 	.short	(.L_2153 - .L_2152)


	//   ....[0]....
.L_2152:
        /*0090*/ 	.word	0x00002bd0


	//   ....[1]....
        /*0094*/ 	.word	0x00002c00


	//   ....[2]....
        /*0098*/ 	.word	0x00002c90


	//   ....[3]....
        /*009c*/ 	.word	0x00002cb0


	//   ....[4]....
        /*00a0*/ 	.word	0x00002d10


	//   ....[5]....
        /*00a4*/ 	.word	0x00002d20


	//   ....[6]....
        /*00a8*/ 	.word	0x00002db0


	//   ....[7]....
        /*00ac*/ 	.word	0x00002dd0


	//   ....[8]....
        /*00b0*/ 	.word	0x00002e30


	//   ....[9]....
        /*00b4*/ 	.word	0x00002e40


	//   ....[10]....
        /*00b8*/ 	.word	0x00002e90


	//   ....[11]....
        /*00bc*/ 	.word	0x00002eb0


	//   ....[12]....
        /*00c0*/ 	.word	0x00002f20


	//   ....[13]....
        /*00c4*/ 	.word	0x00002f50


	//   ....[14]....
        /*00c8*/ 	.word	0x00002f80


	//   ....[15]....
        /*00cc*/ 	.word	0x00002f90


	//   ....[16]....
        /*00d0*/ 	.word	0x00003030


	//   ....[17]....
        /*00d4*/ 	.word	0x00003060


	//   ....[18]....
        /*00d8*/ 	.word	0x00003070


	//   ....[19]....
        /*00dc*/ 	.word	0x00003080


	//   ....[20]....
        /*00e0*/ 	.word	0x00003240


	//   ....[21]....
        /*00e4*/ 	.word	0x00003270


	//   ....[22]....
        /*00e8*/ 	.word	0x00003290


	//   ....[23]....
        /*00ec*/ 	.word	0x000032a0


	//----- nvinfo : EIATTR_VRC_CTA_INIT_COUNT
	.align		4
.L_2153:
        /*00f0*/ 	.byte	0x02, 0x4a
	.zero		1
	.zero		1


	//----- nvinfo : EIATTR_EXIT_INSTR_OFFSETS
	.align		4
        /*00f4*/ 	.byte	0x04, 0x1c
        /*00f6*/ 	.short	(.L_2155 - .L_2154)


	//   ....[0]....
.L_2154:
        /*00f8*/ 	.word	0x00000450


	//   ....[1]....
        /*00fc*/ 	.word	0x00003fe0


	//----- nvinfo : EIATTR_MAX_THREADS
	.align		4
.L_2155:
        /*0100*/ 	.byte	0x04, 0x05
        /*0102*/ 	.short	(.L_2157 - .L_2156)
.L_2156:
        /*0104*/ 	.word	0x00000020
        /*0108*/ 	.word	0x00000001
        /*010c*/ 	.word	0x00000001


	//----- nvinfo : EIATTR_CRS_STACK_SIZE
	.align		4
.L_2157:
        /*0110*/ 	.byte	0x04, 0x1e
        /*0112*/ 	.short	(.L_2159 - .L_2158)
.L_2158:
        /*0114*/ 	.word	0x00000000


	//----- nvinfo : EIATTR_CBANK_PARAM_SIZE
	.align		4
.L_2159:
        /*0118*/ 	.byte	0x03, 0x19
        /*011a*/ 	.short	0x0118


	//----- nvinfo : EIATTR_PARAM_CBANK
	.align		4
        /*011c*/ 	.byte	0x04, 0x0a
        /*011e*/ 	.short	(.L_2161 - .L_2160)
	.align		4
.L_2160:
        /*0120*/ 	.word	index@(.nv.constant0._Z25selective_scan_fwd_kernelI32Selective_Scan_fwd_kernel_traitsILi32ELi8ELi1ELb1ELb1ELb0ELb1EN3c108BFloat16ENS1_7complexIfEEEEv13SSMParamsBase)
        /*0124*/ 	.short	0x0380
        /*0126*/ 	.short	0x0118


	//----- nvinfo : EIATTR_SW_WAR
	.align		4
.L_2161:
        /*0128*/ 	.byte	0x04, 0x36
        /*012a*/ 	.short	(.L_2163 - .L_2162)
.L_2162:
        /*012c*/ 	.word	0x00000008
.L_2163:


//--------------------- .nv.info._Z25selective_scan_fwd_kernelI32Selective_Scan_fwd_kernel_traitsILi32ELi8ELi1ELb1ELb1ELb1ELb0EN3c108BFloat16ENS1_7complexIfEEEEv13SSMParamsBase --------------------------
	.section	.nv.info._Z25selective_scan_fwd_kernelI32Selective_Scan_fwd_kernel_traitsILi32ELi8ELi1ELb1ELb1ELb1ELb0EN3c108BFloat16ENS1_7complexIfEEEEv13SSMParamsBase,"",@"SHT_CUDA_INFO"
	.sectionflags	@""
	.align	4


	//----- nvinfo : EIATTR_CUDA_API_VERSION
	.align		4
        /*0000*/ 	.byte	0x04, 0x37
        /*0002*/ 	.short	(.L_2165 - .L_2164)
.L_2164:
        /*0004*/ 	.word	0x00000082


	//----- nvinfo : EIATTR_KPARAM_INFO
	.align		4
.L_2165:
        /*0008*/ 	.byte	0x04, 0x17
        /*000a*/ 	.short	(.L_2167 - .L_2166)
.L_2166:
        /*000c*/ 	.word	0x00000000
        /*0010*/ 	.short	0x0000
        /*0012*/ 	.short	0x0000
        /*0014*/ 	.byte	0x00, 0xf0, 0x61, 0x04


	//----- nvinfo : EIATTR_SPARSE_MMA_MASK
	.align		4
.L_2167:
        /*0018*/ 	.byte	0x03, 0x50
        /*001a*/ 	.short	0x0000


	//----- nvinfo : EIATTR_MAXREG_COUNT
	.align		4
        /*001c*/ 	.byte	0x03, 0x1b
        /*001e*/ 	.short	0x00ff


	//----- nvinfo : EIATTR_NUM_BARRIERS
	.align		4
        /*0020*/ 	.byte	0x02, 0x4c
        /*0022*/ 	.byte	0x01
	.zero		1


	//----- nvinfo : EIATTR_MERCURY_ISA_VERSION
	.align		4
        /*0024*/ 	.byte	0x03, 0x5f
        /*0026*/ 	.short	0x0101


	//----- nvinfo : EIATTR_COOP_GROUP_MASK_REGIDS
	.align		4
        /*0028*/ 	.byte	0x04, 0x29
        /*002a*/ 	.short	(.L_2169 - .L_2168)


	//   ....[0]....
.L_2168:
        /*002c*/ 	.word	0xffffffff


	//   ....[1]....
        /*0030*/ 	.word	0xffffffff


	//   ....[2]....
        /*0034*/ 	.word	0xffffffff


	//   ....[3]....
        /*0038*/ 	.word	0xffffffff


	//   ....[4]....
        /*003c*/ 	.word	0xffffffff


	//   ....[5]....
        /*0040*/ 	.word	0xffffffff


	//   ....[6]....
        /*0044*/ 	.word	0xffffffff


	//   ....[7]....
        /*0048*/ 	.word	0xffffffff


	//   ....[8]....
        /*004c*/ 	.word	0xffffffff


	//   ....[9]....
        /*0050*/ 	.word	0xffffffff


	//   ....[10]....
        /*0054*/ 	.word	0xffffffff


	//   ....[11]....
        /*0058*/ 	.word	0xffffffff


	//   ....[12]....
        /*005c*/ 	.word	0xffffffff


	//   ....[13]....
        /*0060*/ 	.word	0xffffffff


	//   ....[14]....
        /*0064*/ 	.word	0xffffffff


	//   ....[15]....
        /*0068*/ 	.word	0xffffffff


	//   ....[16]....
        /*006c*/ 	.word	0xffffffff


	//   ....[17]....
        /*0070*/ 	.word	0xffffffff


	//   ....[18]....
        /*0074*/ 	.word	0xffffffff


	//   ....[19]....
        /*0078*/ 	.word	0xffffffff


	//   ....[20]....
        /*007c*/ 	.word	0xffffffff


	//   ....[21]....
        /*0080*/ 	.word	0xffffffff


	//   ....[22]....
        /*0084*/ 	.word	0xffffffff


	//   ....[23]....
        /*0088*/ 	.word	0xffffffff


	//----- nvinfo : EIATTR_COOP_GROUP_INSTR_OFFSETS
	.align		4
.L_2169:
        /*008c*/ 	.byte	0x04, 0x28
        /*008e*/ 	.short	(.L_2171 - .L_2170)


	//   ....[0]....
.L_2170:
        /*0090*/ 	.word	0x00002ab0


	//   ....[1]....
        /*0094*/ 	.word	0x00002ae0


	//   ....[2]....
        /*0098*/ 	.word	0x00002b70


	//   ....[3]....
        /*009c*/ 	.word	0x00002b80


	//   ....[4]....
        /*00a0*/ 	.word	0x00002bf0


	//   ....[5]....
        /*00a4*/ 	.word	0x00002c00


	//   ....[6]....
        /*00a8*/ 	.word	0x00002c60


	//   ....[7]....
        /*00ac*/ 	.word	0x00002c70


	//   ....[8]....
        /*00b0*/ 	.word	0x00002ce0


	//   ....[9]....
        /*00b4*/ 	.word	0x00002d00


	//   ....[10]....
        /*00b8*/ 	.word	0x00002d40


	//   ....[11]....
        /*00bc*/ 	.word	0x00002d60


	//   ....[12]....
        /*00c0*/ 	.word	0x00002de0


	//   ....[13]....
        /*00c4*/ 	.word	0x00002e10


	//   ....[14]....
        /*00c8*/ 	.word	0x00002e30


	//   ....[15]....
        /*00cc*/ 	.word	0x00002e40


	//   ....[16]....
        /*00d0*/ 	.word	0x00002ef0


	//   ....[17]....
        /*00d4*/ 	.word	0x00002f10


	//   ....[18]....
        /*00d8*/ 	.word	0x00002f20


	//   ....[19]....
        /*00dc*/ 	.word	0x00002f30


	//   ....[20]....
        /*00e0*/ 	.word	0x000030f0


	//   ....[21]....
        /*00e4*/ 	.word	0x00003130


	//   ....[22]....
        /*00e8*/ 	.word	0x00003140


	//   ....[23]....
        /*00ec*/ 	.word	0x00003150


	//----- nvinfo : EIATTR_VRC_CTA_INIT_COUNT
	.align		4
.L_2171:
        /*00f0*/ 	.byte	0x02, 0x4a
	.zero		1
	.zero		1


	//----- nvinfo : EIATTR_EXIT_INSTR_OFFSETS
	.align		4
        /*00f4*/ 	.byte	0x04, 0x1c
        /*00f6*/ 	.short	(.L_2173 - .L_2172)


	//   ....[0]....
.L_2172:
        /*00f8*/ 	.word	0x000003f0


	//   ....[1]....
        /*00fc*/ 	.word	0x00003b30


	//----- nvinfo : EIATTR_MAX_THREADS
	.align		4
.L_2173:
        /*0100*/ 	.byte	0x04, 0x05
        /*0102*/ 	.short	(.L_2175 - .L_2174)
.L_2174:
        /*0104*/ 	.word	0x00000020
        /*0108*/ 	.word	0x00000001
        /*010c*/ 	.word	0x00000001


	//----- nvinfo : EIATTR_CRS_STACK_SIZE
	.align		4
.L_2175:
        /*0110*/ 	.byte	0x04, 0x1e
        /*0112*/ 	.short	(.L_2177 - .L_2176)
.L_2176:
        /*0114*/ 	.word	0x00000000


	//----- nvinfo : EIATTR_CBANK_PARAM_SIZE
	.align		4
.L_2177:
        /*0118*/ 	.byte	0x03, 0x19
        /*011a*/ 	.short	0x0118


	//----- nvinfo : EIATTR_PARAM_CBANK
	.align		4
        /*011c*/ 	.byte	0x04, 0x0a
        /*011e*/ 	.short	(.L_2179 - .L_2178)
	.align		4
.L_2178:
        /*0120*/ 	.word	index@(.nv.constant0._Z25selective_scan_fwd_kernelI32Selective_Scan_fwd_kernel_traitsILi32ELi8ELi1ELb1ELb1ELb1ELb0EN3c108BFloat16ENS1_7complexIfEEEEv13SSMParamsBase)
        /*0124*/ 	.short	0x0380
        /*0126*/ 	.short	0x0118


	//----- nvinfo : EIATTR_SW_WAR
	.align		4
.L_2179:
        /*0128*/ 	.byte	0x04, 0x36
        /*012a*/ 	.short	(.L_2181 - .L_2180)
.L_2180:
        /*012c*/ 	.word	0x00000008
.L_2181:


//--------------------- .nv.info._Z25selective_scan_fwd_kernelI32Selective_Scan_fwd_kernel_traitsILi32ELi8ELi1ELb1ELb1ELb1ELb1EN3c108BFloat16ENS1_7complexIfEEEEv13SSMParamsBase --------------------------
	.section	.nv.info._Z25selective_scan_fwd_kernelI32Selective_Scan_fwd_kernel_traitsILi32ELi8ELi1ELb1ELb1ELb1ELb1EN3c108BFloat16ENS1_7complexIfEEEEv13SSMParamsBase,"",@"SHT_CUDA_INFO"
	.sectionflags	@""
	.align	4


	//----- nvinfo : EIATTR_CUDA_API_VERSION
	.align		4
        /*0000*/ 	.byte	0x04, 0x37
        /*0002*/ 	.short	(.L_2183 - .L_2182)
.L_2182:
        /*0004*/ 	.word	0x00000082


	//----- nvinfo : EIATTR_KPARAM_INFO
	.align		4
.L_2183:
        /*0008*/ 	.byte	0x04, 0x17
        /*000a*/ 	.short	(.L_2185 - .L_2184)
.L_2184:
        /*000c*/ 	.word	0x00000000
        /*0010*/ 	.short	0x0000
        /*0012*/ 	.short	0x0000
        /*0014*/ 	.byte	0x00, 0xf0, 0x61, 0x04


	//----- nvinfo : EIATTR_SPARSE_MMA_MASK
	.align		4
.L_2185:
        /*0018*/ 	.byte	0x03, 0x50
        /*001a*/ 	.short	0x0000


	//----- nvinfo : EIATTR_MAXREG_COUNT
	.align		4
        /*001c*/ 	.byte	0x03, 0x1b
        /*001e*/ 	.short	0x00ff


	//----- nvinfo : EIATTR_NUM_BARRIERS
	.align		4
        /*0020*/ 	.byte	0x02, 0x4c
        /*0022*/ 	.byte	0x01
	.zero		1


	//----- nvinfo : EIATTR_MERCURY_ISA_VERSION
	.align		4
        /*0024*/ 	.byte	0x03, 0x5f
        /*0026*/ 	.short	0x0101


	//----- nvinfo : EIATTR_COOP_GROUP_MASK_REGIDS
	.align		4
        /*0028*/ 	.byte	0x04, 0x29
        /*002a*/ 	.short	(.L_2187 - .L_2186)


	//   ....[0]....
.L_2186:
        /*002c*/ 	.word	0xffffffff


	//   ....[1]....
        /*0030*/ 	.word	0xffffffff


	//   ....[2]....
        /*0034*/ 	.word	0xffffffff


	//   ....[3]....
        /*0038*/ 	.word	0xffffffff


	//   ....[4]....
        /*003c*/ 	.word	0xffffffff


	//   ....[5]....
        /*0040*/ 	.word	0xffffffff


	//   ....[6]....
        /*0044*/ 	.word	0xffffffff


	//   ....[7]....
        /*0048*/ 	.word	0xffffffff


	//   ....[8]....
        /*004c*/ 	.word	0xffffffff


	//   ....[9]....
        /*0050*/ 	.word	0xffffffff


	//   ....[10]....
        /*0054*/ 	.word	0xffffffff


	//   ....[11]....
        /*0058*/ 	.word	0xffffffff


	//   ....[12]....
        /*005c*/ 	.word	0xffffffff


	//   ....[13]....
        /*0060*/ 	.word	0xffffffff


	//   ....[14]....
        /*0064*/ 	.word	0xffffffff


	//   ....[15]....
        /*0068*/ 	.word	0xffffffff


	//   ....[16]....
        /*006c*/ 	.word	0xffffffff


	//   ....[17]....
        /*0070*/ 	.word	0xffffffff


	//   ....[18]....
        /*0074*/ 	.word	0xffffffff


	//   ....[19]....
        /*0078*/ 	.word	0xffffffff


	//   ....[20]....
        /*007c*/ 	.word	0xffffffff


	//   ....[21]....
        /*0080*/ 	.word	0xffffffff


	//   ....[22]....
        /*0084*/ 	.word	0xffffffff


	//   ....[23]....
        /*0088*/ 	.word	0xffffffff


	//----- nvinfo : EIATTR_COOP_GROUP_INSTR_OFFSETS
	.align		4
.L_2187:
        /*008c*/ 	.byte	0x04, 0x28
        /*008e*/ 	.short	(.L_2189 - .L_2188)


	//   ....[0]....
.L_2188:
        /*0090*/ 	.word	0x00002be0


	//   ....[1]....
        /*0094*/ 	.word	0x00002c10


	//   ....[2]....
        /*0098*/ 	.word	0x00002c90


	//   ....[3]....
        /*009c*/ 	.word	0x00002ca0


	//   ....[4]....
        /*00a0*/ 	.word	0x00002d10


	//   ....[5]....
        /*00a4*/ 	.word	0x00002d20


	//   ....[6]....
        /*00a8*/ 	.word	0x00002d80


	//   ....[7]....
        /*00ac*/ 	.word	0x00002d90


	//   ....[8]....
        /*00b0*/ 	.word	0x00002e00


	//   ....[9]....
        /*00b4*/ 	.word	0x00002e20


	//   ....[10]....
        /*00b8*/ 	.word	0x00002e60


	//   ....[11]....
        /*00bc*/ 	.word	0x00002e80


	//   ....[12]....
        /*00c0*/ 	.word	0x00002f00


	//   ....[13]....
        /*00c4*/ 	.word	0x00002f30


	//   ....[14]....
        /*00c8*/ 	.word	0x00002f50


	//   ....[15]....
        /*00cc*/ 	.word	0x00002f60


	//   ....[16]....
        /*00d0*/ 	.word	0x00003010


	//   ....[17]....
        /*00d4*/ 	.word	0x00003030


	//   ....[18]....
        /*00d8*/ 	.word	0x00003040


	//   ....[19]....
        /*00dc*/ 	.word	0x00003050


	//   ....[20]....
        /*00e0*/ 	.word	0x00003210


	//   ....[21]....
        /*00e4*/ 	.word	0x00003250


	//   ....[22]....
        /*00e8*/ 	.word	0x00003260


	//   ....[23]....
        /*00ec*/ 	.word	0x00003270


	//----- nvinfo : EIATTR_VRC_CTA_INIT_COUNT
	.align		4
.L_2189:
        /*00f0*/ 	.byte	0x02, 0x4a
	.zero		1
	.zero		1


	//----- nvinfo : EIATTR_EXIT_INSTR_OFFSETS
	.align		4
        /*00f4*/ 	.byte	0x04, 0x1c
        /*00f6*/ 	.short	(.L_2191 - .L_2190)


	//   ....[0]....
.L_2190:
        /*00f8*/ 	.word	0x00000480


	//   ....[1]....
        /*00fc*/ 	.word	0x00004120


	//----- nvinfo : EIATTR_MAX_THREADS
	.align		4
.L_2191:
        /*0100*/ 	.byte	0x04, 0x05
        /*0102*/ 	.short	(.L_2193 - .L_2192)
.L_2192:
        /*0104*/ 	.word	0x00000020
        /*0108*/ 	.word	0x00000001
        /*010c*/ 	.word	0x00000001


	//----- nvinfo : EIATTR_CRS_STACK_SIZE
	.align		4
.L_2193:
        /*0110*/ 	.byte	0x04, 0x1e
        /*0112*/ 	.short	(.L_2195 - .L_2194)
.L_2194:
        /*0114*/ 	.word	0x00000000


	//----- nvinfo : EIATTR_CBANK_PARAM_SIZE
	.align		4
.L_2195:
        /*0118*/ 	.byte	0x03, 0x19
        /*011a*/ 	.short	0x0118


	//----- nvinfo : EIATTR_PARAM_CBANK
	.align		4
        /*011c*/ 	.byte	0x04, 0x0a
        /*011e*/ 	.short	(.L_2197 - .L_2196)
	.align		4
.L_2196:
        /*0120*/ 	.word	index@(.nv.constant0._Z25selective_scan_fwd_kernelI32Selective_Scan_fwd_kernel_traitsILi32ELi8ELi1ELb1ELb1ELb1ELb1EN3c108BFloat16ENS1_7complexIfEEEEv13SSMParamsBase)
        /*0124*/ 	.short	0x0380
        /*0126*/ 	.short	0x0118


	//----- nvinfo : EIATTR_SW_WAR
	.align		4
.L_2197:
        /*0128*/ 	.byte	0x04, 0x36
        /*012a*/ 	.short	(.L_2199 - .L_2198)
.L_2198:
        /*012c*/ 	.word	0x00000008
.L_2199:


//--------------------- .nv.info._Z25selective_scan_fwd_kernelI32Selective_Scan_fwd_kernel_traitsILi32ELi4ELi1ELb0ELb0ELb0ELb0EN3c108BFloat16ENS1_7complexIfEEEEv13SSMParamsBase --------------------------
	.section	.nv.info._Z25selective_scan_fwd_kernelI32Selective_Scan_fwd_kernel_traitsILi32ELi4ELi1ELb0ELb0ELb0ELb0EN3c108BFloat16ENS1_7complexIfEEEEv13SSMParamsBase,"",@"SHT_CUDA_INFO"
	.sectionflags	@""
	.align	4


	//----- nvinfo : EIATTR_CUDA_API_VERSION
	.align		4
        /*0000*/ 	.byte	0x04, 0x37
        /*0002*/ 	.short	(.L_2201 - .L_2200)
.L_2200:
        /*0004*/ 	.word	0x00000082


	//----- nvinfo : EIATTR_KPARAM_INFO
	.align		4
.L_2201:
        /*0008*/ 	.byte	0x04, 0x17
        /*000a*/ 	.short	(.L_2203 - .L_2202)
.L_2202:
        /*000c*/ 	.word	0x00000000
        /*0010*/ 	.short	0x0000
        /*0012*/ 	.short	0x0000
        /*0014*/ 	.byte	0x00, 0xf0, 0x61, 0x04


	//----- nvinfo : EIATTR_SPARSE_MMA_MASK
	.align		4
.L_2203:
        /*0018*/ 	.byte	0x03, 0x50
        /*001a*/ 	.short	0x0000


	//----- nvinfo : EIATTR_MAXREG_COUNT
	.align		4
        /*001c*/ 	.byte	0x03, 0x1b
        /*001e*/ 	.short	0x00ff


	//----- nvinfo : EIATTR_NUM_BARRIERS
	.align		4
        /*0020*/ 	.byte	0x02, 0x4c
        /*0022*/ 	.byte	0x01
	.zero		1


	//----- nvinfo : EIATTR_MERCURY_ISA_VERSION
	.align		4
        /*0024*/ 	.byte	0x03, 0x5f
        /*0026*/ 	.short	0x0101


	//----- nvinfo : EIATTR_COOP_GROUP_MASK_REGIDS
	.align		4
        /*0028*/ 	.byte	0x04, 0x29
        /*002a*/ 	.short	(.L_2205 - .L_2204)


	//   ....[0]....
.L_2204:
        /*002c*/ 	.word	0xffffffff


	//   ....[1]....
        /*0030*/ 	.word	0xffffffff


	//   ....[2]....
        /*0034*/ 	.word	0xffffffff


	//   ....[3]....
        /*0038*/ 	.word	0xffffffff


	//   ....[4]....
        /*003c*/ 	.word	0xffffffff


	//   ....[5]....
        /*0040*/ 	.word	0xffffffff


	//   ....[6]....
        /*0044*/ 	.word	0xffffffff


	//   ....[7]....
        /*0048*/ 	.word	0xffffffff


	//   ....[8]....
        /*004c*/ 	.word	0xffffffff


	//   ....[9]....
        /*0050*/ 	.word	0xffffffff


	//   ....[10]....
        /*0054*/ 	.word	0xffffffff


	//   ....[11]....
        /*0058*/ 	.word	0xffffffff


	//   ....[12]....
        /*005c*/ 	.word	0xffffffff


	//   ....[13]....
        /*0060*/ 	.word	0xffffffff


	//   ....[14]....
        /*0064*/ 	.word	0xffffffff


	//   ....[15]....
        /*0068*/ 	.word	0xffffffff


	//   ....[16]....
        /*006c*/ 	.word	0xffffffff


	//   ....[17]....
        /*0070*/ 	.word	0xffffffff


	//   ....[18]....
        /*0074*/ 	.word	0xffffffff


	//   ....[19]....
        /*0078*/ 	.word	0xffffffff


	//   ....[20]....
        /*007c*/ 	.word	0xffffffff


	//   ....[21]....
        /*0080*/ 	.word	0xffffffff


	//   ....[22]....
        /*0084*/ 	.word	0xffffffff


	//   ....[23]....
        /*0088*/ 	.word	0xffffffff


	//   ....[24]....
        /*008c*/ 	.word	0xffffffff


	//   ....[25]....
        /*0090*/ 	.word	0xffffffff


	//   ....[26]....
        /*0094*/ 	.word	0xffffffff


	//----- nvinfo : EIATTR_COOP_GROUP_INSTR_OFFSETS
	.align		4
.L_2205:
        /*0098*/ 	.byte	0x04, 0x28
        /*009a*/ 	.short	(.L_2207 - .L_2206)


	//   ....[0]....
.L_2206:
        /*009c*/ 	.word	0x00000710


	//   ....[1]....
        /*00a0*/ 	.word	0x000007e0


	//   ....[2]....
        /*00a4*/ 	.word	0x00001920


	//   ....[3]....
        /*00a8*/ 	.word	0x00001940


	//   ....[4]....
        /*00ac*/ 	.word	0x00001990


	//   ....[5]....
        /*00b0*/ 	.word	0x000019a0


	//   ....[6]....
        /*00b4*/ 	.word	0x00001a10


	//   ....[7]....
        /*00b8*/ 	.word	0x00001a40


	//   ....[8]....
        /*00bc*/ 	.word	0x00001a80


	//   ....[9]....
        /*00c0*/ 	.word	0x00001a90


	//   ....[10]....
        /*00c4*/ 	.word	0x00001b20


	//   ....[11]....
        /*00c8*/ 	.word	0x00001b60


	//   ....[12]....
        /*00cc*/ 	.word	0x00001b70


	//   ....[13]....
        /*00d0*/ 	.word	0x00001b80


	//   ....[14]....
        /*00d4*/ 	.word	0x00001c10


	//   ....[15]....
        /*00d8*/ 	.word	0x00001c50


	//   ....[16]....
        /*00dc*/ 	.word	0x00001c60


	//   ....[17]....
        /*00e0*/ 	.word	0x00001c70


	//   ....[18]....
        /*00e4*/ 	.word	0x00001d20


	//   ....[19]....
        /*00e8*/ 	.word	0x00001d60


	//   ....[20]....
        /*00ec*/ 	.word	0x00001d80


	//   ....[21]....
        /*00f0*/ 	.word	0x00001d90


	//   ....[22]....
        /*00f4*/ 	.word	0x00001ed0


	//   ....[23]....
        /*00f8*/ 	.word	0x00001ee0


	//   ....[24]....
        /*00fc*/ 	.word	0x00001ef0


	//   ....[25]....
        /*0100*/ 	.word	0x00001f00


	//   ....[26]....
        /*0104*/ 	.word	0x000024f0


	//----- nvinfo : EIATTR_VRC_CTA_INIT_COUNT
	.align		4
.L_2207:
        /*0108*/ 	.byte	0x02, 0x4a
	.zero		1
	.zero		1


	//----- nvinfo : EIATTR_EXIT_INSTR_OFFSETS
	.align		4
        /*010c*/ 	.byte	0x04, 0x1c
        /*010e*/ 	.short	(.L_2209 - .L_2208)


	//   ....[0]....
.L_2208:
        /*0110*/ 	.word	0x000001c0


	//   ....[1]....
        /*0114*/ 	.word	0x000026f0


	//----- nvinfo : EIATTR_MAX_THREADS
	.align		4
.L_2209:
        /*0118*/ 	.byte	0x04, 0x05
        /*011a*/ 	.short	(.L_2211 - .L_2210)
.L_2210:
        /*011c*/ 	.word	0x00000020
        /*0120*/ 	.word	0x00000001
        /*0124*/ 	.word	0x00000001


	//----- nvinfo : EIATTR_CRS_STACK_SIZE
	.align		4
.L_2211:
        /*0128*/ 	.byte	0x04, 0x1e
        /*012a*/ 	.short	(.L_2213 - .L_2212)
.L_2212:
        /*012c*/ 	.word	0x00000000


	//----- nvinfo : EIATTR_CBANK_PARAM_SIZE
	.align		4
.L_2213:
        /*0130*/ 	.byte	0x03, 0x19
        /*0132*/ 	.short	0x0118


	//----- nvinfo : EIATTR_PARAM_CBANK
	.align		4
        /*0134*/ 	.byte	0x04, 0x0a
        /*0136*/ 	.short	(.L_2215 - .L_2214)
	.align		4
.L_2214:
        /*0138*/ 	.word	index@(.nv.constant0._Z25selective_scan_fwd_kernelI32Selective_Scan_fwd_kernel_traitsILi32ELi4ELi1ELb0ELb0ELb0ELb0EN3c108BFloat16ENS1_7complexIfEEEEv13SSMParamsBase)
        /*013c*/ 	.short	0x0380
        /*013e*/ 	.short	0x0118


	//----- nvinfo : EIATTR_SW_WAR
	.align		4
.L_2215:
        /*0140*/ 	.byte	0x04, 0x36
        /*0142*/ 	.short	(.L_2217 - .L_2216)
.L_2216:
        /*0144*/ 	.word	0x00000008
.L_2217:


//--------------------- .nv.info._Z25selective_scan_fwd_kernelI32Selective_Scan_fwd_kernel_traitsILi32ELi4ELi1ELb0ELb0ELb0ELb1EN3c108BFloat16ENS1_7complexIfEEEEv13SSMParamsBase --------------------------
	.section	.nv.info._Z25selective_scan_fwd_kernelI32Selective_Scan_fwd_kernel_traitsILi32ELi4ELi1ELb0ELb0ELb0ELb1EN3c108BFloat16ENS1_7complexIfEEEEv13SSMParamsBase,"",@"SHT_CUDA_INFO"
	.sectionflags	@""
	.align	4


	//----- nvinfo : EIATTR_CUDA_API_VERSION
	.align		4
        /*0000*/ 	.byte	0x04, 0x37
        /*0002*/ 	.short	(.L_2219 - .L_2218)
.L_2218:
        /*0004*/ 	.word	0x00000082


	//----- nvinfo : EIATTR_KPARAM_INFO
	.align		4
.L_2219:
        /*0008*/ 	.byte	0x04, 0x17
        /*000a*/ 	.short	(.L_2221 - .L_2220)
.L_2220:
        /*000c*/ 	.word	0x00000000
        /*0010*/ 	.short	0x0000
        /*0012*/ 	.short	0x0000
        /*0014*/ 	.byte	0x00, 0xf0, 0x61, 0x04


	//----- nvinfo : EIATTR_SPARSE_MMA_MASK
	.align		4
.L_2221:
        /*0018*/ 	.byte	0x03, 0x50
        /*001a*/ 	.short	0x0000


	//----- nvinfo : EIATTR_MAXREG_COUNT
	.align		4
        /*001c*/ 	.byte	0x03, 0x1b
        /*001e*/ 	.short	0x00ff


	//----- nvinfo : EIATTR_NUM_BARRIERS
	.align		4
        /*0020*/ 	.byte	0x02, 0x4c
        /*0022*/ 	.byte	0x01
	.zero		1


	//----- nvinfo : EIATTR_MERCURY_ISA_VERSION
	.align		4
        /*0024*/ 	.byte	0x03, 0x5f
        /*0026*/ 	.short	0x0101


	//----- nvinfo : EIATTR_COOP_GROUP_MASK_REGIDS
	.align		4
        /*0028*/ 	.byte	0x04, 0x29
        /*002a*/ 	.short	(.L_2223 - .L_2222)


	//   ....[0]....
.L_2222:
        /*002c*/ 	.word	0xffffffff


	//   ....[1]....
        /*0030*/ 	.word	0xffffffff


	//   ....[2]....
        /*0034*/ 	.word	0xffffffff


	//   ....[3]....
        /*0038*/ 	.word	0xffffffff


	//   ....[4]....
        /*003c*/ 	.word	0xffffffff


	//   ....[5]....
        /*0040*/ 	.word	0xffffffff


	//   ....[6]....
        /*0044*/ 	.word	0xffffffff


	//   ....[7]....
        /*0048*/ 	.word	0xffffffff


	//   ....[8]....
        /*004c*/ 	.word	0xffffffff


	//   ....[9]....
        /*0050*/ 	.word	0xffffffff


	//   ....[10]....
        /*0054*/ 	.word	0xffffffff


	//   ....[11]....
        /*0058*/ 	.word	0xffffffff


	//   ....[12]....
        /*005c*/ 	.word	0xffffffff


	//   ....[13]....
        /*0060*/ 	.word	0xffffffff


	//   ....[14]....
        /*0064*/ 	.word	0xffffffff


	//   ....[15]....
        /*0068*/ 	.word	0xffffffff


	//   ....[16]....
        /*006c*/ 	.word	0xffffffff


	//   ....[17]....
        /*0070*/ 	.word	0xffffffff


	//   ....[18]....
        /*0074*/ 	.word	0xffffffff


	//   ....[19]....
        /*0078*/ 	.word	0xffffffff


	//   ....[20]....
        /*007c*/ 	.word	0xffffffff


	//   ....[21]....
        /*0080*/ 	.word	0xffffffff


	//   ....[22]....
        /*0084*/ 	.word	0xffffffff


	//   ....[23]....
        /*0088*/ 	.word	0xffffffff


	//   ....[24]....
        /*008c*/ 	.word	0xffffffff


	//   ....[25]....
        /*0090*/ 	.word	0xffffffff


	//   ....[26]....
        /*0094*/ 	.word	0xffffffff


	//   ....[27]....
        /*0098*/ 	.word	0xffffffff


	//   ....[28]....
        /*009c*/ 	.word	0xffffffff


	//----- nvinfo : EIATTR_COOP_GROUP_INSTR_OFFSETS
	.align		4
.L_2223:
        /*00a0*/ 	.byte	0x04, 0x28
        /*00a2*/ 	.short	(.L_2225 - .L_2224)


	//   ....[0]....
.L_2224:
        /*00a4*/ 	.word	0x00000710


	//   ....[1]....
        /*00a8*/ 	.word	0x000007d0


	//   ....[2]....
        /*00ac*/ 	.word	0x000018e0


	//   ....[3]....
        /*00b0*/ 	.word	0x00001910


	//   ....[4]....
        /*00b4*/ 	.word	0x00001990


	//   ....[5]....
        /*00b8*/ 	.word	0x000019a0


	//   ....[6]....
        /*00bc*/ 	.word	0x00001a10


	//   ....[7]....
        /*00c0*/ 	.word	0x00001a20


	//   ....[8]....
        /*00c4*/ 	.word	0x00001a70


	//   ....[9]....
        /*00c8*/ 	.word	0x00001a90


	//   ....[10]....
        /*00cc*/ 	.word	0x00001b00


	//   ....[11]....
        /*00d0*/ 	.word	0x00001b30


	//   ....[12]....
        /*00d4*/ 	.word	0x00001b60


	//   ....[13]....
        /*00d8*/ 	.word	0x00001b70


	//   ....[14]....
        /*00dc*/ 	.word	0x00001c10


	//   ....[15]....
        /*00e0*/ 	.word	0x00001c40


	//   ....[16]....
        /*00e4*/ 	.word	0x00001c50


	//   ....[17]....
        /*00e8*/ 	.word	0x00001c60


	//   ....[18]....
        /*00ec*/ 	.word	0x00001d10


	//   ....[19]....
        /*00f0*/ 	.word	0x00001d30


	//   ....[20]....
        /*00f4*/ 	.word	0x00001d40


	//   ....[21]....
        /*00f8*/ 	.word	0x00001d50


	//   ....[22]....
        /*00fc*/ 	.word	0x00001f00


	//   ....[23]....
        /*0100*/ 	.word	0x00001f20


	//   ....[24]....
        /*0104*/ 	.word	0x00001f30


	//   ....[25]....
        /*0108*/ 	.word	0x00001f40


	//   ....[26]....
        /*010c*/ 	.word	0x00002530


	//   ....[27]....
        /*0110*/ 	.word	0x000028a0


	//   ....[28]....
        /*0114*/ 	.word	0x00002b00


	//----- nvinfo : EIATTR_VRC_CTA_INIT_COUNT
	.align		4
.L_2225:
        /*0118*/ 	.byte	0x02, 0x4a
	.zero		1
	.zero		1


	//----- nvinfo : EIATTR_EXIT_INSTR_OFFSETS
	.align		4
        /*011c*/ 	.byte	0x04, 0x1c
        /*011e*/ 	.short	(.L_2227 - .L_2226)


	//   ....[0]....
.L_2226:
        /*0120*/ 	.word	0x000001c0


	//   ....[1]....
        /*0124*/ 	.word	0x00002cb0


	//----- nvinfo : EIATTR_MAX_THREADS
	.align		4
.L_2227:
        /*0128*/ 	.byte	0x04, 0x05
        /*012a*/ 	.short	(.L_2229 - .L_2228)
.L_2228:
        /*012c*/ 	.word	0x00000020
        /*0130*/ 	.word	0x00000001
        /*0134*/ 	.word	0x00000001


	//----- nvinfo : EIATTR_CRS_STACK_SIZE
	.align		4
.L_2229:
        /*0138*/ 	.byte	0x04, 0x1e
        /*013a*/ 	.short	(.L_2231 - .L_2230)
.L_2230:
        /*013c*/ 	.word	0x00000000


	//----- nvinfo : EIATTR_CBANK_PARAM_SIZE
	.align		4
.L_2231:
        /*0140*/ 	.byte	0x03, 0x19
        /*0142*/ 	.short	0x0118


	//----- nvinfo : EIATTR_PARAM_CBANK
	.align		4
        /*0144*/ 	.byte	0x04, 0x0a
        /*0146*/ 	.short	(.L_2233 - .L_2232)
	.align		4
.L_2232:
        /*0148*/ 	.word	index@(.nv.constant0._Z25selective_scan_fwd_kernelI32Selective_Scan_fwd_kernel_traitsILi32ELi4ELi1ELb0ELb0ELb0ELb1EN3c108BFloat16ENS1_7complexIfEEEEv13SSMParamsBase)
        /*014c*/ 	.short	0x0380
        /*014e*/ 	.short	0x0118


	//----- nvinfo : EIATTR_SW_WAR
	.align		4
.L_2233:
        /*0150*/ 	.byte	0x04, 0x36
        /*0152*/ 	.short	(.L_2235 - .L_2234)
.L_2234:
        /*0154*/ 	.word	0x00000008
.L_2235:


//--------------------- .nv.info._Z25selective_scan_fwd_kernelI32Selective_Scan_fwd_kernel_traitsILi32ELi4ELi1ELb0ELb0ELb1ELb0EN3c108BFloat16ENS1_7complexIfEEEEv13SSMParamsBase --------------------------
	.section	.nv.info._Z25selective_scan_fwd_kernelI32Selective_Scan_fwd_kernel_traitsILi32ELi4ELi1ELb0ELb0ELb1ELb0EN3c108BFloat16ENS1_7complexIfEEEEv13SSMParamsBase,"",@"SHT_CUDA_INFO"
	.sectionflags	@""
	.align	4


	//----- nvinfo : EIATTR_CUDA_API_VERSION
	.align		4
        /*0000*/ 	.byte	0x04, 0x37
        /*0002*/ 	.short	(.L_2237 - .L_2236)
.L_2236:
        /*0004*/ 	.word	0x00000082


	//----- nvinfo : EIATTR_KPARAM_INFO
	.align		4
.L_2237:
        /*0008*/ 	.byte	0x04, 0x17
        /*000a*/ 	.short	(.L_2239 - .L_2238)
.L_2238:
        /*000c*/ 	.word	0x00000000
        /*0010*/ 	.short	0x0000
        /*0012*/ 	.short	0x0000
        /*0014*/ 	.byte	0x00, 0xf0, 0x61, 0x04


	//----- nvinfo : EIATTR_SPARSE_MMA_MASK
	.align		4
.L_2239:
        /*0018*/ 	.byte	0x03, 0x50
        /*001a*/ 	.short	0x0000


	//----- nvinfo : EIATTR_MAXREG_COUNT
	.align		4
        /*001c*/ 	.byte	0x03, 0x1b
        /*001e*/ 	.short	0x00ff


	//----- nvinfo : EIATTR_NUM_BARRIERS
	.align		4
        /*0020*/ 	.byte	0x02, 0x4c
        /*0022*/ 	.byte	0x01
	.zero		1


	//----- nvinfo : EIATTR_MERCURY_ISA_VERSION
	.align		4
        /*0024*/ 	.byte	0x03, 0x5f
        /*0026*/ 	.short	0x0101


	//----- nvinfo : EIATTR_COOP_GROUP_MASK_REGIDS
	.align		4
        /*0028*/ 	.byte	0x04, 0x29
        /*002a*/ 	.short	(.L_2241 - .L_2240)


	//   ....[0]....
.L_2240:
        /*002c*/ 	.word	0xffffffff


	//   ....[1]....
        /*0030*/ 	.word	0xffffffff


	//   ....[2]....
        /*0034*/ 	.word	0xffffffff


	//   ....[3]....
        /*0038*/ 	.word	0xffffffff


	//   ....[4]....
        /*003c*/ 	.word	0xffffffff


	//   ....[5]....
        /*0040*/ 	.word	0xffffffff


	//   ....[6]....
        /*0044*/ 	.word	0xffffffff


	//   ....[7]....
        /*0048*/ 	.word	0xffffffff


	//   ....[8]....
        /*004c*/ 	.word	0xffffffff


	//   ....[9]....
        /*0050*/ 	.word	0xffffffff


	//   ....[10]....
        /*0054*/ 	.word	0xffffffff


	//   ....[11]....
        /*0058*/ 	.word	0xffffffff


	//   ....[12]....
        /*005c*/ 	.word	0xffffffff


	//   ....[13]....
        /*0060*/ 	.word	0xffffffff


	//   ....[14]....
        /*0064*/ 	.word	0xffffffff


	//   ....[15]....
        /*0068*/ 	.word	0xffffffff


	//   ....[16]....
        /*006c*/ 	.word	0xffffffff


	//   ....[17]....
        /*0070*/ 	.word	0xffffffff


	//   ....[18]....
        /*0074*/ 	.word	0xffffffff


	//   ....[19]....
        /*0078*/ 	.word	0xffffffff


	//   ....[20]....
        /*007c*/ 	.word	0xffffffff


	//   ....[21]....
        /*0080*/ 	.word	0xffffffff


	//   ....[22]....
        /*0084*/ 	.word	0xffffffff


	//   ....[23]....
        /*0088*/ 	.word	0xffffffff


	//   ....[24]....
        /*008c*/ 	.word	0xffffffff


	//   ....[25]....
        /*0090*/ 	.word	0xffffffff


	//   ....[26]....
        /*0094*/ 	.word	0xffffffff


	//   ....[27]....
        /*0098*/ 	.word	0xffffffff


	//----- nvinfo : EIATTR_COOP_GROUP_INSTR_OFFSETS
	.align		4
.L_2241:
        /*009c*/ 	.byte	0x04, 0x28
        /*009e*/ 	.short	(.L_2243 - .L_2242)


	//   ....[0]....
.L_2242:
        /*00a0*/ 	.word	0x000009b0


	//   ....[1]....
        /*00a4*/ 	.word	0x00000a70


	//   ....[2]....
        /*00a8*/ 	.word	0x00001d60


	//   ....[3]....
        /*00ac*/ 	.word	0x00001d90


	//   ....[4]....
        /*00b0*/ 	.word	0x00001db0


	//   ....[5]....
        /*00b4*/ 	.word	0x00001dc0


	//   ....[6]....
        /*00b8*/ 	.word	0x00001e50


	//   ....[7]....
        /*00bc*/ 	.word	0x00001e90


	//   ....[8]....
        /*00c0*/ 	.word	0x00001ea0


	//   ....[9]....
        /*00c4*/ 	.word	0x00001eb0


	//   ....[10]....
        /*00c8*/ 	.word	0x00001f50


	//   ....[11]....
        /*00cc*/ 	.word	0x00001f80


	//   ....[12]....
        /*00d0*/ 	.word	0x00001f90


	//   ....[13]....
        /*00d4*/ 	.word	0x00001fa0


	//   ....[14]....
        /*00d8*/ 	.word	0x00002040


	//   ....[15]....
        /*00dc*/ 	.word	0x00002070


	//   ....[16]....
        /*00e0*/ 	.word	0x00002080


	//   ....[17]....
        /*00e4*/ 	.word	0x00002090


	//   ....[18]....
        /*00e8*/ 	.word	0x00002150


	//   ....[19]....
        /*00ec*/ 	.word	0x00002180


	//   ....[20]....
        /*00f0*/ 	.word	0x00002190


	//   ....[21]....
        /*00f4*/ 	.word	0x000021a0


	//   ....[22]....
        /*00f8*/ 	.word	0x000024b0


	//   ....[23]....
        /*00fc*/ 	.word	0x000025c0


	//   ....[24]....
        /*0100*/ 	.word	0x000025d0


	//   ....[25]....
        /*0104*/ 	.word	0x000025e0


	//   ....[26]....
        /*0108*/ 	.word	0x000025f0


	//   ....[27]....
        /*010c*/ 	.word	0x00002d30


	//----- nvinfo : EIATTR_VRC_CTA_INIT_COUNT
	.align		4
.L_2243:
        /*0110*/ 	.byte	0x02, 0x4a
	.zero		1
	.zero		1


	//----- nvinfo : EIATTR_EXIT_INSTR_OFFSETS
	.align		4
        /*0114*/ 	.byte	0x04, 0x1c
        /*0116*/ 	.short	(.L_2245 - .L_2244)


	//   ....[0]....
.L_2244:
        /*0118*/ 	.word	0x000003b0


	//   ....[1]....
        /*011c*/ 	.word	0x00002f50


	//----- nvinfo : EIATTR_MAX_THREADS
	.align		4
.L_2245:
        /*0120*/ 	.byte	0x04, 0x05
        /*0122*/ 	.short	(.L_2247 - .L_2246)
.L_2246:
        /*0124*/ 	.word	0x00000020
        /*0128*/ 	.word	0x00000001
        /*012c*/ 	.word	0x00000001


	//----- nvinfo : EIATTR_CRS_STACK_SIZE
	.align		4
.L_2247:
        /*0130*/ 	.byte	0x04, 0x1e
        /*0132*/ 	.short	(.L_2249 - .L_2248)
.L_2248:
        /*0134*/ 	.word	0x00000000


	//----- nvinfo : EIATTR_CBANK_PARAM_SIZE
	.align		4
.L_2249:
        /*0138*/ 	.byte	0x03, 0x19
        /*013a*/ 	.short	0x0118


	//----- nvinfo : EIATTR_PARAM_CBANK
	.align		4
        /*013c*/ 	.byte	0x04, 0x0a
        /*013e*/ 	.short	(.L_2251 - .L_2250)
	.align		4
.L_2250:
        /*0140*/ 	.word	index@(.nv.constant0._Z25selective_scan_fwd_kernelI32Selective_Scan_fwd_kernel_traitsILi32ELi4ELi1ELb0ELb0ELb1ELb0EN3c108BFloat16ENS1_7complexIfEEEEv13SSMParamsBase)
        /*0144*/ 	.short	0x0380
        /*0146*/ 	.short	0x0118


	//----- nvinfo : EIATTR_SW_WAR
	.align		4
.L_2251:
        /*0148*/ 	.byte	0x04, 0x36
        /*014a*/ 	.short	(.L_2253 - .L_2252)
.L_2252:
        /*014c*/ 	.word	0x00000008
.L_2253:


//--------------------- .nv.info._Z25selective_scan_fwd_kernelI32Selective_Scan_fwd_kernel_traitsILi32ELi4ELi1ELb0ELb0ELb1ELb1EN3c108BFloat16ENS1_7complexIfEEEEv13SSMParamsBase --------------------------
	.section	.nv.info._Z25selective_scan_fwd_kernelI32Selective_Scan_fwd_kernel_traitsILi32ELi4ELi1ELb0ELb0ELb1ELb1EN3c108BFloat16ENS1_7complexIfEEEEv13SSMParamsBase,"",@"SHT_CUDA_INFO"
	.sectionflags	@""
	.align	4


	//----- nvinfo : EIATTR_CUDA_API_VERSION
	.align		4
        /*0000*/ 	.byte	0x04, 0x37
        /*0002*/ 	.short	(.L_2255 - .L_2254)
.L_2254:
        /*0004*/ 	.word	0x00000082


	//----- nvinfo : EIATTR_KPARAM_INFO
	.align		4
.L_2255:
        /*0008*/ 	.byte	0x04, 0x17
        /*000a*/ 	.short	(.L_2257 - .L_2256)
.L_2256:
        /*000c*/ 	.word	0x00000000
        /*0010*/ 	.short	0x0000
        /*0012*/ 	.short	0x0000
        /*0014*/ 	.byte	0x00, 0xf0, 0x61, 0x04


	//----- nvinfo : EIATTR_SPARSE_MMA_MASK
	.align		4
.L_2257:
        /*0018*/ 	.byte	0x03, 0x50
        /*001a*/ 	.short	0x0000


	//----- nvinfo : EIATTR_MAXREG_COUNT
	.align		4
        /*001c*/ 	.byte	0x03, 0x1b
        /*001e*/ 	.short	0x00ff


	//----- nvinfo : EIATTR_NUM_BARRIERS
	.align		4
        /*0020*/ 	.byte	0x02, 0x4c
        /*0022*/ 	.byte	0x01
	.zero		1


	//----- nvinfo : EIATTR_MERCURY_ISA_VERSION
	.align		4
        /*0024*/ 	.byte	0x03, 0x5f
        /*0026*/ 	.short	0x0101


	//----- nvinfo : EIATTR_COOP_GROUP_MASK_REGIDS
	.align		4
        /*0028*/ 	.byte	0x04, 0x29
        /*002a*/ 	.short	(.L_2259 - .L_2258)


	//   ....[0]....
.L_2258:
        /*002c*/ 	.word	0xffffffff


	//   ....[1]....
        /*0030*/ 	.word	0xffffffff


	//   ....[2]....
        /*0034*/ 	.word	0xffffffff


	//   ....[3]....
        /*0038*/ 	.word	0xffffffff


	//   ....[4]....
        /*003c*/ 	.word	0xffffffff


	//   ....[5]....
        /*0040*/ 	.word	0xffffffff


	//   ....[6]....
        /*0044*/ 	.word	0xffffffff


	//   ....[7]....
        /*0048*/ 	.word	0xffffffff


	//   ....[8]....
        /*004c*/ 	.word	0xffffffff


	//   ....[9]....
        /*0050*/ 	.word	0xffffffff


	//   ....[10]....
        /*0054*/ 	.word	0xffffffff


	//   ....[11]....
        /*0058*/ 	.word	0xffffffff


	//   ....[12]....
        /*005c*/ 	.word	0xffffffff


	//   ....[13]....
        /*0060*/ 	.word	0xffffffff


	//   ....[14]....
        /*0064*/ 	.word	0xffffffff


	//   ....[15]....
        /*0068*/ 	.word	0xffffffff


	//   ....[16]....
        /*006c*/ 	.word	0xffffffff


	//   ....[17]....
        /*0070*/ 	.word	0xffffffff


	//   ....[18]....
        /*0074*/ 	.word	0xffffffff


	//   ....[19]....
        /*0078*/ 	.word	0xffffffff


	//   ....[20]....
        /*007c*/ 	.word	0xffffffff


	//   ....[21]....
        /*0080*/ 	.word	0xffffffff


	//   ....[22]....
        /*0084*/ 	.word	0xffffffff


	//   ....[23]....
        /*0088*/ 	.word	0xffffffff


	//   ....[24]....
        /*008c*/ 	.word	0xffffffff


	//   ....[25]....
        /*0090*/ 	.word	0xffffffff


	//   ....[26]....
        /*0094*/ 	.word	0xffffffff


	//   ....[27]....
        /*0098*/ 	.word	0xffffffff


	//   ....[28]....
        /*009c*/ 	.word	0xffffffff


	//   ....[29]....
        /*00a0*/ 	.word	0xffffffff


	//----- nvinfo : EIATTR_COOP_GROUP_INSTR_OFFSETS
	.align		4
.L_2259:
        /*00a4*/ 	.byte	0x04, 0x28
        /*00a6*/ 	.short	(.L_2261 - .L_2260)


	//   ....[0]....
.L_2260:
        /*00a8*/ 	.word	0x000009c0


	//   ....[1]....
        /*00ac*/ 	.word	0x00000a80


	//   ....[2]....
        /*00b0*/ 	.word	0x00001d70


	//   ....[3]....
        /*00b4*/ 	.word	0x00001da0


	//   ....[4]....
        /*00b8*/ 	.word	0x00001dc0


	//   ....[5]....
        /*00bc*/ 	.word	0x00001dd0


	//   ....[6]....
        /*00c0*/ 	.word	0x00001e90


	//   ....[7]....
        /*00c4*/ 	.word	0x00001ea0


	//   ....[8]....
        /*00c8*/ 	.word	0x00001eb0


	//   ....[9]....
        /*00cc*/ 	.word	0x00001ec0


	//   ....[10]....
        /*00d0*/ 	.word	0x00001f80


	//   ....[11]....
        /*00d4*/ 	.word	0x00001f90


	//   ....[12]....
        /*00d8*/ 	.word	0x00001fa0


	//   ....[13]....
        /*00dc*/ 	.word	0x00001fb0


	//   ....[14]....
        /*00e0*/ 	.word	0x00002060


	//   ....[15]....
        /*00e4*/ 	.word	0x00002080


	//   ....[16]....
        /*00e8*/ 	.word	0x00002090


	//   ....[17]....
        /*00ec*/ 	.word	0x000020a0


	//   ....[18]....
        /*00f0*/ 	.word	0x00002160


	//   ....[19]....
        /*00f4*/ 	.word	0x00002190


	//   ....[20]....
        /*00f8*/ 	.word	0x000021b0


	//   ....[21]....
        /*00fc*/ 	.word	0x000021c0


	//   ....[22]....
        /*0100*/ 	.word	0x000024d0


	//   ....[23]....
        /*0104*/ 	.word	0x000025e0


	//   ....[24]....
        /*0108*/ 	.word	0x000025f0


	//   ....[25]....
        /*010c*/ 	.word	0x00002600


	//   ....[26]....
        /*0110*/ 	.word	0x00002610


	//   ....[27]....
        /*0114*/ 	.word	0x00002d80


	//   ....[28]....
        /*0118*/ 	.word	0x000030e0


	//   ....[29]....
        /*011c*/ 	.word	0x00003350


	//----- nvinfo : EIATTR_VRC_CTA_INIT_COUNT
	.align		4
.L_2261:
        /*0120*/ 	.byte	0x02, 0x4a
	.zero		1
	.zero		1


	//----- nvinfo : EIATTR_EXIT_INSTR_OFFSETS
	.align		4
        /*0124*/ 	.byte	0x04, 0x1c
        /*0126*/ 	.short	(.L_2263 - .L_2262)


	//   ....[0]....
.L_2262:
        /*0128*/ 	.word	0x000003c0


	//   ....[1]....
        /*012c*/ 	.word	0x00003510


	//----- nvinfo : EIATTR_MAX_THREADS
	.align		4
.L_2263:
        /*0130*/ 	.byte	0x04, 0x05
        /*0132*/ 	.short	(.L_2265 - .L_2264)
.L_2264:
        /*0134*/ 	.word	0x00000020
        /*0138*/ 	.word	0x00000001
        /*013c*/ 	.word	0x00000001


	//----- nvinfo : EIATTR_CRS_STACK_SIZE
	.align		4
.L_2265:
        /*0140*/ 	.byte	0x04, 0x1e
        /*0142*/ 	.short	(.L_2267 - .L_2266)
.L_2266:
        /*0144*/ 	.word	0x00000000


	//----- nvinfo : EIATTR_CBANK_PARAM_SIZE
	.align		4
.L_2267:
        /*0148*/ 	.byte	0x03, 0x19
        /*014a*/ 	.short	0x0118


	//----- nvinfo : EIATTR_PARAM_CBANK
	.align		4
        /*014c*/ 	.byte	0x04, 0x0a
        /*014e*/ 	.short	(.L_2269 - .L_2268)
	.align		4
.L_2268:
        /*0150*/ 	.word	index@(.nv.constant0._Z25selective_scan_fwd_kernelI32Selective_Scan_fwd_kernel_traitsILi32ELi4ELi1ELb0ELb0ELb1ELb1EN3c108BFloat16ENS1_7complexIfEEEEv13SSMParamsBase)
        /*0154*/ 	.short	0x0380
        /*0156*/ 	.short	0x0118


	//----- nvinfo : EIATTR_SW_WAR
	.align		4
.L_2269:
        /*0158*/ 	.byte	0x04, 0x36
        /*015a*/ 	.short	(.L_2271 - .L_2270)
.L_2270:
        /*015c*/ 	.word	0x00000008
.L_2271:


//--------------------- .nv.info._Z25selective_scan_fwd_kernelI32Selective_Scan_fwd_kernel_traitsILi32ELi4ELi1ELb0ELb1ELb0ELb0EN3c108BFloat16ENS1_7complexIfEEEEv13SSMParamsBase --------------------------
	.section	.nv.info._Z25selective_scan_fwd_kernelI32Selective_Scan_fwd_kernel_traitsILi32ELi4ELi1ELb0ELb1ELb0ELb0EN3c108BFloat16ENS1_7complexIfEEEEv13SSMParamsBase,"",@"SHT_CUDA_INFO"
	.sectionflags	@""
	.align	4


	//----- nvinfo : EIATTR_CUDA_API_VERSION
	.align		4
        /*0000*/ 	.byte	0x04, 0x37
        /*0002*/ 	.short	(.L_2273 - .L_2272)
.L_2272:
        /*0004*/ 	.word	0x00000082


	//----- nvinfo : EIATTR_KPARAM_INFO
	.align		4
.L_2273:
        /*0008*/ 	.byte	0x04, 0x17
        /*000a*/ 	.short	(.L_2275 - .L_2274)
.L_2274:
        /*000c*/ 	.word	0x00000000
        /*0010*/ 	.short	0x0000
        /*0012*/ 	.short	0x0000
        /*0014*/ 	.byte	0x00, 0xf0, 0x61, 0x04


	//----- nvinfo : EIATTR_SPARSE_MMA_MASK
	.align		4
.L_2275:
        /*0018*/ 	.byte	0x03, 0x50
        /*001a*/ 	.short	0x0000


	//----- nvinfo : EIATTR_MAXREG_COUNT
	.align		4
        /*001c*/ 	.byte	0x03, 0x1b
        /*001e*/ 	.short	0x00ff


	//----- nvinfo : EIATTR_NUM_BARRIERS
	.align		4
        /*0020*/ 	.byte	0x02, 0x4c
        /*0022*/ 	.byte	0x01
	.zero		1


	//----- nvinfo : EIATTR_MERCURY_ISA_VERSION
	.align		4
        /*0024*/ 	.byte	0x03, 0x5f
        /*0026*/ 	.short	0x0101


	//----- nvinfo : EIATTR_COOP_GROUP_MASK_REGIDS
	.align		4
        /*0028*/ 	.byte	0x04, 0x29
        /*002a*/ 	.short	(.L_2277 - .L_2276)


	//   ....[0]....
.L_2276:
        /*002c*/ 	.word	0xffffffff


	//   ....[1]....
        /*0030*/ 	.word	0xffffffff


	//   ....[2]....
        /*0034*/ 	.word	0xffffffff


	//   ....[3]....
        /*0038*/ 	.word	0xffffffff


	//   ....[4]....
        /*003c*/ 	.word	0xffffffff


	//   ....[5]....
        /*0040*/ 	.word	0xffffffff


	//   ....[6]....
        /*0044*/ 	.word	0xffffffff


	//   ....[7]....
        /*0048*/ 	.word	0xffffffff


	//   ....[8]....
        /*004c*/ 	.word	0xffffffff


	//   ....[9]....
        /*0050*/ 	.word	0xffffffff


	//   ....[10]....
        /*0054*/ 	.word	0xffffffff


	//   ....[11]....
        /*0058*/ 	.word	0xffffffff


	//   ....[12]....
        /*005c*/ 	.word	0xffffffff


	//   ....[13]....
        /*0060*/ 	.word	0xffffffff


	//   ....[14]....
        /*0064*/ 	.word	0xffffffff


	//   ....[15]....
        /*0068*/ 	.word	0xffffffff


	//   ....[16]....
        /*006c*/ 	.word	0xffffffff


	//   ....[17]....
        /*0070*/ 	.word	0xffffffff


	//   ....[18]....
        /*0074*/ 	.word	0xffffffff


	//   ....[19]....
        /*0078*/ 	.word	0xffffffff


	//   ....[20]....
        /*007c*/ 	.word	0xffffffff


	//   ....[21]....
        /*0080*/ 	.word	0xffffffff


	//   ....[22]....
        /*0084*/ 	.word	0xffffffff


	//   ....[23]....
        /*0088*/ 	.word	0xffffffff


	//   ....[24]....
        /*008c*/ 	.word	0xffffffff


	//   ....[25]....
        /*0090*/ 	.word	0xffffffff


	//   ....[26]....
        /*0094*/ 	.word	0xffffffff


	//   ....[27]....
        /*0098*/ 	.word	0xffffffff


	//----- nvinfo : EIATTR_COOP_GROUP_INSTR_OFFSETS
	.align		4
.L_2277:
        /*009c*/ 	.byte	0x04, 0x28
        /*009e*/ 	.short	(.L_2279 - .L_2278)


	//   ....[0]....
.L_2278:
        /*00a0*/ 	.word	0x000009b0


	//   ....[1]....
        /*00a4*/ 	.word	0x00000a70


	//   ....[2]....
        /*00a8*/ 	.word	0x00001a70


	//   ....[3]....
        /*00ac*/ 	.word	0x000020f0


	//   ....[4]....
        /*00b0*/ 	.word	0x00002110


	//   ....[5]....
        /*00b4*/ 	.word	0x00002140


	//   ....[6]....
        /*00b8*/ 	.word	0x00002160


	//   ....[7]....
        /*00bc*/ 	.word	0x000021d0


	//   ....[8]....
        /*00c0*/ 	.word	0x00002200


	//   ....[9]....
        /*00c4*/ 	.word	0x00002230


	//   ....[10]....
        /*00c8*/ 	.word	0x00002250


	//   ....[11]....
        /*00cc*/ 	.word	0x000022e0


	//   ....[12]....
        /*00d0*/ 	.word	0x00002310


	//   ....[13]....
        /*00d4*/ 	.word	0x00002320


	//   ....[14]....
        /*00d8*/ 	.word	0x00002330


	//   ....[15]....
        /*00dc*/ 	.word	0x000023d0


	//   ....[16]....
        /*00e0*/ 	.word	0x00002400


	//   ....[17]....
        /*00e4*/ 	.word	0x00002410


	//   ....[18]....
        /*00e8*/ 	.word	0x00002420


	//   ....[19]....
        /*00ec*/ 	.word	0x000024e0


	//   ....[20]....
        /*00f0*/ 	.word	0x000024f0


	//   ....[21]....
        /*00f4*/ 	.word	0x00002500


	//   ....[22]....
        /*00f8*/ 	.word	0x00002510


	//   ....[23]....
        /*00fc*/ 	.word	0x00002700


	//   ....[24]....
        /*0100*/ 	.word	0x00002710


	//   ....[25]....
        /*0104*/ 	.word	0x00002720


	//   ....[26]....
        /*0108*/ 	.word	0x00002730


	//   ....[27]....
        /*010c*/ 	.word	0x00002cd0


	//----- nvinfo : EIATTR_VRC_CTA_INIT_COUNT
	.align		4
.L_2279:
        /*0110*/ 	.byte	0x02, 0x4a
	.zero		1
	.zero		1


	//----- nvinfo : EIATTR_EXIT_INSTR_OFFSETS
	.align		4
        /*0114*/ 	.byte	0x04, 0x1c
        /*0116*/ 	.short	(.L_2281 - .L_2280)


	//   ....[0]....
.L_2280:
        /*0118*/ 	.word	0x000003b0


	//   ....[1]....
        /*011c*/ 	.word	0x00002f00


	//----- nvinfo : EIATTR_MAX_THREADS
	.align		4
.L_2281:
        /*0120*/ 	.byte	0x04, 0x05
        /*0122*/ 	.short	(.L_2283 - .L_2282)
.L_2282:
        /*0124*/ 	.word	0x00000020
        /*0128*/ 	.word	0x00000001
        /*012c*/ 	.word	0x00000001


	//----- nvinfo : EIATTR_CRS_STACK_SIZE
	.align		4
.L_2283:
        /*0130*/ 	.byte	0x04, 0x1e
        /*0132*/ 	.short	(.L_2285 - .L_2284)
.L_2284:
        /*0134*/ 	.word	0x00000000


	//----- nvinfo : EIATTR_CBANK_PARAM_SIZE
	.align		4
.L_2285:
        /*0138*/ 	.byte	0x03, 0x19
        /*013a*/ 	.short	0x0118


	//----- nvinfo : EIATTR_PARAM_CBANK
	.align		4
        /*013c*/ 	.byte	0x04, 0x0a
        /*013e*/ 	.short	(.L_2287 - .L_2286)
	.align		4
.L_2286:
        /*0140*/ 	.word	index@(.nv.constant0._Z25selective_scan_fwd_kernelI32Selective_Scan_fwd_kernel_traitsILi32ELi4ELi1ELb0ELb1ELb0ELb0EN3c108BFloat16ENS1_7complexIfEEEEv13SSMParamsBase)
        /*0144*/ 	.short	0x0380
        /*0146*/ 	.short	0x0118


	//----- nvinfo : EIATTR_SW_WAR
	.align		4
.L_2287:
        /*0148*/ 	.byte	0x04, 0x36
        /*014a*/ 	.short	(.L_2289 - .L_2288)
.L_2288:
        /*014c*/ 	.word	0x00000008
.L_2289:


//--------------------- .nv.info._Z25selective_scan_fwd_kernelI32Selective_Scan_fwd_kernel_traitsILi32ELi4ELi1ELb0ELb1ELb0ELb1EN3c108BFloat16ENS1_7complexIfEEEEv13SSMParamsBase --------------------------
	.section	.nv.info._Z25selective_scan_fwd_kernelI32Selective_Scan_fwd_kernel_traitsILi32ELi4ELi1ELb0ELb1ELb0ELb1EN3c108BFloat16ENS1_7complexIfEEEEv13SSMParamsBase,"",@"SHT_CUDA_INFO"
	.sectionflags	@""
	.align	4


	//----- nvinfo : EIATTR_CUDA_API_VERSION
	.align		4
        /*0000*/ 	.byte	0x04, 0x37
        /*0002*/ 	.short	(.L_2291 - .L_2290)
.L_2290:
        /*0004*/ 	.word	0x00000082


	//----- nvinfo : EIATTR_KPARAM_INFO
	.align		4
.L_2291:
        /*0008*/ 	.byte	0x04, 0x17
        /*000a*/ 	.short	(.L_2293 - .L_2292)
.L_2292:
        /*000c*/ 	.word	0x00000000
        /*0010*/ 	.short	0x0000
        /*0012*/ 	.short	0x0000
        /*0014*/ 	.byte	0x00, 0xf0, 0x61, 0x04


	//----- nvinfo : EIATTR_SPARSE_MMA_MASK
	.align		4
.L_2293:
        /*0018*/ 	.byte	0x03, 0x50
        /*001a*/ 	.short	0x0000


	//----- nvinfo : EIATTR_MAXREG_COUNT
	.align		4
        /*001c*/ 	.byte	0x03, 0x1b
        /*001e*/ 	.short	0x00ff


	//----- nvinfo : EIATTR_NUM_BARRIERS
	.align		4
        /*0020*/ 	.byte	0x02, 0x4c
        /*0022*/ 	.byte	0x01
	.zero		1


	//----- nvinfo : EIATTR_MERCURY_ISA_VERSION
	.align		4
        /*0024*/ 	.byte	0x03, 0x5f
        /*0026*/ 	.short	0x0101


	//----- nvinfo : EIATTR_COOP_GROUP_MASK_REGIDS
	.align		4
        /*0028*/ 	.byte	0x04, 0x29
        /*002a*/ 	.short	(.L_2295 - .L_2294)


	//   ....[0]....
.L_2294:
        /*002c*/ 	.word	0xffffffff


	//   ....[1]....
        /*0030*/ 	.word	0xffffffff


	//   ....[2]....
        /*0034*/ 	.word	0xffffffff


	//   ....[3]....
        /*0038*/ 	.word	0xffffffff


	//   ....[4]....
        /*003c*/ 	.word	0xffffffff


	//   ....[5]....
        /*0040*/ 	.word	0xffffffff


	//   ....[6]....
        /*0044*/ 	.word	0xffffffff


	//   ....[7]....
        /*0048*/ 	.word	0xffffffff


	//   ....[8]....
        /*004c*/ 	.word	0xffffffff


	//   ....[9]....
        /*0050*/ 	.word	0xffffffff


	//   ....[10]....
        /*0054*/ 	.word	0xffffffff


	//   ....[11]....
        /*0058*/ 	.word	0xffffffff


	//   ....[12]....
        /*005c*/ 	.word	0xffffffff


	//   ....[13]....
        /*0060*/ 	.word	0xffffffff


	//   ....[14]....
        /*0064*/ 	.word	0xffffffff


	//   ....[15]....
        /*0068*/ 	.word	0xffffffff


	//   ....[16]....
        /*006c*/ 	.word	0xffffffff


	//   ....[17]....
        /*0070*/ 	.word	0xffffffff


	//   ....[18]....
        /*0074*/ 	.word	0xffffffff


	//   ....[19]....
        /*0078*/ 	.word	0xffffffff


	//   ....[20]....
        /*007c*/ 	.word	0xffffffff


	//   ....[21]....
        /*0080*/ 	.word	0xffffffff


	//   ....[22]....
        /*0084*/ 	.word	0xffffffff


	//   ....[23]....
        /*0088*/ 	.word	0xffffffff


	//   ....[24]....
        /*008c*/ 	.word	0xffffffff


	//   ....[25]....
        /*0090*/ 	.word	0xffffffff


	//   ....[26]....
        /*0094*/ 	.word	0xffffffff


	//   ....[27]....
        /*0098*/ 	.word	0xffffffff


	//   ....[28]....
        /*009c*/ 	.word	0xffffffff


	//   ....[29]....
        /*00a0*/ 	.word	0xffffffff


	//----- nvinfo : EIATTR_COOP_GROUP_INSTR_OFFSETS
	.align		4
.L_2295:
        /*00a4*/ 	.byte	0x04, 0x28
        /*00a6*/ 	.short	(.L_2297 - .L_2296)


	//   ....[0]....
.L_2296:
        /*00a8*/ 	.word	0x000009b0


	//   ....[1]....
        /*00ac*/ 	.word	0x00000a70


	//   ....[2]....
        /*00b0*/ 	.word	0x00001a80


	//   ....[3]....
        /*00b4*/ 	.word	0x000020f0


	//   ....[4]....
        /*00b8*/ 	.word	0x00002110


	//   ....[5]....
        /*00bc*/ 	.word	0x00002140


	//   ....[6]....
        /*00c0*/ 	.word	0x00002170


	//   ....[7]....
        /*00c4*/ 	.word	0x000021f0


	//   ....[8]....
        /*00c8*/ 	.word	0x00002220


	//   ....[9]....
        /*00cc*/ 	.word	0x00002240


	//   ....[10]....
        /*00d0*/ 	.word	0x00002260


	//   ....[11]....
        /*00d4*/ 	.word	0x000022f0


	//   ....[12]....
        /*00d8*/ 	.word	0x00002320


	//   ....[13]....
        /*00dc*/ 	.word	0x00002330


	//   ....[14]....
        /*00e0*/ 	.word	0x00002340


	//   ....[15]....
        /*00e4*/ 	.word	0x000023e0


	//   ....[16]....
        /*00e8*/ 	.word	0x00002410


	//   ....[17]....
        /*00ec*/ 	.word	0x00002420


	//   ....[18]....
        /*00f0*/ 	.word	0x00002430


	//   ....[19]....
        /*00f4*/ 	.word	0x000024f0


	//   ....[20]....
        /*00f8*/ 	.word	0x00002500


	//   ....[21]....
        /*00fc*/ 	.word	0x00002510


	//   ....[22]....
        /*0100*/ 	.word	0x00002520


	//   ....[23]....
        /*0104*/ 	.word	0x00002710


	//   ....[24]....
        /*0108*/ 	.word	0x00002720


	//   ....[25]....
        /*010c*/ 	.word	0x00002730


	//   ....[26]....
        /*0110*/ 	.word	0x00002740


	//   ....[27]....
        /*0114*/ 	.word	0x00002d30


	//   ....[28]....
        /*0118*/ 	.word	0x00003030


	//   ....[29]....
        /*011c*/ 	.word	0x00003290


	//----- nvinfo : EIATTR_VRC_CTA_INIT_COUNT
	.align		4
.L_2297:
        /*0120*/ 	.byte	0x02, 0x4a
	.zero		1
	.zero		1


	//----- nvinfo : EIATTR_EXIT_INSTR_OFFSETS
	.align		4
        /*0124*/ 	.byte	0x04, 0x1c
        /*0126*/ 	.short	(.L_2299 - .L_2298)


	//   ....[0]....
.L_2298:
        /*0128*/ 	.word	0x000003b0


	//   ....[1]....
        /*012c*/ 	.word	0x000034b0


	//----- nvinfo : EIATTR_MAX_THREADS
	.align		4
.L_2299:
        /*0130*/ 	.byte	0x04, 0x05
        /*0132*/ 	.short	(.L_2301 - .L_2300)
.L_2300:
        /*0134*/ 	.word	0x00000020
        /*0138*/ 	.word	0x00000001
        /*013c*/ 	.word	0x00000001


	//----- nvinfo : EIATTR_CRS_STACK_SIZE
	.align		4
.L_2301:
        /*0140*/ 	.byte	0x04, 0x1e
        /*0142*/ 	.short	(.L_2303 - .L_2302)
.L_2302:
        /*0144*/ 	.word	0x00000000


	//----- nvinfo : EIATTR_CBANK_PARAM_SIZE
	.align		4
.L_2303:
        /*0148*/ 	.byte	0x03, 0x19
        /*014a*/ 	.short	0x0118


	//----- nvinfo : EIATTR_PARAM_CBANK
	.align		4
        /*014c*/ 	.byte	0x04, 0x0a
        /*014e*/ 	.short	(.L_2305 - .L_2304)
	.align		4
.L_2304:
        /*0150*/ 	.word	index@(.nv.constant0._Z25selective_scan_fwd_kernelI32Selective_Scan_fwd_kernel_traitsILi32ELi4ELi1ELb0ELb1ELb0ELb1EN3c108BFloat16ENS1_7complexIfEEEEv13SSMParamsBase)
        /*0154*/ 	.short	0x0380
        /*0156*/ 	.short	0x0118


	//----- nvinfo : EIATTR_SW_WAR
	.align		4
.L_2305:
        /*0158*/ 	.byte	0x04, 0x36
        /*015a*/ 	.short	(.L_2307 - .L_2306)
.L_2306:
        /*015c*/ 	.word	0x00000008
.L_2307:


//--------------------- .nv.info._Z25selective_scan_fwd_kernelI32Selective_Scan_fwd_kernel_traitsILi32ELi4ELi1ELb0ELb1ELb1ELb0EN3c108BFloat16ENS1_7complexIfEEEEv13SSMParamsBase --------------------------
	.section	.nv.info._Z25selective_scan_fwd_kernelI32Selective_Scan_fwd_kernel_traitsILi32ELi4ELi1ELb0ELb1ELb1ELb0EN3c108BFloat16ENS1_7complexIfEEEEv13SSMParamsBase,"",@"SHT_CUDA_INFO"
	.sectionflags	@""
	.align	4


	//----- nvinfo : EIATTR_CUDA_API_VERSION
	.align		4
        /*0000*/ 	.byte	0x04, 0x37
        /*0002*/ 	.short	(.L_2309 - .L_2308)
.L_2308:
        /*0004*/ 	.word	0x00000082


	//----- nvinfo : EIATTR_KPARAM_INFO
	.align		4
.L_2309:
        /*0008*/ 	.byte	0x04, 0x17
        /*000a*/ 	.short	(.L_2311 - .L_2310)
.L_2310:
        /*000c*/ 	.word	0x00000000
        /*0010*/ 	.short	0x0000
        /*0012*/ 	.short	0x0000
        /*0014*/ 	.byte	0x00, 0xf0, 0x61, 0x04


	//----- nvinfo : EIATTR_SPARSE_MMA_MASK
	.align		4
.L_2311:
        /*0018*/ 	.byte	0x03, 0x50
        /*001a*/ 	.short	0x0000


	//----- nvinfo : EIATTR_MAXREG_COUNT
	.align		4
        /*001c*/ 	.byte	0x03, 0x1b
        /*001e*/ 	.short	0x00ff


	//----- nvinfo : EIATTR_NUM_BARRIERS
	.align		4
        /*0020*/ 	.byte	0x02, 0x4c
        /*0022*/ 	.byte	0x01
	.zero		1


	//----- nvinfo : EIATTR_MERCURY_ISA_VERSION
	.align		4
        /*0024*/ 	.byte	0x03, 0x5f
        /*0026*/ 	.short	0x0101


	//----- nvinfo : EIATTR_COOP_GROUP_MASK_REGIDS
	.align		4
        /*0028*/ 	.byte	0x04, 0x29
        /*002a*/ 	.short	(.L_2313 - .L_2312)


	//   ....[0]....
.L_2312:
        /*002c*/ 	.word	0xffffffff


	//   ....[1]....
        /*0030*/ 	.word	0xffffffff


	//   ....[2]....
        /*0034*/ 	.word	0xffffffff


	//   ....[3]....
        /*0038*/ 	.word	0xffffffff


	//   ....[4]....
        /*003c*/ 	.word	0xffffffff


	//   ....[5]....
        /*0040*/ 	.word	0xffffffff


	//   ....[6]....
        /*0044*/ 	.word	0xffffffff


	//   ....[7]....
        /*0048*/ 	.word	0xffffffff


	//   ....[8]....
        /*004c*/ 	.word	0xffffffff


	//   ....[9]....
        /*0050*/ 	.word	0xffffffff


	//   ....[10]....
        /*0054*/ 	.word	0xffffffff


	//   ....[11]....
        /*0058*/ 	.word	0xffffffff


	//   ....[12]....
        /*005c*/ 	.word	0xffffffff


	//   ....[13]....
        /*0060*/ 	.word	0xffffffff


	//   ....[14]....
        /*0064*/ 	.word	0xffffffff


	//   ....[15]....
        /*0068*/ 	.word	0xffffffff


	//   ....[16]....
        /*006c*/ 	.word	0xffffffff


	//   ....[17]....
        /*0070*/ 	.word	0xffffffff


	//   ....[18]....
        /*0074*/ 	.word	0xffffffff


	//   ....[19]....
        /*0078*/ 	.word	0xffffffff


	//   ....[20]....
        /*007c*/ 	.word	0xffffffff


	//   ....[21]....
        /*0080*/ 	.word	0xffffffff


	//   ....[22]....
        /*0084*/ 	.word	0xffffffff


	//   ....[23]....
        /*0088*/ 	.word	0xffffffff


	//   ....[24]....
        /*008c*/ 	.word	0xffffffff


	//   ....[25]....
        /*0090*/ 	.word	0xffffffff


	//   ....[26]....
        /*0094*/ 	.word	0xffffffff


	//   ....[27]....
        /*0098*/ 	.word	0xffffffff


	//   ....[28]....
        /*009c*/ 	.word	0xffffffff


	//----- nvinfo : EIATTR_COOP_GROUP_INSTR_OFFSETS
	.align		4
.L_2313:
        /*00a0*/ 	.byte	0x04, 0x28
        /*00a2*/ 	.short	(.L_2315 - .L_2314)


	//   ....[0]....
.L_2314:
        /*00a4*/ 	.word	0x000009e0


	//   ....[1]....
        /*00a8*/ 	.word	0x00000aa0


	//   ....[2]....
        /*00ac*/ 	.word	0x00001b10


	//   ....[3]....
        /*00b0*/ 	.word	0x00002240


	//   ....[4]....
        /*00b4*/ 	.word	0x00002270


	//   ....[5]....
        /*00b8*/ 	.word	0x000022b0


	//   ....[6]....
        /*00bc*/ 	.word	0x000022d0


	//   ....[7]....
        /*00c0*/ 	.word	0x00002350


	//   ....[8]....
        /*00c4*/ 	.word	0x00002380


	//   ....[9]....
        /*00c8*/ 	.word	0x000023a0


	//   ....[10]....
        /*00cc*/ 	.word	0x000023b0


	//   ....[11]....
        /*00d0*/ 	.word	0x00002450


	//   ....[12]....
        /*00d4*/ 	.word	0x00002480


	//   ....[13]....
        /*00d8*/ 	.word	0x00002490


	//   ....[14]....
        /*00dc*/ 	.word	0x000024a0


	//   ....[15]....
        /*00e0*/ 	.word	0x00002550


	//   ....[16]....
        /*00e4*/ 	.word	0x00002570


	//   ....[17]....
        /*00e8*/ 	.word	0x00002580


	//   ....[18]....
        /*00ec*/ 	.word	0x00002590


	//   ....[19]....
        /*00f0*/ 	.word	0x00002640


	//   ....[20]....
        /*00f4*/ 	.word	0x00002680


	//   ....[21]....
        /*00f8*/ 	.word	0x00002690


	//   ....[22]....
        /*00fc*/ 	.word	0x000026c0


	//   ....[23]....
        /*0100*/ 	.word	0x00002770


	//   ....[24]....
        /*0104*/ 	.word	0x00002980


	//   ....[25]....
        /*0108*/ 	.word	0x000029b0


	//   ....[26]....
        /*010c*/ 	.word	0x000029d0


	//   ....[27]....
        /*0110*/ 	.word	0x000029e0


	//   ....[28]....
        /*0114*/ 	.word	0x00002f80


	//----- nvinfo : EIATTR_VRC_CTA_INIT_COUNT
	.align		4
.L_2315:
        /*0118*/ 	.byte	0x02, 0x4a
	.zero		1
	.zero		1


	//----- nvinfo : EIATTR_EXIT_INSTR_OFFSETS
	.align		4
        /*011c*/ 	.byte	0x04, 0x1c
        /*011e*/ 	.short	(.L_2317 - .L_2316)


	//   ....[0]....
.L_2316:
        /*0120*/ 	.word	0x00000450


	//   ....[1]....
        /*0124*/ 	.word	0x00003200


	//----- nvinfo : EIATTR_MAX_THREADS
	.align		4
.L_2317:
        /*0128*/ 	.byte	0x04, 0x05
        /*012a*/ 	.short	(.L_2319 - .L_2318)
.L_2318:
        /*012c*/ 	.word	0x00000020
        /*0130*/ 	.word	0x00000001
        /*0134*/ 	.word	0x00000001


	//----- nvinfo : EIATTR_CRS_STACK_SIZE
	.align		4
.L_2319:
        /*0138*/ 	.byte	0x04, 0x1e
        /*013a*/ 	.short	(.L_2321 - .L_2320)
.L_2320:
        /*013c*/ 	.word	0x00000000


	//----- nvinfo : EIATTR_CBANK_PARAM_SIZE
	.align		4
.L_2321:
        /*0140*/ 	.byte	0x03, 0x19
        /*0142*/ 	.short	0x0118


	//----- nvinfo : EIATTR_PARAM_CBANK
	.align		4
        /*0144*/ 	.byte	0x04, 0x0a
        /*0146*/ 	.short	(.L_2323 - .L_2322)
	.align		4
.L_2322:
        /*0148*/ 	.word	index@(.nv.constant0._Z25selective_scan_fwd_kernelI32Selective_Scan_fwd_kernel_traitsILi32ELi4ELi1ELb0ELb1ELb1ELb0EN3c108BFloat16ENS1_7complexIfEEEEv13SSMParamsBase)
        /*014c*/ 	.short	0x0380
        /*014e*/ 	.short	0x0118


	//----- nvinfo : EIATTR_SW_WAR
	.align		4
.L_2323:
        /*0150*/ 	.byte	0x04, 0x36
        /*0152*/ 	.short	(.L_2325 - .L_2324)
.L_2324:
        /*0154*/ 	.word	0x00000008
.L_2325:


//--------------------- .nv.info._Z25selective_scan_fwd_kernelI32Selective_Scan_fwd_kernel_traitsILi32ELi4ELi1ELb0ELb1ELb1ELb1EN3c108BFloat16ENS1_7complexIfEEEEv13SSMParamsBase --------------------------
	.section	.nv.info._Z25selective_scan_fwd_kernelI32Selective_Scan_fwd_kernel_traitsILi32ELi4ELi1ELb0ELb1ELb1ELb1EN3c108BFloat16ENS1_7complexIfEEEEv13SSMParamsBase,"",@"SHT_CUDA_INFO"
	.sectionflags	@""
	.align	4


	//----- nvinfo : EIATTR_CUDA_API_VERSION
	.align		4
        /*0000*/ 	.byte	0x04, 0x37
        /*0002*/ 	.short	(.L_2327 - .L_2326)
.L_2326:
        /*0004*/ 	.word	0x00000082


	//----- nvinfo : EIATTR_KPARAM_INFO
	.align		4
.L_2327:
        /*0008*/ 	.byte	0x04, 0x17
        /*000a*/ 	.short	(.L_2329 - .L_2328)
.L_2328:
        /*000c*/ 	.word	0x00000000
        /*0010*/ 	.short	0x0000
        /*0012*/ 	.short	0x0000
        /*0014*/ 	.byte	0x00, 0xf0, 0x61, 0x04


	//----- nvinfo : EIATTR_SPARSE_MMA_MASK
	.align		4
.L_2329:
        /*0018*/ 	.byte	0x03, 0x50
        /*001a*/ 	.short	0x0000


	//----- nvinfo : EIATTR_MAXREG_COUNT
	.align		4
        /*001c*/ 	.byte	0x03, 0x1b
        /*001e*/ 	.short	0x00ff


	//----- nvinfo : EIATTR_NUM_BARRIERS
	.align		4
        /*0020*/ 	.byte	0x02, 0x4c
        /*0022*/ 	.byte	0x01
	.zero		1


	//----- nvinfo : EIATTR_MERCURY_ISA_VERSION
	.align		4
        /*0024*/ 	.byte	0x03, 0x5f
        /*0026*/ 	.short	0x0101


	//----- nvinfo : EIATTR_COOP_GROUP_MASK_REGIDS
	.align		4
        /*0028*/ 	.byte	0x04, 0x29
        /*002a*/ 	.short	(.L_2331 - .L_2330)


	//   ....[0]....
.L_2330:
        /*002c*/ 	.word	0xffffffff


	//   ....[1]....
        /*0030*/ 	.word	0xffffffff


	//   ....[2]....
        /*0034*/ 	.word	0xffffffff


	//   ....[3]....
        /*0038*/ 	.word	0xffffffff


	//   ....[4]....
        /*003c*/ 	.word	0xffffffff


	//   ....[5]....
        /*0040*/ 	.word	0xffffffff


	//   ....[6]....
        /*0044*/ 	.word	0xffffffff


	//   ....[7]....
        /*0048*/ 	.word	0xffffffff


	//   ....[8]....
        /*004c*/ 	.word	0xffffffff


	//   ....[9]....
        /*0050*/ 	.word	0xffffffff


	//   ....[10]....
        /*0054*/ 	.word	0xffffffff


	//   ....[11]....
        /*0058*/ 	.word	0xffffffff


	//   ....[12]....
        /*005c*/ 	.word	0xffffffff


	//   ....[13]....
        /*0060*/ 	.word	0xffffffff


	//   ....[14]....
        /*0064*/ 	.word	0xffffffff


	//   ....[15]....
        /*0068*/ 	.word	0xffffffff


	//   ....[16]....
        /*006c*/ 	.word	0xffffffff


	//   ....[17]....
        /*0070*/ 	.word	0xffffffff


	//   ....[18]....
        /*0074*/ 	.word	0xffffffff


	//   ....[19]....
        /*0078*/ 	.word	0xffffffff


	//   ....[20]....
        /*007c*/ 	.word	0xffffffff


	//   ....[21]....
        /*0080*/ 	.word	0xffffffff


	//   ....[22]....
        /*0084*/ 	.word	0xffffffff


	//   ....[23]....
        /*0088*/ 	.word	0xffffffff


	//   ....[24]....
        /*008c*/ 	.word	0xffffffff


	//   ....[25]....
        /*0090*/ 	.word	0xffffffff


	//   ....[26]....
        /*0094*/ 	.word	0xffffffff


	//   ....[27]....
        /*0098*/ 	.word	0xffffffff


	//   ....[28]....
        /*009c*/ 	.word	0xffffffff


	//   ....[29]....
        /*00a0*/ 	.word	0xffffffff


	//   ....[30]....
        /*00a4*/ 	.word	0xffffffff


	//----- nvinfo : EIATTR_COOP_GROUP_INSTR_OFFSETS
	.align		4
.L_2331:
        /*00a8*/ 	.byte	0x04, 0x28
        /*00aa*/ 	.short	(.L_2333 - .L_2332)


	//   ....[0]....
.L_2332:
        /*00ac*/ 	.word	0x000009e0


	//   ....[1]....
        /*00b0*/ 	.word	0x00000aa0


	//   ....[2]....
        /*00b4*/ 	.word	0x00001b20


	//   ....[3]....
        /*00b8*/ 	.word	0x00002250


	//   ....[4]....
        /*00bc*/ 	.word	0x00002280


	//   ....[5]....
        /*00c0*/ 	.word	0x000022c0


	//   ....[6]....
        /*00c4*/ 	.word	0x000022e0


	//   ....[7]....
        /*00c8*/ 	.word	0x00002360


	//   ....[8]....
        /*00cc*/ 	.word	0x00002390


	//   ....[9]....
        /*00d0*/ 	.word	0x000023b0


	//   ....[10]....
        /*00d4*/ 	.word	0x000023c0


	//   ....[11]....
        /*00d8*/ 	.word	0x00002460


	//   ....[12]....
        /*00dc*/ 	.word	0x00002490


	//   ....[13]....
        /*00e0*/ 	.word	0x000024a0


	//   ....[14]....
        /*00e4*/ 	.word	0x000024b0


	//   ....[15]....
        /*00e8*/ 	.word	0x00002560


	//   ....[16]....
        /*00ec*/ 	.word	0x00002580


	//   ....[17]....
        /*00f0*/ 	.word	0x00002590


	//   ....[18]....
        /*00f4*/ 	.word	0x000025a0


	//   ....[19]....
        /*00f8*/ 	.word	0x00002650


	//   ....[20]....
        /*00fc*/ 	.word	0x00002690


	//   ....[21]....
        /*0100*/ 	.word	0x000026a0


	//   ....[22]....
        /*0104*/ 	.word	0x000026d0


	//   ....[23]....
        /*0108*/ 	.word	0x00002780


	//   ....[24]....
        /*010c*/ 	.word	0x00002990


	//   ....[25]....
        /*0110*/ 	.word	0x000029d0


	//   ....[26]....
        /*0114*/ 	.word	0x000029e0


	//   ....[27]....
        /*0118*/ 	.word	0x000029f0


	//   ....[28]....
        /*011c*/ 	.word	0x00002fb0


	//   ....[29]....
        /*0120*/ 	.word	0x00003370


	//   ....[30]....
        /*0124*/ 	.word	0x000035b0


	//----- nvinfo : EIATTR_VRC_CTA_INIT_COUNT
	.align		4
.L_2333:
        /*0128*/ 	.byte	0x02, 0x4a
	.zero		1
	.zero		1


	//----- nvinfo : EIATTR_EXIT_INSTR_OFFSETS
	.align		4
        /*012c*/ 	.byte	0x04, 0x1c
        /*012e*/ 	.short	(.L_2335 - .L_2334)


	//   ....[0]....
.L_2334:
        /*0130*/ 	.word	0x00000450


	//   ....[1]....
        /*0134*/ 	.word	0x000037f0


	//----- nvinfo : EIATTR_MAX_THREADS
	.align		4
.L_2335:
        /*0138*/ 	.byte	0x04, 0x05
        /*013a*/ 	.short	(.L_2337 - .L_2336)
.L_2336:
        /*013c*/ 	.word	0x00000020
        /*0140*/ 	.word	0x00000001
        /*0144*/ 	.word	0x00000001


	//----- nvinfo : EIATTR_CRS_STACK_SIZE
	.align		4
.L_2337:
        /*0148*/ 	.byte	0x04, 0x1e
        /*014a*/ 	.short	(.L_2339 - .L_2338)
.L_2338:
        /*014c*/ 	.word	0x00000000


	//----- nvinfo : EIATTR_CBANK_PARAM_SIZE
	.align		4
.L_2339:
        /*0150*/ 	.byte	0x03, 0x19
        /*0152*/ 	.short	0x0118


	//----- nvinfo : EIATTR_PARAM_CBANK
	.align		4
        /*0154*/ 	.byte	0x04, 0x0a
        /*0156*/ 	.short	(.L_2341 - .L_2340)
	.align		4
.L_2340:
        /*0158*/ 	.word	index@(.nv.constant0._Z25selective_scan_fwd_kernelI32Selective_Scan_fwd_kernel_traitsILi32ELi4ELi1ELb0ELb1ELb1ELb1EN3c108BFloat16ENS1_7complexIfEEEEv13SSMParamsBase)
        /*015c*/ 	.short	0x0380
        /*015e*/ 	.short	0x0118


	//----- nvinfo : EIATTR_SW_WAR
	.align		4
.L_2341:
        /*0160*/ 	.byte	0x04, 0x36
        /*0162*/ 	.short	(.L_2343 - .L_2342)
.L_2342:
        /*0164*/ 	.word	0x00000008
.L_2343:


//--------------------- .nv.info._Z25selective_scan_fwd_kernelI32Selective_Scan_fwd_kernel_traitsILi32ELi4ELi1ELb1ELb0ELb0ELb0EN3c108BFloat16ENS1_7complexIfEEEEv13SSMParamsBase --------------------------
	.section	.nv.info._Z25selective_scan_fwd_kernelI32Selective_Scan_fwd_kernel_traitsILi32ELi4ELi1ELb1ELb0ELb0ELb0EN3c108BFloat16ENS1_7complexIfEEEEv13SSMParamsBase,"",@"SHT_CUDA_INFO"
	.sectionflags	@""
	.align	4


	//----- nvinfo : EIATTR_CUDA_API_VERSION
	.align		4
        /*0000*/ 	.byte	0x04, 0x37
        /*0002*/ 	.short	(.L_2345 - .L_2344)
.L_2344:
        /*0004*/ 	.word	0x00000082


	//----- nvinfo : EIATTR_KPARAM_INFO
	.align		4
.L_2345:
        /*0008*/ 	.byte	0x04, 0x17
        /*000a*/ 	.short	(.L_2347 - .L_2346)
.L_2346:
        /*000c*/ 	.word	0x00000000
        /*0010*/ 	.short	0x0000
        /*0012*/ 	.short	0x0000
        /*0014*/ 	.byte	0x00, 0xf0, 0x61, 0x04


	//----- nvinfo : EIATTR_SPARSE_MMA_MASK
	.align		4
.L_2347:
        /*0018*/ 	.byte	0x03, 0x50
        /*001a*/ 	.short	0x0000


	//----- nvinfo : EIATTR_MAXREG_COUNT
	.align		4
        /*001c*/ 	.byte	0x03, 0x1b
        /*001e*/ 	.short	0x00ff


	//----- nvinfo : EIATTR_NUM_BARRIERS
	.align		4
        /*0020*/ 	.byte	0x02, 0x4c
        /*0022*/ 	.byte	0x01
	.zero		1


	//----- nvinfo : EIATTR_MERCURY_ISA_VERSION
	.align		4
        /*0024*/ 	.byte	0x03, 0x5f
        /*0026*/ 	.short	0x0101


	//----- nvinfo : EIATTR_COOP_GROUP_MASK_REGIDS
	.align		4
        /*0028*/ 	.byte	0x04, 0x29
        /*002a*/ 	.short	(.L_2349 - .L_2348)


	//   ....[0]....
.L_2348:
        /*002c*/ 	.word	0xffffffff


	//   ....[1]....
        /*0030*/ 	.word	0xffffffff


	//   ....[2]....
        /*0034*/ 	.word	0xffffffff


	//   ....[3]....
        /*0038*/ 	.word	0xffffffff


	//   ....[4]....
        /*003c*/ 	.word	0xffffffff


	//   ....[5]....
        /*0040*/ 	.word	0xffffffff


	//   ....[6]....
        /*0044*/ 	.word	0xffffffff


	//   ....[7]....
        /*0048*/ 	.word	0xffffffff


	//   ....[8]....
        /*004c*/ 	.word	0xffffffff


	//   ....[9]....
        /*0050*/ 	.word	0xffffffff


	//   ....[10]....
        /*0054*/ 	.word	0xffffffff


	//   ....[11]....
        /*0058*/ 	.word	0xffffffff


	//   ....[12]....
        /*005c*/ 	.word	0xffffffff


	//   ....[13]....
        /*0060*/ 	.word	0xffffffff


	//   ....[14]....
        /*0064*/ 	.word	0xffffffff


	//   ....[15]....
        /*0068*/ 	.word	0xffffffff


	//   ....[16]....
        /*006c*/ 	.word	0xffffffff


	//   ....[17]....
        /*0070*/ 	.word	0xffffffff


	//   ....[18]....
        /*0074*/ 	.word	0xffffffff


	//   ....[19]....
        /*0078*/ 	.word	0xffffffff


	//   ....[20]....
        /*007c*/ 	.word	0xffffffff


	//   ....[21]....
        /*0080*/ 	.word	0xffffffff


	//   ....[22]....
        /*0084*/ 	.word	0xffffffff


	//   ....[23]....
        /*0088*/ 	.word	0xffffffff


	//----- nvinfo : EIATTR_COOP_GROUP_INSTR_OFFSETS
	.align		4
.L_2349:
        /*008c*/ 	.byte	0x04, 0x28
        /*008e*/ 	.short	(.L_2351 - .L_2350)


	//   ....[0]....
.L_2350:
        /*0090*/ 	.word	0x00001670


	//   ....[1]....
        /*0094*/ 	.word	0x000016a0


	//   ....[2]....
        /*0098*/ 	.word	0x00001740


	//   ....[3]....
        /*009c*/ 	.word	0x00001760


	//   ....[4]....
        /*00a0*/ 	.word	0x000017c0


	//   ....[5]....
        /*00a4*/ 	.word	0x000017d0


	//   ....[6]....
        /*00a8*/ 	.word	0x00001830


	//   ....[7]....
        /*00ac*/ 	.word	0x00001840


	//   ....[8]....
        /*00b0*/ 	.word	0x000018b0


	//   ....[9]....
        /*00b4*/ 	.word	0x000018c0


	//   ....[10]....
        /*00b8*/ 	.word	0x00001910


	//   ....[11]....
        /*00bc*/ 	.word	0x00001930


	//   ....[12]....
        /*00c0*/ 	.word	0x000019a0


	//   ....[13]....
        /*00c4*/ 	.word	0x000019d0


	//   ....[14]....
        /*00c8*/ 	.word	0x00001a00


	//   ....[15]....
        /*00cc*/ 	.word	0x00001a10


	//   ....[16]....
        /*00d0*/ 	.word	0x00001ac0


	//   ....[17]....
        /*00d4*/ 	.word	0x00001ae0


	//   ....[18]....
        /*00d8*/ 	.word	0x00001af0


	//   ....[19]....
        /*00dc*/ 	.word	0x00001b00


	//   ....[20]....
        /*00e0*/ 	.word	0x00001c90


	//   ....[21]....
        /*00e4*/ 	.word	0x00001cd0


	//   ....[22]....
        /*00e8*/ 	.word	0x00001ce0


	//   ....[23]....
        /*00ec*/ 	.word	0x00001cf0


	//----- nvinfo : EIATTR_VRC_CTA_INIT_COUNT
	.align		4
.L_2351:
        /*00f0*/ 	.byte	0x02, 0x4a
	.zero		1
	.zero		1


	//----- nvinfo : EIATTR_EXIT_INSTR_OFFSETS
	.align		4
        /*00f4*/ 	.byte	0x04, 0x1c
        /*00f6*/ 	.short	(.L_2353 - .L_2352)


	//   ....[0]....
.L_2352:
        /*00f8*/ 	.word	0x00000220


	//   ....[1]....
        /*00fc*/ 	.word	0x00002380


	//----- nvinfo : EIATTR_MAX_THREADS
	.align		4
.L_2353:
        /*0100*/ 	.byte	0x04, 0x05
        /*0102*/ 	.short	(.L_2355 - .L_2354)
.L_2354:
        /*0104*/ 	.word	0x00000020
        /*0108*/ 	.word	0x00000001
        /*010c*/ 	.word	0x00000001


	//----- nvinfo : EIATTR_CRS_STACK_SIZE
	.align		4
.L_2355:
        /*0110*/ 	.byte	0x04, 0x1e
        /*0112*/ 	.short	(.L_2357 - .L_2356)
.L_2356:
        /*0114*/ 	.word	0x00000000


	//----- nvinfo : EIATTR_CBANK_PARAM_SIZE
	.align		4
.L_2357:
        /*0118*/ 	.byte	0x03, 0x19
        /*011a*/ 	.short	0x0118


	//----- nvinfo : EIATTR_PARAM_CBANK
	.align		4
        /*011c*/ 	.byte	0x04, 0x0a
        /*011e*/ 	.short	(.L_2359 - .L_2358)
	.align		4
.L_2358:
        /*0120*/ 	.word	index@(.nv.constant0._Z25selective_scan_fwd_kernelI32Selective_Scan_fwd_kernel_traitsILi32ELi4ELi1ELb1ELb0ELb0ELb0EN3c108BFloat16ENS1_7complexIfEEEEv13SSMParamsBase)
        /*0124*/ 	.short	0x0380
        /*0126*/ 	.short	0x0118


	//----- nvinfo : EIATTR_SW_WAR
	.align		4
.L_2359:
        /*0128*/ 	.byte	0x04, 0x36
        /*012a*/ 	.short	(.L_2361 - .L_2360)
.L_2360:
        /*012c*/ 	.word	0x00000008
.L_2361:


//--------------------- .nv.info._Z25selective_scan_fwd_kernelI32Selective_Scan_fwd_kernel_traitsILi32ELi4ELi1ELb1ELb0ELb0ELb1EN3c108BFloat16ENS1_7complexIfEEEEv13SSMParamsBase --------------------------
	.section	.nv.info._Z25selective_scan_fwd_kernelI32Selective_Scan_fwd_kernel_traitsILi32ELi4ELi1ELb1ELb0ELb0ELb1EN3c108BFloat16ENS1_7complexIfEEEEv13SSMParamsBase,"",@"SHT_CUDA_INFO"
	.sectionflags	@""
	.align	4


	//----- nvinfo : EIATTR_CUDA_API_VERSION
	.align		4
        /*0000*/ 	.byte	0x04, 0x37
        /*0002*/ 	.short	(.L_2363 - .L_2362)
.L_2362:
        /*0004*/ 	.word	0x00000082


	//----- nvinfo : EIATTR_KPARAM_INFO
	.align		4
.L_2363:
        /*0008*/ 	.byte	0x04, 0x17
        /*000a*/ 	.short	(.L_2365 - .L_2364)
.L_2364:
        /*000c*/ 	.word	0x00000000
        /*0010*/ 	.short	0x0000
        /*0012*/ 	.short	0x0000
        /*0014*/ 	.byte	0x00, 0xf0, 0x61, 0x04


	//----- nvinfo : EIATTR_SPARSE_MMA_MASK
	.align		4
.L_2365:
        /*0018*/ 	.byte	0x03, 0x50
        /*001a*/ 	.short	0x0000


	//----- nvinfo : EIATTR_MAXREG_COUNT
	.align		4
        /*001c*/ 	.byte	0x03, 0x1b
        /*001e*/ 	.short	0x00ff


	//----- nvinfo : EIATTR_NUM_BARRIERS
	.align		4
        /*0020*/ 	.byte	0x02, 0x4c
        /*0022*/ 	.byte	0x01
	.zero		1


	//----- nvinfo : EIATTR_MERCURY_ISA_VERSION
	.align		4
        /*0024*/ 	.byte	0x03, 0x5f
        /*0026*/ 	.short	0x0101


	//----- nvinfo : EIATTR_COOP_GROUP_MASK_REGIDS
	.align		4
        /*0028*/ 	.byte	0x04, 0x29
        /*002a*/ 	.short	(.L_2367 - .L_2366)


	//   ....[0]....
.L_2366:
        /*002c*/ 	.word	0xffffffff


	//   ....[1]....
        /*0030*/ 	.word	0xffffffff


	//   ....[2]....
        /*0034*/ 	.word	0xffffffff


	//   ....[3]....
        /*0038*/ 	.word	0xffffffff


	//   ....[4]....
        /*003c*/ 	.word	0xffffffff


	//   ....[5]....
        /*0040*/ 	.word	0xffffffff


	//   ....[6]....
        /*0044*/ 	.word	0xffffffff


	//   ....[7]....
        /*0048*/ 	.word	0xffffffff


	//   ....[8]....
        /*004c*/ 	.word	0xffffffff


	//   ....[9]....
        /*0050*/ 	.word	0xffffffff


	//   ....[10]....
        /*0054*/ 	.word	0xffffffff


	//   ....[11]....
        /*0058*/ 	.word	0xffffffff


	//   ....[12]....
        /*005c*/ 	.word	0xffffffff


	//   ....[13]....
        /*0060*/ 	.word	0xffffffff


	//   ....[14]....
        /*0064*/ 	.word	0xffffffff


	//   ....[15]....
        /*0068*/ 	.word	0xffffffff


	//   ....[16]....
        /*006c*/ 	.word	0xffffffff


	//   ....[17]....
        /*0070*/ 	.word	0xffffffff


	//   ....[18]....
        /*0074*/ 	.word	0xffffffff


	//   ....[19]....
        /*0078*/ 	.word	0xffffffff


	//   ....[20]....
        /*007c*/ 	.word	0xffffffff


	//   ....[21]....
        /*0080*/ 	.word	0xffffffff


	//   ....[22]....
        /*0084*/ 	.word	0xffffffff


	//   ....[23]....
        /*0088*/ 	.word	0xffffffff


	//----- nvinfo : EIATTR_COOP_GROUP_INSTR_OFFSETS
	.align		4
.L_2367:
        /*008c*/ 	.byte	0x04, 0x28
        /*008e*/ 	.short	(.L_2369 - .L_2368)


	//   ....[0]....
.L_2368:
        /*0090*/ 	.word	0x00001780


	//   ....[1]....
        /*0094*/ 	.word	0x000017b0


	//   ....[2]....
        /*0098*/ 	.word	0x00001850


	//   ....[3]....
        /*009c*/ 	.word	0x00001870


	//   ....[4]....
        /*00a0*/ 	.word	0x000018d0


	//   ....[5]....
        /*00a4*/ 	.word	0x000018e0


	//   ....[6]....
        /*00a8*/ 	.word	0x00001940


	//   ....[7]....
        /*00ac*/ 	.word	0x00001950


	//   ....[8]....
        /*00b0*/ 	.word	0x000019c0


	//   ....[9]....
        /*00b4*/ 	.word	0x000019d0


	//   ....[10]....
        /*00b8*/ 	.word	0x00001a20


	//   ....[11]....
        /*00bc*/ 	.word	0x00001a40


	//   ....[12]....
        /*00c0*/ 	.word	0x00001ab0


	//   ....[13]....
        /*00c4*/ 	.word	0x00001ae0


	//   ....[14]....
        /*00c8*/ 	.word	0x00001b10


	//   ....[15]....
        /*00cc*/ 	.word	0x00001b20


	//   ....[16]....
        /*00d0*/ 	.word	0x00001bd0


	//   ....[17]....
        /*00d4*/ 	.word	0x00001bf0


	//   ....[18]....
        /*00d8*/ 	.word	0x00001c00


	//   ....[19]....
        /*00dc*/ 	.word	0x00001c10


	//   ....[20]....
        /*00e0*/ 	.word	0x00001da0


	//   ....[21]....
        /*00e4*/ 	.word	0x00001de0


	//   ....[22]....
        /*00e8*/ 	.word	0x00001df0


	//   ....[23]....
        /*00ec*/ 	.word	0x00001e00


	//----- nvinfo : EIATTR_VRC_CTA_INIT_COUNT
	.align		4
.L_2369:
        /*00f0*/ 	.byte	0x02, 0x4a
	.zero		1
	.zero		1


	//----- nvinfo : EIATTR_EXIT_INSTR_OFFSETS
	.align		4
        /*00f4*/ 	.byte	0x04, 0x1c
        /*00f6*/ 	.short	(.L_2371 - .L_2370)


	//   ....[0]....
.L_2370:
        /*00f8*/ 	.word	0x00000220


	//   ....[1]....
        /*00fc*/ 	.word	0x00002790


	//----- nvinfo : EIATTR_MAX_THREADS
	.align		4
.L_2371:
        /*0100*/ 	.byte	0x04, 0x05
        /*0102*/ 	.short	(.L_2373 - .L_2372)
.L_2372:
        /*0104*/ 	.word	0x00000020
        /*0108*/ 	.word	0x00000001
        /*010c*/ 	.word	0x00000001


	//----- nvinfo : EIATTR_CRS_STACK_SIZE
	.align		4
.L_2373:
        /*0110*/ 	.byte	0x04, 0x1e
        /*0112*/ 	.short	(.L_2375 - .L_2374)
.L_2374:
        /*0114*/ 	.word	0x00000000


	//----- nvinfo : EIATTR_CBANK_PARAM_SIZE
	.align		4
.L_2375:
        /*0118*/ 	.byte	0x03, 0x19
        /*011a*/ 	.short	0x0118


	//----- nvinfo : EIATTR_PARAM_CBANK
	.align		4
        /*011c*/ 	.byte	0x04, 0x0a
        /*011e*/ 	.short	(.L_2377 - .L_2376)
	.align		4
.L_2376:
        /*0120*/ 	.word	index@(.nv.constant0._Z25selective_scan_fwd_kernelI32Selective_Scan_fwd_kernel_traitsILi32ELi4ELi1ELb1ELb0ELb0ELb1EN3c108BFloat16ENS1_7complexIfEEEEv13SSMParamsBase)
        /*0124*/ 	.short	0x0380
        /*0126*/ 	.short	0x0118


	//----- nvinfo : EIATTR_SW_WAR
	.align		4
.L_2377:
        /*0128*/ 	.byte	0x04, 0x36
        /*012a*/ 	.short	(.L_2379 - .L_2378)
.L_2378:
        /*012c*/ 	.word	0x00000008
.L_2379:


//--------------------- .nv.info._Z25selective_scan_fwd_kernelI32Selective_Scan_fwd_kernel_traitsILi32ELi4ELi1ELb1ELb0ELb1ELb0EN3c108BFloat16ENS1_7complexIfEEEEv13SSMParamsBase --------------------------
	.section	.nv.info._Z25selective_scan_fwd_kernelI32Selective_Scan_fwd_kernel_traitsILi32ELi4ELi1ELb1ELb0ELb1ELb0EN3c108BFloat16ENS1_7complexIfEEEEv13SSMParamsBase,"",@"SHT_CUDA_INFO"
	.sectionflags	@""
	.align	4


	//----- nvinfo : EIATTR_CUDA_API_VERSION
	.align		4
        /*0000*/ 	.byte	0x04, 0x37
        /*0002*/ 	.short	(.L_2381 - .L_2380)
.L_2380:
        /*0004*/ 	.word	0x00000082


	//----- nvinfo : EIATTR_KPARAM_INFO
	.align		4
.L_2381:
        /*0008*/ 	.byte	0x04, 0x17
        /*000a*/ 	.short	(.L_2383 - .L_2382)
.L_2382:
        /*000c*/ 	.word	0x00000000
        /*0010*/ 	.short	0x0000
        /*0012*/ 	.short	0x0000
        /*0014*/ 	.byte	0x00, 0xf0, 0x61, 0x04


	//----- nvinfo : EIATTR_SPARSE_MMA_MASK
	.align		4
.L_2383:
        /*0018*/ 	.byte	0x03, 0x50
        /*001a*/ 	.short	0x0000


	//----- nvinfo : EIATTR_MAXREG_COUNT
	.align		4
        /*001c*/ 	.byte	0x03, 0x1b
        /*001e*/ 	.short	0x00ff


	//----- nvinfo : EIATTR_NUM_BARRIERS
	.align		4
        /*0020*/ 	.byte	0x02, 0x4c
        /*0022*/ 	.byte	0x01
	.zero		1


	//----- nvinfo : EIATTR_MERCURY_ISA_VERSION
	.align		4
        /*0024*/ 	.byte	0x03, 0x5f
        /*0026*/ 	.short	0x0101


	//----- nvinfo : EIATTR_COOP_GROUP_MASK_REGIDS
	.align		4
        /*0028*/ 	.byte	0x04, 0x29
        /*002a*/ 	.short	(.L_2385 - .L_2384)


	//   ....[0]....
.L_2384:
        /*002c*/ 	.word	0xffffffff


	//   ....[1]....
        /*0030*/ 	.word	0xffffffff


	//   ....[2]....
        /*0034*/ 	.word	0xffffffff


	//   ....[3]....
        /*0038*/ 	.word	0xffffffff


	//   ....[4]....
        /*003c*/ 	.word	0xffffffff


	//   ....[5]....
        /*0040*/ 	.word	0xffffffff


	//   ....[6]....
        /*0044*/ 	.word	0xffffffff


	//   ....[7]....
        /*0048*/ 	.word	0xffffffff


	//   ....[8]....
        /*004c*/ 	.word	0xffffffff


	//   ....[9]....
        /*0050*/ 	.word	0xffffffff


	//   ....[10]....
        /*0054*/ 	.word	0xffffffff


	//   ....[11]....
        /*0058*/ 	.word	0xffffffff


	//   ....[12]....
        /*005c*/ 	.word	0xffffffff


	//   ....[13]....
        /*0060*/ 	.word	0xffffffff


	//   ....[14]....
        /*0064*/ 	.word	0xffffffff


	//   ....[15]....
        /*0068*/ 	.word	0xffffffff


	//   ....[16]....
        /*006c*/ 	.word	0xffffffff


	//   ....[17]....
        /*0070*/ 	.word	0xffffffff


	//   ....[18]....
        /*0074*/ 	.word	0xffffffff


	//   ....[19]....
        /*0078*/ 	.word	0xffffffff


	//   ....[20]....
        /*007c*/ 	.word	0xffffffff


	//   ....[21]....
        /*0080*/ 	.word	0xffffffff


	//   ....[22]....
        /*0084*/ 	.word	0xffffffff


	//   ....[23]....
        /*0088*/ 	.word	0xffffffff


	//----- nvinfo : EIATTR_COOP_GROUP_INSTR_OFFSETS
	.align		4
.L_2385:
        /*008c*/ 	.byte	0x04, 0x28
        /*008e*/ 	.short	(.L_2387 - .L_2386)


	//   ....[0]....
.L_2386:
        /*0090*/ 	.word	0x00001870


	//   ....[1]....
        /*0094*/ 	.word	0x000018a0


	//   ....[2]....
        /*0098*/ 	.word	0x00001940


	//   ....[3]....
        /*009c*/ 	.word	0x00001960


	//   ....[4]....
        /*00a0*/ 	.word	0x000019c0


	//   ....[5]....
        /*00a4*/ 	.word	0x000019d0


	//   ....[6]....
        /*00a8*/ 	.word	0x00001a30


	//   ....[7]....
        /*00ac*/ 	.word	0x00001a40


	//   ....[8]....
        /*00b0*/ 	.word	0x00001ab0


	//   ....[9]....
        /*00b4*/ 	.word	0x00001ac0


	//   ....[10]....
        /*00b8*/ 	.word	0x00001b10


	//   ....[11]....
        /*00bc*/ 	.word	0x00001b30


	//   ....[12]....
        /*00c0*/ 	.word	0x00001ba0


	//   ....[13]....
        /*00c4*/ 	.word	0x00001bd0


	//   ....[14]....
        /*00c8*/ 	.word	0x00001c00


	//   ....[15]....
        /*00cc*/ 	.word	0x00001c10


	//   ....[16]....
        /*00d0*/ 	.word	0x00001cc0


	//   ....[17]....
        /*00d4*/ 	.word	0x00001ce0


	//   ....[18]....
        /*00d8*/ 	.word	0x00001cf0


	//   ....[19]....
        /*00dc*/ 	.word	0x00001d00


	//   ....[20]....
        /*00e0*/ 	.word	0x00001e80


	//   ....[21]....
        /*00e4*/ 	.word	0x00001eb0


	//   ....[22]....
        /*00e8*/ 	.word	0x00001ee0


	//   ....[23]....
        /*00ec*/ 	.word	0x00001f10


	//----- nvinfo : EIATTR_VRC_CTA_INIT_COUNT
	.align		4
.L_2387:
        /*00f0*/ 	.byte	0x02, 0x4a
	.zero		1
	.zero		1


	//----- nvinfo : EIATTR_EXIT_INSTR_OFFSETS
	.align		4
        /*00f4*/ 	.byte	0x04, 0x1c
        /*00f6*/ 	.short	(.L_2389 - .L_2388)


	//   ....[0]....
.L_2388:
        /*00f8*/ 	.word	0x00000380


	//   ....[1]....
        /*00fc*/ 	.word	0x000026e0


	//----- nvinfo : EIATTR_MAX_THREADS
	.align		4
.L_2389:
        /*0100*/ 	.byte	0x04, 0x05
        /*0102*/ 	.short	(.L_2391 - .L_2390)
.L_2390:
        /*0104*/ 	.word	0x00000020
        /*0108*/ 	.word	0x00000001
        /*010c*/ 	.word	0x00000001


	//----- nvinfo : EIATTR_CRS_STACK_SIZE
	.align		4
.L_2391:
        /*0110*/ 	.byte	0x04, 0x1e
        /*0112*/ 	.short	(.L_2393 - .L_2392)
.L_2392:
        /*0114*/ 	.word	0x00000000


	//----- nvinfo : EIATTR_CBANK_PARAM_SIZE
	.align		4
.L_2393:
        /*0118*/ 	.byte	0x03, 0x19
        /*011a*/ 	.short	0x0118


	//----- nvinfo : EIATTR_PARAM_CBANK
	.align		4
        /*011c*/ 	.byte	0x04, 0x0a
        /*011e*/ 	.short	(.L_2395 - .L_2394)
	.align		4
.L_2394:
        /*0120*/ 	.word	index@(.nv.constant0._Z25selective_scan_fwd_kernelI32Selective_Scan_fwd_kernel_traitsILi32ELi4ELi1ELb1ELb0ELb1ELb0EN3c108BFloat16ENS1_7complexIfEEEEv13SSMParamsBase)
        /*0124*/ 	.short	0x0380
        /*0126*/ 	.short	0x0118


	//----- nvinfo : EIATTR_SW_WAR
	.align		4
.L_2395:
        /*0128*/ 	.byte	0x04, 0x36
        /*012a*/ 	.short	(.L_2397 - .L_2396)
.L_2396:
        /*012c*/ 	.word	0x00000008
.L_2397:


//--------------------- .nv.info._Z25selective_scan_fwd_kernelI32Selective_Scan_fwd_kernel_traitsILi32ELi4ELi1ELb1ELb0ELb1ELb1EN3c108BFloat16ENS1_7complexIfEEEEv13SSMParamsBase --------------------------
	.section	.nv.info._Z25selective_scan_fwd_kernelI32Selective_Scan_fwd_kernel_traitsILi32ELi4ELi1ELb1ELb0ELb1ELb1EN3c108BFloat16ENS1_7complexIfEEEEv13SSMParamsBase,"",@"SHT_CUDA_INFO"
	.sectionflags	@""
	.align	4


	//----- nvinfo : EIATTR_CUDA_API_VERSION
	.align		4
        /*0000*/ 	.byte	0x04, 0x37
        /*0002*/ 	.short	(.L_2399 - .L_2398)
.L_2398:
        /*0004*/ 	.word	0x00000082


	//----- nvinfo : EIATTR_KPARAM_INFO
	.align		4
.L_2399:
        /*0008*/ 	.byte	0x04, 0x17
        /*000a*/ 	.short	(.L_2401 - .L_2400)
.L_2400:
        /*000c*/ 	.word	0x00000000
        /*0010*/ 	.short	0x0000
        /*0012*/ 	.short	0x0000
        /*0014*/ 	.byte	0x00, 0xf0, 0x61, 0x04


	//----- nvinfo : EIATTR_SPARSE_MMA_MASK
	.align		4
.L_2401:
        /*0018*/ 	.byte	0x03, 0x50
        /*001a*/ 	.short	0x0000


	//----- nvinfo : EIATTR_MAXREG_COUNT
	.align		4
        /*001c*/ 	.byte	0x03, 0x1b
        /*001e*/ 	.short	0x00ff


	//----- nvinfo : EIATTR_NUM_BARRIERS
	.align		4
        /*0020*/ 	.byte	0x02, 0x4c
        /*0022*/ 	.byte	0x01
	.zero		1


	//----- nvinfo : EIATTR_MERCURY_ISA_VERSION
	.align		4
        /*0024*/ 	.byte	0x03, 0x5f
        /*0026*/ 	.short	0x0101


	//----- nvinfo : EIATTR_COOP_GROUP_MASK_REGIDS
	.align		4
        /*0028*/ 	.byte	0x04, 0x29
        /*002a*/ 	.short	(.L_2403 - .L_2402)


	//   ....[0]....
.L_2402:
        /*002c*/ 	.word	0xffffffff


	//   ....[1]....
        /*0030*/ 	.word	0xffffffff


	//   ....[2]....
        /*0034*/ 	.word	0xffffffff


	//   ....[3]....
        /*0038*/ 	.word	0xffffffff


	//   ....[4]....
        /*003c*/ 	.word	0xffffffff


	//   ....[5]....
        /*0040*/ 	.word	0xffffffff


	//   ....[6]....
        /*0044*/ 	.word	0xffffffff


	//   ....[7]....
        /*0048*/ 	.word	0xffffffff


	//   ....[8]....
        /*004c*/ 	.word	0xffffffff


	//   ....[9]....
        /*0050*/ 	.word	0xffffffff


	//   ....[10]....
        /*0054*/ 	.word	0xffffffff


	//   ....[11]....
        /*0058*/ 	.word	0xffffffff


	//   ....[12]....
        /*005c*/ 	.word	0xffffffff


	//   ....[13]....
        /*0060*/ 	.word	0xffffffff


	//   ....[14]....
        /*0064*/ 	.word	0xffffffff


	//   ....[15]....
        /*0068*/ 	.word	0xffffffff


	//   ....[16]....
        /*006c*/ 	.word	0xffffffff


	//   ....[17]....
        /*0070*/ 	.word	0xffffffff


	//   ....[18]....
        /*0074*/ 	.word	0xffffffff


	//   ....[19]....
        /*0078*/ 	.word	0xffffffff


	//   ....[20]....
        /*007c*/ 	.word	0xffffffff


	//   ....[21]....
        /*0080*/ 	.word	0xffffffff


	//   ....[22]....
        /*0084*/ 	.word	0xffffffff


	//   ....[23]....
        /*0088*/ 	.word	0xffffffff


	//----- nvinfo : EIATTR_COOP_GROUP_INSTR_OFFSETS
	.align		4
.L_2403:
        /*008c*/ 	.byte	0x04, 0x28
        /*008e*/ 	.short	(.L_2405 - .L_2404)


	//   ....[0]....
.L_2404:
        /*0090*/ 	.word	0x00001960


	//   ....[1]....
        /*0094*/ 	.word	0x00001990


	//   ....[2]....
        /*0098*/ 	.word	0x00001a30


	//   ....[3]....
        /*009c*/ 	.word	0x00001a50


	//   ....[4]....
        /*00a0*/ 	.word	0x00001ab0


	//   ....[5]....
        /*00a4*/ 	.word	0x00001ac0


	//   ....[6]....
        /*00a8*/ 	.word	0x00001b20


	//   ....[7]....
        /*00ac*/ 	.word	0x00001b30


	//   ....[8]....
        /*00b0*/ 	.word	0x00001ba0


	//   ....[9]....
        /*00b4*/ 	.word	0x00001bb0


	//   ....[10]....
        /*00b8*/ 	.word	0x00001c00


	//   ....[11]....
        /*00bc*/ 	.word	0x00001c20


	//   ....[12]....
        /*00c0*/ 	.word	0x00001c90


	//   ....[13]....
        /*00c4*/ 	.word	0x00001cc0


	//   ....[14]....
        /*00c8*/ 	.word	0x00001cf0


	//   ....[15]....
        /*00cc*/ 	.word	0x00001d00


	//   ....[16]....
        /*00d0*/ 	.word	0x00001db0


	//   ....[17]....
        /*00d4*/ 	.word	0x00001dd0


	//   ....[18]....
        /*00d8*/ 	.word	0x00001de0


	//   ....[19]....
        /*00dc*/ 	.word	0x00001df0


	//   ....[20]....
        /*00e0*/ 	.word	0x00001f80


	//   ....[21]....
        /*00e4*/ 	.word	0x00001fc0


	//   ....[22]....
        /*00e8*/ 	.word	0x00001fe0


	//   ....[23]....
        /*00ec*/ 	.word	0x00002000


	//----- nvinfo : EIATTR_VRC_CTA_INIT_COUNT
	.align		4
.L_2405:
        /*00f0*/ 	.byte	0x02, 0x4a
	.zero		1
	.zero		1


	//----- nvinfo : EIATTR_EXIT_INSTR_OFFSETS
	.align		4
        /*00f4*/ 	.byte	0x04, 0x1c
        /*00f6*/ 	.short	(.L_2407 - .L_2406)


	//   ....[0]....
.L_2406:
        /*00f8*/ 	.word	0x00000410


	//   ....[1]....
        /*00fc*/ 	.word	0x00002b00


	//----- nvinfo : EIATTR_MAX_THREADS
	.align		4
.L_2407:
        /*0100*/ 	.byte	0x04, 0x05
        /*0102*/ 	.short	(.L_2409 - .L_2408)
.L_2408:
        /*0104*/ 	.word	0x00000020
        /*0108*/ 	.word	0x00000001
        /*010c*/ 	.word	0x00000001


	//----- nvinfo : EIATTR_CRS_STACK_SIZE
	.align		4
.L_2409:
        /*0110*/ 	.byte	0x04, 0x1e
        /*0112*/ 	.short	(.L_2411 - .L_2410)
.L_2410:
        /*0114*/ 	.word	0x00000000


	//----- nvinfo : EIATTR_CBANK_PARAM_SIZE
	.align		4
.L_2411:
        /*0118*/ 	.byte	0x03, 0x19
        /*011a*/ 	.short	0x0118


	//----- nvinfo : EIATTR_PARAM_CBANK
	.align		4
        /*011c*/ 	.byte	0x04, 0x0a
        /*011e*/ 	.short	(.L_2413 - .L_2412)
	.align		4
.L_2412:
        /*0120*/ 	.word	index@(.nv.constant0._Z25selective_scan_fwd_kernelI32Selective_Scan_fwd_kernel_traitsILi32ELi4ELi1ELb1ELb0ELb1ELb1EN3c108BFloat16ENS1_7complexIfEEEEv13SSMParamsBase)
        /*0124*/ 	.short	0x0380
        /*0126*/ 	.short	0x0118


	//----- nvinfo : EIATTR_SW_WAR
	.align		4
.L_2413:
        /*0128*/ 	.byte	0x04, 0x36
        /*012a*/ 	.short	(.L_2415 - .L_2414)
.L_2414:
        /*012c*/ 	.word	0x00000008
.L_2415:


//--------------------- .nv.info._Z25selective_scan_fwd_kernelI32Selective_Scan_fwd_kernel_traitsILi32ELi4ELi1ELb1ELb1ELb0ELb0EN3c108BFloat16ENS1_7complexIfEEEEv13SSMParamsBase --------------------------
	.section	.nv.info._Z25selective_scan_fwd_kernelI32Selective_Scan_fwd_kernel_traitsILi32ELi4ELi1ELb1ELb1ELb0ELb0EN3c108BFloat16ENS1_7complexIfEEEEv13SSMParamsBase,"",@"SHT_CUDA_INFO"
	.sectionflags	@""
	.align	4


	//----- nvinfo : EIATTR_CUDA_API_VERSION
	.align		4
        /*0000*/ 	.byte	0x04, 0x37
        /*0002*/ 	.short	(.L_2417 - .L_2416)
.L_2416:
        /*0004*/ 	.word	0x00000082


	//----- nvinfo : EIATTR_KPARAM_INFO
	.align		4
.L_2417:
        /*0008*/ 	.byte	0x04, 0x17
        /*000a*/ 	.short	(.L_2419 - .L_2418)
.L_2418:
        /*000c*/ 	.word	0x00000000
        /*0010*/ 	.short	0x0000
        /*0012*/ 	.short	0x0000
        /*0014*/ 	.byte	0x00, 0xf0, 0x61, 0x04


	//----- nvinfo : EIATTR_SPARSE_MMA_MASK
	.align		4
.L_2419:
        /*0018*/ 	.byte	0x03, 0x50
        /*001a*/ 	.short	0x0000


	//----- nvinfo : EIATTR_MAXREG_COUNT
	.align		4
        /*001c*/ 	.byte	0x03, 0x1b
        /*001e*/ 	.short	0x00ff


	//----- nvinfo : EIATTR_NUM_BARRIERS
	.align		4
        /*0020*/ 	.byte	0x02, 0x4c
        /*0022*/ 	.byte	0x01
	.zero		1


	//----- nvinfo : EIATTR_MERCURY_ISA_VERSION
	.align		4
        /*0024*/ 	.byte	0x03, 0x5f
        /*0026*/ 	.short	0x0101


	//----- nvinfo : EIATTR_COOP_GROUP_MASK_REGIDS
	.align		4
        /*0028*/ 	.byte	0x04, 0x29
        /*002a*/ 	.short	(.L_2421 - .L_2420)


	//   ....[0]....
.L_2420:
        /*002c*/ 	.word	0xffffffff


	//   ....[1]....
        /*0030*/ 	.word	0xffffffff


	//   ....[2]....
        /*0034*/ 	.word	0xffffffff


	//   ....[3]....
        /*0038*/ 	.word	0xffffffff


	//   ....[4]....
        /*003c*/ 	.word	0xffffffff


	//   ....[5]....
        /*0040*/ 	.word	0xffffffff


	//   ....[6]....
        /*0044*/ 	.word	0xffffffff


	//   ....[7]....
        /*0048*/ 	.word	0xffffffff


	//   ....[8]....
        /*004c*/ 	.word	0xffffffff


	//   ....[9]....
        /*0050*/ 	.word	0xffffffff


	//   ....[10]....
        /*0054*/ 	.word	0xffffffff


	//   ....[11]....
        /*0058*/ 	.word	0xffffffff


	//   ....[12]....
        /*005c*/ 	.word	0xffffffff


	//   ....[13]....
        /*0060*/ 	.word	0xffffffff


	//   ....[14]....
        /*0064*/ 	.word	0xffffffff


	//   ....[15]....
        /*0068*/ 	.word	0xffffffff


	//   ....[16]....
        /*006c*/ 	.word	0xffffffff


	//   ....[17]....
        /*0070*/ 	.word	0xffffffff


	//   ....[18]....
        /*0074*/ 	.word	0xffffffff


	//   ....[19]....
        /*0078*/ 	.word	0xffffffff


	//   ....[20]....
        /*007c*/ 	.word	0xffffffff


	//   ....[21]....
        /*0080*/ 	.word	0xffffffff


	//   ....[22]....
        /*0084*/ 	.word	0xffffffff


	//   ....[23]....
        /*0088*/ 	.word	0xffffffff


	//----- nvinfo : EIATTR_COOP_GROUP_INSTR_OFFSETS
	.align		4
.L_2421:
        /*008c*/ 	.byte	0x04, 0x28
        /*008e*/ 	.short	(.L_2423 - .L_2422)


	//   ....[0]....
.L_2422:
        /*0090*/ 	.word	0x00001940


	//   ....[1]....
        /*0094*/ 	.word	0x00001990


	//   ....[2]....
        /*0098*/ 	.word	0x00001a30


	//   ....[3]....
        /*009c*/ 	.word	0x00001a50


	//   ....[4]....
        /*00a0*/ 	.word	0x00001ab0


	//   ....[5]....
        /*00a4*/ 	.word	0x00001ac0


	//   ....[6]....
        /*00a8*/ 	.word	0x00001b20


	//   ....[7]....
        /*00ac*/ 	.word	0x00001b30


	//   ....[8]....
        /*00b0*/ 	.word	0x00001ba0


	//   ....[9]....
        /*00b4*/ 	.word	0x00001bb0


	//   ....[10]....
        /*00b8*/ 	.word	0x00001c00


	//   ....[11]....
        /*00bc*/ 	.word	0x00001c20


	//   ....[12]....
        /*00c0*/ 	.word	0x00001c90


	//   ....[13]....
        /*00c4*/ 	.word	0x00001cc0


	//   ....[14]....
        /*00c8*/ 	.word	0x00001cf0


	//   ....[15]....
        /*00cc*/ 	.word	0x00001d00


	//   ....[16]....
        /*00d0*/ 	.word	0x00001db0


	//   ....[17]....
        /*00d4*/ 	.word	0x00001dd0


	//   ....[18]....
        /*00d8*/ 	.word	0x00001de0


	//   ....[19]....
        /*00dc*/ 	.word	0x00001df0


	//   ....[20]....
        /*00e0*/ 	.word	0x00001f80


	//   ....[21]....
        /*00e4*/ 	.word	0x00001fb0


	//   ....[22]....
        /*00e8*/ 	.word	0x00001fd0


	//   ....[23]....
        /*00ec*/ 	.word	0x00001fe0


	//----- nvinfo : EIATTR_VRC_CTA_INIT_COUNT
	.align		4
.L_2423:
        /*00f0*/ 	.byte	0x02, 0x4a
	.zero		1
	.zero		1


	//----- nvinfo : EIATTR_EXIT_INSTR_OFFSETS
	.align		4
        /*00f4*/ 	.byte	0x04, 0x1c
        /*00f6*/ 	.short	(.L_2425 - .L_2424)


	//   ....[0]....
.L_2424:
        /*00f8*/ 	.word	0x00000390


	//   ....[1]....
        /*00fc*/ 	.word	0x00002620


	//----- nvinfo : EIATTR_MAX_THREADS
	.align		4
.L_2425:
        /*0100*/ 	.byte	0x04, 0x05
        /*0102*/ 	.short	(.L_2427 - .L_2426)
.L_2426:
        /*0104*/ 	.word	0x00000020
        /*0108*/ 	.word	0x00000001
        /*010c*/ 	.word	0x00000001


	//----- nvinfo : EIATTR_CRS_STACK_SIZE
	.align		4
.L_2427:
        /*0110*/ 	.byte	0x04, 0x1e
        /*0112*/ 	.short	(.L_2429 - .L_2428)
.L_2428:
        /*0114*/ 	.word	0x00000000


	//----- nvinfo : EIATTR_CBANK_PARAM_SIZE
	.align		4
.L_2429:
        /*0118*/ 	.byte	0x03, 0x19
        /*011a*/ 	.short	0x0118


	//----- nvinfo : EIATTR_PARAM_CBANK
	.align		4
        /*011c*/ 	.byte	0x04, 0x0a
        /*011e*/ 	.short	(.L_2431 - .L_2430)
	.align		4
.L_2430:
        /*0120*/ 	.word	index@(.nv.constant0._Z25selective_scan_fwd_kernelI32Selective_Scan_fwd_kernel_traitsILi32ELi4ELi1ELb1ELb1ELb0ELb0EN3c108BFloat16ENS1_7complexIfEEEEv13SSMParamsBase)
        /*0124*/ 	.short	0x0380
        /*0126*/ 	.short	0x0118


	//----- nvinfo : EIATTR_SW_WAR
	.align		4
.L_2431:
        /*0128*/ 	.byte	0x04, 0x36
        /*012a*/ 	.short	(.L_2433 - .L_2432)
.L_2432:
        /*012c*/ 	.word	0x00000008
.L_2433:


//--------------------- .nv.info._Z25selective_scan_fwd_kernelI32Selective_Scan_fwd_kernel_traitsILi32ELi4ELi1ELb1ELb1ELb0ELb1EN3c108BFloat16ENS1_7complexIfEEEEv13SSMParamsBase --------------------------
	.section	.nv.info._Z25selective_scan_fwd_kernelI32Selective_Scan_fwd_kernel_traitsILi32ELi4ELi1ELb1ELb1ELb0ELb1EN3c108BFloat16ENS1_7complexIfEEEEv13SSMParamsBase,"",@"SHT_CUDA_INFO"
	.sectionflags	@""
	.align	4


	//----- nvinfo : EIATTR_CUDA_API_VERSION
	.align		4
        /*0000*/ 	.byte	0x04, 0x37
        /*0002*/ 	.short	(.L_2435 - .L_2434)
.L_2434:
        /*0004*/ 	.word	0x00000082


	//----- nvinfo : EIATTR_KPARAM_INFO
	.align		4
.L_2435:
        /*0008*/ 	.byte	0x04, 0x17
        /*000a*/ 	.short	(.L_2437 - .L_2436)
.L_2436:
        /*000c*/ 	.word	0x00000000
        /*0010*/ 	.short	0x0000
        /*0012*/ 	.short	0x0000
        /*0014*/ 	.byte	0x00, 0xf0, 0x61, 0x04


	//----- nvinfo : EIATTR_SPARSE_MMA_MASK
	.align		4
.L_2437:
        /*0018*/ 	.byte	0x03, 0x50
        /*001a*/ 	.short	0x0000


	//----- nvinfo : EIATTR_MAXREG_COUNT
	.align		4
        /*001c*/ 	.byte	0x03, 0x1b
        /*001e*/ 	.short	0x00ff


	//----- nvinfo : EIATTR_NUM_BARRIERS
	.align		4
        /*0020*/ 	.byte	0x02, 0x4c
        /*0022*/ 	.byte	0x01
	.zero		1


	//----- nvinfo : EIATTR_MERCURY_ISA_VERSION
	.align		4
        /*0024*/ 	.byte	0x03, 0x5f
        /*0026*/ 	.short	0x0101


	//----- nvinfo : EIATTR_COOP_GROUP_MASK_REGIDS
	.align		4
        /*0028*/ 	.byte	0x04, 0x29
        /*002a*/ 	.short	(.L_2439 - .L_2438)


	//   ....[0]....
.L_2438:
        /*002c*/ 	.word	0xffffffff


	//   ....[1]....
        /*0030*/ 	.word	0xffffffff


	//   ....[2]....
        /*0034*/ 	.word	0xffffffff


	//   ....[3]....
        /*0038*/ 	.word	0xffffffff


	//   ....[4]....
        /*003c*/ 	.word	0xffffffff


	//   ....[5]....
        /*0040*/ 	.word	0xffffffff


	//   ....[6]....
        /*0044*/ 	.word	0xffffffff


	//   ....[7]....
        /*0048*/ 	.word	0xffffffff


	//   ....[8]....
        /*004c*/ 	.word	0xffffffff


	//   ....[9]....
        /*0050*/ 	.word	0xffffffff


	//   ....[10]....
        /*0054*/ 	.word	0xffffffff


	//   ....[11]....
        /*0058*/ 	.word	0xffffffff


	//   ....[12]....
        /*005c*/ 	.word	0xffffffff


	//   ....[13]....
        /*0060*/ 	.word	0xffffffff


	//   ....[14]....
        /*0064*/ 	.word	0xffffffff


	//   ....[15]....
        /*0068*/ 	.word	0xffffffff


	//   ....[16]....
        /*006c*/ 	.word	0xffffffff


	//   ....[17]....
        /*0070*/ 	.word	0xffffffff


	//   ....[18]....
        /*0074*/ 	.word	0xffffffff


	//   ....[19]....
        /*0078*/ 	.word	0xffffffff


	//   ....[20]....
        /*007c*/ 	.word	0xffffffff


	//   ....[21]....
        /*0080*/ 	.word	0xffffffff


	//   ....[22]....
        /*0084*/ 	.word	0xffffffff


	//   ....[23]....
        /*0088*/ 	.word	0xffffffff


	//----- nvinfo : EIATTR_COOP_GROUP_INSTR_OFFSETS
	.align		4
.L_2439:
        /*008c*/ 	.byte	0x04, 0x28
        /*008e*/ 	.short	(.L_2441 - .L_2440)


	//   ....[0]....
.L_2440:
        /*0090*/ 	.word	0x00001a90


	//   ....[1]....
        /*0094*/ 	.word	0x00001ac0


	//   ....[2]....
        /*0098*/ 	.word	0x00001b80


	//   ....[3]....
        /*009c*/ 	.word	0x00001ba0


	//   ....[4]....
        /*00a0*/ 	.word	0x00001c00


	//   ....[5]....
        /*00a4*/ 	.word	0x00001c10


	//   ....[6]....
        /*00a8*/ 	.word	0x00001c70


	//   ....[7]....
        /*00ac*/ 	.word	0x00001c80


	//   ....[8]....
        /*00b0*/ 	.word	0x00001cf0


	//   ....[9]....
        /*00b4*/ 	.word	0x00001d00


	//   ....[10]....
        /*00b8*/ 	.word	0x00001d50


	//   ....[11]....
        /*00bc*/ 	.word	0x00001d70


	//   ....[12]....
        /*00c0*/ 	.word	0x00001de0


	//   ....[13]....
        /*00c4*/ 	.word	0x00001e10


	//   ....[14]....
        /*00c8*/ 	.word	0x00001e40


	//   ....[15]....
        /*00cc*/ 	.word	0x00001e50


	//   ....[16]....
        /*00d0*/ 	.word	0x00001f00


	//   ....[17]....
        /*00d4*/ 	.word	0x00001f20


	//   ....[18]....
        /*00d8*/ 	.word	0x00001f30


	//   ....[19]....
        /*00dc*/ 	.word	0x00001f40


	//   ....[20]....
        /*00e0*/ 	.word	0x000020d0


	//   ....[21]....
        /*00e4*/ 	.word	0x00002110


	//   ....[22]....
        /*00e8*/ 	.word	0x00002120


	//   ....[23]....
        /*00ec*/ 	.word	0x00002130


	//----- nvinfo : EIATTR_VRC_CTA_INIT_COUNT
	.align		4
.L_2441:
        /*00f0*/ 	.byte	0x02, 0x4a
	.zero		1
	.zero		1


	//----- nvinfo : EIATTR_EXIT_INSTR_OFFSETS
	.align		4
        /*00f4*/ 	.byte	0x04, 0x1c
        /*00f6*/ 	.short	(.L_2443 - .L_2442)


	//   ....[0]....
.L_2442:
        /*00f8*/ 	.word	0x00000410


	//   ....[1]....
        /*00fc*/ 	.word	0x00002aa0


	//----- nvinfo : EIATTR_MAX_THREADS
	.align		4
.L_2443:
        /*0100*/ 	.byte	0x04, 0x05
        /*0102*/ 	.short	(.L_2445 - .L_2444)
.L_2444:
        /*0104*/ 	.word	0x00000020
        /*0108*/ 	.word	0x00000001
        /*010c*/ 	.word	0x00000001


	//----- nvinfo : EIATTR_CRS_STACK_SIZE
	.align		4
.L_2445:
        /*0110*/ 	.byte	0x04, 0x1e
        /*0112*/ 	.short	(.L_2447 - .L_2446)
.L_2446:
        /*0114*/ 	.word	0x00000000


	//----- nvinfo : EIATTR_CBANK_PARAM_SIZE
	.align		4
.L_2447:
        /*0118*/ 	.byte	0x03, 0x19
        /*011a*/ 	.short	0x0118


	//----- nvinfo : EIATTR_PARAM_CBANK
	.align		4
        /*011c*/ 	.byte	0x04, 0x0a
        /*011e*/ 	.short	(.L_2449 - .L_2448)
	.align		4
.L_2448:
        /*0120*/ 	.word	index@(.nv.constant0._Z25selective_scan_fwd_kernelI32Selective_Scan_fwd_kernel_traitsILi32ELi4ELi1ELb1ELb1ELb0ELb1EN3c108BFloat16ENS1_7complexIfEEEEv13SSMParamsBase)
        /*0124*/ 	.short	0x0380
        /*0126*/ 	.short	0x0118


	//----- nvinfo : EIATTR_SW_WAR
	.align		4
.L_2449:
        /*0128*/ 	.byte	0x04, 0x36
        /*012a*/ 	.short	(.L_2451 - .L_2450)
.L_2450:
        /*012c*/ 	.word	0x00000008
.L_2451:


//--------------------- .nv.info._Z25selective_scan_fwd_kernelI32Selective_Scan_fwd_kernel_traitsILi32ELi4ELi1ELb1ELb1ELb1ELb0EN3c108BFloat16ENS1_7complexIfEEEEv13SSMParamsBase --------------------------
	.section	.nv.info._Z25selective_scan_fwd_kernelI32Selective_Scan_fwd_kernel_traitsILi32ELi4ELi1ELb1ELb1ELb1ELb0EN3c108BFloat16ENS1_7complexIfEEEEv13SSMParamsBase,"",@"SHT_CUDA_INFO"
	.sectionflags	@""
	.align	4


	//----- nvinfo : EIATTR_CUDA_API_VERSION
	.align		4
        /*0000*/ 	.byte	0x04, 0x37
        /*0002*/ 	.short	(.L_2453 - .L_2452)
.L_2452:
        /*0004*/ 	.word	0x00000082


	//----- nvinfo : EIATTR_KPARAM_INFO
	.align		4
.L_2453:
        /*0008*/ 	.byte	0x04, 0x17
        /*000a*/ 	.short	(.L_2455 - .L_2454)
.L_2454:
        /*000c*/ 	.word	0x00000000
        /*0010*/ 	.short	0x0000
        /*0012*/ 	.short	0x0000
        /*0014*/ 	.byte	0x00, 0xf0, 0x61, 0x04


	//----- nvinfo : EIATTR_SPARSE_MMA_MASK
	.align		4
.L_2455:
        /*0018*/ 	.byte	0x03, 0x50
        /*001a*/ 	.short	0x0000


	//----- nvinfo : EIATTR_MAXREG_COUNT
	.align		4
        /*001c*/ 	.byte	0x03, 0x1b
        /*001e*/ 	.short	0x00ff


	//----- nvinfo : EIATTR_NUM_BARRIERS
	.align		4
        /*0020*/ 	.byte	0x02, 0x4c
        /*0022*/ 	.byte	0x01
	.zero		1


	//----- nvinfo : EIATTR_MERCURY_ISA_VERSION
	.align		4
        /*0024*/ 	.byte	0x03, 0x5f
        /*0026*/ 	.short	0x0101


	//----- nvinfo : EIATTR_COOP_GROUP_MASK_REGIDS
	.align		4
        /*0028*/ 	.byte	0x04, 0x29
        /*002a*/ 	.short	(.L_2457 - .L_2456)


	//   ....[0]....
.L_2456:
        /*002c*/ 	.word	0xffffffff


	//   ....[1]....
        /*0030*/ 	.word	0xffffffff


	//   ....[2]....
        /*0034*/ 	.word	0xffffffff


	//   ....[3]....
        /*0038*/ 	.word	0xffffffff


	//   ....[4]....
        /*003c*/ 	.word	0xffffffff


	//   ....[5]....
        /*0040*/ 	.word	0xffffffff


	//   ....[6]....
        /*0044*/ 	.word	0xffffffff


	//   ....[7]....
        /*0048*/ 	.word	0xffffffff


	//   ....[8]....
        /*004c*/ 	.word	0xffffffff


	//   ....[9]....
        /*0050*/ 	.word	0xffffffff


	//   ....[10]....
        /*0054*/ 	.word	0xffffffff


	//   ....[11]....
        /*0058*/ 	.word	0xffffffff


	//   ....[12]....
        /*005c*/ 	.word	0xffffffff


	//   ....[13]....
        /*0060*/ 	.word	0xffffffff


	//   ....[14]....
        /*0064*/ 	.word	0xffffffff


	//   ....[15]....
        /*0068*/ 	.word	0xffffffff


	//   ....[16]....
        /*006c*/ 	.word	0xffffffff


	//   ....[17]....
        /*0070*/ 	.word	0xffffffff


	//   ....[18]....
        /*0074*/ 	.word	0xffffffff


	//   ....[19]....
        /*0078*/ 	.word	0xffffffff


	//   ....[20]....
        /*007c*/ 	.word	0xffffffff


	//   ....[21]....
        /*0080*/ 	.word	0xffffffff


	//   ....[22]....
        /*0084*/ 	.word	0xffffffff


	//   ....[23]....
        /*0088*/ 	.word	0xffffffff


	//----- nvinfo : EIATTR_COOP_GROUP_INSTR_OFFSETS
	.align		4
.L_2457:
        /*008c*/ 	.byte	0x04, 0x28
        /*008e*/ 	.short	(.L_2459 - .L_2458)


	//   ....[0]....
.L_2458:
        /*0090*/ 	.word	0x00001a10


	//   ....[1]....
        /*0094*/ 	.word	0x00001a40


	//   ....[2]....
        /*0098*/ 	.word	0x00001ad0


	//   ....[3]....
        /*009c*/ 	.word	0x00001af0


	//   ....[4]....
        /*00a0*/ 	.word	0x00001b50


	//   ....[5]....
        /*00a4*/ 	.word	0x00001b60


	//   ....[6]....
        /*00a8*/ 	.word	0x00001bc0


	//   ....[7]....
        /*00ac*/ 	.word	0x00001bd0


	//   ....[8]....
        /*00b0*/ 	.word	0x00001c40


	//   ....[9]....
        /*00b4*/ 	.word	0x00001c50


	//   ....[10]....
        /*00b8*/ 	.word	0x00001ca0


	//   ....[11]....
        /*00bc*/ 	.word	0x00001cc0


	//   ....[12]....
        /*00c0*/ 	.word	0x00001d30


	//   ....[13]....
        /*00c4*/ 	.word	0x00001d60


	//   ....[14]....
        /*00c8*/ 	.word	0x00001d90


	//   ....[15]....
        /*00cc*/ 	.word	0x00001da0


	//   ....[16]....
        /*00d0*/ 	.word	0x00001e50


	//   ....[17]....
        /*00d4*/ 	.word	0x00001e70


	//   ....[18]....
        /*00d8*/ 	.word	0x00001e80


	//   ....[19]....
        /*00dc*/ 	.word	0x00001e90


	//   ....[20]....
        /*00e0*/ 	.word	0x00002010


	//   ....[21]....
        /*00e4*/ 	.word	0x00002050


	//   ....[22]....
        /*00e8*/ 	.word	0x00002060


	//   ....[23]....
        /*00ec*/ 	.word	0x00002070


	//----- nvinfo : EIATTR_VRC_CTA_INIT_COUNT
	.align		4
.L_2459:
        /*00f0*/ 	.byte	0x02, 0x4a
	.zero		1
	.zero		1


	//----- nvinfo : EIATTR_EXIT_INSTR_OFFSETS
	.align		4
        /*00f4*/ 	.byte	0x04, 0x1c
        /*00f6*/ 	.short	(.L_2461 - .L_2460)


	//   ....[0]....
.L_2460:
        /*00f8*/ 	.word	0x00000410


	//   ....[1]....
        /*00fc*/ 	.word	0x00002790


	//----- nvinfo : EIATTR_MAX_THREADS
	.align		4
.L_2461:
        /*0100*/ 	.byte	0x04, 0x05
        /*0102*/ 	.short	(.L_2463 - .L_2462)
.L_2462:
        /*0104*/ 	.word	0x00000020
        /*0108*/ 	.word	0x00000001
        /*010c*/ 	.word	0x00000001


	//----- nvinfo : EIATTR_CRS_STACK_SIZE
	.align		4
.L_2463:
        /*0110*/ 	.byte	0x04, 0x1e
        /*0112*/ 	.short	(.L_2465 - .L_2464)
.L_2464:
        /*0114*/ 	.word	0x00000000


	//----- nvinfo : EIATTR_CBANK_PARAM_SIZE
	.align		4
.L_2465:
        /*0118*/ 	.byte	0x03, 0x19
        /*011a*/ 	.short	0x0118


	//----- nvinfo : EIATTR_PARAM_CBANK
	.align		4
        /*011c*/ 	.byte	0x04, 0x0a
        /*011e*/ 	.short	(.L_2467 - .L_2466)
	.align		4
.L_2466:
        /*0120*/ 	.word	index@(.nv.constant0._Z25selective_scan_fwd_kernelI32Selective_Scan_fwd_kernel_traitsILi32ELi4ELi1ELb1ELb1ELb1ELb0EN3c108BFloat16ENS1_7complexIfEEEEv13SSMParamsBase)
        /*0124*/ 	.short	0x0380
        /*0126*/ 	.short	0x0118


	//----- nvinfo : EIATTR_SW_WAR
	.align		4
.L_2467:
        /*0128*/ 	.byte	0x04, 0x36
        /*012a*/ 	.short	(.L_2469 - .L_2468)
.L_2468:
        /*012c*/ 	.word	0x00000008
.L_2469:


//--------------------- .nv.info._Z25selective_scan_fwd_kernelI32Selective_Scan_fwd_kernel_traitsILi32ELi4ELi1ELb1ELb1ELb1ELb1EN3c108BFloat16ENS1_7complexIfEEEEv13SSMParamsBase --------------------------
	.section	.nv.info._Z25selective_scan_fwd_kernelI32Selective_Scan_fwd_kernel_traitsILi32ELi4ELi1ELb1ELb1ELb1ELb1EN3c108BFloat16ENS1_7complexIfEEEEv13SSMParamsBase,"",@"SHT_CUDA_INFO"
	.sectionflags	@""
	.align	4


	//----- nvinfo : EIATTR_CUDA_API_VERSION
	.align		4
        /*0000*/ 	.byte	0x04, 0x37
        /*0002*/ 	.short	(.L_2471 - .L_2470)
.L_2470:
        /*0004*/ 	.word	0x00000082


	//----- nvinfo : EIATTR_KPARAM_INFO
	.align		4
.L_2471:
        /*0008*/ 	.byte	0x04, 0x17
        /*000a*/ 	.short	(.L_2473 - .L_2472)
.L_2472:
        /*000c*/ 	.word	0x00000000
        /*0010*/ 	.short	0x0000
        /*0012*/ 	.short	0x0000
        /*0014*/ 	.byte	0x00, 0xf0, 0x61, 0x04


	//----- nvinfo : EIATTR_SPARSE_MMA_MASK
	.align		4
.L_2473:
        /*0018*/ 	.byte	0x03, 0x50
        /*001a*/ 	.short	0x0000


	//----- nvinfo : EIATTR_MAXREG_COUNT
	.align		4
        /*001c*/ 	.byte	0x03, 0x1b
        /*001e*/ 	.short	0x00ff


	//----- nvinfo : EIATTR_NUM_BARRIERS
	.align		4
        /*0020*/ 	.byte	0x02, 0x4c
        /*0022*/ 	.byte	0x01
	.zero		1


	//----- nvinfo : EIATTR_MERCURY_ISA_VERSION
	.align		4
        /*0024*/ 	.byte	0x03, 0x5f
        /*0026*/ 	.short	0x0101


	//----- nvinfo : EIATTR_COOP_GROUP_MASK_REGIDS
	.align		4
        /*0028*/ 	.byte	0x04, 0x29
        /*002a*/ 	.short	(.L_2475 - .L_2474)


	//   ....[0]....
.L_2474:
        /*002c*/ 	.word	0xffffffff


	//   ....[1]....
        /*0030*/ 	.word	0xffffffff


	//   ....[2]....
        /*0034*/ 	.word	0xffffffff


	//   ....[3]....
        /*0038*/ 	.word	0xffffffff


	//   ....[4]....
        /*003c*/ 	.word	0xffffffff


	//   ....[5]....
        /*0040*/ 	.word	0xffffffff


	//   ....[6]....
        /*0044*/ 	.word	0xffffffff


	//   ....[7]....
        /*0048*/ 	.word	0xffffffff


	//   ....[8]....
        /*004c*/ 	.word	0xffffffff


	//   ....[9]....
        /*0050*/ 	.word	0xffffffff


	//   ....[10]....
        /*0054*/ 	.word	0xffffffff


	//   ....[11]....
        /*0058*/ 	.word	0xffffffff


	//   ....[12]....
        /*005c*/ 	.word	0xffffffff


	//   ....[13]....
        /*0060*/ 	.word	0xffffffff


	//   ....[14]....
        /*0064*/ 	.word	0xffffffff


	//   ....[15]....
        /*0068*/ 	.word	0xffffffff


	//   ....[16]....
        /*006c*/ 	.word	0xffffffff


	//   ....[17]....
        /*0070*/ 	.word	0xffffffff


	//   ....[18]....
        /*0074*/ 	.word	0xffffffff


	//   ....[19]....
        /*0078*/ 	.word	0xffffffff


	//   ....[20]....
        /*007c*/ 	.word	0xffffffff


	//   ....[21]....
        /*0080*/ 	.word	0xffffffff


	//   ....[22]....
        /*0084*/ 	.word	0xffffffff


	//   ....[23]....
        /*0088*/ 	.word	0xffffffff


	//----- nvinfo : EIATTR_COOP_GROUP_INSTR_OFFSETS
	.align		4
.L_2475:
        /*008c*/ 	.byte	0x04, 0x28
        /*008e*/ 	.short	(.L_2477 - .L_2476)


	//   ....[0]....
.L_2476:
        /*0090*/ 	.word	0x00001ad0


	//   ....[1]....
        /*0094*/ 	.word	0x00001b00


	//   ....[2]....
        /*0098*/ 	.word	0x00001ba0


	//   ....[3]....
        /*009c*/ 	.word	0x00001bc0


	//   ....[4]....
        /*00a0*/ 	.word	0x00001c20


	//   ....[5]....
        /*00a4*/ 	.word	0x00001c30


	//   ....[6]....
        /*00a8*/ 	.word	0x00001c90


	//   ....[7]....
        /*00ac*/ 	.word	0x00001ca0


	//   ....[8]....
        /*00b0*/ 	.word	0x00001d10


	//   ....[9]....
        /*00b4*/ 	.word	0x00001d20


	//   ....[10]....
        /*00b8*/ 	.word	0x00001d70


	//   ....[11]....
        /*00bc*/ 	.word	0x00001d90


	//   ....[12]....
        /*00c0*/ 	.word	0x00001e00


	//   ....[13]....
        /*00c4*/ 	.word	0x00001e30


	//   ....[14]....
        /*00c8*/ 	.word	0x00001e60


	//   ....[15]....
        /*00cc*/ 	.word	0x00001e70


	//   ....[16]....
        /*00d0*/ 	.word	0x00001f20


	//   ....[17]....
        /*00d4*/ 	.word	0x00001f40


	//   ....[18]....
        /*00d8*/ 	.word	0x00001f50


	//   ....[19]....
        /*00dc*/ 	.word	0x00001f60


	//   ....[20]....
        /*00e0*/ 	.word	0x000020f0


	//   ....[21]....
        /*00e4*/ 	.word	0x00002120


	//   ....[22]....
        /*00e8*/ 	.word	0x00002140


	//   ....[23]....
        /*00ec*/ 	.word	0x00002150


	//----- nvinfo : EIATTR_VRC_CTA_INIT_COUNT
	.align		4
.L_2477:
        /*00f0*/ 	.byte	0x02, 0x4a
	.zero		1
	.zero		1


	//----- nvinfo : EIATTR_EXIT_INSTR_OFFSETS
	.align		4
        /*00f4*/ 	.byte	0x04, 0x1c
        /*00f6*/ 	.short	(.L_2479 - .L_2478)


	//   ....[0]....
.L_2478:
        /*00f8*/ 	.word	0x000004d0


	//   ....[1]....
        /*00fc*/ 	.word	0x00002ba0


	//----- nvinfo : EIATTR_MAX_THREADS
	.align		4
.L_2479:
        /*0100*/ 	.byte	0x04, 0x05
        /*0102*/ 	.short	(.L_2481 - .L_2480)
.L_2480:
        /*0104*/ 	.word	0x00000020
        /*0108*/ 	.word	0x00000001
        /*010c*/ 	.word	0x00000001


	//----- nvinfo : EIATTR_CRS_STACK_SIZE
	.align		4
.L_2481:
        /*0110*/ 	.byte	0x04, 0x1e
        /*0112*/ 	.short	(.L_2483 - .L_2482)
.L_2482:
        /*0114*/ 	.word	0x00000000


	//----- nvinfo : EIATTR_CBANK_PARAM_SIZE
	.align		4
.L_2483:
        /*0118*/ 	.byte	0x03, 0x19
        /*011a*/ 	.short	0x0118


	//----- nvinfo : EIATTR_PARAM_CBANK
	.align		4
        /*011c*/ 	.byte	0x04, 0x0a
        /*011e*/ 	.short	(.L_2485 - .L_2484)
	.align		4
.L_2484:
        /*0120*/ 	.word	index@(.nv.constant0._Z25selective_scan_fwd_kernelI32Selective_Scan_fwd_kernel_traitsILi32ELi4ELi1ELb1ELb1ELb1ELb1EN3c108BFloat16ENS1_7complexIfEEEEv13SSMParamsBase)
        /*0124*/ 	.short	0x0380
        /*0126*/ 	.short	0x0118


	//----- nvinfo : EIATTR_SW_WAR
	.align		4
.L_2485:
        /*0128*/ 	.byte	0x04, 0x36
        /*012a*/ 	.short	(.L_2487 - .L_2486)
.L_2486:
        /*012c*/ 	.word	0x00000008
.L_2487:


//--------------------- .nv.info._Z25selective_scan_fwd_kernelI32Selective_Scan_fwd_kernel_traitsILi128ELi16ELi1ELb0ELb0ELb0ELb0EN3c108BFloat16EfEEv13SSMParamsBase --------------------------
	.section	.nv.info._Z25selective_scan_fwd_kernelI32Selective_Scan_fwd_kernel_traitsILi128ELi16ELi1ELb0ELb0ELb0ELb0EN3c108BFloat16EfEEv13SSMParamsBase,"",@"SHT_CUDA_INFO"
	.sectionflags	@""
	.align	4


	//----- nvinfo : EIATTR_CUDA_API_VERSION
	.align		4
        /*0000*/ 	.byte	0x04, 0x37
        /*0002*/ 	.short	(.L_2489 - .L_2488)
.L_2488:
        /*0004*/ 	.word	0x00000082


	//----- nvinfo : EIATTR_KPARAM_INFO
	.align		4
.L_2489:
        /*0008*/ 	.byte	0x04, 0x17
        /*000a*/ 	.short	(.L_2491 - .L_2490)
.L_2490:
        /*000c*/ 	.word	0x00000000
        /*0010*/ 	.short	0x0000
        /*0012*/ 	.short	0x0000
        /*0014*/ 	.byte	0x00, 0xf0, 0x61, 0x04


	//----- nvinfo : EIATTR_SPARSE_MMA_MASK
	.align		4
.L_2491:
        /*0018*/ 	.byte	0x03, 0x50
        /*001a*/ 	.short	0x0000


	//----- nvinfo : EIATTR_MAXREG_COUNT
	.align		4
        /*001c*/ 	.byte	0x03, 0x1b
        /*001e*/ 	.short	0x00a8


	//----- nvinfo : EIATTR_NUM_BARRIERS
	.align		4
        /*0020*/ 	.byte	0x02, 0x4c
        /*0022*/ 	.byte	0x01
	.zero		1


	//----- nvinfo : EIATTR_MERCURY_ISA_VERSION
	.align		4
        /*0024*/ 	.byte	0x03, 0x5f
        /*0026*/ 	.short	0x0101


	//----- nvinfo : EIATTR_COOP_GROUP_MASK_REGIDS
	.align		4
        /*0028*/ 	.byte	0x04, 0x29
        /*002a*/ 	.short	(.L_2493 - .L_2492)


	//   ....[0]....
.L_2492:
        /*002c*/ 	.word	0xffffffff


	//   ....[1]....
        /*0030*/ 	.word	0xffffffff


	//   ....[2]....
        /*0034*/ 	.word	0xffffffff


	//   ....[3]....
        /*0038*/ 	.word	0xffffffff


	//   ....[4]....
        /*003c*/ 	.word	0xffffffff


	//   ....[5]....
        /*0040*/ 	.word	0xffffffff


	//   ....[6]....
        /*0044*/ 	.word	0xffffffff


	//   ....[7]....
        /*0048*/ 	.word	0xffffffff


	//   ....[8]....
        /*004c*/ 	.word	0xffffffff


	//   ....[9]....
        /*0050*/ 	.word	0xffffffff


	//   ....[10]....
        /*0054*/ 	.word	0xffffffff


	//   ....[11]....
        /*0058*/ 	.word	0xffffffff


	//   ....[12]....
        /*005c*/ 	.word	0xffffffff


	//   ....[13]....
        /*0060*/ 	.word	0xffffffff


	//   ....[14]....
        /*0064*/ 	.word	0xffffffff


	//----- nvinfo : EIATTR_COOP_GROUP_INSTR_OFFSETS
	.align		4
.L_2493:
        /*0068*/ 	.byte	0x04, 0x28
        /*006a*/ 	.short	(.L_2495 - .L_2494)


	//   ....[0]....
.L_2494:
        /*006c*/ 	.word	0x00001190


	//   ....[1]....
        /*0070*/ 	.word	0x00001640


	//   ....[2]....
        /*0074*/ 	.word	0x00004880


	//   ....[3]....
        /*0078*/ 	.word	0x00004890


	//   ....[4]....
        /*007c*/ 	.word	0x00004900


	//   ....[5]....
        /*0080*/ 	.word	0x00004910


	//   ....[6]....
        /*0084*/ 	.word	0x000049e0


	//   ....[7]....
        /*0088*/ 	.word	0x000049f0


	//   ....[8]....
        /*008c*/ 	.word	0x00004a30


	//   ....[9]....
        /*0090*/ 	.word	0x00004a50


	//   ....[10]....
        /*0094*/ 	.word	0x00004a90


	//   ....[11]....
        /*0098*/ 	.word	0x00004ad0


	//   ....[12]....
        /*009c*/ 	.word	0x00004b90


	//   ....[13]....
        /*00a0*/ 	.word	0x00004ba0


	//   ....[14]....
        /*00a4*/ 	.word	0x00005440


	//----- nvinfo : EIATTR_VRC_CTA_INIT_COUNT
	.align		4
.L_2495:
        /*00a8*/ 	.byte	0x02, 0x4a
	.zero		1
	.zero		1


	//----- nvinfo : EIATTR_EXIT_INSTR_OFFSETS
	.align		4
        /*00ac*/ 	.byte	0x04, 0x1c
        /*00ae*/ 	.short	(.L_2497 - .L_2496)


	//   ....[0]....
.L_2496:
        /*00b0*/ 	.word	0x000001f0


	//   ....[1]....
        /*00b4*/ 	.word	0x000058b0


	//----- nvinfo : EIATTR_MAX_THREADS
	.align		4
.L_2497:
        /*00b8*/ 	.byte	0x04, 0x05
        /*00ba*/ 	.short	(.L_2499 - .L_2498)
.L_2498:
        /*00bc*/ 	.word	0x00000080
        /*00c0*/ 	.word	0x00000001
        /*00c4*/ 	.word	0x00000001


	//----- nvinfo : EIATTR_CRS_STACK_SIZE
	.align		4
.L_2499:
        /*00c8*/ 	.byte	0x04, 0x1e
        /*00ca*/ 	.short	(.L_2501 - .L_2500)
.L_2500:
        /*00cc*/ 	.word	0x00000000


	//----- nvinfo : EIATTR_CBANK_PARAM_SIZE
	.align		4
.L_2501:
        /*00d0*/ 	.byte	0x03, 0x19
        /*00d2*/ 	.short	0x0118


	//----- nvinfo : EIATTR_PARAM_CBANK
	.align		4
        /*00d4*/ 	.byte	0x04, 0x0a
        /*00d6*/ 	.short	(.L_2503 - .L_2502)
	.align		4
.L_2502:
        /*00d8*/ 	.word	index@(.nv.constant0._Z25selective_scan_fwd_kernelI32Selective_Scan_fwd_kernel_traitsILi128ELi16ELi1ELb0ELb0ELb0ELb0EN3c108BFloat16EfEEv13SSMParamsBase)
        /*00dc*/ 	.short	0x0380
        /*00de*/ 	.short	0x0118


	//----- nvinfo : EIATTR_SW_WAR
	.align		4
.L_2503:
        /*00e0*/ 	.byte	0x04, 0x36
        /*00e2*/ 	.short	(.L_2505 - .L_2504)
.L_2504:
        /*00e4*/ 	.word	0x00000008
.L_2505:


//--------------------- .nv.info._Z25selective_scan_fwd_kernelI32Selective_Scan_fwd_kernel_traitsILi128ELi16ELi1ELb0ELb0ELb0ELb1EN3c108BFloat16EfEEv13SSMParamsBase --------------------------
	.section	.nv.info._Z25selective_scan_fwd_kernelI32Selective_Scan_fwd_kernel_traitsILi128ELi16ELi1ELb0ELb0ELb0ELb1EN3c108BFloat16EfEEv13SSMParamsBase,"",@"SHT_CUDA_INFO"
	.sectionflags	@""
	.align	4


	//----- nvinfo : EIATTR_CUDA_API_VERSION
	.align		4
        /*0000*/ 	.byte	0x04, 0x37
        /*0002*/ 	.short	(.L_2507 - .L_2506)
.L_2506:
        /*0004*/ 	.word	0x00000082


	//----- nvinfo : EIATTR_KPARAM_INFO
	.align		4
.L_2507:
        /*0008*/ 	.byte	0x04, 0x17
        /*000a*/ 	.short	(.L_2509 - .L_2508)
.L_2508:
        /*000c*/ 	.word	0x00000000
        /*0010*/ 	.short	0x0000
        /*0012*/ 	.short	0x0000
        /*0014*/ 	.byte	0x00, 0xf0, 0x61, 0x04


	//----- nvinfo : EIATTR_SPARSE_MMA_MASK
	.align		4
.L_2509:
        /*0018*/ 	.byte	0x03, 0x50
        /*001a*/ 	.short	0x0000


	//----- nvinfo : EIATTR_MAXREG_COUNT
	.align		4
        /*001c*/ 	.byte	0x03, 0x1b
        /*001e*/ 	.short	0x00a8


	//----- nvinfo : EIATTR_NUM_BARRIERS
	.align		4
        /*0020*/ 	.byte	0x02, 0x4c
        /*0022*/ 	.byte	0x01
	.zero		1


	//----- nvinfo : EIATTR_MERCURY_ISA_VERSION
	.align		4
        /*0024*/ 	.byte	0x03, 0x5f
        /*0026*/ 	.short	0x0101


	//----- nvinfo : EIATTR_COOP_GROUP_MASK_REGIDS
	.align		4
        /*0028*/ 	.byte	0x04, 0x29
        /*002a*/ 	.short	(.L_2511 - .L_2510)


	//   ....[0]....
.L_2510:
        /*002c*/ 	.word	0xffffffff


	//   ....[1]....
        /*0030*/ 	.word	0xffffffff


	//   ....[2]....
        /*0034*/ 	.word	0xffffffff


	//   ....[3]....
        /*0038*/ 	.word	0xffffffff


	//   ....[4]....
        /*003c*/ 	.word	0xffffffff


	//   ....[5]....
        /*0040*/ 	.word	0xffffffff


	//   ....[6]....
        /*0044*/ 	.word	0xffffffff


	//   ....[7]....
        /*0048*/ 	.word	0xffffffff


	//   ....[8]....
        /*004c*/ 	.word	0xffffffff


	//   ....[9]....
        /*0050*/ 	.word	0xffffffff


	//   ....[10]....
        /*0054*/ 	.word	0xffffffff


	//   ....[11]....
        /*0058*/ 	.word	0xffffffff


	//   ....[12]....
        /*005c*/ 	.word	0xffffffff


	//   ....[13]....
        /*0060*/ 	.word	0xffffffff


	//   ....[14]....
        /*0064*/ 	.word	0xffffffff


	//   ....[15]....
        /*0068*/ 	.word	0xffffffff


	//   ....[16]....
        /*006c*/ 	.word	0xffffffff


	//----- nvinfo : EIATTR_COOP_GROUP_INSTR_OFFSETS
	.align		4
.L_2511:
        /*0070*/ 	.byte	0x04, 0x28
        /*0072*/ 	.short	(.L_2513 - .L_2512)


	//   ....[0]....
.L_2512:
        /*0074*/ 	.word	0x00001240


	//   ....[1]....
        /*0078*/ 	.word	0x00001700


	//   ....[2]....
        /*007c*/ 	.word	0x00004920


	//   ....[3]....
        /*0080*/ 	.word	0x00004960


	//   ....[4]....
        /*0084*/ 	.word	0x000049b0


	//   ....[5]....
        /*0088*/ 	.word	0x000049e0


	//   ....[6]....
        /*008c*/ 	.word	0x00004ab0


	//   ....[7]....
        /*0090*/ 	.word	0x00004ac0


	//   ....[8]....
        /*0094*/ 	.word	0x00004b10


	//   ....[9]....
        /*0098*/ 	.word	0x00004b20


	//   ....[10]....
        /*009c*/ 	.word	0x00004b60


	//   ....[11]....
        /*00a0*/ 	.word	0x00004ba0


	//   ....[12]....
        /*00a4*/ 	.word	0x00004c60


	//   ....[13]....
        /*00a8*/ 	.word	0x00004c70


	//   ....[14]....
        /*00ac*/ 	.word	0x00005540


	//   ....[15]....
        /*00b0*/ 	.word	0x00005de0


	//   ....[16]....
        /*00b4*/ 	.word	0x00006810


	//----- nvinfo : EIATTR_VRC_CTA_INIT_COUNT
	.align		4
.L_2513:
        /*00b8*/ 	.byte	0x02, 0x4a
	.zero		1
	.zero		1


	//----- nvinfo : EIATTR_EXIT_INSTR_OFFSETS
	.align		4
        /*00bc*/ 	.byte	0x04, 0x1c
        /*00be*/ 	.short	(.L_2515 - .L_2514)


	//   ....[0]....
.L_2514:
        /*00c0*/ 	.word	0x00000200


	//   ....[1]....
        /*00c4*/ 	.word	0x00006c20


	//----- nvinfo : EIATTR_MAX_THREADS
	.align		4
.L_2515:
        /*00c8*/ 	.byte	0x04, 0x05
        /*00ca*/ 	.short	(.L_2517 - .L_2516)
.L_2516:
        /*00cc*/ 	.word	0x00000080
        /*00d0*/ 	.word	0x00000001
        /*00d4*/ 	.word	0x00000001


	//----- nvinfo : EIATTR_CRS_STACK_SIZE
	.align		4
.L_2517:
        /*00d8*/ 	.byte	0x04, 0x1e
        /*00da*/ 	.short	(.L_2519 - .L_2518)
.L_2518:
        /*00dc*/ 	.word	0x00000000


	//----- nvinfo : EIATTR_CBANK_PARAM_SIZE
	.align		4
.L_2519:
        /*00e0*/ 	.byte	0x03, 0x19
        /*00e2*/ 	.short	0x0118


	//----- nvinfo : EIATTR_PARAM_CBANK
	.align		4
        /*00e4*/ 	.byte	0x04, 0x0a
        /*00e6*/ 	.short	(.L_2521 - .L_2520)
	.align		4
.L_2520:
        /*00e8*/ 	.word	index@(.nv.constant0._Z25selective_scan_fwd_kernelI32Selective_Scan_fwd_kernel_traitsILi128ELi16ELi1ELb0ELb0ELb0ELb1EN3c108BFloat16EfEEv13SSMParamsBase)
        /*00ec*/ 	.short	0x0380
        /*00ee*/ 	.short	0x0118


	//----- nvinfo : EIATTR_SW_WAR
	.align		4
.L_2521:
        /*00f0*/ 	.byte	0x04, 0x36
        /*00f2*/ 	.short	(.L_2523 - .L_2522)
.L_2522:
        /*00f4*/ 	.word	0x00000008
.L_2523:


//--------------------- .nv.info._Z25selective_scan_fwd_kernelI32Selective_Scan_fwd_kernel_traitsILi128ELi16ELi1ELb0ELb0ELb1ELb0EN3c108BFloat16EfEEv13SSMParamsBase --------------------------
	.section	.nv.info._Z25selective_scan_fwd_kernelI32Selective_Scan_fwd_kernel_traitsILi128ELi16ELi1ELb0ELb0ELb1ELb0EN3c108BFloat16EfEEv13SSMParamsBase,"",@"SHT_CUDA_INFO"
	.sectionflags	@""
	.align	4


	//----- nvinfo : EIATTR_CUDA_API_VERSION
	.align		4
        /*0000*/ 	.byte	0x04, 0x37
        /*0002*/ 	.short	(.L_2525 - .L_2524)
.L_2524:
        /*0004*/ 	.word	0x00000082


	//----- nvinfo : EIATTR_KPARAM_INFO
	.align		4
.L_2525:
        /*0008*/ 	.byte	0x04, 0x17
        /*000a*/ 	.short	(.L_2527 - .L_2526)
.L_2526:
        /*000c*/ 	.word	0x00000000
        /*0010*/ 	.short	0x0000
        /*0012*/ 	.short	0x0000
        /*0014*/ 	.byte	0x00, 0xf0, 0x61, 0x04


	//----- nvinfo : EIATTR_SPARSE_MMA_MASK
	.align		4
.L_2527:
        /*0018*/ 	.byte	0x03, 0x50
        /*001a*/ 	.short	0x0000


	//----- nvinfo : EIATTR_MAXREG_COUNT
	.align		4
        /*001c*/ 	.byte	0x03, 0x1b
        /*001e*/ 	.short	0x00a8


	//----- nvinfo : EIATTR_NUM_BARRIERS
	.align		4
        /*0020*/ 	.byte	0x02, 0x4c
        /*0022*/ 	.byte	0x01
	.zero		1


	//----- nvinfo : EIATTR_MERCURY_ISA_VERSION
	.align		4
        /*0024*/ 	.byte	0x03, 0x5f
        /*0026*/ 	.short	0x0101


	//----- nvinfo : EIATTR_COOP_GROUP_MASK_REGIDS
	.align		4
        /*0028*/ 	.byte	0x04, 0x29
        /*002a*/ 	.short	(.L_2529 - .L_2528)


	//   ....[0]....
.L_2528:
        /*002c*/ 	.word	0xffffffff


	//   ....[1]....
        /*0030*/ 	.word	0xffffffff


	//   ....[2]....
        /*0034*/ 	.word	0xffffffff


	//   ....[3]....
        /*0038*/ 	.word	0xffffffff


	//   ....[4]....
        /*003c*/ 	.word	0xffffffff


	//   ....[5]....
        /*0040*/ 	.word	0xffffffff


	//   ....[6]....
        /*0044*/ 	.word	0xffffffff


	//   ....[7]....
        /*0048*/ 	.word	0xffffffff


	//   ....[8]....
        /*004c*/ 	.word	0xffffffff


	//   ....[9]....
        /*0050*/ 	.word	0xffffffff


	//   ....[10]....
        /*0054*/ 	.word	0xffffffff


	//   ....[11]....
        /*0058*/ 	.word	0xffffffff


	//   ....[12]....
        /*005c*/ 	.word	0xffffffff


	//   ....[13]....
        /*0060*/ 	.word	0xffffffff


	//   ....[14]....
        /*0064*/ 	.word	0xffffffff


	//   ....[15]....
        /*0068*/ 	.word	0xffffffff


	//----- nvinfo : EIATTR_COOP_GROUP_INSTR_OFFSETS
	.align		4
.L_2529:
        /*006c*/ 	.byte	0x04, 0x28
        /*006e*/ 	.short	(.L_2531 - .L_2530)


	//   ....[0]....
.L_2530:
        /*0070*/ 	.word	0x00001340


	//   ....[1]....
        /*0074*/ 	.word	0x000017f0


	//   ....[2]....
        /*0078*/ 	.word	0x00004b90


	//   ....[3]....
        /*007c*/ 	.word	0x00004c10


	//   ....[4]....
        /*0080*/ 	.word	0x00004c30


	//   ....[5]....
        /*0084*/ 	.word	0x00004c70


	//   ....[6]....
        /*0088*/ 	.word	0x00004c90


	//   ....[7]....
        /*008c*/ 	.word	0x00004cb0


	//   ....[8]....
        /*0090*/ 	.word	0x00005190


	//   ....[9]....
        /*0094*/ 	.word	0x000051a0


	//   ....[10]....
        /*0098*/ 	.word	0x000052b0


	//   ....[11]....
        /*009c*/ 	.word	0x000052c0


	//   ....[12]....
        /*00a0*/ 	.word	0x00005320


	//   ....[13]....
        /*00a4*/ 	.word	0x00005550


	//   ....[14]....
        /*00a8*/ 	.word	0x00005560


	//   ....[15]....
        /*00ac*/ 	.word	0x00005fd0


	//----- nvinfo : EIATTR_VRC_CTA_INIT_COUNT
	.align		4
.L_2531:
        /*00b0*/ 	.byte	0x02, 0x4a
	.zero		1
	.zero		1


	//----- nvinfo : EIATTR_EXIT_INSTR_OFFSETS
	.align		4
        /*00b4*/ 	.byte	0x04, 0x1c
        /*00b6*/ 	.short	(.L_2533 - .L_2532)


	//   ....[0]....
.L_2532:
        /*00b8*/ 	.word	0x00000470


	//   ....[1]....
        /*00bc*/ 	.word	0x00006390


	//----- nvinfo : EIATTR_MAX_THREADS
	.align		4
.L_2533:
        /*00c0*/ 	.byte	0x04, 0x05
        /*00c2*/ 	.short	(.L_2535 - .L_2534)
.L_2534:
        /*00c4*/ 	.word	0x00000080
        /*00c8*/ 	.word	0x00000001
        /*00cc*/ 	.word	0x00000001


	//----- nvinfo : EIATTR_CRS_STACK_SIZE
	.align		4
.L_2535:
        /*00d0*/ 	.byte	0x04, 0x1e
        /*00d2*/ 	.short	(.L_2537 - .L_2536)
.L_2536:
        /*00d4*/ 	.word	0x00000000


	//----- nvinfo : EIATTR_CBANK_PARAM_SIZE
	.align		4
.L_2537:
        /*00d8*/ 	.byte	0x03, 0x19
        /*00da*/ 	.short	0x0118


	//----- nvinfo : EIATTR_PARAM_CBANK
	.align		4
        /*00dc*/ 	.byte	0x04, 0x0a
        /*00de*/ 	.short	(.L_2539 - .L_2538)
	.align		4
.L_2538:
        /*00e0*/ 	.word	index@(.nv.constant0._Z25selective_scan_fwd_kernelI32Selective_Scan_fwd_kernel_traitsILi128ELi16ELi1ELb0ELb0ELb1ELb0EN3c108BFloat16EfEEv13SSMParamsBase)
        /*00e4*/ 	.short	0x0380
        /*00e6*/ 	.short	0x0118


	//----- nvinfo : EIATTR_SW_WAR
	.align		4
.L_2539:
        /*00e8*/ 	.byte	0x04, 0x36
        /*00ea*/ 	.short	(.L_2541 - .L_2540)
.L_2540:
        /*00ec*/ 	.word	0x00000008
.L_2541:


//--------------------- .nv.info._Z25selective_scan_fwd_kernelI32Selective_Scan_fwd_kernel_traitsILi128ELi16ELi1ELb0ELb0ELb1ELb1EN3c108BFloat16EfEEv13SSMParamsBase --------------------------
	.section	.nv.info._Z25selective_scan_fwd_kernelI32Selective_Scan_fwd_kernel_traitsILi128ELi16ELi1ELb0ELb0ELb1ELb1EN3c108BFloat16EfEEv13SSMParamsBase,"",@"SHT_CUDA_INFO"
	.sectionflags	@""
	.align	4


	//----- nvinfo : EIATTR_CUDA_API_VERSION
	.align		4
        /*0000*/ 	.byte	0x04, 0x37
        /*0002*/ 	.short	(.L_2543 - .L_2542)
.L_2542:
        /*0004*/ 	.word	0x00000082


	//----- nvinfo : EIATTR_KPARAM_INFO
	.align		4
.L_2543:
        /*0008*/ 	.byte	0x04, 0x17
        /*000a*/ 	.short	(.L_2545 - .L_2544)
.L_2544:
        /*000c*/ 	.word	0x00000000
        /*0010*/ 	.short	0x0000
        /*0012*/ 	.short	0x0000
        /*0014*/ 	.byte	0x00, 0xf0, 0x61, 0x04


	//----- nvinfo : EIATTR_SPARSE_MMA_MASK
	.align		4
.L_2545:
        /*0018*/ 	.byte	0x03, 0x50
        /*001a*/ 	.short	0x0000


	//----- nvinfo : EIATTR_MAXREG_COUNT
	.align		4
        /*001c*/ 	.byte	0x03, 0x1b
        /*001e*/ 	.short	0x00a8


	//----- nvinfo : EIATTR_NUM_BARRIERS
	.align		4
        /*0020*/ 	.byte	0x02, 0x4c
        /*0022*/ 	.byte	0x01
	.zero		1


	//----- nvinfo : EIATTR_MERCURY_ISA_VERSION
	.align		4
        /*0024*/ 	.byte	0x03, 0x5f
        /*0026*/ 	.short	0x0101


	//----- nvinfo : EIATTR_COOP_GROUP_MASK_REGIDS
	.align		4
        /*0028*/ 	.byte	0x04, 0x29
        /*002a*/ 	.short	(.L_2547 - .L_2546)


	//   ....[0]....
.L_2546:
        /*002c*/ 	.word	0xffffffff


	//   ....[1]....
        /*0030*/ 	.word	0xffffffff


	//   ....[2]....
        /*0034*/ 	.word	0xffffffff


	//   ....[3]....
        /*0038*/ 	.word	0xffffffff


	//   ....[4]....
        /*003c*/ 	.word	0xffffffff


	//   ....[5]....
        /*0040*/ 	.word	0xffffffff


	//   ....[6]....
        /*0044*/ 	.word	0xffffffff


	//   ....[7]....
        /*0048*/ 	.word	0xffffffff


	//   ....[8]....
        /*004c*/ 	.word	0xffffffff


	//   ....[9]....
        /*0050*/ 	.word	0xffffffff


	//   ....[10]....
        /*0054*/ 	.word	0xffffffff


	//   ....[11]....
        /*0058*/ 	.word	0xffffffff


	//   ....[12]....
        /*005c*/ 	.word	0xffffffff


	//   ....[13]....
        /*0060*/ 	.word	0xffffffff


	//   ....[14]....
        /*0064*/ 	.word	0xffffffff


	//   ....[15]....
        /*0068*/ 	.word	0xffffffff


	//   ....[16]....
        /*006c*/ 	.word	0xffffffff


	//   ....[17]....
        /*0070*/ 	.word	0xffffffff


	//----- nvinfo : EIATTR_COOP_GROUP_INSTR_OFFSETS
	.align		4
.L_2547:
        /*0074*/ 	.byte	0x04, 0x28
        /*0076*/ 	.short	(.L_2549 - .L_2548)


	//   ....[0]....
.L_2548:
        /*0078*/ 	.word	0x000012e0


	//   ....[1]....
        /*007c*/ 	.word	0x00001780


	//   ....[2]....
        /*0080*/ 	.word	0x00004b80


	//   ....[3]....
        /*0084*/ 	.word	0x00004bc0


	//   ....[4]....
        /*0088*/ 	.word	0x00004c00


	//   ....[5]....
        /*008c*/ 	.word	0x00004c20


	//   ....[6]....
        /*0090*/ 	.word	0x00004c70


	//   ....[7]....
        /*0094*/ 	.word	0x00004c80


	//   ....[8]....
        /*0098*/ 	.word	0x00005000


	//   ....[9]....
        /*009c*/ 	.word	0x00005060


	//   ....[10]....
        /*00a0*/ 	.word	0x00005260


	//   ....[11]....
        /*00a4*/ 	.word	0x00005280


	//   ....[12]....
        /*00a8*/ 	.word	0x00005290


	//   ....[13]....
        /*00ac*/ 	.word	0x000054f0


	//   ....[14]....
        /*00b0*/ 	.word	0x00005550


	//   ....[15]....
        /*00b4*/ 	.word	0x00005fe0


	//   ....[16]....
        /*00b8*/ 	.word	0x00006820


	//   ....[17]....
        /*00bc*/ 	.word	0x00007260


	//----- nvinfo : EIATTR_VRC_CTA_INIT_COUNT
	.align		4
.L_2549:
        /*00c0*/ 	.byte	0x02, 0x4a
	.zero		1
	.zero		1


	//----- nvinfo : EIATTR_EXIT_INSTR_OFFSETS
	.align		4
        /*00c4*/ 	.byte	0x04, 0x1c
        /*00c6*/ 	.short	(.L_2551 - .L_2550)


	//   ....[0]....
.L_2550:
        /*00c8*/ 	.word	0x000003d0


	//   ....[1]....
        /*00cc*/ 	.word	0x000076c0


	//----- nvinfo : EIATTR_MAX_THREADS
	.align		4
.L_2551:
        /*00d0*/ 	.byte	0x04, 0x05
        /*00d2*/ 	.short	(.L_2553 - .L_2552)
.L_2552:
        /*00d4*/ 	.word	0x00000080
        /*00d8*/ 	.word	0x00000001
        /*00dc*/ 	.word	0x00000001


	//----- nvinfo : EIATTR_CRS_STACK_SIZE
	.align		4
.L_2553:
        /*00e0*/ 	.byte	0x04, 0x1e
        /*00e2*/ 	.short	(.L_2555 - .L_2554)
.L_2554:
        /*00e4*/ 	.word	0x00000000


	//----- nvinfo : EIATTR_CBANK_PARAM_SIZE
	.align		4
.L_2555:
        /*00e8*/ 	.byte	0x03, 0x19
        /*00ea*/ 	.short	0x0118


	//----- nvinfo : EIATTR_PARAM_CBANK
	.align		4
        /*00ec*/ 	.byte	0x04, 0x0a
        /*00ee*/ 	.short	(.L_2557 - .L_2556)
	.align		4
.L_2556:
        /*00f0*/ 	.word	index@(.nv.constant0._Z25selective_scan_fwd_kernelI32Selective_Scan_fwd_kernel_traitsILi128ELi16ELi1ELb0ELb0ELb1ELb1EN3c108BFloat16EfEEv13SSMParamsBase)
        /*00f4*/ 	.short	0x0380
        /*00f6*/ 	.short	0x0118


	//----- nvinfo : EIATTR_SW_WAR
	.align		4
.L_2557:
        /*00f8*/ 	.byte	0x04, 0x36
        /*00fa*/ 	.short	(.L_2559 - .L_2558)
.L_2558:
        /*00fc*/ 	.word	0x00000008
.L_2559:


//--------------------- .nv.info._Z25selective_scan_fwd_kernelI32Selective_Scan_fwd_kernel_traitsILi128ELi16ELi1ELb0ELb1ELb0ELb0EN3c108BFloat16EfEEv13SSMParamsBase --------------------------
	.section	.nv.info._Z25selective_scan_fwd_kernelI32Selective_Scan_fwd_kernel_traitsILi128ELi16ELi1ELb0ELb1ELb0ELb0EN3c108BFloat16EfEEv13SSMParamsBase,"",@"SHT_CUDA_INFO"
	.sectionflags	@""
	.align	4


	//----- nvinfo : EIATTR_CUDA_API_VERSION
	.align		4
        /*0000*/ 	.byte	0x04, 0x37
        /*0002*/ 	.short	(.L_2561 - .L_2560)
.L_2560:
        /*0004*/ 	.word	0x00000082


	//----- nvinfo : EIATTR_KPARAM_INFO
	.align		4
.L_2561:
        /*0008*/ 	.byte	0x04, 0x17
        /*000a*/ 	.short	(.L_2563 - .L_2562)
.L_2562:
        /*000c*/ 	.word	0x00000000
        /*0010*/ 	.short	0x0000
        /*0012*/ 	.short	0x0000
        /*0014*/ 	.byte	0x00, 0xf0, 0x61, 0x04


	//----- nvinfo : EIATTR_SPARSE_MMA_MASK
	.align		4
.L_2563:
        /*0018*/ 	.byte	0x03, 0x50
        /*001a*/ 	.short	0x0000


	//----- nvinfo : EIATTR_MAXREG_COUNT
	.align		4
        /*001c*/ 	.byte	0x03, 0x1b
        /*001e*/ 	.short	0x00a8


	//----- nvinfo : EIATTR_NUM_BARRIERS
	.align		4
        /*0020*/ 	.byte	0x02, 0x4c
        /*0022*/ 	.byte	0x01
	.zero		1


	//----- nvinfo : EIATTR_MERCURY_ISA_VERSION
	.align		4
        /*0024*/ 	.byte	0x03, 0x5f
        /*0026*/ 	.short	0x0101


	//----- nvinfo : EIATTR_COOP_GROUP_MASK_REGIDS
	.align		4
        /*0028*/ 	.byte	0x04, 0x29
        /*002a*/ 	.short	(.L_2565 - .L_2564)


	//   ....[0]....
.L_2564:
        /*002c*/ 	.word	0xffffffff


	//   ....[1]....
        /*0030*/ 	.word	0xffffffff


	//   ....[2]....
        /*0034*/ 	.word	0xffffffff


	//   ....[3]....
        /*0038*/ 	.word	0xffffffff


	//   ....[4]....
        /*003c*/ 	.word	0xffffffff


	//   ....[5]....
        /*0040*/ 	.word	0xffffffff


	//   ....[6]....
        /*0044*/ 	.word	0xffffffff


	//   ....[7]....
        /*0048*/ 	.word	0xffffffff


	//   ....[8]....
        /*004c*/ 	.word	0xffffffff


	//   ....[9]....
        /*0050*/ 	.word	0xffffffff


	//   ....[10]....
        /*0054*/ 	.word	0xffffffff


	//   ....[11]....
        /*0058*/ 	.word	0xffffffff


	//   ....[12]....
        /*005c*/ 	.word	0xffffffff


	//   ....[13]....
        /*0060*/ 	.word	0xffffffff


	//   ....[14]....
        /*0064*/ 	.word	0xffffffff


	//   ....[15]....
        /*0068*/ 	.word	0xffffffff


	//----- nvinfo : EIATTR_COOP_GROUP_INSTR_OFFSETS
	.align		4
.L_2565:
        /*006c*/ 	.byte	0x04, 0x28
        /*006e*/ 	.short	(.L_2567 - .L_2566)


	//   ....[0]....
.L_2566:
        /*0070*/ 	.word	0x00001300


	//   ....[1]....
        /*0074*/ 	.word	0x00001860


	//   ....[2]....
        /*0078*/ 	.word	0x00004920


	//   ....[3]....
        /*007c*/ 	.word	0x000053d0


	//   ....[4]....
        /*0080*/ 	.word	0x00005420


	//   ....[5]....
        /*0084*/ 	.word	0x00005460


	//   ....[6]....
        /*0088*/ 	.word	0x00005480


	//   ....[7]....
        /*008c*/ 	.word	0x000054c0


	//   ....[8]....
        /*0090*/ 	.word	0x000054e0


	//   ....[9]....
        /*0094*/ 	.word	0x00005560


	//   ....[10]....
        /*0098*/ 	.word	0x00005570


	//   ....[11]....
        /*009c*/ 	.word	0x000055e0


	//   ....[12]....
        /*00a0*/ 	.word	0x000055f0


	//   ....[13]....
        /*00a4*/ 	.word	0x00005730


	//   ....[14]....
        /*00a8*/ 	.word	0x00005740


	//   ....[15]....
        /*00ac*/ 	.word	0x00005ff0


	//----- nvinfo : EIATTR_VRC_CTA_INIT_COUNT
	.align		4
.L_2567:
        /*00b0*/ 	.byte	0x02, 0x4a
	.zero		1
	.zero		1


	//----- nvinfo : EIATTR_EXIT_INSTR_OFFSETS
	.align		4
        /*00b4*/ 	.byte	0x04, 0x1c
        /*00b6*/ 	.short	(.L_2569 - .L_2568)


	//   ....[0]....
.L_2568:
        /*00b8*/ 	.word	0x00000400


	//   ....[1]....
        /*00bc*/ 	.word	0x000063a0


	//----- nvinfo : EIATTR_MAX_THREADS
	.align		4
.L_2569:
        /*00c0*/ 	.byte	0x04, 0x05
        /*00c2*/ 	.short	(.L_2571 - .L_2570)
.L_2570:
        /*00c4*/ 	.word	0x00000080
        /*00c8*/ 	.word	0x00000001
        /*00cc*/ 	.word	0x00000001


	//----- nvinfo : EIATTR_CRS_STACK_SIZE
	.align		4
.L_2571:
        /*00d0*/ 	.byte	0x04, 0x1e
        /*00d2*/ 	.short	(.L_2573 - .L_2572)
.L_2572:
        /*00d4*/ 	.word	0x00000000


	//----- nvinfo : EIATTR_CBANK_PARAM_SIZE
	.align		4
.L_2573:
        /*00d8*/ 	.byte	0x03, 0x19
        /*00da*/ 	.short	0x0118


	//----- nvinfo : EIATTR_PARAM_CBANK
	.align		4
        /*00dc*/ 	.byte	0x04, 0x0a
        /*00de*/ 	.short	(.L_2575 - .L_2574)
	.align		4
.L_2574:
        /*00e0*/ 	.word	index@(.nv.constant0._Z25selective_scan_fwd_kernelI32Selective_Scan_fwd_kernel_traitsILi128ELi16ELi1ELb0ELb1ELb0ELb0EN3c108BFloat16EfEEv13SSMParamsBase)
        /*00e4*/ 	.short	0x0380
        /*00e6*/ 	.short	0x0118


	//----- nvinfo : EIATTR_SW_WAR
	.align		4
.L_2575:
        /*00e8*/ 	.byte	0x04, 0x36
        /*00ea*/ 	.short	(.L_2577 - .L_2576)
.L_2576:
        /*00ec*/ 	.word	0x00000008
.L_2577:


//--------------------- .nv.info._Z25selective_scan_fwd_kernelI32Selective_Scan_fwd_kernel_traitsILi128ELi16ELi1ELb0ELb1ELb0ELb1EN3c108BFloat16EfEEv13SSMParamsBase --------------------------
	.section	.nv.info._Z25selective_scan_fwd_kernelI32Selective_Scan_fwd_kernel_traitsILi128ELi16ELi1ELb0ELb1ELb0ELb1EN3c108BFloat16EfEEv13SSMParamsBase,"",@"SHT_CUDA_INFO"
	.sectionflags	@""
	.align	4


	//----- nvinfo : EIATTR_CUDA_API_VERSION
	.align		4
        /*0000*/ 	.byte	0x04, 0x37
        /*0002*/ 	.short	(.L_2579 - .L_2578)
.L_2578:
        /*0004*/ 	.word	0x00000082


	//----- nvinfo : EIATTR_KPARAM_INFO
	.align		4
.L_2579:
        /*0008*/ 	.byte	0x04, 0x17
        /*000a*/ 	.short	(.L_2581 - .L_2580)
.L_2580:
        /*000c*/ 	.word	0x00000000
        /*0010*/ 	.short	0x0000
        /*0012*/ 	.short	0x0000
        /*0014*/ 	.byte	0x00, 0xf0, 0x61, 0x04


	//----- nvinfo : EIATTR_SPARSE_MMA_MASK
	.align		4
.L_2581:
        /*0018*/ 	.byte	0x03, 0x50
        /*001a*/ 	.short	0x0000


	//----- nvinfo : EIATTR_MAXREG_COUNT
	.align		4
        /*001c*/ 	.byte	0x03, 0x1b
        /*001e*/ 	.short	0x00a8


	//----- nvinfo : EIATTR_NUM_BARRIERS
	.align		4
        /*0020*/ 	.byte	0x02, 0x4c
        /*0022*/ 	.byte	0x01
	.zero		1


	//----- nvinfo : EIATTR_MERCURY_ISA_VERSION
	.align		4
        /*0024*/ 	.byte	0x03, 0x5f
        /*0026*/ 	.short	0x0101


	//----- nvinfo : EIATTR_COOP_GROUP_MASK_REGIDS
	.align		4
        /*0028*/ 	.byte	0x04, 0x29
        /*002a*/ 	.short	(.L_2583 - .L_2582)


	//   ....[0]....
.L_2582:
        /*002c*/ 	.word	0xffffffff


	//   ....[1]....
        /*0030*/ 	.word	0xffffffff


	//   ....[2]....
        /*0034*/ 	.word	0xffffffff


	//   ....[3]....
        /*0038*/ 	.word	0xffffffff


	//   ....[4]....
        /*003c*/ 	.word	0xffffffff


	//   ....[5]....
        /*0040*/ 	.word	0xffffffff


	//   ....[6]....
        /*0044*/ 	.word	0xffffffff


	//   ....[7]....
        /*0048*/ 	.word	0xffffffff


	//   ....[8]....
        /*004c*/ 	.word	0xffffffff


	//   ....[9]....
        /*0050*/ 	.word	0xffffffff


	//   ....[10]....
        /*0054*/ 	.word	0xffffffff


	//   ....[11]....
        /*0058*/ 	.word	0xffffffff


	//   ....[12]....
        /*005c*/ 	.word	0xffffffff


	//   ....[13]....
        /*0060*/ 	.word	0xffffffff


	//   ....[14]....
        /*0064*/ 	.word	0xffffffff


	//   ....[15]....
        /*0068*/ 	.word	0xffffffff


	//   ....[16]....
        /*006c*/ 	.word	0xffffffff


	//   ....[17]....
        /*0070*/ 	.word	0xffffffff


	//----- nvinfo : EIATTR_COOP_GROUP_INSTR_OFFSETS
	.align		4
.L_2583:
        /*0074*/ 	.byte	0x04, 0x28
        /*0076*/ 	.short	(.L_2585 - .L_2584)


	//   ....[0]....
.L_2584:
        /*0078*/ 	.word	0x00001230


	//   ....[1]....
        /*007c*/ 	.word	0x00001780


	//   ....[2]....
        /*0080*/ 	.word	0x000048a0


	//   ....[3]....
        /*0084*/ 	.word	0x00005350


	//   ....[4]....
        /*0088*/ 	.word	0x000053a0


	//   ....[5]....
        /*008c*/ 	.word	0x000053e0


	//   ....[6]....
        /*0090*/ 	.word	0x00005400


	//   ....[7]....
        /*0094*/ 	.word	0x00005440


	//   ....[8]....
        /*0098*/ 	.word	0x00005460


	//   ....[9]....
        /*009c*/ 	.word	0x000054e0


	//   ....[10]....
        /*00a0*/ 	.word	0x000054f0


	//   ....[11]....
        /*00a4*/ 	.word	0x00005560


	//   ....[12]....
        /*00a8*/ 	.word	0x00005570


	//   ....[13]....
        /*00ac*/ 	.word	0x000056b0


	//   ....[14]....
        /*00b0*/ 	.word	0x000056c0


	//   ....[15]....
        /*00b4*/ 	.word	0x00005fd0


	//   ....[16]....
        /*00b8*/ 	.word	0x00006810


	//   ....[17]....
        /*00bc*/ 	.word	0x00007250


	//----- nvinfo : EIATTR_VRC_CTA_INIT_COUNT
	.align		4
.L_2585:
        /*00c0*/ 	.byte	0x02, 0x4a
	.zero		1
	.zero		1


	//----- nvinfo : EIATTR_EXIT_INSTR_OFFSETS
	.align		4
        /*00c4*/ 	.byte	0x04, 0x1c
        /*00c6*/ 	.short	(.L_2587 - .L_2586)


	//   ....[0]....
.L_2586:
        /*00c8*/ 	.word	0x00000440


	//   ....[1]....
        /*00cc*/ 	.word	0x000076b0


	//----- nvinfo : EIATTR_MAX_THREADS
	.align		4
.L_2587:
        /*00d0*/ 	.byte	0x04, 0x05
        /*00d2*/ 	.short	(.L_2589 - .L_2588)
.L_2588:
        /*00d4*/ 	.word	0x00000080
        /*00d8*/ 	.word	0x00000001
        /*00dc*/ 	.word	0x00000001


	//----- nvinfo : EIATTR_CRS_STACK_SIZE
	.align		4
.L_2589:
        /*00e0*/ 	.byte	0x04, 0x1e
        /*00e2*/ 	.short	(.L_2591 - .L_2590)
.L_2590:
        /*00e4*/ 	.word	0x00000000


	//----- nvinfo : EIATTR_CBANK_PARAM_SIZE
	.align		4
.L_2591:
        /*00e8*/ 	.byte	0x03, 0x19
        /*00ea*/ 	.short	0x0118


	//----- nvinfo : EIATTR_PARAM_CBANK
	.align		4
        /*00ec*/ 	.byte	0x04, 0x0a
        /*00ee*/ 	.short	(.L_2593 - .L_2592)
	.align		4
.L_2592:
        /*00f0*/ 	.word	index@(.nv.constant0._Z25selective_scan_fwd_kernelI32Selective_Scan_fwd_kernel_traitsILi128ELi16ELi1ELb0ELb1ELb0ELb1EN3c108BFloat16EfEEv13SSMParamsBase)
        /*00f4*/ 	.short	0x0380
        /*00f6*/ 	.short	0x0118


	//----- nvinfo : EIATTR_SW_WAR
	.align		4
.L_2593:
        /*00f8*/ 	.byte	0x04, 0x36
        /*00fa*/ 	.short	(.L_2595 - .L_2594)
.L_2594:
        /*00fc*/ 	.word	0x00000008
.L_2595:


//--------------------- .nv.info._Z25selective_scan_fwd_kernelI32Selective_Scan_fwd_kernel_traitsILi128ELi16ELi1ELb0ELb1ELb1ELb0EN3c108BFloat16EfEEv13SSMParamsBase --------------------------
	.section	.nv.info._Z25selective_scan_fwd_kernelI32Selective_Scan_fwd_kernel_traitsILi128ELi16ELi1ELb0ELb1ELb1ELb0EN3c108BFloat16EfEEv13SSMParamsBase,"",@"SHT_CUDA_INFO"
	.sectionflags	@""
	.align	4


	//----- nvinfo : EIATTR_CUDA_API_VERSION
	.align		4
        /*0000*/ 	.byte	0x04, 0x37
        /*0002*/ 	.short	(.L_2597 - .L_2596)
.L_2596:
        /*0004*/ 	.word	0x00000082


	//----- nvinfo : EIATTR_KPARAM_INFO
	.align		4
.L_2597:
        /*0008*/ 	.byte	0x04, 0x17
        /*000a*/ 	.short	(.L_2599 - .L_2598)
.L_2598:
        /*000c*/ 	.word	0x00000000
        /*0010*/ 	.short	0x0000
        /*0012*/ 	.short	0x0000
        /*0014*/ 	.byte	0x00, 0xf0, 0x61, 0x04


	//----- nvinfo : EIATTR_SPARSE_MMA_MASK
	.align		4
.L_2599:
        /*0018*/ 	.byte	0x03, 0x50
        /*001a*/ 	.short	0x0000


	//----- nvinfo : EIATTR_MAXREG_COUNT
	.align		4
        /*001c*/ 	.byte	0x03, 0x1b
        /*001e*/ 	.short	0x00a8


	//----- nvinfo : EIATTR_NUM_BARRIERS
	.align		4
        /*0020*/ 	.byte	0x02, 0x4c
        /*0022*/ 	.byte	0x01
	.zero		1


	//----- nvinfo : EIATTR_MERCURY_ISA_VERSION
	.align		4
        /*0024*/ 	.byte	0x03, 0x5f
        /*0026*/ 	.short	0x0101


	//----- nvinfo : EIATTR_INT_WARP_WIDE_INSTR_OFFSETS
	.align		4
        /*0028*/ 	.byte	0x04, 0x31
        /*002a*/ 	.short	(.L_2601 - .L_2600)


	//   ....[0]....
.L_2600:
        /*002c*/ 	.word	0x00006790


	//----- nvinfo : EIATTR_COOP_GROUP_MASK_REGIDS
	.align		4
.L_2601:
        /*0030*/ 	.byte	0x04, 0x29
        /*0032*/ 	.short	(.L_2603 - .L_2602)


	//   ....[0]....
.L_2602:
        /*0034*/ 	.word	0xffffffff


	//   ....[1]....
        /*0038*/ 	.word	0xffffffff


	//   ....[2]....
        /*003c*/ 	.word	0xffffffff


	//   ....[3]....
        /*0040*/ 	.word	0xffffffff


	//   ....[4]....
        /*0044*/ 	.word	0xffffffff


	//   ....[5]....
        /*0048*/ 	.word	0xffffffff


	//   ....[6]....
        /*004c*/ 	.word	0xffffffff


	//   ....[7]....
        /*0050*/ 	.word	0xffffffff


	//   ....[8]....
        /*0054*/ 	.word	0xffffffff


	//   ....[9]....
        /*0058*/ 	.word	0xffffffff


	//   ....[10]....
        /*005c*/ 	.word	0xffffffff


	//   ....[11]....
        /*0060*/ 	.word	0xffffffff


	//   ....[12]....
        /*0064*/ 	.word	0xffffffff


	//   ....[13]....
        /*0068*/ 	.word	0xffffffff


	//   ....[14]....
        /*006c*/ 	.word	0xffffffff


	//   ....[15]....
        /*0070*/ 	.word	0xffffffff


	//   ....[16]....
        /*0074*/ 	.word	0xffffffff


	//----- nvinfo : EIATTR_COOP_GROUP_INSTR_OFFSETS
	.align		4
.L_2603:
        /*0078*/ 	.byte	0x04, 0x28
        /*007a*/ 	.short	(.L_2605 - .L_2604)


	//   ....[0]....
.L_2604:
        /*007c*/ 	.word	0x00001380


	//   ....[1]....
        /*0080*/ 	.word	0x00001840


	//   ....[2]....
        /*0084*/ 	.word	0x00004a80


	//   ....[3]....
        /*0088*/ 	.word	0x000057b0


	//   ....[4]....
        /*008c*/ 	.word	0x00005830


	//   ....[5]....
        /*0090*/ 	.word	0x00005850


	//   ....[6]....
        /*0094*/ 	.word	0x000058f0


	//   ....[7]....
        /*0098*/ 	.word	0x00005900


	//   ....[8]....
        /*009c*/ 	.word	0x00005920


	//   ....[9]....
        /*00a0*/ 	.word	0x00005a80


	//   ....[10]....
        /*00a4*/ 	.word	0x00005a90


	//   ....[11]....
        /*00a8*/ 	.word	0x00005b00


	//   ....[12]....
        /*00ac*/ 	.word	0x00005b10


	//   ....[13]....
        /*00b0*/ 	.word	0x00005d00


	//   ....[14]....
        /*00b4*/ 	.word	0x00005e90


	//   ....[15]....
        /*00b8*/ 	.word	0x00005ea0


	//   ....[16]....
        /*00bc*/ 	.word	0x000068a0


	//----- nvinfo : EIATTR_VRC_CTA_INIT_COUNT
	.align		4
.L_2605:
        /*00c0*/ 	.byte	0x02, 0x4a
	.zero		1
	.zero		1


	//----- nvinfo : EIATTR_EXIT_INSTR_OFFSETS
	.align		4
        /*00c4*/ 	.byte	0x04, 0x1c
        /*00c6*/ 	.short	(.L_2607 - .L_2606)


	//   ....[0]....
.L_2606:
        /*00c8*/ 	.word	0x00000420


	//   ....[1]....
        /*00cc*/ 	.word	0x00006c50


	//----- nvinfo : EIATTR_MAX_THREADS
	.align		4
.L_2607:
        /*00d0*/ 	.byte	0x04, 0x05
        /*00d2*/ 	.short	(.L_2609 - .L_2608)
.L_2608:
        /*00d4*/ 	.word	0x00000080
        /*00d8*/ 	.word	0x00000001
        /*00dc*/ 	.word	0x00000001


	//----- nvinfo : EIATTR_CRS_STACK_SIZE
	.align		4
.L_2609:
        /*00e0*/ 	.byte	0x04, 0x1e
        /*00e2*/ 	.short	(.L_2611 - .L_2610)
.L_2610:
        /*00e4*/ 	.word	0x00000000


	//----- nvinfo : EIATTR_CBANK_PARAM_SIZE
	.align		4
.L_2611:
        /*00e8*/ 	.byte	0x03, 0x19
        /*00ea*/ 	.short	0x0118


	//----- nvinfo : EIATTR_PARAM_CBANK
	.align		4
        /*00ec*/ 	.byte	0x04, 0x0a
        /*00ee*/ 	.short	(.L_2613 - .L_2612)
	.align		4
.L_2612:
        /*00f0*/ 	.word	index@(.nv.constant0._Z25selective_scan_fwd_kernelI32Selective_Scan_fwd_kernel_traitsILi128ELi16ELi1ELb0ELb1ELb1ELb0EN3c108BFloat16EfEEv13SSMParamsBase)
        /*00f4*/ 	.short	0x0380
        /*00f6*/ 	.short	0x0118


	//----- nvinfo : EIATTR_SW_WAR
	.align		4
.L_2613:
        /*00f8*/ 	.byte	0x04, 0x36
        /*00fa*/ 	.short	(.L_2615 - .L_2614)
.L_2614:
        /*00fc*/ 	.word	0x00000008
.L_2615:


//--------------------- .nv.info._Z25selective_scan_fwd_kernelI32Selective_Scan_fwd_kernel_traitsILi128ELi16ELi1ELb0ELb1ELb1ELb1EN3c108BFloat16EfEEv13SSMParamsBase --------------------------
	.section	.nv.info._Z25selective_scan_fwd_kernelI32Selective_Scan_fwd_kernel_traitsILi128ELi16ELi1ELb0ELb1ELb1ELb1EN3c108BFloat16EfEEv13SSMParamsBase,"",@"SHT_CUDA_INFO"
	.sectionflags	@""
	.align	4


	//----- nvinfo : EIATTR_CUDA_API_VERSION
	.align		4
        /*0000*/ 	.byte	0x04, 0x37
        /*0002*/ 	.short	(.L_2617 - .L_2616)
.L_2616:
        /*0004*/ 	.word	0x00000082


	//----- nvinfo : EIATTR_KPARAM_INFO
	.align		4
.L_2617:
        /*0008*/ 	.byte	0x04, 0x17
        /*000a*/ 	.short	(.L_2619 - .L_2618)
.L_2618:
        /*000c*/ 	.word	0x00000000
        /*0010*/ 	.short	0x0000
        /*0012*/ 	.short	0x0000
        /*0014*/ 	.byte	0x00, 0xf0, 0x61, 0x04


	//----- nvinfo : EIATTR_SPARSE_MMA_MASK
	.align		4
.L_2619:
        /*0018*/ 	.byte	0x03, 0x50
        /*001a*/ 	.short	0x0000


	//----- nvinfo : EIATTR_MAXREG_COUNT
	.align		4
        /*001c*/ 	.byte	0x03, 0x1b
        /*001e*/ 	.short	0x00a8


	//----- nvinfo : EIATTR_NUM_BARRIERS
	.align		4
        /*0020*/ 	.byte	0x02, 0x4c
        /*0022*/ 	.byte	0x01
	.zero		1


	//----- nvinfo : EIATTR_MERCURY_ISA_VERSION
	.align		4
        /*0024*/ 	.byte	0x03, 0x5f
        /*0026*/ 	.short	0x0101


	//----- nvinfo : EIATTR_COOP_GROUP_MASK_REGIDS
	.align		4
        /*0028*/ 	.byte	0x04, 0x29
        /*002a*/ 	.short	(.L_2621 - .L_2620)


	//   ....[0]....
.L_2620:
        /*002c*/ 	.word	0xffffffff


	//   ....[1]....
        /*0030*/ 	.word	0xffffffff


	//   ....[2]....
        /*0034*/ 	.word	0xffffffff


	//   ....[3]....
        /*0038*/ 	.word	0xffffffff


	//   ....[4]....
        /*003c*/ 	.word	0xffffffff


	//   ....[5]....
        /*0040*/ 	.word	0xffffffff


	//   ....[6]....
        /*0044*/ 	.word	0xffffffff


	//   ....[7]....
        /*0048*/ 	.word	0xffffffff


	//   ....[8]....
        /*004c*/ 	.word	0xffffffff


	//   ....[9]....
        /*0050*/ 	.word	0xffffffff


	//   ....[10]....
        /*0054*/ 	.word	0xffffffff


	//   ....[11]....
        /*0058*/ 	.word	0xffffffff


	//   ....[12]....
        /*005c*/ 	.word	0xffffffff


	//   ....[13]....
        /*0060*/ 	.word	0xffffffff


	//   ....[14]....
        /*0064*/ 	.word	0xffffffff


	//   ....[15]....
        /*0068*/ 	.word	0xffffffff


	//   ....[16]....
        /*006c*/ 	.word	0xffffffff


	//   ....[17]....
        /*0070*/ 	.word	0xffffffff


	//   ....[18]....
        /*0074*/ 	.word	0xffffffff


	//----- nvinfo : EIATTR_COOP_GROUP_INSTR_OFFSETS
	.align		4
.L_2621:
        /*0078*/ 	.byte	0x04, 0x28
        /*007a*/ 	.short	(.L_2623 - .L_2622)


	//   ....[0]....
.L_2622:
        /*007c*/ 	.word	0x00001370


	//   ....[1]....
        /*0080*/ 	.word	0x00001830


	//   ....[2]....
        /*0084*/ 	.word	0x00004a70


	//   ....[3]....
        /*0088*/ 	.word	0x000057e0


	//   ....[4]....
        /*008c*/ 	.word	0x00005840


	//   ....[5]....
        /*0090*/ 	.word	0x00005890


	//   ....[6]....
        /*0094*/ 	.word	0x000058b0


	//   ....[7]....
        /*0098*/ 	.word	0x000058f0


	//   ....[8]....
        /*009c*/ 	.word	0x00005910


	//   ....[9]....
        /*00a0*/ 	.word	0x00005970


	//   ....[10]....
        /*00a4*/ 	.word	0x00005a60


	//   ....[11]....
        /*00a8*/ 	.word	0x00005ac0


	//   ....[12]....
        /*00ac*/ 	.word	0x00005ad0


	//   ....[13]....
        /*00b0*/ 	.word	0x00005cc0


	//   ....[14]....
        /*00b4*/ 	.word	0x00005e40


	//   ....[15]....
        /*00b8*/ 	.word	0x00005e50


	//   ....[16]....
        /*00bc*/ 	.word	0x000068b0


	//   ....[17]....
        /*00c0*/ 	.word	0x000070d0


	//   ....[18]....
        /*00c4*/ 	.word	0x00007b10


	//----- nvinfo : EIATTR_VRC_CTA_INIT_COUNT
	.align		4
.L_2623:
        /*00c8*/ 	.byte	0x02, 0x4a
	.zero		1
	.zero		1


	//----- nvinfo : EIATTR_EXIT_INSTR_OFFSETS
	.align		4
        /*00cc*/ 	.byte	0x04, 0x1c
        /*00ce*/ 	.short	(.L_2625 - .L_2624)


	//   ....[0]....
.L_2624:
        /*00d0*/ 	.word	0x000004a0


	//   ....[1]....
        /*00d4*/ 	.word	0x00007f90


	//----- nvinfo : EIATTR_MAX_THREADS
	.align		4
.L_2625:
        /*00d8*/ 	.byte	0x04, 0x05
        /*00da*/ 	.short	(.L_2627 - .L_2626)
.L_2626:
        /*00dc*/ 	.word	0x00000080
        /*00e0*/ 	.word	0x00000001
        /*00e4*/ 	.word	0x00000001


	//----- nvinfo : EIATTR_CRS_STACK_SIZE
	.align		4
.L_2627:
        /*00e8*/ 	.byte	0x04, 0x1e
        /*00ea*/ 	.short	(.L_2629 - .L_2628)
.L_2628:
        /*00ec*/ 	.word	0x00000000


	//----- nvinfo : EIATTR_CBANK_PARAM_SIZE
	.align		4
.L_2629:
        /*00f0*/ 	.byte	0x03, 0x19
        /*00f2*/ 	.short	0x0118


	//----- nvinfo : EIATTR_PARAM_CBANK
	.align		4
        /*00f4*/ 	.byte	0x04, 0x0a
        /*00f6*/ 	.short	(.L_2631 - .L_2630)
	.align		4
.L_2630:
        /*00f8*/ 	.word	index@(.nv.constant0._Z25selective_scan_fwd_kernelI32Selective_Scan_fwd_kernel_traitsILi128ELi16ELi1ELb0ELb1ELb1ELb1EN3c108BFloat16EfEEv13SSMParamsBase)
        /*00fc*/ 	.short	0x0380
        /*00fe*/ 	.short	0x0118


	//----- nvinfo : EIATTR_SW_WAR
	.align		4
.L_2631:
        /*0100*/ 	.byte	0x04, 0x36
        /*0102*/ 	.short	(.L_2633 - .L_2632)
.L_2632:
        /*0104*/ 	.word	0x00000008
.L_2633:


//--------------------- .nv.info._Z25selective_scan_fwd_kernelI32Selective_Scan_fwd_kernel_traitsILi128ELi16ELi1ELb1ELb0ELb0ELb0EN3c108BFloat16EfEEv13SSMParamsBase --------------------------
	.section	.nv.info._Z25selective_scan_fwd_kernelI32Selective_Scan_fwd_kernel_traitsILi128ELi16ELi1ELb1ELb0ELb0ELb0EN3c108BFloat16EfEEv13SSMParamsBase,"",@"SHT_CUDA_INFO"
	.sectionflags	@""
	.align	4


	//----- nvinfo : EIATTR_CUDA_API_VERSION
	.align		4
        /*0000*/ 	.byte	0x04, 0x37
        /*0002*/ 	.short	(.L_2635 - .L_2634)
.L_2634:
        /*0004*/ 	.word	0x00000082


	//----- nvinfo : EIATTR_KPARAM_INFO
	.align		4
.L_2635:
        /*0008*/ 	.byte	0x04, 0x17
        /*000a*/ 	.short	(.L_2637 - .L_2636)
.L_2636:
        /*000c*/ 	.word	0x00000000
        /*0010*/ 	.short	0x0000
        /*0012*/ 	.short	0x0000
        /*0014*/ 	.byte	0x00, 0xf0, 0x61, 0x04


	//----- nvinfo : EIATTR_SPARSE_MMA_MASK
	.align		4
.L_2637:
        /*0018*/ 	.byte	0x03, 0x50
        /*001a*/ 	.short	0x0000


	//----- nvinfo : EIATTR_MAXREG_COUNT
	.align		4
        /*001c*/ 	.byte	0x03, 0x1b
        /*001e*/ 	.short	0x00a8


	//----- nvinfo : EIATTR_NUM_BARRIERS
	.align		4
        /*0020*/ 	.byte	0x02, 0x4c
        /*0022*/ 	.byte	0x01
	.zero		1


	//----- nvinfo : EIATTR_MERCURY_ISA_VERSION
	.align		4
        /*0024*/ 	.byte	0x03, 0x5f
        /*0026*/ 	.short	0x0101


	//----- nvinfo : EIATTR_COOP_GROUP_MASK_REGIDS
	.align		4
        /*0028*/ 	.byte	0x04, 0x29
        /*002a*/ 	.short	(.L_2639 - .L_2638)


	//   ....[0]....
.L_2638:
        /*002c*/ 	.word	0xffffffff


	//   ....[1]....
        /*0030*/ 	.word	0xffffffff


	//   ....[2]....
        /*0034*/ 	.word	0xffffffff


	//   ....[3]....
        /*0038*/ 	.word	0xffffffff


	//   ....[4]....
        /*003c*/ 	.word	0xffffffff


	//   ....[5]....
        /*0040*/ 	.word	0xffffffff


	//   ....[6]....
        /*0044*/ 	.word	0xffffffff


	//   ....[7]....
        /*0048*/ 	.word	0xffffffff


	//   ....[8]....
        /*004c*/ 	.word	0xffffffff


	//   ....[9]....
        /*0050*/ 	.word	0xffffffff


	//   ....[10]....
        /*0054*/ 	.word	0xffffffff


	//   ....[11]....
        /*0058*/ 	.word	0xffffffff


	//   ....[12]....
        /*005c*/ 	.word	0xffffffff


	//   ....[13]....
        /*0060*/ 	.word	0xffffffff


	//   ....[14]....
        /*0064*/ 	.word	0xffffffff


	//----- nvinfo : EIATTR_COOP_GROUP_INSTR_OFFSETS
	.align		4
.L_2639:
        /*0068*/ 	.byte	0x04, 0x28
        /*006a*/ 	.short	(.L_2641 - .L_2640)


	//   ....[0]....
.L_2640:
        /*006c*/ 	.word	0x000006e0


	//   ....[1]....
        /*0070*/ 	.word	0x00000770


	//   ....[2]....
        /*0074*/ 	.word	0x00003610


	//   ....[3]....
        /*0078*/ 	.word	0x00003650


	//   ....[4]....
        /*007c*/ 	.word	0x000036e0


	//   ....[5]....
        /*0080*/ 	.word	0x00003710


	//   ....[6]....
        /*0084*/ 	.word	0x00003760


	//   ....[7]....
        /*0088*/ 	.word	0x00003770


	//   ....[8]....
        /*008c*/ 	.word	0x000037c0


	//   ....[9]....
        /*0090*/ 	.word	0x000037d0


	//   ....[10]....
        /*0094*/ 	.word	0x00003810


	//   ....[11]....
        /*0098*/ 	.word	0x00003830


	//   ....[12]....
        /*009c*/ 	.word	0x000038c0


	//   ....[13]....
        /*00a0*/ 	.word	0x000038d0


	//   ....[14]....
        /*00a4*/ 	.word	0x00003f70


	//----- nvinfo : EIATTR_VRC_CTA_INIT_COUNT
	.align		4
.L_2641:
        /*00a8*/ 	.byte	0x02, 0x4a
	.zero		1
	.zero		1


	//----- nvinfo : EIATTR_EXIT_INSTR_OFFSETS
	.align		4
        /*00ac*/ 	.byte	0x04, 0x1c
        /*00ae*/ 	.short	(.L_2643 - .L_2642)


	//   ....[0]....
.L_2642:
        /*00b0*/ 	.word	0x00000230


	//   ....[1]....
        /*00b4*/ 	.word	0x00004020


	//----- nvinfo : EIATTR_MAX_THREADS
	.align		4
.L_2643:
        /*00b8*/ 	.byte	0x04, 0x05
        /*00ba*/ 	.short	(.L_2645 - .L_2644)
.L_2644:
        /*00bc*/ 	.word	0x00000080
        /*00c0*/ 	.word	0x00000001
        /*00c4*/ 	.word	0x00000001


	//----- nvinfo : EIATTR_CRS_STACK_SIZE
	.align		4
.L_2645:
        /*00c8*/ 	.byte	0x04, 0x1e
        /*00ca*/ 	.short	(.L_2647 - .L_2646)
.L_2646:
        /*00cc*/ 	.word	0x00000000


	//----- nvinfo : EIATTR_CBANK_PARAM_SIZE
	.align		4
.L_2647:
        /*00d0*/ 	.byte	0x03, 0x19
        /*00d2*/ 	.short	0x0118


	//----- nvinfo : EIATTR_PARAM_CBANK
	.align		4
        /*00d4*/ 	.byte	0x04, 0x0a
        /*00d6*/ 	.short	(.L_2649 - .L_2648)
	.align		4
.L_2648:
        /*00d8*/ 	.word	index@(.nv.constant0._Z25selective_scan_fwd_kernelI32Selective_Scan_fwd_kernel_traitsILi128ELi16ELi1ELb1ELb0ELb0ELb0EN3c108BFloat16EfEEv13SSMParamsBase)
        /*00dc*/ 	.short	0x0380
        /*00de*/ 	.short	0x0118


	//----- nvinfo : EIATTR_SW_WAR
	.align		4
.L_2649:
        /*00e0*/ 	.byte	0x04, 0x36
        /*00e2*/ 	.short	(.L_2651 - .L_2650)
.L_2650:
        /*00e4*/ 	.word	0x00000008
.L_2651:


//--------------------- .nv.info._Z25selective_scan_fwd_kernelI32Selective_Scan_fwd_kernel_traitsILi128ELi16ELi1ELb1ELb0ELb0ELb1EN3c108BFloat16EfEEv13SSMParamsBase --------------------------
	.section	.nv.info._Z25selective_scan_fwd_kernelI32Selective_Scan_fwd_kernel_traitsILi128ELi16ELi1ELb1ELb0ELb0ELb1EN3c108BFloat16EfEEv13SSMParamsBase,"",@"SHT_CUDA_INFO"
	.sectionflags	@""
	.align	4


	//----- nvinfo : EIATTR_CUDA_API_VERSION
	.align		4
        /*0000*/ 	.byte	0x04, 0x37
        /*0002*/ 	.short	(.L_2653 - .L_2652)
.L_2652:
        /*0004*/ 	.word	0x00000082


	//----- nvinfo : EIATTR_KPARAM_INFO
	.align		4
.L_2653:
        /*0008*/ 	.byte	0x04, 0x17
        /*000a*/ 	.short	(.L_2655 - .L_2654)
.L_2654:
        /*000c*/ 	.word	0x00000000
        /*0010*/ 	.short	0x0000
        /*0012*/ 	.short	0x0000
        /*0014*/ 	.byte	0x00, 0xf0, 0x61, 0x04


	//----- nvinfo : EIATTR_SPARSE_MMA_MASK
	.align		4
.L_2655:
        /*0018*/ 	.byte	0x03, 0x50
        /*001a*/ 	.short	0x0000


	//----- nvinfo : EIATTR_MAXREG_COUNT
	.align		4
        /*001c*/ 	.byte	0x03, 0x1b
        /*001e*/ 	.short	0x00a8


	//----- nvinfo : EIATTR_NUM_BARRIERS
	.align		4
        /*0020*/ 	.byte	0x02, 0x4c
        /*0022*/ 	.byte	0x01
	.zero		1


	//----- nvinfo : EIATTR_MERCURY_ISA_VERSION
	.align		4
        /*0024*/ 	.byte	0x03, 0x5f
        /*0026*/ 	.short	0x0101


	//----- nvinfo : EIATTR_COOP_GROUP_MASK_REGIDS
	.align		4
        /*0028*/ 	.byte	0x04, 0x29
        /*002a*/ 	.short	(.L_2657 - .L_2656)


	//   ....[0]....
.L_2656:
        /*002c*/ 	.word	0xffffffff


	//   ....[1]....
        /*0030*/ 	.word	0xffffffff


	//   ....[2]....
        /*0034*/ 	.word	0xffffffff


	//   ....[3]....
        /*0038*/ 	.word	0xffffffff


	//   ....[4]....
        /*003c*/ 	.word	0xffffffff


	//   ....[5]....
        /*0040*/ 	.word	0xffffffff


	//   ....[6]....
        /*0044*/ 	.word	0xffffffff


	//   ....[7]....
        /*0048*/ 	.word	0xffffffff


	//   ....[8]....
        /*004c*/ 	.word	0xffffffff


	//   ....[9]....
        /*0050*/ 	.word	0xffffffff


	//   ....[10]....
        /*0054*/ 	.word	0xffffffff


	//   ....[11]....
        /*0058*/ 	.word	0xffffffff


	//   ....[12]....
        /*005c*/ 	.word	0xffffffff


	//   ....[13]....
        /*0060*/ 	.word	0xffffffff


	//   ....[14]....
        /*0064*/ 	.word	0xffffffff


	//   ....[15]....
        /*0068*/ 	.word	0xffffffff


	//   ....[16]....
        /*006c*/ 	.word	0xffffffff


	//----- nvinfo : EIATTR_COOP_GROUP_INSTR_OFFSETS
	.align		4
.L_2657:
        /*0070*/ 	.byte	0x04, 0x28
        /*0072*/ 	.short	(.L_2659 - .L_2658)


	//   ....[0]....
.L_2658:
        /*0074*/ 	.word	0x000005f0


	//   ....[1]....
        /*0078*/ 	.word	0x00000690


	//   ....[2]....
        /*007c*/ 	.word	0x000035a0


	//   ....[3]....
        /*0080*/ 	.word	0x000035b0


	//   ....[4]....
        /*0084*/ 	.word	0x000035f0


	//   ....[5]....
        /*0088*/ 	.word	0x00003610


	//   ....[6]....
        /*008c*/ 	.word	0x00003650


	//   ....[7]....
        /*0090*/ 	.word	0x00003670


	//   ....[8]....
        /*0094*/ 	.word	0x000036f0


	//   ....[9]....
        /*0098*/ 	.word	0x00003700


	//   ....[10]....
        /*009c*/ 	.word	0x00003750


	//   ....[11]....
        /*00a0*/ 	.word	0x00003760


	//   ....[12]....
        /*00a4*/ 	.word	0x00003820


	//   ....[13]....
        /*00a8*/ 	.word	0x00003830


	//   ....[14]....
        /*00ac*/ 	.word	0x00003ef0


	//   ....[15]....
        /*00b0*/ 	.word	0x000040f0


	//   ....[16]....
        /*00b4*/ 	.word	0x000049a0


	//----- nvinfo : EIATTR_VRC_CTA_INIT_COUNT
	.align		4
.L_2659:
        /*00b8*/ 	.byte	0x02, 0x4a
	.zero		1
	.zero		1


	//----- nvinfo : EIATTR_EXIT_INSTR_OFFSETS
	.align		4
        /*00bc*/ 	.byte	0x04, 0x1c
        /*00be*/ 	.short	(.L_2661 - .L_2660)


	//   ....[0]....
.L_2660:
        /*00c0*/ 	.word	0x00000200


	//   ....[1]....
        /*00c4*/ 	.word	0x00004a60


	//----- nvinfo : EIATTR_MAX_THREADS
	.align		4
.L_2661:
        /*00c8*/ 	.byte	0x04, 0x05
        /*00ca*/ 	.short	(.L_2663 - .L_2662)
.L_2662:
        /*00cc*/ 	.word	0x00000080
        /*00d0*/ 	.word	0x00000001
        /*00d4*/ 	.word	0x00000001


	//----- nvinfo : EIATTR_CRS_STACK_SIZE
	.align		4
.L_2663:
        /*00d8*/ 	.byte	0x04, 0x1e
        /*00da*/ 	.short	(.L_2665 - .L_2664)
.L_2664:
        /*00dc*/ 	.word	0x00000000


	//----- nvinfo : EIATTR_CBANK_PARAM_SIZE
	.align		4
.L_2665:
        /*00e0*/ 	.byte	0x03, 0x19
        /*00e2*/ 	.short	0x0118


	//----- nvinfo : EIATTR_PARAM_CBANK
	.align		4
        /*00e4*/ 	.byte	0x04, 0x0a
        /*00e6*/ 	.short	(.L_2667 - .L_2666)
	.align		4
.L_2666:
        /*00e8*/ 	.word	index@(.nv.constant0._Z25selective_scan_fwd_kernelI32Selective_Scan_fwd_kernel_traitsILi128ELi16ELi1ELb1ELb0ELb0ELb1EN3c108BFloat16EfEEv13SSMParamsBase)
        /*00ec*/ 	.short	0x0380
        /*00ee*/ 	.short	0x0118


	//----- nvinfo : EIATTR_SW_WAR
	.align		4
.L_2667:
        /*00f0*/ 	.byte	0x04, 0x36
        /*00f2*/ 	.short	(.L_2669 - .L_2668)
.L_2668:
        /*00f4*/ 	.word	0x00000008
.L_2669:


//--------------------- .nv.info._Z25selective_scan_fwd_kernelI32Selective_Scan_fwd_kernel_traitsILi128ELi16ELi1ELb1ELb0ELb1ELb0EN3c108BFloat16EfEEv13SSMParamsBase --------------------------
	.section	.nv.info._Z25selective_scan_fwd_kernelI32Selective_Scan_fwd_kernel_traitsILi128ELi16ELi1ELb1ELb0ELb1ELb0EN3c108BFloat16EfEEv13SSMParamsBase,"",@"SHT_CUDA_INFO"
	.sectionflags	@""
	.align	4


	//----- nvinfo : EIATTR_CUDA_API_VERSION
	.align		4
        /*0000*/ 	.byte	0x04, 0x37
        /*0002*/ 	.short	(.L_2671 - .L_2670)
.L_2670:
        /*0004*/ 	.word	0x00000082


	//----- nvinfo : EIATTR_KPARAM_INFO
	.align		4
.L_2671:
        /*0008*/ 	.byte	0x04, 0x17
        /*000a*/ 	.short	(.L_2673 - .L_2672)
.L_2672:
        /*000c*/ 	.word	0x00000000
        /*0010*/ 	.short	0x0000
        /*0012*/ 	.short	0x0000
        /*0014*/ 	.byte	0x00, 0xf0, 0x61, 0x04


	//----- nvinfo : EIATTR_SPARSE_MMA_MASK
	.align		4
.L_2673:
        /*0018*/ 	.byte	0x03, 0x50
        /*001a*/ 	.short	0x0000


	//----- nvinfo : EIATTR_MAXREG_COUNT
	.align		4
        /*001c*/ 	.byte	0x03, 0x1b
        /*001e*/ 	.short	0x00a8


	//----- nvinfo : EIATTR_NUM_BARRIERS
	.align		4
        /*0020*/ 	.byte	0x02, 0x4c
        /*0022*/ 	.byte	0x01
	.zero		1


	//----- nvinfo : EIATTR_MERCURY_ISA_VERSION
	.align		4
        /*0024*/ 	.byte	0x03, 0x5f
        /*0026*/ 	.short	0x0101


	//----- nvinfo : EIATTR_COOP_GROUP_MASK_REGIDS
	.align		4
        /*0028*/ 	.byte	0x04, 0x29
        /*002a*/ 	.short	(.L_2675 - .L_2674)


	//   ....[0]....
.L_2674:
        /*002c*/ 	.word	0xffffffff


	//   ....[1]....
        /*0030*/ 	.word	0xffffffff


	//   ....[2]....
        /*0034*/ 	.word	0xffffffff


	//   ....[3]....
        /*0038*/ 	.word	0xffffffff


	//   ....[4]....
        /*003c*/ 	.word	0xffffffff


	//   ....[5]....
        /*0040*/ 	.word	0xffffffff


	//   ....[6]....
        /*0044*/ 	.word	0xffffffff


	//   ....[7]....
        /*0048*/ 	.word	0xffffffff


	//   ....[8]....
        /*004c*/ 	.word	0xffffffff


	//   ....[9]....
        /*0050*/ 	.word	0xffffffff


	//   ....[10]....
        /*0054*/ 	.word	0xffffffff


	//   ....[11]....
        /*0058*/ 	.word	0xffffffff


	//   ....[12]....
        /*005c*/ 	.word	0xffffffff


	//   ....[13]....
        /*0060*/ 	.word	0xffffffff


	//   ....[14]....
        /*0064*/ 	.word	0xffffffff


	//   ....[15]....
        /*0068*/ 	.word	0xffffffff


	//----- nvinfo : EIATTR_COOP_GROUP_INSTR_OFFSETS
	.align		4
.L_2675:
        /*006c*/ 	.byte	0x04, 0x28
        /*006e*/ 	.short	(.L_2677 - .L_2676)


	//   ....[0]....
.L_2676:
        /*0070*/ 	.word	0x00000830


	//   ....[1]....
        /*0074*/ 	.word	0x000008d0


	//   ....[2]....
        /*0078*/ 	.word	0x00003780


	//   ....[3]....
        /*007c*/ 	.word	0x000037d0


	//   ....[4]....
        /*0080*/ 	.word	0x00003800


	//   ....[5]....
        /*0084*/ 	.word	0x00003820


	//   ....[6]....
        /*0088*/ 	.word	0x00003860


	//   ....[7]....
        /*008c*/ 	.word	0x00003890


	//   ....[8]....
        /*0090*/ 	.word	0x000038c0


	//   ....[9]....
        /*0094*/ 	.word	0x00003940


	//   ....[10]....
        /*0098*/ 	.word	0x00003950


	//   ....[11]....
        /*009c*/ 	.word	0x000039a0


	//   ....[12]....
        /*00a0*/ 	.word	0x000039b0


	//   ....[13]....
        /*00a4*/ 	.word	0x00003a90


	//   ....[14]....
        /*00a8*/ 	.word	0x00003aa0


	//   ....[15]....
        /*00ac*/ 	.word	0x00004400


	//----- nvinfo : EIATTR_VRC_CTA_INIT_COUNT
	.align		4
.L_2677:
        /*00b0*/ 	.byte	0x02, 0x4a
	.zero		1
	.zero		1


	//----- nvinfo : EIATTR_EXIT_INSTR_OFFSETS
	.align		4
        /*00b4*/ 	.byte	0x04, 0x1c
        /*00b6*/ 	.short	(.L_2679 - .L_2678)


	//   ....[0]....
.L_2678:
        /*00b8*/ 	.word	0x00000420


	//   ....[1]....
        /*00bc*/ 	.word	0x000044e0


	//----- nvinfo : EIATTR_MAX_THREADS
	.align		4
.L_2679:
        /*00c0*/ 	.byte	0x04, 0x05
        /*00c2*/ 	.short	(.L_2681 - .L_2680)
.L_2680:
        /*00c4*/ 	.word	0x00000080
        /*00c8*/ 	.word	0x00000001
        /*00cc*/ 	.word	0x00000001


	//----- nvinfo : EIATTR_CRS_STACK_SIZE
	.align		4
.L_2681:
        /*00d0*/ 	.byte	0x04, 0x1e
        /*00d2*/ 	.short	(.L_2683 - .L_2682)
.L_2682:
        /*00d4*/ 	.word	0x00000000


	//----- nvinfo : EIATTR_CBANK_PARAM_SIZE
	.align		4
.L_2683:
        /*00d8*/ 	.byte	0x03, 0x19
        /*00da*/ 	.short	0x0118


	//----- nvinfo : EIATTR_PARAM_CBANK
	.align		4
        /*00dc*/ 	.byte	0x04, 0x0a
        /*00de*/ 	.short	(.L_2685 - .L_2684)
	.align		4
.L_2684:
        /*00e0*/ 	.word	index@(.nv.constant0._Z25selective_scan_fwd_kernelI32Selective_Scan_fwd_kernel_traitsILi128ELi16ELi1ELb1ELb0ELb1ELb0EN3c108BFloat16EfEEv13SSMParamsBase)
        /*00e4*/ 	.short	0x0380
        /*00e6*/ 	.short	0x0118


	//----- nvinfo : EIATTR_SW_WAR
	.align		4
.L_2685:
        /*00e8*/ 	.byte	0x04, 0x36
        /*00ea*/ 	.short	(.L_2687 - .L_2686)
.L_2686:
        /*00ec*/ 	.word	0x00000008
.L_2687:


//--------------------- .nv.info._Z25selective_scan_fwd_kernelI32Selective_Scan_fwd_kernel_traitsILi128ELi16ELi1ELb1ELb0ELb1ELb1EN3c108BFloat16EfEEv13SSMParamsBase --------------------------
	.section	.nv.info._Z25selective_scan_fwd_kernelI32Selective_Scan_fwd_kernel_traitsILi128ELi16ELi1ELb1ELb0ELb1ELb1EN3c108BFloat16EfEEv13SSMParamsBase,"",@"SHT_CUDA_INFO"
	.sectionflags	@""
	.align	4


	//----- nvinfo : EIATTR_CUDA_API_VERSION
	.align		4
        /*0000*/ 	.byte	0x04, 0x37
        /*0002*/ 	.short	(.L_2689 - .L_2688)
.L_2688:
        /*0004*/ 	.word	0x00000082


	//----- nvinfo : EIATTR_KPARAM_INFO
	.align		4
.L_2689:
        /*0008*/ 	.byte	0x04, 0x17
        /*000a*/ 	.short	(.L_2691 - .L_2690)
.L_2690:
        /*000c*/ 	.word	0x00000000
        /*0010*/ 	.short	0x0000
        /*0012*/ 	.short	0x0000
        /*0014*/ 	.byte	0x00, 0xf0, 0x61, 0x04


	//----- nvinfo : EIATTR_SPARSE_MMA_MASK
	.align		4
.L_2691:
        /*0018*/ 	.byte	0x03, 0x50
        /*001a*/ 	.short	0x0000


	//----- nvinfo : EIATTR_MAXREG_COUNT
	.align		4
        /*001c*/ 	.byte	0x03, 0x1b
        /*001e*/ 	.short	0x00a8


	//----- nvinfo : EIATTR_NUM_BARRIERS
	.align		4
        /*0020*/ 	.byte	0x02, 0x4c
        /*0022*/ 	.byte	0x01
	.zero		1


	//----- nvinfo : EIATTR_MERCURY_ISA_VERSION
	.align		4
        /*0024*/ 	.byte	0x03, 0x5f
        /*0026*/ 	.short	0x0101


	//----- nvinfo : EIATTR_COOP_GROUP_MASK_REGIDS
	.align		4
        /*0028*/ 	.byte	0x04, 0x29
        /*002a*/ 	.short	(.L_2693 - .L_2692)


	//   ....[0]....
.L_2692:
        /*002c*/ 	.word	0xffffffff


	//   ....[1]....
        /*0030*/ 	.word	0xffffffff


	//   ....[2]....
        /*0034*/ 	.word	0xffffffff


	//   ....[3]....
        /*0038*/ 	.word	0xffffffff


	//   ....[4]....
        /*003c*/ 	.word	0xffffffff


	//   ....[5]....
        /*0040*/ 	.word	0xffffffff


	//   ....[6]....
        /*0044*/ 	.word	0xffffffff


	//   ....[7]....
        /*0048*/ 	.word	0xffffffff


	//   ....[8]....
        /*004c*/ 	.word	0xffffffff


	//   ....[9]....
        /*0050*/ 	.word	0xffffffff


	//   ....[10]....
        /*0054*/ 	.word	0xffffffff


	//   ....[11]....
        /*0058*/ 	.word	0xffffffff


	//   ....[12]....
        /*005c*/ 	.word	0xffffffff


	//   ....[13]....
        /*0060*/ 	.word	0xffffffff


	//   ....[14]....
        /*0064*/ 	.word	0xffffffff


	//   ....[15]....
        /*0068*/ 	.word	0xffffffff


	//   ....[16]....
        /*006c*/ 	.word	0xffffffff


	//   ....[17]....
        /*0070*/ 	.word	0xffffffff


	//----- nvinfo : EIATTR_COOP_GROUP_INSTR_OFFSETS
	.align		4
.L_2693:
        /*0074*/ 	.byte	0x04, 0x28
        /*0076*/ 	.short	(.L_2695 - .L_2694)


	//   ....[0]....
.L_2694:
        /*0078*/ 	.word	0x000007c0


	//   ....[1]....
        /*007c*/ 	.word	0x00000870


	//   ....[2]....
        /*0080*/ 	.word	0x00003720


	//   ....[3]....
        /*0084*/ 	.word	0x00003770


	//   ....[4]....
        /*0088*/ 	.word	0x000037a0


	//   ....[5]....
        /*008c*/ 	.word	0x000037c0


	//   ....[6]....
        /*0090*/ 	.word	0x00003800


	//   ....[7]....
        /*0094*/ 	.word	0x00003830


	//   ....[8]....
        /*0098*/ 	.word	0x00003860


	//   ....[9]....
        /*009c*/ 	.word	0x000038e0


	//   ....[10]....
        /*00a0*/ 	.word	0x000038f0


	//   ....[11]....
        /*00a4*/ 	.word	0x00003940


	//   ....[12]....
        /*00a8*/ 	.word	0x00003950


	//   ....[13]....
        /*00ac*/ 	.word	0x00003a30


	//   ....[14]....
        /*00b0*/ 	.word	0x00003a40


	//   ....[15]....
        /*00b4*/ 	.word	0x00004380


	//   ....[16]....
        /*00b8*/ 	.word	0x000045c0


	//   ....[17]....
        /*00bc*/ 	.word	0x00004e70


	//----- nvinfo : EIATTR_VRC_CTA_INIT_COUNT
	.align		4
.L_2695:
        /*00c0*/ 	.byte	0x02, 0x4a
	.zero		1
	.zero		1


	//----- nvinfo : EIATTR_EXIT_INSTR_OFFSETS
	.align		4
        /*00c4*/ 	.byte	0x04, 0x1c
        /*00c6*/ 	.short	(.L_2697 - .L_2696)


	//   ....[0]....
.L_2696:
        /*00c8*/ 	.word	0x00000400


	//   ....[1]....
        /*00cc*/ 	.word	0x00004f40


	//----- nvinfo : EIATTR_MAX_THREADS
	.align		4
.L_2697:
        /*00d0*/ 	.byte	0x04, 0x05
        /*00d2*/ 	.short	(.L_2699 - .L_2698)
.L_2698:
        /*00d4*/ 	.word	0x00000080
        /*00d8*/ 	.word	0x00000001
        /*00dc*/ 	.word	0x00000001


	//----- nvinfo : EIATTR_CRS_STACK_SIZE
	.align		4
.L_2699:
        /*00e0*/ 	.byte	0x04, 0x1e
        /*00e2*/ 	.short	(.L_2701 - .L_2700)
.L_2700:
        /*00e4*/ 	.word	0x00000000


	//----- nvinfo : EIATTR_CBANK_PARAM_SIZE
	.align		4
.L_2701:
        /*00e8*/ 	.byte	0x03, 0x19
        /*00ea*/ 	.short	0x0118


	//----- nvinfo : EIATTR_PARAM_CBANK
	.align		4
        /*00ec*/ 	.byte	0x04, 0x0a
        /*00ee*/ 	.short	(.L_2703 - .L_2702)
	.align		4
.L_2702:
        /*00f0*/ 	.word	index@(.nv.constant0._Z25selective_scan_fwd_kernelI32Selective_Scan_fwd_kernel_traitsILi128ELi16ELi1ELb1ELb0ELb1ELb1EN3c108BFloat16EfEEv13SSMParamsBase)
        /*00f4*/ 	.short	0x0380
        /*00f6*/ 	.short	0x0118


	//----- nvinfo : EIATTR_SW_WAR
	.align		4
.L_2703:
        /*00f8*/ 	.byte	0x04, 0x36
        /*00fa*/ 	.short	(.L_2705 - .L_2704)
.L_2704:
        /*00fc*/ 	.word	0x00000008
.L_2705:


//--------------------- .nv.info._Z25selective_scan_fwd_kernelI32Selective_Scan_fwd_kernel_traitsILi128ELi16ELi1ELb1ELb1ELb0ELb0EN3c108BFloat16EfEEv13SSMParamsBase --------------------------
	.section	.nv.info._Z25selective_scan_fwd_kernelI32Selective_Scan_fwd_kernel_traitsILi128ELi16ELi1ELb1ELb1ELb0ELb0EN3c108BFloat16EfEEv13SSMParamsBase,"",@"SHT_CUDA_INFO"
	.sectionflags	@""
	.align	4


	//----- nvinfo : EIATTR_CUDA_API_VERSION
	.align		4
        /*0000*/ 	.byte	0x04, 0x37
        /*0002*/ 	.short	(.L_2707 - .L_2706)
.L_2706:
        /*0004*/ 	.word	0x00000082


	//----- nvinfo : EIATTR_KPARAM_INFO
	.align		4
.L_2707:
        /*0008*/ 	.byte	0x04, 0x17
        /*000a*/ 	.short	(.L_2709 - .L_2708)
.L_2708:
        /*000c*/ 	.word	0x00000000
        /*0010*/ 	.short	0x0000
        /*0012*/ 	.short	0x0000
        /*0014*/ 	.byte	0x00, 0xf0, 0x61, 0x04


	//----- nvinfo : EIATTR_SPARSE_MMA_MASK
	.align		4
.L_2709:
        /*0018*/ 	.byte	0x03, 0x50
        /*001a*/ 	.short	0x0000


	//----- nvinfo : EIATTR_MAXREG_COUNT
	.align		4
        /*001c*/ 	.byte	0x03, 0x1b
        /*001e*/ 	.short	0x00a8


	//----- nvinfo : EIATTR_NUM_BARRIERS
	.align		4
        /*0020*/ 	.byte	0x02, 0x4c
        /*0022*/ 	.byte	0x01
	.zero		1


	//----- nvinfo : EIATTR_MERCURY_ISA_VERSION
	.align		4
        /*0024*/ 	.byte	0x03, 0x5f
        /*0026*/ 	.short	0x0101


	//----- nvinfo : EIATTR_COOP_GROUP_MASK_REGIDS
	.align		4
        /*0028*/ 	.byte	0x04, 0x29
        /*002a*/ 	.short	(.L_2711 - .L_2710)


	//   ....[0]....
.L_2710:
        /*002c*/ 	.word	0xffffffff


	//   ....[1]....
        /*0030*/ 	.word	0xffffffff


	//   ....[2]....
        /*0034*/ 	.word	0xffffffff


	//   ....[3]....
        /*0038*/ 	.word	0xffffffff


	//   ....[4]....
        /*003c*/ 	.word	0xffffffff


	//   ....[5]....
        /*0040*/ 	.word	0xffffffff


	//   ....[6]....
        /*0044*/ 	.word	0xffffffff


	//   ....[7]....
        /*0048*/ 	.word	0xffffffff


	//   ....[8]....
        /*004c*/ 	.word	0xffffffff


	//   ....[9]....
        /*0050*/ 	.word	0xffffffff


	//   ....[10]....
        /*0054*/ 	.word	0xffffffff


	//   ....[11]....
        /*0058*/ 	.word	0xffffffff


	//   ....[12]....
        /*005c*/ 	.word	0xffffffff


	//   ....[13]....
        /*0060*/ 	.word	0xffffffff


	//   ....[14]....
        /*0064*/ 	.word	0xffffffff


	//   ....[15]....
        /*0068*/ 	.word	0xffffffff


	//----- nvinfo : EIATTR_COOP_GROUP_INSTR_OFFSETS
	.align		4
.L_2711:
        /*006c*/ 	.byte	0x04, 0x28
        /*006e*/ 	.short	(.L_2713 - .L_2712)


	//   ....[0]....
.L_2712:
        /*0070*/ 	.word	0x00000840


	//   ....[1]....
        /*0074*/ 	.word	0x000008e0


	//   ....[2]....
        /*0078*/ 	.word	0x000033c0


	//   ....[3]....
        /*007c*/ 	.word	0x00003a20


	//   ....[4]....
        /*0080*/ 	.word	0x00003a70


	//   ....[5]....
        /*0084*/ 	.word	0x00003aa0


	//   ....[6]....
        /*0088*/ 	.word	0x00003ac0


	//   ....[7]....
        /*008c*/ 	.word	0x00003b00


	//   ....[8]....
        /*0090*/ 	.word	0x00003b20


	//   ....[9]....
        /*0094*/ 	.word	0x00003ba0


	//   ....[10]....
        /*0098*/ 	.word	0x00003bb0


	//   ....[11]....
        /*009c*/ 	.word	0x00003c00


	//   ....[12]....
        /*00a0*/ 	.word	0x00003c10


	//   ....[13]....
        /*00a4*/ 	.word	0x00003d20


	//   ....[14]....
        /*00a8*/ 	.word	0x00003d30


	//   ....[15]....
        /*00ac*/ 	.word	0x00004410


	//----- nvinfo : EIATTR_VRC_CTA_INIT_COUNT
	.align		4
.L_2713:
        /*00b0*/ 	.byte	0x02, 0x4a
	.zero		1
	.zero		1


	//----- nvinfo : EIATTR_EXIT_INSTR_OFFSETS
	.align		4
        /*00b4*/ 	.byte	0x04, 0x1c
        /*00b6*/ 	.short	(.L_2715 - .L_2714)


	//   ....[0]....
.L_2714:
        /*00b8*/ 	.word	0x00000430


	//   ....[1]....
        /*00bc*/ 	.word	0x000044f0


	//----- nvinfo : EIATTR_MAX_THREADS
	.align		4
.L_2715:
        /*00c0*/ 	.byte	0x04, 0x05
        /*00c2*/ 	.short	(.L_2717 - .L_2716)
.L_2716:
        /*00c4*/ 	.word	0x00000080
        /*00c8*/ 	.word	0x00000001
        /*00cc*/ 	.word	0x00000001


	//----- nvinfo : EIATTR_CRS_STACK_SIZE
	.align		4
.L_2717:
        /*00d0*/ 	.byte	0x04, 0x1e
        /*00d2*/ 	.short	(.L_2719 - .L_2718)
.L_2718:
        /*00d4*/ 	.word	0x00000000


	//----- nvinfo : EIATTR_CBANK_PARAM_SIZE
	.align		4
.L_2719:
        /*00d8*/ 	.byte	0x03, 0x19
        /*00da*/ 	.short	0x0118


	//----- nvinfo : EIATTR_PARAM_CBANK
	.align		4
        /*00dc*/ 	.byte	0x04, 0x0a
        /*00de*/ 	.short	(.L_2721 - .L_2720)
	.align		4
.L_2720:
        /*00e0*/ 	.word	index@(.nv.constant0._Z25selective_scan_fwd_kernelI32Selective_Scan_fwd_kernel_traitsILi128ELi16ELi1ELb1ELb1ELb0ELb0EN3c108BFloat16EfEEv13SSMParamsBase)
        /*00e4*/ 	.short	0x0380
        /*00e6*/ 	.short	0x0118


	//----- nvinfo : EIATTR_SW_WAR
	.align		4
.L_2721:
        /*00e8*/ 	.byte	0x04, 0x36
        /*00ea*/ 	.short	(.L_2723 - .L_2722)
.L_2722:
        /*00ec*/ 	.word	0x00000008
.L_2723:


//--------------------- .nv.info._Z25selective_scan_fwd_kernelI32Selective_Scan_fwd_kernel_traitsILi128ELi16ELi1ELb1ELb1ELb0ELb1EN3c108BFloat16EfEEv13SSMParamsBase --------------------------
	.section	.nv.info._Z25selective_scan_fwd_kernelI32Selective_Scan_fwd_kernel_traitsILi128ELi16ELi1ELb1ELb1ELb0ELb1EN3c108BFloat16EfEEv13SSMParamsBase,"",@"SHT_CUDA_INFO"
	.sectionflags	@""
	.align	4


	//----- nvinfo : EIATTR_CUDA_API_VERSION
	.align		4
        /*0000*/ 	.byte	0x04, 0x37
        /*0002*/ 	.short	(.L_2725 - .L_2724)
.L_2724:
        /*0004*/ 	.word	0x00000082


	//----- nvinfo : EIATTR_KPARAM_INFO
	.align		4
.L_2725:
        /*0008*/ 	.byte	0x04, 0x17
        /*000a*/ 	.short	(.L_2727 - .L_2726)
.L_2726:
        /*000c*/ 	.word	0x00000000
        /*0010*/ 	.short	0x0000
        /*0012*/ 	.short	0x0000
        /*0014*/ 	.byte	0x00, 0xf0, 0x61, 0x04


	//----- nvinfo : EIATTR_SPARSE_MMA_MASK
	.align		4
.L_2727:
        /*0018*/ 	.byte	0x03, 0x50
        /*001a*/ 	.short	0x0000


	//----- nvinfo : EIATTR_MAXREG_COUNT
	.align		4
        /*001c*/ 	.byte	0x03, 0x1b
        /*001e*/ 	.short	0x00a8


	//----- nvinfo : EIATTR_NUM_BARRIERS
	.align		4
        /*0020*/ 	.byte	0x02, 0x4c
        /*0022*/ 	.byte	0x01
	.zero		1


	//----- nvinfo : EIATTR_MERCURY_ISA_VERSION
	.align		4
        /*0024*/ 	.byte	0x03, 0x5f
        /*0026*/ 	.short	0x0101


	//----- nvinfo : EIATTR_COOP_GROUP_MASK_REGIDS
	.align		4
        /*0028*/ 	.byte	0x04, 0x29
        /*002a*/ 	.short	(.L_2729 - .L_2728)


	//   ....[0]....
.L_2728:
        /*002c*/ 	.word	0xffffffff


	//   ....[1]....
        /*0030*/ 	.word	0xffffffff


	//   ....[2]....
        /*0034*/ 	.word	0xffffffff


	//   ....[3]....
        /*0038*/ 	.word	0xffffffff


	//   ....[4]....
        /*003c*/ 	.word	0xffffffff


	//   ....[5]....
        /*0040*/ 	.word	0xffffffff


	//   ....[6]....
        /*0044*/ 	.word	0xffffffff


	//   ....[7]....
        /*0048*/ 	.word	0xffffffff


	//   ....[8]....
        /*004c*/ 	.word	0xffffffff


	//   ....[9]....
        /*0050*/ 	.word	0xffffffff


	//   ....[10]....
        /*0054*/ 	.word	0xffffffff


	//   ....[11]....
        /*0058*/ 	.word	0xffffffff


	//   ....[12]....
        /*005c*/ 	.word	0xffffffff


	//   ....[13]....
        /*0060*/ 	.word	0xffffffff


	//   ....[14]....
        /*0064*/ 	.word	0xffffffff


	//   ....[15]....
        /*0068*/ 	.word	0xffffffff


	//   ....[16]....
        /*006c*/ 	.word	0xffffffff


	//   ....[17]....
        /*0070*/ 	.word	0xffffffff


	//----- nvinfo : EIATTR_COOP_GROUP_INSTR_OFFSETS
	.align		4
.L_2729:
        /*0074*/ 	.byte	0x04, 0x28
        /*0076*/ 	.short	(.L_2731 - .L_2730)


	//   ....[0]....
.L_2730:
        /*0078*/ 	.word	0x000007d0


	//   ....[1]....
        /*007c*/ 	.word	0x00000870


	//   ....[2]....
        /*0080*/ 	.word	0x00003350


	//   ....[3]....
        /*0084*/ 	.word	0x000039b0


	//   ....[4]....
        /*0088*/ 	.word	0x00003a00


	//   ....[5]....
        /*008c*/ 	.word	0x00003a30


	//   ....[6]....
        /*0090*/ 	.word	0x00003a50


	//   ....[7]....
        /*0094*/ 	.word	0x00003a90


	//   ....[8]....
        /*0098*/ 	.word	0x00003ab0


	//   ....[9]....
        /*009c*/ 	.word	0x00003b30


	//   ....[10]....
        /*00a0*/ 	.word	0x00003b40


	//   ....[11]....
        /*00a4*/ 	.word	0x00003b90


	//   ....[12]....
        /*00a8*/ 	.word	0x00003ba0


	//   ....[13]....
        /*00ac*/ 	.word	0x00003cb0


	//   ....[14]....
        /*00b0*/ 	.word	0x00003cc0


	//   ....[15]....
        /*00b4*/ 	.word	0x00004380


	//   ....[16]....
        /*00b8*/ 	.word	0x000045c0


	//   ....[17]....
        /*00bc*/ 	.word	0x00004e50


	//----- nvinfo : EIATTR_VRC_CTA_INIT_COUNT
	.align		4
.L_2731:
        /*00c0*/ 	.byte	0x02, 0x4a
	.zero		1
	.zero		1


	//----- nvinfo : EIATTR_EXIT_INSTR_OFFSETS
	.align		4
        /*00c4*/ 	.byte	0x04, 0x1c
        /*00c6*/ 	.short	(.L_2733 - .L_2732)


	//   ....[0]....
.L_2732:
        /*00c8*/ 	.word	0x00000400


	//   ....[1]....
        /*00cc*/ 	.word	0x00004f40


	//----- nvinfo : EIATTR_MAX_THREADS
	.align		4
.L_2733:
        /*00d0*/ 	.byte	0x04, 0x05
        /*00d2*/ 	.short	(.L_2735 - .L_2734)
.L_2734:
        /*00d4*/ 	.word	0x00000080
        /*00d8*/ 	.word	0x00000001
        /*00dc*/ 	.word	0x00000001


	//----- nvinfo : EIATTR_CRS_STACK_SIZE
	.align		4
.L_2735:
        /*00e0*/ 	.byte	0x04, 0x1e
        /*00e2*/ 	.short	(.L_2737 - .L_2736)
.L_2736:
        /*00e4*/ 	.word	0x00000000


	//----- nvinfo : EIATTR_CBANK_PARAM_SIZE
	.align		4
.L_2737:
        /*00e8*/ 	.byte	0x03, 0x19
        /*00ea*/ 	.short	0x0118


	//----- nvinfo : EIATTR_PARAM_CBANK
	.align		4
        /*00ec*/ 	.byte	0x04, 0x0a
        /*00ee*/ 	.short	(.L_2739 - .L_2738)
	.align		4
.L_2738:
        /*00f0*/ 	.word	index@(.nv.constant0._Z25selective_scan_fwd_kernelI32Selective_Scan_fwd_kernel_traitsILi128ELi16ELi1ELb1ELb1ELb0ELb1EN3c108BFloat16EfEEv13SSMParamsBase)
        /*00f4*/ 	.short	0x0380
        /*00f6*/ 	.short	0x0118


	//----- nvinfo : EIATTR_SW_WAR
	.align		4
.L_2739:
        /*00f8*/ 	.byte	0x04, 0x36
        /*00fa*/ 	.short	(.L_2741 - .L_2740)
.L_2740:
        /*00fc*/ 	.word	0x00000008
.L_2741:


//--------------------- .nv.info._Z25selective_scan_fwd_kernelI32Selective_Scan_fwd_kernel_traitsILi128ELi16ELi1ELb1ELb1ELb1ELb0EN3c108BFloat16EfEEv13SSMParamsBase --------------------------
	.section	.nv.info._Z25selective_scan_fwd_kernelI32Selective_Scan_fwd_kernel_traitsILi128ELi16ELi1ELb1ELb1ELb1ELb0EN3c108BFloat16EfEEv13SSMParamsBase,"",@"SHT_CUDA_INFO"
	.sectionflags	@""
	.align	4


	//----- nvinfo : EIATTR_CUDA_API_VERSION
	.align		4
        /*0000*/ 	.byte	0x04, 0x37
        /*0002*/ 	.short	(.L_2743 - .L_2742)
.L_2742:
        /*0004*/ 	.word	0x00000082


	//----- nvinfo : EIATTR_KPARAM_INFO
	.align		4
.L_2743:
        /*0008*/ 	.byte	0x04, 0x17
        /*000a*/ 	.short	(.L_2745 - .L_2744)
.L_2744:
        /*000c*/ 	.word	0x00000000
        /*0010*/ 	.short	0x0000
        /*0012*/ 	.short	0x0000
        /*0014*/ 	.byte	0x00, 0xf0, 0x61, 0x04


	//----- nvinfo : EIATTR_SPARSE_MMA_MASK
	.align		4
.L_2745:
        /*0018*/ 	.byte	0x03, 0x50
        /*001a*/ 	.short	0x0000


	//----- nvinfo : EIATTR_MAXREG_COUNT
	.align		4
        /*001c*/ 	.byte	0x03, 0x1b
        /*001e*/ 	.short	0x00a8


	//----- nvinfo : EIATTR_NUM_BARRIERS
	.align		4
        /*0020*/ 	.byte	0x02, 0x4c
        /*0022*/ 	.byte	0x01
	.zero		1


	//----- nvinfo : EIATTR_MERCURY_ISA_VERSION
	.align		4
        /*0024*/ 	.byte	0x03, 0x5f
        /*0026*/ 	.short	0x0101


	//----- nvinfo : EIATTR_COOP_GROUP_MASK_REGIDS
	.align		4
        /*0028*/ 	.byte	0x04, 0x29
        /*002a*/ 	.short	(.L_2747 - .L_2746)


	//   ....[0]....
.L_2746:
        /*002c*/ 	.word	0xffffffff


	//   ....[1]....
        /*0030*/ 	.word	0xffffffff


	//   ....[2]....
        /*0034*/ 	.word	0xffffffff


	//   ....[3]....
        /*0038*/ 	.word	0xffffffff


	//   ....[4]....
        /*003c*/ 	.word	0xffffffff


	//   ....[5]....
        /*0040*/ 	.word	0xffffffff


	//   ....[6]....
        /*0044*/ 	.word	0xffffffff


	//   ....[7]....
        /*0048*/ 	.word	0xffffffff


	//   ....[8]....
        /*004c*/ 	.word	0xffffffff


	//   ....[9]....
        /*0050*/ 	.word	0xffffffff


	//   ....[10]....
        /*0054*/ 	.word	0xffffffff


	//   ....[11]....
        /*0058*/ 	.word	0xffffffff


	//   ....[12]....
        /*005c*/ 	.word	0xffffffff


	//   ....[13]....
        /*0060*/ 	.word	0xffffffff


	//   ....[14]....
        /*0064*/ 	.word	0xffffffff


	//   ....[15]....
        /*0068*/ 	.word	0xffffffff


	//   ....[16]....
        /*006c*/ 	.word	0xffffffff


	//----- nvinfo : EIATTR_COOP_GROUP_INSTR_OFFSETS
	.align		4
.L_2747:
        /*0070*/ 	.byte	0x04, 0x28
        /*0072*/ 	.short	(.L_2749 - .L_2748)


	//   ....[0]....
.L_2748:
        /*0074*/ 	.word	0x00000850


	//   ....[1]....
        /*0078*/ 	.word	0x00000900


	//   ....[2]....
        /*007c*/ 	.word	0x000033d0


	//   ....[3]....
        /*0080*/ 	.word	0x00003a50


	//   ....[4]....
        /*0084*/ 	.word	0x00003aa0


	//   ....[5]....
        /*0088*/ 	.word	0x00003ad0


	//   ....[6]....
        /*008c*/ 	.word	0x00003af0


	//   ....[7]....
        /*0090*/ 	.word	0x00003b30


	//   ....[8]....
        /*0094*/ 	.word	0x00003b50


	//   ....[9]....
        /*0098*/ 	.word	0x00003ba0


	//   ....[10]....
        /*009c*/ 	.word	0x00003bb0


	//   ....[11]....
        /*00a0*/ 	.word	0x00003c00


	//   ....[12]....
        /*00a4*/ 	.word	0x00003c10


	//   ....[13]....
        /*00a8*/ 	.word	0x00003c80


	//   ....[14]....
        /*00ac*/ 	.word	0x00003d80


	//   ....[15]....
        /*00b0*/ 	.word	0x00003d90


	//   ....[16]....
        /*00b4*/ 	.word	0x00004620


	//----- nvinfo : EIATTR_VRC_CTA_INIT_COUNT
	.align		4
.L_2749:
        /*00b8*/ 	.byte	0x02, 0x4a
	.zero		1
	.zero		1


	//----- nvinfo : EIATTR_EXIT_INSTR_OFFSETS
	.align		4
        /*00bc*/ 	.byte	0x04, 0x1c
        /*00be*/ 	.short	(.L_2751 - .L_2750)


	//   ....[0]....
.L_2750:
        /*00c0*/ 	.word	0x00000460


	//   ....[1]....
        /*00c4*/ 	.word	0x00004750


	//----- nvinfo : EIATTR_MAX_THREADS
	.align		4
.L_2751:
        /*00c8*/ 	.byte	0x04, 0x05
        /*00ca*/ 	.short	(.L_2753 - .L_2752)
.L_2752:
        /*00cc*/ 	.word	0x00000080
        /*00d0*/ 	.word	0x00000001
        /*00d4*/ 	.word	0x00000001


	//----- nvinfo : EIATTR_CRS_STACK_SIZE
	.align		4
.L_2753:
        /*00d8*/ 	.byte	0x04, 0x1e
        /*00da*/ 	.short	(.L_2755 - .L_2754)
.L_2754:
        /*00dc*/ 	.word	0x00000000


	//----- nvinfo : EIATTR_CBANK_PARAM_SIZE
	.align		4
.L_2755:
        /*00e0*/ 	.byte	0x03, 0x19
        /*00e2*/ 	.short	0x0118


	//----- nvinfo : EIATTR_PARAM_CBANK
	.align		4
        /*00e4*/ 	.byte	0x04, 0x0a
        /*00e6*/ 	.short	(.L_2757 - .L_2756)
	.align		4
.L_2756:
        /*00e8*/ 	.word	index@(.nv.constant0._Z25selective_scan_fwd_kernelI32Selective_Scan_fwd_kernel_traitsILi128ELi16ELi1ELb1ELb1ELb1ELb0EN3c108BFloat16EfEEv13SSMParamsBase)
        /*00ec*/ 	.short	0x0380
        /*00ee*/ 	.short	0x0118


	//----- nvinfo : EIATTR_SW_WAR
	.align		4
.L_2757:
        /*00f0*/ 	.byte	0x04, 0x36
        /*00f2*/ 	.short	(.L_2759 - .L_2758)
.L_2758:
        /*00f4*/ 	.word	0x00000008
.L_2759:


//--------------------- .nv.info._Z25selective_scan_fwd_kernelI32Selective_Scan_fwd_kernel_traitsILi128ELi16ELi1ELb1ELb1ELb1ELb1EN3c108BFloat16EfEEv13SSMParamsBase --------------------------
	.section	.nv.info._Z25selective_scan_fwd_kernelI32Selective_Scan_fwd_kernel_traitsILi128ELi16ELi1ELb1ELb1ELb1ELb1EN3c108BFloat16EfEEv13SSMParamsBase,"",@"SHT_CUDA_INFO"
	.sectionflags	@""
	.align	4


	//----- nvinfo : EIATTR_CUDA_API_VERSION
	.align		4
        /*0000*/ 	.byte	0x04, 0x37
        /*0002*/ 	.short	(.L_2761 - .L_2760)
.L_2760:
        /*0004*/ 	.word	0x00000082


	//----- nvinfo : EIATTR_KPARAM_INFO
	.align		4
.L_2761:
        /*0008*/ 	.byte	0x04, 0x17
        /*000a*/ 	.short	(.L_2763 - .L_2762)
.L_2762:
        /*000c*/ 	.word	0x00000000
        /*0010*/ 	.short	0x0000
        /*0012*/ 	.short	0x0000
        /*0014*/ 	.byte	0x00, 0xf0, 0x61, 0x04


	//----- nvinfo : EIATTR_SPARSE_MMA_MASK
	.align		4
.L_2763:
        /*0018*/ 	.byte	0x03, 0x50
        /*001a*/ 	.short	0x0000


	//----- nvinfo : EIATTR_MAXREG_COUNT
	.align		4
        /*001c*/ 	.byte	0x03, 0x1b
        /*001e*/ 	.short	0x00a8


	//----- nvinfo : EIATTR_NUM_BARRIERS
	.align		4
        /*0020*/ 	.byte	0x02, 0x4c
        /*0022*/ 	.byte	0x01
	.zero		1


	//----- nvinfo : EIATTR_MERCURY_ISA_VERSION
	.align		4
        /*0024*/ 	.byte	0x03, 0x5f
        /*0026*/ 	.short	0x0101


	//----- nvinfo : EIATTR_COOP_GROUP_MASK_REGIDS
	.align		4
        /*0028*/ 	.byte	0x04, 0x29
        /*002a*/ 	.short	(.L_2765 - .L_2764)


	//   ....[0]....
.L_2764:
        /*002c*/ 	.word	0xffffffff


	//   ....[1]....
        /*0030*/ 	.word	0xffffffff


	//   ....[2]....
        /*0034*/ 	.word	0xffffffff


	//   ....[3]....
        /*0038*/ 	.word	0xffffffff


	//   ....[4]....
        /*003c*/ 	.word	0xffffffff


	//   ....[5]....
        /*0040*/ 	.word	0xffffffff


	//   ....[6]....
        /*0044*/ 	.word	0xffffffff


	//   ....[7]....
        /*0048*/ 	.word	0xffffffff


	//   ....[8]....
        /*004c*/ 	.word	0xffffffff


	//   ....[9]....
        /*0050*/ 	.word	0xffffffff


	//   ....[10]....
        /*0054*/ 	.word	0xffffffff


	//   ....[11]....
        /*0058*/ 	.word	0xffffffff


	//   ....[12]....
        /*005c*/ 	.word	0xffffffff


	//   ....[13]....
        /*0060*/ 	.word	0xffffffff


	//   ....[14]....
        /*0064*/ 	.word	0xffffffff


	//   ....[15]....
        /*0068*/ 	.word	0xffffffff


	//   ....[16]....
        /*006c*/ 	.word	0xffffffff


	//   ....[17]....
        /*0070*/ 	.word	0xffffffff


	//   ....[18]....
        /*0074*/ 	.word	0xffffffff


	//----- nvinfo : EIATTR_COOP_GROUP_INSTR_OFFSETS
	.align		4
.L_2765:
        /*0078*/ 	.byte	0x04, 0x28
        /*007a*/ 	.short	(.L_2767 - .L_2766)


	//   ....[0]....
.L_2766:
        /*007c*/ 	.word	0x00000850


	//   ....[1]....
        /*0080*/ 	.word	0x000008f0


	//   ....[2]....
        /*0084*/ 	.word	0x000033c0


	//   ....[3]....
        /*0088*/ 	.word	0x00003a40


	//   ....[4]....
        /*008c*/ 	.word	0x00003a90


	//   ....[5]....
        /*0090*/ 	.word	0x00003ac0


	//   ....[6]....
        /*0094*/ 	.word	0x00003ae0


	//   ....[7]....
        /*0098*/ 	.word	0x00003b20


	//   ....[8]....
        /*009c*/ 	.word	0x00003b40


	//   ....[9]....
        /*00a0*/ 	.word	0x00003b90


	//   ....[10]....
        /*00a4*/ 	.word	0x00003ba0


	//   ....[11]....
        /*00a8*/ 	.word	0x00003bf0


	//   ....[12]....
        /*00ac*/ 	.word	0x00003c00


	//   ....[13]....
        /*00b0*/ 	.word	0x00003c70


	//   ....[14]....
        /*00b4*/ 	.word	0x00003d70


	//   ....[15]....
        /*00b8*/ 	.word	0x00003d80


	//   ....[16]....
        /*00bc*/ 	.word	0x000045c0


	//   ....[17]....
        /*00c0*/ 	.word	0x00004800


	//   ....[18]....
        /*00c4*/ 	.word	0x000050b0


	//----- nvinfo : EIATTR_VRC_CTA_INIT_COUNT
	.align		4
.L_2767:
        /*00c8*/ 	.byte	0x02, 0x4a
	.zero		1
	.zero		1


	//----- nvinfo : EIATTR_EXIT_INSTR_OFFSETS
	.align		4
        /*00cc*/ 	.byte	0x04, 0x1c
        /*00ce*/ 	.short	(.L_2769 - .L_2768)


	//   ....[0]....
.L_2768:
        /*00d0*/ 	.word	0x00000450


	//   ....[1]....
        /*00d4*/ 	.word	0x00005170


	//----- nvinfo : EIATTR_MAX_THREADS
	.align		4
.L_2769:
        /*00d8*/ 	.byte	0x04, 0x05
        /*00da*/ 	.short	(.L_2771 - .L_2770)
.L_2770:
        /*00dc*/ 	.word	0x00000080
        /*00e0*/ 	.word	0x00000001
        /*00e4*/ 	.word	0x00000001


	//----- nvinfo : EIATTR_CRS_STACK_SIZE
	.align		4
.L_2771:
        /*00e8*/ 	.byte	0x04, 0x1e
        /*00ea*/ 	.short	(.L_2773 - .L_2772)
.L_2772:
        /*00ec*/ 	.word	0x00000000


	//----- nvinfo : EIATTR_CBANK_PARAM_SIZE
	.align		4
.L_2773:
        /*00f0*/ 	.byte	0x03, 0x19
        /*00f2*/ 	.short	0x0118


	//----- nvinfo : EIATTR_PARAM_CBANK
	.align		4
        /*00f4*/ 	.byte	0x04, 0x0a
        /*00f6*/ 	.short	(.L_2775 - .L_2774)
	.align		4
.L_2774:
        /*00f8*/ 	.word	index@(.nv.constant0._Z25selective_scan_fwd_kernelI32Selective_Scan_fwd_kernel_traitsILi128ELi16ELi1ELb1ELb1ELb1ELb1EN3c108BFloat16EfEEv13SSMParamsBase)
        /*00fc*/ 	.short	0x0380
        /*00fe*/ 	.short	0x0118


	//----- nvinfo : EIATTR_SW_WAR
	.align		4
.L_2775:
        /*0100*/ 	.byte	0x04, 0x36
        /*0102*/ 	.short	(.L_2777 - .L_2776)
.L_2776:
        /*0104*/ 	.word	0x00000008
.L_2777:


//--------------------- .nv.info._Z25selective_scan_fwd_kernelI32Selective_Scan_fwd_kernel_traitsILi64ELi16ELi1ELb0ELb0ELb0ELb0EN3c108BFloat16EfEEv13SSMParamsBase --------------------------
	.section	.nv.info._Z25selective_scan_fwd_kernelI32Selective_Scan_fwd_kernel_traitsILi64ELi16ELi1ELb0ELb0ELb0ELb0EN3c108BFloat16EfEEv13SSMParamsBase,"",@"SHT_CUDA_INFO"
	.sectionflags	@""
	.align	4


	//----- nvinfo : EIATTR_CUDA_API_VERSION
	.align		4
        /*0000*/ 	.byte	0x04, 0x37
        /*0002*/ 	.short	(.L_2779 - .L_2778)
.L_2778:
        /*0004*/ 	.word	0x00000082


	//----- nvinfo : EIATTR_KPARAM_INFO
	.align		4
.L_2779:
        /*0008*/ 	.byte	0x04, 0x17
        /*000a*/ 	.short	(.L_2781 - .L_2780)
.L_2780:
        /*000c*/ 	.word	0x00000000
        /*0010*/ 	.short	0x0000
        /*0012*/ 	.short	0x0000
        /*0014*/ 	.byte	0x00, 0xf0, 0x61, 0x04


	//----- nvinfo : EIATTR_SPARSE_MMA_MASK
	.align		4
.L_2781:
        /*0018*/ 	.byte	0x03, 0x50
        /*001a*/ 	.short	0x0000


	//----- nvinfo : EIATTR_MAXREG_COUNT
	.align		4
        /*001c*/ 	.byte	0x03, 0x1b
        /*001e*/ 	.short	0x00a8


	//----- nvinfo : EIATTR_NUM_BARRIERS
	.align		4
        /*0020*/ 	.byte	0x02, 0x4c
        /*0022*/ 	.byte	0x01
	.zero		1


	//----- nvinfo : EIATTR_MERCURY_ISA_VERSION
	.align		4
        /*0024*/ 	.byte	0x03, 0x5f
        /*0026*/ 	.short	0x0101


	//----- nvinfo : EIATTR_COOP_GROUP_MASK_REGIDS
	.align		4
        /*0028*/ 	.byte	0x04, 0x29
        /*002a*/ 	.short	(.L_2783 - .L_2782)


	//   ....[0]....
.L_2782:
        /*002c*/ 	.word	0xffffffff


	//   ....[1]....
        /*0030*/ 	.word	0xffffffff


	//   ....[2]....
        /*0034*/ 	.word	0xffffffff


	//   ....[3]....
        /*0038*/ 	.word	0xffffffff


	//   ....[4]....
        /*003c*/ 	.word	0xffffffff


	//   ....[5]....
        /*0040*/ 	.word	0xffffffff


	//   ....[6]....
        /*0044*/ 	.word	0xffffffff


	//   ....[7]....
        /*0048*/ 	.word	0xffffffff


	//   ....[8]....
        /*004c*/ 	.word	0xffffffff


	//   ....[9]....
        /*0050*/ 	.word	0xffffffff


	//   ....[10]....
        /*0054*/ 	.word	0xffffffff


	//   ....[11]....
        /*0058*/ 	.word	0xffffffff


	//   ....[12]....
        /*005c*/ 	.word	0xffffffff


	//   ....[13]....
        /*0060*/ 	.word	0xffffffff


	//   ....[14]....
        /*0064*/ 	.word	0xffffffff


	//----- nvinfo : EIATTR_COOP_GROUP_INSTR_OFFSETS
	.align		4
.L_2783:
        /*0068*/ 	.byte	0x04, 0x28
        /*006a*/ 	.short	(.L_2785 - .L_2784)


	//   ....[0]....
.L_2784:
        /*006c*/ 	.word	0x00001210


	//   ....[1]....
        /*0070*/ 	.word	0x000016d0


	//   ....[2]....
        /*0074*/ 	.word	0x00004870


	//   ....[3]....
        /*0078*/ 	.word	0x000048b0


	//   ....[4]....
        /*007c*/ 	.word	0x00004910


	//   ....[5]....
        /*0080*/ 	.word	0x00004930


	//   ....[6]....
        /*0084*/ 	.word	0x00004970


	//   ....[7]....
        /*0088*/ 	.word	0x00004990


	//   ....[8]....
        /*008c*/ 	.word	0x000049e0


	//   ....[9]....
        /*0090*/ 	.word	0x000049f0


	//   ....[10]....
        /*0094*/ 	.word	0x00004a40


	//   ....[11]....
        /*0098*/ 	.word	0x00004a50


	//   ....[12]....
        /*009c*/ 	.word	0x00004b50


	//   ....[13]....
        /*00a0*/ 	.word	0x00004b60


	//   ....[14]....
        /*00a4*/ 	.word	0x00005360


	//----- nvinfo : EIATTR_VRC_CTA_INIT_COUNT
	.align		4
.L_2785:
        /*00a8*/ 	.byte	0x02, 0x4a
	.zero		1
	.zero		1


	//----- nvinfo : EIATTR_EXIT_INSTR_OFFSETS
	.align		4
        /*00ac*/ 	.byte	0x04, 0x1c
        /*00ae*/ 	.short	(.L_2787 - .L_2786)


	//   ....[0]....
.L_2786:
        /*00b0*/ 	.word	0x000001d0


	//   ....[1]....
        /*00b4*/ 	.word	0x00005810


	//----- nvinfo : EIATTR_MAX_THREADS
	.align		4
.L_2787:
        /*00b8*/ 	.byte	0x04, 0x05
        /*00ba*/ 	.short	(.L_2789 - .L_2788)
.L_2788:
        /*00bc*/ 	.word	0x00000040
        /*00c0*/ 	.word	0x00000001
        /*00c4*/ 	.word	0x00000001


	//----- nvinfo : EIATTR_CRS_STACK_SIZE
	.align		4
.L_2789:
        /*00c8*/ 	.byte	0x04, 0x1e
        /*00ca*/ 	.short	(.L_2791 - .L_2790)
.L_2790:
        /*00cc*/ 	.word	0x00000000


	//----- nvinfo : EIATTR_CBANK_PARAM_SIZE
	.align		4
.L_2791:
        /*00d0*/ 	.byte	0x03, 0x19
        /*00d2*/ 	.short	0x0118


	//----- nvinfo : EIATTR_PARAM_CBANK
	.align		4
        /*00d4*/ 	.byte	0x04, 0x0a
        /*00d6*/ 	.short	(.L_2793 - .L_2792)
	.align		4
.L_2792:
        /*00d8*/ 	.word	index@(.nv.constant0._Z25selective_scan_fwd_kernelI32Selective_Scan_fwd_kernel_traitsILi64ELi16ELi1ELb0ELb0ELb0ELb0EN3c108BFloat16EfEEv13SSMParamsBase)
        /*00dc*/ 	.short	0x0380
        /*00de*/ 	.short	0x0118


	//----- nvinfo : EIATTR_SW_WAR
	.align		4
.L_2793:
        /*00e0*/ 	.byte	0x04, 0x36
        /*00e2*/ 	.short	(.L_2795 - .L_2794)
.L_2794:
        /*00e4*/ 	.word	0x00000008
.L_2795:


//--------------------- .nv.info._Z25selective_scan_fwd_kernelI32Selective_Scan_fwd_kernel_traitsILi64ELi16ELi1ELb0ELb0ELb0ELb1EN3c108BFloat16EfEEv13SSMParamsBase --------------------------
	.section	.nv.info._Z25selective_scan_fwd_kernelI32Selective_Scan_fwd_kernel_traitsILi64ELi16ELi1ELb0ELb0ELb0ELb1EN3c108BFloat16EfEEv13SSMParamsBase,"",@"SHT_CUDA_INFO"
	.sectionflags	@""
	.align	4


	//----- nvinfo : EIATTR_CUDA_API_VERSION
	.align		4
        /*0000*/ 	.byte	0x04, 0x37
        /*0002*/ 	.short	(.L_2797 - .L_2796)
.L_2796:
        /*0004*/ 	.word	0x00000082


	//----- nvinfo : EIATTR_KPARAM_INFO
	.align		4
.L_2797:
        /*0008*/ 	.byte	0x04, 0x17
        /*000a*/ 	.short	(.L_2799 - .L_2798)
.L_2798:
        /*000c*/ 	.word	0x00000000
        /*0010*/ 	.short	0x0000
        /*0012*/ 	.short	0x0000
        /*0014*/ 	.byte	0x00, 0xf0, 0x61, 0x04


	//----- nvinfo : EIATTR_SPARSE_MMA_MASK
	.align		4
.L_2799:
        /*0018*/ 	.byte	0x03, 0x50
        /*001a*/ 	.short	0x0000


	//----- nvinfo : EIATTR_MAXREG_COUNT
	.align		4
        /*001c*/ 	.byte	0x03, 0x1b
        /*001e*/ 	.short	0x00a8


	//----- nvinfo : EIATTR_NUM_BARRIERS
	.align		4
        /*0020*/ 	.byte	0x02, 0x4c
        /*0022*/ 	.byte	0x01
	.zero		1


	//----- nvinfo : EIATTR_MERCURY_ISA_VERSION
	.align		4
        /*0024*/ 	.byte	0x03, 0x5f
        /*0026*/ 	.short	0x0101


	//----- nvinfo : EIATTR_COOP_GROUP_MASK_REGIDS
	.align		4
        /*0028*/ 	.byte	0x04, 0x29
        /*002a*/ 	.short	(.L_2801 - .L_2800)


	//   ....[0]....
.L_2800:
        /*002c*/ 	.word	0xffffffff


	//   ....[1]....
        /*0030*/ 	.word	0xffffffff


	//   ....[2]....
        /*0034*/ 	.word	0xffffffff


	//   ....[3]....
        /*0038*/ 	.word	0xffffffff


	//   ....[4]....
        /*003c*/ 	.word	0xffffffff


	//   ....[5]....
        /*0040*/ 	.word	0xffffffff


	//   ....[6]....
        /*0044*/ 	.word	0xffffffff


	//   ....[7]....
        /*0048*/ 	.word	0xffffffff


	//   ....[8]....
        /*004c*/ 	.word	0xffffffff


	//   ....[9]....
        /*0050*/ 	.word	0xffffffff


	//   ....[10]....
        /*0054*/ 	.word	0xffffffff


	//   ....[11]....
        /*0058*/ 	.word	0xffffffff


	//   ....[12]....
        /*005c*/ 	.word	0xffffffff


	//   ....[13]....
        /*0060*/ 	.word	0xffffffff


	//   ....[14]....
        /*0064*/ 	.word	0xffffffff


	//   ....[15]....
        /*0068*/ 	.word	0xffffffff


	//   ....[16]....
        /*006c*/ 	.word	0xffffffff


	//----- nvinfo : EIATTR_COOP_GROUP_INSTR_OFFSETS
	.align		4
.L_2801:
        /*0070*/ 	.byte	0x04, 0x28
        /*0072*/ 	.short	(.L_2803 - .L_2802)


	//   ....[0]....
.L_2802:
        /*0074*/ 	.word	0x00001240


	//   ....[1]....
        /*0078*/ 	.word	0x00001700


	//   ....[2]....
        /*007c*/ 	.word	0x00004930


	//   ....[3]....
        /*0080*/ 	.word	0x00004970


	//   ....[4]....
        /*0084*/ 	.word	0x000049d0


	//   ....[5]....
        /*0088*/ 	.word	0x000049f0


	//   ....[6]....
        /*008c*/ 	.word	0x00004a30


	//   ....[7]....
        /*0090*/ 	.word	0x00004a50


	//   ....[8]....
        /*0094*/ 	.word	0x00004aa0


	//   ....[9]....
        /*0098*/ 	.word	0x00004ab0


	//   ....[10]....
        /*009c*/ 	.word	0x00004b00


	//   ....[11]....
        /*00a0*/ 	.word	0x00004b10


	//   ....[12]....
        /*00a4*/ 	.word	0x00004c30


	//   ....[13]....
        /*00a8*/ 	.word	0x00004c40


	//   ....[14]....
        /*00ac*/ 	.word	0x00005460


	//   ....[15]....
        /*00b0*/ 	.word	0x00005d20


	//   ....[16]....
        /*00b4*/ 	.word	0x00006750


	//----- nvinfo : EIATTR_VRC_CTA_INIT_COUNT
	.align		4
.L_2803:
        /*00b8*/ 	.byte	0x02, 0x4a
	.zero		1
	.zero		1


	//----- nvinfo : EIATTR_EXIT_INSTR_OFFSETS
	.align		4
        /*00bc*/ 	.byte	0x04, 0x1c
        /*00be*/ 	.short	(.L_2805 - .L_2804)


	//   ....[0]....
.L_2804:
        /*00c0*/ 	.word	0x00000200


	//   ....[1]....
        /*00c4*/ 	.word	0x00006b60


	//----- nvinfo : EIATTR_MAX_THREADS
	.align		4
.L_2805:
        /*00c8*/ 	.byte	0x04, 0x05
        /*00ca*/ 	.short	(.L_2807 - .L_2806)
.L_2806:
        /*00cc*/ 	.word	0x00000040
        /*00d0*/ 	.word	0x00000001
        /*00d4*/ 	.word	0x00000001


	//----- nvinfo : EIATTR_CRS_STACK_SIZE
	.align		4
.L_2807:
        /*00d8*/ 	.byte	0x04, 0x1e
        /*00da*/ 	.short	(.L_2809 - .L_2808)
.L_2808:
        /*00dc*/ 	.word	0x00000000


	//----- nvinfo : EIATTR_CBANK_PARAM_SIZE
	.align		4
.L_2809:
        /*00e0*/ 	.byte	0x03, 0x19
        /*00e2*/ 	.short	0x0118


	//----- nvinfo : EIATTR_PARAM_CBANK
	.align		4
        /*00e4*/ 	.byte	0x04, 0x0a
        /*00e6*/ 	.short	(.L_2811 - .L_2810)
	.align		4
.L_2810:
        /*00e8*/ 	.word	index@(.nv.constant0._Z25selective_scan_fwd_kernelI32Selective_Scan_fwd_kernel_traitsILi64ELi16ELi1ELb0ELb0ELb0ELb1EN3c108BFloat16EfEEv13SSMParamsBase)
        /*00ec*/ 	.short	0x0380
        /*00ee*/ 	.short	0x0118


	//----- nvinfo : EIATTR_SW_WAR
	.align		4
.L_2811:
        /*00f0*/ 	.byte	0x04, 0x36
        /*00f2*/ 	.short	(.L_2813 - .L_2812)
.L_2812:
        /*00f4*/ 	.word	0x00000008
.L_2813:


//--------------------- .nv.info._Z25selective_scan_fwd_kernelI32Selective_Scan_fwd_kernel_traitsILi64ELi16ELi1ELb0ELb0ELb1ELb0EN3c108BFloat16EfEEv13SSMParamsBase --------------------------
	.section	.nv.info._Z25selective_scan_fwd_kernelI32Selective_Scan_fwd_kernel_traitsILi64ELi16ELi1ELb0ELb0ELb1ELb0EN3c108BFloat16EfEEv13SSMParamsBase,"",@"SHT_CUDA_INFO"
	.sectionflags	@""
	.align	4


	//----- nvinfo : EIATTR_CUDA_API_VERSION
	.align		4
        /*0000*/ 	.byte	0x04, 0x37
        /*0002*/ 	.short	(.L_2815 - .L_2814)
.L_2814:
        /*0004*/ 	.word	0x00000082


	//----- nvinfo : EIATTR_KPARAM_INFO
	.align		4
.L_2815:
        /*0008*/ 	.byte	0x04, 0x17
        /*000a*/ 	.short	(.L_2817 - .L_2816)
.L_2816:
        /*000c*/ 	.word	0x00000000
        /*0010*/ 	.short	0x0000
        /*0012*/ 	.short	0x0000
        /*0014*/ 	.byte	0x00, 0xf0, 0x61, 0x04


	//----- nvinfo : EIATTR_SPARSE_MMA_MASK
	.align		4
.L_2817:
        /*0018*/ 	.byte	0x03, 0x50
        /*001a*/ 	.short	0x0000


	//----- nvinfo : EIATTR_MAXREG_COUNT
	.align		4
        /*001c*/ 	.byte	0x03, 0x1b
        /*001e*/ 	.short	0x00a8


	//----- nvinfo : EIATTR_NUM_BARRIERS
	.align		4
        /*0020*/ 	.byte	0x02, 0x4c
        /*0022*/ 	.byte	0x01
	.zero		1


	//----- nvinfo : EIATTR_MERCURY_ISA_VERSION
	.align		4
        /*0024*/ 	.byte	0x03, 0x5f
        /*0026*/ 	.short	0x0101


	//----- nvinfo : EIATTR_COOP_GROUP_MASK_REGIDS
	.align		4
        /*0028*/ 	.byte	0x04, 0x29
        /*002a*/ 	.short	(.L_2819 - .L_2818)


	//   ....[0]....
.L_2818:
        /*002c*/ 	.word	0xffffffff


	//   ....[1]....
        /*0030*/ 	.word	0xffffffff


	//   ....[2]....
        /*0034*/ 	.word	0xffffffff


	//   ....[3]....
        /*0038*/ 	.word	0xffffffff


	//   ....[4]....
        /*003c*/ 	.word	0xffffffff


	//   ....[5]....
        /*0040*/ 	.word	0xffffffff


	//   ....[6]....
        /*0044*/ 	.word	0xffffffff


	//   ....[7]....
        /*0048*/ 	.word	0xffffffff


	//   ....[8]....
        /*004c*/ 	.word	0xffffffff


	//   ....[9]....
        /*0050*/ 	.word	0xffffffff


	//   ....[10]....
        /*0054*/ 	.word	0xffffffff


	//   ....[11]....
        /*0058*/ 	.word	0xffffffff


	//   ....[12]....
        /*005c*/ 	.word	0xffffffff


	//   ....[13]....
        /*0060*/ 	.word	0xffffffff


	//   ....[14]....
        /*0064*/ 	.word	0xffffffff


	//   ....[15]....
        /*0068*/ 	.word	0xffffffff


	//----- nvinfo : EIATTR_COOP_GROUP_INSTR_OFFSETS
	.align		4
.L_2819:
        /*006c*/ 	.byte	0x04, 0x28
        /*006e*/ 	.short	(.L_2821 - .L_2820)


	//   ....[0]....
.L_2820:
        /*0070*/ 	.word	0x00001410


	//   ....[1]....
        /*0074*/ 	.word	0x000018a0


	//   ....[2]....
        /*0078*/ 	.word	0x00004d90


	//   ....[3]....
        /*007c*/ 	.word	0x00004df0


	//   ....[4]....
        /*0080*/ 	.word	0x00004f60


	//   ....[5]....
        /*0084*/ 	.word	0x00004fb0


	//   ....[6]....
        /*0088*/ 	.word	0x00005050


	//   ....[7]....
        /*008c*/ 	.word	0x00005070


	//   ....[8]....
        /*0090*/ 	.word	0x00005100


	//   ....[9]....
        /*0094*/ 	.word	0x000051a0


	//   ....[10]....
        /*0098*/ 	.word	0x000051b0


	//   ....[11]....
        /*009c*/ 	.word	0x00005260


	//   ....[12]....
        /*00a0*/ 	.word	0x00005270


	//   ....[13]....
        /*00a4*/ 	.word	0x00005400


	//   ....[14]....
        /*00a8*/ 	.word	0x00005410


	//   ....[15]....
        /*00ac*/ 	.word	0x00005e20


	//----- nvinfo : EIATTR_VRC_CTA_INIT_COUNT
	.align		4
.L_2821:
        /*00b0*/ 	.byte	0x02, 0x4a
	.zero		1
	.zero		1


	//----- nvinfo : EIATTR_EXIT_INSTR_OFFSETS
	.align		4
        /*00b4*/ 	.byte	0x04, 0x1c
        /*00b6*/ 	.short	(.L_2823 - .L_2822)


	//   ....[0]....
.L_2822:
        /*00b8*/ 	.word	0x00000410


	//   ....[1]....
        /*00bc*/ 	.word	0x00006300


	//----- nvinfo : EIATTR_MAX_THREADS
	.align		4
.L_2823:
        /*00c0*/ 	.byte	0x04, 0x05
        /*00c2*/ 	.short	(.L_2825 - .L_2824)
.L_2824:
        /*00c4*/ 	.word	0x00000040
        /*00c8*/ 	.word	0x00000001
        /*00cc*/ 	.word	0x00000001


	//----- nvinfo : EIATTR_CRS_STACK_SIZE
	.align		4
.L_2825:
        /*00d0*/ 	.byte	0x04, 0x1e
        /*00d2*/ 	.short	(.L_2827 - .L_2826)
.L_2826:
        /*00d4*/ 	.word	0x00000000


	//----- nvinfo : EIATTR_CBANK_PARAM_SIZE
	.align		4
.L_2827:
        /*00d8*/ 	.byte	0x03, 0x19
        /*00da*/ 	.short	0x0118


	//----- nvinfo : EIATTR_PARAM_CBANK
	.align		4
        /*00dc*/ 	.byte	0x04, 0x0a
        /*00de*/ 	.short	(.L_2829 - .L_2828)
	.align		4
.L_2828:
        /*00e0*/ 	.word	index@(.nv.constant0._Z25selective_scan_fwd_kernelI32Selective_Scan_fwd_kernel_traitsILi64ELi16ELi1ELb0ELb0ELb1ELb0EN3c108BFloat16EfEEv13SSMParamsBase)
        /*00e4*/ 	.short	0x0380
        /*00e6*/ 	.short	0x0118


	//----- nvinfo : EIATTR_SW_WAR
	.align		4
.L_2829:
        /*00e8*/ 	.byte	0x04, 0x36
        /*00ea*/ 	.short	(.L_2831 - .L_2830)
.L_2830:
        /*00ec*/ 	.word	0x00000008
.L_2831:


//--------------------- .nv.info._Z25selective_scan_fwd_kernelI32Selective_Scan_fwd_kernel_traitsILi64ELi16ELi1ELb0ELb0ELb1ELb1EN3c108BFloat16EfEEv13SSMParamsBase --------------------------
	.section	.nv.info._Z25selective_scan_fwd_kernelI32Selective_Scan_fwd_kernel_traitsILi64ELi16ELi1ELb0ELb0ELb1ELb1EN3c108BFloat16EfEEv13SSMParamsBase,"",@"SHT_CUDA_INFO"
	.sectionflags	@""
	.align	4


	//----- nvinfo : EIATTR_CUDA_API_VERSION
	.align		4
        /*0000*/ 	.byte	0x04, 0x37
        /*0002*/ 	.short	(.L_2833 - .L_2832)
.L_2832:
        /*0004*/ 	.word	0x00000082


	//----- nvinfo : EIATTR_KPARAM_INFO
	.align		4
.L_2833:
        /*0008*/ 	.byte	0x04, 0x17
        /*000a*/ 	.short	(.L_2835 - .L_2834)
.L_2834:
        /*000c*/ 	.word	0x00000000
        /*0010*/ 	.short	0x0000
        /*0012*/ 	.short	0x0000
        /*0014*/ 	.byte	0x00, 0xf0, 0x61, 0x04


	//----- nvinfo : EIATTR_SPARSE_MMA_MASK
	.align		4
.L_2835:
        /*0018*/ 	.byte	0x03, 0x50
        /*001a*/ 	.short	0x0000


	//----- nvinfo : EIATTR_MAXREG_COUNT
	.align		4
        /*001c*/ 	.byte	0x03, 0x1b
        /*001e*/ 	.short	0x00a8


	//----- nvinfo : EIATTR_NUM_BARRIERS
	.align		4
        /*0020*/ 	.byte	0x02, 0x4c
        /*0022*/ 	.byte	0x01
	.zero		1


	//----- nvinfo : EIATTR_MERCURY_ISA_VERSION
	.align		4
        /*0024*/ 	.byte	0x03, 0x5f
        /*0026*/ 	.short	0x0101


	//----- nvinfo : EIATTR_COOP_GROUP_MASK_REGIDS
	.align		4
        /*0028*/ 	.byte	0x04, 0x29
        /*002a*/ 	.short	(.L_2837 - .L_2836)


	//   ....[0]....
.L_2836:
        /*002c*/ 	.word	0xffffffff


	//   ....[1]....
        /*0030*/ 	.word	0xffffffff


	//   ....[2]....
        /*0034*/ 	.word	0xffffffff


	//   ....[3]....
        /*0038*/ 	.word	0xffffffff


	//   ....[4]....
        /*003c*/ 	.word	0xffffffff


	//   ....[5]....
        /*0040*/ 	.word	0xffffffff


	//   ....[6]....
        /*0044*/ 	.word	0xffffffff


	//   ....[7]....
        /*0048*/ 	.word	0xffffffff


	//   ....[8]....
        /*004c*/ 	.word	0xffffffff


	//   ....[9]....
        /*0050*/ 	.word	0xffffffff


	//   ....[10]....
        /*0054*/ 	.word	0xffffffff


	//   ....[11]....
        /*0058*/ 	.word	0xffffffff


	//   ....[12]....
        /*005c*/ 	.word	0xffffffff


	//   ....[13]....
        /*0060*/ 	.word	0xffffffff


	//   ....[14]....
        /*0064*/ 	.word	0xffffffff


	//   ....[15]....
        /*0068*/ 	.word	0xffffffff


	//   ....[16]....
        /*006c*/ 	.word	0xffffffff


	//   ....[17]....
        /*0070*/ 	.word	0xffffffff


	//----- nvinfo : EIATTR_COOP_GROUP_INSTR_OFFSETS
	.align		4
.L_2837:
        /*0074*/ 	.byte	0x04, 0x28
        /*0076*/ 	.short	(.L_2839 - .L_2838)


	//   ....[0]....
.L_2838:
        /*0078*/ 	.word	0x000012a0


	//   ....[1]....
        /*007c*/ 	.word	0x00001740


	//   ....[2]....
        /*0080*/ 	.word	0x00004ce0


	//   ....[3]....
        /*0084*/ 	.word	0x00004d40


	//   ....[4]....
        /*0088*/ 	.word	0x00004e50


	//   ....[5]....
        /*008c*/ 	.word	0x00004ea0


	//   ....[6]....
        /*0090*/ 	.word	0x00004f20


	//   ....[7]....
        /*0094*/ 	.word	0x00004fd0


	//   ....[8]....
        /*0098*/ 	.word	0x00005040


	//   ....[9]....
        /*009c*/ 	.word	0x00005060


	//   ....[10]....
        /*00a0*/ 	.word	0x000050b0


	//   ....[11]....
        /*00a4*/ 	.word	0x00005160


	//   ....[12]....
        /*00a8*/ 	.word	0x00005170


	//   ....[13]....
        /*00ac*/ 	.word	0x00005350


	//   ....[14]....
        /*00b0*/ 	.word	0x00005360


	//   ....[15]....
        /*00b4*/ 	.word	0x00005e00


	//   ....[16]....
        /*00b8*/ 	.word	0x00006720


	//   ....[17]....
        /*00bc*/ 	.word	0x00007170


	//----- nvinfo : EIATTR_VRC_CTA_INIT_COUNT
	.align		4
.L_2839:
        /*00c0*/ 	.byte	0x02, 0x4a
	.zero		1
	.zero		1


	//----- nvinfo : EIATTR_EXIT_INSTR_OFFSETS
	.align		4
        /*00c4*/ 	.byte	0x04, 0x1c
        /*00c6*/ 	.short	(.L_2841 - .L_2840)


	//   ....[0]....
.L_2840:
        /*00c8*/ 	.word	0x000003d0


	//   ....[1]....
        /*00cc*/ 	.word	0x000075d0


	//----- nvinfo : EIATTR_MAX_THREADS
	.align		4
.L_2841:
        /*00d0*/ 	.byte	0x04, 0x05
        /*00d2*/ 	.short	(.L_2843 - .L_2842)
.L_2842:
        /*00d4*/ 	.word	0x00000040
        /*00d8*/ 	.word	0x00000001
        /*00dc*/ 	.word	0x00000001


	//----- nvinfo : EIATTR_CRS_STACK_SIZE
	.align		4
.L_2843:
        /*00e0*/ 	.byte	0x04, 0x1e
        /*00e2*/ 	.short	(.L_2845 - .L_2844)
.L_2844:
        /*00e4*/ 	.word	0x00000000


	//----- nvinfo : EIATTR_CBANK_PARAM_SIZE
	.align		4
.L_2845:
        /*00e8*/ 	.byte	0x03, 0x19
        /*00ea*/ 	.short	0x0118


	//----- nvinfo : EIATTR_PARAM_CBANK
	.align		4
        /*00ec*/ 	.byte	0x04, 0x0a
        /*00ee*/ 	.short	(.L_2847 - .L_2846)
	.align		4
.L_2846:
        /*00f0*/ 	.word	index@(.nv.constant0._Z25selective_scan_fwd_kernelI32Selective_Scan_fwd_kernel_traitsILi64ELi16ELi1ELb0ELb0ELb1ELb1EN3c108BFloat16EfEEv13SSMParamsBase)
        /*00f4*/ 	.short	0x0380
        /*00f6*/ 	.short	0x0118


	//----- nvinfo : EIATTR_SW_WAR
	.align		4
.L_2847:
        /*00f8*/ 	.byte	0x04, 0x36
        /*00fa*/ 	.short	(.L_2849 - .L_2848)
.L_2848:
        /*00fc*/ 	.word	0x00000008
.L_2849:


//--------------------- .nv.info._Z25selective_scan_fwd_kernelI32Selective_Scan_fwd_kernel_traitsILi64ELi16ELi1ELb0ELb1ELb0ELb0EN3c108BFloat16EfEEv13SSMParamsBase --------------------------
	.section	.nv.info._Z25selective_scan_fwd_kernelI32Selective_Scan_fwd_kernel_traitsILi64ELi16ELi1ELb0ELb1ELb0ELb0EN3c108BFloat16EfEEv13SSMParamsBase,"",@"SHT_CUDA_INFO"
	.sectionflags	@""
	.align	4


	//----- nvinfo : EIATTR_CUDA_API_VERSION
	.align		4
        /*0000*/ 	.byte	0x04, 0x37
        /*0002*/ 	.short	(.L_2851 - .L_2850)
.L_2850:
        /*0004*/ 	.word	0x00000082


	//----- nvinfo : EIATTR_KPARAM_INFO
	.align		4
.L_2851:
        /*0008*/ 	.byte	0x04, 0x17
        /*000a*/ 	.short	(.L_2853 - .L_2852)
.L_2852:
        /*000c*/ 	.word	0x00000000
        /*0010*/ 	.short	0x0000
        /*0012*/ 	.short	0x0000
        /*0014*/ 	.byte	0x00, 0xf0, 0x61, 0x04


	//----- nvinfo : EIATTR_SPARSE_MMA_MASK
	.align		4
.L_2853:
        /*0018*/ 	.byte	0x03, 0x50
        /*001a*/ 	.short	0x0000


	//----- nvinfo : EIATTR_MAXREG_COUNT
	.align		4
        /*001c*/ 	.byte	0x03, 0x1b
        /*001e*/ 	.short	0x00a8


	//----- nvinfo : EIATTR_NUM_BARRIERS
	.align		4
        /*0020*/ 	.byte	0x02, 0x4c
        /*0022*/ 	.byte	0x01
	.zero		1


	//----- nvinfo : EIATTR_MERCURY_ISA_VERSION
	.align		4
        /*0024*/ 	.byte	0x03, 0x5f
        /*0026*/ 	.short	0x0101


	//----- nvinfo : EIATTR_COOP_GROUP_MASK_REGIDS
	.align		4
        /*0028*/ 	.byte	0x04, 0x29
        /*002a*/ 	.short	(.L_2855 - .L_2854)


	//   ....[0]....
.L_2854:
        /*002c*/ 	.word	0xffffffff


	//   ....[1]....
        /*0030*/ 	.word	0xffffffff


	//   ....[2]....
        /*0034*/ 	.word	0xffffffff


	//   ....[3]....
        /*0038*/ 	.word	0xffffffff


	//   ....[4]....
        /*003c*/ 	.word	0xffffffff


	//   ....[5]....
        /*0040*/ 	.word	0xffffffff


	//   ....[6]....
        /*0044*/ 	.word	0xffffffff


	//   ....[7]....
        /*0048*/ 	.word	0xffffffff


	//   ....[8]....
        /*004c*/ 	.word	0xffffffff


	//   ....[9]....
        /*0050*/ 	.word	0xffffffff


	//   ....[10]....
        /*0054*/ 	.word	0xffffffff


	//   ....[11]....
        /*0058*/ 	.word	0xffffffff


	//   ....[12]....
        /*005c*/ 	.word	0xffffffff


	//   ....[13]....
        /*0060*/ 	.word	0xffffffff


	//   ....[14]....
        /*0064*/ 	.word	0xffffffff


	//   ....[15]....
        /*0068*/ 	.word	0xffffffff


	//----- nvinfo : EIATTR_COOP_GROUP_INSTR_OFFSETS
	.align		4
.L_2855:
        /*006c*/ 	.byte	0x04, 0x28
        /*006e*/ 	.short	(.L_2857 - .L_2856)


	//   ....[0]....
.L_2856:
        /*0070*/ 	.word	0x000014d0


	//   ....[1]....
        /*0074*/ 	.word	0x00001970


	//   ....[2]....
        /*0078*/ 	.word	0x00004890


	//   ....[3]....
        /*007c*/ 	.word	0x00005330


	//   ....[4]....
        /*0080*/ 	.word	0x00005380


	//   ....[5]....
        /*0084*/ 	.word	0x000053c0


	//   ....[6]....
        /*0088*/ 	.word	0x000053e0


	//   ....[7]....
        /*008c*/ 	.word	0x00005420


	//   ....[8]....
        /*0090*/ 	.word	0x00005440


	//   ....[9]....
        /*0094*/ 	.word	0x000054c0


	//   ....[10]....
        /*0098*/ 	.word	0x000054d0


	//   ....[11]....
        /*009c*/ 	.word	0x00005520


	//   ....[12]....
        /*00a0*/ 	.word	0x00005530


	//   ....[13]....
        /*00a4*/ 	.word	0x00005660


	//   ....[14]....
        /*00a8*/ 	.word	0x00005670


	//   ....[15]....
        /*00ac*/ 	.word	0x00005ed0


	//----- nvinfo : EIATTR_VRC_CTA_INIT_COUNT
	.align		4
.L_2857:
        /*00b0*/ 	.byte	0x02, 0x4a
	.zero		1
	.zero		1


	//----- nvinfo : EIATTR_EXIT_INSTR_OFFSETS
	.align		4
        /*00b4*/ 	.byte	0x04, 0x1c
        /*00b6*/ 	.short	(.L_2859 - .L_2858)


	//   ....[0]....
.L_2858:
        /*00b8*/ 	.word	0x000004c0


	//   ....[1]....
        /*00bc*/ 	.word	0x00006330


	//----- nvinfo : EIATTR_MAX_THREADS
	.align		4
.L_2859:
        /*00c0*/ 	.byte	0x04, 0x05
        /*00c2*/ 	.short	(.L_2861 - .L_2860)
.L_2860:
        /*00c4*/ 	.word	0x00000040
        /*00c8*/ 	.word	0x00000001
        /*00cc*/ 	.word	0x00000001


	//----- nvinfo : EIATTR_CRS_STACK_SIZE
	.align		4
.L_2861:
        /*00d0*/ 	.byte	0x04, 0x1e
        /*00d2*/ 	.short	(.L_2863 - .L_2862)
.L_2862:
        /*00d4*/ 	.word	0x00000000


	//----- nvinfo : EIATTR_CBANK_PARAM_SIZE
	.align		4
.L_2863:
        /*00d8*/ 	.byte	0x03, 0x19
        /*00da*/ 	.short	0x0118


	//----- nvinfo : EIATTR_PARAM_CBANK
	.align		4
        /*00dc*/ 	.byte	0x04, 0x0a
        /*00de*/ 	.short	(.L_2865 - .L_2864)
	.align		4
.L_2864:
        /*00e0*/ 	.word	index@(.nv.constant0._Z25selective_scan_fwd_kernelI32Selective_Scan_fwd_kernel_traitsILi64ELi16ELi1ELb0ELb1ELb0ELb0EN3c108BFloat16EfEEv13SSMParamsBase)
        /*00e4*/ 	.short	0x0380
        /*00e6*/ 	.short	0x0118


	//----- nvinfo : EIATTR_SW_WAR
	.align		4
.L_2865:
        /*00e8*/ 	.byte	0x04, 0x36
        /*00ea*/ 	.short	(.L_2867 - .L_2866)
.L_2866:
        /*00ec*/ 	.word	0x00000008
.L_2867:


//--------------------- .nv.info._Z25selective_scan_fwd_kernelI32Selective_Scan_fwd_kernel_traitsILi64ELi16ELi1ELb0ELb1ELb0ELb1EN3c108BFloat16EfEEv13SSMParamsBase --------------------------
	.section	.nv.info._Z25selective_scan_fwd_kernelI32Selective_Scan_fwd_kernel_traitsILi64ELi16ELi1ELb0ELb1ELb0ELb1EN3c108BFloat16EfEEv13SSMParamsBase,"",@"SHT_CUDA_INFO"
	.sectionflags	@""
	.align	4


	//----- nvinfo : EIATTR_CUDA_API_VERSION
	.align		4
        /*0000*/ 	.byte	0x04, 0x37
        /*0002*/ 	.short	(.L_2869 - .L_2868)
.L_2868:
        /*0004*/ 	.word	0x00000082


	//----- nvinfo : EIATTR_KPARAM_INFO
	.align		4
.L_2869:
        /*0008*/ 	.byte	0x04, 0x17
        /*000a*/ 	.short	(.L_2871 - .L_2870)
.L_2870:
        /*000c*/ 	.word	0x00000000
        /*0010*/ 	.short	0x0000
        /*0012*/ 	.short	0x0000
        /*0014*/ 	.byte	0x00, 0xf0, 0x61, 0x04


	//----- nvinfo : EIATTR_SPARSE_MMA_MASK
	.align		4
.L_2871:
        /*0018*/ 	.byte	0x03, 0x50
        /*001a*/ 	.short	0x0000


	//----- nvinfo : EIATTR_MAXREG_COUNT
	.align		4
        /*001c*/ 	.byte	0x03, 0x1b
        /*001e*/ 	.short	0x00a8


	//----- nvinfo : EIATTR_NUM_BARRIERS
	.align		4
        /*0020*/ 	.byte	0x02, 0x4c
        /*0022*/ 	.byte	0x01
	.zero		1


	//----- nvinfo : EIATTR_MERCURY_ISA_VERSION
	.align		4
        /*0024*/ 	.byte	0x03, 0x5f
        /*0026*/ 	.short	0x0101


	//----- nvinfo : EIATTR_COOP_GROUP_MASK_REGIDS
	.align		4
        /*0028*/ 	.byte	0x04, 0x29
        /*002a*/ 	.short	(.L_2873 - .L_2872)


	//   ....[0]....
.L_2872:
        /*002c*/ 	.word	0xffffffff


	//   ....[1]....
        /*0030*/ 	.word	0xffffffff


	//   ....[2]....
        /*0034*/ 	.word	0xffffffff


	//   ....[3]....
        /*0038*/ 	.word	0xffffffff


	//   ....[4]....
        /*003c*/ 	.word	0xffffffff


	//   ....[5]....
        /*0040*/ 	.word	0xffffffff


	//   ....[6]....
        /*0044*/ 	.word	0xffffffff


	//   ....[7]....
        /*0048*/ 	.word	0xffffffff


	//   ....[8]....
        /*004c*/ 	.word	0xffffffff


	//   ....[9]....
        /*0050*/ 	.word	0xffffffff


	//   ....[10]....
        /*0054*/ 	.word	0xffffffff


	//   ....[11]....
        /*0058*/ 	.word	0xffffffff


	//   ....[12]....
        /*005c*/ 	.word	0xffffffff


	//   ....[13]....
        /*0060*/ 	.word	0xffffffff


	//   ....[14]....
        /*0064*/ 	.word	0xffffffff


	//   ....[15]....
        /*0068*/ 	.word	0xffffffff


	//   ....[16]....
        /*006c*/ 	.word	0xffffffff


	//   ....[17]....
        /*0070*/ 	.word	0xffffffff


	//----- nvinfo : EIATTR_COOP_GROUP_INSTR_OFFSETS
	.align		4
.L_2873:
        /*0074*/ 	.byte	0x04, 0x28
        /*0076*/ 	.short	(.L_2875 - .L_2874)


	//   ....[0]....
.L_2874:
        /*0078*/ 	.word	0x000013f0


	//   ....[1]....
        /*007c*/ 	.word	0x00001890


	//   ....[2]....
        /*0080*/ 	.word	0x00004860


	//   ....[3]....
        /*0084*/ 	.word	0x00005300


	//   ....[4]....
        /*0088*/ 	.word	0x00005350


	//   ....[5]....
        /*008c*/ 	.word	0x00005390


	//   ....[6]....
        /*0090*/ 	.word	0x000053b0


	//   ....[7]....
        /*0094*/ 	.word	0x000053f0


	//   ....[8]....
        /*0098*/ 	.word	0x00005410


	//   ....[9]....
        /*009c*/ 	.word	0x00005490


	//   ....[10]....
        /*00a0*/ 	.word	0x000054a0


	//   ....[11]....
        /*00a4*/ 	.word	0x000054f0


	//   ....[12]....
        /*00a8*/ 	.word	0x00005500


	//   ....[13]....
        /*00ac*/ 	.word	0x00005620


	//   ....[14]....
        /*00b0*/ 	.word	0x00005630


	//   ....[15]....
        /*00b4*/ 	.word	0x00005ec0


	//   ....[16]....
        /*00b8*/ 	.word	0x000067f0


	//   ....[17]....
        /*00bc*/ 	.word	0x00007230


	//----- nvinfo : EIATTR_VRC_CTA_INIT_COUNT
	.align		4
.L_2875:
        /*00c0*/ 	.byte	0x02, 0x4a
	.zero		1
	.zero		1


	//----- nvinfo : EIATTR_EXIT_INSTR_OFFSETS
	.align		4
        /*00c4*/ 	.byte	0x04, 0x1c
        /*00c6*/ 	.short	(.L_2877 - .L_2876)


	//   ....[0]....
.L_2876:
        /*00c8*/ 	.word	0x00000380


	//   ....[1]....
        /*00cc*/ 	.word	0x00007680


	//----- nvinfo : EIATTR_MAX_THREADS
	.align		4
.L_2877:
        /*00d0*/ 	.byte	0x04, 0x05
        /*00d2*/ 	.short	(.L_2879 - .L_2878)
.L_2878:
        /*00d4*/ 	.word	0x00000040
        /*00d8*/ 	.word	0x00000001
        /*00dc*/ 	.word	0x00000001


	//----- nvinfo : EIATTR_CRS_STACK_SIZE
	.align		4
.L_2879:
        /*00e0*/ 	.byte	0x04, 0x1e
        /*00e2*/ 	.short	(.L_2881 - .L_2880)
.L_2880:
        /*00e4*/ 	.word	0x00000000


	//----- nvinfo : EIATTR_CBANK_PARAM_SIZE
	.align		4
.L_2881:
        /*00e8*/ 	.byte	0x03, 0x19
        /*00ea*/ 	.short	0x0118


	//----- nvinfo : EIATTR_PARAM_CBANK
	.align		4
        /*00ec*/ 	.byte	0x04, 0x0a
        /*00ee*/ 	.short	(.L_2883 - .L_2882)
	.align		4
.L_2882:
        /*00f0*/ 	.word	index@(.nv.constant0._Z25selective_scan_fwd_kernelI32Selective_Scan_fwd_kernel_traitsILi64ELi16ELi1ELb0ELb1ELb0ELb1EN3c108BFloat16EfEEv13SSMParamsBase)
        /*00f4*/ 	.short	0x0380
        /*00f6*/ 	.short	0x0118


	//----- nvinfo : EIATTR_SW_WAR
	.align		4
.L_2883:
        /*00f8*/ 	.byte	0x04, 0x36
        /*00fa*/ 	.short	(.L_2885 - .L_2884)
.L_2884:
        /*00fc*/ 	.word	0x00000008
.L_2885:


//--------------------- .nv.info._Z25selective_scan_fwd_kernelI32Selective_Scan_fwd_kernel_traitsILi64ELi16ELi1ELb0ELb1ELb1ELb0EN3c108BFloat16EfEEv13SSMParamsBase --------------------------
	.section	.nv.info._Z25selective_scan_fwd_kernelI32Selective_Scan_fwd_kernel_traitsILi64ELi16ELi1ELb0ELb1ELb1ELb0EN3c108BFloat16EfEEv13SSMParamsBase,"",@"SHT_CUDA_INFO"
	.sectionflags	@""
	.align	4


	//----- nvinfo : EIATTR_CUDA_API_VERSION
	.align		4
        /*0000*/ 	.byte	0x04, 0x37
        /*0002*/ 	.short	(.L_2887 - .L_2886)
.L_2886:
        /*0004*/ 	.word	0x00000082


	//----- nvinfo : EIATTR_KPARAM_INFO
	.align		4
.L_2887:
        /*0008*/ 	.byte	0x04, 0x17
        /*000a*/ 	.short	(.L_2889 - .L_2888)
.L_2888:
        /*000c*/ 	.word	0x00000000
        /*0010*/ 	.short	0x0000
        /*0012*/ 	.short	0x0000
        /*0014*/ 	.byte	0x00, 0xf0, 0x61, 0x04


	//----- nvinfo : EIATTR_SPARSE_MMA_MASK
	.align		4
.L_2889:
        /*0018*/ 	.byte	0x03, 0x50
        /*001a*/ 	.short	0x0000


	//----- nvinfo : EIATTR_MAXREG_COUNT
	.align		4
        /*001c*/ 	.byte	0x03, 0x1b
        /*001e*/ 	.short	0x00a8


	//----- nvinfo : EIATTR_NUM_BARRIERS
	.align		4
        /*0020*/ 	.byte	0x02, 0x4c
        /*0022*/ 	.byte	0x01
	.zero		1


	//----- nvinfo : EIATTR_MERCURY_ISA_VERSION
	.align		4
        /*0024*/ 	.byte	0x03, 0x5f
        /*0026*/ 	.short	0x0101


	//----- nvinfo : EIATTR_COOP_GROUP_MASK_REGIDS
	.align		4
        /*0028*/ 	.byte	0x04, 0x29
        /*002a*/ 	.short	(.L_2891 - .L_2890)


	//   ....[0]....
.L_2890:
        /*002c*/ 	.word	0xffffffff


	//   ....[1]....
        /*0030*/ 	.word	0xffffffff


	//   ....[2]....
        /*0034*/ 	.word	0xffffffff


	//   ....[3]....
        /*0038*/ 	.word	0xffffffff


	//   ....[4]....
        /*003c*/ 	.word	0xffffffff


	//   ....[5]....
        /*0040*/ 	.word	0xffffffff


	//   ....[6]....
        /*0044*/ 	.word	0xffffffff


	//   ....[7]....
        /*0048*/ 	.word	0xffffffff


	//   ....[8]....
        /*004c*/ 	.word	0xffffffff


	//   ....[9]....
        /*0050*/ 	.word	0xffffffff


	//   ....[10]....
        /*0054*/ 	.word	0xffffffff


	//   ....[11]....
        /*0058*/ 	.word	0xffffffff


	//   ....[12]....
        /*005c*/ 	.word	0xffffffff


	//   ....[13]....
        /*0060*/ 	.word	0xffffffff


	//   ....[14]....
        /*0064*/ 	.word	0xffffffff


	//   ....[15]....
        /*0068*/ 	.word	0xffffffff


	//   ....[16]....
        /*006c*/ 	.word	0xffffffff


	//----- nvinfo : EIATTR_COOP_GROUP_INSTR_OFFSETS
	.align		4
.L_2891:
        /*0070*/ 	.byte	0x04, 0x28
        /*0072*/ 	.short	(.L_2893 - .L_2892)


	//   ....[0]....
.L_2892:
        /*0074*/ 	.word	0x00001450


	//   ....[1]....
        /*0078*/ 	.word	0x00001910


	//   ....[2]....
        /*007c*/ 	.word	0x000049e0


	//   ....[3]....
        /*0080*/ 	.word	0x00005750


	//   ....[4]....
        /*0084*/ 	.word	0x00005770


	//   ....[5]....
        /*0088*/ 	.word	0x000057d0


	//   ....[6]....
        /*008c*/ 	.word	0x000057e0


	//   ....[7]....
        /*0090*/ 	.word	0x00005860


	//   ....[8]....
        /*0094*/ 	.word	0x00005870


	//   ....[9]....
        /*0098*/ 	.word	0x000059a0


	//   ....[10]....
        /*009c*/ 	.word	0x000059c0


	//   ....[11]....
        /*00a0*/ 	.word	0x00005ae0


	//   ....[12]....
        /*00a4*/ 	.word	0x00005af0


	//   ....[13]....
        /*00a8*/ 	.word	0x00005c20


	//   ....[14]....
        /*00ac*/ 	.word	0x00005da0


	//   ....[15]....
        /*00b0*/ 	.word	0x00005db0


	//   ....[16]....
        /*00b4*/ 	.word	0x000066e0


	//----- nvinfo : EIATTR_VRC_CTA_INIT_COUNT
	.align		4
.L_2893:
        /*00b8*/ 	.byte	0x02, 0x4a
	.zero		1
	.zero		1


	//----- nvinfo : EIATTR_EXIT_INSTR_OFFSETS
	.align		4
        /*00bc*/ 	.byte	0x04, 0x1c
        /*00be*/ 	.short	(.L_2895 - .L_2894)


	//   ....[0]....
.L_2894:
        /*00c0*/ 	.word	0x00000480


	//   ....[1]....
        /*00c4*/ 	.word	0x00006bc0


	//----- nvinfo : EIATTR_MAX_THREADS
	.align		4
.L_2895:
        /*00c8*/ 	.byte	0x04, 0x05
        /*00ca*/ 	.short	(.L_2897 - .L_2896)
.L_2896:
        /*00cc*/ 	.word	0x00000040
        /*00d0*/ 	.word	0x00000001
        /*00d4*/ 	.word	0x00000001


	//----- nvinfo : EIATTR_CRS_STACK_SIZE
	.align		4
.L_2897:
        /*00d8*/ 	.byte	0x04, 0x1e
        /*00da*/ 	.short	(.L_2899 - .L_2898)
.L_2898:
        /*00dc*/ 	.word	0x00000000


	//----- nvinfo : EIATTR_CBANK_PARAM_SIZE
	.align		4
.L_2899:
        /*00e0*/ 	.byte	0x03, 0x19
        /*00e2*/ 	.short	0x0118


	//----- nvinfo : EIATTR_PARAM_CBANK
	.align		4
        /*00e4*/ 	.byte	0x04, 0x0a
        /*00e6*/ 	.short	(.L_2901 - .L_2900)
	.align		4
.L_2900:
        /*00e8*/ 	.word	index@(.nv.constant0._Z25selective_scan_fwd_kernelI32Selective_Scan_fwd_kernel_traitsILi64ELi16ELi1ELb0ELb1ELb1ELb0EN3c108BFloat16EfEEv13SSMParamsBase)
        /*00ec*/ 	.short	0x0380
        /*00ee*/ 	.short	0x0118


	//----- nvinfo : EIATTR_SW_WAR
	.align		4
.L_2901:
        /*00f0*/ 	.byte	0x04, 0x36
        /*00f2*/ 	.short	(.L_2903 - .L_2902)
.L_2902:
        /*00f4*/ 	.word	0x00000008
.L_2903:


//--------------------- .nv.info._Z25selective_scan_fwd_kernelI32Selective_Scan_fwd_kernel_traitsILi64ELi16ELi1ELb0ELb1ELb1ELb1EN3c108BFloat16EfEEv13SSMParamsBase --------------------------
	.section	.nv.info._Z25selective_scan_fwd_kernelI32Selective_Scan_fwd_kernel_traitsILi64ELi16ELi1ELb0ELb1ELb1ELb1EN3c108BFloat16EfEEv13SSMParamsBase,"",@"SHT_CUDA_INFO"
	.sectionflags	@""
	.align	4


	//----- nvinfo : EIATTR_CUDA_API_VERSION
	.align		4
        /*0000*/ 	.byte	0x04, 0x37
        /*0002*/ 	.short	(.L_2905 - .L_2904)
.L_2904:
        /*0004*/ 	.word	0x00000082


	//----- nvinfo : EIATTR_KPARAM_INFO
	.align		4
.L_2905:
        /*0008*/ 	.byte	0x04, 0x17
        /*000a*/ 	.short	(.L_2907 - .L_2906)
.L_2906:
        /*000c*/ 	.word	0x00000000
        /*0010*/ 	.short	0x0000
        /*0012*/ 	.short	0x0000
        /*0014*/ 	.byte	0x00, 0xf0, 0x61, 0x04


	//----- nvinfo : EIATTR_SPARSE_MMA_MASK
	.align		4
.L_2907:
        /*0018*/ 	.byte	0x03, 0x50
        /*001a*/ 	.short	0x0000


	//----- nvinfo : EIATTR_MAXREG_COUNT
	.align		4
        /*001c*/ 	.byte	0x03, 0x1b
        /*001e*/ 	.short	0x00a8


	//----- nvinfo : EIATTR_NUM_BARRIERS
	.align		4
        /*0020*/ 	.byte	0x02, 0x4c
        /*0022*/ 	.byte	0x01
	.zero		1


	//----- nvinfo : EIATTR_MERCURY_ISA_VERSION
	.align		4
        /*0024*/ 	.byte	0x03, 0x5f
        /*0026*/ 	.short	0x0101


	//----- nvinfo : EIATTR_COOP_GROUP_MASK_REGIDS
	.align		4
        /*0028*/ 	.byte	0x04, 0x29
        /*002a*/ 	.short	(.L_2909 - .L_2908)


	//   ....[0]....
.L_2908:
        /*002c*/ 	.word	0xffffffff


	//   ....[1]....
        /*0030*/ 	.word	0xffffffff


	//   ....[2]....
        /*0034*/ 	.word	0xffffffff


	//   ....[3]....
        /*0038*/ 	.word	0xffffffff


	//   ....[4]....
        /*003c*/ 	.word	0xffffffff


	//   ....[5]....
        /*0040*/ 	.word	0xffffffff


	//   ....[6]....
        /*0044*/ 	.word	0xffffffff


	//   ....[7]....
        /*0048*/ 	.word	0xffffffff


	//   ....[8]....
        /*004c*/ 	.word	0xffffffff


	//   ....[9]....
        /*0050*/ 	.word	0xffffffff


	//   ....[10]....
        /*0054*/ 	.word	0xffffffff


	//   ....[11]....
        /*0058*/ 	.word	0xffffffff


	//   ....[12]....
        /*005c*/ 	.word	0xffffffff


	//   ....[13]....
        /*0060*/ 	.word	0xffffffff


	//   ....[14]....
        /*0064*/ 	.word	0xffffffff


	//   ....[15]....
        /*0068*/ 	.word	0xffffffff


	//   ....[16]....
        /*006c*/ 	.word	0xffffffff


	//   ....[17]....
        /*0070*/ 	.word	0xffffffff


	//   ....[18]....
        /*0074*/ 	.word	0xffffffff


	//----- nvinfo : EIATTR_COOP_GROUP_INSTR_OFFSETS
	.align		4
.L_2909:
        /*0078*/ 	.byte	0x04, 0x28
        /*007a*/ 	.short	(.L_2911 - .L_2910)


	//   ....[0]....
.L_2910:
        /*007c*/ 	.word	0x00001330


	//   ....[1]....
        /*0080*/ 	.word	0x000017f0


	//   ....[2]....
        /*0084*/ 	.word	0x00004900


	//   ....[3]....
        /*0088*/ 	.word	0x00005480


	//   ....[4]....
        /*008c*/ 	.word	0x000054c0


	//   ....[5]....
        /*0090*/ 	.word	0x00005500


	//   ....[6]....
        /*0094*/ 	.word	0x00005520


	//   ....[7]....
        /*0098*/ 	.word	0x00005570


	//   ....[8]....
        /*009c*/ 	.word	0x00005580


	//   ....[9]....
        /*00a0*/ 	.word	0x000057a0


	//   ....[10]....
        /*00a4*/ 	.word	0x000057b0


	//   ....[11]....
        /*00a8*/ 	.word	0x00005970


	//   ....[12]....
        /*00ac*/ 	.word	0x00005980


	//   ....[13]....
        /*00b0*/ 	.word	0x00005b10


	//   ....[14]....
        /*00b4*/ 	.word	0x00005ca0


	//   ....[15]....
        /*00b8*/ 	.word	0x00005cb0


	//   ....[16]....
        /*00bc*/ 	.word	0x00006640


	//   ....[17]....
        /*00c0*/ 	.word	0x00006f60


	//   ....[18]....
        /*00c4*/ 	.word	0x000079b0


	//----- nvinfo : EIATTR_VRC_CTA_INIT_COUNT
	.align		4
.L_2911:
        /*00c8*/ 	.byte	0x02, 0x4a
	.zero		1
	.zero		1


	//----- nvinfo : EIATTR_EXIT_INSTR_OFFSETS
	.align		4
        /*00cc*/ 	.byte	0x04, 0x1c
        /*00ce*/ 	.short	(.L_2913 - .L_2912)


	//   ....[0]....
.L_2912:
        /*00d0*/ 	.word	0x000004a0


	//   ....[1]....
        /*00d4*/ 	.word	0x00007e30


	//----- nvinfo : EIATTR_MAX_THREADS
	.align		4
.L_2913:
        /*00d8*/ 	.byte	0x04, 0x05
        /*00da*/ 	.short	(.L_2915 - .L_2914)
.L_2914:
        /*00dc*/ 	.word	0x00000040
        /*00e0*/ 	.word	0x00000001
        /*00e4*/ 	.word	0x00000001


	//----- nvinfo : EIATTR_CRS_STACK_SIZE
	.align		4
.L_2915:
        /*00e8*/ 	.byte	0x04, 0x1e
        /*00ea*/ 	.short	(.L_2917 - .L_2916)
.L_2916:
        /*00ec*/ 	.word	0x00000000


	//----- nvinfo : EIATTR_CBANK_PARAM_SIZE
	.align		4
.L_2917:
        /*00f0*/ 	.byte	0x03, 0x19
        /*00f2*/ 	.short	0x0118


	//----- nvinfo : EIATTR_PARAM_CBANK
	.align		4
        /*00f4*/ 	.byte	0x04, 0x0a
        /*00f6*/ 	.short	(.L_2919 - .L_2918)
	.align		4
.L_2918:
        /*00f8*/ 	.word	index@(.nv.constant0._Z25selective_scan_fwd_kernelI32Selective_Scan_fwd_kernel_traitsILi64ELi16ELi1ELb0ELb1ELb1ELb1EN3c108BFloat16EfEEv13SSMParamsBase)
        /*00fc*/ 	.short	0x0380
        /*00fe*/ 	.short	0x0118


	//----- nvinfo : EIATTR_SW_WAR
	.align		4
.L_2919:
        /*0100*/ 	.byte	0x04, 0x36
        /*0102*/ 	.short	(.L_2921 - .L_2920)
.L_2920:
        /*0104*/ 	.word	0x00000008
.L_2921:


//--------------------- .nv.info._Z25selective_scan_fwd_kernelI32Selective_Scan_fwd_kernel_traitsILi64ELi16ELi1ELb1ELb0ELb0ELb0EN3c108BFloat16EfEEv13SSMParamsBase --------------------------
	.section	.nv.info._Z25selective_scan_fwd_kernelI32Selective_Scan_fwd_kernel_traitsILi64ELi16ELi1ELb1ELb0ELb0ELb0EN3c108BFloat16EfEEv13SSMParamsBase,"",@"SHT_CUDA_INFO"
	.sectionflags	@""
	.align	4


	//----- nvinfo : EIATTR_CUDA_API_VERSION
	.align		4
        /*0000*/ 	.byte	0x04, 0x37
        /*0002*/ 	.short	(.L_2923 - .L_2922)
.L_2922:
        /*0004*/ 	.word	0x00000082


	//----- nvinfo : EIATTR_KPARAM_INFO
	.align		4
.L_2923:
        /*0008*/ 	.byte	0x04, 0x17
        /*000a*/ 	.short	(.L_2925 - .L_2924)
.L_2924:
        /*000c*/ 	.word	0x00000000
        /*0010*/ 	.short	0x0000
        /*0012*/ 	.short	0x0000
        /*0014*/ 	.byte	0x00, 0xf0, 0x61, 0x04


	//----- nvinfo : EIATTR_SPARSE_MMA_MASK
	.align		4
.L_2925:
        /*0018*/ 	.byte	0x03, 0x50
        /*001a*/ 	.short	0x0000


	//----- nvinfo : EIATTR_MAXREG_COUNT
	.align		4
        /*001c*/ 	.byte	0x03, 0x1b
        /*001e*/ 	.short	0x00a8


	//----- nvinfo : EIATTR_NUM_BARRIERS
	.align		4
        /*0020*/ 	.byte	0x02, 0x4c
        /*0022*/ 	.byte	0x01
	.zero		1


	//----- nvinfo : EIATTR_MERCURY_ISA_VERSION
	.align		4
        /*0024*/ 	.byte	0x03, 0x5f
        /*0026*/ 	.short	0x0101


	//----- nvinfo : EIATTR_COOP_GROUP_MASK_REGIDS
	.align		4
        /*0028*/ 	.byte	0x04, 0x29
        /*002a*/ 	.short	(.L_2927 - .L_2926)


	//   ....[0]....
.L_2926:
        /*002c*/ 	.word	0xffffffff


	//   ....[1]....
        /*0030*/ 	.word	0xffffffff


	//   ....[2]....
        /*0034*/ 	.word	0xffffffff


	//   ....[3]....
        /*0038*/ 	.word	0xffffffff


	//   ....[4]....
        /*003c*/ 	.word	0xffffffff


	//   ....[5]....
        /*0040*/ 	.word	0xffffffff


	//   ....[6]....
        /*0044*/ 	.word	0xffffffff


	//   ....[7]....
        /*0048*/ 	.word	0xffffffff


	//   ....[8]....
        /*004c*/ 	.word	0xffffffff


	//   ....[9]....
        /*0050*/ 	.word	0xffffffff


	//   ....[10]....
        /*0054*/ 	.word	0xffffffff


	//   ....[11]....
        /*0058*/ 	.word	0xffffffff


	//   ....[12]....
        /*005c*/ 	.word	0xffffffff


	//   ....[13]....
        /*0060*/ 	.word	0xffffffff


	//   ....[14]....
        /*0064*/ 	.word	0xffffffff


	//----- nvinfo : EIATTR_COOP_GROUP_INSTR_OFFSETS
	.align		4
.L_2927:
        /*0068*/ 	.byte	0x04, 0x28
        /*006a*/ 	.short	(.L_2929 - .L_2928)


	//   ....[0]....
.L_2928:
        /*006c*/ 	.word	0x000006e0


	//   ....[1]....
        /*0070*/ 	.word	0x00000770


	//   ....[2]....
        /*0074*/ 	.word	0x000035d0


	//   ....[3]....
        /*0078*/ 	.word	0x00003620


	//   ....[4]....
        /*007c*/ 	.word	0x00003650


	//   ....[5]....
        /*0080*/ 	.word	0x000036a0


	//   ....[6]....
        /*0084*/ 	.word	0x000036e0


	//   ....[7]....
        /*0088*/ 	.word	0x00003700


	//   ....[8]....
        /*008c*/ 	.word	0x00003740


	//   ....[9]....
        /*0090*/ 	.word	0x00003760


	//   ....[10]....
        /*0094*/ 	.word	0x000037b0


	//   ....[11]....
        /*0098*/ 	.word	0x000037c0


	//   ....[12]....
        /*009c*/ 	.word	0x00003890


	//   ....[13]....
        /*00a0*/ 	.word	0x000038a0


	//   ....[14]....
        /*00a4*/ 	.word	0x00003ec0


	//----- nvinfo : EIATTR_VRC_CTA_INIT_COUNT
	.align		4
.L_2929:
        /*00a8*/ 	.byte	0x02, 0x4a
	.zero		1
	.zero		1


	//----- nvinfo : EIATTR_EXIT_INSTR_OFFSETS
	.align		4
        /*00ac*/ 	.byte	0x04, 0x1c
        /*00ae*/ 	.short	(.L_2931 - .L_2930)


	//   ....[0]....
.L_2930:
        /*00b0*/ 	.word	0x00000230


	//   ....[1]....
        /*00b4*/ 	.word	0x00003f70


	//----- nvinfo : EIATTR_MAX_THREADS
	.align		4
.L_2931:
        /*00b8*/ 	.byte	0x04, 0x05
        /*00ba*/ 	.short	(.L_2933 - .L_2932)
.L_2932:
        /*00bc*/ 	.word	0x00000040
        /*00c0*/ 	.word	0x00000001
        /*00c4*/ 	.word	0x00000001


	//----- nvinfo : EIATTR_CRS_STACK_SIZE
	.align		4
.L_2933:
        /*00c8*/ 	.byte	0x04, 0x1e
        /*00ca*/ 	.short	(.L_2935 - .L_2934)
.L_2934:
        /*00cc*/ 	.word	0x00000000


	//----- nvinfo : EIATTR_CBANK_PARAM_SIZE
	.align		4
.L_2935:
        /*00d0*/ 	.byte	0x03, 0x19
        /*00d2*/ 	.short	0x0118


	//----- nvinfo : EIATTR_PARAM_CBANK
	.align		4
        /*00d4*/ 	.byte	0x04, 0x0a
        /*00d6*/ 	.short	(.L_2937 - .L_2936)
	.align		4
.L_2936:
        /*00d8*/ 	.word	index@(.nv.constant0._Z25selective_scan_fwd_kernelI32Selective_Scan_fwd_kernel_traitsILi64ELi16ELi1ELb1ELb0ELb0ELb0EN3c108BFloat16EfEEv13SSMParamsBase)
        /*00dc*/ 	.short	0x0380
        /*00de*/ 	.short	0x0118


	//----- nvinfo : EIATTR_SW_WAR
	.align		4
.L_2937:
        /*00e0*/ 	.byte	0x04, 0x36
        /*00e2*/ 	.short	(.L_2939 - .L_2938)
.L_2938:
        /*00e4*/ 	.word	0x00000008
.L_2939:


//--------------------- .nv.info._Z25selective_scan_fwd_kernelI32Selective_Scan_fwd_kernel_traitsILi64ELi16ELi1ELb1ELb0ELb0ELb1EN3c108BFloat16EfEEv13SSMParamsBase --------------------------
	.section	.nv.info._Z25selective_scan_fwd_kernelI32Selective_Scan_fwd_kernel_traitsILi64ELi16ELi1ELb1ELb0ELb0ELb1EN3c108BFloat16EfEEv13SSMParamsBase,"",@"SHT_CUDA_INFO"
	.sectionflags	@""
	.align	4


	//----- nvinfo : EIATTR_CUDA_API_VERSION
	.align		4
        /*0000*/ 	.byte	0x04, 0x37
        /*0002*/ 	.short	(.L_2941 - .L_2940)
.L_2940:
        /*0004*/ 	.word	0x00000082


	//----- nvinfo : EIATTR_KPARAM_INFO
	.align		4
.L_2941:
        /*0008*/ 	.byte	0x04, 0x17
        /*000a*/ 	.short	(.L_2943 - .L_2942)
.L_2942:
        /*000c*/ 	.word	0x00000000
        /*0010*/ 	.short	0x0000
        /*0012*/ 	.short	0x0000
        /*0014*/ 	.byte	0x00, 0xf0, 0x61, 0x04


	//----- nvinfo : EIATTR_SPARSE_MMA_MASK
	.align		4
.L_2943:
        /*0018*/ 	.byte	0x03, 0x50
        /*001a*/ 	.short	0x0000


	//----- nvinfo : EIATTR_MAXREG_COUNT
	.align		4
        /*001c*/ 	.byte	0x03, 0x1b
        /*001e*/ 	.short	0x00a8


	//----- nvinfo : EIATTR_NUM_BARRIERS
	.align		4
        /*0020*/ 	.byte	0x02, 0x4c
        /*0022*/ 	.byte	0x01
	.zero		1


	//----- nvinfo : EIATTR_MERCURY_ISA_VERSION
	.align		4
        /*0024*/ 	.byte	0x03, 0x5f
        /*0026*/ 	.short	0x0101


	//----- nvinfo : EIATTR_COOP_GROUP_MASK_REGIDS
	.align		4
        /*0028*/ 	.byte	0x04, 0x29
        /*002a*/ 	.short	(.L_2945 - .L_2944)


	//   ....[0]....
.L_2944:
        /*002c*/ 	.word	0xffffffff


	//   ....[1]....
        /*0030*/ 	.word	0xffffffff


	//   ....[2]....
        /*0034*/ 	.word	0xffffffff


	//   ....[3]....
        /*0038*/ 	.word	0xffffffff


	//   ....[4]....
        /*003c*/ 	.word	0xffffffff


	//   ....[5]....
        /*0040*/ 	.word	0xffffffff


	//   ....[6]....
        /*0044*/ 	.word	0xffffffff


	//   ....[7]....
        /*0048*/ 	.word	0xffffffff


	//   ....[8]....
        /*004c*/ 	.word	0xffffffff


	//   ....[9]....
        /*0050*/ 	.word	0xffffffff


	//   ....[10]....
        /*0054*/ 	.word	0xffffffff


	//   ....[11]....
        /*0058*/ 	.word	0xffffffff


	//   ....[12]....
        /*005c*/ 	.word	0xffffffff


	//   ....[13]....
        /*0060*/ 	.word	0xffffffff


	//   ....[14]....
        /*0064*/ 	.word	0xffffffff


	//   ....[15]....
        /*0068*/ 	.word	0xffffffff


	//   ....[16]....
        /*006c*/ 	.word	0xffffffff


	//----- nvinfo : EIATTR_COOP_GROUP_INSTR_OFFSETS
	.align		4
.L_2945:
        /*0070*/ 	.byte	0x04, 0x28
        /*0072*/ 	.short	(.L_2947 - .L_2946)


	//   ....[0]....
.L_2946:
        /*0074*/ 	.word	0x000005f0


	//   ....[1]....
        /*0078*/ 	.word	0x00000690


	//   ....[2]....
        /*007c*/ 	.word	0x00003590


	//   ....[3]....
        /*0080*/ 	.word	0x000035a0


	//   ....[4]....
        /*0084*/ 	.word	0x000035d0


	//   ....[5]....
        /*0088*/ 	.word	0x000035f0


	//   ....[6]....
        /*008c*/ 	.word	0x00003630


	//   ....[7]....
        /*0090*/ 	.word	0x00003650


	//   ....[8]....
        /*0094*/ 	.word	0x000036d0


	//   ....[9]....
        /*0098*/ 	.word	0x000036e0


	//   ....[10]....
        /*009c*/ 	.word	0x00003730


	//   ....[11]....
        /*00a0*/ 	.word	0x00003740


	//   ....[12]....
        /*00a4*/ 	.word	0x00003800


	//   ....[13]....
        /*00a8*/ 	.word	0x00003810


	//   ....[14]....
        /*00ac*/ 	.word	0x00003e40


	//   ....[15]....
        /*00b0*/ 	.word	0x00004040


	//   ....[16]....
        /*00b4*/ 	.word	0x000048f0


	//----- nvinfo : EIATTR_VRC_CTA_INIT_COUNT
	.align		4
.L_2947:
        /*00b8*/ 	.byte	0x02, 0x4a
	.zero		1
	.zero		1


	//----- nvinfo : EIATTR_EXIT_INSTR_OFFSETS
	.align		4
        /*00bc*/ 	.byte	0x04, 0x1c
        /*00be*/ 	.short	(.L_2949 - .L_2948)


	//   ....[0]....
.L_2948:
        /*00c0*/ 	.word	0x00000200


	//   ....[1]....
        /*00c4*/ 	.word	0x000049b0


	//----- nvinfo : EIATTR_MAX_THREADS
	.align		4
.L_2949:
        /*00c8*/ 	.byte	0x04, 0x05
        /*00ca*/ 	.short	(.L_2951 - .L_2950)
.L_2950:
        /*00cc*/ 	.word	0x00000040
        /*00d0*/ 	.word	0x00000001
        /*00d4*/ 	.word	0x00000001


	//----- nvinfo : EIATTR_CRS_STACK_SIZE
	.align		4
.L_2951:
        /*00d8*/ 	.byte	0x04, 0x1e
        /*00da*/ 	.short	(.L_2953 - .L_2952)
.L_2952:
        /*00dc*/ 	.word	0x00000000


	//----- nvinfo : EIATTR_CBANK_PARAM_SIZE
	.align		4
.L_2953:
        /*00e0*/ 	.byte	0x03, 0x19
        /*00e2*/ 	.short	0x0118


	//----- nvinfo : EIATTR_PARAM_CBANK
	.align		4
        /*00e4*/ 	.byte	0x04, 0x0a
        /*00e6*/ 	.short	(.L_2955 - .L_2954)
	.align		4
.L_2954:
        /*00e8*/ 	.word	index@(.nv.constant0._Z25selective_scan_fwd_kernelI32Selective_Scan_fwd_kernel_traitsILi64ELi16ELi1ELb1ELb0ELb0ELb1EN3c108BFloat16EfEEv13SSMParamsBase)
        /*00ec*/ 	.short	0x0380
        /*00ee*/ 	.short	0x0118


	//----- nvinfo : EIATTR_SW_WAR
	.align		4
.L_2955:
        /*00f0*/ 	.byte	0x04, 0x36
        /*00f2*/ 	.short	(.L_2957 - .L_2956)
.L_2956:
        /*00f4*/ 	.word	0x00000008
.L_2957:


//--------------------- .nv.info._Z25selective_scan_fwd_kernelI32Selective_Scan_fwd_kernel_traitsILi64ELi16ELi1ELb1ELb0ELb1ELb0EN3c108BFloat16EfEEv13SSMParamsBase --------------------------
	.section	.nv.info._Z25selective_scan_fwd_kernelI32Selective_Scan_fwd_kernel_traitsILi64ELi16ELi1ELb1ELb0ELb1ELb0EN3c108BFloat16EfEEv13SSMParamsBase,"",@"SHT_CUDA_INFO"
	.sectionflags	@""
	.align	4


	//----- nvinfo : EIATTR_CUDA_API_VERSION
	.align		4
        /*0000*/ 	.byte	0x04, 0x37
        /*0002*/ 	.short	(.L_2959 - .L_2958)
.L_2958:
        /*0004*/ 	.word	0x00000082


	//----- nvinfo : EIATTR_KPARAM_INFO
	.align		4
.L_2959:
        /*0008*/ 	.byte	0x04, 0x17
        /*000a*/ 	.short	(.L_2961 - .L_2960)
.L_2960:
        /*000c*/ 	.word	0x00000000
        /*0010*/ 	.short	0x0000
        /*0012*/ 	.short	0x0000
        /*0014*/ 	.byte	0x00, 0xf0, 0x61, 0x04


	//----- nvinfo : EIATTR_SPARSE_MMA_MASK
	.align		4
.L_2961:
        /*0018*/ 	.byte	0x03, 0x50
        /*001a*/ 	.short	0x0000


	//----- nvinfo : EIATTR_MAXREG_COUNT
	.align		4
        /*001c*/ 	.byte	0x03, 0x1b
        /*001e*/ 	.short	0x00a8


	//----- nvinfo : EIATTR_NUM_BARRIERS
	.align		4
        /*0020*/ 	.byte	0x02, 0x4c
        /*0022*/ 	.byte	0x01
	.zero		1


	//----- nvinfo : EIATTR_MERCURY_ISA_VERSION
	.align		4
        /*0024*/ 	.byte	0x03, 0x5f
        /*0026*/ 	.short	0x0101


	//----- nvinfo : EIATTR_COOP_GROUP_MASK_REGIDS
	.align		4
        /*0028*/ 	.byte	0x04, 0x29
        /*002a*/ 	.short	(.L_2963 - .L_2962)


	//   ....[0]....
.L_2962:
        /*002c*/ 	.word	0xffffffff


	//   ....[1]....
        /*0030*/ 	.word	0xffffffff


	//   ....[2]....
        /*0034*/ 	.word	0xffffffff


	//   ....[3]....
        /*0038*/ 	.word	0xffffffff


	//   ....[4]....
        /*003c*/ 	.word	0xffffffff


	//   ....[5]....
        /*0040*/ 	.word	0xffffffff


	//   ....[6]....
        /*0044*/ 	.word	0xffffffff


	//   ....[7]....
        /*0048*/ 	.word	0xffffffff


	//   ....[8]....
        /*004c*/ 	.word	0xffffffff


	//   ....[9]....
        /*0050*/ 	.word	0xffffffff


	//   ....[10]....
        /*0054*/ 	.word	0xffffffff


	//   ....[11]....
        /*0058*/ 	.word	0xffffffff


	//   ....[12]....
        /*005c*/ 	.word	0xffffffff


	//   ....[13]....
        /*0060*/ 	.word	0xffffffff


	//   ....[14]....
        /*0064*/ 	.word	0xffffffff


	//   ....[15]....
        /*0068*/ 	.word	0xffffffff


	//----- nvinfo : EIATTR_COOP_GROUP_INSTR_OFFSETS
	.align		4
.L_2963:
        /*006c*/ 	.byte	0x04, 0x28
        /*006e*/ 	.short	(.L_2965 - .L_2964)


	//   ....[0]....
.L_2964:
        /*0070*/ 	.word	0x00000820


	//   ....[1]....
        /*0074*/ 	.word	0x000008d0


	//   ....[2]....
        /*0078*/ 	.word	0x00003770


	//   ....[3]....
        /*007c*/ 	.word	0x000037c0


	//   ....[4]....
        /*0080*/ 	.word	0x000037f0


	//   ....[5]....
        /*0084*/ 	.word	0x00003810


	//   ....[6]....
        /*0088*/ 	.word	0x00003860


	//   ....[7]....
        /*008c*/ 	.word	0x00003880


	//   ....[8]....
        /*0090*/ 	.word	0x000038d0


	//   ....[9]....
        /*0094*/ 	.word	0x00003950


	//   ....[10]....
        /*0098*/ 	.word	0x00003960


	//   ....[11]....
        /*009c*/ 	.word	0x000039b0


	//   ....[12]....
        /*00a0*/ 	.word	0x000039c0


	//   ....[13]....
        /*00a4*/ 	.word	0x00003a70


	//   ....[14]....
        /*00a8*/ 	.word	0x00003a80


	//   ....[15]....
        /*00ac*/ 	.word	0x00004350


	//----- nvinfo : EIATTR_VRC_CTA_INIT_COUNT
	.align		4
.L_2965:
        /*00b0*/ 	.byte	0x02, 0x4a
	.zero		1
	.zero		1


	//----- nvinfo : EIATTR_EXIT_INSTR_OFFSETS
	.align		4
        /*00b4*/ 	.byte	0x04, 0x1c
        /*00b6*/ 	.short	(.L_2967 - .L_2966)


	//   ....[0]....
.L_2966:
        /*00b8*/ 	.word	0x00000420


	//   ....[1]....
        /*00bc*/ 	.word	0x00004430


	//----- nvinfo : EIATTR_MAX_THREADS
	.align		4
.L_2967:
        /*00c0*/ 	.byte	0x04, 0x05
        /*00c2*/ 	.short	(.L_2969 - .L_2968)
.L_2968:
        /*00c4*/ 	.word	0x00000040
        /*00c8*/ 	.word	0x00000001
        /*00cc*/ 	.word	0x00000001


	//----- nvinfo : EIATTR_CRS_STACK_SIZE
	.align		4
.L_2969:
        /*00d0*/ 	.byte	0x04, 0x1e
        /*00d2*/ 	.short	(.L_2971 - .L_2970)
.L_2970:
        /*00d4*/ 	.word	0x00000000


	//----- nvinfo : EIATTR_CBANK_PARAM_SIZE
	.align		4
.L_2971:
        /*00d8*/ 	.byte	0x03, 0x19
        /*00da*/ 	.short	0x0118


	//----- nvinfo : EIATTR_PARAM_CBANK
	.align		4
        /*00dc*/ 	.byte	0x04, 0x0a
        /*00de*/ 	.short	(.L_2973 - .L_2972)
	.align		4
.L_2972:
        /*00e0*/ 	.word	index@(.nv.constant0._Z25selective_scan_fwd_kernelI32Selective_Scan_fwd_kernel_traitsILi64ELi16ELi1ELb1ELb0ELb1ELb0EN3c108BFloat16EfEEv13SSMParamsBase)
        /*00e4*/ 	.short	0x0380
        /*00e6*/ 	.short	0x0118


	//----- nvinfo : EIATTR_SW_WAR
	.align		4
.L_2973:
        /*00e8*/ 	.byte	0x04, 0x36
        /*00ea*/ 	.short	(.L_2975 - .L_2974)
.L_2974:
        /*00ec*/ 	.word	0x00000008
.L_2975:


//--------------------- .nv.info._Z25selective_scan_fwd_kernelI32Selective_Scan_fwd_kernel_traitsILi64ELi16ELi1ELb1ELb0ELb1ELb1EN3c108BFloat16EfEEv13SSMParamsBase --------------------------
	.section	.nv.info._Z25selective_scan_fwd_kernelI32Selective_Scan_fwd_kernel_traitsILi64ELi16ELi1ELb1ELb0ELb1ELb1EN3c108BFloat16EfEEv13SSMParamsBase,"",@"SHT_CUDA_INFO"
	.sectionflags	@""
	.align	4


	//----- nvinfo : EIATTR_CUDA_API_VERSION
	.align		4
        /*0000*/ 	.byte	0x04, 0x37
        /*0002*/ 	.short	(.L_2977 - .L_2976)
.L_2976:
        /*0004*/ 	.word	0x00000082


	//----- nvinfo : EIATTR_KPARAM_INFO
	.align		4
.L_2977:
        /*0008*/ 	.byte	0x04, 0x17
        /*000a*/ 	.short	(.L_2979 - .L_2978)
.L_2978:
        /*000c*/ 	.word	0x00000000
        /*0010*/ 	.short	0x0000
        /*0012*/ 	.short	0x0000
        /*0014*/ 	.byte	0x00, 0xf0, 0x61, 0x04


	//----- nvinfo : EIATTR_SPARSE_MMA_MASK
	.align		4
.L_2979:
        /*0018*/ 	.byte	0x03, 0x50
        /*001a*/ 	.short	0x0000


	//----- nvinfo : EIATTR_MAXREG_COUNT
	.align		4
        /*001c*/ 	.byte	0x03, 0x1b
        /*001e*/ 	.short	0x00a8


	//----- nvinfo : EIATTR_NUM_BARRIERS
	.align		4
        /*0020*/ 	.byte	0x02, 0x4c
        /*0022*/ 	.byte	0x01
	.zero		1


	//----- nvinfo : EIATTR_MERCURY_ISA_VERSION
	.align		4
        /*0024*/ 	.byte	0x03, 0x5f
        /*0026*/ 	.short	0x0101


	//----- nvinfo : EIATTR_COOP_GROUP_MASK_REGIDS
	.align		4
        /*0028*/ 	.byte	0x04, 0x29
        /*002a*/ 	.short	(.L_2981 - .L_2980)


	//   ....[0]....
.L_2980:
        /*002c*/ 	.word	0xffffffff


	//   ....[1]....
        /*0030*/ 	.word	0xffffffff


	//   ....[2]....
        /*0034*/ 	.word	0xffffffff


	//   ....[3]....
        /*0038*/ 	.word	0xffffffff


	//   ....[4]....
        /*003c*/ 	.word	0xffffffff


	//   ....[5]....
        /*0040*/ 	.word	0xffffffff


	//   ....[6]....
        /*0044*/ 	.word	0xffffffff


	//   ....[7]....
        /*0048*/ 	.word	0xffffffff


	//   ....[8]....
        /*004c*/ 	.word	0xffffffff


	//   ....[9]....
        /*0050*/ 	.word	0xffffffff


	//   ....[10]....
        /*0054*/ 	.word	0xffffffff


	//   ....[11]....
        /*0058*/ 	.word	0xffffffff


	//   ....[12]....
        /*005c*/ 	.word	0xffffffff


	//   ....[13]....
        /*0060*/ 	.word	0xffffffff


	//   ....[14]....
        /*0064*/ 	.word	0xffffffff


	//   ....[15]....
        /*0068*/ 	.word	0xffffffff


	//   ....[16]....
        /*006c*/ 	.word	0xffffffff


	//   ....[17]....
        /*0070*/ 	.word	0xffffffff


	//----- nvinfo : EIATTR_COOP_GROUP_INSTR_OFFSETS
	.align		4
.L_2981:
        /*0074*/ 	.byte	0x04, 0x28
        /*0076*/ 	.short	(.L_2983 - .L_2982)


	//   ....[0]....
.L_2982:
        /*0078*/ 	.word	0x000007d0


	//   ....[1]....
        /*007c*/ 	.word	0x00000870


	//   ....[2]....
        /*0080*/ 	.word	0x00003710


	//   ....[3]....
        /*0084*/ 	.word	0x00003760


	//   ....[4]....
        /*0088*/ 	.word	0x00003790


	//   ....[5]....
        /*008c*/ 	.word	0x000037b0


	//   ....[6]....
        /*0090*/ 	.word	0x00003800


	//   ....[7]....
        /*0094*/ 	.word	0x00003820


	//   ....[8]....
        /*0098*/ 	.word	0x00003870


	//   ....[9]....
        /*009c*/ 	.word	0x000038f0


	//   ....[10]....
        /*00a0*/ 	.word	0x00003900


	//   ....[11]....
        /*00a4*/ 	.word	0x00003950


	//   ....[12]....
        /*00a8*/ 	.word	0x00003960


	//   ....[13]....
        /*00ac*/ 	.word	0x00003a10


	//   ....[14]....
        /*00b0*/ 	.word	0x00003a20


	//   ....[15]....
        /*00b4*/ 	.word	0x000042d0


	//   ....[16]....
        /*00b8*/ 	.word	0x00004510


	//   ....[17]....
        /*00bc*/ 	.word	0x00004dc0


	//----- nvinfo : EIATTR_VRC_CTA_INIT_COUNT
	.align		4
.L_2983:
        /*00c0*/ 	.byte	0x02, 0x4a
	.zero		1
	.zero		1


	//----- nvinfo : EIATTR_EXIT_INSTR_OFFSETS
	.align		4
        /*00c4*/ 	.byte	0x04, 0x1c
        /*00c6*/ 	.short	(.L_2985 - .L_2984)


	//   ....[0]....
.L_2984:
        /*00c8*/ 	.word	0x00000400


	//   ....[1]....
        /*00cc*/ 	.word	0x00004e90


	//----- nvinfo : EIATTR_MAX_THREADS
	.align		4
.L_2985:
        /*00d0*/ 	.byte	0x04, 0x05
        /*00d2*/ 	.short	(.L_2987 - .L_2986)
.L_2986:
        /*00d4*/ 	.word	0x00000040
        /*00d8*/ 	.word	0x00000001
        /*00dc*/ 	.word	0x00000001


	//----- nvinfo : EIATTR_CRS_STACK_SIZE
	.align		4
.L_2987:
        /*00e0*/ 	.byte	0x04, 0x1e
        /*00e2*/ 	.short	(.L_2989 - .L_2988)
.L_2988:
        /*00e4*/ 	.word	0x00000000


	//----- nvinfo : EIATTR_CBANK_PARAM_SIZE
	.align		4
.L_2989:
        /*00e8*/ 	.byte	0x03, 0x19
        /*00ea*/ 	.short	0x0118


	//----- nvinfo : EIATTR_PARAM_CBANK
	.align		4
        /*00ec*/ 	.byte	0x04, 0x0a
        /*00ee*/ 	.short	(.L_2991 - .L_2990)
	.align		4
.L_2990:
        /*00f0*/ 	.word	index@(.nv.constant0._Z25selective_scan_fwd_kernelI32Selective_Scan_fwd_kernel_traitsILi64ELi16ELi1ELb1ELb0ELb1ELb1EN3c108BFloat16EfEEv13SSMParamsBase)
        /*00f4*/ 	.short	0x0380
        /*00f6*/ 	.short	0x0118


	//----- nvinfo : EIATTR_SW_WAR
	.align		4
.L_2991:
        /*00f8*/ 	.byte	0x04, 0x36
        /*00fa*/ 	.short	(.L_2993 - .L_2992)
.L_2992:
        /*00fc*/ 	.word	0x00000008
.L_2993:


//--------------------- .nv.info._Z25selective_scan_fwd_kernelI32Selective_Scan_fwd_kernel_traitsILi64ELi16ELi1ELb1ELb1ELb0ELb0EN3c108BFloat16EfEEv13SSMParamsBase --------------------------
	.section	.nv.info._Z25selective_scan_fwd_kernelI32Selective_Scan_fwd_kernel_traitsILi64ELi16ELi1ELb1ELb1ELb0ELb0EN3c108BFloat16EfEEv13SSMParamsBase,"",@"SHT_CUDA_INFO"
	.sectionflags	@""
	.align	4


	//----- nvinfo : EIATTR_CUDA_API_VERSION
	.align		4
        /*0000*/ 	.byte	0x04, 0x37
        /*0002*/ 	.short	(.L_2995 - .L_2994)
.L_2994:
        /*0004*/ 	.word	0x00000082


	//----- nvinfo : EIATTR_KPARAM_INFO
	.align		4
.L_2995:
        /*0008*/ 	.byte	0x04, 0x17
        /*000a*/ 	.short	(.L_2997 - .L_2996)
.L_2996:
        /*000c*/ 	.word	0x00000000
        /*0010*/ 	.short	0x0000
        /*0012*/ 	.short	0x0000
        /*0014*/ 	.byte	0x00, 0xf0, 0x61, 0x04


	//----- nvinfo : EIATTR_SPARSE_MMA_MASK
	.align		4
.L_2997:
        /*0018*/ 	.byte	0x03, 0x50
        /*001a*/ 	.short	0x0000


	//----- nvinfo : EIATTR_MAXREG_COUNT
	.align		4
        /*001c*/ 	.byte	0x03, 0x1b
        /*001e*/ 	.short	0x00a8


	//----- nvinfo : EIATTR_NUM_BARRIERS
	.align		4
        /*0020*/ 	.byte	0x02, 0x4c
        /*0022*/ 	.byte	0x01
	.zero		1


	//----- nvinfo : EIATTR_MERCURY_ISA_VERSION
	.align		4
        /*0024*/ 	.byte	0x03, 0x5f
        /*0026*/ 	.short	0x0101


	//----- nvinfo : EIATTR_COOP_GROUP_MASK_REGIDS
	.align		4
        /*0028*/ 	.byte	0x04, 0x29
        /*002a*/ 	.short	(.L_2999 - .L_2998)


	//   ....[0]....
.L_2998:
        /*002c*/ 	.word	0xffffffff


	//   ....[1]....
        /*0030*/ 	.word	0xffffffff


	//   ....[2]....
        /*0034*/ 	.word	0xffffffff


	//   ....[3]....
        /*0038*/ 	.word	0xffffffff


	//   ....[4]....
        /*003c*/ 	.word	0xffffffff


	//   ....[5]....
        /*0040*/ 	.word	0xffffffff


	//   ....[6]....
        /*0044*/ 	.word	0xffffffff


	//   ....[7]....
        /*0048*/ 	.word	0xffffffff


	//   ....[8]....
        /*004c*/ 	.word	0xffffffff


	//   ....[9]....
        /*0050*/ 	.word	0xffffffff


	//   ....[10]....
        /*0054*/ 	.word	0xffffffff


	//   ....[11]....
        /*0058*/ 	.word	0xffffffff


	//   ....[12]....
        /*005c*/ 	.word	0xffffffff


	//   ....[13]....
        /*0060*/ 	.word	0xffffffff


	//   ....[14]....
        /*0064*/ 	.word	0xffffffff


	//   ....[15]....
        /*0068*/ 	.word	0xffffffff


	//----- nvinfo : EIATTR_COOP_GROUP_INSTR_OFFSETS
	.align		4
.L_2999:
        /*006c*/ 	.byte	0x04, 0x28
        /*006e*/ 	.short	(.L_3001 - .L_3000)


	//   ....[0]....
.L_3000:
        /*0070*/ 	.word	0x00000830


	//   ....[1]....
        /*0074*/ 	.word	0x000008d0


	//   ....[2]....
        /*0078*/ 	.word	0x000033b0


	//   ....[3]....
        /*007c*/ 	.word	0x00003a10


	//   ....[4]....
        /*0080*/ 	.word	0x00003a60


	//   ....[5]....
        /*0084*/ 	.word	0x00003a90


	//   ....[6]....
        /*0088*/ 	.word	0x00003ab0


	//   ....[7]....
        /*008c*/ 	.word	0x00003af0


	//   ....[8]....
        /*0090*/ 	.word	0x00003b10


	//   ....[9]....
        /*0094*/ 	.word	0x00003b90


	//   ....[10]....
        /*0098*/ 	.word	0x00003ba0


	//   ....[11]....
        /*009c*/ 	.word	0x00003bf0


	//   ....[12]....
        /*00a0*/ 	.word	0x00003c00


	//   ....[13]....
        /*00a4*/ 	.word	0x00003cf0


	//   ....[14]....
        /*00a8*/ 	.word	0x00003d00


	//   ....[15]....
        /*00ac*/ 	.word	0x00004350


	//----- nvinfo : EIATTR_VRC_CTA_INIT_COUNT
	.align		4
.L_3001:
        /*00b0*/ 	.byte	0x02, 0x4a
	.zero		1
	.zero		1


	//----- nvinfo : EIATTR_EXIT_INSTR_OFFSETS
	.align		4
        /*00b4*/ 	.byte	0x04, 0x1c
        /*00b6*/ 	.short	(.L_3003 - .L_3002)


	//   ....[0]....
.L_3002:
        /*00b8*/ 	.word	0x00000420


	//   ....[1]....
        /*00bc*/ 	.word	0x00004430


	//----- nvinfo : EIATTR_MAX_THREADS
	.align		4
.L_3003:
        /*00c0*/ 	.byte	0x04, 0x05
        /*00c2*/ 	.short	(.L_3005 - .L_3004)
.L_3004:
        /*00c4*/ 	.word	0x00000040
        /*00c8*/ 	.word	0x00000001
        /*00cc*/ 	.word	0x00000001


	//----- nvinfo : EIATTR_CRS_STACK_SIZE
	.align		4
.L_3005:
        /*00d0*/ 	.byte	0x04, 0x1e
        /*00d2*/ 	.short	(.L_3007 - .L_3006)
.L_3006:
        /*00d4*/ 	.word	0x00000000


	//----- nvinfo : EIATTR_CBANK_PARAM_SIZE
	.align		4
.L_3007:
        /*00d8*/ 	.byte	0x03, 0x19
        /*00da*/ 	.short	0x0118


	//----- nvinfo : EIATTR_PARAM_CBANK
	.align		4
        /*00dc*/ 	.byte	0x04, 0x0a
        /*00de*/ 	.short	(.L_3009 - .L_3008)
	.align		4
.L_3008:
        /*00e0*/ 	.word	index@(.nv.constant0._Z25selective_scan_fwd_kernelI32Selective_Scan_fwd_kernel_traitsILi64ELi16ELi1ELb1ELb1ELb0ELb0EN3c108BFloat16EfEEv13SSMParamsBase)
        /*00e4*/ 	.short	0x0380
        /*00e6*/ 	.short	0x0118


	//----- nvinfo : EIATTR_SW_WAR
	.align		4
.L_3009:
        /*00e8*/ 	.byte	0x04, 0x36
        /*00ea*/ 	.short	(.L_3011 - .L_3010)
.L_3010:
        /*00ec*/ 	.word	0x00000008
.L_3011:


//--------------------- .nv.info._Z25selective_scan_fwd_kernelI32Selective_Scan_fwd_kernel_traitsILi64ELi16ELi1ELb1ELb1ELb0ELb1EN3c108BFloat16EfEEv13SSMParamsBase --------------------------
	.section	.nv.info._Z25selective_scan_fwd_kernelI32Selective_Scan_fwd_kernel_traitsILi64ELi16ELi1ELb1ELb1ELb0ELb1EN3c108BFloat16EfEEv13SSMParamsBase,"",@"SHT_CUDA_INFO"
	.sectionflags	@""
	.align	4


	//----- nvinfo : EIATTR_CUDA_API_VERSION
	.align		4
        /*0000*/ 	.byte	0x04, 0x37
        /*0002*/ 	.short	(.L_3013 - .L_3012)
.L_3012:
        /*0004*/ 	.word	0x00000082


	//----- nvinfo : EIATTR_KPARAM_INFO
	.align		4
.L_3013:
        /*0008*/ 	.byte	0x04, 0x17
        /*000a*/ 	.short	(.L_3015 - .L_3014)
.L_3014:
        /*000c*/ 	.word	0x00000000
        /*0010*/ 	.short	0x0000
        /*0012*/ 	.short	0x0000
        /*0014*/ 	.byte	0x00, 0xf0, 0x61, 0x04


	//----- nvinfo : EIATTR_SPARSE_MMA_MASK
	.align		4
.L_3015:
        /*0018*/ 	.byte	0x03, 0x50
        /*001a*/ 	.short	0x0000


	//----- nvinfo : EIATTR_MAXREG_COUNT
	.align		4
        /*001c*/ 	.byte	0x03, 0x1b
        /*001e*/ 	.short	0x00a8


	//----- nvinfo : EIATTR_NUM_BARRIERS
	.align		4
        /*0020*/ 	.byte	0x02, 0x4c
        /*0022*/ 	.byte	0x01
	.zero		1


	//----- nvinfo : EIATTR_MERCURY_ISA_VERSION
	.align		4
        /*0024*/ 	.byte	0x03, 0x5f
        /*0026*/ 	.short	0x0101


	//----- nvinfo : EIATTR_COOP_GROUP_MASK_REGIDS
	.align		4
        /*0028*/ 	.byte	0x04, 0x29
        /*002a*/ 	.short	(.L_3017 - .L_3016)


	//   ....[0]....
.L_3016:
        /*002c*/ 	.word	0xffffffff


	//   ....[1]....
        /*0030*/ 	.word	0xffffffff


	//   ....[2]....
        /*0034*/ 	.word	0xffffffff


	//   ....[3]....
        /*0038*/ 	.word	0xffffffff


	//   ....[4]....
        /*003c*/ 	.word	0xffffffff


	//   ....[5]....
        /*0040*/ 	.word	0xffffffff


	//   ....[6]....
        /*0044*/ 	.word	0xffffffff


	//   ....[7]....
        /*0048*/ 	.word	0xffffffff


	//   ....[8]....
        /*004c*/ 	.word	0xffffffff


	//   ....[9]....
        /*0050*/ 	.word	0xffffffff


	//   ....[10]....
        /*0054*/ 	.word	0xffffffff


	//   ....[11]....
        /*0058*/ 	.word	0xffffffff


	//   ....[12]....
        /*005c*/ 	.word	0xffffffff


	//   ....[13]....
        /*0060*/ 	.word	0xffffffff


	//   ....[14]....
        /*0064*/ 	.word	0xffffffff


	//   ....[15]....
        /*0068*/ 	.word	0xffffffff


	//   ....[16]....
        /*006c*/ 	.word	0xffffffff


	//   ....[17]....
        /*0070*/ 	.word	0xffffffff


	//----- nvinfo : EIATTR_COOP_GROUP_INSTR_OFFSETS
	.align		4
.L_3017:
        /*0074*/ 	.byte	0x04, 0x28
        /*0076*/ 	.short	(.L_3019 - .L_3018)


	//   ....[0]....
.L_3018:
        /*0078*/ 	.word	0x000007d0


	//   ....[1]....
        /*007c*/ 	.word	0x00000870


	//   ....[2]....
        /*0080*/ 	.word	0x00003350


	//   ....[3]....
        /*0084*/ 	.word	0x000039b0


	//   ....[4]....
        /*0088*/ 	.word	0x00003a00


	//   ....[5]....
        /*008c*/ 	.word	0x00003a30


	//   ....[6]....
        /*0090*/ 	.word	0x00003a50


	//   ....[7]....
        /*0094*/ 	.word	0x00003a90


	//   ....[8]....
        /*0098*/ 	.word	0x00003ab0


	//   ....[9]....
        /*009c*/ 	.word	0x00003b30


	//   ....[10]....
        /*00a0*/ 	.word	0x00003b40


	//   ....[11]....
        /*00a4*/ 	.word	0x00003b90


	//   ....[12]....
        /*00a8*/ 	.word	0x00003ba0


	//   ....[13]....
        /*00ac*/ 	.word	0x00003c90


	//   ....[14]....
        /*00b0*/ 	.word	0x00003ca0


	//   ....[15]....
        /*00b4*/ 	.word	0x000042d0


	//   ....[16]....
        /*00b8*/ 	.word	0x00004510


	//   ....[17]....
        /*00bc*/ 	.word	0x00004dc0


	//----- nvinfo : EIATTR_VRC_CTA_INIT_COUNT
	.align		4
.L_3019:
        /*00c0*/ 	.byte	0x02, 0x4a
	.zero		1
	.zero		1


	//----- nvinfo : EIATTR_EXIT_INSTR_OFFSETS
	.align		4
        /*00c4*/ 	.byte	0x04, 0x1c
        /*00c6*/ 	.short	(.L_3021 - .L_3020)


	//   ....[0]....
.L_3020:
        /*00c8*/ 	.word	0x00000400


	//   ....[1]....
        /*00cc*/ 	.word	0x00004e90


	//----- nvinfo : EIATTR_MAX_THREADS
	.align		4
.L_3021:
        /*00d0*/ 	.byte	0x04, 0x05
        /*00d2*/ 	.short	(.L_3023 - .L_3022)
.L_3022:
        /*00d4*/ 	.word	0x00000040
        /*00d8*/ 	.word	0x00000001
        /*00dc*/ 	.word	0x00000001


	//----- nvinfo : EIATTR_CRS_STACK_SIZE
	.align		4
.L_3023:
        /*00e0*/ 	.byte	0x04, 0x1e
        /*00e2*/ 	.short	(.L_3025 - .L_3024)
.L_3024:
        /*00e4*/ 	.word	0x00000000


	//----- nvinfo : EIATTR_CBANK_PARAM_SIZE
	.align		4
.L_3025:
        /*00e8*/ 	.byte	0x03, 0x19
        /*00ea*/ 	.short	0x0118


	//----- nvinfo : EIATTR_PARAM_CBANK
	.align		4
        /*00ec*/ 	.byte	0x04, 0x0a
        /*00ee*/ 	.short	(.L_3027 - .L_3026)
	.align		4
.L_3026:
        /*00f0*/ 	.word	index@(.nv.constant0._Z25selective_scan_fwd_kernelI32Selective_Scan_fwd_kernel_traitsILi64ELi16ELi1ELb1ELb1ELb0ELb1EN3c108BFloat16EfEEv13SSMParamsBase)
        /*00f4*/ 	.short	0x0380
        /*00f6*/ 	.short	0x0118


	//----- nvinfo : EIATTR_SW_WAR
	.align		4
.L_3027:
        /*00f8*/ 	.byte	0x04, 0x36
        /*00fa*/ 	.short	(.L_3029 - .L_3028)
.L_3028:
        /*00fc*/ 	.word	0x00000008
.L_3029:


//--------------------- .nv.info._Z25selective_scan_fwd_kernelI32Selective_Scan_fwd_kernel_traitsILi64ELi16ELi1ELb1ELb1ELb1ELb0EN3c108BFloat16EfEEv13SSMParamsBase --------------------------
	.section	.nv.info._Z25selective_scan_fwd_kernelI32Selective_Scan_fwd_kernel_traitsILi64ELi16ELi1ELb1ELb1ELb1ELb0EN3c108BFloat16EfEEv13SSMParamsBase,"",@"SHT_CUDA_INFO"
	.sectionflags	@""
	.align	4


	//----- nvinfo : EIATTR_CUDA_API_VERSION
	.align		4
        /*0000*/ 	.byte	0x04, 0x37
        /*0002*/ 	.short	(.L_3031 - .L_3030)
.L_3030:
        /*0004*/ 	.word	0x00000082


	//----- nvinfo : EIATTR_KPARAM_INFO
	.align		4
.L_3031:
        /*0008*/ 	.byte	0x04, 0x17
        /*000a*/ 	.short	(.L_3033 - .L_3032)
.L_3032:
        /*000c*/ 	.word	0x00000000
        /*0010*/ 	.short	0x0000
        /*0012*/ 	.short	0x0000
        /*0014*/ 	.byte	0x00, 0xf0, 0x61, 0x04


	//----- nvinfo : EIATTR_SPARSE_MMA_MASK
	.align		4
.L_3033:
        /*0018*/ 	.byte	0x03, 0x50
        /*001a*/ 	.short	0x0000


	//----- nvinfo : EIATTR_MAXREG_COUNT
	.align		4
        /*001c*/ 	.byte	0x03, 0x1b
        /*001e*/ 	.short	0x00a8


	//----- nvinfo : EIATTR_NUM_BARRIERS
	.align		4
        /*0020*/ 	.byte	0x02, 0x4c
        /*0022*/ 	.byte	0x01
	.zero		1


	//----- nvinfo : EIATTR_MERCURY_ISA_VERSION
	.align		4
        /*0024*/ 	.byte	0x03, 0x5f
        /*0026*/ 	.short	0x0101


	//----- nvinfo : EIATTR_COOP_GROUP_MASK_REGIDS
	.align		4
        /*0028*/ 	.byte	0x04, 0x29
        /*002a*/ 	.short	(.L_3035 - .L_3034)


	//   ....[0]....
.L_3034:
        /*002c*/ 	.word	0xffffffff


	//   ....[1]....
        /*0030*/ 	.word	0xffffffff


	//   ....[2]....
        /*0034*/ 	.word	0xffffffff


	//   ....[3]....
        /*0038*/ 	.word	0xffffffff


	//   ....[4]....
        /*003c*/ 	.word	0xffffffff


	//   ....[5]....
        /*0040*/ 	.word	0xffffffff


	//   ....[6]....
        /*0044*/ 	.word	0xffffffff


	//   ....[7]....
        /*0048*/ 	.word	0xffffffff


	//   ....[8]....
        /*004c*/ 	.word	0xffffffff


	//   ....[9]....
        /*0050*/ 	.word	0xffffffff


	//   ....[10]....
        /*0054*/ 	.word	0xffffffff


	//   ....[11]....
        /*0058*/ 	.word	0xffffffff


	//   ....[12]....
        /*005c*/ 	.word	0xffffffff


	//   ....[13]....
        /*0060*/ 	.word	0xffffffff


	//   ....[14]....
        /*0064*/ 	.word	0xffffffff


	//   ....[15]....
        /*0068*/ 	.word	0xffffffff


	//   ....[16]....
        /*006c*/ 	.word	0xffffffff


	//----- nvinfo : EIATTR_COOP_GROUP_INSTR_OFFSETS
	.align		4
.L_3035:
        /*0070*/ 	.byte	0x04, 0x28
        /*0072*/ 	.short	(.L_3037 - .L_3036)


	//   ....[0]....
.L_3036:
        /*0074*/ 	.word	0x00000820


	//   ....[1]....
        /*0078*/ 	.word	0x000008d0


	//   ....[2]....
        /*007c*/ 	.word	0x000033a0


	//   ....[3]....
        /*0080*/ 	.word	0x00003a20


	//   ....[4]....
        /*0084*/ 	.word	0x00003a70


	//   ....[5]....
        /*0088*/ 	.word	0x00003aa0


	//   ....[6]....
        /*008c*/ 	.word	0x00003ac0


	//   ....[7]....
        /*0090*/ 	.word	0x00003b00


	//   ....[8]....
        /*0094*/ 	.word	0x00003b20


	//   ....[9]....
        /*0098*/ 	.word	0x00003b70


	//   ....[10]....
        /*009c*/ 	.word	0x00003b80


	//   ....[11]....
        /*00a0*/ 	.word	0x00003bd0


	//   ....[12]....
        /*00a4*/ 	.word	0x00003be0


	//   ....[13]....
        /*00a8*/ 	.word	0x00003c50


	//   ....[14]....
        /*00ac*/ 	.word	0x00003d30


	//   ....[15]....
        /*00b0*/ 	.word	0x00003d40


	//   ....[16]....
        /*00b4*/ 	.word	0x00004540


	//----- nvinfo : EIATTR_VRC_CTA_INIT_COUNT
	.align		4
.L_3037:
        /*00b8*/ 	.byte	0x02, 0x4a
	.zero		1
	.zero		1


	//----- nvinfo : EIATTR_EXIT_INSTR_OFFSETS
	.align		4
        /*00bc*/ 	.byte	0x04, 0x1c
        /*00be*/ 	.short	(.L_3039 - .L_3038)


	//   ....[0]....
.L_3038:
        /*00c0*/ 	.word	0x00000460


	//   ....[1]....
        /*00c4*/ 	.word	0x00004670


	//----- nvinfo : EIATTR_MAX_THREADS
	.align		4
.L_3039:
        /*00c8*/ 	.byte	0x04, 0x05
        /*00ca*/ 	.short	(.L_3041 - .L_3040)
.L_3040:
        /*00cc*/ 	.word	0x00000040
        /*00d0*/ 	.word	0x00000001
        /*00d4*/ 	.word	0x00000001


	//----- nvinfo : EIATTR_CRS_STACK_SIZE
	.align		4
.L_3041:
        /*00d8*/ 	.byte	0x04, 0x1e
        /*00da*/ 	.short	(.L_3043 - .L_3042)
.L_3042:
        /*00dc*/ 	.word	0x00000000


	//----- nvinfo : EIATTR_CBANK_PARAM_SIZE
	.align		4
.L_3043:
        /*00e0*/ 	.byte	0x03, 0x19
        /*00e2*/ 	.short	0x0118


	//----- nvinfo : EIATTR_PARAM_CBANK
	.align		4
        /*00e4*/ 	.byte	0x04, 0x0a
        /*00e6*/ 	.short	(.L_3045 - .L_3044)
	.align		4
.L_3044:
        /*00e8*/ 	.word	index@(.nv.constant0._Z25selective_scan_fwd_kernelI32Selective_Scan_fwd_kernel_traitsILi64ELi16ELi1ELb1ELb1ELb1ELb0EN3c108BFloat16EfEEv13SSMParamsBase)
        /*00ec*/ 	.short	0x0380
        /*00ee*/ 	.short	0x0118


	//----- nvinfo : EIATTR_SW_WAR
	.align		4
.L_3045:
        /*00f0*/ 	.byte	0x04, 0x36
        /*00f2*/ 	.short	(.L_3047 - .L_3046)
.L_3046:
        /*00f4*/ 	.word	0x00000008
.L_3047:


//--------------------- .nv.info._Z25selective_scan_fwd_kernelI32Selective_Scan_fwd_kernel_traitsILi64ELi16ELi1ELb1ELb1ELb1ELb1EN3c108BFloat16EfEEv13SSMParamsBase --------------------------
	.section	.nv.info._Z25selective_scan_fwd_kernelI32Selective_Scan_fwd_kernel_traitsILi64ELi16ELi1ELb1ELb1ELb1ELb1EN3c108BFloat16EfEEv13SSMParamsBase,"",@"SHT_CUDA_INFO"
	.sectionflags	@""
	.align	4


	//----- nvinfo : EIATTR_CUDA_API_VERSION
	.align		4
        /*0000*/ 	.byte	0x04, 0x37
        /*0002*/ 	.short	(.L_3049 - .L_3048)
.L_3048:
        /*0004*/ 	.word	0x00000082


	//----- nvinfo : EIATTR_KPARAM_INFO
	.align		4
.L_3049:
        /*0008*/ 	.byte	0x04, 0x17
        /*000a*/ 	.short	(.L_3051 - .L_3050)
.L_3050:
        /*000c*/ 	.word	0x00000000
        /*0010*/ 	.short	0x0000
        /*0012*/ 	.short	0x0000
        /*0014*/ 	.byte	0x00, 0xf0, 0x61, 0x04


	//----- nvinfo : EIATTR_SPARSE_MMA_MASK
	.align		4
.L_3051:
        /*0018*/ 	.byte	0x03, 0x50
        /*001a*/ 	.short	0x0000


	//----- nvinfo : EIATTR_MAXREG_COUNT
	.align		4
        /*001c*/ 	.byte	0x03, 0x1b
        /*001e*/ 	.short	0x00a8


	//----- nvinfo : EIATTR_NUM_BARRIERS
	.align		4
        /*0020*/ 	.byte	0x02, 0x4c
        /*0022*/ 	.byte	0x01
	.zero		1


	//----- nvinfo : EIATTR_MERCURY_ISA_VERSION
	.align		4
        /*0024*/ 	.byte	0x03, 0x5f
        /*0026*/ 	.short	0x0101


	//----- nvinfo : EIATTR_COOP_GROUP_MASK_REGIDS
	.align		4
        /*0028*/ 	.byte	0x04, 0x29
        /*002a*/ 	.short	(.L_3053 - .L_3052)


	//   ....[0]....
.L_3052:
        /*002c*/ 	.word	0xffffffff


	//   ....[1]....
        /*0030*/ 	.word	0xffffffff


	//   ....[2]....
        /*0034*/ 	.word	0xffffffff


	//   ....[3]....
        /*0038*/ 	.word	0xffffffff


	//   ....[4]....
        /*003c*/ 	.word	0xffffffff


	//   ....[5]....
        /*0040*/ 	.word	0xffffffff


	//   ....[6]....
        /*0044*/ 	.word	0xffffffff


	//   ....[7]....
        /*0048*/ 	.word	0xffffffff


	//   ....[8]....
        /*004c*/ 	.word	0xffffffff


	//   ....[9]....
        /*0050*/ 	.word	0xffffffff


	//   ....[10]....
        /*0054*/ 	.word	0xffffffff


	//   ....[11]....
        /*0058*/ 	.word	0xffffffff


	//   ....[12]....
        /*005c*/ 	.word	0xffffffff


	//   ....[13]....
        /*0060*/ 	.word	0xffffffff


	//   ....[14]....
        /*0064*/ 	.word	0xffffffff


	//   ....[15]....
        /*0068*/ 	.word	0xffffffff


	//   ....[16]....
        /*006c*/ 	.word	0xffffffff


	//   ....[17]....
        /*0070*/ 	.word	0xffffffff


	//   ....[18]....
        /*0074*/ 	.word	0xffffffff


	//----- nvinfo : EIATTR_COOP_GROUP_INSTR_OFFSETS
	.align		4
.L_3053:
        /*0078*/ 	.byte	0x04, 0x28
        /*007a*/ 	.short	(.L_3055 - .L_3054)


	//   ....[0]....
.L_3054:
        /*007c*/ 	.word	0x00000820


	//   ....[1]....
        /*0080*/ 	.word	0x000008d0


	//   ....[2]....
        /*0084*/ 	.word	0x000033a0


	//   ....[3]....
        /*0088*/ 	.word	0x00003a20


	//   ....[4]....
        /*008c*/ 	.word	0x00003a70


	//   ....[5]....
        /*0090*/ 	.word	0x00003aa0


	//   ....[6]....
        /*0094*/ 	.word	0x00003ac0


	//   ....[7]....
        /*0098*/ 	.word	0x00003b00


	//   ....[8]....
        /*009c*/ 	.word	0x00003b20


	//   ....[9]....
        /*00a0*/ 	.word	0x00003b70


	//   ....[10]....
        /*00a4*/ 	.word	0x00003b80


	//   ....[11]....
        /*00a8*/ 	.word	0x00003bd0


	//   ....[12]....
        /*00ac*/ 	.word	0x00003be0


	//   ....[13]....
        /*00b0*/ 	.word	0x00003c50


	//   ....[14]....
        /*00b4*/ 	.word	0x00003d30


	//   ....[15]....
        /*00b8*/ 	.word	0x00003d40


	//   ....[16]....
        /*00bc*/ 	.word	0x000044f0


	//   ....[17]....
        /*00c0*/ 	.word	0x00004750


	//   ....[18]....
        /*00c4*/ 	.word	0x00004fe0


	//----- nvinfo : EIATTR_VRC_CTA_INIT_COUNT
	.align		4
.L_3055:
        /*00c8*/ 	.byte	0x02, 0x4a
	.zero		1
	.zero		1


	//----- nvinfo : EIATTR_EXIT_INSTR_OFFSETS
	.align		4
        /*00cc*/ 	.byte	0x04, 0x1c
        /*00ce*/ 	.short	(.L_3057 - .L_3056)


	//   ....[0]....
.L_3056:
        /*00d0*/ 	.word	0x00000460


	//   ....[1]....
        /*00d4*/ 	.word	0x000050d0


	//----- nvinfo : EIATTR_MAX_THREADS
	.align		4
.L_3057:
        /*00d8*/ 	.byte	0x04, 0x05
        /*00da*/ 	.short	(.L_3059 - .L_3058)
.L_3058:
        /*00dc*/ 	.word	0x00000040
        /*00e0*/ 	.word	0x00000001
        /*00e4*/ 	.word	0x00000001


	//----- nvinfo : EIATTR_CRS_STACK_SIZE
	.align		4
.L_3059:
        /*00e8*/ 	.byte	0x04, 0x1e
        /*00ea*/ 	.short	(.L_3061 - .L_3060)
.L_3060:
        /*00ec*/ 	.word	0x00000000


	//----- nvinfo : EIATTR_CBANK_PARAM_SIZE
	.align		4
.L_3061:
        /*00f0*/ 	.byte	0x03, 0x19
        /*00f2*/ 	.short	0x0118


	//----- nvinfo : EIATTR_PARAM_CBANK
	.align		4
        /*00f4*/ 	.byte	0x04, 0x0a
        /*00f6*/ 	.short	(.L_3063 - .L_3062)
	.align		4
.L_3062:
        /*00f8*/ 	.word	index@(.nv.constant0._Z25selective_scan_fwd_kernelI32Selective_Scan_fwd_kernel_traitsILi64ELi16ELi1ELb1ELb1ELb1ELb1EN3c108BFloat16EfEEv13SSMParamsBase)
        /*00fc*/ 	.short	0x0380
        /*00fe*/ 	.short	0x0118


	//----- nvinfo : EIATTR_SW_WAR
	.align		4
.L_3063:
        /*0100*/ 	.byte	0x04, 0x36
        /*0102*/ 	.short	(.L_3065 - .L_3064)
.L_3064:
        /*0104*/ 	.word	0x00000008
.L_3065:


//--------------------- .nv.info._Z25selective_scan_fwd_kernelI32Selective_Scan_fwd_kernel_traitsILi32ELi16ELi1ELb0ELb0ELb0ELb0EN3c108BFloat16EfEEv13SSMParamsBase --------------------------
	.section	.nv.info._Z25selective_scan_fwd_kernelI32Selective_Scan_fwd_kernel_traitsILi32ELi16ELi1ELb0ELb0ELb0ELb0EN3c108BFloat16EfEEv13SSMParamsBase,"",@"SHT_CUDA_INFO"
	.sectionflags	@""
	.align	4


	//----- nvinfo : EIATTR_CUDA_API_VERSION
	.align		4
        /*0000*/ 	.byte	0x04, 0x37
        /*0002*/ 	.short	(.L_3067 - .L_3066)
.L_3066:
        /*0004*/ 	.word	0x00000082


	//----- nvinfo : EIATTR_KPARAM_INFO
	.align		4
.L_3067:
        /*0008*/ 	.byte	0x04, 0x17
        /*000a*/ 	.short	(.L_3069 - .L_3068)
.L_3068:
        /*000c*/ 	.word	0x00000000
        /*0010*/ 	.short	0x0000
        /*0012*/ 	.short	0x0000
        /*0014*/ 	.byte	0x00, 0xf0, 0x61, 0x04


	//----- nvinfo : EIATTR_SPARSE_MMA_MASK
	.align		4
.L_3069:
        /*0018*/ 	.byte	0x03, 0x50
        /*001a*/ 	.short	0x0000


	//----- nvinfo : EIATTR_MAXREG_COUNT
	.align		4
        /*001c*/ 	.byte	0x03, 0x1b
        /*001e*/ 	.short	0x00ff


	//----- nvinfo : EIATTR_NUM_BARRIERS
	.align		4
        /*0020*/ 	.byte	0x02, 0x4c
        /*0022*/ 	.byte	0x01
	.zero		1


	//----- nvinfo : EIATTR_MERCURY_ISA_VERSION
	.align		4
        /*0024*/ 	.byte	0x03, 0x5f
        /*0026*/ 	.short	0x0101


	//----- nvinfo : EIATTR_COOP_GROUP_MASK_REGIDS
	.align		4
        /*0028*/ 	.byte	0x04, 0x29
        /*002a*/ 	.short	(.L_3071 - .L_3070)


	//   ....[0]....
.L_3070:
        /*002c*/ 	.word	0xffffffff


	//   ....[1]....
        /*0030*/ 	.word	0xffffffff


	//   ....[2]....
        /*0034*/ 	.word	0xffffffff


	//   ....[3]....
        /*0038*/ 	.word	0xffffffff


	//   ....[4]....
        /*003c*/ 	.word	0xffffffff


	//   ....[5]....
        /*0040*/ 	.word	0xffffffff


	//   ....[6]....
        /*0044*/ 	.word	0xffffffff


	//   ....[7]....
        /*0048*/ 	.word	0xffffffff


	//   ....[8]....
        /*004c*/ 	.word	0xffffffff


	//   ....[9]....
        /*0050*/ 	.word	0xffffffff


	//   ....[10]....
        /*0054*/ 	.word	0xffffffff


	//   ....[11]....
        /*0058*/ 	.word	0xffffffff


	//   ....[12]....
        /*005c*/ 	.word	0xffffffff


	//   ....[13]....
        /*0060*/ 	.word	0xffffffff


	//   ....[14]....
        /*0064*/ 	.word	0xffffffff


	//----- nvinfo : EIATTR_COOP_GROUP_INSTR_OFFSETS
	.align		4
.L_3071:
        /*0068*/ 	.byte	0x04, 0x28
        /*006a*/ 	.short	(.L_3073 - .L_3072)


	//   ....[0]....
.L_3072:
        /*006c*/ 	.word	0x00001010


	//   ....[1]....
        /*0070*/ 	.word	0x00001460


	//   ....[2]....
        /*0074*/ 	.word	0x000045f0


	//   ....[3]....
        /*0078*/ 	.word	0x00004620


	//   ....[4]....
        /*007c*/ 	.word	0x00004650


	//   ....[5]....
        /*0080*/ 	.word	0x00004680


	//   ....[6]....
        /*0084*/ 	.word	0x000046d0


	//   ....[7]....
        /*0088*/ 	.word	0x000046e0


	//   ....[8]....
        /*008c*/ 	.word	0x00004750


	//   ....[9]....
        /*0090*/ 	.word	0x00004770


	//   ....[10]....
        /*0094*/ 	.word	0x000047d0


	//   ....[11]....
        /*0098*/ 	.word	0x000047f0


	//   ....[12]....
        /*009c*/ 	.word	0x00004880


	//   ....[13]....
        /*00a0*/ 	.word	0x00004890


	//   ....[14]....
        /*00a4*/ 	.word	0x00004ed0


	//----- nvinfo : EIATTR_VRC_CTA_INIT_COUNT
	.align		4
.L_3073:
        /*00a8*/ 	.byte	0x02, 0x4a
	.zero		1
	.zero		1


	//----- nvinfo : EIATTR_EXIT_INSTR_OFFSETS
	.align		4
        /*00ac*/ 	.byte	0x04, 0x1c
        /*00ae*/ 	.short	(.L_3075 - .L_3074)


	//   ....[0]....
.L_3074:
        /*00b0*/ 	.word	0x00000210


	//   ....[1]....
        /*00b4*/ 	.word	0x000052d0


	//----- nvinfo : EIATTR_MAX_THREADS
	.align		4
.L_3075:
        /*00b8*/ 	.byte	0x04, 0x05
        /*00ba*/ 	.short	(.L_3077 - .L_3076)
.L_3076:
        /*00bc*/ 	.word	0x00000020
        /*00c0*/ 	.word	0x00000001
        /*00c4*/ 	.word	0x00000001


	//----- nvinfo : EIATTR_CRS_STACK_SIZE
	.align		4
.L_3077:
        /*00c8*/ 	.byte	0x04, 0x1e
        /*00ca*/ 	.short	(.L_3079 - .L_3078)
.L_3078:
        /*00cc*/ 	.word	0x00000000


	//----- nvinfo : EIATTR_CBANK_PARAM_SIZE
	.align		4
.L_3079:
        /*00d0*/ 	.byte	0x03, 0x19
        /*00d2*/ 	.short	0x0118


	//----- nvinfo : EIATTR_PARAM_CBANK
	.align		4
        /*00d4*/ 	.byte	0x04, 0x0a
        /*00d6*/ 	.short	(.L_3081 - .L_3080)
	.align		4
.L_3080:
        /*00d8*/ 	.word	index@(.nv.constant0._Z25selective_scan_fwd_kernelI32Selective_Scan_fwd_kernel_traitsILi32ELi16ELi1ELb0ELb0ELb0ELb0EN3c108BFloat16EfEEv13SSMParamsBase)
        /*00dc*/ 	.short	0x0380
        /*00de*/ 	.short	0x0118


	//----- nvinfo : EIATTR_SW_WAR
	.align		4
.L_3081:
        /*00e0*/ 	.byte	0x04, 0x36
        /*00e2*/ 	.short	(.L_3083 - .L_3082)
.L_3082:
        /*00e4*/ 	.word	0x00000008
.L_3083:


//--------------------- .nv.info._Z25selective_scan_fwd_kernelI32Selective_Scan_fwd_kernel_traitsILi32ELi16ELi1ELb0ELb0ELb0ELb1EN3c108BFloat16EfEEv13SSMParamsBase --------------------------
	.section	.nv.info._Z25selective_scan_fwd_kernelI32Selective_Scan_fwd_kernel_traitsILi32ELi16ELi1ELb0ELb0ELb0ELb1EN3c108BFloat16EfEEv13SSMParamsBase,"",@"SHT_CUDA_INFO"
	.sectionflags	@""
	.align	4


	//----- nvinfo : EIATTR_CUDA_API_VERSION
	.align		4
        /*0000*/ 	.byte	0x04, 0x37
        /*0002*/ 	.short	(.L_3085 - .L_3084)
.L_3084:
        /*0004*/ 	.word	0x00000082


	//----- nvinfo : EIATTR_KPARAM_INFO
	.align		4
.L_3085:
        /*0008*/ 	.byte	0x04, 0x17
        /*000a*/ 	.short	(.L_3087 - .L_3086)
.L_3086:
        /*000c*/ 	.word	0x00000000
        /*0010*/ 	.short	0x0000
        /*0012*/ 	.short	0x0000
        /*0014*/ 	.byte	0x00, 0xf0, 0x61, 0x04


	//----- nvinfo : EIATTR_SPARSE_MMA_MASK
	.align		4
.L_3087:
        /*0018*/ 	.byte	0x03, 0x50
        /*001a*/ 	.short	0x0000


	//----- nvinfo : EIATTR_MAXREG_COUNT
	.align		4
        /*001c*/ 	.byte	0x03, 0x1b
        /*001e*/ 	.short	0x00ff


	//----- nvinfo : EIATTR_NUM_BARRIERS
	.align		4
        /*0020*/ 	.byte	0x02, 0x4c
        /*0022*/ 	.byte	0x01
	.zero		1


	//----- nvinfo : EIATTR_MERCURY_ISA_VERSION
	.align		4
        /*0024*/ 	.byte	0x03, 0x5f
        /*0026*/ 	.short	0x0101


	//----- nvinfo : EIATTR_COOP_GROUP_MASK_REGIDS
	.align		4
        /*0028*/ 	.byte	0x04, 0x29
        /*002a*/ 	.short	(.L_3089 - .L_3088)


	//   ....[0]....
.L_3088:
        /*002c*/ 	.word	0xffffffff


	//   ....[1]....
        /*0030*/ 	.word	0xffffffff


	//   ....[2]....
        /*0034*/ 	.word	0xffffffff


	//   ....[3]....
        /*0038*/ 	.word	0xffffffff


	//   ....[4]....
        /*003c*/ 	.word	0xffffffff


	//   ....[5]....
        /*0040*/ 	.word	0xffffffff


	//   ....[6]....
        /*0044*/ 	.word	0xffffffff


	//   ....[7]....
        /*0048*/ 	.word	0xffffffff


	//   ....[8]....
        /*004c*/ 	.word	0xffffffff


	//   ....[9]....
        /*0050*/ 	.word	0xffffffff


	//   ....[10]....
        /*0054*/ 	.word	0xffffffff


	//   ....[11]....
        /*0058*/ 	.word	0xffffffff


	//   ....[12]....
        /*005c*/ 	.word	0xffffffff


	//   ....[13]....
        /*0060*/ 	.word	0xffffffff


	//   ....[14]....
        /*0064*/ 	.word	0xffffffff


	//   ....[15]....
        /*0068*/ 	.word	0xffffffff


	//   ....[16]....
        /*006c*/ 	.word	0xffffffff


	//----- nvinfo : EIATTR_COOP_GROUP_INSTR_OFFSETS
	.align		4
.L_3089:
        /*0070*/ 	.byte	0x04, 0x28
        /*0072*/ 	.short	(.L_3091 - .L_3090)


	//   ....[0]....
.L_3090:
        /*0074*/ 	.word	0x000010f0


	//   ....[1]....
        /*0078*/ 	.word	0x00001550


	//   ....[2]....
        /*007c*/ 	.word	0x00004700


	//   ....[3]....
        /*0080*/ 	.word	0x00004720


	//   ....[4]....
        /*0084*/ 	.word	0x00004770


	//   ....[5]....
        /*0088*/ 	.word	0x00004780


	//   ....[6]....
        /*008c*/ 	.word	0x000047d0


	//   ....[7]....
        /*0090*/ 	.word	0x000047e0


	//   ....[8]....
        /*0094*/ 	.word	0x00004830


	//   ....[9]....
        /*0098*/ 	.word	0x00004860


	//   ....[10]....
        /*009c*/ 	.word	0x000048d0


	//   ....[11]....
        /*00a0*/ 	.word	0x000048f0


	//   ....[12]....
        /*00a4*/ 	.word	0x00004980


	//   ....[13]....
        /*00a8*/ 	.word	0x00004990


	//   ....[14]....
        /*00ac*/ 	.word	0x00005060


	//   ....[15]....
        /*00b0*/ 	.word	0x00005800


	//   ....[16]....
        /*00b4*/ 	.word	0x00006240


	//----- nvinfo : EIATTR_VRC_CTA_INIT_COUNT
	.align		4
.L_3091:
        /*00b8*/ 	.byte	0x02, 0x4a
	.zero		1
	.zero		1


	//----- nvinfo : EIATTR_EXIT_INSTR_OFFSETS
	.align		4
        /*00bc*/ 	.byte	0x04, 0x1c
        /*00be*/ 	.short	(.L_3093 - .L_3092)


	//   ....[0]....
.L_3092:
        /*00c0*/ 	.word	0x00000230


	//   ....[1]....
        /*00c4*/ 	.word	0x00006650


	//----- nvinfo : EIATTR_MAX_THREADS
	.align		4
.L_3093:
        /*00c8*/ 	.byte	0x04, 0x05
        /*00ca*/ 	.short	(.L_3095 - .L_3094)
.L_3094:
        /*00cc*/ 	.word	0x00000020
        /*00d0*/ 	.word	0x00000001
        /*00d4*/ 	.word	0x00000001


	//----- nvinfo : EIATTR_CRS_STACK_SIZE
	.align		4
.L_3095:
        /*00d8*/ 	.byte	0x04, 0x1e
        /*00da*/ 	.short	(.L_3097 - .L_3096)
.L_3096:
        /*00dc*/ 	.word	0x00000000


	//----- nvinfo : EIATTR_CBANK_PARAM_SIZE
	.align		4
.L_3097:
        /*00e0*/ 	.byte	0x03, 0x19
        /*00e2*/ 	.short	0x0118


	//----- nvinfo : EIATTR_PARAM_CBANK
	.align		4
        /*00e4*/ 	.byte	0x04, 0x0a
        /*00e6*/ 	.short	(.L_3099 - .L_3098)
	.align		4
.L_3098:
        /*00e8*/ 	.word	index@(.nv.constant0._Z25selective_scan_fwd_kernelI32Selective_Scan_fwd_kernel_traitsILi32ELi16ELi1ELb0ELb0ELb0ELb1EN3c108BFloat16EfEEv13SSMParamsBase)
        /*00ec*/ 	.short	0x0380
        /*00ee*/ 	.short	0x0118


	//----- nvinfo : EIATTR_SW_WAR
	.align		4
.L_3099:
        /*00f0*/ 	.byte	0x04, 0x36
        /*00f2*/ 	.short	(.L_3101 - .L_3100)
.L_3100:
        /*00f4*/ 	.word	0x00000008
.L_3101:


//--------------------- .nv.info._Z25selective_scan_fwd_kernelI32Selective_Scan_fwd_kernel_traitsILi32ELi16ELi1ELb0ELb0ELb1ELb0EN3c108BFloat16EfEEv13SSMParamsBase --------------------------
	.section	.nv.info._Z25selective_scan_fwd_kernelI32Selective_Scan_fwd_kernel_traitsILi32ELi16ELi1ELb0ELb0ELb1ELb0EN3c108BFloat16EfEEv13SSMParamsBase,"",@"SHT_CUDA_INFO"
	.sectionflags	@""
	.align	4


	//----- nvinfo : EIATTR_CUDA_API_VERSION
	.align		4
        /*0000*/ 	.byte	0x04, 0x37
        /*0002*/ 	.short	(.L_3103 - .L_3102)
.L_3102:
        /*0004*/ 	.word	0x00000082


	//----- nvinfo : EIATTR_KPARAM_INFO
	.align		4
.L_3103:
        /*0008*/ 	.byte	0x04, 0x17
        /*000a*/ 	.short	(.L_3105 - .L_3104)
.L_3104:
        /*000c*/ 	.word	0x00000000
        /*0010*/ 	.short	0x0000
        /*0012*/ 	.short	0x0000
        /*0014*/ 	.byte	0x00, 0xf0, 0x61, 0x04


	//----- nvinfo : EIATTR_SPARSE_MMA_MASK
	.align		4
.L_3105:
        /*0018*/ 	.byte	0x03, 0x50
        /*001a*/ 	.short	0x0000


	//----- nvinfo : EIATTR_MAXREG_COUNT
	.align		4
        /*001c*/ 	.byte	0x03, 0x1b
        /*001e*/ 	.short	0x00ff


	//----- nvinfo : EIATTR_NUM_BARRIERS
	.align		4
        /*0020*/ 	.byte	0x02, 0x4c
        /*0022*/ 	.byte	0x01
	.zero		1


	//----- nvinfo : EIATTR_MERCURY_ISA_VERSION
	.align		4
        /*0024*/ 	.byte	0x03, 0x5f
        /*0026*/ 	.short	0x0101


	//----- nvinfo : EIATTR_COOP_GROUP_MASK_REGIDS
	.align		4
        /*0028*/ 	.byte	0x04, 0x29
        /*002a*/ 	.short	(.L_3107 - .L_3106)


	//   ....[0]....
.L_3106:
        /*002c*/ 	.word	0xffffffff


	//   ....[1]....
        /*0030*/ 	.word	0xffffffff


	//   ....[2]....
        /*0034*/ 	.word	0xffffffff


	//   ....[3]....
        /*0038*/ 	.word	0xffffffff


	//   ....[4]....
        /*003c*/ 	.word	0xffffffff


	//   ....[5]....
        /*0040*/ 	.word	0xffffffff


	//   ....[6]....
        /*0044*/ 	.word	0xffffffff


	//   ....[7]....
        /*0048*/ 	.word	0xffffffff


	//   ....[8]....
        /*004c*/ 	.word	0xffffffff


	//   ....[9]....
        /*0050*/ 	.word	0xffffffff


	//   ....[10]....
        /*0054*/ 	.word	0xffffffff


	//   ....[11]....
        /*0058*/ 	.word	0xffffffff


	//   ....[12]....
        /*005c*/ 	.word	0xffffffff


	//   ....[13]....
        /*0060*/ 	.word	0xffffffff


	//   ....[14]....
        /*0064*/ 	.word	0xffffffff


	//   ....[15]....
        /*0068*/ 	.word	0xffffffff


	//----- nvinfo : EIATTR_COOP_GROUP_INSTR_OFFSETS
	.align		4
.L_3107:
        /*006c*/ 	.byte	0x04, 0x28
        /*006e*/ 	.short	(.L_3109 - .L_3108)


	//   ....[0]....
.L_3108:
        /*0070*/ 	.word	0x000011e0


	//   ....[1]....
        /*0074*/ 	.word	0x00001670


	//   ....[2]....
        /*0078*/ 	.word	0x00004700


	//   ....[3]....
        /*007c*/ 	.word	0x00004d00


	//   ....[4]....
        /*0080*/ 	.word	0x00004d90


	//   ....[5]....
        /*0084*/ 	.word	0x00004df0


	//   ....[6]....
        /*0088*/ 	.word	0x00004e20


	//   ....[7]....
        /*008c*/ 	.word	0x00004e60


	//   ....[8]....
        /*0090*/ 	.word	0x00004e80


	//   ....[9]....
        /*0094*/ 	.word	0x00004ed0


	//   ....[10]....
        /*0098*/ 	.word	0x00004ee0


	//   ....[11]....
        /*009c*/ 	.word	0x00004f90


	//   ....[12]....
        /*00a0*/ 	.word	0x00004fa0


	//   ....[13]....
        /*00a4*/ 	.word	0x00005090


	//   ....[14]....
        /*00a8*/ 	.word	0x000050b0


	//   ....[15]....
        /*00ac*/ 	.word	0x000058c0


	//----- nvinfo : EIATTR_VRC_CTA_INIT_COUNT
	.align		4
.L_3109:
        /*00b0*/ 	.byte	0x02, 0x4a
	.zero		1
	.zero		1


	//----- nvinfo : EIATTR_EXIT_INSTR_OFFSETS
	.align		4
        /*00b4*/ 	.byte	0x04, 0x1c
        /*00b6*/ 	.short	(.L_3111 - .L_3110)


	//   ....[0]....
.L_3110:
        /*00b8*/ 	.word	0x00000380


	//   ....[1]....
        /*00bc*/ 	.word	0x00005ce0


	//----- nvinfo : EIATTR_MAX_THREADS
	.align		4
.L_3111:
        /*00c0*/ 	.byte	0x04, 0x05
        /*00c2*/ 	.short	(.L_3113 - .L_3112)
.L_3112:
        /*00c4*/ 	.word	0x00000020
        /*00c8*/ 	.word	0x00000001
        /*00cc*/ 	.word	0x00000001


	//----- nvinfo : EIATTR_CRS_STACK_SIZE
	.align		4
.L_3113:
        /*00d0*/ 	.byte	0x04, 0x1e
        /*00d2*/ 	.short	(.L_3115 - .L_3114)
.L_3114:
        /*00d4*/ 	.word	0x00000000


	//----- nvinfo : EIATTR_CBANK_PARAM_SIZE
	.align		4
.L_3115:
        /*00d8*/ 	.byte	0x03, 0x19
        /*00da*/ 	.short	0x0118


	//----- nvinfo : EIATTR_PARAM_CBANK
	.align		4
        /*00dc*/ 	.byte	0x04, 0x0a
        /*00de*/ 	.short	(.L_3117 - .L_3116)
	.align		4
.L_3116:
        /*00e0*/ 	.word	index@(.nv.constant0._Z25selective_scan_fwd_kernelI32Selective_Scan_fwd_kernel_traitsILi32ELi16ELi1ELb0ELb0ELb1ELb0EN3c108BFloat16EfEEv13SSMParamsBase)
        /*00e4*/ 	.short	0x0380
        /*00e6*/ 	.short	0x0118


	//----- nvinfo : EIATTR_SW_WAR
	.align		4
.L_3117:
        /*00e8*/ 	.byte	0x04, 0x36
        /*00ea*/ 	.short	(.L_3119 - .L_3118)
.L_3118:
        /*00ec*/ 	.word	0x00000008
.L_3119:


//--------------------- .nv.info._Z25selective_scan_fwd_kernelI32Selective_Scan_fwd_kernel_traitsILi32ELi16ELi1ELb0ELb0ELb1ELb1EN3c108BFloat16EfEEv13SSMParamsBase --------------------------
	.section	.nv.info._Z25selective_scan_fwd_kernelI32Selective_Scan_fwd_kernel_traitsILi32ELi16ELi1ELb0ELb0ELb1ELb1EN3c108BFloat16EfEEv13SSMParamsBase,"",@"SHT_CUDA_INFO"
	.sectionflags	@""
	.align	4


	//----- nvinfo : EIATTR_CUDA_API_VERSION
	.align		4
        /*0000*/ 	.byte	0x04, 0x37
        /*0002*/ 	.short	(.L_3121 - .L_3120)
.L_3120:
        /*0004*/ 	.word	0x00000082


	//----- nvinfo : EIATTR_KPARAM_INFO
	.align		4
.L_3121:
        /*0008*/ 	.byte	0x04, 0x17
        /*000a*/ 	.short	(.L_3123 - .L_3122)
.L_3122:
        /*000c*/ 	.word	0x00000000
        /*0010*/ 	.short	0x0000
        /*0012*/ 	.short	0x0000
        /*0014*/ 	.byte	0x00, 0xf0, 0x61, 0x04


	//----- nvinfo : EIATTR_SPARSE_MMA_MASK
	.align		4
.L_3123:
        /*0018*/ 	.byte	0x03, 0x50
        /*001a*/ 	.short	0x0000


	//----- nvinfo : EIATTR_MAXREG_COUNT
	.align		4
        /*001c*/ 	.byte	0x03, 0x1b
        /*001e*/ 	.short	0x00ff


	//----- nvinfo : EIATTR_NUM_BARRIERS
	.align		4
        /*0020*/ 	.byte	0x02, 0x4c
        /*0022*/ 	.byte	0x01
	.zero		1


	//----- nvinfo : EIATTR_MERCURY_ISA_VERSION
	.align		4
        /*0024*/ 	.byte	0x03, 0x5f
        /*0026*/ 	.short	0x0101


	//----- nvinfo : EIATTR_COOP_GROUP_MASK_REGIDS
	.align		4
        /*0028*/ 	.byte	0x04, 0x29
        /*002a*/ 	.short	(.L_3125 - .L_3124)


	//   ....[0]....
.L_3124:
        /*002c*/ 	.word	0xffffffff


	//   ....[1]....
        /*0030*/ 	.word	0xffffffff


	//   ....[2]....
        /*0034*/ 	.word	0xffffffff


	//   ....[3]....
        /*0038*/ 	.word	0xffffffff


	//   ....[4]....
        /*003c*/ 	.word	0xffffffff


	//   ....[5]....
        /*0040*/ 	.word	0xffffffff


	//   ....[6]....
        /*0044*/ 	.word	0xffffffff


	//   ....[7]....
        /*0048*/ 	.word	0xffffffff


	//   ....[8]....
        /*004c*/ 	.word	0xffffffff


	//   ....[9]....
        /*0050*/ 	.word	0xffffffff


	//   ....[10]....
        /*0054*/ 	.word	0xffffffff


	//   ....[11]....
        /*0058*/ 	.word	0xffffffff


	//   ....[12]....
        /*005c*/ 	.word	0xffffffff


	//   ....[13]....
        /*0060*/ 	.word	0xffffffff


	//   ....[14]....
        /*0064*/ 	.word	0xffffffff


	//   ....[15]....
        /*0068*/ 	.word	0xffffffff


	//   ....[16]....
        /*006c*/ 	.word	0xffffffff


	//   ....[17]....
        /*0070*/ 	.word	0xffffffff


	//----- nvinfo : EIATTR_COOP_GROUP_INSTR_OFFSETS
	.align		4
.L_3125:
        /*0074*/ 	.byte	0x04, 0x28
        /*0076*/ 	.short	(.L_3127 - .L_3126)


	//   ....[0]....
.L_3126:
        /*0078*/ 	.word	0x000010c0


	//   ....[1]....
        /*007c*/ 	.word	0x00001550


	//   ....[2]....
        /*0080*/ 	.word	0x00004670


	//   ....[3]....
        /*0084*/ 	.word	0x00004c80


	//   ....[4]....
        /*0088*/ 	.word	0x00004d10


	//   ....[5]....
        /*008c*/ 	.word	0x00004d70


	//   ....[6]....
        /*0090*/ 	.word	0x00004d90


	//   ....[7]....
        /*0094*/ 	.word	0x00004dd0


	//   ....[8]....
        /*0098*/ 	.word	0x00004df0


	//   ....[9]....
        /*009c*/ 	.word	0x00004e40


	//   ....[10]....
        /*00a0*/ 	.word	0x00004e50


	//   ....[11]....
        /*00a4*/ 	.word	0x00004f00


	//   ....[12]....
        /*00a8*/ 	.word	0x00004f10


	//   ....[13]....
        /*00ac*/ 	.word	0x00005000


	//   ....[14]....
        /*00b0*/ 	.word	0x00005020


	//   ....[15]....
        /*00b4*/ 	.word	0x000058a0


	//   ....[16]....
        /*00b8*/ 	.word	0x00006100


	//   ....[17]....
        /*00bc*/ 	.word	0x00006b40


	//----- nvinfo : EIATTR_VRC_CTA_INIT_COUNT
	.align		4
.L_3127:
        /*00c0*/ 	.byte	0x02, 0x4a
	.zero		1
	.zero		1


	//----- nvinfo : EIATTR_EXIT_INSTR_OFFSETS
	.align		4
        /*00c4*/ 	.byte	0x04, 0x1c
        /*00c6*/ 	.short	(.L_3129 - .L_3128)


	//   ....[0]....
.L_3128:
        /*00c8*/ 	.word	0x000003b0


	//   ....[1]....
        /*00cc*/ 	.word	0x00006fb0


	//----- nvinfo : EIATTR_MAX_THREADS
	.align		4
.L_3129:
        /*00d0*/ 	.byte	0x04, 0x05
        /*00d2*/ 	.short	(.L_3131 - .L_3130)
.L_3130:
        /*00d4*/ 	.word	0x00000020
        /*00d8*/ 	.word	0x00000001
        /*00dc*/ 	.word	0x00000001


	//----- nvinfo : EIATTR_CRS_STACK_SIZE
	.align		4
.L_3131:
        /*00e0*/ 	.byte	0x04, 0x1e
        /*00e2*/ 	.short	(.L_3133 - .L_3132)
.L_3132:
        /*00e4*/ 	.word	0x00000000


	//----- nvinfo : EIATTR_CBANK_PARAM_SIZE
	.align		4
.L_3133:
        /*00e8*/ 	.byte	0x03, 0x19
        /*00ea*/ 	.short	0x0118


	//----- nvinfo : EIATTR_PARAM_CBANK
	.align		4
        /*00ec*/ 	.byte	0x04, 0x0a
        /*00ee*/ 	.short	(.L_3135 - .L_3134)
	.align		4
.L_3134:
        /*00f0*/ 	.word	index@(.nv.constant0._Z25selective_scan_fwd_kernelI32Selective_Scan_fwd_kernel_traitsILi32ELi16ELi1ELb0ELb0ELb1ELb1EN3c108BFloat16EfEEv13SSMParamsBase)
        /*00f4*/ 	.short	0x0380
        /*00f6*/ 	.short	0x0118


	//----- nvinfo : EIATTR_SW_WAR
	.align		4
.L_3135:
        /*00f8*/ 	.byte	0x04, 0x36
        /*00fa*/ 	.short	(.L_3137 - .L_3136)
.L_3136:
        /*00fc*/ 	.word	0x00000008
.L_3137:


//--------------------- .nv.info._Z25selective_scan_fwd_kernelI32Selective_Scan_fwd_kernel_traitsILi32ELi16ELi1ELb0ELb1ELb0ELb0EN3c108BFloat16EfEEv13SSMParamsBase --------------------------
	.section	.nv.info._Z25selective_scan_fwd_kernelI32Selective_Scan_fwd_kernel_traitsILi32ELi16ELi1ELb0ELb1ELb0ELb0EN3c108BFloat16EfEEv13SSMParamsBase,"",@"SHT_CUDA_INFO"
	.sectionflags	@""
	.align	4


	//----- nvinfo : EIATTR_CUDA_API_VERSION
	.align		4
        /*0000*/ 	.byte	0x04, 0x37
        /*0002*/ 	.short	(.L_3139 - .L_3138)
.L_3138:
        /*0004*/ 	.word	0x00000082


	//----- nvinfo : EIATTR_KPARAM_INFO
	.align		4
.L_3139:
        /*0008*/ 	.byte	0x04, 0x17
        /*000a*/ 	.short	(.L_3141 - .L_3140)
.L_3140:
        /*000c*/ 	.word	0x00000000
        /*0010*/ 	.short	0x0000
        /*0012*/ 	.short	0x0000
        /*0014*/ 	.byte	0x00, 0xf0, 0x61, 0x04


	//----- nvinfo : EIATTR_SPARSE_MMA_MASK
	.align		4
.L_3141:
        /*0018*/ 	.byte	0x03, 0x50
        /*001a*/ 	.short	0x0000


	//----- nvinfo : EIATTR_MAXREG_COUNT
	.align		4
        /*001c*/ 	.byte	0x03, 0x1b
        /*001e*/ 	.short	0x00ff


	//----- nvinfo : EIATTR_NUM_BARRIERS
	.align		4
        /*0020*/ 	.byte	0x02, 0x4c
        /*0022*/ 	.byte	0x01
	.zero		1


	//----- nvinfo : EIATTR_MERCURY_ISA_VERSION
	.align		4
        /*0024*/ 	.byte	0x03, 0x5f
        /*0026*/ 	.short	0x0101


	//----- nvinfo : EIATTR_COOP_GROUP_MASK_REGIDS
	.align		4
        /*0028*/ 	.byte	0x04, 0x29
        /*002a*/ 	.short	(.L_3143 - .L_3142)


	//   ....[0]....
.L_3142:
        /*002c*/ 	.word	0xffffffff


	//   ....[1]....
        /*0030*/ 	.word	0xffffffff


	//   ....[2]....
        /*0034*/ 	.word	0xffffffff


	//   ....[3]....
        /*0038*/ 	.word	0xffffffff


	//   ....[4]....
        /*003c*/ 	.word	0xffffffff


	//   ....[5]....
        /*0040*/ 	.word	0xffffffff


	//   ....[6]....
        /*0044*/ 	.word	0xffffffff


	//   ....[7]....
        /*0048*/ 	.word	0xffffffff


	//   ....[8]....
        /*004c*/ 	.word	0xffffffff


	//   ....[9]....
        /*0050*/ 	.word	0xffffffff


	//   ....[10]....
        /*0054*/ 	.word	0xffffffff


	//   ....[11]....
        /*0058*/ 	.word	0xffffffff


	//   ....[12]....
        /*005c*/ 	.word	0xffffffff


	//   ....[13]....
        /*0060*/ 	.word	0xffffffff


	//   ....[14]....
        /*0064*/ 	.word	0xffffffff


	//   ....[15]....
        /*0068*/ 	.word	0xffffffff


	//----- nvinfo : EIATTR_COOP_GROUP_INSTR_OFFSETS
	.align		4
.L_3143:
        /*006c*/ 	.byte	0x04, 0x28
        /*006e*/ 	.short	(.L_3145 - .L_3144)


	//   ....[0]....
.L_3144:
        /*0070*/ 	.word	0x000011e0


	//   ....[1]....
        /*0074*/ 	.word	0x00001670


	//   ....[2]....
        /*0078*/ 	.word	0x00004580


	//   ....[3]....
        /*007c*/ 	.word	0x00004f60


	//   ....[4]....
        /*0080*/ 	.word	0x00004fb0


	//   ....[5]....
        /*0084*/ 	.word	0x00004ff0


	//   ....[6]....
        /*0088*/ 	.word	0x00005010


	//   ....[7]....
        /*008c*/ 	.word	0x00005050


	//   ....[8]....
        /*0090*/ 	.word	0x00005070


	//   ....[9]....
        /*0094*/ 	.word	0x000050c0


	//   ....[10]....
        /*0098*/ 	.word	0x000050d0


	//   ....[11]....
        /*009c*/ 	.word	0x00005160


	//   ....[12]....
        /*00a0*/ 	.word	0x00005170


	//   ....[13]....
        /*00a4*/ 	.word	0x00005290


	//   ....[14]....
        /*00a8*/ 	.word	0x000052b0


	//   ....[15]....
        /*00ac*/ 	.word	0x000058c0


	//----- nvinfo : EIATTR_VRC_CTA_INIT_COUNT
	.align		4
.L_3145:
        /*00b0*/ 	.byte	0x02, 0x4a
	.zero		1
	.zero		1


	//----- nvinfo : EIATTR_EXIT_INSTR_OFFSETS
	.align		4
        /*00b4*/ 	.byte	0x04, 0x1c
        /*00b6*/ 	.short	(.L_3147 - .L_3146)


	//   ....[0]....
.L_3146:
        /*00b8*/ 	.word	0x00000380


	//   ....[1]....
        /*00bc*/ 	.word	0x00005ce0


	//----- nvinfo : EIATTR_MAX_THREADS
	.align		4
.L_3147:
        /*00c0*/ 	.byte	0x04, 0x05
        /*00c2*/ 	.short	(.L_3149 - .L_3148)
.L_3148:
        /*00c4*/ 	.word	0x00000020
        /*00c8*/ 	.word	0x00000001
        /*00cc*/ 	.word	0x00000001


	//----- nvinfo : EIATTR_CRS_STACK_SIZE
	.align		4
.L_3149:
        /*00d0*/ 	.byte	0x04, 0x1e
        /*00d2*/ 	.short	(.L_3151 - .L_3150)
.L_3150:
        /*00d4*/ 	.word	0x00000000


	//----- nvinfo : EIATTR_CBANK_PARAM_SIZE
	.align		4
.L_3151:
        /*00d8*/ 	.byte	0x03, 0x19
        /*00da*/ 	.short	0x0118


	//----- nvinfo : EIATTR_PARAM_CBANK
	.align		4
        /*00dc*/ 	.byte	0x04, 0x0a
        /*00de*/ 	.short	(.L_3153 - .L_3152)
	.align		4
.L_3152:
        /*00e0*/ 	.word	index@(.nv.constant0._Z25selective_scan_fwd_kernelI32Selective_Scan_fwd_kernel_traitsILi32ELi16ELi1ELb0ELb1ELb0ELb0EN3c108BFloat16EfEEv13SSMParamsBase)
        /*00e4*/ 	.short	0x0380
        /*00e6*/ 	.short	0x0118


	//----- nvinfo : EIATTR_SW_WAR
	.align		4
.L_3153:
        /*00e8*/ 	.byte	0x04, 0x36
        /*00ea*/ 	.short	(.L_3155 - .L_3154)
.L_3154:
        /*00ec*/ 	.word	0x00000008
.L_3155:


//--------------------- .nv.info._Z25selective_scan_fwd_kernelI32Selective_Scan_fwd_kernel_traitsILi32ELi16ELi1ELb0ELb1ELb0ELb1EN3c108BFloat16EfEEv13SSMParamsBase --------------------------
	.section	.nv.info._Z25selective_scan_fwd_kernelI32Selective_Scan_fwd_kernel_traitsILi32ELi16ELi1ELb0ELb1ELb0ELb1EN3c108BFloat16EfEEv13SSMParamsBase,"",@"SHT_CUDA_INFO"
	.sectionflags	@""
	.align	4


	//----- nvinfo : EIATTR_CUDA_API_VERSION
	.align		4
        /*0000*/ 	.byte	0x04, 0x37
        /*0002*/ 	.short	(.L_3157 - .L_3156)
.L_3156:
        /*0004*/ 	.word	0x00000082


	//----- nvinfo : EIATTR_KPARAM_INFO
	.align		4
.L_3157:
        /*0008*/ 	.byte	0x04, 0x17
        /*000a*/ 	.short	(.L_3159 - .L_3158)
.L_3158:
        /*000c*/ 	.word	0x00000000
        /*0010*/ 	.short	0x0000
        /*0012*/ 	.short	0x0000
        /*0014*/ 	.byte	0x00, 0xf0, 0x61, 0x04


	//----- nvinfo : EIATTR_SPARSE_MMA_MASK
	.align		4
.L_3159:
        /*0018*/ 	.byte	0x03, 0x50
        /*001a*/ 	.short	0x0000


	//----- nvinfo : EIATTR_MAXREG_COUNT
	.align		4
        /*001c*/ 	.byte	0x03, 0x1b
        /*001e*/ 	.short	0x00ff


	//----- nvinfo : EIATTR_NUM_BARRIERS
	.align		4
        /*0020*/ 	.byte	0x02, 0x4c
        /*0022*/ 	.byte	0x01
	.zero		1


	//----- nvinfo : EIATTR_MERCURY_ISA_VERSION
	.align		4
        /*0024*/ 	.byte	0x03, 0x5f
        /*0026*/ 	.short	0x0101


	//----- nvinfo : EIATTR_COOP_GROUP_MASK_REGIDS
	.align		4
        /*0028*/ 	.byte	0x04, 0x29
        /*002a*/ 	.short	(.L_3161 - .L_3160)


	//   ....[0]....
.L_3160:
        /*002c*/ 	.word	0xffffffff


	//   ....[1]....
        /*0030*/ 	.word	0xffffffff


	//   ....[2]....
        /*0034*/ 	.word	0xffffffff


	//   ....[3]....
        /*0038*/ 	.word	0xffffffff


	//   ....[4]....
        /*003c*/ 	.word	0xffffffff


	//   ....[5]....
        /*0040*/ 	.word	0xffffffff


	//   ....[6]....
        /*0044*/ 	.word	0xffffffff


	//   ....[7]....
        /*0048*/ 	.word	0xffffffff


	//   ....[8]....
        /*004c*/ 	.word	0xffffffff


	//   ....[9]....
        /*0050*/ 	.word	0xffffffff


	//   ....[10]....
        /*0054*/ 	.word	0xffffffff


	//   ....[11]....
        /*0058*/ 	.word	0xffffffff


	//   ....[12]....
        /*005c*/ 	.word	0xffffffff


	//   ....[13]....
        /*0060*/ 	.word	0xffffffff


	//   ....[14]....
        /*0064*/ 	.word	0xffffffff


	//   ....[15]....
        /*0068*/ 	.word	0xffffffff


	//   ....[16]....
        /*006c*/ 	.word	0xffffffff


	//   ....[17]....
        /*0070*/ 	.word	0xffffffff


	//----- nvinfo : EIATTR_COOP_GROUP_INSTR_OFFSETS
	.align		4
.L_3161:
        /*0074*/ 	.byte	0x04, 0x28
        /*0076*/ 	.short	(.L_3163 - .L_3162)


	//   ....[0]....
.L_3162:
        /*0078*/ 	.word	0x000010c0


	//   ....[1]....
        /*007c*/ 	.word	0x00001550


	//   ....[2]....
        /*0080*/ 	.word	0x000044f0


	//   ....[3]....
        /*0084*/ 	.word	0x00004ed0


	//   ....[4]....
        /*0088*/ 	.word	0x00004f20


	//   ....[5]....
        /*008c*/ 	.word	0x00004f60


	//   ....[6]....
        /*0090*/ 	.word	0x00004f80


	//   ....[7]....
        /*0094*/ 	.word	0x00004fc0


	//   ....[8]....
        /*0098*/ 	.word	0x00004fe0


	//   ....[9]....
        /*009c*/ 	.word	0x00005030


	//   ....[10]....
        /*00a0*/ 	.word	0x00005040


	//   ....[11]....
        /*00a4*/ 	.word	0x000050d0


	//   ....[12]....
        /*00a8*/ 	.word	0x000050e0


	//   ....[13]....
        /*00ac*/ 	.word	0x00005200


	//   ....[14]....
        /*00b0*/ 	.word	0x00005220


	//   ....[15]....
        /*00b4*/ 	.word	0x000058a0


	//   ....[16]....
        /*00b8*/ 	.word	0x00006100


	//   ....[17]....
        /*00bc*/ 	.word	0x00006b40


	//----- nvinfo : EIATTR_VRC_CTA_INIT_COUNT
	.align		4
.L_3163:
        /*00c0*/ 	.byte	0x02, 0x4a
	.zero		1
	.zero		1


	//----- nvinfo : EIATTR_EXIT_INSTR_OFFSETS
	.align		4
        /*00c4*/ 	.byte	0x04, 0x1c
        /*00c6*/ 	.short	(.L_3165 - .L_3164)


	//   ....[0]....
.L_3164:
        /*00c8*/ 	.word	0x000003b0


	//   ....[1]....
        /*00cc*/ 	.word	0x00006fb0


	//----- nvinfo : EIATTR_MAX_THREADS
	.align		4
.L_3165:
        /*00d0*/ 	.byte	0x04, 0x05
        /*00d2*/ 	.short	(.L_3167 - .L_3166)
.L_3166:
        /*00d4*/ 	.word	0x00000020
        /*00d8*/ 	.word	0x00000001
        /*00dc*/ 	.word	0x00000001


	//----- nvinfo : EIATTR_CRS_STACK_SIZE
	.align		4
.L_3167:
        /*00e0*/ 	.byte	0x04, 0x1e
        /*00e2*/ 	.short	(.L_3169 - .L_3168)
.L_3168:
        /*00e4*/ 	.word	0x00000000


	//----- nvinfo : EIATTR_CBANK_PARAM_SIZE
	.align		4
.L_3169:
        /*00e8*/ 	.byte	0x03, 0x19
        /*00ea*/ 	.short	0x0118


	//----- nvinfo : EIATTR_PARAM_CBANK
	.align		4
        /*00ec*/ 	.byte	0x04, 0x0a
        /*00ee*/ 	.short	(.L_3171 - .L_3170)
	.align		4
.L_3170:
        /*00f0*/ 	.word	index@(.nv.constant0._Z25selective_scan_fwd_kernelI32Selective_Scan_fwd_kernel_traitsILi32ELi16ELi1ELb0ELb1ELb0ELb1EN3c108BFloat16EfEEv13SSMParamsBase)
        /*00f4*/ 	.short	0x0380
        /*00f6*/ 	.short	0x0118


	//----- nvinfo : EIATTR_SW_WAR
	.align		4
.L_3171:
        /*00f8*/ 	.byte	0x04, 0x36
        /*00fa*/ 	.short	(.L_3173 - .L_3172)
.L_3172:
        /*00fc*/ 	.word	0x00000008
.L_3173:


//--------------------- .nv.info._Z25selective_scan_fwd_kernelI32Selective_Scan_fwd_kernel_traitsILi32ELi16ELi1ELb0ELb1ELb1ELb0EN3c108BFloat16EfEEv13SSMParamsBase --------------------------
	.section	.nv.info._Z25selective_scan_fwd_kernelI32Selective_Scan_fwd_kernel_traitsILi32ELi16ELi1ELb0ELb1ELb1ELb0EN3c108BFloat16EfEEv13SSMParamsBase,"",@"SHT_CUDA_INFO"
	.sectionflags	@""
	.align	4


	//----- nvinfo : EIATTR_CUDA_API_VERSION
	.align		4
        /*0000*/ 	.byte	0x04, 0x37
        /*0002*/ 	.short	(.L_3175 - .L_3174)
.L_3174:
        /*0004*/ 	.word	0x00000082


	//----- nvinfo : EIATTR_KPARAM_INFO
	.align		4
.L_3175:
        /*0008*/ 	.byte	0x04, 0x17
        /*000a*/ 	.short	(.L_3177 - .L_3176)
.L_3176:
        /*000c*/ 	.word	0x00000000
        /*0010*/ 	.short	0x0000
        /*0012*/ 	.short	0x0000
        /*0014*/ 	.byte	0x00, 0xf0, 0x61, 0x04


	//----- nvinfo : EIATTR_SPARSE_MMA_MASK
	.align		4
.L_3177:
        /*0018*/ 	.byte	0x03, 0x50
        /*001a*/ 	.short	0x0000


	//----- nvinfo : EIATTR_MAXREG_COUNT
	.align		4
        /*001c*/ 	.byte	0x03, 0x1b
        /*001e*/ 	.short	0x00ff


	//----- nvinfo : EIATTR_NUM_BARRIERS
	.align		4
        /*0020*/ 	.byte	0x02, 0x4c
        /*0022*/ 	.byte	0x01
	.zero		1


	//----- nvinfo : EIATTR_MERCURY_ISA_VERSION
	.align		4
        /*0024*/ 	.byte	0x03, 0x5f
        /*0026*/ 	.short	0x0101


	//----- nvinfo : EIATTR_COOP_GROUP_MASK_REGIDS
	.align		4
        /*0028*/ 	.byte	0x04, 0x29
        /*002a*/ 	.short	(.L_3179 - .L_3178)


	//   ....[0]....
.L_3178:
        /*002c*/ 	.word	0xffffffff


	//   ....[1]....
        /*0030*/ 	.word	0xffffffff


	//   ....[2]....
        /*0034*/ 	.word	0xffffffff


	//   ....[3]....
        /*0038*/ 	.word	0xffffffff


	//   ....[4]....
        /*003c*/ 	.word	0xffffffff


	//   ....[5]....
        /*0040*/ 	.word	0xffffffff


	//   ....[6]....
        /*0044*/ 	.word	0xffffffff


	//   ....[7]....
        /*0048*/ 	.word	0xffffffff


	//   ....[8]....
        /*004c*/ 	.word	0xffffffff


	//   ....[9]....
        /*0050*/ 	.word	0xffffffff


	//   ....[10]....
        /*0054*/ 	.word	0xffffffff


	//   ....[11]....
        /*0058*/ 	.word	0xffffffff


	//   ....[12]....
        /*005c*/ 	.word	0xffffffff


	//   ....[13]....
        /*0060*/ 	.word	0xffffffff


	//   ....[14]....
        /*0064*/ 	.word	0xffffffff


	//   ....[15]....
        /*0068*/ 	.word	0xffffffff


	//   ....[16]....
        /*006c*/ 	.word	0xffffffff


	//----- nvinfo : EIATTR_COOP_GROUP_INSTR_OFFSETS
	.align		4
.L_3179:
        /*0070*/ 	.byte	0x04, 0x28
        /*0072*/ 	.short	(.L_3181 - .L_3180)


	//   ....[0]....
.L_3180:
        /*0074*/ 	.word	0x00001270


	//   ....[1]....
        /*0078*/ 	.word	0x00001710


	//   ....[2]....
        /*007c*/ 	.word	0x00004730


	//   ....[3]....
        /*0080*/ 	.word	0x000053a0


	//   ....[4]....
        /*0084*/ 	.word	0x00005430


	//   ....[5]....
        /*0088*/ 	.word	0x00005440


	//   ....[6]....
        /*008c*/ 	.word	0x00005460


	//   ....[7]....
        /*0090*/ 	.word	0x000054c0


	//   ....[8]....
        /*0094*/ 	.word	0x000055c0


	//   ....[9]....
        /*0098*/ 	.word	0x00005630


	//   ....[10]....
        /*009c*/ 	.word	0x00005650


	//   ....[11]....
        /*00a0*/ 	.word	0x000057f0


	//   ....[12]....
        /*00a4*/ 	.word	0x00005800


	//   ....[13]....
        /*00a8*/ 	.word	0x00005810


	//   ....[14]....
        /*00ac*/ 	.word	0x00005a00


	//   ....[15]....
        /*00b0*/ 	.word	0x00005a20


	//   ....[16]....
        /*00b4*/ 	.word	0x00006130


	//----- nvinfo : EIATTR_VRC_CTA_INIT_COUNT
	.align		4
.L_3181:
        /*00b8*/ 	.byte	0x02, 0x4a
	.zero		1
	.zero		1


	//----- nvinfo : EIATTR_EXIT_INSTR_OFFSETS
	.align		4
        /*00bc*/ 	.byte	0x04, 0x1c
        /*00be*/ 	.short	(.L_3183 - .L_3182)


	//   ....[0]....
.L_3182:
        /*00c0*/ 	.word	0x00000400


	//   ....[1]....
        /*00c4*/ 	.word	0x00006570


	//----- nvinfo : EIATTR_MAX_THREADS
	.align		4
.L_3183:
        /*00c8*/ 	.byte	0x04, 0x05
        /*00ca*/ 	.short	(.L_3185 - .L_3184)
.L_3184:
        /*00cc*/ 	.word	0x00000020
        /*00d0*/ 	.word	0x00000001
        /*00d4*/ 	.word	0x00000001


	//----- nvinfo : EIATTR_CRS_STACK_SIZE
	.align		4
.L_3185:
        /*00d8*/ 	.byte	0x04, 0x1e
        /*00da*/ 	.short	(.L_3187 - .L_3186)
.L_3186:
        /*00dc*/ 	.word	0x00000000


	//----- nvinfo : EIATTR_CBANK_PARAM_SIZE
	.align		4
.L_3187:
        /*00e0*/ 	.byte	0x03, 0x19
        /*00e2*/ 	.short	0x0118


	//----- nvinfo : EIATTR_PARAM_CBANK
	.align		4
        /*00e4*/ 	.byte	0x04, 0x0a
        /*00e6*/ 	.short	(.L_3189 - .L_3188)
	.align		4
.L_3188:
        /*00e8*/ 	.word	index@(.nv.constant0._Z25selective_scan_fwd_kernelI32Selective_Scan_fwd_kernel_traitsILi32ELi16ELi1ELb0ELb1ELb1ELb0EN3c108BFloat16EfEEv13SSMParamsBase)
        /*00ec*/ 	.short	0x0380
        /*00ee*/ 	.short	0x0118


	//----- nvinfo : EIATTR_SW_WAR
	.align		4
.L_3189:
        /*00f0*/ 	.byte	0x04, 0x36
        /*00f2*/ 	.short	(.L_3191 - .L_3190)
.L_3190:
        /*00f4*/ 	.word	0x00000008
.L_3191:


//--------------------- .nv.info._Z25selective_scan_fwd_kernelI32Selective_Scan_fwd_kernel_traitsILi32ELi16ELi1ELb0ELb1ELb1ELb1EN3c108BFloat16EfEEv13SSMParamsBase --------------------------
	.section	.nv.info._Z25selective_scan_fwd_kernelI32Selective_Scan_fwd_kernel_traitsILi32ELi16ELi1ELb0ELb1ELb1ELb1EN3c108BFloat16EfEEv13SSMParamsBase,"",@"SHT_CUDA_INFO"
	.sectionflags	@""
	.align	4


	//----- nvinfo : EIATTR_CUDA_API_VERSION
	.align		4
        /*0000*/ 	.byte	0x04, 0x37
        /*0002*/ 	.short	(.L_3193 - .L_3192)
.L_3192:
        /*0004*/ 	.word	0x00000082


	//----- nvinfo : EIATTR_KPARAM_INFO
	.align		4
.L_3193:
        /*0008*/ 	.byte	0x04, 0x17
        /*000a*/ 	.short	(.L_3195 - .L_3194)
.L_3194:
        /*000c*/ 	.word	0x00000000
        /*0010*/ 	.short	0x0000
        /*0012*/ 	.short	0x0000
        /*0014*/ 	.byte	0x00, 0xf0, 0x61, 0x04


	//----- nvinfo : EIATTR_SPARSE_MMA_MASK
	.align		4
.L_3195:
        /*0018*/ 	.byte	0x03, 0x50
        /*001a*/ 	.short	0x0000


	//----- nvinfo : EIATTR_MAXREG_COUNT
	.align		4
        /*001c*/ 	.byte	0x03, 0x1b
        /*001e*/ 	.short	0x00ff


	//----- nvinfo : EIATTR_NUM_BARRIERS
	.align		4
        /*0020*/ 	.byte	0x02, 0x4c
        /*0022*/ 	.byte	0x01
	.zero		1


	//----- nvinfo : EIATTR_MERCURY_ISA_VERSION
	.align		4
        /*0024*/ 	.byte	0x03, 0x5f
        /*0026*/ 	.short	0x0101


	//----- nvinfo : EIATTR_COOP_GROUP_MASK_REGIDS
	.align		4
        /*0028*/ 	.byte	0x04, 0x29
        /*002a*/ 	.short	(.L_3197 - .L_3196)


	//   ....[0]....
.L_3196:
        /*002c*/ 	.word	0xffffffff


	//   ....[1]....
        /*0030*/ 	.word	0xffffffff


	//   ....[2]....
        /*0034*/ 	.word	0xffffffff


	//   ....[3]....
        /*0038*/ 	.word	0xffffffff


	//   ....[4]....
        /*003c*/ 	.word	0xffffffff


	//   ....[5]....
        /*0040*/ 	.word	0xffffffff


	//   ....[6]....
        /*0044*/ 	.word	0xffffffff


	//   ....[7]....
        /*0048*/ 	.word	0xffffffff


	//   ....[8]....
        /*004c*/ 	.word	0xffffffff


	//   ....[9]....
        /*0050*/ 	.word	0xffffffff


	//   ....[10]....
        /*0054*/ 	.word	0xffffffff


	//   ....[11]....
        /*0058*/ 	.word	0xffffffff


	//   ....[12]....
        /*005c*/ 	.word	0xffffffff


	//   ....[13]....
        /*0060*/ 	.word	0xffffffff


	//   ....[14]....
        /*0064*/ 	.word	0xffffffff


	//   ....[15]....
        /*0068*/ 	.word	0xffffffff


	//   ....[16]....
        /*006c*/ 	.word	0xffffffff


	//   ....[17]....
        /*0070*/ 	.word	0xffffffff


	//   ....[18]....
        /*0074*/ 	.word	0xffffffff


	//----- nvinfo : EIATTR_COOP_GROUP_INSTR_OFFSETS
	.align		4
.L_3197:
        /*0078*/ 	.byte	0x04, 0x28
        /*007a*/ 	.short	(.L_3199 - .L_3198)


	//   ....[0]....
.L_3198:
        /*007c*/ 	.word	0x00001150


	//   ....[1]....
        /*0080*/ 	.word	0x000015b0


	//   ....[2]....
        /*0084*/ 	.word	0x000046b0


	//   ....[3]....
        /*0088*/ 	.word	0x00005300


	//   ....[4]....
        /*008c*/ 	.word	0x00005390


	//   ....[5]....
        /*0090*/ 	.word	0x000053a0


	//   ....[6]....
        /*0094*/ 	.word	0x000053c0


	//   ....[7]....
        /*0098*/ 	.word	0x00005470


	//   ....[8]....
        /*009c*/ 	.word	0x00005490


	//   ....[9]....
        /*00a0*/ 	.word	0x00005550


	//   ....[10]....
        /*00a4*/ 	.word	0x000055a0


	//   ....[11]....
        /*00a8*/ 	.word	0x00005710


	//   ....[12]....
        /*00ac*/ 	.word	0x00005720


	//   ....[13]....
        /*00b0*/ 	.word	0x00005780


	//   ....[14]....
        /*00b4*/ 	.word	0x00005970


	//   ....[15]....
        /*00b8*/ 	.word	0x00005990


	//   ....[16]....
        /*00bc*/ 	.word	0x00006100


	//   ....[17]....
        /*00c0*/ 	.word	0x00006970


	//   ....[18]....
        /*00c4*/ 	.word	0x000073b0


	//----- nvinfo : EIATTR_VRC_CTA_INIT_COUNT
	.align		4
.L_3199:
        /*00c8*/ 	.byte	0x02, 0x4a
	.zero		1
	.zero		1


	//----- nvinfo : EIATTR_EXIT_INSTR_OFFSETS
	.align		4
        /*00cc*/ 	.byte	0x04, 0x1c
        /*00ce*/ 	.short	(.L_3201 - .L_3200)


	//   ....[0]....
.L_3200:
        /*00d0*/ 	.word	0x00000440


	//   ....[1]....
        /*00d4*/ 	.word	0x00007840


	//----- nvinfo : EIATTR_MAX_THREADS
	.align		4
.L_3201:
        /*00d8*/ 	.byte	0x04, 0x05
        /*00da*/ 	.short	(.L_3203 - .L_3202)
.L_3202:
        /*00dc*/ 	.word	0x00000020
        /*00e0*/ 	.word	0x00000001
        /*00e4*/ 	.word	0x00000001


	//----- nvinfo : EIATTR_CRS_STACK_SIZE
	.align		4
.L_3203:
        /*00e8*/ 	.byte	0x04, 0x1e
        /*00ea*/ 	.short	(.L_3205 - .L_3204)
.L_3204:
        /*00ec*/ 	.word	0x00000000


	//----- nvinfo : EIATTR_CBANK_PARAM_SIZE
	.align		4
.L_3205:
        /*00f0*/ 	.byte	0x03, 0x19
        /*00f2*/ 	.short	0x0118


	//----- nvinfo : EIATTR_PARAM_CBANK
	.align		4
        /*00f4*/ 	.byte	0x04, 0x0a
        /*00f6*/ 	.short	(.L_3207 - .L_3206)
	.align		4
.L_3206:
        /*00f8*/ 	.word	index@(.nv.constant0._Z25selective_scan_fwd_kernelI32Selective_Scan_fwd_kernel_traitsILi32ELi16ELi1ELb0ELb1ELb1ELb1EN3c108BFloat16EfEEv13SSMParamsBase)
        /*00fc*/ 	.short	0x0380
        /*00fe*/ 	.short	0x0118


	//----- nvinfo : EIATTR_SW_WAR
	.align		4
.L_3207:
        /*0100*/ 	.byte	0x04, 0x36
        /*0102*/ 	.short	(.L_3209 - .L_3208)
.L_3208:
        /*0104*/ 	.word	0x00000008
.L_3209:


//--------------------- .nv.info._Z25selective_scan_fwd_kernelI32Selective_Scan_fwd_kernel_traitsILi32ELi16ELi1ELb1ELb0ELb0ELb0EN3c108BFloat16EfEEv13SSMParamsBase --------------------------
	.section	.nv.info._Z25selective_scan_fwd_kernelI32Selective_Scan_fwd_kernel_traitsILi32ELi16ELi1ELb1ELb0ELb0ELb0EN3c108BFloat16EfEEv13SSMParamsBase,"",@"SHT_CUDA_INFO"
	.sectionflags	@""
	.align	4


	//----- nvinfo : EIATTR_CUDA_API_VERSION
	.align		4
        /*0000*/ 	.byte	0x04, 0x37
        /*0002*/ 	.short	(.L_3211 - .L_3210)
.L_3210:
        /*0004*/ 	.word	0x00000082


	//----- nvinfo : EIATTR_KPARAM_INFO
	.align		4
.L_3211:
        /*0008*/ 	.byte	0x04, 0x17
        /*000a*/ 	.short	(.L_3213 - .L_3212)
.L_3212:
        /*000c*/ 	.word	0x00000000
        /*0010*/ 	.short	0x0000
        /*0012*/ 	.short	0x0000
        /*0014*/ 	.byte	0x00, 0xf0, 0x61, 0x04


	//----- nvinfo : EIATTR_SPARSE_MMA_MASK
	.align		4
.L_3213:
        /*0018*/ 	.byte	0x03, 0x50
        /*001a*/ 	.short	0x0000


	//----- nvinfo : EIATTR_MAXREG_COUNT
	.align		4
        /*001c*/ 	.byte	0x03, 0x1b
        /*001e*/ 	.short	0x00ff


	//----- nvinfo : EIATTR_NUM_BARRIERS
	.align		4
        /*0020*/ 	.byte	0x02, 0x4c
        /*0022*/ 	.byte	0x01
	.zero		1


	//----- nvinfo : EIATTR_MERCURY_ISA_VERSION
	.align		4
        /*0024*/ 	.byte	0x03, 0x5f
        /*0026*/ 	.short	0x0101


	//----- nvinfo : EIATTR_COOP_GROUP_MASK_REGIDS
	.align		4
        /*0028*/ 	.byte	0x04, 0x29
        /*002a*/ 	.short	(.L_3215 - .L_3214)


	//   ....[0]....
.L_3214:
        /*002c*/ 	.word	0xffffffff


	//   ....[1]....
        /*0030*/ 	.word	0xffffffff


	//   ....[2]....
        /*0034*/ 	.word	0xffffffff


	//   ....[3]....
        /*0038*/ 	.word	0xffffffff


	//   ....[4]....
        /*003c*/ 	.word	0xffffffff


	//   ....[5]....
        /*0040*/ 	.word	0xffffffff


	//   ....[6]....
        /*0044*/ 	.word	0xffffffff


	//   ....[7]....
        /*0048*/ 	.word	0xffffffff


	//   ....[8]....
        /*004c*/ 	.word	0xffffffff


	//   ....[9]....
        /*0050*/ 	.word	0xffffffff


	//   ....[10]....
        /*0054*/ 	.word	0xffffffff


	//   ....[11]....
        /*0058*/ 	.word	0xffffffff


	//   ....[12]....
        /*005c*/ 	.word	0xffffffff


	//   ....[13]....
        /*0060*/ 	.word	0xffffffff


	//   ....[14]....
        /*0064*/ 	.word	0xffffffff


	//----- nvinfo : EIATTR_COOP_GROUP_INSTR_OFFSETS
	.align		4
.L_3215:
        /*0068*/ 	.byte	0x04, 0x28
        /*006a*/ 	.short	(.L_3217 - .L_3216)


	//   ....[0]....
.L_3216:
        /*006c*/ 	.word	0x00000650


	//   ....[1]....
        /*0070*/ 	.word	0x000006f0


	//   ....[2]....
        /*0074*/ 	.word	0x00003580


	//   ....[3]....
        /*0078*/ 	.word	0x000035d0


	//   ....[4]....
        /*007c*/ 	.word	0x00003600


	//   ....[5]....
        /*0080*/ 	.word	0x00003620


	//   ....[6]....
        /*0084*/ 	.word	0x00003660


	//   ....[7]....
        /*0088*/ 	.word	0x00003680


	//   ....[8]....
        /*008c*/ 	.word	0x000036d0


	//   ....[9]....
        /*0090*/ 	.word	0x000036e0


	//   ....[10]....
        /*0094*/ 	.word	0x00003740


	//   ....[11]....
        /*0098*/ 	.word	0x00003750


	//   ....[12]....
        /*009c*/ 	.word	0x00003840


	//   ....[13]....
        /*00a0*/ 	.word	0x00003860


	//   ....[14]....
        /*00a4*/ 	.word	0x00003d50


	//----- nvinfo : EIATTR_VRC_CTA_INIT_COUNT
	.align		4
.L_3217:
        /*00a8*/ 	.byte	0x02, 0x4a
	.zero		1
	.zero		1


	//----- nvinfo : EIATTR_EXIT_INSTR_OFFSETS
	.align		4
        /*00ac*/ 	.byte	0x04, 0x1c
        /*00ae*/ 	.short	(.L_3219 - .L_3218)


	//   ....[0]....
.L_3218:
        /*00b0*/ 	.word	0x00000210


	//   ....[1]....
        /*00b4*/ 	.word	0x00003e00


	//----- nvinfo : EIATTR_MAX_THREADS
	.align		4
.L_3219:
        /*00b8*/ 	.byte	0x04, 0x05
        /*00ba*/ 	.short	(.L_3221 - .L_3220)
.L_3220:
        /*00bc*/ 	.word	0x00000020
        /*00c0*/ 	.word	0x00000001
        /*00c4*/ 	.word	0x00000001


	//----- nvinfo : EIATTR_CRS_STACK_SIZE
	.align		4
.L_3221:
        /*00c8*/ 	.byte	0x04, 0x1e
        /*00ca*/ 	.short	(.L_3223 - .L_3222)
.L_3222:
        /*00cc*/ 	.word	0x00000000


	//----- nvinfo : EIATTR_CBANK_PARAM_SIZE
	.align		4
.L_3223:
        /*00d0*/ 	.byte	0x03, 0x19
        /*00d2*/ 	.short	0x0118


	//----- nvinfo : EIATTR_PARAM_CBANK
	.align		4
        /*00d4*/ 	.byte	0x04, 0x0a
        /*00d6*/ 	.short	(.L_3225 - .L_3224)
	.align		4
.L_3224:
        /*00d8*/ 	.word	index@(.nv.constant0._Z25selective_scan_fwd_kernelI32Selective_Scan_fwd_kernel_traitsILi32ELi16ELi1ELb1ELb0ELb0ELb0EN3c108BFloat16EfEEv13SSMParamsBase)
        /*00dc*/ 	.short	0x0380
        /*00de*/ 	.short	0x0118


	//----- nvinfo : EIATTR_SW_WAR
	.align		4
.L_3225:
        /*00e0*/ 	.byte	0x04, 0x36
        /*00e2*/ 	.short	(.L_3227 - .L_3226)
.L_3226:
        /*00e4*/ 	.word	0x00000008
.L_3227:


//--------------------- .nv.info._Z25selective_scan_fwd_kernelI32Selective_Scan_fwd_kernel_traitsILi32ELi16ELi1ELb1ELb0ELb0ELb1EN3c108BFloat16EfEEv13SSMParamsBase --------------------------
	.section	.nv.info._Z25selective_scan_fwd_kernelI32Selective_Scan_fwd_kernel_traitsILi32ELi16ELi1ELb1ELb0ELb0ELb1EN3c108BFloat16EfEEv13SSMParamsBase,"",@"SHT_CUDA_INFO"
	.sectionflags	@""
	.align	4


	//----- nvinfo : EIATTR_CUDA_API_VERSION
	.align		4
        /*0000*/ 	.byte	0x04, 0x37
        /*0002*/ 	.short	(.L_3229 - .L_3228)
.L_3228:
        /*0004*/ 	.word	0x00000082


	//----- nvinfo : EIATTR_KPARAM_INFO
	.align		4
.L_3229:
        /*0008*/ 	.byte	0x04, 0x17
        /*000a*/ 	.short	(.L_3231 - .L_3230)
.L_3230:
        /*000c*/ 	.word	0x00000000
        /*0010*/ 	.short	0x0000
        /*0012*/ 	.short	0x0000
        /*0014*/ 	.byte	0x00, 0xf0, 0x61, 0x04


	//----- nvinfo : EIATTR_SPARSE_MMA_MASK
	.align		4
.L_3231:
        /*0018*/ 	.byte	0x03, 0x50
        /*001a*/ 	.short	0x0000


	//----- nvinfo : EIATTR_MAXREG_COUNT
	.align		4
        /*001c*/ 	.byte	0x03, 0x1b
        /*001e*/ 	.short	0x00ff


	//----- nvinfo : EIATTR_NUM_BARRIERS
	.align		4
        /*0020*/ 	.byte	0x02, 0x4c
        /*0022*/ 	.byte	0x01
	.zero		1


	//----- nvinfo : EIATTR_MERCURY_ISA_VERSION
	.align		4
        /*0024*/ 	.byte	0x03, 0x5f
        /*0026*/ 	.short	0x0101


	//----- nvinfo : EIATTR_COOP_GROUP_MASK_REGIDS
	.align		4
        /*0028*/ 	.byte	0x04, 0x29
        /*002a*/ 	.short	(.L_3233 - .L_3232)


	//   ....[0]....
.L_3232:
        /*002c*/ 	.word	0xffffffff


	//   ....[1]....
        /*0030*/ 	.word	0xffffffff


	//   ....[2]....
        /*0034*/ 	.word	0xffffffff


	//   ....[3]....
        /*0038*/ 	.word	0xffffffff


	//   ....[4]....
        /*003c*/ 	.word	0xffffffff


	//   ....[5]....
        /*0040*/ 	.word	0xffffffff


	//   ....[6]....
        /*0044*/ 	.word	0xffffffff


	//   ....[7]....
        /*0048*/ 	.word	0xffffffff


	//   ....[8]....
        /*004c*/ 	.word	0xffffffff


	//   ....[9]....
        /*0050*/ 	.word	0xffffffff


	//   ....[10]....
        /*0054*/ 	.word	0xffffffff


	//   ....[11]....
        /*0058*/ 	.word	0xffffffff


	//   ....[12]....
        /*005c*/ 	.word	0xffffffff


	//   ....[13]....
        /*0060*/ 	.word	0xffffffff


	//   ....[14]....
        /*0064*/ 	.word	0xffffffff


	//   ....[15]....
        /*0068*/ 	.word	0xffffffff


	//   ....[16]....
        /*006c*/ 	.word	0xffffffff


	//----- nvinfo : EIATTR_COOP_GROUP_INSTR_OFFSETS
	.align		4
.L_3233:
        /*0070*/ 	.byte	0x04, 0x28
        /*0072*/ 	.short	(.L_3235 - .L_3234)


	//   ....[0]....
.L_3234:
        /*0074*/ 	.word	0x00000560


	//   ....[1]....
        /*0078*/ 	.word	0x00000600


	//   ....[2]....
        /*007c*/ 	.word	0x000034f0


	//   ....[3]....
        /*0080*/ 	.word	0x00003540


	//   ....[4]....
        /*0084*/ 	.word	0x00003570


	//   ....[5]....
        /*0088*/ 	.word	0x00003590


	//   ....[6]....
        /*008c*/ 	.word	0x000035d0


	//   ....[7]....
        /*0090*/ 	.word	0x000035f0


	//   ....[8]....
        /*0094*/ 	.word	0x00003640


	//   ....[9]....
        /*0098*/ 	.word	0x00003650


	//   ....[10]....
        /*009c*/ 	.word	0x000036b0


	//   ....[11]....
        /*00a0*/ 	.word	0x000036c0


	//   ....[12]....
        /*00a4*/ 	.word	0x000037b0


	//   ....[13]....
        /*00a8*/ 	.word	0x000037d0


	//   ....[14]....
        /*00ac*/ 	.word	0x00003cb0


	//   ....[15]....
        /*00b0*/ 	.word	0x00003eb0


	//   ....[16]....
        /*00b4*/ 	.word	0x00004740


	//----- nvinfo : EIATTR_VRC_CTA_INIT_COUNT
	.align		4
.L_3235:
        /*00b8*/ 	.byte	0x02, 0x4a
	.zero		1
	.zero		1


	//----- nvinfo : EIATTR_EXIT_INSTR_OFFSETS
	.align		4
        /*00bc*/ 	.byte	0x04, 0x1c
        /*00be*/ 	.short	(.L_3237 - .L_3236)


	//   ....[0]....
.L_3236:
        /*00c0*/ 	.word	0x000001c0


	//   ....[1]....
        /*00c4*/ 	.word	0x00004820


	//----- nvinfo : EIATTR_MAX_THREADS
	.align		4
.L_3237:
        /*00c8*/ 	.byte	0x04, 0x05
        /*00ca*/ 	.short	(.L_3239 - .L_3238)
.L_3238:
        /*00cc*/ 	.word	0x00000020
        /*00d0*/ 	.word	0x00000001
        /*00d4*/ 	.word	0x00000001


	//----- nvinfo : EIATTR_CRS_STACK_SIZE
	.align		4
.L_3239:
        /*00d8*/ 	.byte	0x04, 0x1e
        /*00da*/ 	.short	(.L_3241 - .L_3240)
.L_3240:
        /*00dc*/ 	.word	0x00000000


	//----- nvinfo : EIATTR_CBANK_PARAM_SIZE
	.align		4
.L_3241:
        /*00e0*/ 	.byte	0x03, 0x19
        /*00e2*/ 	.short	0x0118


	//----- nvinfo : EIATTR_PARAM_CBANK
	.align		4
        /*00e4*/ 	.byte	0x04, 0x0a
        /*00e6*/ 	.short	(.L_3243 - .L_3242)
	.align		4
.L_3242:
        /*00e8*/ 	.word	index@(.nv.constant0._Z25selective_scan_fwd_kernelI32Selective_Scan_fwd_kernel_traitsILi32ELi16ELi1ELb1ELb0ELb0ELb1EN3c108BFloat16EfEEv13SSMParamsBase)
        /*00ec*/ 	.short	0x0380
        /*00ee*/ 	.short	0x0118


	//----- nvinfo : EIATTR_SW_WAR
	.align		4
.L_3243:
        /*00f0*/ 	.byte	0x04, 0x36
        /*00f2*/ 	.short	(.L_3245 - .L_3244)
.L_3244:
        /*00f4*/ 	.word	0x00000008
.L_3245:


//--------------------- .nv.info._Z25selective_scan_fwd_kernelI32Selective_Scan_fwd_kernel_traitsILi32ELi16ELi1ELb1ELb0ELb1ELb0EN3c108BFloat16EfEEv13SSMParamsBase --------------------------
	.section	.nv.info._Z25selective_scan_fwd_kernelI32Selective_Scan_fwd_kernel_traitsILi32ELi16ELi1ELb1ELb0ELb1ELb0EN3c108BFloat16EfEEv13SSMParamsBase,"",@"SHT_CUDA_INFO"
	.sectionflags	@""
	.align	4


	//----- nvinfo : EIATTR_CUDA_API_VERSION
	.align		4
        /*0000*/ 	.byte	0x04, 0x37
        /*0002*/ 	.short	(.L_3247 - .L_3246)
.L_3246:
        /*0004*/ 	.word	0x00000082


	//----- nvinfo : EIATTR_KPARAM_INFO
	.align		4
.L_3247:
        /*0008*/ 	.byte	0x04, 0x17
        /*000a*/ 	.short	(.L_3249 - .L_3248)
.L_3248:
        /*000c*/ 	.word	0x00000000
        /*0010*/ 	.short	0x0000
        /*0012*/ 	.short	0x0000
        /*0014*/ 	.byte	0x00, 0xf0, 0x61, 0x04


	//----- nvinfo : EIATTR_SPARSE_MMA_MASK
	.align		4
.L_3249:
        /*0018*/ 	.byte	0x03, 0x50
        /*001a*/ 	.short	0x0000


	//----- nvinfo : EIATTR_MAXREG_COUNT
	.align		4
        /*001c*/ 	.byte	0x03, 0x1b
        /*001e*/ 	.short	0x00ff


	//----- nvinfo : EIATTR_NUM_BARRIERS
	.align		4
        /*0020*/ 	.byte	0x02, 0x4c
        /*0022*/ 	.byte	0x01
	.zero		1


	//----- nvinfo : EIATTR_MERCURY_ISA_VERSION
	.align		4
        /*0024*/ 	.byte	0x03, 0x5f
        /*0026*/ 	.short	0x0101


	//----- nvinfo : EIATTR_COOP_GROUP_MASK_REGIDS
	.align		4
        /*0028*/ 	.byte	0x04, 0x29
        /*002a*/ 	.short	(.L_3251 - .L_3250)


	//   ....[0]....
.L_3250:
        /*002c*/ 	.word	0xffffffff


	//   ....[1]....
        /*0030*/ 	.word	0xffffffff


	//   ....[2]....
        /*0034*/ 	.word	0xffffffff


	//   ....[3]....
        /*0038*/ 	.word	0xffffffff


	//   ....[4]....
        /*003c*/ 	.word	0xffffffff


	//   ....[5]....
        /*0040*/ 	.word	0xffffffff


	//   ....[6]....
        /*0044*/ 	.word	0xffffffff


	//   ....[7]....
        /*0048*/ 	.word	0xffffffff


	//   ....[8]....
        /*004c*/ 	.word	0xffffffff


	//   ....[9]....
        /*0050*/ 	.word	0xffffffff


	//   ....[10]....
        /*0054*/ 	.word	0xffffffff


	//   ....[11]....
        /*0058*/ 	.word	0xffffffff


	//   ....[12]....
        /*005c*/ 	.word	0xffffffff


	//   ....[13]....
        /*0060*/ 	.word	0xffffffff


	//   ....[14]....
        /*0064*/ 	.word	0xffffffff


	//   ....[15]....
        /*0068*/ 	.word	0xffffffff


	//----- nvinfo : EIATTR_COOP_GROUP_INSTR_OFFSETS
	.align		4
.L_3251:
        /*006c*/ 	.byte	0x04, 0x28
        /*006e*/ 	.short	(.L_3253 - .L_3252)


	//   ....[0]....
.L_3252:
        /*0070*/ 	.word	0x000007e0


	//   ....[1]....
        /*0074*/ 	.word	0x00000880


	//   ....[2]....
        /*0078*/ 	.word	0x00003510


	//   ....[3]....
        /*007c*/ 	.word	0x000037b0


	//   ....[4]....
        /*0080*/ 	.word	0x00003800


	//   ....[5]....
        /*0084*/ 	.word	0x00003830


	//   ....[6]....
        /*0088*/ 	.word	0x00003850


	//   ....[7]....
        /*008c*/ 	.word	0x00003890


	//   ....[8]....
        /*0090*/ 	.word	0x000038b0


	//   ....[9]....
        /*0094*/ 	.word	0x00003930


	//   ....[10]....
        /*0098*/ 	.word	0x00003940


	//   ....[11]....
        /*009c*/ 	.word	0x000039a0


	//   ....[12]....
        /*00a0*/ 	.word	0x000039b0


	//   ....[13]....
        /*00a4*/ 	.word	0x00003a90


	//   ....[14]....
        /*00a8*/ 	.word	0x00003ab0


	//   ....[15]....
        /*00ac*/ 	.word	0x00004220


	//----- nvinfo : EIATTR_VRC_CTA_INIT_COUNT
	.align		4
.L_3253:
        /*00b0*/ 	.byte	0x02, 0x4a
	.zero		1
	.zero		1


	//----- nvinfo : EIATTR_EXIT_INSTR_OFFSETS
	.align		4
        /*00b4*/ 	.byte	0x04, 0x1c
        /*00b6*/ 	.short	(.L_3255 - .L_3254)


	//   ....[0]....
.L_3254:
        /*00b8*/ 	.word	0x000003d0


	//   ....[1]....
        /*00bc*/ 	.word	0x00004300


	//----- nvinfo : EIATTR_MAX_THREADS
	.align		4
.L_3255:
        /*00c0*/ 	.byte	0x04, 0x05
        /*00c2*/ 	.short	(.L_3257 - .L_3256)
.L_3256:
        /*00c4*/ 	.word	0x00000020
        /*00c8*/ 	.word	0x00000001
        /*00cc*/ 	.word	0x00000001


	//----- nvinfo : EIATTR_CRS_STACK_SIZE
	.align		4
.L_3257:
        /*00d0*/ 	.byte	0x04, 0x1e
        /*00d2*/ 	.short	(.L_3259 - .L_3258)
.L_3258:
        /*00d4*/ 	.word	0x00000000


	//----- nvinfo : EIATTR_CBANK_PARAM_SIZE
	.align		4
.L_3259:
        /*00d8*/ 	.byte	0x03, 0x19
        /*00da*/ 	.short	0x0118


	//----- nvinfo : EIATTR_PARAM_CBANK
	.align		4
        /*00dc*/ 	.byte	0x04, 0x0a
        /*00de*/ 	.short	(.L_3261 - .L_3260)
	.align		4
.L_3260:
        /*00e0*/ 	.word	index@(.nv.constant0._Z25selective_scan_fwd_kernelI32Selective_Scan_fwd_kernel_traitsILi32ELi16ELi1ELb1ELb0ELb1ELb0EN3c108BFloat16EfEEv13SSMParamsBase)
        /*00e4*/ 	.short	0x0380
        /*00e6*/ 	.short	0x0118


	//----- nvinfo : EIATTR_SW_WAR
	.align		4
.L_3261:
        /*00e8*/ 	.byte	0x04, 0x36
        /*00ea*/ 	.short	(.L_3263 - .L_3262)
.L_3262:
        /*00ec*/ 	.word	0x00000008
.L_3263:


//--------------------- .nv.info._Z25selective_scan_fwd_kernelI32Selective_Scan_fwd_kernel_traitsILi32ELi16ELi1ELb1ELb0ELb1ELb1EN3c108BFloat16EfEEv13SSMParamsBase --------------------------
	.section	.nv.info._Z25selective_scan_fwd_kernelI32Selective_Scan_fwd_kernel_traitsILi32ELi16ELi1ELb1ELb0ELb1ELb1EN3c108BFloat16EfEEv13SSMParamsBase,"",@"SHT_CUDA_INFO"
	.sectionflags	@""
	.align	4


	//----- nvinfo : EIATTR_CUDA_API_VERSION
	.align		4
        /*0000*/ 	.byte	0x04, 0x37
        /*0002*/ 	.short	(.L_3265 - .L_3264)
.L_3264:
        /*0004*/ 	.word	0x00000082


	//----- nvinfo : EIATTR_KPARAM_INFO
	.align		4
.L_3265:
        /*0008*/ 	.byte	0x04, 0x17
        /*000a*/ 	.short	(.L_3267 - .L_3266)
.L_3266:
        /*000c*/ 	.word	0x00000000
        /*0010*/ 	.short	0x0000
        /*0012*/ 	.short	0x0000
        /*0014*/ 	.byte	0x00, 0xf0, 0x61, 0x04


	//----- nvinfo : EIATTR_SPARSE_MMA_MASK
	.align		4
.L_3267:
        /*0018*/ 	.byte	0x03, 0x50
        /*001a*/ 	.short	0x0000


	//----- nvinfo : EIATTR_MAXREG_COUNT
	.align		4
        /*001c*/ 	.byte	0x03, 0x1b
        /*001e*/ 	.short	0x00ff


	//----- nvinfo : EIATTR_NUM_BARRIERS
	.align		4
        /*0020*/ 	.byte	0x02, 0x4c
        /*0022*/ 	.byte	0x01
	.zero		1


	//----- nvinfo : EIATTR_MERCURY_ISA_VERSION
	.align		4
        /*0024*/ 	.byte	0x03, 0x5f
        /*0026*/ 	.short	0x0101


	//----- nvinfo : EIATTR_COOP_GROUP_MASK_REGIDS
	.align		4
        /*0028*/ 	.byte	0x04, 0x29
        /*002a*/ 	.short	(.L_3269 - .L_3268)


	//   ....[0]....
.L_3268:
        /*002c*/ 	.word	0xffffffff


	//   ....[1]....
        /*0030*/ 	.word	0xffffffff


	//   ....[2]....
        /*0034*/ 	.word	0xffffffff


	//   ....[3]....
        /*0038*/ 	.word	0xffffffff


	//   ....[4]....
        /*003c*/ 	.word	0xffffffff


	//   ....[5]....
        /*0040*/ 	.word	0xffffffff


	//   ....[6]....
        /*0044*/ 	.word	0xffffffff


	//   ....[7]....
        /*0048*/ 	.word	0xffffffff


	//   ....[8]....
        /*004c*/ 	.word	0xffffffff


	//   ....[9]....
        /*0050*/ 	.word	0xffffffff


	//   ....[10]....
        /*0054*/ 	.word	0xffffffff


	//   ....[11]....
        /*0058*/ 	.word	0xffffffff


	//   ....[12]....
        /*005c*/ 	.word	0xffffffff


	//   ....[13]....
        /*0060*/ 	.word	0xffffffff


	//   ....[14]....
        /*0064*/ 	.word	0xffffffff


	//   ....[15]....
        /*0068*/ 	.word	0xffffffff


	//   ....[16]....
        /*006c*/ 	.word	0xffffffff


	//   ....[17]....
        /*0070*/ 	.word	0xffffffff


	//----- nvinfo : EIATTR_COOP_GROUP_INSTR_OFFSETS
	.align		4
.L_3269:
        /*0074*/ 	.byte	0x04, 0x28
        /*0076*/ 	.short	(.L_3271 - .L_3270)


	//   ....[0]....
.L_3270:
        /*0078*/ 	.word	0x000007d0


	//   ....[1]....
        /*007c*/ 	.word	0x00000870


	//   ....[2]....
        /*0080*/ 	.word	0x00003510


	//   ....[3]....
        /*0084*/ 	.word	0x000037b0


	//   ....[4]....
        /*0088*/ 	.word	0x00003800


	//   ....[5]....
        /*008c*/ 	.word	0x00003830


	//   ....[6]....
        /*0090*/ 	.word	0x00003850


	//   ....[7]....
        /*0094*/ 	.word	0x00003890


	//   ....[8]....
        /*0098*/ 	.word	0x000038b0


	//   ....[9]....
        /*009c*/ 	.word	0x00003900


	//   ....[10]....
        /*00a0*/ 	.word	0x00003910


	//   ....[11]....
        /*00a4*/ 	.word	0x00003980


	//   ....[12]....
        /*00a8*/ 	.word	0x00003990


	//   ....[13]....
        /*00ac*/ 	.word	0x00003a80


	//   ....[14]....
        /*00b0*/ 	.word	0x00003aa0


	//   ....[15]....
        /*00b4*/ 	.word	0x000041f0


	//   ....[16]....
        /*00b8*/ 	.word	0x00004430


	//   ....[17]....
        /*00bc*/ 	.word	0x00004ce0


	//----- nvinfo : EIATTR_VRC_CTA_INIT_COUNT
	.align		4
.L_3271:
        /*00c0*/ 	.byte	0x02, 0x4a
	.zero		1
	.zero		1


	//----- nvinfo : EIATTR_EXIT_INSTR_OFFSETS
	.align		4
        /*00c4*/ 	.byte	0x04, 0x1c
        /*00c6*/ 	.short	(.L_3273 - .L_3272)


	//   ....[0]....
.L_3272:
        /*00c8*/ 	.word	0x000003c0


	//   ....[1]....
        /*00cc*/ 	.word	0x00004db0


	//----- nvinfo : EIATTR_MAX_THREADS
	.align		4
.L_3273:
        /*00d0*/ 	.byte	0x04, 0x05
        /*00d2*/ 	.short	(.L_3275 - .L_3274)
.L_3274:
        /*00d4*/ 	.word	0x00000020
        /*00d8*/ 	.word	0x00000001
        /*00dc*/ 	.word	0x00000001


	//----- nvinfo : EIATTR_CRS_STACK_SIZE
	.align		4
.L_3275:
        /*00e0*/ 	.byte	0x04, 0x1e
        /*00e2*/ 	.short	(.L_3277 - .L_3276)
.L_3276:
        /*00e4*/ 	.word	0x00000000


	//----- nvinfo : EIATTR_CBANK_PARAM_SIZE
	.align		4
.L_3277:
        /*00e8*/ 	.byte	0x03, 0x19
        /*00ea*/ 	.short	0x0118


	//----- nvinfo : EIATTR_PARAM_CBANK
	.align		4
        /*00ec*/ 	.byte	0x04, 0x0a
        /*00ee*/ 	.short	(.L_3279 - .L_3278)
	.align		4
.L_3278:
        /*00f0*/ 	.word	index@(.nv.constant0._Z25selective_scan_fwd_kernelI32Selective_Scan_fwd_kernel_traitsILi32ELi16ELi1ELb1ELb0ELb1ELb1EN3c108BFloat16EfEEv13SSMParamsBase)
        /*00f4*/ 	.short	0x0380
        /*00f6*/ 	.short	0x0118


	//----- nvinfo : EIATTR_SW_WAR
	.align		4
.L_3279:
        /*00f8*/ 	.byte	0x04, 0x36
        /*00fa*/ 	.short	(.L_3281 - .L_3280)
.L_3280:
        /*00fc*/ 	.word	0x00000008
.L_3281:


//--------------------- .nv.info._Z25selective_scan_fwd_kernelI32Selective_Scan_fwd_kernel_traitsILi32ELi16ELi1ELb1ELb1ELb0ELb0EN3c108BFloat16EfEEv13SSMParamsBase --------------------------
	.section	.nv.info._Z25selective_scan_fwd_kernelI32Selective_Scan_fwd_kernel_traitsILi32ELi16ELi1ELb1ELb1ELb0ELb0EN3c108BFloat16EfEEv13SSMParamsBase,"",@"SHT_CUDA_INFO"
	.sectionflags	@""
	.align	4


	//----- nvinfo : EIATTR_CUDA_API_VERSION
	.align		4
        /*0000*/ 	.byte	0x04, 0x37
        /*0002*/ 	.short	(.L_3283 - .L_3282)
.L_3282:
        /*0004*/ 	.word	0x00000082


	//----- nvinfo : EIATTR_KPARAM_INFO
	.align		4
.L_3283:
        /*0008*/ 	.byte	0x04, 0x17
        /*000a*/ 	.short	(.L_3285 - .L_3284)
.L_3284:
        /*000c*/ 	.word	0x00000000
        /*0010*/ 	.short	0x0000
        /*0012*/ 	.short	0x0000
        /*0014*/ 	.byte	0x00, 0xf0, 0x61, 0x04


	//----- nvinfo : EIATTR_SPARSE_MMA_MASK
	.align		4
.L_3285:
        /*0018*/ 	.byte	0x03, 0x50
        /*001a*/ 	.short	0x0000


	//----- nvinfo : EIATTR_MAXREG_COUNT
	.align		4
        /*001c*/ 	.byte	0x03, 0x1b
        /*001e*/ 	.short	0x00ff


	//----- nvinfo : EIATTR_NUM_BARRIERS
	.align		4
        /*0020*/ 	.byte	0x02, 0x4c
        /*0022*/ 	.byte	0x01
	.zero		1


	//----- nvinfo : EIATTR_MERCURY_ISA_VERSION
	.align		4
        /*0024*/ 	.byte	0x03, 0x5f
        /*0026*/ 	.short	0x0101


	//----- nvinfo : EIATTR_COOP_GROUP_MASK_REGIDS
	.align		4
        /*0028*/ 	.byte	0x04, 0x29
        /*002a*/ 	.short	(.L_3287 - .L_3286)


	//   ....[0]....
.L_3286:
        /*002c*/ 	.word	0xffffffff


	//   ....[1]....
        /*0030*/ 	.word	0xffffffff


	//   ....[2]....
        /*0034*/ 	.word	0xffffffff


	//   ....[3]....
        /*0038*/ 	.word	0xffffffff


	//   ....[4]....
        /*003c*/ 	.word	0xffffffff


	//   ....[5]....
        /*0040*/ 	.word	0xffffffff


	//   ....[6]....
        /*0044*/ 	.word	0xffffffff


	//   ....[7]....
        /*0048*/ 	.word	0xffffffff


	//   ....[8]....
        /*004c*/ 	.word	0xffffffff


	//   ....[9]....
        /*0050*/ 	.word	0xffffffff


	//   ....[10]....
        /*0054*/ 	.word	0xffffffff


	//   ....[11]....
        /*0058*/ 	.word	0xffffffff


	//   ....[12]....
        /*005c*/ 	.word	0xffffffff


	//   ....[13]....
        /*0060*/ 	.word	0xffffffff


	//   ....[14]....
        /*0064*/ 	.word	0xffffffff


	//   ....[15]....
        /*0068*/ 	.word	0xffffffff


	//----- nvinfo : EIATTR_COOP_GROUP_INSTR_OFFSETS
	.align		4
.L_3287:
        /*006c*/ 	.byte	0x04, 0x28
        /*006e*/ 	.short	(.L_3289 - .L_3288)


	//   ....[0]....
.L_3288:
        /*0070*/ 	.word	0x000007d0


	//   ....[1]....
        /*0074*/ 	.word	0x00000880


	//   ....[2]....
        /*0078*/ 	.word	0x00003390


	//   ....[3]....
        /*007c*/ 	.word	0x00003a20


	//   ....[4]....
        /*0080*/ 	.word	0x00003a70


	//   ....[5]....
        /*0084*/ 	.word	0x00003aa0


	//   ....[6]....
        /*0088*/ 	.word	0x00003ac0


	//   ....[7]....
        /*008c*/ 	.word	0x00003b00


	//   ....[8]....
        /*0090*/ 	.word	0x00003b20


	//   ....[9]....
        /*0094*/ 	.word	0x00003b70


	//   ....[10]....
        /*0098*/ 	.word	0x00003b80


	//   ....[11]....
        /*009c*/ 	.word	0x00003be0


	//   ....[12]....
        /*00a0*/ 	.word	0x00003bf0


	//   ....[13]....
        /*00a4*/ 	.word	0x00003d00


	//   ....[14]....
        /*00a8*/ 	.word	0x00003d20


	//   ....[15]....
        /*00ac*/ 	.word	0x00004210


	//----- nvinfo : EIATTR_VRC_CTA_INIT_COUNT
	.align		4
.L_3289:
        /*00b0*/ 	.byte	0x02, 0x4a
	.zero		1
	.zero		1


	//----- nvinfo : EIATTR_EXIT_INSTR_OFFSETS
	.align		4
        /*00b4*/ 	.byte	0x04, 0x1c
        /*00b6*/ 	.short	(.L_3291 - .L_3290)


	//   ....[0]....
.L_3290:
        /*00b8*/ 	.word	0x000003d0


	//   ....[1]....
        /*00bc*/ 	.word	0x000042f0


	//----- nvinfo : EIATTR_MAX_THREADS
	.align		4
.L_3291:
        /*00c0*/ 	.byte	0x04, 0x05
        /*00c2*/ 	.short	(.L_3293 - .L_3292)
.L_3292:
        /*00c4*/ 	.word	0x00000020
        /*00c8*/ 	.word	0x00000001
        /*00cc*/ 	.word	0x00000001


	//----- nvinfo : EIATTR_CRS_STACK_SIZE
	.align		4
.L_3293:
        /*00d0*/ 	.byte	0x04, 0x1e
        /*00d2*/ 	.short	(.L_3295 - .L_3294)
.L_3294:
        /*00d4*/ 	.word	0x00000000


	//----- nvinfo : EIATTR_CBANK_PARAM_SIZE
	.align		4
.L_3295:
        /*00d8*/ 	.byte	0x03, 0x19
        /*00da*/ 	.short	0x0118


	//----- nvinfo : EIATTR_PARAM_CBANK
	.align		4
        /*00dc*/ 	.byte	0x04, 0x0a
        /*00de*/ 	.short	(.L_3297 - .L_3296)
	.align		4
.L_3296:
        /*00e0*/ 	.word	index@(.nv.constant0._Z25selective_scan_fwd_kernelI32Selective_Scan_fwd_kernel_traitsILi32ELi16ELi1ELb1ELb1ELb0ELb0EN3c108BFloat16EfEEv13SSMParamsBase)
        /*00e4*/ 	.short	0x0380
        /*00e6*/ 	.short	0x0118


	//----- nvinfo : EIATTR_SW_WAR
	.align		4
.L_3297:
        /*00e8*/ 	.byte	0x04, 0x36
        /*00ea*/ 	.short	(.L_3299 - .L_3298)
.L_3298:
        /*00ec*/ 	.word	0x00000008
.L_3299:


//--------------------- .nv.info._Z25selective_scan_fwd_kernelI32Selective_Scan_fwd_kernel_traitsILi32ELi16ELi1ELb1ELb1ELb0ELb1EN3c108BFloat16EfEEv13SSMParamsBase --------------------------
	.section	.nv.info._Z25selective_scan_fwd_kernelI32Selective_Scan_fwd_kernel_traitsILi32ELi16ELi1ELb1ELb1ELb0ELb1EN3c108BFloat16EfEEv13SSMParamsBase,"",@"SHT_CUDA_INFO"
	.sectionflags	@""
	.align	4


	//----- nvinfo : EIATTR_CUDA_API_VERSION
	.align		4
        /*0000*/ 	.byte	0x04, 0x37
        /*0002*/ 	.short	(.L_3301 - .L_3300)
.L_3300:
        /*0004*/ 	.word	0x00000082


	//----- nvinfo : EIATTR_KPARAM_INFO
	.align		4
.L_3301:
        /*0008*/ 	.byte	0x04, 0x17
        /*000a*/ 	.short	(.L_3303 - .L_3302)
.L_3302:
        /*000c*/ 	.word	0x00000000
        /*0010*/ 	.short	0x0000
        /*0012*/ 	.short	0x0000
        /*0014*/ 	.byte	0x00, 0xf0, 0x61, 0x04


	//----- nvinfo : EIATTR_SPARSE_MMA_MASK
	.align		4
.L_3303:
        /*0018*/ 	.byte	0x03, 0x50
        /*001a*/ 	.short	0x0000


	//----- nvinfo : EIATTR_MAXREG_COUNT
	.align		4
        /*001c*/ 	.byte	0x03, 0x1b
        /*001e*/ 	.short	0x00ff


	//----- nvinfo : EIATTR_NUM_BARRIERS
	.align		4
        /*0020*/ 	.byte	0x02, 0x4c
        /*0022*/ 	.byte	0x01
	.zero		1


	//----- nvinfo : EIATTR_MERCURY_ISA_VERSION
	.align		4
        /*0024*/ 	.byte	0x03, 0x5f
        /*0026*/ 	.short	0x0101


	//----- nvinfo : EIATTR_COOP_GROUP_MASK_REGIDS
	.align		4
        /*0028*/ 	.byte	0x04, 0x29
        /*002a*/ 	.short	(.L_3305 - .L_3304)


	//   ....[0]....
.L_3304:
        /*002c*/ 	.word	0xffffffff


	//   ....[1]....
        /*0030*/ 	.word	0xffffffff


	//   ....[2]....
        /*0034*/ 	.word	0xffffffff


	//   ....[3]....
        /*0038*/ 	.word	0xffffffff


	//   ....[4]....
        /*003c*/ 	.word	0xffffffff


	//   ....[5]....
        /*0040*/ 	.word	0xffffffff


	//   ....[6]....
        /*0044*/ 	.word	0xffffffff


	//   ....[7]....
        /*0048*/ 	.word	0xffffffff


	//   ....[8]....
        /*004c*/ 	.word	0xffffffff


	//   ....[9]....
        /*0050*/ 	.word	0xffffffff


	//   ....[10]....
        /*0054*/ 	.word	0xffffffff


	//   ....[11]....
        /*0058*/ 	.word	0xffffffff


	//   ....[12]....
        /*005c*/ 	.word	0xffffffff


	//   ....[13]....
        /*0060*/ 	.word	0xffffffff


	//   ....[14]....
        /*0064*/ 	.word	0xffffffff


	//   ....[15]....
        /*0068*/ 	.word	0xffffffff


	//   ....[16]....
        /*006c*/ 	.word	0xffffffff


	//   ....[17]....
        /*0070*/ 	.word	0xffffffff


	//----- nvinfo : EIATTR_COOP_GROUP_INSTR_OFFSETS
	.align		4
.L_3305:
        /*0074*/ 	.byte	0x04, 0x28
        /*0076*/ 	.short	(.L_3307 - .L_3306)


	//   ....[0]....
.L_3306:
        /*0078*/ 	.word	0x00000790


	//   ....[1]....
        /*007c*/ 	.word	0x00000830


	//   ....[2]....
        /*0080*/ 	.word	0x00003340


	//   ....[3]....
        /*0084*/ 	.word	0x000039d0


	//   ....[4]....
        /*0088*/ 	.word	0x00003a20


	//   ....[5]....
        /*008c*/ 	.word	0x00003a50


	//   ....[6]....
        /*0090*/ 	.word	0x00003a70


	//   ....[7]....
        /*0094*/ 	.word	0x00003ab0


	//   ....[8]....
        /*0098*/ 	.word	0x00003ad0


	//   ....[9]....
        /*009c*/ 	.word	0x00003b20


	//   ....[10]....
        /*00a0*/ 	.word	0x00003b30


	//   ....[11]....
        /*00a4*/ 	.word	0x00003b90


	//   ....[12]....
        /*00a8*/ 	.word	0x00003ba0


	//   ....[13]....
        /*00ac*/ 	.word	0x00003cb0


	//   ....[14]....
        /*00b0*/ 	.word	0x00003cd0


	//   ....[15]....
        /*00b4*/ 	.word	0x000041a0


	//   ....[16]....
        /*00b8*/ 	.word	0x000043e0


	//   ....[17]....
        /*00bc*/ 	.word	0x00004c90


	//----- nvinfo : EIATTR_VRC_CTA_INIT_COUNT
	.align		4
.L_3307:
        /*00c0*/ 	.byte	0x02, 0x4a
	.zero		1
	.zero		1


	//----- nvinfo : EIATTR_EXIT_INSTR_OFFSETS
	.align		4
        /*00c4*/ 	.byte	0x04, 0x1c
        /*00c6*/ 	.short	(.L_3309 - .L_3308)


	//   ....[0]....
.L_3308:
        /*00c8*/ 	.word	0x000003c0


	//   ....[1]....
        /*00cc*/ 	.word	0x00004d60


	//----- nvinfo : EIATTR_MAX_THREADS
	.align		4
.L_3309:
        /*00d0*/ 	.byte	0x04, 0x05
        /*00d2*/ 	.short	(.L_3311 - .L_3310)
.L_3310:
        /*00d4*/ 	.word	0x00000020
        /*00d8*/ 	.word	0x00000001
        /*00dc*/ 	.word	0x00000001


	//----- nvinfo : EIATTR_CRS_STACK_SIZE
	.align		4
.L_3311:
        /*00e0*/ 	.byte	0x04, 0x1e
        /*00e2*/ 	.short	(.L_3313 - .L_3312)
.L_3312:
        /*00e4*/ 	.word	0x00000000


	//----- nvinfo : EIATTR_CBANK_PARAM_SIZE
	.align		4
.L_3313:
        /*00e8*/ 	.byte	0x03, 0x19
        /*00ea*/ 	.short	0x0118


	//----- nvinfo : EIATTR_PARAM_CBANK
	.align		4
        /*00ec*/ 	.byte	0x04, 0x0a
        /*00ee*/ 	.short	(.L_3315 - .L_3314)
	.align		4
.L_3314:
        /*00f0*/ 	.word	index@(.nv.constant0._Z25selective_scan_fwd_kernelI32Selective_Scan_fwd_kernel_traitsILi32ELi16ELi1ELb1ELb1ELb0ELb1EN3c108BFloat16EfEEv13SSMParamsBase)
        /*00f4*/ 	.short	0x0380
        /*00f6*/ 	.short	0x0118


	//----- nvinfo : EIATTR_SW_WAR
	.align		4
.L_3315:
        /*00f8*/ 	.byte	0x04, 0x36
        /*00fa*/ 	.short	(.L_3317 - .L_3316)
.L_3316:
        /*00fc*/ 	.word	0x00000008
.L_3317:


//--------------------- .nv.info._Z25selective_scan_fwd_kernelI32Selective_Scan_fwd_kernel_traitsILi32ELi16ELi1ELb1ELb1ELb1ELb0EN3c108BFloat16EfEEv13SSMParamsBase --------------------------
	.section	.nv.info._Z25selective_scan_fwd_kernelI32Selective_Scan_fwd_kernel_traitsILi32ELi16ELi1ELb1ELb1ELb1ELb0EN3c108BFloat16EfEEv13SSMParamsBase,"",@"SHT_CUDA_INFO"
	.sectionflags	@""
	.align	4


	//----- nvinfo : EIATTR_CUDA_API_VERSION
	.align		4
        /*0000*/ 	.byte	0x04, 0x37
        /*0002*/ 	.short	(.L_3319 - .L_3318)
.L_3318:
        /*0004*/ 	.word	0x00000082


	//----- nvinfo : EIATTR_KPARAM_INFO
	.align		4
.L_3319:
        /*0008*/ 	.byte	0x04, 0x17
        /*000a*/ 	.short	(.L_3321 - .L_3320)
.L_3320:
        /*000c*/ 	.word	0x00000000
        /*0010*/ 	.short	0x0000
        /*0012*/ 	.short	0x0000
        /*0014*/ 	.byte	0x00, 0xf0, 0x61, 0x04


	//----- nvinfo : EIATTR_SPARSE_MMA_MASK
	.align		4
.L_3321:
        /*0018*/ 	.byte	0x03, 0x50
        /*001a*/ 	.short	0x0000


	//----- nvinfo : EIATTR_MAXREG_COUNT
	.align		4
        /*001c*/ 	.byte	0x03, 0x1b
        /*001e*/ 	.short	0x00ff


	//----- nvinfo : EIATTR_NUM_BARRIERS
	.align		4
        /*0020*/ 	.byte	0x02, 0x4c
        /*0022*/ 	.byte	0x01
	.zero		1


	//----- nvinfo : EIATTR_MERCURY_ISA_VERSION
	.align		4
        /*0024*/ 	.byte	0x03, 0x5f
        /*0026*/ 	.short	0x0101


	//----- nvinfo : EIATTR_COOP_GROUP_MASK_REGIDS
	.align		4
        /*0028*/ 	.byte	0x04, 0x29
        /*002a*/ 	.short	(.L_3323 - .L_3322)


	//   ....[0]....
.L_3322:
        /*002c*/ 	.word	0xffffffff


	//   ....[1]....
        /*0030*/ 	.word	0xffffffff


	//   ....[2]....
        /*0034*/ 	.word	0xffffffff


	//   ....[3]....
        /*0038*/ 	.word	0xffffffff


	//   ....[4]....
        /*003c*/ 	.word	0xffffffff


	//   ....[5]....
        /*0040*/ 	.word	0xffffffff


	//   ....[6]....
        /*0044*/ 	.word	0xffffffff


	//   ....[7]....
        /*0048*/ 	.word	0xffffffff


	//   ....[8]....
        /*004c*/ 	.word	0xffffffff


	//   ....[9]....
        /*0050*/ 	.word	0xffffffff


	//   ....[10]....
        /*0054*/ 	.word	0xffffffff


	//   ....[11]....
        /*0058*/ 	.word	0xffffffff


	//   ....[12]....
        /*005c*/ 	.word	0xffffffff


	//   ....[13]....
        /*0060*/ 	.word	0xffffffff


	//   ....[14]....
        /*0064*/ 	.word	0xffffffff


	//   ....[15]....
        /*0068*/ 	.word	0xffffffff


	//   ....[16]....
        /*006c*/ 	.word	0xffffffff


	//----- nvinfo : EIATTR_COOP_GROUP_INSTR_OFFSETS
	.align		4
.L_3323:
        /*0070*/ 	.byte	0x04, 0x28
        /*0072*/ 	.short	(.L_3325 - .L_3324)


	//   ....[0]....
.L_3324:
        /*0074*/ 	.word	0x000007e0


	//   ....[1]....
        /*0078*/ 	.word	0x00000880


	//   ....[2]....
        /*007c*/ 	.word	0x00003380


	//   ....[3]....
        /*0080*/ 	.word	0x00003a70


	//   ....[4]....
        /*0084*/ 	.word	0x00003ab0


	//   ....[5]....
        /*0088*/ 	.word	0x00003ae0


	//   ....[6]....
        /*008c*/ 	.word	0x00003b10


	//   ....[7]....
        /*0090*/ 	.word	0x00003b50


	//   ....[8]....
        /*0094*/ 	.word	0x00003b70


	//   ....[9]....
        /*0098*/ 	.word	0x00003bd0


	//   ....[10]....
        /*009c*/ 	.word	0x00003bf0


	//   ....[11]....
        /*00a0*/ 	.word	0x00003c50


	//   ....[12]....
        /*00a4*/ 	.word	0x00003c60


	//   ....[13]....
        /*00a8*/ 	.word	0x00003c80


	//   ....[14]....
        /*00ac*/ 	.word	0x00003d40


	//   ....[15]....
        /*00b0*/ 	.word	0x00003d60


	//   ....[16]....
        /*00b4*/ 	.word	0x00004410


	//----- nvinfo : EIATTR_VRC_CTA_INIT_COUNT
	.align		4
.L_3325:
        /*00b8*/ 	.byte	0x02, 0x4a
	.zero		1
	.zero		1


	//----- nvinfo : EIATTR_EXIT_INSTR_OFFSETS
	.align		4
        /*00bc*/ 	.byte	0x04, 0x1c
        /*00be*/ 	.short	(.L_3327 - .L_3326)


	//   ....[0]....
.L_3326:
        /*00c0*/ 	.word	0x00000400


	//   ....[1]....
        /*00c4*/ 	.word	0x00004540


	//----- nvinfo : EIATTR_MAX_THREADS
	.align		4
.L_3327:
        /*00c8*/ 	.byte	0x04, 0x05
        /*00ca*/ 	.short	(.L_3329 - .L_3328)
.L_3328:
        /*00cc*/ 	.word	0x00000020
        /*00d0*/ 	.word	0x00000001
        /*00d4*/ 	.word	0x00000001


	//----- nvinfo : EIATTR_CRS_STACK_SIZE
	.align		4
.L_3329:
        /*00d8*/ 	.byte	0x04, 0x1e
        /*00da*/ 	.short	(.L_3331 - .L_3330)
.L_3330:
        /*00dc*/ 	.word	0x00000000


	//----- nvinfo : EIATTR_CBANK_PARAM_SIZE
	.align		4
.L_3331:
        /*00e0*/ 	.byte	0x03, 0x19
        /*00e2*/ 	.short	0x0118


	//----- nvinfo : EIATTR_PARAM_CBANK
	.align		4
        /*00e4*/ 	.byte	0x04, 0x0a
        /*00e6*/ 	.short	(.L_3333 - .L_3332)
	.align		4
.L_3332:
        /*00e8*/ 	.word	index@(.nv.constant0._Z25selective_scan_fwd_kernelI32Selective_Scan_fwd_kernel_traitsILi32ELi16ELi1ELb1ELb1ELb1ELb0EN3c108BFloat16EfEEv13SSMParamsBase)
        /*00ec*/ 	.short	0x0380
        /*00ee*/ 	.short	0x0118


	//----- nvinfo : EIATTR_SW_WAR
	.align		4
.L_3333:
        /*00f0*/ 	.byte	0x04, 0x36
        /*00f2*/ 	.short	(.L_3335 - .L_3334)
.L_3334:
        /*00f4*/ 	.word	0x00000008
.L_3335:


//--------------------- .nv.info._Z25selective_scan_fwd_kernelI32Selective_Scan_fwd_kernel_traitsILi32ELi16ELi1ELb1ELb1ELb1ELb1EN3c108BFloat16EfEEv13SSMParamsBase --------------------------
	.section	.nv.info._Z25selective_scan_fwd_kernelI32Selective_Scan_fwd_kernel_traitsILi32ELi16ELi1ELb1ELb1ELb1ELb1EN3c108BFloat16EfEEv13SSMParamsBase,"",@"SHT_CUDA_INFO"
	.sectionflags	@""
	.align	4


	//----- nvinfo : EIATTR_CUDA_API_VERSION
	.align		4
        /*0000*/ 	.byte	0x04, 0x37
        /*0002*/ 	.short	(.L_3337 - .L_3336)
.L_3336:
        /*0004*/ 	.word	0x00000082


	//----- nvinfo : EIATTR_KPARAM_INFO
	.align		4
.L_3337:
        /*0008*/ 	.byte	0x04, 0x17
        /*000a*/ 	.short	(.L_3339 - .L_3338)
.L_3338:
        /*000c*/ 	.word	0x00000000
        /*0010*/ 	.short	0x0000
        /*0012*/ 	.short	0x0000
        /*0014*/ 	.byte	0x00, 0xf0, 0x61, 0x04


	//----- nvinfo : EIATTR_SPARSE_MMA_MASK
	.align		4
.L_3339:
        /*0018*/ 	.byte	0x03, 0x50
        /*001a*/ 	.short	0x0000


	//----- nvinfo : EIATTR_MAXREG_COUNT
	.align		4
        /*001c*/ 	.byte	0x03, 0x1b
        /*001e*/ 	.short	0x00ff


	//----- nvinfo : EIATTR_NUM_BARRIERS
	.align		4
        /*0020*/ 	.byte	0x02, 0x4c
        /*0022*/ 	.byte	0x01
	.zero		1


	//----- nvinfo : EIATTR_MERCURY_ISA_VERSION
	.align		4
        /*0024*/ 	.byte	0x03, 0x5f
        /*0026*/ 	.short	0x0101


	//----- nvinfo : EIATTR_COOP_GROUP_MASK_REGIDS
	.align		4
        /*0028*/ 	.byte	0x04, 0x29
        /*002a*/ 	.short	(.L_3341 - .L_3340)


	//   ....[0]....
.L_3340:
        /*002c*/ 	.word	0xffffffff


	//   ....[1]....
        /*0030*/ 	.word	0xffffffff


	//   ....[2]....
        /*0034*/ 	.word	0xffffffff


	//   ....[3]....
        /*0038*/ 	.word	0xffffffff


	//   ....[4]....
        /*003c*/ 	.word	0xffffffff


	//   ....[5]....
        /*0040*/ 	.word	0xffffffff


	//   ....[6]....
        /*0044*/ 	.word	0xffffffff


	//   ....[7]....
        /*0048*/ 	.word	0xffffffff


	//   ....[8]....
        /*004c*/ 	.word	0xffffffff


	//   ....[9]....
        /*0050*/ 	.word	0xffffffff


	//   ....[10]....
        /*0054*/ 	.word	0xffffffff


	//   ....[11]....
        /*0058*/ 	.word	0xffffffff


	//   ....[12]....
        /*005c*/ 	.word	0xffffffff


	//   ....[13]....
        /*0060*/ 	.word	0xffffffff


	//   ....[14]....
        /*0064*/ 	.word	0xffffffff


	//   ....[15]....
        /*0068*/ 	.word	0xffffffff


	//   ....[16]....
        /*006c*/ 	.word	0xffffffff


	//   ....[17]....
        /*0070*/ 	.word	0xffffffff


	//   ....[18]....
        /*0074*/ 	.word	0xffffffff


	//----- nvinfo : EIATTR_COOP_GROUP_INSTR_OFFSETS
	.align		4
.L_3341:
        /*0078*/ 	.byte	0x04, 0x28
        /*007a*/ 	.short	(.L_3343 - .L_3342)


	//   ....[0]....
.L_3342:
        /*007c*/ 	.word	0x000007f0


	//   ....[1]....
        /*0080*/ 	.word	0x00000890


	//   ....[2]....
        /*0084*/ 	.word	0x00003390


	//   ....[3]....
        /*0088*/ 	.word	0x00003a70


	//   ....[4]....
        /*008c*/ 	.word	0x00003ac0


	//   ....[5]....
        /*0090*/ 	.word	0x00003af0


	//   ....[6]....
        /*0094*/ 	.word	0x00003b20


	//   ....[7]....
        /*0098*/ 	.word	0x00003b50


	//   ....[8]....
        /*009c*/ 	.word	0x00003b80


	//   ....[9]....
        /*00a0*/ 	.word	0x00003be0


	//   ....[10]....
        /*00a4*/ 	.word	0x00003c00


	//   ....[11]....
        /*00a8*/ 	.word	0x00003c60


	//   ....[12]....
        /*00ac*/ 	.word	0x00003c70


	//   ....[13]....
        /*00b0*/ 	.word	0x00003c90


	//   ....[14]....
        /*00b4*/ 	.word	0x00003d50


	//   ....[15]....
        /*00b8*/ 	.word	0x00003d70


	//   ....[16]....
        /*00bc*/ 	.word	0x000043d0


	//   ....[17]....
        /*00c0*/ 	.word	0x00004630


	//   ....[18]....
        /*00c4*/ 	.word	0x00004ee0


	//----- nvinfo : EIATTR_VRC_CTA_INIT_COUNT
	.align		4
.L_3343:
        /*00c8*/ 	.byte	0x02, 0x4a
	.zero		1
	.zero		1


	//----- nvinfo : EIATTR_EXIT_INSTR_OFFSETS
	.align		4
        /*00cc*/ 	.byte	0x04, 0x1c
        /*00ce*/ 	.short	(.L_3345 - .L_3344)


	//   ....[0]....
.L_3344:
        /*00d0*/ 	.word	0x00000410


	//   ....[1]....
        /*00d4*/ 	.word	0x00004fb0


	//----- nvinfo : EIATTR_MAX_THREADS
	.align		4
.L_3345:
        /*00d8*/ 	.byte	0x04, 0x05
        /*00da*/ 	.short	(.L_3347 - .L_3346)
.L_3346:
        /*00dc*/ 	.word	0x00000020
        /*00e0*/ 	.word	0x00000001
        /*00e4*/ 	.word	0x00000001


	//----- nvinfo : EIATTR_CRS_STACK_SIZE
	.align		4
.L_3347:
        /*00e8*/ 	.byte	0x04, 0x1e
        /*00ea*/ 	.short	(.L_3349 - .L_3348)
.L_3348:
        /*00ec*/ 	.word	0x00000000


	//----- nvinfo : EIATTR_CBANK_PARAM_SIZE
	.align		4
.L_3349:
        /*00f0*/ 	.byte	0x03, 0x19
        /*00f2*/ 	.short	0x0118


	//----- nvinfo : EIATTR_PARAM_CBANK
	.align		4
        /*00f4*/ 	.byte	0x04, 0x0a
        /*00f6*/ 	.short	(.L_3351 - .L_3350)
	.align		4
.L_3350:
        /*00f8*/ 	.word	index@(.nv.constant0._Z25selective_scan_fwd_kernelI32Selective_Scan_fwd_kernel_traitsILi32ELi16ELi1ELb1ELb1ELb1ELb1EN3c108BFloat16EfEEv13SSMParamsBase)
        /*00fc*/ 	.short	0x0380
        /*00fe*/ 	.short	0x0118


	//----- nvinfo : EIATTR_SW_WAR
	.align		4
.L_3351:
        /*0100*/ 	.byte	0x04, 0x36
        /*0102*/ 	.short	(.L_3353 - .L_3352)
.L_3352:
        /*0104*/ 	.word	0x00000008
.L_3353:


//--------------------- .nv.info._Z25selective_scan_fwd_kernelI32Selective_Scan_fwd_kernel_traitsILi32ELi8ELi1ELb0ELb0ELb0ELb0EN3c108BFloat16EfEEv13SSMParamsBase --------------------------
	.section	.nv.info._Z25selective_scan_fwd_kernelI32Selective_Scan_fwd_kernel_traitsILi32ELi8ELi1ELb0ELb0ELb0ELb0EN3c108BFloat16EfEEv13SSMParamsBase,"",@"SHT_CUDA_INFO"
	.sectionflags	@""
	.align	4


	//----- nvinfo : EIATTR_CUDA_API_VERSION
	.align		4
        /*0000*/ 	.byte	0x04, 0x37
        /*0002*/ 	.short	(.L_3355 - .L_3354)
.L_3354:
        /*0004*/ 	.word	0x00000082


	//----- nvinfo : EIATTR_KPARAM_INFO
	.align		4
.L_3355:
        /*0008*/ 	.byte	0x04, 0x17
        /*000a*/ 	.short	(.L_3357 - .L_3356)
.L_3356:
        /*000c*/ 	.word	0x00000000
        /*0010*/ 	.short	0x0000
        /*0012*/ 	.short	0x0000
        /*0014*/ 	.byte	0x00, 0xf0, 0x61, 0x04


	//----- nvinfo : EIATTR_SPARSE_MMA_MASK
	.align		4
.L_3357:
        /*0018*/ 	.byte	0x03, 0x50
        /*001a*/ 	.short	0x0000


	//----- nvinfo : EIATTR_MAXREG_COUNT
	.align		4
        /*001c*/ 	.byte	0x03, 0x1b
        /*001e*/ 	.short	0x00ff


	//----- nvinfo : EIATTR_NUM_BARRIERS
	.align		4
        /*0020*/ 	.byte	0x02, 0x4c
        /*0022*/ 	.byte	0x01
	.zero		1


	//----- nvinfo : EIATTR_MERCURY_ISA_VERSION
	.align		4
        /*0024*/ 	.byte	0x03, 0x5f
        /*0026*/ 	.short	0x0101


	//----- nvinfo : EIATTR_COOP_GROUP_MASK_REGIDS
	.align		4
        /*0028*/ 	.byte	0x04, 0x29
        /*002a*/ 	.short	(.L_3359 - .L_3358)


	//   ....[0]....
.L_3358:
        /*002c*/ 	.word	0xffffffff


	//   ....[1]....
        /*0030*/ 	.word	0xffffffff


	//   ....[2]....
        /*0034*/ 	.word	0xffffffff


	//   ....[3]....
        /*0038*/ 	.word	0xffffffff


	//   ....[4]....
        /*003c*/ 	.word	0xffffffff


	//   ....[5]....
        /*0040*/ 	.word	0xffffffff


	//   ....[6]....
        /*0044*/ 	.word	0xffffffff


	//   ....[7]....
        /*0048*/ 	.word	0xffffffff


	//   ....[8]....
        /*004c*/ 	.word	0xffffffff


	//   ....[9]....
        /*0050*/ 	.word	0xffffffff


	//   ....[10]....
        /*0054*/ 	.word	0xffffffff


	//   ....[11]....
        /*0058*/ 	.word	0xffffffff


	//   ....[12]....
        /*005c*/ 	.word	0xffffffff


	//   ....[13]....
        /*0060*/ 	.word	0xffffffff


	//   ....[14]....
        /*0064*/ 	.word	0xffffffff


	//----- nvinfo : EIATTR_COOP_GROUP_INSTR_OFFSETS
	.align		4
.L_3359:
        /*0068*/ 	.byte	0x04, 0x28
        /*006a*/ 	.short	(.L_3361 - .L_3360)


	//   ....[0]....
.L_3360:
        /*006c*/ 	.word	0x00000b20


	//   ....[1]....
        /*0070*/ 	.word	0x00000d30


	//   ....[2]....
        /*0074*/ 	.word	0x000026a0


	//   ....[3]....
        /*0078*/ 	.word	0x000026f0


	//   ....[4]....
        /*007c*/ 	.word	0x00002730


	//   ....[5]....
        /*0080*/ 	.word	0x00002750


	//   ....[6]....
        /*0084*/ 	.word	0x00002790


	//   ....[7]....
        /*0088*/ 	.word	0x000027b0


	//   ....[8]....
        /*008c*/ 	.word	0x00002800


	//   ....[9]....
        /*0090*/ 	.word	0x00002810


	//   ....[10]....
        /*0094*/ 	.word	0x00002860


	//   ....[11]....
        /*0098*/ 	.word	0x00002870


	//   ....[12]....
        /*009c*/ 	.word	0x000029d0


	//   ....[13]....
        /*00a0*/ 	.word	0x000029f0


	//   ....[14]....
        /*00a4*/ 	.word	0x00002e30


	//----- nvinfo : EIATTR_VRC_CTA_INIT_COUNT
	.align		4
.L_3361:
        /*00a8*/ 	.byte	0x02, 0x4a
	.zero		1
	.zero		1


	//----- nvinfo : EIATTR_EXIT_INSTR_OFFSETS
	.align		4
        /*00ac*/ 	.byte	0x04, 0x1c
        /*00ae*/ 	.short	(.L_3363 - .L_3362)


	//   ....[0]....
.L_3362:
        /*00b0*/ 	.word	0x00000210


	//   ....[1]....
        /*00b4*/ 	.word	0x000030b0


	//----- nvinfo : EIATTR_MAX_THREADS
	.align		4
.L_3363:
        /*00b8*/ 	.byte	0x04, 0x05
        /*00ba*/ 	.short	(.L_3365 - .L_3364)
.L_3364:
        /*00bc*/ 	.word	0x00000020
        /*00c0*/ 	.word	0x00000001
        /*00c4*/ 	.word	0x00000001


	//----- nvinfo : EIATTR_CRS_STACK_SIZE
	.align		4
.L_3365:
        /*00c8*/ 	.byte	0x04, 0x1e
        /*00ca*/ 	.short	(.L_3367 - .L_3366)
.L_3366:
        /*00cc*/ 	.word	0x00000000


	//----- nvinfo : EIATTR_CBANK_PARAM_SIZE
	.align		4
.L_3367:
        /*00d0*/ 	.byte	0x03, 0x19
        /*00d2*/ 	.short	0x0118


	//----- nvinfo : EIATTR_PARAM_CBANK
	.align		4
        /*00d4*/ 	.byte	0x04, 0x0a
        /*00d6*/ 	.short	(.L_3369 - .L_3368)
	.align		4
.L_3368:
        /*00d8*/ 	.word	index@(.nv.constant0._Z25selective_scan_fwd_kernelI32Selective_Scan_fwd_kernel_traitsILi32ELi8ELi1ELb0ELb0ELb0ELb0EN3c108BFloat16EfEEv13SSMParamsBase)
        /*00dc*/ 	.short	0x0380
        /*00de*/ 	.short	0x0118


	//----- nvinfo : EIATTR_SW_WAR
	.align		4
.L_3369:
        /*00e0*/ 	.byte	0x04, 0x36
        /*00e2*/ 	.short	(.L_3371 - .L_3370)
.L_3370:
        /*00e4*/ 	.word	0x00000008
.L_3371:


//--------------------- .nv.info._Z25selective_scan_fwd_kernelI32Selective_Scan_fwd_kernel_traitsILi32ELi8ELi1ELb0ELb0ELb0ELb1EN3c108BFloat16EfEEv13SSMParamsBase --------------------------
	.section	.nv.info._Z25selective_scan_fwd_kernelI32Selective_Scan_fwd_kernel_traitsILi32ELi8ELi1ELb0ELb0ELb0ELb1EN3c108BFloat16EfEEv13SSMParamsBase,"",@"SHT_CUDA_INFO"
	.sectionflags	@""
	.align	4


	//----- nvinfo : EIATTR_CUDA_API_VERSION
	.align		4
        /*0000*/ 	.byte	0x04, 0x37
        /*0002*/ 	.short	(.L_3373 - .L_3372)
.L_3372:
        /*0004*/ 	.word	0x00000082


	//----- nvinfo : EIATTR_KPARAM_INFO
	.align		4
.L_3373:
        /*0008*/ 	.byte	0x04, 0x17
        /*000a*/ 	.short	(.L_3375 - .L_3374)
.L_3374:
        /*000c*/ 	.word	0x00000000
        /*0010*/ 	.short	0x0000
        /*0012*/ 	.short	0x0000
        /*0014*/ 	.byte	0x00, 0xf0, 0x61, 0x04


	//----- nvinfo : EIATTR_SPARSE_MMA_MASK
	.align		4
.L_3375:
        /*0018*/ 	.byte	0x03, 0x50
        /*001a*/ 	.short	0x0000


	//----- nvinfo : EIATTR_MAXREG_COUNT
	.align		4
        /*001c*/ 	.byte	0x03, 0x1b
        /*001e*/ 	.short	0x00ff


	//----- nvinfo : EIATTR_NUM_BARRIERS
	.align		4
        /*0020*/ 	.byte	0x02, 0x4c
        /*0022*/ 	.byte	0x01
	.zero		1


	//----- nvinfo : EIATTR_MERCURY_ISA_VERSION
	.align		4
        /*0024*/ 	.byte	0x03, 0x5f
        /*0026*/ 	.short	0x0101


	//----- nvinfo : EIATTR_COOP_GROUP_MASK_REGIDS
	.align		4
        /*0028*/ 	.byte	0x04, 0x29
        /*002a*/ 	.short	(.L_3377 - .L_3376)


	//   ....[0]....
.L_3376:
        /*002c*/ 	.word	0xffffffff


	//   ....[1]....
        /*0030*/ 	.word	0xffffffff


	//   ....[2]....
        /*0034*/ 	.word	0xffffffff


	//   ....[3]....
        /*0038*/ 	.word	0xffffffff


	//   ....[4]....
        /*003c*/ 	.word	0xffffffff


	//   ....[5]....
        /*0040*/ 	.word	0xffffffff


	//   ....[6]....
        /*0044*/ 	.word	0xffffffff


	//   ....[7]....
        /*0048*/ 	.word	0xffffffff


	//   ....[8]....
        /*004c*/ 	.word	0xffffffff


	//   ....[9]....
        /*0050*/ 	.word	0xffffffff


	//   ....[10]....
        /*0054*/ 	.word	0xffffffff


	//   ....[11]....
        /*0058*/ 	.word	0xffffffff


	//   ....[12]....
        /*005c*/ 	.word	0xffffffff


	//   ....[13]....
        /*0060*/ 	.word	0xffffffff


	//   ....[14]....
        /*0064*/ 	.word	0xffffffff


	//   ....[15]....
        /*0068*/ 	.word	0xffffffff


	//   ....[16]....
        /*006c*/ 	.word	0xffffffff


	//----- nvinfo : EIATTR_COOP_GROUP_INSTR_OFFSETS
	.align		4
.L_3377:
        /*0070*/ 	.byte	0x04, 0x28
        /*0072*/ 	.short	(.L_3379 - .L_3378)


	//   ....[0]....
.L_3378:
        /*0074*/ 	.word	0x00000bf0


	//   ....[1]....
        /*0078*/ 	.word	0x00000e10


	//   ....[2]....
        /*007c*/ 	.word	0x00002790


	//   ....[3]....
        /*0080*/ 	.word	0x000027e0


	//   ....[4]....
        /*0084*/ 	.word	0x00002820


	//   ....[5]....
        /*0088*/ 	.word	0x00002840


	//   ....[6]....
        /*008c*/ 	.word	0x00002880


	//   ....[7]....
        /*0090*/ 	.word	0x000028a0


	//   ....[8]....
        /*0094*/ 	.word	0x000028f0


	//   ....[9]....
        /*0098*/ 	.word	0x00002900


	//   ....[10]....
        /*009c*/ 	.word	0x00002950


	//   ....[11]....
        /*00a0*/ 	.word	0x00002960


	//   ....[12]....
        /*00a4*/ 	.word	0x00002ac0


	//   ....[13]....
        /*00a8*/ 	.word	0x00002ae0


	//   ....[14]....
        /*00ac*/ 	.word	0x00002f60


	//   ....[15]....
        /*00b0*/ 	.word	0x00003390


	//   ....[16]....
        /*00b4*/ 	.word	0x000038c0


	//----- nvinfo : EIATTR_VRC_CTA_INIT_COUNT
	.align		4
.L_3379:
        /*00b8*/ 	.byte	0x02, 0x4a
	.zero		1
	.zero		1


	//----- nvinfo : EIATTR_EXIT_INSTR_OFFSETS
	.align		4
        /*00bc*/ 	.byte	0x04, 0x1c
        /*00be*/ 	.short	(.L_3381 - .L_3380)


	//   ....[0]....
.L_3380:
        /*00c0*/ 	.word	0x00000220


	//   ....[1]....
        /*00c4*/ 	.word	0x00003b40


	//----- nvinfo : EIATTR_MAX_THREADS
	.align		4
.L_3381:
        /*00c8*/ 	.byte	0x04, 0x05
        /*00ca*/ 	.short	(.L_3383 - .L_3382)
.L_3382:
        /*00cc*/ 	.word	0x00000020
        /*00d0*/ 	.word	0x00000001
        /*00d4*/ 	.word	0x00000001


	//----- nvinfo : EIATTR_CRS_STACK_SIZE
	.align		4
.L_3383:
        /*00d8*/ 	.byte	0x04, 0x1e
        /*00da*/ 	.short	(.L_3385 - .L_3384)
.L_3384:
        /*00dc*/ 	.word	0x00000000


	//----- nvinfo : EIATTR_CBANK_PARAM_SIZE
	.align		4
.L_3385:
        /*00e0*/ 	.byte	0x03, 0x19
        /*00e2*/ 	.short	0x0118


	//----- nvinfo : EIATTR_PARAM_CBANK
	.align		4
        /*00e4*/ 	.byte	0x04, 0x0a
        /*00e6*/ 	.short	(.L_3387 - .L_3386)
	.align		4
.L_3386:
        /*00e8*/ 	.word	index@(.nv.constant0._Z25selective_scan_fwd_kernelI32Selective_Scan_fwd_kernel_traitsILi32ELi8ELi1ELb0ELb0ELb0ELb1EN3c108BFloat16EfEEv13SSMParamsBase)
        /*00ec*/ 	.short	0x0380
        /*00ee*/ 	.short	0x0118


	//----- nvinfo : EIATTR_SW_WAR
	.align		4
.L_3387:
        /*00f0*/ 	.byte	0x04, 0x36
        /*00f2*/ 	.short	(.L_3389 - .L_3388)
.L_3388:
        /*00f4*/ 	.word	0x00000008
.L_3389:


//--------------------- .nv.info._Z25selective_scan_fwd_kernelI32Selective_Scan_fwd_kernel_traitsILi32ELi8ELi1ELb0ELb0ELb1ELb0EN3c108BFloat16EfEEv13SSMParamsBase --------------------------
	.section	.nv.info._Z25selective_scan_fwd_kernelI32Selective_Scan_fwd_kernel_traitsILi32ELi8ELi1ELb0ELb0ELb1ELb0EN3c108BFloat16EfEEv13SSMParamsBase,"",@"SHT_CUDA_INFO"
	.sectionflags	@""
	.align	4


	//----- nvinfo : EIATTR_CUDA_API_VERSION
	.align		4
        /*0000*/ 	.byte	0x04, 0x37
        /*0002*/ 	.short	(.L_3391 - .L_3390)
.L_3390:
        /*0004*/ 	.word	0x00000082


	//----- nvinfo : EIATTR_KPARAM_INFO
	.align		4
.L_3391:
        /*0008*/ 	.byte	0x04, 0x17
        /*000a*/ 	.short	(.L_3393 - .L_3392)
.L_3392:
        /*000c*/ 	.word	0x00000000
        /*0010*/ 	.short	0x0000
        /*0012*/ 	.short	0x0000
        /*0014*/ 	.byte	0x00, 0xf0, 0x61, 0x04


	//----- nvinfo : EIATTR_SPARSE_MMA_MASK
	.align		4
.L_3393:
        /*0018*/ 	.byte	0x03, 0x50
        /*001a*/ 	.short	0x0000


	//----- nvinfo : EIATTR_MAXREG_COUNT
	.align		4
        /*001c*/ 	.byte	0x03, 0x1b
        /*001e*/ 	.short	0x00ff


	//----- nvinfo : EIATTR_NUM_BARRIERS
	.align		4
        /*0020*/ 	.byte	0x02, 0x4c
        /*0022*/ 	.byte	0x01
	.zero		1


	//----- nvinfo : EIATTR_MERCURY_ISA_VERSION
	.align		4
        /*0024*/ 	.byte	0x03, 0x5f
        /*0026*/ 	.short	0x0101


	//----- nvinfo : EIATTR_COOP_GROUP_MASK_REGIDS
	.align		4
        /*0028*/ 	.byte	0x04, 0x29
        /*002a*/ 	.short	(.L_3395 - .L_3394)


	//   ....[0]....
.L_3394:
        /*002c*/ 	.word	0xffffffff


	//   ....[1]....
        /*0030*/ 	.word	0xffffffff


	//   ....[2]....
        /*0034*/ 	.word	0xffffffff


	//   ....[3]....
        /*0038*/ 	.word	0xffffffff


	//   ....[4]....
        /*003c*/ 	.word	0xffffffff


	//   ....[5]....
        /*0040*/ 	.word	0xffffffff


	//   ....[6]....
        /*0044*/ 	.word	0xffffffff


	//   ....[7]....
        /*0048*/ 	.word	0xffffffff


	//   ....[8]....
        /*004c*/ 	.word	0xffffffff


	//   ....[9]....
        /*0050*/ 	.word	0xffffffff


	//   ....[10]....
        /*0054*/ 	.word	0xffffffff


	//   ....[11]....
        /*0058*/ 	.word	0xffffffff


	//   ....[12]....
        /*005c*/ 	.word	0xffffffff


	//   ....[13]....
        /*0060*/ 	.word	0xffffffff


	//   ....[14]....
        /*0064*/ 	.word	0xffffffff


	//   ....[15]....
        /*0068*/ 	.word	0xffffffff


	//----- nvinfo : EIATTR_COOP_GROUP_INSTR_OFFSETS
	.align		4
.L_3395:
        /*006c*/ 	.byte	0x04, 0x28
        /*006e*/ 	.short	(.L_3397 - .L_3396)


	//   ....[0]....
.L_3396:
        /*0070*/ 	.word	0x00000d00


	//   ....[1]....
        /*0074*/ 	.word	0x00000f10


	//   ....[2]....
        /*0078*/ 	.word	0x00002870


	//   ....[3]....
        /*007c*/ 	.word	0x00002b30


	//   ....[4]....
        /*0080*/ 	.word	0x00002b80


	//   ....[5]....
        /*0084*/ 	.word	0x00002bc0


	//   ....[6]....
        /*0088*/ 	.word	0x00002be0


	//   ....[7]....
        /*008c*/ 	.word	0x00002c20


	//   ....[8]....
        /*0090*/ 	.word	0x00002c40


	//   ....[9]....
        /*0094*/ 	.word	0x00002c90


	//   ....[10]....
        /*0098*/ 	.word	0x00002ca0


	//   ....[11]....
        /*009c*/ 	.word	0x00002d40


	//   ....[12]....
        /*00a0*/ 	.word	0x00002d50


	//   ....[13]....
        /*00a4*/ 	.word	0x00002e40


	//   ....[14]....
        /*00a8*/ 	.word	0x00002e60


	//   ....[15]....
        /*00ac*/ 	.word	0x00003370


	//----- nvinfo : EIATTR_VRC_CTA_INIT_COUNT
	.align		4
.L_3397:
        /*00b0*/ 	.byte	0x02, 0x4a
	.zero		1
	.zero		1


	//----- nvinfo : EIATTR_EXIT_INSTR_OFFSETS
	.align		4
        /*00b4*/ 	.byte	0x04, 0x1c
        /*00b6*/ 	.short	(.L_3399 - .L_3398)


	//   ....[0]....
.L_3398:
        /*00b8*/ 	.word	0x00000370


	//   ....[1]....
        /*00bc*/ 	.word	0x00003610


	//----- nvinfo : EIATTR_MAX_THREADS
	.align		4
.L_3399:
        /*00c0*/ 	.byte	0x04, 0x05
        /*00c2*/ 	.short	(.L_3401 - .L_3400)
.L_3400:
        /*00c4*/ 	.word	0x00000020
        /*00c8*/ 	.word	0x00000001
        /*00cc*/ 	.word	0x00000001


	//----- nvinfo : EIATTR_CRS_STACK_SIZE
	.align		4
.L_3401:
        /*00d0*/ 	.byte	0x04, 0x1e
        /*00d2*/ 	.short	(.L_3403 - .L_3402)
.L_3402:
        /*00d4*/ 	.word	0x00000000


	//----- nvinfo : EIATTR_CBANK_PARAM_SIZE
	.align		4
.L_3403:
        /*00d8*/ 	.byte	0x03, 0x19
        /*00da*/ 	.short	0x0118


	//----- nvinfo : EIATTR_PARAM_CBANK
	.align		4
        /*00dc*/ 	.byte	0x04, 0x0a
        /*00de*/ 	.short	(.L_3405 - .L_3404)
	.align		4
.L_3404:
        /*00e0*/ 	.word	index@(.nv.constant0._Z25selective_scan_fwd_kernelI32Selective_Scan_fwd_kernel_traitsILi32ELi8ELi1ELb0ELb0ELb1ELb0EN3c108BFloat16EfEEv13SSMParamsBase)
        /*00e4*/ 	.short	0x0380
        /*00e6*/ 	.short	0x0118


	//----- nvinfo : EIATTR_SW_WAR
	.align		4
.L_3405:
        /*00e8*/ 	.byte	0x04, 0x36
        /*00ea*/ 	.short	(.L_3407 - .L_3406)
.L_3406:
        /*00ec*/ 	.word	0x00000008
.L_3407:


//--------------------- .nv.info._Z25selective_scan_fwd_kernelI32Selective_Scan_fwd_kernel_traitsILi32ELi8ELi1ELb0ELb0ELb1ELb1EN3c108BFloat16EfEEv13SSMParamsBase --------------------------
	.section	.nv.info._Z25selective_scan_fwd_kernelI32Selective_Scan_fwd_kernel_traitsILi32ELi8ELi1ELb0ELb0ELb1ELb1EN3c108BFloat16EfEEv13SSMParamsBase,"",@"SHT_CUDA_INFO"
	.sectionflags	@""
	.align	4


	//----- nvinfo : EIATTR_CUDA_API_VERSION
	.align		4
        /*0000*/ 	.byte	0x04, 0x37
        /*0002*/ 	.short	(.L_3409 - .L_3408)
.L_3408:
        /*0004*/ 	.word	0x00000082


	//----- nvinfo : EIATTR_KPARAM_INFO
	.align		4
.L_3409:
        /*0008*/ 	.byte	0x04, 0x17
        /*000a*/ 	.short	(.L_3411 - .L_3410)
.L_3410:
        /*000c*/ 	.word	0x00000000
        /*0010*/ 	.short	0x0000
        /*0012*/ 	.short	0x0000
        /*0014*/ 	.byte	0x00, 0xf0, 0x61, 0x04


	//----- nvinfo : EIATTR_SPARSE_MMA_MASK
	.align		4
.L_3411:
        /*0018*/ 	.byte	0x03, 0x50
        /*001a*/ 	.short	0x0000


	//----- nvinfo : EIATTR_MAXREG_COUNT
	.align		4
        /*001c*/ 	.byte	0x03, 0x1b
        /*001e*/ 	.short	0x00ff


	//----- nvinfo : EIATTR_NUM_BARRIERS
	.align		4
        /*0020*/ 	.byte	0x02, 0x4c
        /*0022*/ 	.byte	0x01
	.zero		1


	//----- nvinfo : EIATTR_MERCURY_ISA_VERSION
	.align		4
        /*0024*/ 	.byte	0x03, 0x5f
        /*0026*/ 	.short	0x0101


	//----- nvinfo : EIATTR_COOP_GROUP_MASK_REGIDS
	.align		4
        /*0028*/ 	.byte	0x04, 0x29
        /*002a*/ 	.short	(.L_3413 - .L_3412)


	//   ....[0]....
.L_3412:
        /*002c*/ 	.word	0xffffffff


	//   ....[1]....
        /*0030*/ 	.word	0xffffffff


	//   ....[2]....
        /*0034*/ 	.word	0xffffffff


	//   ....[3]....
        /*0038*/ 	.word	0xffffffff


	//   ....[4]....
        /*003c*/ 	.word	0xffffffff


	//   ....[5]....
        /*0040*/ 	.word	0xffffffff


	//   ....[6]....
        /*0044*/ 	.word	0xffffffff


	//   ....[7]....
        /*0048*/ 	.word	0xffffffff


	//   ....[8]....
        /*004c*/ 	.word	0xffffffff


	//   ....[9]....
        /*0050*/ 	.word	0xffffffff


	//   ....[10]....
        /*0054*/ 	.word	0xffffffff


	//   ....[11]....
        /*0058*/ 	.word	0xffffffff


	//   ....[12]....
        /*005c*/ 	.word	0xffffffff


	//   ....[13]....
        /*0060*/ 	.word	0xffffffff


	//   ....[14]....
        /*0064*/ 	.word	0xffffffff


	//   ....[15]....
        /*0068*/ 	.word	0xffffffff


	//   ....[16]....
        /*006c*/ 	.word	0xffffffff


	//   ....[17]....
        /*0070*/ 	.word	0xffffffff


	//----- nvinfo : EIATTR_COOP_GROUP_INSTR_OFFSETS
	.align		4
.L_3413:
        /*0074*/ 	.byte	0x04, 0x28
        /*0076*/ 	.short	(.L_3415 - .L_3414)


	//   ....[0]....
.L_3414:
        /*0078*/ 	.word	0x00000c30


	//   ....[1]....
        /*007c*/ 	.word	0x00000e40


	//   ....[2]....
        /*0080*/ 	.word	0x00002820


	//   ....[3]....
        /*0084*/ 	.word	0x00002ae0


	//   ....[4]....
        /*0088*/ 	.word	0x00002b30


	//   ....[5]....
        /*008c*/ 	.word	0x00002b70


	//   ....[6]....
        /*0090*/ 	.word	0x00002b90


	//   ....[7]....
        /*0094*/ 	.word	0x00002bd0


	//   ....[8]....
        /*0098*/ 	.word	0x00002bf0


	//   ....[9]....
        /*009c*/ 	.word	0x00002c40


	//   ....[10]....
        /*00a0*/ 	.word	0x00002c50


	//   ....[11]....
        /*00a4*/ 	.word	0x00002cf0


	//   ....[12]....
        /*00a8*/ 	.word	0x00002d00


	//   ....[13]....
        /*00ac*/ 	.word	0x00002df0


	//   ....[14]....
        /*00b0*/ 	.word	0x00002e10


	//   ....[15]....
        /*00b4*/ 	.word	0x00003340


	//   ....[16]....
        /*00b8*/ 	.word	0x00003840


	//   ....[17]....
        /*00bc*/ 	.word	0x00003d80


	//----- nvinfo : EIATTR_VRC_CTA_INIT_COUNT
	.align		4
.L_3415:
        /*00c0*/ 	.byte	0x02, 0x4a
	.zero		1
	.zero		1


	//----- nvinfo : EIATTR_EXIT_INSTR_OFFSETS
	.align		4
        /*00c4*/ 	.byte	0x04, 0x1c
        /*00c6*/ 	.short	(.L_3417 - .L_3416)


	//   ....[0]....
.L_3416:
        /*00c8*/ 	.word	0x000003c0


	//   ....[1]....
        /*00cc*/ 	.word	0x00004060


	//----- nvinfo : EIATTR_MAX_THREADS
	.align		4
.L_3417:
        /*00d0*/ 	.byte	0x04, 0x05
        /*00d2*/ 	.short	(.L_3419 - .L_3418)
.L_3418:
        /*00d4*/ 	.word	0x00000020
        /*00d8*/ 	.word	0x00000001
        /*00dc*/ 	.word	0x00000001


	//----- nvinfo : EIATTR_CRS_STACK_SIZE
	.align		4
.L_3419:
        /*00e0*/ 	.byte	0x04, 0x1e
        /*00e2*/ 	.short	(.L_3421 - .L_3420)
.L_3420:
        /*00e4*/ 	.word	0x00000000


	//----- nvinfo : EIATTR_CBANK_PARAM_SIZE
	.align		4
.L_3421:
        /*00e8*/ 	.byte	0x03, 0x19
        /*00ea*/ 	.short	0x0118


	//----- nvinfo : EIATTR_PARAM_CBANK
	.align		4
        /*00ec*/ 	.byte	0x04, 0x0a
        /*00ee*/ 	.short	(.L_3423 - .L_3422)
	.align		4
.L_3422:
        /*00f0*/ 	.word	index@(.nv.constant0._Z25selective_scan_fwd_kernelI32Selective_Scan_fwd_kernel_traitsILi32ELi8ELi1ELb0ELb0ELb1ELb1EN3c108BFloat16EfEEv13SSMParamsBase)
        /*00f4*/ 	.short	0x0380
        /*00f6*/ 	.short	0x0118


	//----- nvinfo : EIATTR_SW_WAR
	.align		4
.L_3423:
        /*00f8*/ 	.byte	0x04, 0x36
        /*00fa*/ 	.short	(.L_3425 - .L_3424)
.L_3424:
        /*00fc*/ 	.word	0x00000008
.L_3425:


//--------------------- .nv.info._Z25selective_scan_fwd_kernelI32Selective_Scan_fwd_kernel_traitsILi32ELi8ELi1ELb0ELb1ELb0ELb0EN3c108BFloat16EfEEv13SSMParamsBase --------------------------
	.section	.nv.info._Z25selective_scan_fwd_kernelI32Selective_Scan_fwd_kernel_traitsILi32ELi8ELi1ELb0ELb1ELb0ELb0EN3c108BFloat16EfEEv13SSMParamsBase,"",@"SHT_CUDA_INFO"
	.sectionflags	@""
	.align	4


	//----- nvinfo : EIATTR_CUDA_API_VERSION
	.align		4
        /*0000*/ 	.byte	0x04, 0x37
        /*0002*/ 	.short	(.L_3427 - .L_3426)
.L_3426:
        /*0004*/ 	.word	0x00000082


	//----- nvinfo : EIATTR_KPARAM_INFO
	.align		4
.L_3427:
        /*0008*/ 	.byte	0x04, 0x17
        /*000a*/ 	.short	(.L_3429 - .L_3428)
.L_3428:
        /*000c*/ 	.word	0x00000000
        /*0010*/ 	.short	0x0000
        /*0012*/ 	.short	0x0000
        /*0014*/ 	.byte	0x00, 0xf0, 0x61, 0x04


	//----- nvinfo : EIATTR_SPARSE_MMA_MASK
	.align		4
.L_3429:
        /*0018*/ 	.byte	0x03, 0x50
        /*001a*/ 	.short	0x0000


	//----- nvinfo : EIATTR_MAXREG_COUNT
	.align		4
        /*001c*/ 	.byte	0x03, 0x1b
        /*001e*/ 	.short	0x00ff


	//----- nvinfo : EIATTR_NUM_BARRIERS
	.align		4
        /*0020*/ 	.byte	0x02, 0x4c
        /*0022*/ 	.byte	0x01
	.zero		1


	//----- nvinfo : EIATTR_MERCURY_ISA_VERSION
	.align		4
        /*0024*/ 	.byte	0x03, 0x5f
        /*0026*/ 	.short	0x0101


	//----- nvinfo : EIATTR_COOP_GROUP_MASK_REGIDS
	.align		4
        /*0028*/ 	.byte	0x04, 0x29
        /*002a*/ 	.short	(.L_3431 - .L_3430)


	//   ....[0]....
.L_3430:
        /*002c*/ 	.word	0xffffffff


	//   ....[1]....
        /*0030*/ 	.word	0xffffffff


	//   ....[2]....
        /*0034*/ 	.word	0xffffffff


	//   ....[3]....
        /*0038*/ 	.word	0xffffffff


	//   ....[4]....
        /*003c*/ 	.word	0xffffffff


	//   ....[5]....
        /*0040*/ 	.word	0xffffffff


	//   ....[6]....
        /*0044*/ 	.word	0xffffffff


	//   ....[7]....
        /*0048*/ 	.word	0xffffffff


	//   ....[8]....
        /*004c*/ 	.word	0xffffffff


	//   ....[9]....
        /*0050*/ 	.word	0xffffffff


	//   ....[10]....
        /*0054*/ 	.word	0xffffffff


	//   ....[11]....
        /*0058*/ 	.word	0xffffffff


	//   ....[12]....
        /*005c*/ 	.word	0xffffffff


	//   ....[13]....
        /*0060*/ 	.word	0xffffffff


	//   ....[14]....
        /*0064*/ 	.word	0xffffffff


	//   ....[15]....
        /*0068*/ 	.word	0xffffffff


	//----- nvinfo : EIATTR_COOP_GROUP_INSTR_OFFSETS
	.align		4
.L_3431:
        /*006c*/ 	.byte	0x04, 0x28
        /*006e*/ 	.short	(.L_3433 - .L_3432)


	//   ....[0]....
.L_3432:
        /*0070*/ 	.word	0x00000d00


	//   ....[1]....
        /*0074*/ 	.word	0x00000f20


	//   ....[2]....
        /*0078*/ 	.word	0x00002790


	//   ....[3]....
        /*007c*/ 	.word	0x00002c30


	//   ....[4]....
        /*0080*/ 	.word	0x00002c80


	//   ....[5]....
        /*0084*/ 	.word	0x00002cc0


	//   ....[6]....
        /*0088*/ 	.word	0x00002ce0


	//   ....[7]....
        /*008c*/ 	.word	0x00002d20


	//   ....[8]....
        /*0090*/ 	.word	0x00002d40


	//   ....[9]....
        /*0094*/ 	.word	0x00002d90


	//   ....[10]....
        /*0098*/ 	.word	0x00002da0


	//   ....[11]....
        /*009c*/ 	.word	0x00002e20


	//   ....[12]....
        /*00a0*/ 	.word	0x00002e30


	//   ....[13]....
        /*00a4*/ 	.word	0x00002f50


	//   ....[14]....
        /*00a8*/ 	.word	0x00002f70


	//   ....[15]....
        /*00ac*/ 	.word	0x00003380


	//----- nvinfo : EIATTR_VRC_CTA_INIT_COUNT
	.align		4
.L_3433:
        /*00b0*/ 	.byte	0x02, 0x4a
	.zero		1
	.zero		1


	//----- nvinfo : EIATTR_EXIT_INSTR_OFFSETS
	.align		4
        /*00b4*/ 	.byte	0x04, 0x1c
        /*00b6*/ 	.short	(.L_3435 - .L_3434)


	//   ....[0]....
.L_3434:
        /*00b8*/ 	.word	0x00000380


	//   ....[1]....
        /*00bc*/ 	.word	0x00003620


	//----- nvinfo : EIATTR_MAX_THREADS
	.align		4
.L_3435:
        /*00c0*/ 	.byte	0x04, 0x05
        /*00c2*/ 	.short	(.L_3437 - .L_3436)
.L_3436:
        /*00c4*/ 	.word	0x00000020
        /*00c8*/ 	.word	0x00000001
        /*00cc*/ 	.word	0x00000001


	//----- nvinfo : EIATTR_CRS_STACK_SIZE
	.align		4
.L_3437:
        /*00d0*/ 	.byte	0x04, 0x1e
        /*00d2*/ 	.short	(.L_3439 - .L_3438)
.L_3438:
        /*00d4*/ 	.word	0x00000000


	//----- nvinfo : EIATTR_CBANK_PARAM_SIZE
	.align		4
.L_3439:
        /*00d8*/ 	.byte	0x03, 0x19
        /*00da*/ 	.short	0x0118


	//----- nvinfo : EIATTR_PARAM_CBANK
	.align		4
        /*00dc*/ 	.byte	0x04, 0x0a
        /*00de*/ 	.short	(.L_3441 - .L_3440)
	.align		4
.L_3440:
        /*00e0*/ 	.word	index@(.nv.constant0._Z25selective_scan_fwd_kernelI32Selective_Scan_fwd_kernel_traitsILi32ELi8ELi1ELb0ELb1ELb0ELb0EN3c108BFloat16EfEEv13SSMParamsBase)
        /*00e4*/ 	.short	0x0380
        /*00e6*/ 	.short	0x0118


	//----- nvinfo : EIATTR_SW_WAR
	.align		4
.L_3441:
        /*00e8*/ 	.byte	0x04, 0x36
        /*00ea*/ 	.short	(.L_3443 - .L_3442)
.L_3442:
        /*00ec*/ 	.word	0x00000008
.L_3443:


//--------------------- .nv.info._Z25selective_scan_fwd_kernelI32Selective_Scan_fwd_kernel_traitsILi32ELi8ELi1ELb0ELb1ELb0ELb1EN3c108BFloat16EfEEv13SSMParamsBase --------------------------
	.section	.nv.info._Z25selective_scan_fwd_kernelI32Selective_Scan_fwd_kernel_traitsILi32ELi8ELi1ELb0ELb1ELb0ELb1EN3c108BFloat16EfEEv13SSMParamsBase,"",@"SHT_CUDA_INFO"
	.sectionflags	@""
	.align	4


	//----- nvinfo : EIATTR_CUDA_API_VERSION
	.align		4
        /*0000*/ 	.byte	0x04, 0x37
        /*0002*/ 	.short	(.L_3445 - .L_3444)
.L_3444:
        /*0004*/ 	.word	0x00000082


	//----- nvinfo : EIATTR_KPARAM_INFO
	.align		4
.L_3445:
        /*0008*/ 	.byte	0x04, 0x17
        /*000a*/ 	.short	(.L_3447 - .L_3446)
.L_3446:
        /*000c*/ 	.word	0x00000000
        /*0010*/ 	.short	0x0000
        /*0012*/ 	.short	0x0000
        /*0014*/ 	.byte	0x00, 0xf0, 0x61, 0x04


	//----- nvinfo : EIATTR_SPARSE_MMA_MASK
	.align		4
.L_3447:
        /*0018*/ 	.byte	0x03, 0x50
        /*001a*/ 	.short	0x0000


	//----- nvinfo : EIATTR_MAXREG_COUNT
	.align		4
        /*001c*/ 	.byte	0x03, 0x1b
        /*001e*/ 	.short	0x00ff


	//----- nvinfo : EIATTR_NUM_BARRIERS
	.align		4
        /*0020*/ 	.byte	0x02, 0x4c
        /*0022*/ 	.byte	0x01
	.zero		1


	//----- nvinfo : EIATTR_MERCURY_ISA_VERSION
	.align		4
        /*0024*/ 	.byte	0x03, 0x5f
        /*0026*/ 	.short	0x0101


	//----- nvinfo : EIATTR_COOP_GROUP_MASK_REGIDS
	.align		4
        /*0028*/ 	.byte	0x04, 0x29
        /*002a*/ 	.short	(.L_3449 - .L_3448)


	//   ....[0]....
.L_3448:
        /*002c*/ 	.word	0xffffffff


	//   ....[1]....
        /*0030*/ 	.word	0xffffffff


	//   ....[2]....
        /*0034*/ 	.word	0xffffffff


	//   ....[3]....
        /*0038*/ 	.word	0xffffffff


	//   ....[4]....
        /*003c*/ 	.word	0xffffffff


	//   ....[5]....
        /*0040*/ 	.word	0xffffffff


	//   ....[6]....
        /*0044*/ 	.word	0xffffffff


	//   ....[7]....
        /*0048*/ 	.word	0xffffffff


	//   ....[8]....
        /*004c*/ 	.word	0xffffffff


	//   ....[9]....
        /*0050*/ 	.word	0xffffffff


	//   ....[10]....
        /*0054*/ 	.word	0xffffffff


	//   ....[11]....
        /*0058*/ 	.word	0xffffffff


	//   ....[12]....
        /*005c*/ 	.word	0xffffffff


	//   ....[13]....
        /*0060*/ 	.word	0xffffffff


	//   ....[14]....
        /*0064*/ 	.word	0xffffffff


	//   ....[15]....
        /*0068*/ 	.word	0xffffffff


	//   ....[16]....
        /*006c*/ 	.word	0xffffffff


	//   ....[17]....
        /*0070*/ 	.word	0xffffffff


	//----- nvinfo : EIATTR_COOP_GROUP_INSTR_OFFSETS
	.align		4
.L_3449:
        /*0074*/ 	.byte	0x04, 0x28
        /*0076*/ 	.short	(.L_3451 - .L_3450)


	//   ....[0]....
.L_3450:
        /*0078*/ 	.word	0x00000c30


	//   ....[1]....
        /*007c*/ 	.word	0x00000e40


	//   ....[2]....
        /*0080*/ 	.word	0x00002720


	//   ....[3]....
        /*0084*/ 	.word	0x00002be0


	//   ....[4]....
        /*0088*/ 	.word	0x00002c30


	//   ....[5]....
        /*008c*/ 	.word	0x00002c70


	//   ....[6]....
        /*0090*/ 	.word	0x00002c90


	//   ....[7]....
        /*0094*/ 	.word	0x00002cd0


	//   ....[8]....
        /*0098*/ 	.word	0x00002cf0


	//   ....[9]....
        /*009c*/ 	.word	0x00002d40


	//   ....[10]....
        /*00a0*/ 	.word	0x00002d50


	//   ....[11]....
        /*00a4*/ 	.word	0x00002dd0


	//   ....[12]....
        /*00a8*/ 	.word	0x00002de0


	//   ....[13]....
        /*00ac*/ 	.word	0x00002f00


	//   ....[14]....
        /*00b0*/ 	.word	0x00002f20


	//   ....[15]....
        /*00b4*/ 	.word	0x00003360


	//   ....[16]....
        /*00b8*/ 	.word	0x00003860


	//   ....[17]....
        /*00bc*/ 	.word	0x00003dc0


	//----- nvinfo : EIATTR_VRC_CTA_INIT_COUNT
	.align		4
.L_3451:
        /*00c0*/ 	.byte	0x02, 0x4a
	.zero		1
	.zero		1


	//----- nvinfo : EIATTR_EXIT_INSTR_OFFSETS
	.align		4
        /*00c4*/ 	.byte	0x04, 0x1c
        /*00c6*/ 	.short	(.L_3453 - .L_3452)


	//   ....[0]....
.L_3452:
        /*00c8*/ 	.word	0x000003c0


	//   ....[1]....
        /*00cc*/ 	.word	0x00004090


	//----- nvinfo : EIATTR_MAX_THREADS
	.align		4
.L_3453:
        /*00d0*/ 	.byte	0x04, 0x05
        /*00d2*/ 	.short	(.L_3455 - .L_3454)
.L_3454:
        /*00d4*/ 	.word	0x00000020
        /*00d8*/ 	.word	0x00000001
        /*00dc*/ 	.word	0x00000001


	//----- nvinfo : EIATTR_CRS_STACK_SIZE
	.align		4
.L_3455:
        /*00e0*/ 	.byte	0x04, 0x1e
        /*00e2*/ 	.short	(.L_3457 - .L_3456)
.L_3456:
        /*00e4*/ 	.word	0x00000000


	//----- nvinfo : EIATTR_CBANK_PARAM_SIZE
	.align		4
.L_3457:
        /*00e8*/ 	.byte	0x03, 0x19
        /*00ea*/ 	.short	0x0118


	//----- nvinfo : EIATTR_PARAM_CBANK
	.align		4
        /*00ec*/ 	.byte	0x04, 0x0a
        /*00ee*/ 	.short	(.L_3459 - .L_3458)
	.align		4
.L_3458:
        /*00f0*/ 	.word	index@(.nv.constant0._Z25selective_scan_fwd_kernelI32Selective_Scan_fwd_kernel_traitsILi32ELi8ELi1ELb0ELb1ELb0ELb1EN3c108BFloat16EfEEv13SSMParamsBase)
        /*00f4*/ 	.short	0x0380
        /*00f6*/ 	.short	0x0118


	//----- nvinfo : EIATTR_SW_WAR
	.align		4
.L_3459:
        /*00f8*/ 	.byte	0x04, 0x36
        /*00fa*/ 	.short	(.L_3461 - .L_3460)
.L_3460:
        /*00fc*/ 	.word	0x00000008
.L_3461:


//--------------------- .nv.info._Z25selective_scan_fwd_kernelI32Selective_Scan_fwd_kernel_traitsILi32ELi8ELi1ELb0ELb1ELb1ELb0EN3c108BFloat16EfEEv13SSMParamsBase --------------------------
	.section	.nv.info._Z25selective_scan_fwd_kernelI32Selective_Scan_fwd_kernel_traitsILi32ELi8ELi1ELb0ELb1ELb1ELb0EN3c108BFloat16EfEEv13SSMParamsBase,"",@"SHT_CUDA_INFO"
	.sectionflags	@""
	.align	4


	//----- nvinfo : EIATTR_CUDA_API_VERSION
	.align		4
        /*0000*/ 	.byte	0x04, 0x37
        /*0002*/ 	.short	(.L_3463 - .L_3462)
.L_3462:
        /*0004*/ 	.word	0x00000082


	//----- nvinfo : EIATTR_KPARAM_INFO
	.align		4
.L_3463:
        /*0008*/ 	.byte	0x04, 0x17
        /*000a*/ 	.short	(.L_3465 - .L_3464)
.L_3464:
        /*000c*/ 	.word	0x00000000
        /*0010*/ 	.short	0x0000
        /*0012*/ 	.short	0x0000
        /*0014*/ 	.byte	0x00, 0xf0, 0x61, 0x04


	//----- nvinfo : EIATTR_SPARSE_MMA_MASK
	.align		4
.L_3465:
        /*0018*/ 	.byte	0x03, 0x50
        /*001a*/ 	.short	0x0000


	//----- nvinfo : EIATTR_MAXREG_COUNT
	.align		4
        /*001c*/ 	.byte	0x03, 0x1b
        /*001e*/ 	.short	0x00ff


	//----- nvinfo : EIATTR_NUM_BARRIERS
	.align		4
        /*0020*/ 	.byte	0x02, 0x4c
        /*0022*/ 	.byte	0x01
	.zero		1


	//----- nvinfo : EIATTR_MERCURY_ISA_VERSION
	.align		4
        /*0024*/ 	.byte	0x03, 0x5f
        /*0026*/ 	.short	0x0101


	//----- nvinfo : EIATTR_COOP_GROUP_MASK_REGIDS
	.align		4
        /*0028*/ 	.byte	0x04, 0x29
        /*002a*/ 	.short	(.L_3467 - .L_3466)


	//   ....[0]....
.L_3466:
        /*002c*/ 	.word	0xffffffff


	//   ....[1]....
        /*0030*/ 	.word	0xffffffff


	//   ....[2]....
        /*0034*/ 	.word	0xffffffff


	//   ....[3]....
        /*0038*/ 	.word	0xffffffff


	//   ....[4]....
        /*003c*/ 	.word	0xffffffff


	//   ....[5]....
        /*0040*/ 	.word	0xffffffff


	//   ....[6]....
        /*0044*/ 	.word	0xffffffff


	//   ....[7]....
        /*0048*/ 	.word	0xffffffff


	//   ....[8]....
        /*004c*/ 	.word	0xffffffff


	//   ....[9]....
        /*0050*/ 	.word	0xffffffff


	//   ....[10]....
        /*0054*/ 	.word	0xffffffff


	//   ....[11]....
        /*0058*/ 	.word	0xffffffff


	//   ....[12]....
        /*005c*/ 	.word	0xffffffff


	//   ....[13]....
        /*0060*/ 	.word	0xffffffff


	//   ....[14]....
        /*0064*/ 	.word	0xffffffff


	//   ....[15]....
        /*0068*/ 	.word	0xffffffff


	//   ....[16]....
        /*006c*/ 	.word	0xffffffff


	//----- nvinfo : EIATTR_COOP_GROUP_INSTR_OFFSETS
	.align		4
.L_3467:
        /*0070*/ 	.byte	0x04, 0x28
        /*0072*/ 	.short	(.L_3469 - .L_3468)


	//   ....[0]....
.L_3468:
        /*0074*/ 	.word	0x00000d80


	//   ....[1]....
        /*0078*/ 	.word	0x00000f90


	//   ....[2]....
        /*007c*/ 	.word	0x00002800


	//   ....[3]....
        /*0080*/ 	.word	0x00002d80


	//   ....[4]....
        /*0084*/ 	.word	0x00002dd0


	//   ....[5]....
        /*0088*/ 	.word	0x00002e00


	//   ....[6]....
        /*008c*/ 	.word	0x00002e60


	//   ....[7]....
        /*0090*/ 	.word	0x00002e70


	//   ....[8]....
        /*0094*/ 	.word	0x00002ea0


	//   ....[9]....
        /*0098*/ 	.word	0x00002f80


	//   ....[10]....
        /*009c*/ 	.word	0x00002fa0


	//   ....[11]....
        /*00a0*/ 	.word	0x00003090


	//   ....[12]....
        /*00a4*/ 	.word	0x000030a0


	//   ....[13]....
        /*00a8*/ 	.word	0x00003120


	//   ....[14]....
        /*00ac*/ 	.word	0x00003290


	//   ....[15]....
        /*00b0*/ 	.word	0x000032b0


	//   ....[16]....
        /*00b4*/ 	.word	0x00003740


	//----- nvinfo : EIATTR_VRC_CTA_INIT_COUNT
	.align		4
.L_3469:
        /*00b8*/ 	.byte	0x02, 0x4a
	.zero		1
	.zero		1


	//----- nvinfo : EIATTR_EXIT_INSTR_OFFSETS
	.align		4
        /*00bc*/ 	.byte	0x04, 0x1c
        /*00be*/ 	.short	(.L_3471 - .L_3470)


	//   ....[0]....
.L_3470:
        /*00c0*/ 	.word	0x000003f0


	//   ....[1]....
        /*00c4*/ 	.word	0x00003a00


	//----- nvinfo : EIATTR_MAX_THREADS
	.align		4
.L_3471:
        /*00c8*/ 	.byte	0x04, 0x05
        /*00ca*/ 	.short	(.L_3473 - .L_3472)
.L_3472:
        /*00cc*/ 	.word	0x00000020
        /*00d0*/ 	.word	0x00000001
        /*00d4*/ 	.word	0x00000001


	//----- nvinfo : EIATTR_CRS_STACK_SIZE
	.align		4
.L_3473:
        /*00d8*/ 	.byte	0x04, 0x1e
        /*00da*/ 	.short	(.L_3475 - .L_3474)
.L_3474:
        /*00dc*/ 	.word	0x00000000


	//----- nvinfo : EIATTR_CBANK_PARAM_SIZE
	.align		4
.L_3475:
        /*00e0*/ 	.byte	0x03, 0x19
        /*00e2*/ 	.short	0x0118


	//----- nvinfo : EIATTR_PARAM_CBANK
	.align		4
        /*00e4*/ 	.byte	0x04, 0x0a
        /*00e6*/ 	.short	(.L_3477 - .L_3476)
	.align		4
.L_3476:
        /*00e8*/ 	.word	index@(.nv.constant0._Z25selective_scan_fwd_kernelI32Selective_Scan_fwd_kernel_traitsILi32ELi8ELi1ELb0ELb1ELb1ELb0EN3c108BFloat16EfEEv13SSMParamsBase)
        /*00ec*/ 	.short	0x0380
        /*00ee*/ 	.short	0x0118


	//----- nvinfo : EIATTR_SW_WAR
	.align		4
.L_3477:
        /*00f0*/ 	.byte	0x04, 0x36
        /*00f2*/ 	.short	(.L_3479 - .L_3478)
.L_3478:
        /*00f4*/ 	.word	0x00000008
.L_3479:


//--------------------- .nv.info._Z25selective_scan_fwd_kernelI32Selective_Scan_fwd_kernel_traitsILi32ELi8ELi1ELb0ELb1ELb1ELb1EN3c108BFloat16EfEEv13SSMParamsBase --------------------------
	.section	.nv.info._Z25selective_scan_fwd_kernelI32Selective_Scan_fwd_kernel_traitsILi32ELi8ELi1ELb0ELb1ELb1ELb1EN3c108BFloat16EfEEv13SSMParamsBase,"",@"SHT_CUDA_INFO"
	.sectionflags	@""
	.align	4


	//----- nvinfo : EIATTR_CUDA_API_VERSION
	.align		4
        /*0000*/ 	.byte	0x04, 0x37
        /*0002*/ 	.short	(.L_3481 - .L_3480)
.L_3480:
        /*0004*/ 	.word	0x00000082


	//----- nvinfo : EIATTR_KPARAM_INFO
	.align		4
.L_3481:
        /*0008*/ 	.byte	0x04, 0x17
        /*000a*/ 	.short	(.L_3483 - .L_3482)
.L_3482:
        /*000c*/ 	.word	0x00000000
        /*0010*/ 	.short	0x0000
        /*0012*/ 	.short	0x0000
        /*0014*/ 	.byte	0x00, 0xf0, 0x61, 0x04


	//----- nvinfo : EIATTR_SPARSE_MMA_MASK
	.align		4
.L_3483:
        /*0018*/ 	.byte	0x03, 0x50
        /*001a*/ 	.short	0x0000


	//----- nvinfo : EIATTR_MAXREG_COUNT
	.align		4
        /*001c*/ 	.byte	0x03, 0x1b
        /*001e*/ 	.short	0x00ff


	//----- nvinfo : EIATTR_NUM_BARRIERS
	.align		4
        /*0020*/ 	.byte	0x02, 0x4c
        /*0022*/ 	.byte	0x01
	.zero		1


	//----- nvinfo : EIATTR_MERCURY_ISA_VERSION
	.align		4
        /*0024*/ 	.byte	0x03, 0x5f
        /*0026*/ 	.short	0x0101


	//----- nvinfo : EIATTR_COOP_GROUP_MASK_REGIDS
	.align		4
        /*0028*/ 	.byte	0x04, 0x29
        /*002a*/ 	.short	(.L_3485 - .L_3484)


	//   ....[0]....
.L_3484:
        /*002c*/ 	.word	0xffffffff


	//   ....[1]....
        /*0030*/ 	.word	0xffffffff


	//   ....[2]....
        /*0034*/ 	.word	0xffffffff


	//   ....[3]....
        /*0038*/ 	.word	0xffffffff


	//   ....[4]....
        /*003c*/ 	.word	0xffffffff


	//   ....[5]....
        /*0040*/ 	.word	0xffffffff


	//   ....[6]....
        /*0044*/ 	.word	0xffffffff


	//   ....[7]....
        /*0048*/ 	.word	0xffffffff


	//   ....[8]....
        /*004c*/ 	.word	0xffffffff


	//   ....[9]....
        /*0050*/ 	.word	0xffffffff


	//   ....[10]....
        /*0054*/ 	.word	0xffffffff


	//   ....[11]....
        /*0058*/ 	.word	0xffffffff


	//   ....[12]....
        /*005c*/ 	.word	0xffffffff


	//   ....[13]....
        /*0060*/ 	.word	0xffffffff


	//   ....[14]....
        /*0064*/ 	.word	0xffffffff


	//   ....[15]....
        /*0068*/ 	.word	0xffffffff


	//   ....[16]....
        /*006c*/ 	.word	0xffffffff


	//   ....[17]....
        /*0070*/ 	.word	0xffffffff


	//   ....[18]....
        /*0074*/ 	.word	0xffffffff


	//----- nvinfo : EIATTR_COOP_GROUP_INSTR_OFFSETS
	.align		4
.L_3485:
        /*0078*/ 	.byte	0x04, 0x28
        /*007a*/ 	.short	(.L_3487 - .L_3486)


	//   ....[0]....
.L_3486:
        /*007c*/ 	.word	0x00000c70


	//   ....[1]....
        /*0080*/ 	.word	0x00000e90


	//   ....[2]....
        /*0084*/ 	.word	0x000027a0


	//   ....[3]....
        /*0088*/ 	.word	0x00002d00


	//   ....[4]....
        /*008c*/ 	.word	0x00002d60


	//   ....[5]....
        /*0090*/ 	.word	0x00002da0


	//   ....[6]....
        /*0094*/ 	.word	0x00002e00


	//   ....[7]....
        /*0098*/ 	.word	0x00002e10


	//   ....[8]....
        /*009c*/ 	.word	0x00002e30


	//   ....[9]....
        /*00a0*/ 	.word	0x00002f20


	//   ....[10]....
        /*00a4*/ 	.word	0x00002f40


	//   ....[11]....
        /*00a8*/ 	.word	0x00003030


	//   ....[12]....
        /*00ac*/ 	.word	0x00003040


	//   ....[13]....
        /*00b0*/ 	.word	0x000030c0


	//   ....[14]....
        /*00b4*/ 	.word	0x00003230


	//   ....[15]....
        /*00b8*/ 	.word	0x00003250


	//   ....[16]....
        /*00bc*/ 	.word	0x00003710


	//   ....[17]....
        /*00c0*/ 	.word	0x00003c10


	//   ....[18]....
        /*00c4*/ 	.word	0x000041a0


	//----- nvinfo : EIATTR_VRC_CTA_INIT_COUNT
	.align		4
.L_3487:
        /*00c8*/ 	.byte	0x02, 0x4a
	.zero		1
	.zero		1


	//----- nvinfo : EIATTR_EXIT_INSTR_OFFSETS
	.align		4
        /*00cc*/ 	.byte	0x04, 0x1c
        /*00ce*/ 	.short	(.L_3489 - .L_3488)


	//   ....[0]....
.L_3488:
        /*00d0*/ 	.word	0x00000440


	//   ....[1]....
        /*00d4*/ 	.word	0x00004470


	//----- nvinfo : EIATTR_MAX_THREADS
	.align		4
.L_3489:
        /*00d8*/ 	.byte	0x04, 0x05
        /*00da*/ 	.short	(.L_3491 - .L_3490)
.L_3490:
        /*00dc*/ 	.word	0x00000020
        /*00e0*/ 	.word	0x00000001
        /*00e4*/ 	.word	0x00000001


	//----- nvinfo : EIATTR_CRS_STACK_SIZE
	.align		4
.L_3491:
        /*00e8*/ 	.byte	0x04, 0x1e
        /*00ea*/ 	.short	(.L_3493 - .L_3492)
.L_3492:
        /*00ec*/ 	.word	0x00000000


	//----- nvinfo : EIATTR_CBANK_PARAM_SIZE
	.align		4
.L_3493:
        /*00f0*/ 	.byte	0x03, 0x19
        /*00f2*/ 	.short	0x0118


	//----- nvinfo : EIATTR_PARAM_CBANK
	.align		4
        /*00f4*/ 	.byte	0x04, 0x0a
        /*00f6*/ 	.short	(.L_3495 - .L_3494)
	.align		4
.L_3494:
        /*00f8*/ 	.word	index@(.nv.constant0._Z25selective_scan_fwd_kernelI32Selective_Scan_fwd_kernel_traitsILi32ELi8ELi1ELb0ELb1ELb1ELb1EN3c108BFloat16EfEEv13SSMParamsBase)
        /*00fc*/ 	.short	0x0380
        /*00fe*/ 	.short	0x0118


	//----- nvinfo : EIATTR_SW_WAR
	.align		4
.L_3495:
        /*0100*/ 	.byte	0x04, 0x36
        /*0102*/ 	.short	(.L_3497 - .L_3496)
.L_3496:
        /*0104*/ 	.word	0x00000008
.L_3497:


//--------------------- .nv.info._Z25selective_scan_fwd_kernelI32Selective_Scan_fwd_kernel_traitsILi32ELi8ELi1ELb1ELb0ELb0ELb0EN3c108BFloat16EfEEv13SSMParamsBase --------------------------
	.section	.nv.info._Z25selective_scan_fwd_kernelI32Selective_Scan_fwd_kernel_traitsILi32ELi8ELi1ELb1ELb0ELb0ELb0EN3c108BFloat16EfEEv13SSMParamsBase,"",@"SHT_CUDA_INFO"
	.sectionflags	@""
	.align	4


	//----- nvinfo : EIATTR_CUDA_API_VERSION
	.align		4
        /*0000*/ 	.byte	0x04, 0x37
        /*0002*/ 	.short	(.L_3499 - .L_3498)
.L_3498:
        /*0004*/ 	.word	0x00000082


	//----- nvinfo : EIATTR_KPARAM_INFO
	.align		4
.L_3499:
        /*0008*/ 	.byte	0x04, 0x17
        /*000a*/ 	.short	(.L_3501 - .L_3500)
.L_3500:
        /*000c*/ 	.word	0x00000000
        /*0010*/ 	.short	0x0000
        /*0012*/ 	.short	0x0000
        /*0014*/ 	.byte	0x00, 0xf0, 0x61, 0x04


	//----- nvinfo : EIATTR_SPARSE_MMA_MASK
	.align		4
.L_3501:
        /*0018*/ 	.byte	0x03, 0x50
        /*001a*/ 	.short	0x0000


	//----- nvinfo : EIATTR_MAXREG_COUNT
	.align		4
        /*001c*/ 	.byte	0x03, 0x1b
        /*001e*/ 	.short	0x00ff


	//----- nvinfo : EIATTR_NUM_BARRIERS
	.align		4
        /*0020*/ 	.byte	0x02, 0x4c
        /*0022*/ 	.byte	0x01
	.zero		1


	//----- nvinfo : EIATTR_MERCURY_ISA_VERSION
	.align		4
        /*0024*/ 	.byte	0x03, 0x5f
        /*0026*/ 	.short	0x0101


	//----- nvinfo : EIATTR_COOP_GROUP_MASK_REGIDS
	.align		4
        /*0028*/ 	.byte	0x04, 0x29
        /*002a*/ 	.short	(.L_3503 - .L_3502)


	//   ....[0]....
.L_3502:
        /*002c*/ 	.word	0xffffffff


	//   ....[1]....
        /*0030*/ 	.word	0xffffffff


	//   ....[2]....
        /*0034*/ 	.word	0xffffffff


	//   ....[3]....
        /*0038*/ 	.word	0xffffffff


	//   ....[4]....
        /*003c*/ 	.word	0xffffffff


	//   ....[5]....
        /*0040*/ 	.word	0xffffffff


	//   ....[6]....
        /*0044*/ 	.word	0xffffffff


	//   ....[7]....
        /*0048*/ 	.word	0xffffffff


	//   ....[8]....
        /*004c*/ 	.word	0xffffffff


	//   ....[9]....
        /*0050*/ 	.word	0xffffffff


	//   ....[10]....
        /*0054*/ 	.word	0xffffffff


	//   ....[11]....
        /*0058*/ 	.word	0xffffffff


	//----- nvinfo : EIATTR_COOP_GROUP_INSTR_OFFSETS
	.align		4
.L_3503:
        /*005c*/ 	.byte	0x04, 0x28
        /*005e*/ 	.short	(.L_3505 - .L_3504)


	//   ....[0]....
.L_3504:
        /*0060*/ 	.word	0x00002090


	//   ....[1]....
        /*0064*/ 	.word	0x000020e0


	//   ....[2]....
        /*0068*/ 	.word	0x00002110


	//   ....[3]....
        /*006c*/ 	.word	0x00002130


	//   ....[4]....
        /*0070*/ 	.word	0x00002170


	//   ....[5]....
        /*0074*/ 	.word	0x00002190


	//   ....[6]....
        /*0078*/ 	.word	0x000021e0


	//   ....[7]....
        /*007c*/ 	.word	0x000021f0


	//   ....[8]....
        /*0080*/ 	.word	0x00002250


	//   ....[9]....
        /*0084*/ 	.word	0x00002260


	//   ....[10]....
        /*0088*/ 	.word	0x00002350


	//   ....[11]....
        /*008c*/ 	.word	0x00002370


	//----- nvinfo : EIATTR_VRC_CTA_INIT_COUNT
	.align		4
.L_3505:
        /*0090*/ 	.byte	0x02, 0x4a
	.zero		1
	.zero		1


	//----- nvinfo : EIATTR_EXIT_INSTR_OFFSETS
	.align		4
        /*0094*/ 	.byte	0x04, 0x1c
        /*0096*/ 	.short	(.L_3507 - .L_3506)


	//   ....[0]....
.L_3506:
        /*0098*/ 	.word	0x00000200


	//   ....[1]....
        /*009c*/ 	.word	0x00002760


	//----- nvinfo : EIATTR_MAX_THREADS
	.align		4
.L_3507:
        /*00a0*/ 	.byte	0x04, 0x05
        /*00a2*/ 	.short	(.L_3509 - .L_3508)
.L_3508:
        /*00a4*/ 	.word	0x00000020
        /*00a8*/ 	.word	0x00000001
        /*00ac*/ 	.word	0x00000001


	//----- nvinfo : EIATTR_CRS_STACK_SIZE
	.align		4
.L_3509:
        /*00b0*/ 	.byte	0x04, 0x1e
        /*00b2*/ 	.short	(.L_3511 - .L_3510)
.L_3510:
        /*00b4*/ 	.word	0x00000000


	//----- nvinfo : EIATTR_CBANK_PARAM_SIZE
	.align		4
.L_3511:
        /*00b8*/ 	.byte	0x03, 0x19
        /*00ba*/ 	.short	0x0118


	//----- nvinfo : EIATTR_PARAM_CBANK
	.align		4
        /*00bc*/ 	.byte	0x04, 0x0a
        /*00be*/ 	.short	(.L_3513 - .L_3512)
	.align		4
.L_3512:
        /*00c0*/ 	.word	index@(.nv.constant0._Z25selective_scan_fwd_kernelI32Selective_Scan_fwd_kernel_traitsILi32ELi8ELi1ELb1ELb0ELb0ELb0EN3c108BFloat16EfEEv13SSMParamsBase)
        /*00c4*/ 	.short	0x0380
        /*00c6*/ 	.short	0x0118


	//----- nvinfo : EIATTR_SW_WAR
	.align		4
.L_3513:
        /*00c8*/ 	.byte	0x04, 0x36
        /*00ca*/ 	.short	(.L_3515 - .L_3514)
.L_3514:
        /*00cc*/ 	.word	0x00000008
.L_3515:


//--------------------- .nv.info._Z25selective_scan_fwd_kernelI32Selective_Scan_fwd_kernel_traitsILi32ELi8ELi1ELb1ELb0ELb0ELb1EN3c108BFloat16EfEEv13SSMParamsBase --------------------------
	.section	.nv.info._Z25selective_scan_fwd_kernelI32Selective_Scan_fwd_kernel_traitsILi32ELi8ELi1ELb1ELb0ELb0ELb1EN3c108BFloat16EfEEv13SSMParamsBase,"",@"SHT_CUDA_INFO"
	.sectionflags	@""
	.align	4


	//----- nvinfo : EIATTR_CUDA_API_VERSION
	.align		4
        /*0000*/ 	.byte	0x04, 0x37
        /*0002*/ 	.short	(.L_3517 - .L_3516)
.L_3516:
        /*0004*/ 	.word	0x00000082


	//----- nvinfo : EIATTR_KPARAM_INFO
	.align		4
.L_3517:
        /*0008*/ 	.byte	0x04, 0x17
        /*000a*/ 	.short	(.L_3519 - .L_3518)
.L_3518:
        /*000c*/ 	.word	0x00000000
        /*0010*/ 	.short	0x0000
        /*0012*/ 	.short	0x0000
        /*0014*/ 	.byte	0x00, 0xf0, 0x61, 0x04


	//----- nvinfo : EIATTR_SPARSE_MMA_MASK
	.align		4
.L_3519:
        /*0018*/ 	.byte	0x03, 0x50
        /*001a*/ 	.short	0x0000


	//----- nvinfo : EIATTR_MAXREG_COUNT
	.align		4
        /*001c*/ 	.byte	0x03, 0x1b
        /*001e*/ 	.short	0x00ff


	//----- nvinfo : EIATTR_NUM_BARRIERS
	.align		4
        /*0020*/ 	.byte	0x02, 0x4c
        /*0022*/ 	.byte	0x01
	.zero		1


	//----- nvinfo : EIATTR_MERCURY_ISA_VERSION
	.align		4
        /*0024*/ 	.byte	0x03, 0x5f
        /*0026*/ 	.short	0x0101


	//----- nvinfo : EIATTR_COOP_GROUP_MASK_REGIDS
	.align		4
        /*0028*/ 	.byte	0x04, 0x29
        /*002a*/ 	.short	(.L_3521 - .L_3520)


	//   ....[0]....
.L_3520:
        /*002c*/ 	.word	0xffffffff


	//   ....[1]....
        /*0030*/ 	.word	0xffffffff


	//   ....[2]....
        /*0034*/ 	.word	0xffffffff


	//   ....[3]....
        /*0038*/ 	.word	0xffffffff


	//   ....[4]....
        /*003c*/ 	.word	0xffffffff


	//   ....[5]....
        /*0040*/ 	.word	0xffffffff


	//   ....[6]....
        /*0044*/ 	.word	0xffffffff


	//   ....[7]....
        /*0048*/ 	.word	0xffffffff


	//   ....[8]....
        /*004c*/ 	.word	0xffffffff


	//   ....[9]....
        /*0050*/ 	.word	0xffffffff


	//   ....[10]....
        /*0054*/ 	.word	0xffffffff


	//   ....[11]....
        /*0058*/ 	.word	0xffffffff


	//----- nvinfo : EIATTR_COOP_GROUP_INSTR_OFFSETS
	.align		4
.L_3521:
        /*005c*/ 	.byte	0x04, 0x28
        /*005e*/ 	.short	(.L_3523 - .L_3522)


	//   ....[0]....
.L_3522:
        /*0060*/ 	.word	0x000021a0


	//   ....[1]....
        /*0064*/ 	.word	0x000021e0


	//   ....[2]....
        /*0068*/ 	.word	0x00002210


	//   ....[3]....
        /*006c*/ 	.word	0x00002230


	//   ....[4]....
        /*0070*/ 	.word	0x00002270


	//   ....[5]....
        /*0074*/ 	.word	0x00002290


	//   ....[6]....
        /*0078*/ 	.word	0x000022e0


	//   ....[7]....
        /*007c*/ 	.word	0x000022f0


	//   ....[8]....
        /*0080*/ 	.word	0x00002350


	//   ....[9]....
        /*0084*/ 	.word	0x00002360


	//   ....[10]....
        /*0088*/ 	.word	0x00002450


	//   ....[11]....
        /*008c*/ 	.word	0x00002470


	//----- nvinfo : EIATTR_VRC_CTA_INIT_COUNT
	.align		4
.L_3523:
        /*0090*/ 	.byte	0x02, 0x4a
	.zero		1
	.zero		1


	//----- nvinfo : EIATTR_EXIT_INSTR_OFFSETS
	.align		4
        /*0094*/ 	.byte	0x04, 0x1c
        /*0096*/ 	.short	(.L_3525 - .L_3524)


	//   ....[0]....
.L_3524:
        /*0098*/ 	.word	0x00000200


	//   ....[1]....
        /*009c*/ 	.word	0x00002d30


	//----- nvinfo : EIATTR_MAX_THREADS
	.align		4
.L_3525:
        /*00a0*/ 	.byte	0x04, 0x05
        /*00a2*/ 	.short	(.L_3527 - .L_3526)
.L_3526:
        /*00a4*/ 	.word	0x00000020
        /*00a8*/ 	.word	0x00000001
        /*00ac*/ 	.word	0x00000001


	//----- nvinfo : EIATTR_CRS_STACK_SIZE
	.align		4
.L_3527:
        /*00b0*/ 	.byte	0x04, 0x1e
        /*00b2*/ 	.short	(.L_3529 - .L_3528)
.L_3528:
        /*00b4*/ 	.word	0x00000000


	//----- nvinfo : EIATTR_CBANK_PARAM_SIZE
	.align		4
.L_3529:
        /*00b8*/ 	.byte	0x03, 0x19
        /*00ba*/ 	.short	0x0118


	//----- nvinfo : EIATTR_PARAM_CBANK
	.align		4
        /*00bc*/ 	.byte	0x04, 0x0a
        /*00be*/ 	.short	(.L_3531 - .L_3530)
	.align		4
.L_3530:
        /*00c0*/ 	.word	index@(.nv.constant0._Z25selective_scan_fwd_kernelI32Selective_Scan_fwd_kernel_traitsILi32ELi8ELi1ELb1ELb0ELb0ELb1EN3c108BFloat16EfEEv13SSMParamsBase)
        /*00c4*/ 	.short	0x0380
        /*00c6*/ 	.short	0x0118


	//----- nvinfo : EIATTR_SW_WAR
	.align		4
.L_3531:
        /*00c8*/ 	.byte	0x04, 0x36
        /*00ca*/ 	.short	(.L_3533 - .L_3532)
.L_3532:
        /*00cc*/ 	.word	0x00000008
.L_3533:


//--------------------- .nv.info._Z25selective_scan_fwd_kernelI32Selective_Scan_fwd_kernel_traitsILi32ELi8ELi1ELb1ELb0ELb1ELb0EN3c108BFloat16EfEEv13SSMParamsBase --------------------------
	.section	.nv.info._Z25selective_scan_fwd_kernelI32Selective_Scan_fwd_kernel_traitsILi32ELi8ELi1ELb1ELb0ELb1ELb0EN3c108BFloat16EfEEv13SSMParamsBase,"",@"SHT_CUDA_INFO"
	.sectionflags	@""
	.align	4


	//----- nvinfo : EIATTR_CUDA_API_VERSION
	.align		4
        /*0000*/ 	.byte	0x04, 0x37
        /*0002*/ 	.short	(.L_3535 - .L_3534)
.L_3534:
        /*0004*/ 	.word	0x00000082


	//----- nvinfo : EIATTR_KPARAM_INFO
	.align		4
.L_3535:
        /*0008*/ 	.byte	0x04, 0x17
        /*000a*/ 	.short	(.L_3537 - .L_3536)
.L_3536:
        /*000c*/ 	.word	0x00000000
        /*0010*/ 	.short	0x0000
        /*0012*/ 	.short	0x0000
        /*0014*/ 	.byte	0x00, 0xf0, 0x61, 0x04


	//----- nvinfo : EIATTR_SPARSE_MMA_MASK
	.align		4
.L_3537:
        /*0018*/ 	.byte	0x03, 0x50
        /*001a*/ 	.short	0x0000


	//----- nvinfo : EIATTR_MAXREG_COUNT
	.align		4
        /*001c*/ 	.byte	0x03, 0x1b
        /*001e*/ 	.short	0x00ff


	//----- nvinfo : EIATTR_NUM_BARRIERS
	.align		4
        /*0020*/ 	.byte	0x02, 0x4c
        /*0022*/ 	.byte	0x01
	.zero		1


	//----- nvinfo : EIATTR_MERCURY_ISA_VERSION
	.align		4
        /*0024*/ 	.byte	0x03, 0x5f
        /*0026*/ 	.short	0x0101


	//----- nvinfo : EIATTR_COOP_GROUP_MASK_REGIDS
	.align		4
        /*0028*/ 	.byte	0x04, 0x29
        /*002a*/ 	.short	(.L_3539 - .L_3538)


	//   ....[0]....
.L_3538:
        /*002c*/ 	.word	0xffffffff


	//   ....[1]....
        /*0030*/ 	.word	0xffffffff


	//   ....[2]....
        /*0034*/ 	.word	0xffffffff


	//   ....[3]....
        /*0038*/ 	.word	0xffffffff


	//   ....[4]....
        /*003c*/ 	.word	0xffffffff


	//   ....[5]....
        /*0040*/ 	.word	0xffffffff


	//   ....[6]....
        /*0044*/ 	.word	0xffffffff


	//   ....[7]....
        /*0048*/ 	.word	0xffffffff


	//   ....[8]....
        /*004c*/ 	.word	0xffffffff


	//   ....[9]....
        /*0050*/ 	.word	0xffffffff


	//   ....[10]....
        /*0054*/ 	.word	0xffffffff


	//   ....[11]....
        /*0058*/ 	.word	0xffffffff


	//----- nvinfo : EIATTR_COOP_GROUP_INSTR_OFFSETS
	.align		4
.L_3539:
        /*005c*/ 	.byte	0x04, 0x28
        /*005e*/ 	.short	(.L_3541 - .L_3540)


	//   ....[0]....
.L_3540:
        /*0060*/ 	.word	0x000022e0


	//   ....[1]....
        /*0064*/ 	.word	0x00002330


	//   ....[2]....
        /*0068*/ 	.word	0x00002360


	//   ....[3]....
        /*006c*/ 	.word	0x00002390


	//   ....[4]....
        /*0070*/ 	.word	0x000023c0


	//   ....[5]....
        /*0074*/ 	.word	0x000023f0


	//   ....[6]....
        /*0078*/ 	.word	0x00002450


	//   ....[7]....
        /*007c*/ 	.word	0x00002470


	//   ....[8]....
        /*0080*/ 	.word	0x000024d0


	//   ....[9]....
        /*0084*/ 	.word	0x000024e0


	//   ....[10]....
        /*0088*/ 	.word	0x00002570


	//   ....[11]....
        /*008c*/ 	.word	0x000025a0


	//----- nvinfo : EIATTR_VRC_CTA_INIT_COUNT
	.align		4
.L_3541:
        /*0090*/ 	.byte	0x02, 0x4a
	.zero		1
	.zero		1


	//----- nvinfo : EIATTR_EXIT_INSTR_OFFSETS
	.align		4
        /*0094*/ 	.byte	0x04, 0x1c
        /*0096*/ 	.short	(.L_3543 - .L_3542)


	//   ....[0]....
.L_3542:
        /*0098*/ 	.word	0x00000380


	//   ....[1]....
        /*009c*/ 	.word	0x00002ab0


	//----- nvinfo : EIATTR_MAX_THREADS
	.align		4
.L_3543:
        /*00a0*/ 	.byte	0x04, 0x05
        /*00a2*/ 	.short	(.L_3545 - .L_3544)
.L_3544:
        /*00a4*/ 	.word	0x00000020
        /*00a8*/ 	.word	0x00000001
        /*00ac*/ 	.word	0x00000001


	//----- nvinfo : EIATTR_CRS_STACK_SIZE
	.align		4
.L_3545:
        /*00b0*/ 	.byte	0x04, 0x1e
        /*00b2*/ 	.short	(.L_3547 - .L_3546)
.L_3546:
        /*00b4*/ 	.word	0x00000000


	//----- nvinfo : EIATTR_CBANK_PARAM_SIZE
	.align		4
.L_3547:
        /*00b8*/ 	.byte	0x03, 0x19
        /*00ba*/ 	.short	0x0118


	//----- nvinfo : EIATTR_PARAM_CBANK
	.align		4
        /*00bc*/ 	.byte	0x04, 0x0a
        /*00be*/ 	.short	(.L_3549 - .L_3548)
	.align		4
.L_3548:
        /*00c0*/ 	.word	index@(.nv.constant0._Z25selective_scan_fwd_kernelI32Selective_Scan_fwd_kernel_traitsILi32ELi8ELi1ELb1ELb0ELb1ELb0EN3c108BFloat16EfEEv13SSMParamsBase)
        /*00c4*/ 	.short	0x0380
        /*00c6*/ 	.short	0x0118


	//----- nvinfo : EIATTR_SW_WAR
	.align		4
.L_3549:
        /*00c8*/ 	.byte	0x04, 0x36
        /*00ca*/ 	.short	(.L_3551 - .L_3550)
.L_3550:
        /*00cc*/ 	.word	0x00000008
.L_3551:


//--------------------- .nv.info._Z25selective_scan_fwd_kernelI32Selective_Scan_fwd_kernel_traitsILi32ELi8ELi1ELb1ELb0ELb1ELb1EN3c108BFloat16EfEEv13SSMParamsBase --------------------------
	.section	.nv.info._Z25selective_scan_fwd_kernelI32Selective_Scan_fwd_kernel_traitsILi32ELi8ELi1ELb1ELb0ELb1ELb1EN3c108BFloat16EfEEv13SSMParamsBase,"",@"SHT_CUDA_INFO"
	.sectionflags	@""
	.align	4


	//----- nvinfo : EIATTR_CUDA_API_VERSION
	.align		4
        /*0000*/ 	.byte	0x04, 0x37
        /*0002*/ 	.short	(.L_3553 - .L_3552)
.L_3552:
        /*0004*/ 	.word	0x00000082


	//----- nvinfo : EIATTR_KPARAM_INFO
	.align		4
.L_3553:
        /*0008*/ 	.byte	0x04, 0x17
        /*000a*/ 	.short	(.L_3555 - .L_3554)
.L_3554:
        /*000c*/ 	.word	0x00000000
        /*0010*/ 	.short	0x0000
        /*0012*/ 	.short	0x0000
        /*0014*/ 	.byte	0x00, 0xf0, 0x61, 0x04


	//----- nvinfo : EIATTR_SPARSE_MMA_MASK
	.align		4
.L_3555:
        /*0018*/ 	.byte	0x03, 0x50
        /*001a*/ 	.short	0x0000


	//----- nvinfo : EIATTR_MAXREG_COUNT
	.align		4
        /*001c*/ 	.byte	0x03, 0x1b
        /*001e*/ 	.short	0x00ff


	//----- nvinfo : EIATTR_NUM_BARRIERS
	.align		4
        /*0020*/ 	.byte	0x02, 0x4c
        /*0022*/ 	.byte	0x01
	.zero		1


	//----- nvinfo : EIATTR_MERCURY_ISA_VERSION
	.align		4
        /*0024*/ 	.byte	0x03, 0x5f
        /*0026*/ 	.short	0x0101


	//----- nvinfo : EIATTR_COOP_GROUP_MASK_REGIDS
	.align		4
        /*0028*/ 	.byte	0x04, 0x29
        /*002a*/ 	.short	(.L_3557 - .L_3556)


	//   ....[0]....
.L_3556:
        /*002c*/ 	.word	0xffffffff


	//   ....[1]....
        /*0030*/ 	.word	0xffffffff


	//   ....[2]....
        /*0034*/ 	.word	0xffffffff


	//   ....[3]....
        /*0038*/ 	.word	0xffffffff


	//   ....[4]....
        /*003c*/ 	.word	0xffffffff


	//   ....[5]....
        /*0040*/ 	.word	0xffffffff


	//   ....[6]....
        /*0044*/ 	.word	0xffffffff


	//   ....[7]....
        /*0048*/ 	.word	0xffffffff


	//   ....[8]....
        /*004c*/ 	.word	0xffffffff


	//   ....[9]....
        /*0050*/ 	.word	0xffffffff


	//   ....[10]....
        /*0054*/ 	.word	0xffffffff


	//   ....[11]....
        /*0058*/ 	.word	0xffffffff


	//----- nvinfo : EIATTR_COOP_GROUP_INSTR_OFFSETS
	.align		4
.L_3557:
        /*005c*/ 	.byte	0x04, 0x28
        /*005e*/ 	.short	(.L_3559 - .L_3558)


	//   ....[0]....
.L_3558:
        /*0060*/ 	.word	0x00002390


	//   ....[1]....
        /*0064*/ 	.word	0x000023d0


	//   ....[2]....
        /*0068*/ 	.word	0x00002400


	//   ....[3]....
        /*006c*/ 	.word	0x00002420


	//   ....[4]....
        /*0070*/ 	.word	0x00002460


	//   ....[5]....
        /*0074*/ 	.word	0x00002480


	//   ....[6]....
        /*0078*/ 	.word	0x000024d0


	//   ....[7]....
        /*007c*/ 	.word	0x000024e0


	//   ....[8]....
        /*0080*/ 	.word	0x00002540


	//   ....[9]....
        /*0084*/ 	.word	0x00002550


	//   ....[10]....
        /*0088*/ 	.word	0x00002630


	//   ....[11]....
        /*008c*/ 	.word	0x00002650


	//----- nvinfo : EIATTR_VRC_CTA_INIT_COUNT
	.align		4
.L_3559:
        /*0090*/ 	.byte	0x02, 0x4a
	.zero		1
	.zero		1


	//----- nvinfo : EIATTR_EXIT_INSTR_OFFSETS
	.align		4
        /*0094*/ 	.byte	0x04, 0x1c
        /*0096*/ 	.short	(.L_3561 - .L_3560)


	//   ....[0]....
.L_3560:
        /*0098*/ 	.word	0x00000450


	//   ....[1]....
        /*009c*/ 	.word	0x00003060


	//----- nvinfo : EIATTR_MAX_THREADS
	.align		4
.L_3561:
        /*00a0*/ 	.byte	0x04, 0x05
        /*00a2*/ 	.short	(.L_3563 - .L_3562)
.L_3562:
        /*00a4*/ 	.word	0x00000020
        /*00a8*/ 	.word	0x00000001
        /*00ac*/ 	.word	0x00000001


	//----- nvinfo : EIATTR_CRS_STACK_SIZE
	.align		4
.L_3563:
        /*00b0*/ 	.byte	0x04, 0x1e
        /*00b2*/ 	.short	(.L_3565 - .L_3564)
.L_3564:
        /*00b4*/ 	.word	0x00000000


	//----- nvinfo : EIATTR_CBANK_PARAM_SIZE
	.align		4
.L_3565:
        /*00b8*/ 	.byte	0x03, 0x19
        /*00ba*/ 	.short	0x0118


	//----- nvinfo : EIATTR_PARAM_CBANK
	.align		4
        /*00bc*/ 	.byte	0x04, 0x0a
        /*00be*/ 	.short	(.L_3567 - .L_3566)
	.align		4
.L_3566:
        /*00c0*/ 	.word	index@(.nv.constant0._Z25selective_scan_fwd_kernelI32Selective_Scan_fwd_kernel_traitsILi32ELi8ELi1ELb1ELb0ELb1ELb1EN3c108BFloat16EfEEv13SSMParamsBase)
        /*00c4*/ 	.short	0x0380
        /*00c6*/ 	.short	0x0118


	//----- nvinfo : EIATTR_SW_WAR
	.align		4
.L_3567:
        /*00c8*/ 	.byte	0x04, 0x36
        /*00ca*/ 	.short	(.L_3569 - .L_3568)
.L_3568:
        /*00cc*/ 	.word	0x00000008
.L_3569:


//--------------------- .nv.info._Z25selective_scan_fwd_kernelI32Selective_Scan_fwd_kernel_traitsILi32ELi8ELi1ELb1ELb1ELb0ELb0EN3c108BFloat16EfEEv13SSMParamsBase --------------------------
	.section	.nv.info._Z25selective_scan_fwd_kernelI32Selective_Scan_fwd_kernel_traitsILi32ELi8ELi1ELb1ELb1ELb0ELb0EN3c108BFloat16EfEEv13SSMParamsBase,"",@"SHT_CUDA_INFO"
	.sectionflags	@""
	.align	4


	//----- nvinfo : EIATTR_CUDA_API_VERSION
	.align		4
        /*0000*/ 	.byte	0x04, 0x37
        /*0002*/ 	.short	(.L_3571 - .L_3570)
.L_3570:
        /*0004*/ 	.word	0x00000082


	//----- nvinfo : EIATTR_KPARAM_INFO
	.align		4
.L_3571:
        /*0008*/ 	.byte	0x04, 0x17
        /*000a*/ 	.short	(.L_3573 - .L_3572)
.L_3572:
        /*000c*/ 	.word	0x00000000
        /*0010*/ 	.short	0x0000
        /*0012*/ 	.short	0x0000
        /*0014*/ 	.byte	0x00, 0xf0, 0x61, 0x04


	//----- nvinfo : EIATTR_SPARSE_MMA_MASK
	.align		4
.L_3573:
        /*0018*/ 	.byte	0x03, 0x50
        /*001a*/ 	.short	0x0000


	//----- nvinfo : EIATTR_MAXREG_COUNT
	.align		4
        /*001c*/ 	.byte	0x03, 0x1b
        /*001e*/ 	.short	0x00ff


	//----- nvinfo : EIATTR_NUM_BARRIERS
	.align		4
        /*0020*/ 	.byte	0x02, 0x4c
        /*0022*/ 	.byte	0x01
	.zero		1


	//----- nvinfo : EIATTR_MERCURY_ISA_VERSION
	.align		4
        /*0024*/ 	.byte	0x03, 0x5f
        /*0026*/ 	.short	0x0101


	//----- nvinfo : EIATTR_COOP_GROUP_MASK_REGIDS
	.align		4
        /*0028*/ 	.byte	0x04, 0x29
        /*002a*/ 	.short	(.L_3575 - .L_3574)


	//   ....[0]....
.L_3574:
        /*002c*/ 	.word	0xffffffff


	//   ....[1]....
        /*0030*/ 	.word	0xffffffff


	//   ....[2]....
        /*0034*/ 	.word	0xffffffff


	//   ....[3]....
        /*0038*/ 	.word	0xffffffff


	//   ....[4]....
        /*003c*/ 	.word	0xffffffff


	//   ....[5]....
        /*0040*/ 	.word	0xffffffff


	//   ....[6]....
        /*0044*/ 	.word	0xffffffff


	//   ....[7]....
        /*0048*/ 	.word	0xffffffff


	//   ....[8]....
        /*004c*/ 	.word	0xffffffff


	//   ....[9]....
        /*0050*/ 	.word	0xffffffff


	//   ....[10]....
        /*0054*/ 	.word	0xffffffff


	//   ....[11]....
        /*0058*/ 	.word	0xffffffff


	//----- nvinfo : EIATTR_COOP_GROUP_INSTR_OFFSETS
	.align		4
.L_3575:
        /*005c*/ 	.byte	0x04, 0x28
        /*005e*/ 	.short	(.L_3577 - .L_3576)


	//   ....[0]....
.L_3576:
        /*0060*/ 	.word	0x000023e0


	//   ....[1]....
        /*0064*/ 	.word	0x00002420


	//   ....[2]....
        /*0068*/ 	.word	0x00002450


	//   ....[3]....
        /*006c*/ 	.word	0x00002470


	//   ....[4]....
        /*0070*/ 	.word	0x000024b0


	//   ....[5]....
        /*0074*/ 	.word	0x000024d0


	//   ....[6]....
        /*0078*/ 	.word	0x00002520


	//   ....[7]....
        /*007c*/ 	.word	0x00002530


	//   ....[8]....
        /*0080*/ 	.word	0x00002590


	//   ....[9]....
        /*0084*/ 	.word	0x000025a0


	//   ....[10]....
        /*0088*/ 	.word	0x00002690


	//   ....[11]....
        /*008c*/ 	.word	0x000026b0


	//----- nvinfo : EIATTR_VRC_CTA_INIT_COUNT
	.align		4
.L_3577:
        /*0090*/ 	.byte	0x02, 0x4a
	.zero		1
	.zero		1


	//----- nvinfo : EIATTR_EXIT_INSTR_OFFSETS
	.align		4
        /*0094*/ 	.byte	0x04, 0x1c
        /*0096*/ 	.short	(.L_3579 - .L_3578)


	//   ....[0]....
.L_3578:
        /*0098*/ 	.word	0x00000380


	//   ....[1]....
        /*009c*/ 	.word	0x00002ab0


	//----- nvinfo : EIATTR_MAX_THREADS
	.align		4
.L_3579:
        /*00a0*/ 	.byte	0x04, 0x05
        /*00a2*/ 	.short	(.L_3581 - .L_3580)
.L_3580:
        /*00a4*/ 	.word	0x00000020
        /*00a8*/ 	.word	0x00000001
        /*00ac*/ 	.word	0x00000001


	//----- nvinfo : EIATTR_CRS_STACK_SIZE
	.align		4
.L_3581:
        /*00b0*/ 	.byte	0x04, 0x1e
        /*00b2*/ 	.short	(.L_3583 - .L_3582)
.L_3582:
        /*00b4*/ 	.word	0x00000000


	//----- nvinfo : EIATTR_CBANK_PARAM_SIZE
	.align		4
.L_3583:
        /*00b8*/ 	.byte	0x03, 0x19
        /*00ba*/ 	.short	0x0118


	//----- nvinfo : EIATTR_PARAM_CBANK
	.align		4
        /*00bc*/ 	.byte	0x04, 0x0a
        /*00be*/ 	.short	(.L_3585 - .L_3584)
	.align		4
.L_3584:
        /*00c0*/ 	.word	index@(.nv.constant0._Z25selective_scan_fwd_kernelI32Selective_Scan_fwd_kernel_traitsILi32ELi8ELi1ELb1ELb1ELb0ELb0EN3c108BFloat16EfEEv13SSMParamsBase)
        /*00c4*/ 	.short	0x0380
        /*00c6*/ 	.short	0x0118


	//----- nvinfo : EIATTR_SW_WAR
	.align		4
.L_3585:
        /*00c8*/ 	.byte	0x04, 0x36
        /*00ca*/ 	.short	(.L_3587 - .L_3586)
.L_3586:
        /*00cc*/ 	.word	0x00000008
.L_3587:


//--------------------- .nv.info._Z25selective_scan_fwd_kernelI32Selective_Scan_fwd_kernel_traitsILi32ELi8ELi1ELb1ELb1ELb0ELb1EN3c108BFloat16EfEEv13SSMParamsBase --------------------------
	.section	.nv.info._Z25selective_scan_fwd_kernelI32Selective_Scan_fwd_kernel_traitsILi32ELi8ELi1ELb1ELb1ELb0ELb1EN3c108BFloat16EfEEv13SSMParamsBase,"",@"SHT_CUDA_INFO"
	.sectionflags	@""
	.align	4


	//----- nvinfo : EIATTR_CUDA_API_VERSION
	.align		4
        /*0000*/ 	.byte	0x04, 0x37
        /*0002*/ 	.short	(.L_3589 - .L_3588)
.L_3588:
        /*0004*/ 	.word	0x00000082


	//----- nvinfo : EIATTR_KPARAM_INFO
	.align		4
.L_3589:
        /*0008*/ 	.byte	0x04, 0x17
        /*000a*/ 	.short	(.L_3591 - .L_3590)
.L_3590:
        /*000c*/ 	.word	0x00000000
        /*0010*/ 	.short	0x0000
        /*0012*/ 	.short	0x0000
        /*0014*/ 	.byte	0x00, 0xf0, 0x61, 0x04


	//----- nvinfo : EIATTR_SPARSE_MMA_MASK
	.align		4
.L_3591:
        /*0018*/ 	.byte	0x03, 0x50
        /*001a*/ 	.short	0x0000


	//----- nvinfo : EIATTR_MAXREG_COUNT
	.align		4
        /*001c*/ 	.byte	0x03, 0x1b
        /*001e*/ 	.short	0x00ff


	//----- nvinfo : EIATTR_NUM_BARRIERS
	.align		4
        /*0020*/ 	.byte	0x02, 0x4c
        /*0022*/ 	.byte	0x01
	.zero		1


	//----- nvinfo : EIATTR_MERCURY_ISA_VERSION
	.align		4
        /*0024*/ 	.byte	0x03, 0x5f
        /*0026*/ 	.short	0x0101


	//----- nvinfo : EIATTR_COOP_GROUP_MASK_REGIDS
	.align		4
        /*0028*/ 	.byte	0x04, 0x29
        /*002a*/ 	.short	(.L_3593 - .L_3592)


	//   ....[0]....
.L_3592:
        /*002c*/ 	.word	0xffffffff


	//   ....[1]....
        /*0030*/ 	.word	0xffffffff


	//   ....[2]....
        /*0034*/ 	.word	0xffffffff


	//   ....[3]....
        /*0038*/ 	.word	0xffffffff


	//   ....[4]....
        /*003c*/ 	.word	0xffffffff


	//   ....[5]....
        /*0040*/ 	.word	0xffffffff


	//   ....[6]....
        /*0044*/ 	.word	0xffffffff


	//   ....[7]....
        /*0048*/ 	.word	0xffffffff


	//   ....[8]....
        /*004c*/ 	.word	0xffffffff


	//   ....[9]....
        /*0050*/ 	.word	0xffffffff


	//   ....[10]....
        /*0054*/ 	.word	0xffffffff


	//   ....[11]....
        /*0058*/ 	.word	0xffffffff


	//----- nvinfo : EIATTR_COOP_GROUP_INSTR_OFFSETS
	.align		4
.L_3593:
        /*005c*/ 	.byte	0x04, 0x28
        /*005e*/ 	.short	(.L_3595 - .L_3594)


	//   ....[0]....
.L_3594:
        /*0060*/ 	.word	0x00002490


	//   ....[1]....
        /*0064*/ 	.word	0x000024e0


	//   ....[2]....
        /*0068*/ 	.word	0x00002510


	//   ....[3]....
        /*006c*/ 	.word	0x00002530


	//   ....[4]....
        /*0070*/ 	.word	0x00002570


	//   ....[5]....
        /*0074*/ 	.word	0x00002590


	//   ....[6]....
        /*0078*/ 	.word	0x000025e0


	//   ....[7]....
        /*007c*/ 	.word	0x000025f0


	//   ....[8]....
        /*0080*/ 	.word	0x00002650


	//   ....[9]....
        /*0084*/ 	.word	0x00002660


	//   ....[10]....
        /*0088*/ 	.word	0x00002740


	//   ....[11]....
        /*008c*/ 	.word	0x00002760


	//----- nvinfo : EIATTR_VRC_CTA_INIT_COUNT
	.align		4
.L_3595:
        /*0090*/ 	.byte	0x02, 0x4a
	.zero		1
	.zero		1


	//----- nvinfo : EIATTR_EXIT_INSTR_OFFSETS
	.align		4
        /*0094*/ 	.byte	0x04, 0x1c
        /*0096*/ 	.short	(.L_3597 - .L_3596)


	//   ....[0]....
.L_3596:
        /*0098*/ 	.word	0x00000450


	//   ....[1]....
        /*009c*/ 	.word	0x00003030


	//----- nvinfo : EIATTR_MAX_THREADS
	.align		4
.L_3597:
        /*00a0*/ 	.byte	0x04, 0x05
        /*00a2*/ 	.short	(.L_3599 - .L_3598)
.L_3598:
        /*00a4*/ 	.word	0x00000020
        /*00a8*/ 	.word	0x00000001
        /*00ac*/ 	.word	0x00000001


	//----- nvinfo : EIATTR_CRS_STACK_SIZE
	.align		4
.L_3599:
        /*00b0*/ 	.byte	0x04, 0x1e
        /*00b2*/ 	.short	(.L_3601 - .L_3600)
.L_3600:
        /*00b4*/ 	.word	0x00000000


	//----- nvinfo : EIATTR_CBANK_PARAM_SIZE
	.align		4
.L_3601:
        /*00b8*/ 	.byte	0x03, 0x19
        /*00ba*/ 	.short	0x0118


	//----- nvinfo : EIATTR_PARAM_CBANK
	.align		4
        /*00bc*/ 	.byte	0x04, 0x0a
        /*00be*/ 	.short	(.L_3603 - .L_3602)
	.align		4
.L_3602:
        /*00c0*/ 	.word	index@(.nv.constant0._Z25selective_scan_fwd_kernelI32Selective_Scan_fwd_kernel_traitsILi32ELi8ELi1ELb1ELb1ELb0ELb1EN3c108BFloat16EfEEv13SSMParamsBase)
        /*00c4*/ 	.short	0x0380
        /*00c6*/ 	.short	0x0118


	//----- nvinfo : EIATTR_SW_WAR
	.align		4
.L_3603:
        /*00c8*/ 	.byte	0x04, 0x36
        /*00ca*/ 	.short	(.L_3605 - .L_3604)
.L_3604:
        /*00cc*/ 	.word	0x00000008
.L_3605:


//--------------------- .nv.info._Z25selective_scan_fwd_kernelI32Selective_Scan_fwd_kernel_traitsILi32ELi8ELi1ELb1ELb1ELb1ELb0EN3c108BFloat16EfEEv13SSMParamsBase --------------------------
	.section	.nv.info._Z25selective_scan_fwd_kernelI32Selective_Scan_fwd_kernel_traitsILi32ELi8ELi1ELb1ELb1ELb1ELb0EN3c108BFloat16EfEEv13SSMParamsBase,"",@"SHT_CUDA_INFO"
	.sectionflags	@""
	.align	4


	//----- nvinfo : EIATTR_CUDA_API_VERSION
	.align		4
        /*0000*/ 	.byte	0x04, 0x37
        /*0002*/ 	.short	(.L_3607 - .L_3606)
.L_3606:
        /*0004*/ 	.word	0x00000082


	//----- nvinfo : EIATTR_KPARAM_INFO
	.align		4
.L_3607:
        /*0008*/ 	.byte	0x04, 0x17
        /*000a*/ 	.short	(.L_3609 - .L_3608)
.L_3608:
        /*000c*/ 	.word	0x00000000
        /*0010*/ 	.short	0x0000
        /*0012*/ 	.short	0x0000
        /*0014*/ 	.byte	0x00, 0xf0, 0x61, 0x04


	//----- nvinfo : EIATTR_SPARSE_MMA_MASK
	.align		4
.L_3609:
        /*0018*/ 	.byte	0x03, 0x50
        /*001a*/ 	.short	0x0000


	//----- nvinfo : EIATTR_MAXREG_COUNT
	.align		4
        /*001c*/ 	.byte	0x03, 0x1b
        /*001e*/ 	.short	0x00ff


	//----- nvinfo : EIATTR_NUM_BARRIERS
	.align		4
        /*0020*/ 	.byte	0x02, 0x4c
        /*0022*/ 	.byte	0x01
	.zero		1


	//----- nvinfo : EIATTR_MERCURY_ISA_VERSION
	.align		4
        /*0024*/ 	.byte	0x03, 0x5f
        /*0026*/ 	.short	0x0101


	//----- nvinfo : EIATTR_COOP_GROUP_MASK_REGIDS
	.align		4
        /*0028*/ 	.byte	0x04, 0x29
        /*002a*/ 	.short	(.L_3611 - .L_3610)


	//   ....[0]....
.L_3610:
        /*002c*/ 	.word	0xffffffff


	//   ....[1]....
        /*0030*/ 	.word	0xffffffff


	//   ....[2]....
        /*0034*/ 	.word	0xffffffff


	//   ....[3]....
        /*0038*/ 	.word	0xffffffff


	//   ....[4]....
        /*003c*/ 	.word	0xffffffff


	//   ....[5]....
        /*0040*/ 	.word	0xffffffff


	//   ....[6]....
        /*0044*/ 	.word	0xffffffff


	//   ....[7]....
        /*0048*/ 	.word	0xffffffff


	//   ....[8]....
        /*004c*/ 	.word	0xffffffff


	//   ....[9]....
        /*0050*/ 	.word	0xffffffff


	//   ....[10]....
        /*0054*/ 	.word	0xffffffff


	//   ....[11]....
        /*0058*/ 	.word	0xffffffff


	//----- nvinfo : EIATTR_COOP_GROUP_INSTR_OFFSETS
	.align		4
.L_3611:
        /*005c*/ 	.byte	0x04, 0x28
        /*005e*/ 	.short	(.L_3613 - .L_3612)


	//   ....[0]....
.L_3612:
        /*0060*/ 	.word	0x00002490


	//   ....[1]....
        /*0064*/ 	.word	0x000024c0


	//   ....[2]....
        /*0068*/ 	.word	0x000024f0


	//   ....[3]....
        /*006c*/ 	.word	0x00002520


	//   ....[4]....
        /*0070*/ 	.word	0x00002570


	//   ....[5]....
        /*0074*/ 	.word	0x00002580


	//   ....[6]....
        /*0078*/ 	.word	0x000025e0


	//   ....[7]....
        /*007c*/ 	.word	0x00002600


	//   ....[8]....
        /*0080*/ 	.word	0x00002650


	//   ....[9]....
        /*0084*/ 	.word	0x00002670


	//   ....[10]....
        /*0088*/ 	.word	0x00002700


	//   ....[11]....
        /*008c*/ 	.word	0x00002710


	//----- nvinfo : EIATTR_VRC_CTA_INIT_COUNT
	.align		4
.L_3613:
        /*0090*/ 	.byte	0x02, 0x4a
	.zero		1
	.zero		1


	//----- nvinfo : EIATTR_EXIT_INSTR_OFFSETS
	.align		4
        /*0094*/ 	.byte	0x04, 0x1c
        /*0096*/ 	.short	(.L_3615 - .L_3614)


	//   ....[0]....
.L_3614:
        /*0098*/ 	.word	0x000003f0


	//   ....[1]....
        /*009c*/ 	.word	0x00002c10


	//----- nvinfo : EIATTR_MAX_THREADS
	.align		4
.L_3615:
        /*00a0*/ 	.byte	0x04, 0x05
        /*00a2*/ 	.short	(.L_3617 - .L_3616)
.L_3616:
        /*00a4*/ 	.word	0x00000020
        /*00a8*/ 	.word	0x00000001
        /*00ac*/ 	.word	0x00000001


	//----- nvinfo : EIATTR_CRS_STACK_SIZE
	.align		4
.L_3617:
        /*00b0*/ 	.byte	0x04, 0x1e
        /*00b2*/ 	.short	(.L_3619 - .L_3618)
.L_3618:
        /*00b4*/ 	.word	0x00000000


	//----- nvinfo : EIATTR_CBANK_PARAM_SIZE
	.align		4
.L_3619:
        /*00b8*/ 	.byte	0x03, 0x19
        /*00ba*/ 	.short	0x0118


	//----- nvinfo : EIATTR_PARAM_CBANK
	.align		4
        /*00bc*/ 	.byte	0x04, 0x0a
        /*00be*/ 	.short	(.L_3621 - .L_3620)
	.align		4
.L_3620:
        /*00c0*/ 	.word	index@(.nv.constant0._Z25selective_scan_fwd_kernelI32Selective_Scan_fwd_kernel_traitsILi32ELi8ELi1ELb1ELb1ELb1ELb0EN3c108BFloat16EfEEv13SSMParamsBase)
        /*00c4*/ 	.short	0x0380
        /*00c6*/ 	.short	0x0118


	//----- nvinfo : EIATTR_SW_WAR
	.align		4
.L_3621:
        /*00c8*/ 	.byte	0x04, 0x36
        /*00ca*/ 	.short	(.L_3623 - .L_3622)
.L_3622:
        /*00cc*/ 	.word	0x00000008
.L_3623:


//--------------------- .nv.info._Z25selective_scan_fwd_kernelI32Selective_Scan_fwd_kernel_traitsILi32ELi8ELi1ELb1ELb1ELb1ELb1EN3c108BFloat16EfEEv13SSMParamsBase --------------------------
	.section	.nv.info._Z25selective_scan_fwd_kernelI32Selective_Scan_fwd_kernel_traitsILi32ELi8ELi1ELb1ELb1ELb1ELb1EN3c108BFloat16EfEEv13SSMParamsBase,"",@"SHT_CUDA_INFO"
	.sectionflags	@""
	.align	4


	//----- nvinfo : EIATTR_CUDA_API_VERSION
	.align		4
        /*0000*/ 	.byte	0x04, 0x37
        /*0002*/ 	.short	(.L_3625 - .L_3624)
.L_3624:
        /*0004*/ 	.word	0x00000082


	//----- nvinfo : EIATTR_KPARAM_INFO
	.align		4
.L_3625:
        /*0008*/ 	.byte	0x04, 0x17
        /*000a*/ 	.short	(.L_3627 - .L_3626)
.L_3626:
        /*000c*/ 	.word	0x00000000
        /*0010*/ 	.short	0x0000
        /*0012*/ 	.short	0x0000
        /*0014*/ 	.byte	0x00, 0xf0, 0x61, 0x04


	//----- nvinfo : EIATTR_SPARSE_MMA_MASK
	.align		4
.L_3627:
        /*0018*/ 	.byte	0x03, 0x50
        /*001a*/ 	.short	0x0000


	//----- nvinfo : EIATTR_MAXREG_COUNT
	.align		4
        /*001c*/ 	.byte	0x03, 0x1b
        /*001e*/ 	.short	0x00ff


	//----- nvinfo : EIATTR_NUM_BARRIERS
	.align		4
        /*0020*/ 	.byte	0x02, 0x4c
        /*0022*/ 	.byte	0x01
	.zero		1


	//----- nvinfo : EIATTR_MERCURY_ISA_VERSION
	.align		4
        /*0024*/ 	.byte	0x03, 0x5f
        /*0026*/ 	.short	0x0101


	//----- nvinfo : EIATTR_COOP_GROUP_MASK_REGIDS
	.align		4
        /*0028*/ 	.byte	0x04, 0x29
        /*002a*/ 	.short	(.L_3629 - .L_3628)


	//   ....[0]....
.L_3628:
        /*002c*/ 	.word	0xffffffff


	//   ....[1]....
        /*0030*/ 	.word	0xffffffff


	//   ....[2]....
        /*0034*/ 	.word	0xffffffff


	//   ....[3]....
        /*0038*/ 	.word	0xffffffff


	//   ....[4]....
        /*003c*/ 	.word	0xffffffff


	//   ....[5]....
        /*0040*/ 	.word	0xffffffff


	//   ....[6]....
        /*0044*/ 	.word	0xffffffff


	//   ....[7]....
        /*0048*/ 	.word	0xffffffff


	//   ....[8]....
        /*004c*/ 	.word	0xffffffff


	//   ....[9]....
        /*0050*/ 	.word	0xffffffff


	//   ....[10]....
        /*0054*/ 	.word	0xffffffff


	//   ....[11]....
        /*0058*/ 	.word	0xffffffff


	//----- nvinfo : EIATTR_COOP_GROUP_INSTR_OFFSETS
	.align		4
.L_3629:
        /*005c*/ 	.byte	0x04, 0x28
        /*005e*/ 	.short	(.L_3631 - .L_3630)


	//   ....[0]....
.L_3630:
        /*0060*/ 	.word	0x00002510


	//   ....[1]....
        /*0064*/ 	.word	0x00002540


	//   ....[2]....
        /*0068*/ 	.word	0x00002570


	//   ....[3]....
        /*006c*/ 	.word	0x000025a0


	//   ....[4]....
        /*0070*/ 	.word	0x000025f0


	//   ....[5]....
        /*0074*/ 	.word	0x00002600


	//   ....[6]....
        /*0078*/ 	.word	0x00002660


	//   ....[7]....
        /*007c*/ 	.word	0x00002680


	//   ....[8]....
        /*0080*/ 	.word	0x000026d0


	//   ....[9]....
        /*0084*/ 	.word	0x000026f0


	//   ....[10]....
        /*0088*/ 	.word	0x00002780


	//   ....[11]....
        /*008c*/ 	.word	0x000027b0


	//----- nvinfo : EIATTR_VRC_CTA_INIT_COUNT
	.align		4
.L_3631:
        /*0090*/ 	.byte	0x02, 0x4a
	.zero		1
	.zero		1


	//----- nvinfo : EIATTR_EXIT_INSTR_OFFSETS
	.align		4
        /*0094*/ 	.byte	0x04, 0x1c
        /*0096*/ 	.short	(.L_3633 - .L_3632)


	//   ....[0]....
.L_3632:
        /*0098*/ 	.word	0x000004c0


	//   ....[1]....
        /*009c*/ 	.word	0x00003160


	//----- nvinfo : EIATTR_MAX_THREADS
	.align		4
.L_3633:
        /*00a0*/ 	.byte	0x04, 0x05
        /*00a2*/ 	.short	(.L_3635 - .L_3634)
.L_3634:
        /*00a4*/ 	.word	0x00000020
        /*00a8*/ 	.word	0x00000001
        /*00ac*/ 	.word	0x00000001


	//----- nvinfo : EIATTR_CRS_STACK_SIZE
	.align		4
.L_3635:
        /*00b0*/ 	.byte	0x04, 0x1e
        /*00b2*/ 	.short	(.L_3637 - .L_3636)
.L_3636:
        /*00b4*/ 	.word	0x00000000


	//----- nvinfo : EIATTR_CBANK_PARAM_SIZE
	.align		4
.L_3637:
        /*00b8*/ 	.byte	0x03, 0x19
        /*00ba*/ 	.short	0x0118


	//----- nvinfo : EIATTR_PARAM_CBANK
	.align		4
        /*00bc*/ 	.byte	0x04, 0x0a
        /*00be*/ 	.short	(.L_3639 - .L_3638)
	.align		4
.L_3638:
        /*00c0*/ 	.word	index@(.nv.constant0._Z25selective_scan_fwd_kernelI32Selective_Scan_fwd_kernel_traitsILi32ELi8ELi1ELb1ELb1ELb1ELb1EN3c108BFloat16EfEEv13SSMParamsBase)
        /*00c4*/ 	.short	0x0380
        /*00c6*/ 	.short	0x0118


	//----- nvinfo : EIATTR_SW_WAR
	.align		4
.L_3639:
        /*00c8*/ 	.byte	0x04, 0x36
        /*00ca*/ 	.short	(.L_3641 - .L_3640)
.L_3640:
        /*00cc*/ 	.word	0x00000008
.L_3641:


//--------------------- .nv.info._Z25selective_scan_fwd_kernelI32Selective_Scan_fwd_kernel_traitsILi32ELi4ELi1ELb0ELb0ELb0ELb0EN3c108BFloat16EfEEv13SSMParamsBase --------------------------
	.section	.nv.info._Z25selective_scan_fwd_kernelI32Selective_Scan_fwd_kernel_traitsILi32ELi4ELi1ELb0ELb0ELb0ELb0EN3c108BFloat16EfEEv13SSMParamsBase,"",@"SHT_CUDA_INFO"
	.sectionflags	@""
	.align	4


	//----- nvinfo : EIATTR_CUDA_API_VERSION
	.align		4
        /*0000*/ 	.byte	0x04, 0x37
        /*0002*/ 	.short	(.L_3643 - .L_3642)
.L_3642:
        /*0004*/ 	.word	0x00000082


	//----- nvinfo : EIATTR_KPARAM_INFO
	.align		4
.L_3643:
        /*0008*/ 	.byte	0x04, 0x17
        /*000a*/ 	.short	(.L_3645 - .L_3644)
.L_3644:
        /*000c*/ 	.word	0x00000000
        /*0010*/ 	.short	0x0000
        /*0012*/ 	.short	0x0000
        /*0014*/ 	.byte	0x00, 0xf0, 0x61, 0x04


	//----- nvinfo : EIATTR_SPARSE_MMA_MASK
	.align		4
.L_3645:
        /*0018*/ 	.byte	0x03, 0x50
        /*001a*/ 	.short	0x0000


	//----- nvinfo : EIATTR_MAXREG_COUNT
	.align		4
        /*001c*/ 	.byte	0x03, 0x1b
        /*001e*/ 	.short	0x00ff


	//----- nvinfo : EIATTR_NUM_BARRIERS
	.align		4
        /*0020*/ 	.byte	0x02, 0x4c
        /*0022*/ 	.byte	0x01
	.zero		1


	//----- nvinfo : EIATTR_MERCURY_ISA_VERSION
	.align		4
        /*0024*/ 	.byte	0x03, 0x5f
        /*0026*/ 	.short	0x0101


	//----- nvinfo : EIATTR_COOP_GROUP_MASK_REGIDS
	.align		4
        /*0028*/ 	.byte	0x04, 0x29
        /*002a*/ 	.short	(.L_3647 - .L_3646)


	//   ....[0]....
.L_3646:
        /*002c*/ 	.word	0xffffffff


	//   ....[1]....
        /*0030*/ 	.word	0xffffffff


	//   ....[2]....
        /*0034*/ 	.word	0xffffffff


	//   ....[3]....
        /*0038*/ 	.word	0xffffffff


	//   ....[4]....
        /*003c*/ 	.word	0xffffffff


	//   ....[5]....
        /*0040*/ 	.word	0xffffffff


	//   ....[6]....
        /*0044*/ 	.word	0xffffffff


	//   ....[7]....
        /*0048*/ 	.word	0xffffffff


	//   ....[8]....
        /*004c*/ 	.word	0xffffffff


	//   ....[9]....
        /*0050*/ 	.word	0xffffffff


	//   ....[10]....
        /*0054*/ 	.word	0xffffffff


	//   ....[11]....
        /*0058*/ 	.word	0xffffffff


	//   ....[12]....
        /*005c*/ 	.word	0xffffffff


	//   ....[13]....
        /*0060*/ 	.word	0xffffffff


	//   ....[14]....
        /*0064*/ 	.word	0xffffffff


	//----- nvinfo : EIATTR_COOP_GROUP_INSTR_OFFSETS
	.align		4
.L_3647:
        /*0068*/ 	.byte	0x04, 0x28
        /*006a*/ 	.short	(.L_3649 - .L_3648)


	//   ....[0]....
.L_3648:
        /*006c*/ 	.word	0x00000810


	//   ....[1]....
        /*0070*/ 	.word	0x000008e0


	//   ....[2]....
        /*0074*/ 	.word	0x00001680


	//   ....[3]....
        /*0078*/ 	.word	0x000016c0


	//   ....[4]....
        /*007c*/ 	.word	0x000016f0


	//   ....[5]....
        /*0080*/ 	.word	0x00001710


	//   ....[6]....
        /*0084*/ 	.word	0x00001750


	//   ....[7]....
        /*0088*/ 	.word	0x00001770


	//   ....[8]....
        /*008c*/ 	.word	0x000017c0


	//   ....[9]....
        /*0090*/ 	.word	0x000017d0


	//   ....[10]....
        /*0094*/ 	.word	0x00001820


	//   ....[11]....
        /*0098*/ 	.word	0x00001830


	//   ....[12]....
        /*009c*/ 	.word	0x00001930


	//   ....[13]....
        /*00a0*/ 	.word	0x00001940


	//   ....[14]....
        /*00a4*/ 	.word	0x00001c10


	//----- nvinfo : EIATTR_VRC_CTA_INIT_COUNT
	.align		4
.L_3649:
        /*00a8*/ 	.byte	0x02, 0x4a
	.zero		1
	.zero		1


	//----- nvinfo : EIATTR_EXIT_INSTR_OFFSETS
	.align		4
        /*00ac*/ 	.byte	0x04, 0x1c
        /*00ae*/ 	.short	(.L_3651 - .L_3650)


	//   ....[0]....
.L_3650:
        /*00b0*/ 	.word	0x00000200


	//   ....[1]....
        /*00b4*/ 	.word	0x00001de0


	//----- nvinfo : EIATTR_MAX_THREADS
	.align		4
.L_3651:
        /*00b8*/ 	.byte	0x04, 0x05
        /*00ba*/ 	.short	(.L_3653 - .L_3652)
.L_3652:
        /*00bc*/ 	.word	0x00000020
        /*00c0*/ 	.word	0x00000001
        /*00c4*/ 	.word	0x00000001


	//----- nvinfo : EIATTR_CRS_STACK_SIZE
	.align		4
.L_3653:
        /*00c8*/ 	.byte	0x04, 0x1e
        /*00ca*/ 	.short	(.L_3655 - .L_3654)
.L_3654:
        /*00cc*/ 	.word	0x00000000


	//----- nvinfo : EIATTR_CBANK_PARAM_SIZE
	.align		4
.L_3655:
        /*00d0*/ 	.byte	0x03, 0x19
        /*00d2*/ 	.short	0x0118


	//----- nvinfo : EIATTR_PARAM_CBANK
	.align		4
        /*00d4*/ 	.byte	0x04, 0x0a
        /*00d6*/ 	.short	(.L_3657 - .L_3656)
	.align		4
.L_3656:
        /*00d8*/ 	.word	index@(.nv.constant0._Z25selective_scan_fwd_kernelI32Selective_Scan_fwd_kernel_traitsILi32ELi4ELi1ELb0ELb0ELb0ELb0EN3c108BFloat16EfEEv13SSMParamsBase)
        /*00dc*/ 	.short	0x0380
        /*00de*/ 	.short	0x0118


	//----- nvinfo : EIATTR_SW_WAR
	.align		4
.L_3657:
        /*00e0*/ 	.byte	0x04, 0x36
        /*00e2*/ 	.short	(.L_3659 - .L_3658)
.L_3658:
        /*00e4*/ 	.word	0x00000008
.L_3659:


//--------------------- .nv.info._Z25selective_scan_fwd_kernelI32Selective_Scan_fwd_kernel_traitsILi32ELi4ELi1ELb0ELb0ELb0ELb1EN3c108BFloat16EfEEv13SSMParamsBase --------------------------
	.section	.nv.info._Z25selective_scan_fwd_kernelI32Selective_Scan_fwd_kernel_traitsILi32ELi4ELi1ELb0ELb0ELb0ELb1EN3c108BFloat16EfEEv13SSMParamsBase,"",@"SHT_CUDA_INFO"
	.sectionflags	@""
	.align	4


	//----- nvinfo : EIATTR_CUDA_API_VERSION
	.align		4
        /*0000*/ 	.byte	0x04, 0x37
        /*0002*/ 	.short	(.L_3661 - .L_3660)
.L_3660:
        /*0004*/ 	.word	0x00000082


	//----- nvinfo : EIATTR_KPARAM_INFO
	.align		4
.L_3661:
        /*0008*/ 	.byte	0x04, 0x17
        /*000a*/ 	.short	(.L_3663 - .L_3662)
.L_3662:
        /*000c*/ 	.word	0x00000000
        /*0010*/ 	.short	0x0000
        /*0012*/ 	.short	0x0000
        /*0014*/ 	.byte	0x00, 0xf0, 0x61, 0x04


	//----- nvinfo : EIATTR_SPARSE_MMA_MASK
	.align		4
.L_3663:
        /*0018*/ 	.byte	0x03, 0x50
        /*001a*/ 	.short	0x0000


	//----- nvinfo : EIATTR_MAXREG_COUNT
	.align		4
        /*001c*/ 	.byte	0x03, 0x1b
        /*001e*/ 	.short	0x00ff


	//----- nvinfo : EIATTR_NUM_BARRIERS
	.align		4
        /*0020*/ 	.byte	0x02, 0x4c
        /*0022*/ 	.byte	0x01
	.zero		1


	//----- nvinfo : EIATTR_MERCURY_ISA_VERSION
	.align		4
        /*0024*/ 	.byte	0x03, 0x5f
        /*0026*/ 	.short	0x0101


	//----- nvinfo : EIATTR_COOP_GROUP_MASK_REGIDS
	.align		4
        /*0028*/ 	.byte	0x04, 0x29
        /*002a*/ 	.short	(.L_3665 - .L_3664)


	//   ....[0]....
.L_3664:
        /*002c*/ 	.word	0xffffffff


	//   ....[1]....
        /*0030*/ 	.word	0xffffffff


	//   ....[2]....
        /*0034*/ 	.word	0xffffffff


	//   ....[3]....
        /*0038*/ 	.word	0xffffffff


	//   ....[4]....
        /*003c*/ 	.word	0xffffffff


	//   ....[5]....
        /*0040*/ 	.word	0xffffffff


	//   ....[6]....
        /*0044*/ 	.word	0xffffffff


	//   ....[7]....
        /*0048*/ 	.word	0xffffffff


	//   ....[8]....
        /*004c*/ 	.word	0xffffffff


	//   ....[9]....
        /*0050*/ 	.word	0xffffffff


	//   ....[10]....
        /*0054*/ 	.word	0xffffffff


	//   ....[11]....
        /*0058*/ 	.word	0xffffffff


	//   ....[12]....
        /*005c*/ 	.word	0xffffffff


	//   ....[13]....
        /*0060*/ 	.word	0xffffffff


	//   ....[14]....
        /*0064*/ 	.word	0xffffffff


	//   ....[15]....
        /*0068*/ 	.word	0xffffffff


	//   ....[16]....
        /*006c*/ 	.word	0xffffffff


	//----- nvinfo : EIATTR_COOP_GROUP_INSTR_OFFSETS
	.align		4
.L_3665:
        /*0070*/ 	.byte	0x04, 0x28
        /*0072*/ 	.short	(.L_3667 - .L_3666)


	//   ....[0]....
.L_3666:
        /*0074*/ 	.word	0x00000900


	//   ....[1]....
        /*0078*/ 	.word	0x000009d0


	//   ....[2]....
        /*007c*/ 	.word	0x00001780


	//   ....[3]....
        /*0080*/ 	.word	0x000017c0


	//   ....[4]....
        /*0084*/ 	.word	0x000017f0


	//   ....[5]....
        /*0088*/ 	.word	0x00001810


	//   ....[6]....
        /*008c*/ 	.word	0x00001850


	//   ....[7]....
        /*0090*/ 	.word	0x00001870


	//   ....[8]....
        /*0094*/ 	.word	0x000018c0


	//   ....[9]....
        /*0098*/ 	.word	0x000018d0


	//   ....[10]....
        /*009c*/ 	.word	0x00001920


	//   ....[11]....
        /*00a0*/ 	.word	0x00001930


	//   ....[12]....
        /*00a4*/ 	.word	0x00001a30


	//   ....[13]....
        /*00a8*/ 	.word	0x00001a40


	//   ....[14]....
        /*00ac*/ 	.word	0x00001d20


	//   ....[15]....
        /*00b0*/ 	.word	0x00001fd0


	//   ....[16]....
        /*00b4*/ 	.word	0x00002220


	//----- nvinfo : EIATTR_VRC_CTA_INIT_COUNT
	.align		4
.L_3667:
        /*00b8*/ 	.byte	0x02, 0x4a
	.zero		1
	.zero		1


	//----- nvinfo : EIATTR_EXIT_INSTR_OFFSETS
	.align		4
        /*00bc*/ 	.byte	0x04, 0x1c
        /*00be*/ 	.short	(.L_3669 - .L_3668)


	//   ....[0]....
.L_3668:
        /*00c0*/ 	.word	0x00000230


	//   ....[1]....
        /*00c4*/ 	.word	0x000023c0


	//----- nvinfo : EIATTR_MAX_THREADS
	.align		4
.L_3669:
        /*00c8*/ 	.byte	0x04, 0x05
        /*00ca*/ 	.short	(.L_3671 - .L_3670)
.L_3670:
        /*00cc*/ 	.word	0x00000020
        /*00d0*/ 	.word	0x00000001
        /*00d4*/ 	.word	0x00000001


	//----- nvinfo : EIATTR_CRS_STACK_SIZE
	.align		4
.L_3671:
        /*00d8*/ 	.byte	0x04, 0x1e
        /*00da*/ 	.short	(.L_3673 - .L_3672)
.L_3672:
        /*00dc*/ 	.word	0x00000000


	//----- nvinfo : EIATTR_CBANK_PARAM_SIZE
	.align		4
.L_3673:
        /*00e0*/ 	.byte	0x03, 0x19
        /*00e2*/ 	.short	0x0118


	//----- nvinfo : EIATTR_PARAM_CBANK
	.align		4
        /*00e4*/ 	.byte	0x04, 0x0a
        /*00e6*/ 	.short	(.L_3675 - .L_3674)
	.align		4
.L_3674:
        /*00e8*/ 	.word	index@(.nv.constant0._Z25selective_scan_fwd_kernelI32Selective_Scan_fwd_kernel_traitsILi32ELi4ELi1ELb0ELb0ELb0ELb1EN3c108BFloat16EfEEv13SSMParamsBase)
        /*00ec*/ 	.short	0x0380
        /*00ee*/ 	.short	0x0118


	//----- nvinfo : EIATTR_SW_WAR
	.align		4
.L_3675:
        /*00f0*/ 	.byte	0x04, 0x36
        /*00f2*/ 	.short	(.L_3677 - .L_3676)
.L_3676:
        /*00f4*/ 	.word	0x00000008
.L_3677:


//--------------------- .nv.info._Z25selective_scan_fwd_kernelI32Selective_Scan_fwd_kernel_traitsILi32ELi4ELi1ELb0ELb0ELb1ELb0EN3c108BFloat16EfEEv13SSMParamsBase --------------------------
	.section	.nv.info._Z25selective_scan_fwd_kernelI32Selective_Scan_fwd_kernel_traitsILi32ELi4ELi1ELb0ELb0ELb1ELb0EN3c108BFloat16EfEEv13SSMParamsBase,"",@"SHT_CUDA_INFO"
	.sectionflags	@""
	.align	4


	//----- nvinfo : EIATTR_CUDA_API_VERSION
	.align		4
        /*0000*/ 	.byte	0x04, 0x37
        /*0002*/ 	.short	(.L_3679 - .L_3678)
.L_3678:
        /*0004*/ 	.word	0x00000082


	//----- nvinfo : EIATTR_KPARAM_INFO
	.align		4
.L_3679:
        /*0008*/ 	.byte	0x04, 0x17
        /*000a*/ 	.short	(.L_3681 - .L_3680)
.L_3680:
        /*000c*/ 	.word	0x00000000
        /*0010*/ 	.short	0x0000
        /*0012*/ 	.short	0x0000
        /*0014*/ 	.byte	0x00, 0xf0, 0x61, 0x04


	//----- nvinfo : EIATTR_SPARSE_MMA_MASK
	.align		4
.L_3681:
        /*0018*/ 	.byte	0x03, 0x50
        /*001a*/ 	.short	0x0000


	//----- nvinfo : EIATTR_MAXREG_COUNT
	.align		4
        /*001c*/ 	.byte	0x03, 0x1b
        /*001e*/ 	.short	0x00ff


	//----- nvinfo : EIATTR_NUM_BARRIERS
	.align		4
        /*0020*/ 	.byte	0x02, 0x4c
        /*0022*/ 	.byte	0x01
	.zero		1


	//----- nvinfo : EIATTR_MERCURY_ISA_VERSION
	.align		4
        /*0024*/ 	.byte	0x03, 0x5f
        /*0026*/ 	.short	0x0101


	//----- nvinfo : EIATTR_COOP_GROUP_MASK_REGIDS
	.align		4
        /*0028*/ 	.byte	0x04, 0x29
        /*002a*/ 	.short	(.L_3683 - .L_3682)


	//   ....[0]....
.L_3682:
        /*002c*/ 	.word	0xffffffff


	//   ....[1]....
        /*0030*/ 	.word	0xffffffff


	//   ....[2]....
        /*0034*/ 	.word	0xffffffff


	//   ....[3]....
        /*0038*/ 	.word	0xffffffff


	//   ....[4]....
        /*003c*/ 	.word	0xffffffff


	//   ....[5]....
        /*0040*/ 	.word	0xffffffff


	//   ....[6]....
        /*0044*/ 	.word	0xffffffff


	//   ....[7]....
        /*0048*/ 	.word	0xffffffff


	//   ....[8]....
        /*004c*/ 	.word	0xffffffff


	//   ....[9]....
        /*0050*/ 	.word	0xffffffff


	//   ....[10]....
        /*0054*/ 	.word	0xffffffff


	//   ....[11]....
        /*0058*/ 	.word	0xffffffff


	//   ....[12]....
        /*005c*/ 	.word	0xffffffff


	//   ....[13]....
        /*0060*/ 	.word	0xffffffff


	//   ....[14]....
        /*0064*/ 	.word	0xffffffff


	//   ....[15]....
        /*0068*/ 	.word	0xffffffff


	//----- nvinfo : EIATTR_COOP_GROUP_INSTR_OFFSETS
	.align		4
.L_3683:
        /*006c*/ 	.byte	0x04, 0x28
        /*006e*/ 	.short	(.L_3685 - .L_3684)


	//   ....[0]....
.L_3684:
        /*0070*/ 	.word	0x000009f0


	//   ....[1]....
        /*0074*/ 	.word	0x00000ac0


	//   ....[2]....
        /*0078*/ 	.word	0x00001970


	//   ....[3]....
        /*007c*/ 	.word	0x000019c0


	//   ....[4]....
        /*0080*/ 	.word	0x000019d0


	//   ....[5]....
        /*0084*/ 	.word	0x00001a20


	//   ....[6]....
        /*0088*/ 	.word	0x00001a30


	//   ....[7]....
        /*008c*/ 	.word	0x00001a70


	//   ....[8]....
        /*0090*/ 	.word	0x00001a90


	//   ....[9]....
        /*0094*/ 	.word	0x00001ad0


	//   ....[10]....
        /*0098*/ 	.word	0x00001af0


	//   ....[11]....
        /*009c*/ 	.word	0x00001b40


	//   ....[12]....
        /*00a0*/ 	.word	0x00001b70


	//   ....[13]....
        /*00a4*/ 	.word	0x00001bd0


	//   ....[14]....
        /*00a8*/ 	.word	0x00001c00


	//   ....[15]....
        /*00ac*/ 	.word	0x00001fc0


	//----- nvinfo : EIATTR_VRC_CTA_INIT_COUNT
	.align		4
.L_3685:
        /*00b0*/ 	.byte	0x02, 0x4a
	.zero		1
	.zero		1


	//----- nvinfo : EIATTR_EXIT_INSTR_OFFSETS
	.align		4
        /*00b4*/ 	.byte	0x04, 0x1c
        /*00b6*/ 	.short	(.L_3687 - .L_3686)


	//   ....[0]....
.L_3686:
        /*00b8*/ 	.word	0x00000370


	//   ....[1]....
        /*00bc*/ 	.word	0x000021b0


	//----- nvinfo : EIATTR_MAX_THREADS
	.align		4
.L_3687:
        /*00c0*/ 	.byte	0x04, 0x05
        /*00c2*/ 	.short	(.L_3689 - .L_3688)
.L_3688:
        /*00c4*/ 	.word	0x00000020
        /*00c8*/ 	.word	0x00000001
        /*00cc*/ 	.word	0x00000001


	//----- nvinfo : EIATTR_CRS_STACK_SIZE
	.align		4
.L_3689:
        /*00d0*/ 	.byte	0x04, 0x1e
        /*00d2*/ 	.short	(.L_3691 - .L_3690)
.L_3690:
        /*00d4*/ 	.word	0x00000000


	//----- nvinfo : EIATTR_CBANK_PARAM_SIZE
	.align		4
.L_3691:
        /*00d8*/ 	.byte	0x03, 0x19
        /*00da*/ 	.short	0x0118


	//----- nvinfo : EIATTR_PARAM_CBANK
	.align		4
        /*00dc*/ 	.byte	0x04, 0x0a
        /*00de*/ 	.short	(.L_3693 - .L_3692)
	.align		4
.L_3692:
        /*00e0*/ 	.word	index@(.nv.constant0._Z25selective_scan_fwd_kernelI32Selective_Scan_fwd_kernel_traitsILi32ELi4ELi1ELb0ELb0ELb1ELb0EN3c108BFloat16EfEEv13SSMParamsBase)
        /*00e4*/ 	.short	0x0380
        /*00e6*/ 	.short	0x0118


	//----- nvinfo : EIATTR_SW_WAR
	.align		4
.L_3693:
        /*00e8*/ 	.byte	0x04, 0x36
        /*00ea*/ 	.short	(.L_3695 - .L_3694)
.L_3694:
        /*00ec*/ 	.word	0x00000008
.L_3695:


//--------------------- .nv.info._Z25selective_scan_fwd_kernelI32Selective_Scan_fwd_kernel_traitsILi32ELi4ELi1ELb0ELb0ELb1ELb1EN3c108BFloat16EfEEv13SSMParamsBase --------------------------
	.section	.nv.info._Z25selective_scan_fwd_kernelI32Selective_Scan_fwd_kernel_traitsILi32ELi4ELi1ELb0ELb0ELb1ELb1EN3c108BFloat16EfEEv13SSMParamsBase,"",@"SHT_CUDA_INFO"
	.sectionflags	@""
	.align	4


	//----- nvinfo : EIATTR_CUDA_API_VERSION
	.align		4
        /*0000*/ 	.byte	0x04, 0x37
        /*0002*/ 	.short	(.L_3697 - .L_3696)
.L_3696:
        /*0004*/ 	.word	0x00000082


	//----- nvinfo : EIATTR_KPARAM_INFO
	.align		4
.L_3697:
        /*0008*/ 	.byte	0x04, 0x17
        /*000a*/ 	.short	(.L_3699 - .L_3698)
.L_3698:
        /*000c*/ 	.word	0x00000000
        /*0010*/ 	.short	0x0000
        /*0012*/ 	.short	0x0000
        /*0014*/ 	.byte	0x00, 0xf0, 0x61, 0x04


	//----- nvinfo : EIATTR_SPARSE_MMA_MASK
	.align		4
.L_3699:
        /*0018*/ 	.byte	0x03, 0x50
        /*001a*/ 	.short	0x0000


	//----- nvinfo : EIATTR_MAXREG_COUNT
	.align		4
        /*001c*/ 	.byte	0x03, 0x1b
        /*001e*/ 	.short	0x00ff


	//----- nvinfo : EIATTR_NUM_BARRIERS
	.align		4
        /*0020*/ 	.byte	0x02, 0x4c
        /*0022*/ 	.byte	0x01
	.zero		1


	//----- nvinfo : EIATTR_MERCURY_ISA_VERSION
	.align		4
        /*0024*/ 	.byte	0x03, 0x5f
        /*0026*/ 	.short	0x0101


	//----- nvinfo : EIATTR_COOP_GROUP_MASK_REGIDS
	.align		4
        /*0028*/ 	.byte	0x04, 0x29
        /*002a*/ 	.short	(.L_3701 - .L_3700)


	//   ....[0]....
.L_3700:
        /*002c*/ 	.word	0xffffffff


	//   ....[1]....
        /*0030*/ 	.word	0xffffffff


	//   ....[2]....
        /*0034*/ 	.word	0xffffffff


	//   ....[3]....
        /*0038*/ 	.word	0xffffffff


	//   ....[4]....
        /*003c*/ 	.word	0xffffffff


	//   ....[5]....
        /*0040*/ 	.word	0xffffffff


	//   ....[6]....
        /*0044*/ 	.word	0xffffffff


	//   ....[7]....
        /*0048*/ 	.word	0xffffffff


	//   ....[8]....
        /*004c*/ 	.word	0xffffffff


	//   ....[9]....
        /*0050*/ 	.word	0xffffffff


	//   ....[10]....
        /*0054*/ 	.word	0xffffffff


	//   ....[11]....
        /*0058*/ 	.word	0xffffffff


	//   ....[12]....
        /*005c*/ 	.word	0xffffffff


	//   ....[13]....
        /*0060*/ 	.word	0xffffffff


	//   ....[14]....
        /*0064*/ 	.word	0xffffffff


	//   ....[15]....
        /*0068*/ 	.word	0xffffffff


	//   ....[16]....
        /*006c*/ 	.word	0xffffffff


	//   ....[17]....
        /*0070*/ 	.word	0xffffffff


	//----- nvinfo : EIATTR_COOP_GROUP_INSTR_OFFSETS
	.align		4
.L_3701:
        /*0074*/ 	.byte	0x04, 0x28
        /*0076*/ 	.short	(.L_3703 - .L_3702)


	//   ....[0]....
.L_3702:
        /*0078*/ 	.word	0x00000950


	//   ....[1]....
        /*007c*/ 	.word	0x00000a20


	//   ....[2]....
        /*0080*/ 	.word	0x00001960


	//   ....[3]....
        /*0084*/ 	.word	0x000019c0


	//   ....[4]....
        /*0088*/ 	.word	0x000019d0


	//   ....[5]....
        /*008c*/ 	.word	0x00001a20


	//   ....[6]....
        /*0090*/ 	.word	0x00001a30


	//   ....[7]....
        /*0094*/ 	.word	0x00001a70


	//   ....[8]....
        /*0098*/ 	.word	0x00001a90


	//   ....[9]....
        /*009c*/ 	.word	0x00001ad0


	//   ....[10]....
        /*00a0*/ 	.word	0x00001af0


	//   ....[11]....
        /*00a4*/ 	.word	0x00001b40


	//   ....[12]....
        /*00a8*/ 	.word	0x00001b70


	//   ....[13]....
        /*00ac*/ 	.word	0x00001bd0


	//   ....[14]....
        /*00b0*/ 	.word	0x00001c00


	//   ....[15]....
        /*00b4*/ 	.word	0x00002010


	//   ....[16]....
        /*00b8*/ 	.word	0x00002330


	//   ....[17]....
        /*00bc*/ 	.word	0x00002580


	//----- nvinfo : EIATTR_VRC_CTA_INIT_COUNT
	.align		4
.L_3703:
        /*00c0*/ 	.byte	0x02, 0x4a
	.zero		1
	.zero		1


	//----- nvinfo : EIATTR_EXIT_INSTR_OFFSETS
	.align		4
        /*00c4*/ 	.byte	0x04, 0x1c
        /*00c6*/ 	.short	(.L_3705 - .L_3704)


	//   ....[0]....
.L_3704:
        /*00c8*/ 	.word	0x00000400


	//   ....[1]....
        /*00cc*/ 	.word	0x000027a0


	//----- nvinfo : EIATTR_MAX_THREADS
	.align		4
.L_3705:
        /*00d0*/ 	.byte	0x04, 0x05
        /*00d2*/ 	.short	(.L_3707 - .L_3706)
.L_3706:
        /*00d4*/ 	.word	0x00000020
        /*00d8*/ 	.word	0x00000001
        /*00dc*/ 	.word	0x00000001


	//----- nvinfo : EIATTR_CRS_STACK_SIZE
	.align		4
.L_3707:
        /*00e0*/ 	.byte	0x04, 0x1e
        /*00e2*/ 	.short	(.L_3709 - .L_3708)
.L_3708:
        /*00e4*/ 	.word	0x00000000


	//----- nvinfo : EIATTR_CBANK_PARAM_SIZE
	.align		4
.L_3709:
        /*00e8*/ 	.byte	0x03, 0x19
        /*00ea*/ 	.short	0x0118


	//----- nvinfo : EIATTR_PARAM_CBANK
	.align		4
        /*00ec*/ 	.byte	0x04, 0x0a
        /*00ee*/ 	.short	(.L_3711 - .L_3710)
	.align		4
.L_3710:
        /*00f0*/ 	.word	index@(.nv.constant0._Z25selective_scan_fwd_kernelI32Selective_Scan_fwd_kernel_traitsILi32ELi4ELi1ELb0ELb0ELb1ELb1EN3c108BFloat16EfEEv13SSMParamsBase)
        /*00f4*/ 	.short	0x0380
        /*00f6*/ 	.short	0x0118


	//----- nvinfo : EIATTR_SW_WAR
	.align		4
.L_3711:
        /*00f8*/ 	.byte	0x04, 0x36
        /*00fa*/ 	.short	(.L_3713 - .L_3712)
.L_3712:
        /*00fc*/ 	.word	0x00000008
.L_3713:


//--------------------- .nv.info._Z25selective_scan_fwd_kernelI32Selective_Scan_fwd_kernel_traitsILi32ELi4ELi1ELb0ELb1ELb0ELb0EN3c108BFloat16EfEEv13SSMParamsBase --------------------------
	.section	.nv.info._Z25selective_scan_fwd_kernelI32Selective_Scan_fwd_kernel_traitsILi32ELi4ELi1ELb0ELb1ELb0ELb0EN3c108BFloat16EfEEv13SSMParamsBase,"",@"SHT_CUDA_INFO"
	.sectionflags	@""
	.align	4


	//----- nvinfo : EIATTR_CUDA_API_VERSION
	.align		4
        /*0000*/ 	.byte	0x04, 0x37
        /*0002*/ 	.short	(.L_3715 - .L_3714)
.L_3714:
        /*0004*/ 	.word	0x00000082


	//----- nvinfo : EIATTR_KPARAM_INFO
	.align		4
.L_3715:
        /*0008*/ 	.byte	0x04, 0x17
        /*000a*/ 	.short	(.L_3717 - .L_3716)
.L_3716:
        /*000c*/ 	.word	0x00000000
        /*0010*/ 	.short	0x0000
        /*0012*/ 	.short	0x0000
        /*0014*/ 	.byte	0x00, 0xf0, 0x61, 0x04


	//----- nvinfo : EIATTR_SPARSE_MMA_MASK
	.align		4
.L_3717:
        /*0018*/ 	.byte	0x03, 0x50
        /*001a*/ 	.short	0x0000


	//----- nvinfo : EIATTR_MAXREG_COUNT
	.align		4
        /*001c*/ 	.byte	0x03, 0x1b
        /*001e*/ 	.short	0x00ff


	//----- nvinfo : EIATTR_NUM_BARRIERS
	.align		4
        /*0020*/ 	.byte	0x02, 0x4c
        /*0022*/ 	.byte	0x01
	.zero		1


	//----- nvinfo : EIATTR_MERCURY_ISA_VERSION
	.align		4
        /*0024*/ 	.byte	0x03, 0x5f
        /*0026*/ 	.short	0x0101


	//----- nvinfo : EIATTR_COOP_GROUP_MASK_REGIDS
	.align		4
        /*0028*/ 	.byte	0x04, 0x29
        /*002a*/ 	.short	(.L_3719 - .L_3718)


	//   ....[0]....
.L_3718:
        /*002c*/ 	.word	0xffffffff


	//   ....[1]....
        /*0030*/ 	.word	0xffffffff


	//   ....[2]....
        /*0034*/ 	.word	0xffffffff


	//   ....[3]....
        /*0038*/ 	.word	0xffffffff


	//   ....[4]....
        /*003c*/ 	.word	0xffffffff


	//   ....[5]....
        /*0040*/ 	.word	0xffffffff


	//   ....[6]....
        /*0044*/ 	.word	0xffffffff


	//   ....[7]....
        /*0048*/ 	.word	0xffffffff


	//   ....[8]....
        /*004c*/ 	.word	0xffffffff


	//   ....[9]....
        /*0050*/ 	.word	0xffffffff


	//   ....[10]....
        /*0054*/ 	.word	0xffffffff


	//   ....[11]....
        /*0058*/ 	.word	0xffffffff


	//   ....[12]....
        /*005c*/ 	.word	0xffffffff


	//   ....[13]....
        /*0060*/ 	.word	0xffffffff


	//   ....[14]....
        /*0064*/ 	.word	0xffffffff


	//   ....[15]....
        /*0068*/ 	.word	0xffffffff


	//----- nvinfo : EIATTR_COOP_GROUP_INSTR_OFFSETS
	.align		4
.L_3719:
        /*006c*/ 	.byte	0x04, 0x28
        /*006e*/ 	.short	(.L_3721 - .L_3720)


	//   ....[0]....
.L_3720:
        /*0070*/ 	.word	0x00000a00


	//   ....[1]....
        /*0074*/ 	.word	0x00000ad0


	//   ....[2]....
        /*0078*/ 	.word	0x000017d0


	//   ....[3]....
        /*007c*/ 	.word	0x00001a30


	//   ....[4]....
        /*0080*/ 	.word	0x00001a70


	//   ....[5]....
        /*0084*/ 	.word	0x00001ab0


	//   ....[6]....
        /*0088*/ 	.word	0x00001ad0


	//   ....[7]....
        /*008c*/ 	.word	0x00001b10


	//   ....[8]....
        /*0090*/ 	.word	0x00001b30


	//   ....[9]....
        /*0094*/ 	.word	0x00001b80


	//   ....[10]....
        /*0098*/ 	.word	0x00001b90


	//   ....[11]....
        /*009c*/ 	.word	0x00001bf0


	//   ....[12]....
        /*00a0*/ 	.word	0x00001c00


	//   ....[13]....
        /*00a4*/ 	.word	0x00001d00


	//   ....[14]....
        /*00a8*/ 	.word	0x00001d20


	//   ....[15]....
        /*00ac*/ 	.word	0x00001fd0


	//----- nvinfo : EIATTR_VRC_CTA_INIT_COUNT
	.align		4
.L_3721:
        /*00b0*/ 	.byte	0x02, 0x4a
	.zero		1
	.zero		1


	//----- nvinfo : EIATTR_EXIT_INSTR_OFFSETS
	.align		4
        /*00b4*/ 	.byte	0x04, 0x1c
        /*00b6*/ 	.short	(.L_3723 - .L_3722)


	//   ....[0]....
.L_3722:
        /*00b8*/ 	.word	0x00000380


	//   ....[1]....
        /*00bc*/ 	.word	0x000021c0


	//----- nvinfo : EIATTR_MAX_THREADS
	.align		4
.L_3723:
        /*00c0*/ 	.byte	0x04, 0x05
        /*00c2*/ 	.short	(.L_3725 - .L_3724)
.L_3724:
        /*00c4*/ 	.word	0x00000020
        /*00c8*/ 	.word	0x00000001
        /*00cc*/ 	.word	0x00000001


	//----- nvinfo : EIATTR_CRS_STACK_SIZE
	.align		4
.L_3725:
        /*00d0*/ 	.byte	0x04, 0x1e
        /*00d2*/ 	.short	(.L_3727 - .L_3726)
.L_3726:
        /*00d4*/ 	.word	0x00000000


	//----- nvinfo : EIATTR_CBANK_PARAM_SIZE
	.align		4
.L_3727:
        /*00d8*/ 	.byte	0x03, 0x19
        /*00da*/ 	.short	0x0118


	//----- nvinfo : EIATTR_PARAM_CBANK
	.align		4
        /*00dc*/ 	.byte	0x04, 0x0a
        /*00de*/ 	.short	(.L_3729 - .L_3728)
	.align		4
.L_3728:
        /*00e0*/ 	.word	index@(.nv.constant0._Z25selective_scan_fwd_kernelI32Selective_Scan_fwd_kernel_traitsILi32ELi4ELi1ELb0ELb1ELb0ELb0EN3c108BFloat16EfEEv13SSMParamsBase)
        /*00e4*/ 	.short	0x0380
        /*00e6*/ 	.short	0x0118


	//----- nvinfo : EIATTR_SW_WAR
	.align		4
.L_3729:
        /*00e8*/ 	.byte	0x04, 0x36
        /*00ea*/ 	.short	(.L_3731 - .L_3730)
.L_3730:
        /*00ec*/ 	.word	0x00000008
.L_3731:


//--------------------- .nv.info._Z25selective_scan_fwd_kernelI32Selective_Scan_fwd_kernel_traitsILi32ELi4ELi1ELb0ELb1ELb0ELb1EN3c108BFloat16EfEEv13SSMParamsBase --------------------------
	.section	.nv.info._Z25selective_scan_fwd_kernelI32Selective_Scan_fwd_kernel_traitsILi32ELi4ELi1ELb0ELb1ELb0ELb1EN3c108BFloat16EfEEv13SSMParamsBase,"",@"SHT_CUDA_INFO"
	.sectionflags	@""
	.align	4


	//----- nvinfo : EIATTR_CUDA_API_VERSION
	.align		4
        /*0000*/ 	.byte	0x04, 0x37
        /*0002*/ 	.short	(.L_3733 - .L_3732)
.L_3732:
        /*0004*/ 	.word	0x00000082


	//----- nvinfo : EIATTR_KPARAM_INFO
	.align		4
.L_3733:
        /*0008*/ 	.byte	0x04, 0x17
        /*000a*/ 	.short	(.L_3735 - .L_3734)
.L_3734:
        /*000c*/ 	.word	0x00000000
        /*0010*/ 	.short	0x0000
        /*0012*/ 	.short	0x0000
        /*0014*/ 	.byte	0x00, 0xf0, 0x61, 0x04


	//----- nvinfo : EIATTR_SPARSE_MMA_MASK
	.align		4
.L_3735:
        /*0018*/ 	.byte	0x03, 0x50
        /*001a*/ 	.short	0x0000


	//----- nvinfo : EIATTR_MAXREG_COUNT
	.align		4
        /*001c*/ 	.byte	0x03, 0x1b
        /*001e*/ 	.short	0x00ff


	//----- nvinfo : EIATTR_NUM_BARRIERS
	.align		4
        /*0020*/ 	.byte	0x02, 0x4c
        /*0022*/ 	.byte	0x01
	.zero		1


	//----- nvinfo : EIATTR_MERCURY_ISA_VERSION
	.align		4
        /*0024*/ 	.byte	0x03, 0x5f
        /*0026*/ 	.short	0x0101


	//----- nvinfo : EIATTR_COOP_GROUP_MASK_REGIDS
	.align		4
        /*0028*/ 	.byte	0x04, 0x29
        /*002a*/ 	.short	(.L_3737 - .L_3736)


	//   ....[0]....
.L_3736:
        /*002c*/ 	.word	0xffffffff


	//   ....[1]....
        /*0030*/ 	.word	0xffffffff


	//   ....[2]....
        /*0034*/ 	.word	0xffffffff


	//   ....[3]....
        /*0038*/ 	.word	0xffffffff


	//   ....[4]....
        /*003c*/ 	.word	0xffffffff


	//   ....[5]....
        /*0040*/ 	.word	0xffffffff


	//   ....[6]....
        /*0044*/ 	.word	0xffffffff


	//   ....[7]....
        /*0048*/ 	.word	0xffffffff


	//   ....[8]....
        /*004c*/ 	.word	0xffffffff


	//   ....[9]....
        /*0050*/ 	.word	0xffffffff


	//   ....[10]....
        /*0054*/ 	.word	0xffffffff


	//   ....[11]....
        /*0058*/ 	.word	0xffffffff


	//   ....[12]....
        /*005c*/ 	.word	0xffffffff


	//   ....[13]....
        /*0060*/ 	.word	0xffffffff


	//   ....[14]....
        /*0064*/ 	.word	0xffffffff


	//   ....[15]....
        /*0068*/ 	.word	0xffffffff


	//   ....[16]....
        /*006c*/ 	.word	0xffffffff


	//   ....[17]....
        /*0070*/ 	.word	0xffffffff


	//----- nvinfo : EIATTR_COOP_GROUP_INSTR_OFFSETS
	.align		4
.L_3737:
        /*0074*/ 	.byte	0x04, 0x28
        /*0076*/ 	.short	(.L_3739 - .L_3738)


	//   ....[0]....
.L_3738:
        /*0078*/ 	.word	0x00000930


	//   ....[1]....
        /*007c*/ 	.word	0x000009f0


	//   ....[2]....
        /*0080*/ 	.word	0x00001780


	//   ....[3]....
        /*0084*/ 	.word	0x000019e0


	//   ....[4]....
        /*0088*/ 	.word	0x00001a20


	//   ....[5]....
        /*008c*/ 	.word	0x00001a60


	//   ....[6]....
        /*0090*/ 	.word	0x00001a80


	//   ....[7]....
        /*0094*/ 	.word	0x00001ac0


	//   ....[8]....
        /*0098*/ 	.word	0x00001ae0


	//   ....[9]....
        /*009c*/ 	.word	0x00001b30


	//   ....[10]....
        /*00a0*/ 	.word	0x00001b40


	//   ....[11]....
        /*00a4*/ 	.word	0x00001ba0


	//   ....[12]....
        /*00a8*/ 	.word	0x00001bb0


	//   ....[13]....
        /*00ac*/ 	.word	0x00001cb0


	//   ....[14]....
        /*00b0*/ 	.word	0x00001cd0


	//   ....[15]....
        /*00b4*/ 	.word	0x00001fd0


	//   ....[16]....
        /*00b8*/ 	.word	0x000022f0


	//   ....[17]....
        /*00bc*/ 	.word	0x00002540


	//----- nvinfo : EIATTR_VRC_CTA_INIT_COUNT
	.align		4
.L_3739:
        /*00c0*/ 	.byte	0x02, 0x4a
	.zero		1
	.zero		1


	//----- nvinfo : EIATTR_EXIT_INSTR_OFFSETS
	.align		4
        /*00c4*/ 	.byte	0x04, 0x1c
        /*00c6*/ 	.short	(.L_3741 - .L_3740)


	//   ....[0]....
.L_3740:
        /*00c8*/ 	.word	0x00000400


	//   ....[1]....
        /*00cc*/ 	.word	0x00002760


	//----- nvinfo : EIATTR_MAX_THREADS
	.align		4
.L_3741:
        /*00d0*/ 	.byte	0x04, 0x05
        /*00d2*/ 	.short	(.L_3743 - .L_3742)
.L_3742:
        /*00d4*/ 	.word	0x00000020
        /*00d8*/ 	.word	0x00000001
        /*00dc*/ 	.word	0x00000001


	//----- nvinfo : EIATTR_CRS_STACK_SIZE
	.align		4
.L_3743:
        /*00e0*/ 	.byte	0x04, 0x1e
        /*00e2*/ 	.short	(.L_3745 - .L_3744)
.L_3744:
        /*00e4*/ 	.word	0x00000000


	//----- nvinfo : EIATTR_CBANK_PARAM_SIZE
	.align		4
.L_3745:
        /*00e8*/ 	.byte	0x03, 0x19
        /*00ea*/ 	.short	0x0118


	//----- nvinfo : EIATTR_PARAM_CBANK
	.align		4
        /*00ec*/ 	.byte	0x04, 0x0a
        /*00ee*/ 	.short	(.L_3747 - .L_3746)
	.align		4
.L_3746:
        /*00f0*/ 	.word	index@(.nv.constant0._Z25selective_scan_fwd_kernelI32Selective_Scan_fwd_kernel_traitsILi32ELi4ELi1ELb0ELb1ELb0ELb1EN3c108BFloat16EfEEv13SSMParamsBase)
        /*00f4*/ 	.short	0x0380
        /*00f6*/ 	.short	0x0118


	//----- nvinfo : EIATTR_SW_WAR
	.align		4
.L_3747:
        /*00f8*/ 	.byte	0x04, 0x36
        /*00fa*/ 	.short	(.L_3749 - .L_3748)
.L_3748:
        /*00fc*/ 	.word	0x00000008
.L_3749:


//--------------------- .nv.info._Z25selective_scan_fwd_kernelI32Selective_Scan_fwd_kernel_traitsILi32ELi4ELi1ELb0ELb1ELb1ELb0EN3c108BFloat16EfEEv13SSMParamsBase --------------------------
	.section	.nv.info._Z25selective_scan_fwd_kernelI32Selective_Scan_fwd_kernel_traitsILi32ELi4ELi1ELb0ELb1ELb1ELb0EN3c108BFloat16EfEEv13SSMParamsBase,"",@"SHT_CUDA_INFO"
	.sectionflags	@""
	.align	4


	//----- nvinfo : EIATTR_CUDA_API_VERSION
	.align		4
        /*0000*/ 	.byte	0x04, 0x37
        /*0002*/ 	.short	(.L_3751 - .L_3750)
.L_3750:
        /*0004*/ 	.word	0x00000082


	//----- nvinfo : EIATTR_KPARAM_INFO
	.align		4
.L_3751:
        /*0008*/ 	.byte	0x04, 0x17
        /*000a*/ 	.short	(.L_3753 - .L_3752)
.L_3752:
        /*000c*/ 	.word	0x00000000
        /*0010*/ 	.short	0x0000
        /*0012*/ 	.short	0x0000
        /*0014*/ 	.byte	0x00, 0xf0, 0x61, 0x04


	//----- nvinfo : EIATTR_SPARSE_MMA_MASK
	.align		4
.L_3753:
        /*0018*/ 	.byte	0x03, 0x50
        /*001a*/ 	.short	0x0000


	//----- nvinfo : EIATTR_MAXREG_COUNT
	.align		4
        /*001c*/ 	.byte	0x03, 0x1b
        /*001e*/ 	.short	0x00ff


	//----- nvinfo : EIATTR_NUM_BARRIERS
	.align		4
        /*0020*/ 	.byte	0x02, 0x4c
        /*0022*/ 	.byte	0x01
	.zero		1


	//----- nvinfo : EIATTR_MERCURY_ISA_VERSION
	.align		4
        /*0024*/ 	.byte	0x03, 0x5f
        /*0026*/ 	.short	0x0101


	//----- nvinfo : EIATTR_COOP_GROUP_MASK_REGIDS
	.align		4
        /*0028*/ 	.byte	0x04, 0x29
        /*002a*/ 	.short	(.L_3755 - .L_3754)


	//   ....[0]....
.L_3754:
        /*002c*/ 	.word	0xffffffff


	//   ....[1]....
        /*0030*/ 	.word	0xffffffff


	//   ....[2]....
        /*0034*/ 	.word	0xffffffff


	//   ....[3]....
        /*0038*/ 	.word	0xffffffff


	//   ....[4]....
        /*003c*/ 	.word	0xffffffff


	//   ....[5]....
        /*0040*/ 	.word	0xffffffff


	//   ....[6]....
        /*0044*/ 	.word	0xffffffff


	//   ....[7]....
        /*0048*/ 	.word	0xffffffff


	//   ....[8]....
        /*004c*/ 	.word	0xffffffff


	//   ....[9]....
        /*0050*/ 	.word	0xffffffff


	//   ....[10]....
        /*0054*/ 	.word	0xffffffff


	//   ....[11]....
        /*0058*/ 	.word	0xffffffff


	//   ....[12]....
        /*005c*/ 	.word	0xffffffff


	//   ....[13]....
        /*0060*/ 	.word	0xffffffff


	//   ....[14]....
        /*0064*/ 	.word	0xffffffff


	//   ....[15]....
        /*0068*/ 	.word	0xffffffff


	//   ....[16]....
        /*006c*/ 	.word	0xffffffff


	//----- nvinfo : EIATTR_COOP_GROUP_INSTR_OFFSETS
	.align		4
.L_3755:
        /*0070*/ 	.byte	0x04, 0x28
        /*0072*/ 	.short	(.L_3757 - .L_3756)


	//   ....[0]....
.L_3756:
        /*0074*/ 	.word	0x00000a80


	//   ....[1]....
        /*0078*/ 	.word	0x00000b50


	//   ....[2]....
        /*007c*/ 	.word	0x00001830


	//   ....[3]....
        /*0080*/ 	.word	0x00001ad0


	//   ....[4]....
        /*0084*/ 	.word	0x00001ae0


	//   ....[5]....
        /*0088*/ 	.word	0x00001b30


	//   ....[6]....
        /*008c*/ 	.word	0x00001b40


	//   ....[7]....
        /*0090*/ 	.word	0x00001b90


	//   ....[8]....
        /*0094*/ 	.word	0x00001ba0


	//   ....[9]....
        /*0098*/ 	.word	0x00001bf0


	//   ....[10]....
        /*009c*/ 	.word	0x00001c00


	//   ....[11]....
        /*00a0*/ 	.word	0x00001cf0


	//   ....[12]....
        /*00a4*/ 	.word	0x00001d10


	//   ....[13]....
        /*00a8*/ 	.word	0x00001d80


	//   ....[14]....
        /*00ac*/ 	.word	0x00001e80


	//   ....[15]....
        /*00b0*/ 	.word	0x00001ea0


	//   ....[16]....
        /*00b4*/ 	.word	0x000021b0


	//----- nvinfo : EIATTR_VRC_CTA_INIT_COUNT
	.align		4
.L_3757:
        /*00b8*/ 	.byte	0x02, 0x4a
	.zero		1
	.zero		1


	//----- nvinfo : EIATTR_EXIT_INSTR_OFFSETS
	.align		4
        /*00bc*/ 	.byte	0x04, 0x1c
        /*00be*/ 	.short	(.L_3759 - .L_3758)


	//   ....[0]....
.L_3758:
        /*00c0*/ 	.word	0x00000400


	//   ....[1]....
        /*00c4*/ 	.word	0x000023c0


	//----- nvinfo : EIATTR_MAX_THREADS
	.align		4
.L_3759:
        /*00c8*/ 	.byte	0x04, 0x05
        /*00ca*/ 	.short	(.L_3761 - .L_3760)
.L_3760:
        /*00cc*/ 	.word	0x00000020
        /*00d0*/ 	.word	0x00000001
        /*00d4*/ 	.word	0x00000001


	//----- nvinfo : EIATTR_CRS_STACK_SIZE
	.align		4
.L_3761:
        /*00d8*/ 	.byte	0x04, 0x1e
        /*00da*/ 	.short	(.L_3763 - .L_3762)
.L_3762:
        /*00dc*/ 	.word	0x00000000


	//----- nvinfo : EIATTR_CBANK_PARAM_SIZE
	.align		4
.L_3763:
        /*00e0*/ 	.byte	0x03, 0x19
        /*00e2*/ 	.short	0x0118


	//----- nvinfo : EIATTR_PARAM_CBANK
	.align		4
        /*00e4*/ 	.byte	0x04, 0x0a
        /*00e6*/ 	.short	(.L_3765 - .L_3764)
	.align		4
.L_3764:
        /*00e8*/ 	.word	index@(.nv.constant0._Z25selective_scan_fwd_kernelI32Selective_Scan_fwd_kernel_traitsILi32ELi4ELi1ELb0ELb1ELb1ELb0EN3c108BFloat16EfEEv13SSMParamsBase)
        /*00ec*/ 	.short	0x0380
        /*00ee*/ 	.short	0x0118


	//----- nvinfo : EIATTR_SW_WAR
	.align		4
.L_3765:
        /*00f0*/ 	.byte	0x04, 0x36
        /*00f2*/ 	.short	(.L_3767 - .L_3766)
.L_3766:
        /*00f4*/ 	.word	0x00000008
.L_3767:


//--------------------- .nv.info._Z25selective_scan_fwd_kernelI32Selective_Scan_fwd_kernel_traitsILi32ELi4ELi1ELb0ELb1ELb1ELb1EN3c108BFloat16EfEEv13SSMParamsBase --------------------------
	.section	.nv.info._Z25selective_scan_fwd_kernelI32Selective_Scan_fwd_kernel_traitsILi32ELi4ELi1ELb0ELb1ELb1ELb1EN3c108BFloat16EfEEv13SSMParamsBase,"",@"SHT_CUDA_INFO"
	.sectionflags	@""
	.align	4


	//----- nvinfo : EIATTR_CUDA_API_VERSION
	.align		4
        /*0000*/ 	.byte	0x04, 0x37
        /*0002*/ 	.short	(.L_3769 - .L_3768)
.L_3768:
        /*0004*/ 	.word	0x00000082


	//----- nvinfo : EIATTR_KPARAM_INFO
	.align		4
.L_3769:
        /*0008*/ 	.byte	0x04, 0x17
        /*000a*/ 	.short	(.L_3771 - .L_3770)
.L_3770:
        /*000c*/ 	.word	0x00000000
        /*0010*/ 	.short	0x0000
        /*0012*/ 	.short	0x0000
        /*0014*/ 	.byte	0x00, 0xf0, 0x61, 0x04


	//----- nvinfo : EIATTR_SPARSE_MMA_MASK
	.align		4
.L_3771:
        /*0018*/ 	.byte	0x03, 0x50
        /*001a*/ 	.short	0x0000


	//----- nvinfo : EIATTR_MAXREG_COUNT
	.align		4
        /*001c*/ 	.byte	0x03, 0x1b
        /*001e*/ 	.short	0x00ff


	//----- nvinfo : EIATTR_NUM_BARRIERS
	.align		4
        /*0020*/ 	.byte	0x02, 0x4c
        /*0022*/ 	.byte	0x01
	.zero		1


	//----- nvinfo : EIATTR_MERCURY_ISA_VERSION
	.align		4
        /*0024*/ 	.byte	0x03, 0x5f
        /*0026*/ 	.short	0x0101


	//----- nvinfo : EIATTR_COOP_GROUP_MASK_REGIDS
	.align		4
        /*0028*/ 	.byte	0x04, 0x29
        /*002a*/ 	.short	(.L_3773 - .L_3772)


	//   ....[0]....
.L_3772:
        /*002c*/ 	.word	0xffffffff


	//   ....[1]....
        /*0030*/ 	.word	0xffffffff


	//   ....[2]....
        /*0034*/ 	.word	0xffffffff


	//   ....[3]....
        /*0038*/ 	.word	0xffffffff


	//   ....[4]....
        /*003c*/ 	.word	0xffffffff


	//   ....[5]....
        /*0040*/ 	.word	0xffffffff


	//   ....[6]....
        /*0044*/ 	.word	0xffffffff


	//   ....[7]....
        /*0048*/ 	.word	0xffffffff


	//   ....[8]....
        /*004c*/ 	.word	0xffffffff


	//   ....[9]....
        /*0050*/ 	.word	0xffffffff


	//   ....[10]....
        /*0054*/ 	.word	0xffffffff


	//   ....[11]....
        /*0058*/ 	.word	0xffffffff


	//   ....[12]....
        /*005c*/ 	.word	0xffffffff


	//   ....[13]....
        /*0060*/ 	.word	0xffffffff


	//   ....[14]....
        /*0064*/ 	.word	0xffffffff


	//   ....[15]....
        /*0068*/ 	.word	0xffffffff


	//   ....[16]....
        /*006c*/ 	.word	0xffffffff


	//   ....[17]....
        /*0070*/ 	.word	0xffffffff


	//   ....[18]....
        /*0074*/ 	.word	0xffffffff


	//----- nvinfo : EIATTR_COOP_GROUP_INSTR_OFFSETS
	.align		4
.L_3773:
        /*0078*/ 	.byte	0x04, 0x28
        /*007a*/ 	.short	(.L_3775 - .L_3774)


	//   ....[0]....
.L_3774:
        /*007c*/ 	.word	0x00000970


	//   ....[1]....
        /*0080*/ 	.word	0x00000a30


	//   ....[2]....
        /*0084*/ 	.word	0x000017b0


	//   ....[3]....
        /*0088*/ 	.word	0x00001a50


	//   ....[4]....
        /*008c*/ 	.word	0x00001a60


	//   ....[5]....
        /*0090*/ 	.word	0x00001ab0


	//   ....[6]....
        /*0094*/ 	.word	0x00001ac0


	//   ....[7]....
        /*0098*/ 	.word	0x00001b10


	//   ....[8]....
        /*009c*/ 	.word	0x00001b20


	//   ....[9]....
        /*00a0*/ 	.word	0x00001b70


	//   ....[10]....
        /*00a4*/ 	.word	0x00001b80


	//   ....[11]....
        /*00a8*/ 	.word	0x00001c40


	//   ....[12]....
        /*00ac*/ 	.word	0x00001c60


	//   ....[13]....
        /*00b0*/ 	.word	0x00001cf0


	//   ....[14]....
        /*00b4*/ 	.word	0x00001df0


	//   ....[15]....
        /*00b8*/ 	.word	0x00001e10


	//   ....[16]....
        /*00bc*/ 	.word	0x00002170


	//   ....[17]....
        /*00c0*/ 	.word	0x000024a0


	//   ....[18]....
        /*00c4*/ 	.word	0x000026f0


	//----- nvinfo : EIATTR_VRC_CTA_INIT_COUNT
	.align		4
.L_3775:
        /*00c8*/ 	.byte	0x02, 0x4a
	.zero		1
	.zero		1


	//----- nvinfo : EIATTR_EXIT_INSTR_OFFSETS
	.align		4
        /*00cc*/ 	.byte	0x04, 0x1c
        /*00ce*/ 	.short	(.L_3777 - .L_3776)


	//   ....[0]....
.L_3776:
        /*00d0*/ 	.word	0x00000450


	//   ....[1]....
        /*00d4*/ 	.word	0x00002930


	//----- nvinfo : EIATTR_MAX_THREADS
	.align		4
.L_3777:
        /*00d8*/ 	.byte	0x04, 0x05
        /*00da*/ 	.short	(.L_3779 - .L_3778)
.L_3778:
        /*00dc*/ 	.word	0x00000020
        /*00e0*/ 	.word	0x00000001
        /*00e4*/ 	.word	0x00000001


	//----- nvinfo : EIATTR_CRS_STACK_SIZE
	.align		4
.L_3779:
        /*00e8*/ 	.byte	0x04, 0x1e
        /*00ea*/ 	.short	(.L_3781 - .L_3780)
.L_3780:
        /*00ec*/ 	.word	0x00000000


	//----- nvinfo : EIATTR_CBANK_PARAM_SIZE
	.align		4
.L_3781:
        /*00f0*/ 	.byte	0x03, 0x19
        /*00f2*/ 	.short	0x0118


	//----- nvinfo : EIATTR_PARAM_CBANK
	.align		4
        /*00f4*/ 	.byte	0x04, 0x0a
        /*00f6*/ 	.short	(.L_3783 - .L_3782)
	.align		4
.L_3782:
        /*00f8*/ 	.word	index@(.nv.constant0._Z25selective_scan_fwd_kernelI32Selective_Scan_fwd_kernel_traitsILi32ELi4ELi1ELb0ELb1ELb1ELb1EN3c108BFloat16EfEEv13SSMParamsBase)
        /*00fc*/ 	.short	0x0380
        /*00fe*/ 	.short	0x0118


	//----- nvinfo : EIATTR_SW_WAR
	.align		4
.L_3783:
        /*0100*/ 	.byte	0x04, 0x36
        /*0102*/ 	.short	(.L_3785 - .L_3784)
.L_3784:
        /*0104*/ 	.word	0x00000008
.L_3785:


//--------------------- .nv.info._Z25selective_scan_fwd_kernelI32Selective_Scan_fwd_kernel_traitsILi32ELi4ELi1ELb1ELb0ELb0ELb0EN3c108BFloat16EfEEv13SSMParamsBase --------------------------
	.section	.nv.info._Z25selective_scan_fwd_kernelI32Selective_Scan_fwd_kernel_traitsILi32ELi4ELi1ELb1ELb0ELb0ELb0EN3c108BFloat16EfEEv13SSMParamsBase,"",@"SHT_CUDA_INFO"
	.sectionflags	@""
	.align	4


	//----- nvinfo : EIATTR_CUDA_API_VERSION
	.align		4
        /*0000*/ 	.byte	0x04, 0x37
        /*0002*/ 	.short	(.L_3787 - .L_3786)
.L_3786:
        /*0004*/ 	.word	0x00000082


	//----- nvinfo : EIATTR_KPARAM_INFO
	.align		4
.L_3787:
        /*0008*/ 	.byte	0x04, 0x17
        /*000a*/ 	.short	(.L_3789 - .L_3788)
.L_3788:
        /*000c*/ 	.word	0x00000000
        /*0010*/ 	.short	0x0000
        /*0012*/ 	.short	0x0000
        /*0014*/ 	.byte	0x00, 0xf0, 0x61, 0x04


	//----- nvinfo : EIATTR_SPARSE_MMA_MASK
	.align		4
.L_3789:
        /*0018*/ 	.byte	0x03, 0x50
        /*001a*/ 	.short	0x0000


	//----- nvinfo : EIATTR_MAXREG_COUNT
	.align		4
        /*001c*/ 	.byte	0x03, 0x1b
        /*001e*/ 	.short	0x00ff


	//----- nvinfo : EIATTR_NUM_BARRIERS
	.align		4
        /*0020*/ 	.byte	0x02, 0x4c
        /*0022*/ 	.byte	0x01
	.zero		1


	//----- nvinfo : EIATTR_MERCURY_ISA_VERSION
	.align		4
        /*0024*/ 	.byte	0x03, 0x5f
        /*0026*/ 	.short	0x0101


	//----- nvinfo : EIATTR_COOP_GROUP_MASK_REGIDS
	.align		4
        /*0028*/ 	.byte	0x04, 0x29
        /*002a*/ 	.short	(.L_3791 - .L_3790)


	//   ....[0]....
.L_3790:
        /*002c*/ 	.word	0xffffffff


	//   ....[1]....
        /*0030*/ 	.word	0xffffffff


	//   ....[2]....
        /*0034*/ 	.word	0xffffffff


	//   ....[3]....
        /*0038*/ 	.word	0xffffffff


	//   ....[4]....
        /*003c*/ 	.word	0xffffffff


	//   ....[5]....
        /*0040*/ 	.word	0xffffffff


	//   ....[6]....
        /*0044*/ 	.word	0xffffffff


	//   ....[7]....
        /*0048*/ 	.word	0xffffffff


	//   ....[8]....
        /*004c*/ 	.word	0xffffffff


	//   ....[9]....
        /*0050*/ 	.word	0xffffffff


	//   ....[10]....
        /*0054*/ 	.word	0xffffffff


	//   ....[11]....
        /*0058*/ 	.word	0xffffffff


	//----- nvinfo : EIATTR_COOP_GROUP_INSTR_OFFSETS
	.align		4
.L_3791:
        /*005c*/ 	.byte	0x04, 0x28
        /*005e*/ 	.short	(.L_3793 - .L_3792)


	//   ....[0]....
.L_3792:
        /*0060*/ 	.word	0x000013f0


	//   ....[1]....
        /*0064*/ 	.word	0x00001430


	//   ....[2]....
        /*0068*/ 	.word	0x00001460


	//   ....[3]....
        /*006c*/ 	.word	0x00001480


	//   ....[4]....
        /*0070*/ 	.word	0x000014c0


	//   ....[5]....
        /*0074*/ 	.word	0x000014e0


	//   ....[6]....
        /*0078*/ 	.word	0x00001530


	//   ....[7]....
        /*007c*/ 	.word	0x00001540


	//   ....[8]....
        /*0080*/ 	.word	0x000015a0


	//   ....[9]....
        /*0084*/ 	.word	0x000015b0


	//   ....[10]....
        /*0088*/ 	.word	0x00001690


	//   ....[11]....
        /*008c*/ 	.word	0x000016b0


	//----- nvinfo : EIATTR_VRC_CTA_INIT_COUNT
	.align		4
.L_3793:
        /*0090*/ 	.byte	0x02, 0x4a
	.zero		1
	.zero		1


	//----- nvinfo : EIATTR_EXIT_INSTR_OFFSETS
	.align		4
        /*0094*/ 	.byte	0x04, 0x1c
        /*0096*/ 	.short	(.L_3795 - .L_3794)


	//   ....[0]....
.L_3794:
        /*0098*/ 	.word	0x00000230


	//   ....[1]....
        /*009c*/ 	.word	0x00001a60


	//----- nvinfo : EIATTR_MAX_THREADS
	.align		4
.L_3795:
        /*00a0*/ 	.byte	0x04, 0x05
        /*00a2*/ 	.short	(.L_3797 - .L_3796)
.L_3796:
        /*00a4*/ 	.word	0x00000020
        /*00a8*/ 	.word	0x00000001
        /*00ac*/ 	.word	0x00000001


	//----- nvinfo : EIATTR_CRS_STACK_SIZE
	.align		4
.L_3797:
        /*00b0*/ 	.byte	0x04, 0x1e
        /*00b2*/ 	.short	(.L_3799 - .L_3798)
.L_3798:
        /*00b4*/ 	.word	0x00000000


	//----- nvinfo : EIATTR_CBANK_PARAM_SIZE
	.align		4
.L_3799:
        /*00b8*/ 	.byte	0x03, 0x19
        /*00ba*/ 	.short	0x0118


	//----- nvinfo : EIATTR_PARAM_CBANK
	.align		4
        /*00bc*/ 	.byte	0x04, 0x0a
        /*00be*/ 	.short	(.L_3801 - .L_3800)
	.align		4
.L_3800:
        /*00c0*/ 	.word	index@(.nv.constant0._Z25selective_scan_fwd_kernelI32Selective_Scan_fwd_kernel_traitsILi32ELi4ELi1ELb1ELb0ELb0ELb0EN3c108BFloat16EfEEv13SSMParamsBase)
        /*00c4*/ 	.short	0x0380
        /*00c6*/ 	.short	0x0118


	//----- nvinfo : EIATTR_SW_WAR
	.align		4
.L_3801:
        /*00c8*/ 	.byte	0x04, 0x36
        /*00ca*/ 	.short	(.L_3803 - .L_3802)
.L_3802:
        /*00cc*/ 	.word	0x00000008
.L_3803:


//--------------------- .nv.info._Z25selective_scan_fwd_kernelI32Selective_Scan_fwd_kernel_traitsILi32ELi4ELi1ELb1ELb0ELb0ELb1EN3c108BFloat16EfEEv13SSMParamsBase --------------------------
	.section	.nv.info._Z25selective_scan_fwd_kernelI32Selective_Scan_fwd_kernel_traitsILi32ELi4ELi1ELb1ELb0ELb0ELb1EN3c108BFloat16EfEEv13SSMParamsBase,"",@"SHT_CUDA_INFO"
	.sectionflags	@""
	.align	4


	//----- nvinfo : EIATTR_CUDA_API_VERSION
	.align		4
        /*0000*/ 	.byte	0x04, 0x37
        /*0002*/ 	.short	(.L_3805 - .L_3804)
.L_3804:
        /*0004*/ 	.word	0x00000082


	//----- nvinfo : EIATTR_KPARAM_INFO
	.align		4
.L_3805:
        /*0008*/ 	.byte	0x04, 0x17
        /*000a*/ 	.short	(.L_3807 - .L_3806)
.L_3806:
        /*000c*/ 	.word	0x00000000
        /*0010*/ 	.short	0x0000
        /*0012*/ 	.short	0x0000
        /*0014*/ 	.byte	0x00, 0xf0, 0x61, 0x04


	//----- nvinfo : EIATTR_SPARSE_MMA_MASK
	.align		4
.L_3807:
        /*0018*/ 	.byte	0x03, 0x50
        /*001a*/ 	.short	0x0000


	//----- nvinfo : EIATTR_MAXREG_COUNT
	.align		4
        /*001c*/ 	.byte	0x03, 0x1b
        /*001e*/ 	.short	0x00ff


	//----- nvinfo : EIATTR_NUM_BARRIERS
	.align		4
        /*0020*/ 	.byte	0x02, 0x4c
        /*0022*/ 	.byte	0x01
	.zero		1


	//----- nvinfo : EIATTR_MERCURY_ISA_VERSION
	.align		4
        /*0024*/ 	.byte	0x03, 0x5f
        /*0026*/ 	.short	0x0101


	//----- nvinfo : EIATTR_COOP_GROUP_MASK_REGIDS
	.align		4
        /*0028*/ 	.byte	0x04, 0x29
        /*002a*/ 	.short	(.L_3809 - .L_3808)


	//   ....[0]....
.L_3808:
        /*002c*/ 	.word	0xffffffff


	//   ....[1]....
        /*0030*/ 	.word	0xffffffff


	//   ....[2]....
        /*0034*/ 	.word	0xffffffff


	//   ....[3]....
        /*0038*/ 	.word	0xffffffff


	//   ....[4]....
        /*003c*/ 	.word	0xffffffff


	//   ....[5]....
        /*0040*/ 	.word	0xffffffff


	//   ....[6]....
        /*0044*/ 	.word	0xffffffff


	//   ....[7]....
        /*0048*/ 	.word	0xffffffff


	//   ....[8]....
        /*004c*/ 	.word	0xffffffff


	//   ....[9]....
        /*0050*/ 	.word	0xffffffff


	//   ....[10]....
        /*0054*/ 	.word	0xffffffff


	//   ....[11]....
        /*0058*/ 	.word	0xffffffff


	//----- nvinfo : EIATTR_COOP_GROUP_INSTR_OFFSETS
	.align		4
.L_3809:
        /*005c*/ 	.byte	0x04, 0x28
        /*005e*/ 	.short	(.L_3811 - .L_3810)


	//   ....[0]....
.L_3810:
        /*0060*/ 	.word	0x000014e0


	//   ....[1]....
        /*0064*/ 	.word	0x00001520


	//   ....[2]....
        /*0068*/ 	.word	0x00001550


	//   ....[3]....
        /*006c*/ 	.word	0x00001570


	//   ....[4]....
        /*0070*/ 	.word	0x000015b0


	//   ....[5]....
        /*0074*/ 	.word	0x000015d0


	//   ....[6]....
        /*0078*/ 	.word	0x00001620


	//   ....[7]....
        /*007c*/ 	.word	0x00001630


	//   ....[8]....
        /*0080*/ 	.word	0x00001690


	//   ....[9]....
        /*0084*/ 	.word	0x000016a0


	//   ....[10]....
        /*0088*/ 	.word	0x00001780


	//   ....[11]....
        /*008c*/ 	.word	0x000017a0


	//----- nvinfo : EIATTR_VRC_CTA_INIT_COUNT
	.align		4
.L_3811:
        /*0090*/ 	.byte	0x02, 0x4a
	.zero		1
	.zero		1


	//----- nvinfo : EIATTR_EXIT_INSTR_OFFSETS
	.align		4
        /*0094*/ 	.byte	0x04, 0x1c
        /*0096*/ 	.short	(.L_3813 - .L_3812)


	//   ....[0]....
.L_3812:
        /*0098*/ 	.word	0x00000200


	//   ....[1]....
        /*009c*/ 	.word	0x00001e80


	//----- nvinfo : EIATTR_MAX_THREADS
	.align		4
.L_3813:
        /*00a0*/ 	.byte	0x04, 0x05
        /*00a2*/ 	.short	(.L_3815 - .L_3814)
.L_3814:
        /*00a4*/ 	.word	0x00000020
        /*00a8*/ 	.word	0x00000001
        /*00ac*/ 	.word	0x00000001


	//----- nvinfo : EIATTR_CRS_STACK_SIZE
	.align		4
.L_3815:
        /*00b0*/ 	.byte	0x04, 0x1e
        /*00b2*/ 	.short	(.L_3817 - .L_3816)
.L_3816:
        /*00b4*/ 	.word	0x00000000


	//----- nvinfo : EIATTR_CBANK_PARAM_SIZE
	.align		4
.L_3817:
        /*00b8*/ 	.byte	0x03, 0x19
        /*00ba*/ 	.short	0x0118


	//----- nvinfo : EIATTR_PARAM_CBANK
	.align		4
        /*00bc*/ 	.byte	0x04, 0x0a
        /*00be*/ 	.short	(.L_3819 - .L_3818)
	.align		4
.L_3818:
        /*00c0*/ 	.word	index@(.nv.constant0._Z25selective_scan_fwd_kernelI32Selective_Scan_fwd_kernel_traitsILi32ELi4ELi1ELb1ELb0ELb0ELb1EN3c108BFloat16EfEEv13SSMParamsBase)
        /*00c4*/ 	.short	0x0380
        /*00c6*/ 	.short	0x0118


	//----- nvinfo : EIATTR_SW_WAR
	.align		4
.L_3819:
        /*00c8*/ 	.byte	0x04, 0x36
        /*00ca*/ 	.short	(.L_3821 - .L_3820)
.L_3820:
        /*00cc*/ 	.word	0x00000008
.L_3821:


//--------------------- .nv.info._Z25selective_scan_fwd_kernelI32Selective_Scan_fwd_kernel_traitsILi32ELi4ELi1ELb1ELb0ELb1ELb0EN3c108BFloat16EfEEv13SSMParamsBase --------------------------
	.section	.nv.info._Z25selective_scan_fwd_kernelI32Selective_Scan_fwd_kernel_traitsILi32ELi4ELi1ELb1ELb0ELb1ELb0EN3c108BFloat16EfEEv13SSMParamsBase,"",@"SHT_CUDA_INFO"
	.sectionflags	@""
	.align	4


	//----- nvinfo : EIATTR_CUDA_API_VERSION
	.align		4
        /*0000*/ 	.byte	0x04, 0x37
        /*0002*/ 	.short	(.L_3823 - .L_3822)
.L_3822:
        /*0004*/ 	.word	0x00000082


	//----- nvinfo : EIATTR_KPARAM_INFO
	.align		4
.L_3823:
        /*0008*/ 	.byte	0x04, 0x17
        /*000a*/ 	.short	(.L_3825 - .L_3824)
.L_3824:
        /*000c*/ 	.word	0x00000000
        /*0010*/ 	.short	0x0000
        /*0012*/ 	.short	0x0000
        /*0014*/ 	.byte	0x00, 0xf0, 0x61, 0x04


	//----- nvinfo : EIATTR_SPARSE_MMA_MASK
	.align		4
.L_3825:
        /*0018*/ 	.byte	0x03, 0x50
        /*001a*/ 	.short	0x0000


	//----- nvinfo : EIATTR_MAXREG_COUNT
	.align		4
        /*001c*/ 	.byte	0x03, 0x1b
        /*001e*/ 	.short	0x00ff


	//----- nvinfo : EIATTR_NUM_BARRIERS
	.align		4
        /*0020*/ 	.byte	0x02, 0x4c
        /*0022*/ 	.byte	0x01
	.zero		1


	//----- nvinfo : EIATTR_MERCURY_ISA_VERSION
	.align		4
        /*0024*/ 	.byte	0x03, 0x5f
        /*0026*/ 	.short	0x0101


	//----- nvinfo : EIATTR_COOP_GROUP_MASK_REGIDS
	.align		4
        /*0028*/ 	.byte	0x04, 0x29
        /*002a*/ 	.short	(.L_3827 - .L_3826)


	//   ....[0]....
.L_3826:
        /*002c*/ 	.word	0xffffffff


	//   ....[1]....
        /*0030*/ 	.word	0xffffffff


	//   ....[2]....
        /*0034*/ 	.word	0xffffffff


	//   ....[3]....
        /*0038*/ 	.word	0xffffffff


	//   ....[4]....
        /*003c*/ 	.word	0xffffffff


	//   ....[5]....
        /*0040*/ 	.word	0xffffffff


	//   ....[6]....
        /*0044*/ 	.word	0xffffffff


	//   ....[7]....
        /*0048*/ 	.word	0xffffffff


	//   ....[8]....
        /*004c*/ 	.word	0xffffffff


	//   ....[9]....
        /*0050*/ 	.word	0xffffffff


	//   ....[10]....
        /*0054*/ 	.word	0xffffffff


	//   ....[11]....
        /*0058*/ 	.word	0xffffffff


	//----- nvinfo : EIATTR_COOP_GROUP_INSTR_OFFSETS
	.align		4
.L_3827:
        /*005c*/ 	.byte	0x04, 0x28
        /*005e*/ 	.short	(.L_3829 - .L_3828)


	//   ....[0]....
.L_3828:
        /*0060*/ 	.word	0x000015f0


	//   ....[1]....
        /*0064*/ 	.word	0x00001630


	//   ....[2]....
        /*0068*/ 	.word	0x00001660


	//   ....[3]....
        /*006c*/ 	.word	0x00001690


	//   ....[4]....
        /*0070*/ 	.word	0x000016c0


	//   ....[5]....
        /*0074*/ 	.word	0x000016f0


	//   ....[6]....
        /*0078*/ 	.word	0x00001760


	//   ....[7]....
        /*007c*/ 	.word	0x00001770


	//   ....[8]....
        /*0080*/ 	.word	0x000017d0


	//   ....[9]....
        /*0084*/ 	.word	0x000017e0


	//   ....[10]....
        /*0088*/ 	.word	0x00001870


	//   ....[11]....
        /*008c*/ 	.word	0x000018a0


	//----- nvinfo : EIATTR_VRC_CTA_INIT_COUNT
	.align		4
.L_3829:
        /*0090*/ 	.byte	0x02, 0x4a
	.zero		1
	.zero		1


	//----- nvinfo : EIATTR_EXIT_INSTR_OFFSETS
	.align		4
        /*0094*/ 	.byte	0x04, 0x1c
        /*0096*/ 	.short	(.L_3831 - .L_3830)


	//   ....[0]....
.L_3830:
        /*0098*/ 	.word	0x00000380


	//   ....[1]....
        /*009c*/ 	.word	0x00001d00


	//----- nvinfo : EIATTR_MAX_THREADS
	.align		4
.L_3831:
        /*00a0*/ 	.byte	0x04, 0x05
        /*00a2*/ 	.short	(.L_3833 - .L_3832)
.L_3832:
        /*00a4*/ 	.word	0x00000020
        /*00a8*/ 	.word	0x00000001
        /*00ac*/ 	.word	0x00000001


	//----- nvinfo : EIATTR_CRS_STACK_SIZE
	.align		4
.L_3833:
        /*00b0*/ 	.byte	0x04, 0x1e
        /*00b2*/ 	.short	(.L_3835 - .L_3834)
.L_3834:
        /*00b4*/ 	.word	0x00000000


	//----- nvinfo : EIATTR_CBANK_PARAM_SIZE
	.align		4
.L_3835:
        /*00b8*/ 	.byte	0x03, 0x19
        /*00ba*/ 	.short	0x0118


	//----- nvinfo : EIATTR_PARAM_CBANK
	.align		4
        /*00bc*/ 	.byte	0x04, 0x0a
        /*00be*/ 	.short	(.L_3837 - .L_3836)
	.align		4
.L_3836:
        /*00c0*/ 	.word	index@(.nv.constant0._Z25selective_scan_fwd_kernelI32Selective_Scan_fwd_kernel_traitsILi32ELi4ELi1ELb1ELb0ELb1ELb0EN3c108BFloat16EfEEv13SSMParamsBase)
        /*00c4*/ 	.short	0x0380
        /*00c6*/ 	.short	0x0118


	//----- nvinfo : EIATTR_SW_WAR
	.align		4
.L_3837:
        /*00c8*/ 	.byte	0x04, 0x36
        /*00ca*/ 	.short	(.L_3839 - .L_3838)
.L_3838:
        /*00cc*/ 	.word	0x00000008
.L_3839:


//--------------------- .nv.info._Z25selective_scan_fwd_kernelI32Selective_Scan_fwd_kernel_traitsILi32ELi4ELi1ELb1ELb0ELb1ELb1EN3c108BFloat16EfEEv13SSMParamsBase --------------------------
	.section	.nv.info._Z25selective_scan_fwd_kernelI32Selective_Scan_fwd_kernel_traitsILi32ELi4ELi1ELb1ELb0ELb1ELb1EN3c108BFloat16EfEEv13SSMParamsBase,"",@"SHT_CUDA_INFO"
	.sectionflags	@""
	.align	4


	//----- nvinfo : EIATTR_CUDA_API_VERSION
	.align		4
        /*0000*/ 	.byte	0x04, 0x37
        /*0002*/ 	.short	(.L_3841 - .L_3840)
.L_3840:
        /*0004*/ 	.word	0x00000082


	//----- nvinfo : EIATTR_KPARAM_INFO
	.align		4
.L_3841:
        /*0008*/ 	.byte	0x04, 0x17
        /*000a*/ 	.short	(.L_3843 - .L_3842)
.L_3842:
        /*000c*/ 	.word	0x00000000
        /*0010*/ 	.short	0x0000
        /*0012*/ 	.short	0x0000
        /*0014*/ 	.byte	0x00, 0xf0, 0x61, 0x04


	//----- nvinfo : EIATTR_SPARSE_MMA_MASK
	.align		4
.L_3843:
        /*0018*/ 	.byte	0x03, 0x50
        /*001a*/ 	.short	0x0000


	//----- nvinfo : EIATTR_MAXREG_COUNT
	.align		4
        /*001c*/ 	.byte	0x03, 0x1b
        /*001e*/ 	.short	0x00ff


	//----- nvinfo : EIATTR_NUM_BARRIERS
	.align		4
        /*0020*/ 	.byte	0x02, 0x4c
        /*0022*/ 	.byte	0x01
	.zero		1


	//----- nvinfo : EIATTR_MERCURY_ISA_VERSION
	.align		4
        /*0024*/ 	.byte	0x03, 0x5f
        /*0026*/ 	.short	0x0101


	//----- nvinfo : EIATTR_COOP_GROUP_MASK_REGIDS
	.align		4
        /*0028*/ 	.byte	0x04, 0x29
        /*002a*/ 	.short	(.L_3845 - .L_3844)


	//   ....[0]....
.L_3844:
        /*002c*/ 	.word	0xffffffff


	//   ....[1]....
        /*0030*/ 	.word	0xffffffff


	//   ....[2]....
        /*0034*/ 	.word	0xffffffff


	//   ....[3]....
        /*0038*/ 	.word	0xffffffff


	//   ....[4]....
        /*003c*/ 	.word	0xffffffff


	//   ....[5]....
        /*0040*/ 	.word	0xffffffff


	//   ....[6]....
        /*0044*/ 	.word	0xffffffff


	//   ....[7]....
        /*0048*/ 	.word	0xffffffff


	//   ....[8]....
        /*004c*/ 	.word	0xffffffff


	//   ....[9]....
        /*0050*/ 	.word	0xffffffff


	//   ....[10]....
        /*0054*/ 	.word	0xffffffff


	//   ....[11]....
        /*0058*/ 	.word	0xffffffff


	//----- nvinfo : EIATTR_COOP_GROUP_INSTR_OFFSETS
	.align		4
.L_3845:
        /*005c*/ 	.byte	0x04, 0x28
        /*005e*/ 	.short	(.L_3847 - .L_3846)


	//   ....[0]....
.L_3846:
        /*0060*/ 	.word	0x00001720


	//   ....[1]....
        /*0064*/ 	.word	0x00001760


	//   ....[2]....
        /*0068*/ 	.word	0x00001790


	//   ....[3]....
        /*006c*/ 	.word	0x000017c0


	//   ....[4]....
        /*0070*/ 	.word	0x000017f0


	//   ....[5]....
        /*0074*/ 	.word	0x00001820


	//   ....[6]....
        /*0078*/ 	.word	0x00001890


	//   ....[7]....
        /*007c*/ 	.word	0x000018a0


	//   ....[8]....
        /*0080*/ 	.word	0x00001900


	//   ....[9]....
        /*0084*/ 	.word	0x00001910


	//   ....[10]....
        /*0088*/ 	.word	0x000019a0


	//   ....[11]....
        /*008c*/ 	.word	0x000019c0


	//----- nvinfo : EIATTR_VRC_CTA_INIT_COUNT
	.align		4
.L_3847:
        /*0090*/ 	.byte	0x02, 0x4a
	.zero		1
	.zero		1


	//----- nvinfo : EIATTR_EXIT_INSTR_OFFSETS
	.align		4
        /*0094*/ 	.byte	0x04, 0x1c
        /*0096*/ 	.short	(.L_3849 - .L_3848)


	//   ....[0]....
.L_3848:
        /*0098*/ 	.word	0x00000460


	//   ....[1]....
        /*009c*/ 	.word	0x00002160


	//----- nvinfo : EIATTR_MAX_THREADS
	.align		4
.L_3849:
        /*00a0*/ 	.byte	0x04, 0x05
        /*00a2*/ 	.short	(.L_3851 - .L_3850)
.L_3850:
        /*00a4*/ 	.word	0x00000020
        /*00a8*/ 	.word	0x00000001
        /*00ac*/ 	.word	0x00000001


	//----- nvinfo : EIATTR_CRS_STACK_SIZE
	.align		4
.L_3851:
        /*00b0*/ 	.byte	0x04, 0x1e
        /*00b2*/ 	.short	(.L_3853 - .L_3852)
.L_3852:
        /*00b4*/ 	.word	0x00000000


	//----- nvinfo : EIATTR_CBANK_PARAM_SIZE
	.align		4
.L_3853:
        /*00b8*/ 	.byte	0x03, 0x19
        /*00ba*/ 	.short	0x0118


	//----- nvinfo : EIATTR_PARAM_CBANK
	.align		4
        /*00bc*/ 	.byte	0x04, 0x0a
        /*00be*/ 	.short	(.L_3855 - .L_3854)
	.align		4
.L_3854:
        /*00c0*/ 	.word	index@(.nv.constant0._Z25selective_scan_fwd_kernelI32Selective_Scan_fwd_kernel_traitsILi32ELi4ELi1ELb1ELb0ELb1ELb1EN3c108BFloat16EfEEv13SSMParamsBase)
        /*00c4*/ 	.short	0x0380
        /*00c6*/ 	.short	0x0118


	//----- nvinfo : EIATTR_SW_WAR
	.align		4
.L_3855:
        /*00c8*/ 	.byte	0x04, 0x36
        /*00ca*/ 	.short	(.L_3857 - .L_3856)
.L_3856:
        /*00cc*/ 	.word	0x00000008
.L_3857:


//--------------------- .nv.info._Z25selective_scan_fwd_kernelI32Selective_Scan_fwd_kernel_traitsILi32ELi4ELi1ELb1ELb1ELb0ELb0EN3c108BFloat16EfEEv13SSMParamsBase --------------------------
	.section	.nv.info._Z25selective_scan_fwd_kernelI32Selective_Scan_fwd_kernel_traitsILi32ELi4ELi1ELb1ELb1ELb0ELb0EN3c108BFloat16EfEEv13SSMParamsBase,"",@"SHT_CUDA_INFO"
	.sectionflags	@""
	.align	4


	//----- nvinfo : EIATTR_CUDA_API_VERSION
	.align		4
        /*0000*/ 	.byte	0x04, 0x37
        /*0002*/ 	.short	(.L_3859 - .L_3858)
.L_3858:
        /*0004*/ 	.word	0x00000082


	//----- nvinfo : EIATTR_KPARAM_INFO
	.align		4
.L_3859:
        /*0008*/ 	.byte	0x04, 0x17
        /*000a*/ 	.short	(.L_3861 - .L_3860)
.L_3860:
        /*000c*/ 	.word	0x00000000
        /*0010*/ 	.short	0x0000
        /*0012*/ 	.short	0x0000
        /*0014*/ 	.byte	0x00, 0xf0, 0x61, 0x04


	//----- nvinfo : EIATTR_SPARSE_MMA_MASK
	.align		4
.L_3861:
        /*0018*/ 	.byte	0x03, 0x50
        /*001a*/ 	.short	0x0000


	//----- nvinfo : EIATTR_MAXREG_COUNT
	.align		4
        /*001c*/ 	.byte	0x03, 0x1b
        /*001e*/ 	.short	0x00ff


	//----- nvinfo : EIATTR_NUM_BARRIERS
	.align		4
        /*0020*/ 	.byte	0x02, 0x4c
        /*0022*/ 	.byte	0x01
	.zero		1


	//----- nvinfo : EIATTR_MERCURY_ISA_VERSION
	.align		4
        /*0024*/ 	.byte	0x03, 0x5f
        /*0026*/ 	.short	0x0101


	//----- nvinfo : EIATTR_COOP_GROUP_MASK_REGIDS
	.align		4
        /*0028*/ 	.byte	0x04, 0x29
        /*002a*/ 	.short	(.L_3863 - .L_3862)


	//   ....[0]....
.L_3862:
        /*002c*/ 	.word	0xffffffff


	//   ....[1]....
        /*0030*/ 	.word	0xffffffff


	//   ....[2]....
        /*0034*/ 	.word	0xffffffff


	//   ....[3]....
        /*0038*/ 	.word	0xffffffff


	//   ....[4]....
        /*003c*/ 	.word	0xffffffff


	//   ....[5]....
        /*0040*/ 	.word	0xffffffff


	//   ....[6]....
        /*0044*/ 	.word	0xffffffff


	//   ....[7]....
        /*0048*/ 	.word	0xffffffff


	//   ....[8]....
        /*004c*/ 	.word	0xffffffff


	//   ....[9]....
        /*0050*/ 	.word	0xffffffff


	//   ....[10]....
        /*0054*/ 	.word	0xffffffff


	//   ....[11]....
        /*0058*/ 	.word	0xffffffff


	//----- nvinfo : EIATTR_COOP_GROUP_INSTR_OFFSETS
	.align		4
.L_3863:
        /*005c*/ 	.byte	0x04, 0x28
        /*005e*/ 	.short	(.L_3865 - .L_3864)


	//   ....[0]....
.L_3864:
        /*0060*/ 	.word	0x00001690


	//   ....[1]....
        /*0064*/ 	.word	0x000016d0


	//   ....[2]....
        /*0068*/ 	.word	0x00001700


	//   ....[3]....
        /*006c*/ 	.word	0x00001730


	//   ....[4]....
        /*0070*/ 	.word	0x00001760


	//   ....[5]....
        /*0074*/ 	.word	0x00001790


	//   ....[6]....
        /*0078*/ 	.word	0x00001800


	//   ....[7]....
        /*007c*/ 	.word	0x00001810


	//   ....[8]....
        /*0080*/ 	.word	0x00001870


	//   ....[9]....
        /*0084*/ 	.word	0x00001880


	//   ....[10]....
        /*0088*/ 	.word	0x00001910


	//   ....[11]....
        /*008c*/ 	.word	0x00001920


	//----- nvinfo : EIATTR_VRC_CTA_INIT_COUNT
	.align		4
.L_3865:
        /*0090*/ 	.byte	0x02, 0x4a
	.zero		1
	.zero		1


	//----- nvinfo : EIATTR_EXIT_INSTR_OFFSETS
	.align		4
        /*0094*/ 	.byte	0x04, 0x1c
        /*0096*/ 	.short	(.L_3867 - .L_3866)


	//   ....[0]....
.L_3866:
        /*0098*/ 	.word	0x00000380


	//   ....[1]....
        /*009c*/ 	.word	0x00001d00


	//----- nvinfo : EIATTR_MAX_THREADS
	.align		4
.L_3867:
        /*00a0*/ 	.byte	0x04, 0x05
        /*00a2*/ 	.short	(.L_3869 - .L_3868)
.L_3868:
        /*00a4*/ 	.word	0x00000020
        /*00a8*/ 	.word	0x00000001
        /*00ac*/ 	.word	0x00000001


	//----- nvinfo : EIATTR_CRS_STACK_SIZE
	.align		4
.L_3869:
        /*00b0*/ 	.byte	0x04, 0x1e
        /*00b2*/ 	.short	(.L_3871 - .L_3870)
.L_3870:
        /*00b4*/ 	.word	0x00000000


	//----- nvinfo : EIATTR_CBANK_PARAM_SIZE
	.align		4
.L_3871:
        /*00b8*/ 	.byte	0x03, 0x19
        /*00ba*/ 	.short	0x0118


	//----- nvinfo : EIATTR_PARAM_CBANK
	.align		4
        /*00bc*/ 	.byte	0x04, 0x0a
        /*00be*/ 	.short	(.L_3873 - .L_3872)
	.align		4
.L_3872:
        /*00c0*/ 	.word	index@(.nv.constant0._Z25selective_scan_fwd_kernelI32Selective_Scan_fwd_kernel_traitsILi32ELi4ELi1ELb1ELb1ELb0ELb0EN3c108BFloat16EfEEv13SSMParamsBase)
        /*00c4*/ 	.short	0x0380
        /*00c6*/ 	.short	0x0118


	//----- nvinfo : EIATTR_SW_WAR
	.align		4
.L_3873:
        /*00c8*/ 	.byte	0x04, 0x36
        /*00ca*/ 	.short	(.L_3875 - .L_3874)
.L_3874:
        /*00cc*/ 	.word	0x00000008
.L_3875:


//--------------------- .nv.info._Z25selective_scan_fwd_kernelI32Selective_Scan_fwd_kernel_traitsILi32ELi4ELi1ELb1ELb1ELb0ELb1EN3c108BFloat16EfEEv13SSMParamsBase --------------------------
	.section	.nv.info._Z25selective_scan_fwd_kernelI32Selective_Scan_fwd_kernel_traitsILi32ELi4ELi1ELb1ELb1ELb0ELb1EN3c108BFloat16EfEEv13SSMParamsBase,"",@"SHT_CUDA_INFO"
	.sectionflags	@""
	.align	4


	//----- nvinfo : EIATTR_CUDA_API_VERSION
	.align		4
        /*0000*/ 	.byte	0x04, 0x37
        /*0002*/ 	.short	(.L_3877 - .L_3876)
.L_3876:
        /*0004*/ 	.word	0x00000082


	//----- nvinfo : EIATTR_KPARAM_INFO
	.align		4
.L_3877:
        /*0008*/ 	.byte	0x04, 0x17
        /*000a*/ 	.short	(.L_3879 - .L_3878)
.L_3878:
        /*000c*/ 	.word	0x00000000
        /*0010*/ 	.short	0x0000
        /*0012*/ 	.short	0x0000
        /*0014*/ 	.byte	0x00, 0xf0, 0x61, 0x04


	//----- nvinfo : EIATTR_SPARSE_MMA_MASK
	.align		4
.L_3879:
        /*0018*/ 	.byte	0x03, 0x50
        /*001a*/ 	.short	0x0000


	//----- nvinfo : EIATTR_MAXREG_COUNT
	.align		4
        /*001c*/ 	.byte	0x03, 0x1b
        /*001e*/ 	.short	0x00ff


	//----- nvinfo : EIATTR_NUM_BARRIERS
	.align		4
        /*0020*/ 	.byte	0x02, 0x4c
        /*0022*/ 	.byte	0x01
	.zero		1


	//----- nvinfo : EIATTR_MERCURY_ISA_VERSION
	.align		4
        /*0024*/ 	.byte	0x03, 0x5f
        /*0026*/ 	.short	0x0101


	//----- nvinfo : EIATTR_COOP_GROUP_MASK_REGIDS
	.align		4
        /*0028*/ 	.byte	0x04, 0x29
        /*002a*/ 	.short	(.L_3881 - .L_3880)


	//   ....[0]....
.L_3880:
        /*002c*/ 	.word	0xffffffff


	//   ....[1]....
        /*0030*/ 	.word	0xffffffff


	//   ....[2]....
        /*0034*/ 	.word	0xffffffff


	//   ....[3]....
        /*0038*/ 	.word	0xffffffff


	//   ....[4]....
        /*003c*/ 	.word	0xffffffff


	//   ....[5]....
        /*0040*/ 	.word	0xffffffff


	//   ....[6]....
        /*0044*/ 	.word	0xffffffff


	//   ....[7]....
        /*0048*/ 	.word	0xffffffff


	//   ....[8]....
        /*004c*/ 	.word	0xffffffff


	//   ....[9]....
        /*0050*/ 	.word	0xffffffff


	//   ....[10]....
        /*0054*/ 	.word	0xffffffff


	//   ....[11]....
        /*0058*/ 	.word	0xffffffff


	//----- nvinfo : EIATTR_COOP_GROUP_INSTR_OFFSETS
	.align		4
.L_3881:
        /*005c*/ 	.byte	0x04, 0x28
        /*005e*/ 	.short	(.L_3883 - .L_3882)


	//   ....[0]....
.L_3882:
        /*0060*/ 	.word	0x000017d0


	//   ....[1]....
        /*0064*/ 	.word	0x00001810


	//   ....[2]....
        /*0068*/ 	.word	0x00001840


	//   ....[3]....
        /*006c*/ 	.word	0x00001870


	//   ....[4]....
        /*0070*/ 	.word	0x000018a0


	//   ....[5]....
        /*0074*/ 	.word	0x000018d0


	//   ....[6]....
        /*0078*/ 	.word	0x00001940


	//   ....[7]....
        /*007c*/ 	.word	0x00001950


	//   ....[8]....
        /*0080*/ 	.word	0x000019b0


	//   ....[9]....
        /*0084*/ 	.word	0x000019c0


	//   ....[10]....
        /*0088*/ 	.word	0x00001a50


	//   ....[11]....
        /*008c*/ 	.word	0x00001a60


	//----- nvinfo : EIATTR_VRC_CTA_INIT_COUNT
	.align		4
.L_3883:
        /*0090*/ 	.byte	0x02, 0x4a
	.zero		1
	.zero		1


	//----- nvinfo : EIATTR_EXIT_INSTR_OFFSETS
	.align		4
        /*0094*/ 	.byte	0x04, 0x1c
        /*0096*/ 	.short	(.L_3885 - .L_3884)


	//   ....[0]....
.L_3884:
        /*0098*/ 	.word	0x00000460


	//   ....[1]....
        /*009c*/ 	.word	0x00002170


	//----- nvinfo : EIATTR_MAX_THREADS
	.align		4
.L_3885:
        /*00a0*/ 	.byte	0x04, 0x05
        /*00a2*/ 	.short	(.L_3887 - .L_3886)
.L_3886:
        /*00a4*/ 	.word	0x00000020
        /*00a8*/ 	.word	0x00000001
        /*00ac*/ 	.word	0x00000001


	//----- nvinfo : EIATTR_CRS_STACK_SIZE
	.align		4
.L_3887:
        /*00b0*/ 	.byte	0x04, 0x1e
        /*00b2*/ 	.short	(.L_3889 - .L_3888)
.L_3888:
        /*00b4*/ 	.word	0x00000000


	//----- nvinfo : EIATTR_CBANK_PARAM_SIZE
	.align		4
.L_3889:
        /*00b8*/ 	.byte	0x03, 0x19
        /*00ba*/ 	.short	0x0118


	//----- nvinfo : EIATTR_PARAM_CBANK
	.align		4
        /*00bc*/ 	.byte	0x04, 0x0a
        /*00be*/ 	.short	(.L_3891 - .L_3890)
	.align		4
.L_3890:
        /*00c0*/ 	.word	index@(.nv.constant0._Z25selective_scan_fwd_kernelI32Selective_Scan_fwd_kernel_traitsILi32ELi4ELi1ELb1ELb1ELb0ELb1EN3c108BFloat16EfEEv13SSMParamsBase)
        /*00c4*/ 	.short	0x0380
        /*00c6*/ 	.short	0x0118


	//----- nvinfo : EIATTR_SW_WAR
	.align		4
.L_3891:
        /*00c8*/ 	.byte	0x04, 0x36
        /*00ca*/ 	.short	(.L_3893 - .L_3892)
.L_3892:
        /*00cc*/ 	.word	0x00000008
.L_3893:


//--------------------- .nv.info._Z25selective_scan_fwd_kernelI32Selective_Scan_fwd_kernel_traitsILi32ELi4ELi1ELb1ELb1ELb1ELb0EN3c108BFloat16EfEEv13SSMParamsBase --------------------------
	.section	.nv.info._Z25selective_scan_fwd_kernelI32Selective_Scan_fwd_kernel_traitsILi32ELi4ELi1ELb1ELb1ELb1ELb0EN3c108BFloat16EfEEv13SSMParamsBase,"",@"SHT_CUDA_INFO"
	.sectionflags	@""
	.align	4


	//----- nvinfo : EIATTR_CUDA_API_VERSION
	.align		4
        /*0000*/ 	.byte	0x04, 0x37
        /*0002*/ 	.short	(.L_3895 - .L_3894)
.L_3894:
        /*0004*/ 	.word	0x00000082


	//----- nvinfo : EIATTR_KPARAM_INFO
	.align		4
.L_3895:
        /*0008*/ 	.byte	0x04, 0x17
        /*000a*/ 	.short	(.L_3897 - .L_3896)
.L_3896:
        /*000c*/ 	.word	0x00000000
        /*0010*/ 	.short	0x0000
        /*0012*/ 	.short	0x0000
        /*0014*/ 	.byte	0x00, 0xf0, 0x61, 0x04


	//----- nvinfo : EIATTR_SPARSE_MMA_MASK
	.align		4
.L_3897:
        /*0018*/ 	.byte	0x03, 0x50
        /*001a*/ 	.short	0x0000


	//----- nvinfo : EIATTR_MAXREG_COUNT
	.align		4
        /*001c*/ 	.byte	0x03, 0x1b
        /*001e*/ 	.short	0x00ff


	//----- nvinfo : EIATTR_NUM_BARRIERS
	.align		4
        /*0020*/ 	.byte	0x02, 0x4c
        /*0022*/ 	.byte	0x01
	.zero		1


	//----- nvinfo : EIATTR_MERCURY_ISA_VERSION
	.align		4
        /*0024*/ 	.byte	0x03, 0x5f
        /*0026*/ 	.short	0x0101


	//----- nvinfo : EIATTR_COOP_GROUP_MASK_REGIDS
	.align		4
        /*0028*/ 	.byte	0x04, 0x29
        /*002a*/ 	.short	(.L_3899 - .L_3898)


	//   ....[0]....
.L_3898:
        /*002c*/ 	.word	0xffffffff


	//   ....[1]....
        /*0030*/ 	.word	0xffffffff


	//   ....[2]....
        /*0034*/ 	.word	0xffffffff


	//   ....[3]....
        /*0038*/ 	.word	0xffffffff


	//   ....[4]....
        /*003c*/ 	.word	0xffffffff


	//   ....[5]....
        /*0040*/ 	.word	0xffffffff


	//   ....[6]....
        /*0044*/ 	.word	0xffffffff


	//   ....[7]....
        /*0048*/ 	.word	0xffffffff


	//   ....[8]....
        /*004c*/ 	.word	0xffffffff


	//   ....[9]....
        /*0050*/ 	.word	0xffffffff


	//   ....[10]....
        /*0054*/ 	.word	0xffffffff


	//   ....[11]....
        /*0058*/ 	.word	0xffffffff


	//----- nvinfo : EIATTR_COOP_GROUP_INSTR_OFFSETS
	.align		4
.L_3899:
        /*005c*/ 	.byte	0x04, 0x28
        /*005e*/ 	.short	(.L_3901 - .L_3900)


	//   ....[0]....
.L_3900:
        /*0060*/ 	.word	0x00001730


	//   ....[1]....
        /*0064*/ 	.word	0x00001770


	//   ....[2]....
        /*0068*/ 	.word	0x000017a0


	//   ....[3]....
        /*006c*/ 	.word	0x000017d0


	//   ....[4]....
        /*0070*/ 	.word	0x00001800


	//   ....[5]....
        /*0074*/ 	.word	0x00001830


	//   ....[6]....
        /*0078*/ 	.word	0x000018a0


	//   ....[7]....
        /*007c*/ 	.word	0x000018b0


	//   ....[8]....
        /*0080*/ 	.word	0x00001910


	//   ....[9]....
        /*0084*/ 	.word	0x00001920


	//   ....[10]....
        /*0088*/ 	.word	0x000019b0


	//   ....[11]....
        /*008c*/ 	.word	0x000019c0


	//----- nvinfo : EIATTR_VRC_CTA_INIT_COUNT
	.align		4
.L_3901:
        /*0090*/ 	.byte	0x02, 0x4a
	.zero		1
	.zero		1


	//----- nvinfo : EIATTR_EXIT_INSTR_OFFSETS
	.align		4
        /*0094*/ 	.byte	0x04, 0x1c
        /*0096*/ 	.short	(.L_3903 - .L_3902)


	//   ....[0]....
.L_3902:
        /*0098*/ 	.word	0x000003f0


	//   ....[1]....
        /*009c*/ 	.word	0x00001e20


	//----- nvinfo : EIATTR_MAX_THREADS
	.align		4
.L_3903:
        /*00a0*/ 	.byte	0x04, 0x05
        /*00a2*/ 	.short	(.L_3905 - .L_3904)
.L_3904:
        /*00a4*/ 	.word	0x00000020
        /*00a8*/ 	.word	0x00000001
        /*00ac*/ 	.word	0x00000001


	//----- nvinfo : EIATTR_CRS_STACK_SIZE
	.align		4
.L_3905:
        /*00b0*/ 	.byte	0x04, 0x1e
        /*00b2*/ 	.short	(.L_3907 - .L_3906)
.L_3906:
        /*00b4*/ 	.word	0x00000000


	//----- nvinfo : EIATTR_CBANK_PARAM_SIZE
	.align		4
.L_3907:
        /*00b8*/ 	.byte	0x03, 0x19
        /*00ba*/ 	.short	0x0118


	//----- nvinfo : EIATTR_PARAM_CBANK
	.align		4
        /*00bc*/ 	.byte	0x04, 0x0a
        /*00be*/ 	.short	(.L_3909 - .L_3908)
	.align		4
.L_3908:
        /*00c0*/ 	.word	index@(.nv.constant0._Z25selective_scan_fwd_kernelI32Selective_Scan_fwd_kernel_traitsILi32ELi4ELi1ELb1ELb1ELb1ELb0EN3c108BFloat16EfEEv13SSMParamsBase)
        /*00c4*/ 	.short	0x0380
        /*00c6*/ 	.short	0x0118


	//----- nvinfo : EIATTR_SW_WAR
	.align		4
.L_3909:
        /*00c8*/ 	.byte	0x04, 0x36
        /*00ca*/ 	.short	(.L_3911 - .L_3910)
.L_3910:
        /*00cc*/ 	.word	0x00000008
.L_3911:


//--------------------- .nv.info._Z25selective_scan_fwd_kernelI32Selective_Scan_fwd_kernel_traitsILi32ELi4ELi1ELb1ELb1ELb1ELb1EN3c108BFloat16EfEEv13SSMParamsBase --------------------------
	.section	.nv.info._Z25selective_scan_fwd_kernelI32Selective_Scan_fwd_kernel_traitsILi32ELi4ELi1ELb1ELb1ELb1ELb1EN3c108BFloat16EfEEv13SSMParamsBase,"",@"SHT_CUDA_INFO"
	.sectionflags	@""
	.align	4


	//----- nvinfo : EIATTR_CUDA_API_VERSION
	.align		4
        /*0000*/ 	.byte	0x04, 0x37
        /*0002*/ 	.short	(.L_3913 - .L_3912)
.L_3912:
        /*0004*/ 	.word	0x00000082


	//----- nvinfo : EIATTR_KPARAM_INFO
	.align		4
.L_3913:
        /*0008*/ 	.byte	0x04, 0x17
        /*000a*/ 	.short	(.L_3915 - .L_3914)
.L_3914:
        /*000c*/ 	.word	0x00000000
        /*0010*/ 	.short	0x0000
        /*0012*/ 	.short	0x0000
        /*0014*/ 	.byte	0x00, 0xf0, 0x61, 0x04


	//----- nvinfo : EIATTR_SPARSE_MMA_MASK
	.align		4
.L_3915:
        /*0018*/ 	.byte	0x03, 0x50
        /*001a*/ 	.short	0x0000


	//----- nvinfo : EIATTR_MAXREG_COUNT
	.align		4
        /*001c*/ 	.byte	0x03, 0x1b
        /*001e*/ 	.short	0x00ff


	//----- nvinfo : EIATTR_NUM_BARRIERS
	.align		4
        /*0020*/ 	.byte	0x02, 0x4c
        /*0022*/ 	.byte	0x01
	.zero		1


	//----- nvinfo : EIATTR_MERCURY_ISA_VERSION
	.align		4
        /*0024*/ 	.byte	0x03, 0x5f
        /*0026*/ 	.short	0x0101


	//----- nvinfo : EIATTR_COOP_GROUP_MASK_REGIDS
	.align		4
        /*0028*/ 	.byte	0x04, 0x29
        /*002a*/ 	.short	(.L_3917 - .L_3916)


	//   ....[0]....
.L_3916:
        /*002c*/ 	.word	0xffffffff


	//   ....[1]....
        /*0030*/ 	.word	0xffffffff


	//   ....[2]....
        /*0034*/ 	.word	0xffffffff


	//   ....[3]....
        /*0038*/ 	.word	0xffffffff


	//   ....[4]....
        /*003c*/ 	.word	0xffffffff


	//   ....[5]....
        /*0040*/ 	.word	0xffffffff


	//   ....[6]....
        /*0044*/ 	.word	0xffffffff


	//   ....[7]....
        /*0048*/ 	.word	0xffffffff


	//   ....[8]....
        /*004c*/ 	.word	0xffffffff


	//   ....[9]....
        /*0050*/ 	.word	0xffffffff


	//   ....[10]....
        /*0054*/ 	.word	0xffffffff


	//   ....[11]....
        /*0058*/ 	.word	0xffffffff


	//----- nvinfo : EIATTR_COOP_GROUP_INSTR_OFFSETS
	.align		4
.L_3917:
        /*005c*/ 	.byte	0x04, 0x28
        /*005e*/ 	.short	(.L_3919 - .L_3918)


	//   ....[0]....
.L_3918:
        /*0060*/ 	.word	0x000017c0


	//   ....[1]....
        /*0064*/ 	.word	0x00001800


	//   ....[2]....
        /*0068*/ 	.word	0x00001840


	//   ....[3]....
        /*006c*/ 	.word	0x00001870


	//   ....[4]....
        /*0070*/ 	.word	0x000018a0


	//   ....[5]....
        /*0074*/ 	.word	0x000018d0


	//   ....[6]....
        /*0078*/ 	.word	0x00001930


	//   ....[7]....
        /*007c*/ 	.word	0x00001940


	//   ....[8]....
        /*0080*/ 	.word	0x000019a0


	//   ....[9]....
        /*0084*/ 	.word	0x000019b0


	//   ....[10]....
        /*0088*/ 	.word	0x00001a40


	//   ....[11]....
        /*008c*/ 	.word	0x00001a60


	//----- nvinfo : EIATTR_VRC_CTA_INIT_COUNT
	.align		4
.L_3919:
        /*0090*/ 	.byte	0x02, 0x4a
	.zero		1
	.zero		1


	//----- nvinfo : EIATTR_EXIT_INSTR_OFFSETS
	.align		4
        /*0094*/ 	.byte	0x04, 0x1c
        /*0096*/ 	.short	(.L_3921 - .L_3920)


	//   ....[0]....
.L_3920:
        /*0098*/ 	.word	0x000004c0


	//   ....[1]....
        /*009c*/ 	.word	0x000021e0


	//----- nvinfo : EIATTR_MAX_THREADS
	.align		4
.L_3921:
        /*00a0*/ 	.byte	0x04, 0x05
        /*00a2*/ 	.short	(.L_3923 - .L_3922)
.L_3922:
        /*00a4*/ 	.word	0x00000020
        /*00a8*/ 	.word	0x00000001
        /*00ac*/ 	.word	0x00000001


	//----- nvinfo : EIATTR_CRS_STACK_SIZE
	.align		4
.L_3923:
        /*00b0*/ 	.byte	0x04, 0x1e
        /*00b2*/ 	.short	(.L_3925 - .L_3924)
.L_3924:
        /*00b4*/ 	.word	0x00000000


	//----- nvinfo : EIATTR_CBANK_PARAM_SIZE
	.align		4
.L_3925:
        /*00b8*/ 	.byte	0x03, 0x19
        /*00ba*/ 	.short	0x0118


	//----- nvinfo : EIATTR_PARAM_CBANK
	.align		4
        /*00bc*/ 	.byte	0x04, 0x0a
        /*00be*/ 	.short	(.L_3927 - .L_3926)
	.align		4
.L_3926:
        /*00c0*/ 	.word	index@(.nv.constant0._Z25selective_scan_fwd_kernelI32Selective_Scan_fwd_kernel_traitsILi32ELi4ELi1ELb1ELb1ELb1ELb1EN3c108BFloat16EfEEv13SSMParamsBase)
        /*00c4*/ 	.short	0x0380
        /*00c6*/ 	.short	0x0118


	//----- nvinfo : EIATTR_SW_WAR
	.align		4
.L_3927:
        /*00c8*/ 	.byte	0x04, 0x36
        /*00ca*/ 	.short	(.L_3929 - .L_3928)
.L_3928:
        /*00cc*/ 	.word	0x00000008
.L_3929:


//--------------------- .nv.callgraph             --------------------------
	.section	.nv.callgraph,"",@"SHT_CUDA_CALLGRAPH"
	.align	4
	.sectionentsize	8
	.align		4
        /*0000*/ 	.word	0x00000000
	.align		4
        /*0004*/ 	.word	0xffffffff
	.align		4
        /*0008*/ 	.word	0x00000000
	.align		4
        /*000c*/ 	.word	0xfffffffe
	.align		4
        /*0010*/ 	.word	0x00000000
	.align		4
        /*0014*/ 	.word	0xfffffffd
	.align		4
        /*0018*/ 	.word	0x00000000
	.align		4
        /*001c*/ 	.word	0xfffffffc


//--------------------- .nv.constant4             --------------------------
	.section	.nv.constant4,"a",@progbits
	.align	8
	.align		8
.nv.constant4:
        /*0000*/ 	.dword	_ZN62_INTERNAL_00950170_26_selective_scan_fwd_bf16_cu_07742435_28354cuda3std3__45__cpo5beginE
	.align		8
        /*0008*/ 	.dword	_ZN62_INTERNAL_00950170_26_selective_scan_fwd_bf16_cu_07742435_28354cuda3std3__45__cpo3endE
	.align		8
        /*0010*/ 	.dword	_ZN62_INTERNAL_00950170_26_selective_scan_fwd_bf16_cu_07742435_28354cuda3std3__45__cpo6cbeginE
	.align		8
        /*0018*/ 	.dword	_ZN62_INTERNAL_00950170_26_selective_scan_fwd_bf16_cu_07742435_28354cuda3std3__45__cpo4cendE
	.align		8
        /*0020*/ 	.dword	_ZN62_INTERNAL_00950170_26_selective_scan_fwd_bf16_cu_07742435_28354cuda3std3__45__cpo6rbeginE
	.align		8
        /*0028*/ 	.dword	_ZN62_INTERNAL_00950170_26_selective_scan_fwd_bf16_cu_07742435_28354cuda3std3__45__cpo4rendE
	.align		8
        /*0030*/ 	.dword	_ZN62_INTERNAL_00950170_26_selective_scan_fwd_bf16_cu_07742435_28354cuda3std3__45__cpo7crbeginE
	.align		8
        /*0038*/ 	.dword	_ZN62_INTERNAL_00950170_26_selective_scan_fwd_bf16_cu_07742435_28354cuda3std3__45__cpo5crendE
	.align		8
        /*0040*/ 	.dword	_ZN62_INTERNAL_00950170_26_selective_scan_fwd_bf16_cu_07742435_28354cuda3std3__464_GLOBAL__N__00950170_26_selective_scan_fwd_bf16_cu_07742435_28356ignoreE
	.align		8
        /*0048*/ 	.dword	_ZN62_INTERNAL_00950170_26_selective_scan_fwd_bf16_cu_07742435_28354cuda3std3__419piecewise_constructE
	.align		8
        /*0050*/ 	.dword	_ZN62_INTERNAL_00950170_26_selective_scan_fwd_bf16_cu_07742435_28354cuda3std3__48in_placeE
	.align		8
        /*0058*/ 	.dword	_ZN62_INTERNAL_00950170_26_selective_scan_fwd_bf16_cu_07742435_28354cuda3std3__420unreachable_sentinelE
	.align		8
        /*0060*/ 	.dword	_ZN62_INTERNAL_00950170_26_selective_scan_fwd_bf16_cu_07742435_28354cuda3std6ranges3__45__cpo4swapE
	.align		8
        /*0068*/ 	.dword	_ZN62_INTERNAL_00950170_26_selective_scan_fwd_bf16_cu_07742435_28354cuda3std6ranges3__45__cpo9iter_moveE
	.align		8
        /*0070*/ 	.dword	_ZN62_INTERNAL_00950170_26_selective_scan_fwd_bf16_cu_07742435_28354cuda3std6ranges3__45__cpo5beginE
	.align		8
        /*0078*/ 	.dword	_ZN62_INTERNAL_00950170_26_selective_scan_fwd_bf16_cu_07742435_28354cuda3std6ranges3__45__cpo3endE
	.align		8
        /*0080*/ 	.dword	_ZN62_INTERNAL_00950170_26_selective_scan_fwd_bf16_cu_07742435_28354cuda3std6ranges3__45__cpo6cbeginE
	.align		8
        /*0088*/ 	.dword	_ZN62_INTERNAL_00950170_26_selective_scan_fwd_bf16_cu_07742435_28354cuda3std6ranges3__45__cpo4cendE
	.align		8
        /*0090*/ 	.dword	_ZN62_INTERNAL_00950170_26_selective_scan_fwd_bf16_cu_07742435_28354cuda3std6ranges3__45__cpo7advanceE
	.align		8
        /*0098*/ 	.dword	_ZN62_INTERNAL_00950170_26_selective_scan_fwd_bf16_cu_07742435_28354cuda3std6ranges3__45__cpo9iter_swapE
	.align		8
        /*00a0*/ 	.dword	_ZN62_INTERNAL_00950170_26_selective_scan_fwd_bf16_cu_07742435_28354cuda3std6ranges3__45__cpo4nextE
	.align		8
        /*00a8*/ 	.dword	_ZN62_INTERNAL_00950170_26_selective_scan_fwd_bf16_cu_07742435_28354cuda3std6ranges3__45__cpo4prevE
	.align		8
        /*00b0*/ 	.dword	_ZN62_INTERNAL_00950170_26_selective_scan_fwd_bf16_cu_07742435_28354cuda3std6ranges3__45__cpo4dataE
	.align		8
        /*00b8*/ 	.dword	_ZN62_INTERNAL_00950170_26_selective_scan_fwd_bf16_cu_07742435_28354cuda3std6ranges3__45__cpo5cdataE
	.align		8
        /*00c0*/ 	.dword	_ZN62_INTERNAL_00950170_26_selective_scan_fwd_bf16_cu_07742435_28354cuda3std6ranges3__45__cpo4sizeE
	.align		8
        /*00c8*/ 	.dword	_ZN62_INTERNAL_00950170_26_selective_scan_fwd_bf16_cu_07742435_28354cuda3std6ranges3__45__cpo5ssizeE
	.align		8
        /*00d0*/ 	.dword	_ZN62_INTERNAL_00950170_26_selective_scan_fwd_bf16_cu_07742435_28354cuda3std6ranges3__45__cpo8distanceE
	.align		8
        /*00d8*/ 	.dword	_ZN62_INTERNAL_00950170_26_selective_scan_fwd_bf16_cu_07742435_28356thrust24THRUST_300001_SM_1000_NS6system6detail10sequential3seqE


//--------------------- .text._Z25selective_scan_fwd_kernelI32Selective_Scan_fwd_kernel_traitsILi128ELi16ELi1ELb0ELb0ELb0ELb0EN3c108BFloat16ENS1_7complexIfEEEEv13SSMParamsBase --------------------------
	.section	.text._Z25selective_scan_fwd_kernelI32Selective_Scan_fwd_kernel_traitsILi128ELi16ELi1ELb0ELb0ELb0ELb0EN3c108BFloat16ENS1_7complexIfEEEEv13SSMParamsBase,"ax",@progbits
	.align	128
        .global         _Z25selective_scan_fwd_kernelI32Selective_Scan_fwd_kernel_traitsILi128ELi16ELi1ELb0ELb0ELb0ELb0EN3c108BFloat16ENS1_7complexIfEEEEv13SSMParamsBase
        .type           _Z25selective_scan_fwd_kernelI32Selective_Scan_fwd_kernel_traitsILi128ELi16ELi1ELb0ELb0ELb0ELb0EN3c108BFloat16ENS1_7complexIfEEEEv13SSMParamsBase,@function
        .size           _Z25selective_scan_fwd_kernelI32Selective_Scan_fwd_kernel_traitsILi128ELi16ELi1ELb0ELb0ELb0ELb0EN3c108BFloat16ENS1_7complexIfEEEEv13SSMParamsBase,(.L_x_4998 - _Z25selective_scan_fwd_kernelI32Selective_Scan_fwd_kernel_traitsILi128ELi16ELi1ELb0ELb0ELb0ELb0EN3c108BFloat16ENS1_7complexIfEEEEv13SSMParamsBase)
        .other          _Z25selective_scan_fwd_kernelI32Selective_Scan_fwd_kernel_traitsILi128ELi16ELi1ELb0ELb0ELb0ELb0EN3c108BFloat16ENS1_7complexIfEEEEv13SSMParamsBase,@"STO_CUDA_ENTRY STV_DEFAULT"
_Z25selective_scan_fwd_kernelI32Selective_Scan_fwd_kernel_traitsILi128ELi16ELi1ELb0ELb0ELb0ELb0EN3c108BFloat16ENS1_7complexIfEEEEv13SSMParamsBase:
.text._Z25selective_scan_fwd_kernelI32Selective_Scan_fwd_kernel_traitsILi128ELi16ELi1ELb0ELb0ELb0ELb0EN3c108BFloat16ENS1_7complexIfEEEEv13SSMParamsBase:
[----:B------:R-:W-:Y:S01]  /*0000*/  LDC R1, c[0x0][0x37c] ;  /* 0x0000df00ff017b82 */ /* 0x000fe20000000800 */
[----:B------:R-:W0:Y:S07]  /*0010*/  LDCU.64 UR4, c[0x0][0x458] ;  /* 0x00008b00ff0477ac */ /* 0x000e2e0008000a00 */
[----:B------:R-:W1:Y:S01]  /*0020*/  S2UR UR30, SR_CTAID.Y ;  /* 0x00000000001e79c3 */ /* 0x000e620000002600 */
[----:B------:R-:W2:Y:S01]  /*0030*/  LDCU.64 UR6, c[0x0][0x470] ;  /* 0x00008e00ff0677ac */ /* 0x000ea20008000a00 */
[----:B------:R-:W3:Y:S01]  /*0040*/  LDCU.64 UR28, c[0x0][0x358] ;  /* 0x00006b00ff1c77ac */ /* 0x000ee20008000a00 */
[----:B------:R-:W4:Y:S05]  /*0050*/  LDCU UR21, c[0x0][0x394] ;  /* 0x00007280ff1577ac */ /* 0x000f2a0008000800 */
[----:B------:R-:W4:Y:S01]  /*0060*/  S2UR UR32, SR_CTAID.X ;  /* 0x00000000002079c3 */ /* 0x000f220000002500 */
[----:B------:R-:W4:Y:S01]  /*0070*/  LDCU.128 UR12, c[0x0][0x3f0] ;  /* 0x00007e00ff0c77ac */ /* 0x000f220008000c00 */
[----:B0-----:R-:W-:-:S02]  /*0080*/  UISETP.NE.U32.AND UP0, UPT, UR4, URZ, UPT ;  /* 0x000000ff0400728c */ /* 0x001fc4000bf05070 */
[----:B--2---:R-:W-:Y:S02]  /*0090*/  UISETP.NE.U32.AND UP1, UPT, UR6, URZ, UPT ;  /* 0x000000ff0600728c */ /* 0x004fe4000bf25070 */
[----:B------:R-:W-:Y:S02]  /*00a0*/  UISETP.NE.AND.EX UP0, UPT, UR5, URZ, UPT, UP0 ;  /* 0x000000ff0500728c */ /* 0x000fe4000bf05300 */
[----:B------:R-:W-:Y:S01]  /*00b0*/  UISETP.NE.AND.EX UP1, UPT, UR7, URZ, UPT, UP1 ;  /* 0x000000ff0700728c */ /* 0x000fe2000bf25310 */
[----:B------:R-:W0:Y:S03]  /*00c0*/  LDCU.128 UR16, c[0x0][0x400] ;  /* 0x00008000ff1077ac */ /* 0x000e260008000c00 */
[----:B------:R-:W-:Y:S02]  /*00d0*/  PLOP3.LUT P0, PT, PT, PT, UP0, 0x80, 0x8 ;  /* 0x000000000008781c */ /* 0x000fe40003f0f008 */
[----:B------:R-:W-:Y:S01]  /*00e0*/  PLOP3.LUT P1, PT, PT, PT, UP1, 0x80, 0x8 ;  /* 0x000000000008781c */ /* 0x000fe20003f2f018 */
[----:B------:R-:W2:Y:S02]  /*00f0*/  LDCU UR20, c[0x0][0x384] ;  /* 0x00007080ff1477ac */ /* 0x000ea40008000800 */
[----:B-1----:R-:W-:-:S02]  /*0100*/  @UP0 ULEA UR4, UP2, UR30, UR4, 0x2 ;  /* 0x000000041e040291 */ /* 0x002fc4000f8410ff */
[----:B------:R-:W-:Y:S02]  /*0110*/  @UP1 ULEA UR6, UP3, UR30, UR6, 0x2 ;  /* 0x000000061e061291 */ /* 0x000fe4000f8610ff */
[----:B------:R-:W-:Y:S02]  /*0120*/  @UP0 ULEA.HI.X UR5, UR30, UR5, URZ, 0x2, UP2 ;  /* 0x000000051e050291 */ /* 0x000fe400090f14ff */
[----:B------:R-:W-:Y:S01]  /*0130*/  @UP1 ULEA.HI.X UR7, UR30, UR7, URZ, 0x2, UP3 ;  /* 0x000000071e071291 */ /* 0x000fe200098f14ff */
[----:B------:R-:W-:Y:S02]  /*0140*/  MOV R2, UR4 ;  /* 0x0000000400027c02 */ /* 0x000fe40008000f00 */
[----:B------:R-:W-:Y:S02]  /*0150*/  MOV R4, UR6 ;  /* 0x0000000600047c02 */ /* 0x000fe40008000f00 */
[----:B------:R-:W-:Y:S02]  /*0160*/  MOV R3, UR5 ;  /* 0x0000000500037c02 */ /* 0x000fe40008000f00 */
[----:B------:R-:W-:-:S03]  /*0170*/  MOV R5, UR7 ;  /* 0x0000000700057c02 */ /* 0x000fc60008000f00 */
[----:B---3--:R1:W5:Y:S01]  /*0180*/  @P0 LDG.E R2, desc[UR28][R2.64] ;  /* 0x0000001c02020981 */ /* 0x008362000c1e1900 */
[----:B----4-:R-:W-:Y:S01]  /*0190*/  UISETP.GE.AND UP0, UPT, UR21, 0x1, UPT ;  /* 0x000000011500788c */ /* 0x010fe2000bf06270 */
[----:B------:R-:W3:Y:S02]  /*01a0*/  LDCU.128 UR4, c[0x0][0x460] ;  /* 0x00008c00ff0477ac */ /* 0x000ee40008000c00 */
[----:B------:R1:W5:Y:S03]  /*01b0*/  @P1 LDG.E R4, desc[UR28][R4.64] ;  /* 0x0000001c04041981 */ /* 0x000366000c1e1900 */
[----:B------:R-:W-:Y:S01]  /*01c0*/  PLOP3.LUT P2, PT, PT, PT, UP0, 0x80, 0x8 ;  /* 0x000000000008781c */ /* 0x000fe20003f4f008 */
[----:B------:R-:W-:-:S12]  /*01d0*/  UIMAD.WIDE.U32 UR8, UR32, UR12, URZ ;  /* 0x0000000c200872a5 */ /* 0x000fd8000f8e00ff */
[----:B0123--:R-:W-:Y:S05]  /*01e0*/  @!P2 EXIT ;  /* 0x000000000000a94d */ /* 0x00ffea0003800000 */
[----:B------:R-:W0:Y:S01]  /*01f0*/  S2R R106, SR_TID.X ;  /* 0x00000000006a7919 */ /* 0x000e220000002100 */
[----:B------:R-:W-:Y:S02]  /*0200*/  UIMAD.WIDE.U32 UR10, UR32, UR16, URZ ;  /* 0x00000010200a72a5 */ /* 0x000fe4000f8e00ff */
[----:B------:R-:W-:Y:S02]  /*0210*/  UIMAD UR9, UR32, UR13, UR9 ;  /* 0x0000000d200972a4 */ /* 0x000fe4000f8e0209 */
[----:B------:R-:W-:Y:S02]  /*0220*/  UIMAD UR11, UR32, UR17, UR11 ;  /* 0x00000011200b72a4 */ /* 0x000fe4000f8e020b */
[----:B------:R-:W-:Y:S01]  /*0230*/  UIMAD.WIDE.U32 UR8, UR30, UR14, UR8 ;  /* 0x0000000e1e0872a5 */ /* 0x000fe2000f8e0008 */
[----:B------:R-:W1:Y:S01]  /*0240*/  LDCU UR12, c[0x0][0x38c] ;  /* 0x00007180ff0c77ac */ /* 0x000e620008000800 */
[----:B------:R-:W-:Y:S02]  /*0250*/  UIMAD.WIDE.U32 UR10, UR30, UR18, UR10 ;  /* 0x000000121e0a72a5 */ /* 0x000fe4000f8e000a */
[----:B------:R-:W-:-:S02]  /*0260*/  UIMAD UR18, UR30, UR15, UR9 ;  /* 0x0000000f1e1272a4 */ /* 0x000fc4000f8e0209 */
[----:B------:R-:W-:Y:S02]  /*0270*/  ULEA UR16, UP0, UR8, UR4, 0x1 ;  /* 0x0000000408107291 */ /* 0x000fe4000f8008ff */
[----:B------:R-:W-:Y:S02]  /*0280*/  ULEA UR17, UP1, UR10, UR6, 0x1 ;  /* 0x000000060a117291 */ /* 0x000fe4000f8208ff */
[----:B------:R-:W-:Y:S02]  /*0290*/  ULEA.HI.X UR18, UR8, UR5, UR18, 0x1, UP0 ;  /* 0x0000000508127291 */ /* 0x000fe400080f0c12 */
[----:B------:R-:W-:Y:S01]  /*02a0*/  UIMAD UR6, UR32, UR20, UR30 ;  /* 0x00000014200672a4 */ /* 0x000fe2000f8e021e */
[----:B------:R-:W-:Y:S01]  /*02b0*/  UMOV UR5, URZ ;  /* 0x000000ff00057c82 */ /* 0x000fe20008000000 */
[----:B-----5:R-:W-:Y:S02]  /*02c0*/  @P1 R2UR UR5, R4 ;  /* 0x00000000040512ca */ /* 0x020fe400000e0000 */
[----:B------:R-:W-:-:S02]  /*02d0*/  UIMAD UR6, UR6, UR21, URZ ;  /* 0x00000015060672a4 */ /* 0x000fc4000f8e02ff */
[----:B------:R-:W-:Y:S01]  /*02e0*/  UIMAD UR19, UR30, UR19, UR11 ;  /* 0x000000131e1372a4 */ /* 0x000fe2000f8e020b */
[----:B------:R-:W-:Y:S01]  /*02f0*/  UMOV UR4, URZ ;  /* 0x000000ff00047c82 */ /* 0x000fe20008000000 */
[----:B0-----:R-:W-:Y:S02]  /*0300*/  SHF.L.U32 R105, R106, 0x4, RZ ;  /* 0x000000046a697819 */ /* 0x001fe400000006ff */
[----:B------:R-:W-:Y:S01]  /*0310*/  ULEA.HI.X UR19, UR10, UR7, UR19, 0x1, UP1 ;  /* 0x000000070a137291 */ /* 0x000fe200088f0c13 */
[----:B------:R-:W-:Y:S01]  /*0320*/  @P0 R2UR UR4, R2 ;  /* 0x00000000020402ca */ /* 0x000fe200000e0000 */
[----:B-1----:R-:W-:Y:S01]  /*0330*/  UIMAD UR7, UR6, UR12, URZ ;  /* 0x0000000c060772a4 */ /* 0x002fe2000f8e02ff */
[----:B------:R-:W-:Y:S02]  /*0340*/  SHF.R.U32.HI R104, RZ, 0x5, R106 ;  /* 0x00000005ff687819 */ /* 0x000fe4000001166a */
[----:B------:R-:W-:Y:S01]  /*0350*/  LOP3.LUT R2, R106, 0x1f, RZ, 0xc0, !PT ;  /* 0x0000001f6a027812 */ /* 0x000fe200078ec0ff */
[----:B------:R-:W-:Y:S01]  /*0360*/  UMOV UR6, URZ ;  /* 0x000000ff00067c82 */ /* 0x000fe20008000000 */
[----:B------:R-:W-:-:S09]  /*0370*/  LOP3.LUT R9, R105, 0x3e00, RZ, 0xc0, !PT ;  /* 0x00003e0069097812 */ /* 0x000fd200078ec0ff */
.L_x_39:
[----:B------:R-:W0:Y:S01]  /*0380*/  LDCU UR8, c[0x0][0x388] ;  /* 0x00007100ff0877ac */ /* 0x000e220008000800 */
[----:B--2---:R-:W-:Y:S02]  /*0390*/  MOV R4, UR16 ;  /* 0x0000001000047c02 */ /* 0x004fe40008000f00 */
[----:B------:R-:W-:Y:S01]  /*03a0*/  MOV R5, UR18 ;  /* 0x0000001200057c02 */ /* 0x000fe20008000f00 */
[----:B------:R-:W-:Y:S01]  /*03b0*/  USHF.L.U32 UR9, UR6, 0xb, URZ ;  /* 0x0000000b06097899 */ /* 0x000fe200080006ff */
[----:B------:R-:W-:Y:S02]  /*03c0*/  LOP3.LUT R21, R9, R2, RZ, 0xfc, !PT ;  /* 0x0000000209157212 */ /* 0x000fe400078efcff */
[----:B------:R-:W-:Y:S02]  /*03d0*/  IADD3 R8, PT, PT, R2, R9, RZ ;  /* 0x0000000902087210 */ /* 0x000fe40007ffe0ff */
[----:B------:R-:W-:Y:S01]  /*03e0*/  PRMT R11, RZ, 0x7610, R11 ;  /* 0x00007610ff0b7816 */ /* 0x000fe2000000000b */
[C---:B------:R-:W-:Y:S01]  /*03f0*/  IMAD.WIDE.U32 R6, R21.reuse, 0x2, R4 ;  /* 0x0000000215067825 */ /* 0x040fe200078e0004 */
[----:B------:R-:W-:-:S02]  /*0400*/  LEA R4, P0, R21, UR17, 0x1 ;  /* 0x0000001115047c11 */ /* 0x000fc4000f8008ff */
[C---:B------:R-:W-:Y:S02]  /*0410*/  IADD3 R30, PT, PT, R8.reuse, 0xe0, RZ ;  /* 0x000000e0081e7810 */ /* 0x040fe40007ffe0ff */
[----:B------:R-:W-:Y:S02]  /*0420*/  IADD3.X R5, PT, PT, RZ, UR19, RZ, P0, !PT ;  /* 0x00000013ff057c10 */ /* 0x000fe400087fe4ff */
[----:B------:R-:W-:Y:S01]  /*0430*/  PRMT R14, RZ, 0x7610, R14 ;  /* 0x00007610ff0e7816 */ /* 0x000fe2000000000e */
[----:B0-----:R-:W-:Y:S01]  /*0440*/  UIADD3 UR33, UPT, UPT, -UR9, UR8, URZ ;  /* 0x0000000809217290 */ /* 0x001fe2000fffe1ff */
[C---:B------:R-:W-:Y:S02]  /*0450*/  IADD3 R34, PT, PT, R8.reuse, 0x100, RZ ;  /* 0x0000010008227810 */ /* 0x040fe40007ffe0ff */
[C---:B------:R-:W-:Y:S02]  /*0460*/  IADD3 R38, PT, PT, R8.reuse, 0xc0, RZ ;  /* 0x000000c008267810 */ /* 0x040fe40007ffe0ff */
[----:B------:R-:W-:-:S02]  /*0470*/  IADD3 R28, PT, PT, R8, 0xa0, RZ ;  /* 0x000000a0081c7810 */ /* 0x000fc40007ffe0ff */
[----:B------:R-:W-:Y:S01]  /*0480*/  ISETP.GE.AND P0, PT, R21, UR33, PT ;  /* 0x0000002115007c0c */ /* 0x000fe2000bf06270 */
[----:B------:R-:W-:Y:S01]  /*0490*/  BAR.SYNC.DEFER_BLOCKING 0x0 ;  /* 0x0000000000007b1d */ /* 0x000fe20000010000 */
[C---:B------:R-:W-:Y:S02]  /*04a0*/  IADD3 R36, PT, PT, R8.reuse, 0x80, RZ ;  /* 0x0000008008247810 */ /* 0x040fe40007ffe0ff */
[C---:B------:R-:W-:Y:S02]  /*04b0*/  IADD3 R24, PT, PT, R8.reuse, 0x20, RZ ;  /* 0x0000002008187810 */ /* 0x040fe40007ffe0ff */
[C---:B------:R-:W-:Y:S02]  /*04c0*/  IADD3 R26, PT, PT, R8.reuse, 0x60, RZ ;  /* 0x00000060081a7810 */ /* 0x040fe40007ffe0ff */
[----:B------:R-:W-:Y:S02]  /*04d0*/  IADD3 R42, PT, PT, R8, 0x40, RZ ;  /* 0x00000040082a7810 */ /* 0x000fe40007ffe0ff */
[----:B------:R-:W-:-:S02]  /*04e0*/  ISETP.GE.AND P1, PT, R38, UR33, PT ;  /* 0x0000002126007c0c */ /* 0x000fc4000bf26270 */
[----:B------:R-:W-:Y:S02]  /*04f0*/  ISETP.GE.AND P2, PT, R28, UR33, PT ;  /* 0x000000211c007c0c */ /* 0x000fe4000bf46270 */
[----:B------:R-:W-:Y:S02]  /*0500*/  ISETP.GE.AND P3, PT, R36, UR33, PT ;  /* 0x0000002124007c0c */ /* 0x000fe4000bf66270 */
[----:B------:R-:W-:Y:S02]  /*0510*/  ISETP.GE.AND P6, PT, R24, UR33, PT ;  /* 0x0000002118007c0c */ /* 0x000fe4000bfc6270 */
[----:B------:R-:W-:Y:S02]  /*0520*/  ISETP.GE.AND P4, PT, R26, UR33, PT ;  /* 0x000000211a007c0c */ /* 0x000fe4000bf86270 */
[----:B------:R-:W-:Y:S02]  /*0530*/  ISETP.GE.AND P5, PT, R42, UR33, PT ;  /* 0x000000212a007c0c */ /* 0x000fe4000bfa6270 */
[----:B------:R-:W-:-:S02]  /*0540*/  PRMT R19, RZ, 0x7610, R19 ;  /* 0x00007610ff137816 */ /* 0x000fc40000000013 */
[----:B------:R-:W-:Y:S01]  /*0550*/  PRMT R17, RZ, 0x7610, R17 ;  /* 0x00007610ff117816 */ /* 0x000fe20000000011 */
[----:B------:R-:W2:Y:S01]  /*0560*/  @!P0 LDG.E.U16 R11, desc[UR28][R6.64] ;  /* 0x0000001c060b8981 */ /* 0x000ea2000c1e1500 */
[----:B------:R-:W-:Y:S02]  /*0570*/  ISETP.GE.AND P0, PT, R30, UR33, PT ;  /* 0x000000211e007c0c */ /* 0x000fe4000bf06270 */
[----:B------:R-:W-:Y:S02]  /*0580*/  PRMT R12, RZ, 0x7610, R12 ;  /* 0x00007610ff0c7816 */ /* 0x000fe4000000000c */
[----:B------:R-:W-:Y:S01]  /*0590*/  PRMT R15, RZ, 0x7610, R15 ;  /* 0x00007610ff0f7816 */ /* 0x000fe2000000000f */
[----:B------:R-:W3:Y:S01]  /*05a0*/  @!P1 LDG.E.U16 R17, desc[UR28][R6.64+0x180] ;  /* 0x0001801c06119981 */ /* 0x000ee2000c1e1500 */
[----:B------:R-:W-:Y:S02]  /*05b0*/  IADD3 R22, PT, PT, R8, 0x120, RZ ;  /* 0x0000012008167810 */ /* 0x000fe40007ffe0ff */
[----:B------:R-:W-:Y:S01]  /*05c0*/  PRMT R2, RZ, 0x7610, R2 ;  /* 0x00007610ff027816 */ /* 0x000fe20000000002 */
[----:B------:R-:W4:Y:S01]  /*05d0*/  @!P2 LDG.E.U16 R12, desc[UR28][R6.64+0x140] ;  /* 0x0001401c060ca981 */ /* 0x000f22000c1e1500 */
[----:B------:R-:W-:-:S02]  /*05e0*/  PRMT R10, RZ, 0x7610, R10 ;  /* 0x00007610ff0a7816 */ /* 0x000fc4000000000a */
[----:B------:R-:W-:Y:S01]  /*05f0*/  IADD3 R29, PT, PT, R8, 0x140, RZ ;  /* 0x00000140081d7810 */ /* 0x000fe20007ffe0ff */
[----:B------:R-:W5:Y:S01]  /*0600*/  @!P0 LDG.E.U16 R14, desc[UR28][R6.64+0x1c0] ;  /* 0x0001c01c060e8981 */ /* 0x000f62000c1e1500 */
[----:B------:R-:W-:Y:S02]  /*0610*/  ISETP.GE.AND P0, PT, R34, UR33, PT ;  /* 0x0000002122007c0c */ /* 0x000fe4000bf06270 */
[----:B------:R-:W-:Y:S01]  /*0620*/  PRMT R13, RZ, 0x7610, R13 ;  /* 0x00007610ff0d7816 */ /* 0x000fe2000000000d */
[----:B------:R-:W3:Y:S01]  /*0630*/  @!P3 LDG.E.U16 R15, desc[UR28][R6.64+0x100] ;  /* 0x0001001c060fb981 */ /* 0x000ee2000c1e1500 */
[C---:B------:R-:W-:Y:S02]  /*0640*/  IADD3 R31, PT, PT, R8.reuse, 0x160, RZ ;  /* 0x00000160081f7810 */ /* 0x040fe40007ffe0ff */
[C---:B------:R-:W-:Y:S01]  /*0650*/  IADD3 R33, PT, PT, R8.reuse, 0x180, RZ ;  /* 0x0000018008217810 */ /* 0x040fe20007ffe0ff */
[----:B------:R-:W4:Y:S01]  /*0660*/  @!P6 LDG.E.U16 R2, desc[UR28][R6.64+0x40] ;  /* 0x0000401c0602e981 */ /* 0x000f22000c1e1500 */
[----:B------:R-:W-:-:S02]  /*0670*/  IADD3 R35, PT, PT, R8, 0x1a0, RZ ;  /* 0x000001a008237810 */ /* 0x000fc40007ffe0ff */
[----:B------:R-:W-:Y:S01]  /*0680*/  IADD3 R37, PT, PT, R8, 0x1c0, RZ ;  /* 0x000001c008257810 */ /* 0x000fe20007ffe0ff */
[----:B------:R-:W5:Y:S01]  /*0690*/  @!P4 LDG.E.U16 R10, desc[UR28][R6.64+0xc0] ;  /* 0x0000c01c060ac981 */ /* 0x000f62000c1e1500 */
[----:B------:R-:W-:Y:S02]  /*06a0*/  ISETP.GE.AND P1, PT, R29, UR33, PT ;  /* 0x000000211d007c0c */ /* 0x000fe4000bf26270 */
[----:B------:R-:W-:Y:S01]  /*06b0*/  PRMT R16, RZ, 0x7610, R16 ;  /* 0x00007610ff107816 */ /* 0x000fe20000000010 */
[----:B------:R-:W3:Y:S01]  /*06c0*/  @!P0 LDG.E.U16 R19, desc[UR28][R6.64+0x200] ;  /* 0x0002001c06138981 */ /* 0x000ee2000c1e1500 */
[----:B------:R-:W-:Y:S02]  /*06d0*/  ISETP.GE.AND P0, PT, R22, UR33, PT ;  /* 0x0000002116007c0c */ /* 0x000fe4000bf06270 */
[----:B------:R-:W-:Y:S01]  /*06e0*/  ISETP.GE.AND P2, PT, R31, UR33, PT ;  /* 0x000000211f007c0c */ /* 0x000fe2000bf46270 */
[----:B------:R-:W5:Y:S01]  /*06f0*/  @!P5 LDG.E.U16 R13, desc[UR28][R6.64+0x80] ;  /* 0x0000801c060dd981 */ /* 0x000f62000c1e1500 */
[----:B------:R-:W-:-:S02]  /*0700*/  ISETP.GE.AND P3, PT, R33, UR33, PT ;  /* 0x0000002121007c0c */ /* 0x000fc4000bf66270 */
[----:B------:R-:W-:Y:S02]  /*0710*/  ISETP.GE.AND P4, PT, R35, UR33, PT ;  /* 0x0000002123007c0c */ /* 0x000fe4000bf86270 */
[----:B------:R-:W-:Y:S02]  /*0720*/  ISETP.GE.AND P5, PT, R37, UR33, PT ;  /* 0x0000002125007c0c */ /* 0x000fe4000bfa6270 */
[----:B------:R-:W-:Y:S02]  /*0730*/  PRMT R23, RZ, 0x7610, R23 ;  /* 0x00007610ff177816 */ /* 0x000fe40000000017 */
[----:B------:R-:W-:Y:S01]  /*0740*/  PRMT R18, RZ, 0x7610, R18 ;  /* 0x00007610ff127816 */ /* 0x000fe20000000012 */
[----:B------:R-:W3:Y:S01]  /*0750*/  @!P0 LDG.E.U16 R16, desc[UR28][R6.64+0x240] ;  /* 0x0002401c06108981 */ /* 0x000ee2000c1e1500 */
[----:B------:R-:W-:Y:S02]  /*0760*/  PRMT R25, RZ, 0x7610, R25 ;  /* 0x00007610ff197816 */ /* 0x000fe40000000019 */
[----:B------:R-:W-:Y:S01]  /*0770*/  PRMT R20, RZ, 0x7610, R20 ;  /* 0x00007610ff147816 */ /* 0x000fe20000000014 */
[----:B------:R-:W3:Y:S01]  /*0780*/  @!P1 LDG.E.U16 R23, desc[UR28][R6.64+0x280] ;  /* 0x0002801c06179981 */ /* 0x000ee2000c1e1500 */
[----:B------:R-:W-:-:S02]  /*0790*/  PRMT R27, RZ, 0x7610, R27 ;  /* 0x00007610ff1b7816 */ /* 0x000fc4000000001b */
[----:B------:R-:W-:Y:S01]  /*07a0*/  IADD3 R8, PT, PT, R8, 0x1e0, RZ ;  /* 0x000001e008087810 */ /* 0x000fe20007ffe0ff */
[----:B------:R-:W3:Y:S03]  /*07b0*/  @!P2 LDG.E.U16 R18, desc[UR28][R6.64+0x2c0] ;  /* 0x0002c01c0612a981 */ /* 0x000ee6000c1e1500 */
[----:B------:R-:W-:Y:S01]  /*07c0*/  ISETP.GE.AND P6, PT, R8, UR33, PT ;  /* 0x0000002108007c0c */ /* 0x000fe2000bfc6270 */
[----:B------:R-:W3:Y:S04]  /*07d0*/  @!P3 LDG.E.U16 R25, desc[UR28][R6.64+0x300] ;  /* 0x0003001c0619b981 */ /* 0x000ee8000c1e1500 */
[----:B------:R-:W3:Y:S04]  /*07e0*/  @!P4 LDG.E.U16 R20, desc[UR28][R6.64+0x340] ;  /* 0x0003401c0614c981 */ /* 0x000ee8000c1e1500 */
[----:B------:R-:W3:Y:S01]  /*07f0*/  @!P5 LDG.E.U16 R27, desc[UR28][R6.64+0x380] ;  /* 0x0003801c061bd981 */ /* 0x000ee2000c1e1500 */
[----:B------:R-:W-:-:S06]  /*0800*/  PRMT R22, RZ, 0x7610, R22 ;  /* 0x00007610ff167816 */ /* 0x000fcc0000000016 */
[----:B------:R0:W3:Y:S01]  /*0810*/  @!P6 LDG.E.U16 R22, desc[UR28][R6.64+0x3c0] ;  /* 0x0003c01c0616e981 */ /* 0x0000e2000c1e1500 */
[----:B------:R-:W1:Y:S01]  /*0820*/  S2R R103, SR_LANEID ;  /* 0x0000000000677919 */ /* 0x000e620000000000 */
[----:B------:R-:W0:Y:S01]  /*0830*/  S2UR UR26, SR_CgaCtaId ;  /* 0x00000000001a79c3 */ /* 0x000e220000008800 */
[----:B------:R-:W-:Y:S02]  /*0840*/  UMOV UR8, 0x400 ;  /* 0x0000040000087882 */ /* 0x000fe40000000000 */
[----:B0-----:R-:W-:Y:S01]  /*0850*/  ULEA UR26, UR26, UR8, 0x18 ;  /* 0x000000081a1a7291 */ /* 0x001fe2000f8ec0ff */
[----:B-1----:R-:W-:-:S04]  /*0860*/  IADD3 R8, PT, PT, R9, R103, RZ ;  /* 0x0000006709087210 */ /* 0x002fc80007ffe0ff */
[C---:B------:R-:W-:Y:S02]  /*0870*/  IADD3 R7, PT, PT, R8.reuse, 0x60, RZ ;  /* 0x0000006008077810 */ /* 0x040fe40007ffe0ff */
[CC--:B------:R-:W-:Y:S02]  /*0880*/  LEA.HI.SX32 R102, R8.reuse, R8.reuse, 0x1b ;  /* 0x0000000808667211 */ /* 0x0c0fe400078fdaff */
[----:B------:R-:W-:Y:S02]  /*0890*/  IADD3 R9, PT, PT, R8, 0x20, RZ ;  /* 0x0000002008097810 */ /* 0x000fe40007ffe0ff */
[-C--:B------:R-:W-:Y:S02]  /*08a0*/  LEA.HI.SX32 R7, R7, R8.reuse, 0x1b ;  /* 0x0000000807077211 */ /* 0x080fe400078fdaff */
[----:B------:R-:W-:Y:S02]  /*08b0*/  LEA R102, R102, UR26, 0x1 ;  /* 0x0000001a66667c11 */ /* 0x000fe4000f8e08ff */
[----:B------:R-:W-:-:S02]  /*08c0*/  LEA.HI.SX32 R9, R9, R8, 0x1b ;  /* 0x0000000809097211 */ /* 0x000fc400078fdaff */
[C---:B------:R-:W-:Y:S02]  /*08d0*/  IADD3 R29, PT, PT, R8.reuse, 0x40, RZ ;  /* 0x00000040081d7810 */ /* 0x040fe40007ffe0ff */
[C---:B------:R-:W-:Y:S02]  /*08e0*/  IADD3 R31, PT, PT, R8.reuse, 0x80, RZ ;  /* 0x00000080081f7810 */ /* 0x040fe40007ffe0ff */
[----:B------:R-:W-:Y:S02]  /*08f0*/  LEA R99, R7, UR26, 0x1 ;  /* 0x0000001a07637c11 */ /* 0x000fe4000f8e08ff */
[----:B------:R-:W-:Y:S02]  /*0900*/  LEA R101, R9, UR26, 0x1 ;  /* 0x0000001a09657c11 */ /* 0x000fe4000f8e08ff */
[C---:B------:R-:W-:Y:S02]  /*0910*/  IADD3 R7, PT, PT, R8.reuse, 0xc0, RZ ;  /* 0x000000c008077810 */ /* 0x040fe40007ffe0ff */
[----:B------:R-:W-:-:S02]  /*0920*/  IADD3 R9, PT, PT, R8, 0xe0, RZ ;  /* 0x000000e008097810 */ /* 0x000fc40007ffe0ff */
[-C--:B------:R-:W-:Y:S02]  /*0930*/  LEA.HI.SX32 R29, R29, R8.reuse, 0x1b ;  /* 0x000000081d1d7211 */ /* 0x080fe400078fdaff */
[----:B------:R-:W-:Y:S02]  /*0940*/  IADD3 R33, PT, PT, R8, 0xa0, RZ ;  /* 0x000000a008217810 */ /* 0x000fe40007ffe0ff */
[-C--:B------:R-:W-:Y:S02]  /*0950*/  LEA.HI.SX32 R31, R31, R8.reuse, 0x1b ;  /* 0x000000081f1f7211 */ /* 0x080fe400078fdaff */
[-C--:B------:R-:W-:Y:S02]  /*0960*/  LEA.HI.SX32 R7, R7, R8.reuse, 0x1b ;  /* 0x0000000807077211 */ /* 0x080fe400078fdaff */
[----:B------:R-:W-:Y:S02]  /*0970*/  LEA.HI.SX32 R9, R9, R8, 0x1b ;  /* 0x0000000809097211 */ /* 0x000fe400078fdaff */
[----:B------:R-:W-:-:S02]  /*0980*/  LEA R100, R29, UR26, 0x1 ;  /* 0x0000001a1d647c11 */ /* 0x000fc4000f8e08ff */
[----:B------:R-:W-:Y:S02]  /*0990*/  LEA.HI.SX32 R33, R33, R8, 0x1b ;  /* 0x0000000821217211 */ /* 0x000fe400078fdaff */
[----:B------:R-:W-:Y:S02]  /*09a0*/  LEA R98, R31, UR26, 0x1 ;  /* 0x0000001a1f627c11 */ /* 0x000fe4000f8e08ff */
[C---:B------:R-:W-:Y:S02]  /*09b0*/  IADD3 R29, PT, PT, R8.reuse, 0x120, RZ ;  /* 0x00000120081d7810 */ /* 0x040fe40007ffe0ff */
[----:B------:R-:W-:Y:S02]  /*09c0*/  IADD3 R31, PT, PT, R8, 0x140, RZ ;  /* 0x00000140081f7810 */ /* 0x000fe40007ffe0ff */
[----:B------:R-:W-:Y:S02]  /*09d0*/  LEA R96, R7, UR26, 0x1 ;  /* 0x0000001a07607c11 */ /* 0x000fe4000f8e08ff */
[----:B------:R-:W-:-:S02]  /*09e0*/  LEA R95, R9, UR26, 0x1 ;  /* 0x0000001a095f7c11 */ /* 0x000fc4000f8e08ff */
[C---:B------:R-:W-:Y:S02]  /*09f0*/  IADD3 R7, PT, PT, R8.reuse, 0x160, RZ ;  /* 0x0000016008077810 */ /* 0x040fe40007ffe0ff */
[----:B------:R-:W-:Y:S02]  /*0a00*/  IADD3 R9, PT, PT, R8, 0x180, RZ ;  /* 0x0000018008097810 */ /* 0x000fe40007ffe0ff */
[----:B------:R-:W-:Y:S02]  /*0a10*/  LEA R97, R33, UR26, 0x1 ;  /* 0x0000001a21617c11 */ /* 0x000fe4000f8e08ff */
[-C--:B------:R-:W-:Y:S02]  /*0a20*/  LEA.HI.SX32 R29, R29, R8.reuse, 0x1b ;  /* 0x000000081d1d7211 */ /* 0x080fe400078fdaff */
[-C--:B------:R-:W-:Y:S02]  /*0a30*/  LEA.HI.SX32 R31, R31, R8.reuse, 0x1b ;  /* 0x000000081f1f7211 */ /* 0x080fe400078fdaff */
[----:B------:R-:W-:-:S02]  /*0a40*/  LEA.HI.SX32 R7, R7, R8, 0x1b ;  /* 0x0000000807077211 */ /* 0x000fc400078fdaff */
[----:B------:R-:W-:Y:S02]  /*0a50*/  LEA.HI.SX32 R9, R9, R8, 0x1b ;  /* 0x0000000809097211 */ /* 0x000fe400078fdaff */
[----:B------:R-:W-:Y:S02]  /*0a60*/  LEA R89, R29, UR26, 0x1 ;  /* 0x0000001a1d597c11 */ /* 0x000fe4000f8e08ff */
[----:B------:R-:W-:Y:S02]  /*0a70*/  LEA R88, R31, UR26, 0x1 ;  /* 0x0000001a1f587c11 */ /* 0x000fe4000f8e08ff */
[----:B------:R-:W-:Y:S02]  /*0a80*/  LEA R87, R7, UR26, 0x1 ;  /* 0x0000001a07577c11 */ /* 0x000fe4000f8e08ff */
[----:B------:R-:W-:Y:S02]  /*0a90*/  LEA R86, R9, UR26, 0x1 ;  /* 0x0000001a09567c11 */ /* 0x000fe4000f8e08ff */
[----:B------:R-:W-:-:S02]  /*0aa0*/  P2R R32, PR, RZ, 0x1 ;  /* 0x00000001ff207803 */ /* 0x000fc40000000000 */
[----:B------:R-:W-:Y:S02]  /*0ab0*/  ISETP.GE.AND P0, PT, R21, UR33, PT ;  /* 0x0000002115007c0c */ /* 0x000fe4000bf06270 */
[----:B------:R-:W-:Y:S02]  /*0ac0*/  PRMT R41, RZ, 0x7610, R41 ;  /* 0x00007610ff297816 */ /* 0x000fe40000000029 */
[----:B------:R-:W-:Y:S02]  /*0ad0*/  P2R R40, PR, RZ, 0x2 ;  /* 0x00000002ff287803 */ /* 0x000fe40000000000 */
[----:B------:R-:W-:Y:S02]  /*0ae0*/  ISETP.GE.AND P1, PT, R24, UR33, PT ;  /* 0x0000002118007c0c */ /* 0x000fe4000bf26270 */
[----:B------:R-:W-:Y:S02]  /*0af0*/  PRMT R21, RZ, 0x7610, R21 ;  /* 0x00007610ff157816 */ /* 0x000fe40000000015 */
[----:B------:R-:W-:Y:S01]  /*0b00*/  PRMT R24, RZ, 0x7610, R24 ;  /* 0x00007610ff187816 */ /* 0x000fe20000000018 */
[----:B--2---:R0:W-:Y:S02]  /*0b10*/  STS.U16 [R102], R11 ;  /* 0x0000000b66007388 */ /* 0x0041e40000000400 */
[----:B0-----:R-:W-:-:S04]  /*0b20*/  IADD3 R11, PT, PT, R8, 0x100, RZ ;  /* 0x00000100080b7810 */ /* 0x001fc80007ffe0ff */
[----:B------:R-:W-:-:S04]  /*0b30*/  LEA.HI.SX32 R11, R11, R8, 0x1b ;  /* 0x000000080b0b7211 */ /* 0x000fc800078fdaff */
[----:B------:R-:W-:Y:S02]  /*0b40*/  LEA R94, R11, UR26, 0x1 ;  /* 0x0000001a0b5e7c11 */ /* 0x000fe4000f8e08ff */
[C---:B------:R-:W-:Y:S01]  /*0b50*/  IADD3 R11, PT, PT, R8.reuse, 0x1a0, RZ ;  /* 0x000001a0080b7810 */ /* 0x040fe20007ffe0ff */
[----:B----4-:R-:W-:Y:S03]  /*0b60*/  STS.U16 [R101+0x40], R2 ;  /* 0x0000400265007388 */ /* 0x010fe60000000400 */
[----:B------:R-:W-:Y:S01]  /*0b70*/  LEA.HI.SX32 R11, R11, R8, 0x1b ;  /* 0x000000080b0b7211 */ /* 0x000fe200078fdaff */
[----:B-----5:R0:W-:Y:S04]  /*0b80*/  STS.U16 [R100+0x80], R13 ;  /* 0x0000800d64007388 */ /* 0x0201e80000000400 */
[----:B------:R-:W-:Y:S04]  /*0b90*/  STS.U16 [R99+0xc0], R10 ;  /* 0x0000c00a63007388 */ /* 0x000fe80000000400 */
[----:B---3--:R1:W-:Y:S01]  /*0ba0*/  STS.U16 [R98+0x100], R15 ;  /* 0x0001000f62007388 */ /* 0x0083e20000000400 */
[----:B0-----:R-:W-:-:S03]  /*0bb0*/  IADD3 R13, PT, PT, R8, 0x1c0, RZ ;  /* 0x000001c0080d7810 */ /* 0x001fc60007ffe0ff */
[----:B------:R-:W-:Y:S01]  /*0bc0*/  STS.U16 [R97+0x140], R12 ;  /* 0x0001400c61007388 */ /* 0x000fe20000000400 */
[----:B------:R-:W-:-:S03]  /*0bd0*/  LEA.HI.SX32 R13, R13, R8, 0x1b ;  /* 0x000000080d0d7211 */ /* 0x000fc600078fdaff */
[----:B------:R0:W-:Y:S01]  /*0be0*/  STS.U16 [R96+0x180], R17 ;  /* 0x0001801160007388 */ /* 0x0001e20000000400 */
[----:B-1----:R-:W-:-:S03]  /*0bf0*/  IADD3 R15, PT, PT, R8, 0x1e0, RZ ;  /* 0x000001e0080f7810 */ /* 0x002fc60007ffe0ff */
[----:B------:R-:W-:Y:S01]  /*0c00*/  STS.U16 [R95+0x1c0], R14 ;  /* 0x0001c00e5f007388 */ /* 0x000fe20000000400 */
[----:B------:R-:W-:Y:S02]  /*0c10*/  LEA R85, R11, UR26, 0x1 ;  /* 0x0000001a0b557c11 */ /* 0x000fe4000f8e08ff */
[----:B------:R-:W-:Y:S01]  /*0c20*/  LEA.HI.SX32 R15, R15, R8, 0x1b ;  /* 0x000000080f0f7211 */ /* 0x000fe200078fdaff */
[----:B------:R1:W-:Y:S01]  /*0c30*/  STS.U16 [R94+0x200], R19 ;  /* 0x000200135e007388 */ /* 0x0003e20000000400 */
[----:B------:R-:W-:Y:S01]  /*0c40*/  LEA R84, R13, UR26, 0x1 ;  /* 0x0000001a0d547c11 */ /* 0x000fe2000f8e08ff */
[----:B------:R-:W-:Y:S02]  /*0c50*/  IMAD R8, R103, 0xf, R8 ;  /* 0x0000000f67087824 */ /* 0x000fe400078e0208 */
[----:B------:R-:W-:Y:S04]  /*0c60*/  STS.U16 [R89+0x240], R16 ;  /* 0x0002401059007388 */ /* 0x000fe80000000400 */
[----:B------:R2:W-:Y:S01]  /*0c70*/  STS.U16 [R88+0x280], R23 ;  /* 0x0002801758007388 */ /* 0x0005e20000000400 */
[----:B------:R-:W-:-:S03]  /*0c80*/  IADD3 R35, PT, PT, R8, 0xd, RZ ;  /* 0x0000000d08237810 */ /* 0x000fc60007ffe0ff */
[----:B------:R-:W-:Y:S01]  /*0c90*/  STS.U16 [R87+0x2c0], R18 ;  /* 0x0002c01257007388 */ /* 0x000fe20000000400 */
[----:B------:R-:W-:-:S03]  /*0ca0*/  IADD3 R7, PT, PT, R8, 0x1, RZ ;  /* 0x0000000108077810 */ /* 0x000fc60007ffe0ff */
[----:B------:R3:W-:Y:S01]  /*0cb0*/  STS.U16 [R86+0x300], R25 ;  /* 0x0003001956007388 */ /* 0x0007e20000000400 */
[----:B------:R-:W-:-:S03]  /*0cc0*/  IADD3 R9, PT, PT, R8, 0x2, RZ ;  /* 0x0000000208097810 */ /* 0x000fc60007ffe0ff */
[----:B------:R-:W-:Y:S01]  /*0cd0*/  STS.U16 [R85+0x340], R20 ;  /* 0x0003401455007388 */ /* 0x000fe20000000400 */
[C---:B------:R-:W-:Y:S02]  /*0ce0*/  IADD3 R11, PT, PT, R8.reuse, 0x3, RZ ;  /* 0x00000003080b7810 */ /* 0x040fe40007ffe0ff */
[C---:B------:R-:W-:Y:S01]  /*0cf0*/  IADD3 R13, PT, PT, R8.reuse, 0x4, RZ ;  /* 0x00000004080d7810 */ /* 0x040fe20007ffe0ff */
[----:B------:R4:W-:Y:S01]  /*0d00*/  STS.U16 [R84+0x380], R27 ;  /* 0x0003801b54007388 */ /* 0x0009e20000000400 */
[C---:B0-----:R-:W-:Y:S02]  /*0d10*/  IADD3 R17, PT, PT, R8.reuse, 0x5, RZ ;  /* 0x0000000508117810 */ /* 0x041fe40007ffe0ff */
[C---:B-1----:R-:W-:Y:S02]  /*0d20*/  IADD3 R19, PT, PT, R8.reuse, 0x6, RZ ;  /* 0x0000000608137810 */ /* 0x042fe40007ffe0ff */
[C---:B--2---:R-:W-:Y:S02]  /*0d30*/  IADD3 R23, PT, PT, R8.reuse, 0x7, RZ ;  /* 0x0000000708177810 */ /* 0x044fe40007ffe0ff */
[----:B------:R-:W-:-:S02]  /*0d40*/  IADD3 R29, PT, PT, R8, 0x8, RZ ;  /* 0x00000008081d7810 */ /* 0x000fc40007ffe0ff */
[C---:B---3--:R-:W-:Y:S02]  /*0d50*/  IADD3 R25, PT, PT, R8.reuse, 0x9, RZ ;  /* 0x0000000908197810 */ /* 0x048fe40007ffe0ff */
[C---:B------:R-:W-:Y:S02]  /*0d60*/  IADD3 R31, PT, PT, R8.reuse, 0xa, RZ ;  /* 0x0000000a081f7810 */ /* 0x040fe40007ffe0ff */
[C---:B----4-:R-:W-:Y:S02]  /*0d70*/  IADD3 R27, PT, PT, R8.reuse, 0xb, RZ ;  /* 0x0000000b081b7810 */ /* 0x050fe40007ffe0ff */
[C---:B------:R-:W-:Y:S02]  /*0d80*/  IADD3 R33, PT, PT, R8.reuse, 0xc, RZ ;  /* 0x0000000c08217810 */ /* 0x040fe40007ffe0ff */
[C---:B------:R-:W-:Y:S02]  /*0d90*/  IADD3 R37, PT, PT, R8.reuse, 0xe, RZ ;  /* 0x0000000e08257810 */ /* 0x040fe40007ffe0ff */
[----:B------:R-:W-:-:S02]  /*0da0*/  IADD3 R39, PT, PT, R8, 0xf, RZ ;  /* 0x0000000f08277810 */ /* 0x000fc40007ffe0ff */
[-C--:B------:R-:W-:Y:S02]  /*0db0*/  LEA.HI.SX32 R35, R35, R8.reuse, 0x1b ;  /* 0x0000000823237211 */ /* 0x080fe400078fdaff */
[-C--:B------:R-:W-:Y:S02]  /*0dc0*/  LEA.HI.SX32 R7, R7, R8.reuse, 0x1b ;  /* 0x0000000807077211 */ /* 0x080fe400078fdaff */
[-C--:B------:R-:W-:Y:S02]  /*0dd0*/  LEA.HI.SX32 R9, R9, R8.reuse, 0x1b ;  /* 0x0000000809097211 */ /* 0x080fe400078fdaff */
[-C--:B------:R-:W-:Y:S02]  /*0de0*/  LEA.HI.SX32 R11, R11, R8.reuse, 0x1b ;  /* 0x000000080b0b7211 */ /* 0x080fe400078fdaff */
[-C--:B------:R-:W-:Y:S02]  /*0df0*/  LEA.HI.SX32 R13, R13, R8.reuse, 0x1b ;  /* 0x000000080d0d7211 */ /* 0x080fe400078fdaff */
[----:B------:R-:W-:-:S02]  /*0e00*/  LEA.HI.SX32 R17, R17, R8, 0x1b ;  /* 0x0000000811117211 */ /* 0x000fc400078fdaff */
        /* <DEDUP_REMOVED lines=9> */
[----:B------:R-:W-:Y:S02]  /*0ea0*/  LEA.HI.SX32 R81, R8, R8, 0x1b ;  /* 0x0000000808517211 */ /* 0x000fe400078fdaff */
[----:B------:R-:W-:Y:S02]  /*0eb0*/  LEA R83, R15, UR26, 0x1 ;  /* 0x0000001a0f537c11 */ /* 0x000fe4000f8e08ff */
[----:B------:R-:W-:-:S02]  /*0ec0*/  LEA R39, R35, UR26, 0x1 ;  /* 0x0000001a23277c11 */ /* 0x000fc4000f8e08ff */
[----:B------:R-:W-:Y:S02]  /*0ed0*/  LEA R81, R81, UR26, 0x1 ;  /* 0x0000001a51517c11 */ /* 0x000fe4000f8e08ff */
[----:B------:R-:W-:Y:S02]  /*0ee0*/  LEA R79, R7, UR26, 0x1 ;  /* 0x0000001a074f7c11 */ /* 0x000fe4000f8e08ff */
[----:B------:R-:W-:Y:S02]  /*0ef0*/  LEA R77, R9, UR26, 0x1 ;  /* 0x0000001a094d7c11 */ /* 0x000fe4000f8e08ff */
[----:B------:R-:W-:Y:S02]  /*0f00*/  LEA R75, R11, UR26, 0x1 ;  /* 0x0000001a0b4b7c11 */ /* 0x000fe4000f8e08ff */
        /* <DEDUP_REMOVED lines=10> */
[----:B------:R-:W-:Y:S01]  /*0fb0*/  LEA R35, R2, UR26, 0x1 ;  /* 0x0000001a02237c11 */ /* 0x000fe2000f8e08ff */
[----:B------:R0:W-:Y:S01]  /*0fc0*/  STS.U16 [R83+0x3c0], R22 ;  /* 0x0003c01653007388 */ /* 0x0001e20000000400 */
[----:B------:R-:W-:-:S03]  /*0fd0*/  NOP ;  /* 0x0000000000007918 */ /* 0x000fc60000000000 */
[----:B------:R-:W-:Y:S04]  /*0fe0*/  LDS.U16 R20, [R81] ;  /* 0x0000000051147984 */ /* 0x000fe80000000400 */
[----:B------:R-:W-:Y:S04]  /*0ff0*/  LDS.U16 R19, [R79+0x2] ;  /* 0x000002004f137984 */ /* 0x000fe80000000400 */
        /* <DEDUP_REMOVED lines=13> */
[----:B------:R-:W-:Y:S01]  /*10d0*/  LDS.U16 R9, [R35+0x1e] ;  /* 0x00001e0023097984 */ /* 0x000fe20000000400 */
[----:B------:R-:W-:Y:S01]  /*10e0*/  BAR.SYNC.DEFER_BLOCKING 0x0 ;  /* 0x0000000000007b1d */ /* 0x000fe20000010000 */
[----:B------:R-:W-:-:S05]  /*10f0*/  PRMT R23, RZ, 0x7610, R23 ;  /* 0x00007610ff177816 */ /* 0x000fca0000000017 */
[----:B------:R-:W2:Y:S01]  /*1100*/  @!P0 LDG.E.U16 R41, desc[UR28][R4.64] ;  /* 0x0000001c04298981 */ /* 0x000ea2000c1e1500 */
[----:B------:R-:W-:-:S03]  /*1110*/  ISETP.GE.AND P0, PT, R42, UR33, PT ;  /* 0x000000212a007c0c */ /* 0x000fc6000bf06270 */
[----:B------:R-:W3:Y:S01]  /*1120*/  @!P1 LDG.E.U16 R24, desc[UR28][R4.64+0x40] ;  /* 0x0000401c04189981 */ /* 0x000ee2000c1e1500 */
[----:B------:R-:W-:-:S09]  /*1130*/  ISETP.GE.AND P1, PT, R26, UR33, PT ;  /* 0x000000211a007c0c */ /* 0x000fd2000bf26270 */
[----:B------:R-:W4:Y:S01]  /*1140*/  @!P0 LDG.E.U16 R21, desc[UR28][R4.64+0x80] ;  /* 0x0000801c04158981 */ /* 0x000f22000c1e1500 */
[----:B------:R-:W-:Y:S02]  /*1150*/  ISETP.GE.AND P0, PT, R36, UR33, PT ;  /* 0x0000002124007c0c */ /* 0x000fe4000bf06270 */
[----:B------:R-:W-:-:S06]  /*1160*/  PRMT R26, RZ, 0x7610, R26 ;  /* 0x00007610ff1a7816 */ /* 0x000fcc000000001a */
[----:B------:R-:W5:Y:S01]  /*1170*/  @!P1 LDG.E.U16 R26, desc[UR28][R4.64+0xc0] ;  /* 0x0000c01c041a9981 */ /* 0x000f62000c1e1500 */
[----:B------:R-:W-:-:S04]  /*1180*/  ISETP.GE.AND P1, PT, R28, UR33, PT ;  /* 0x000000211c007c0c */ /* 0x000fc8000bf26270 */
[----:B------:R-:W5:Y:S01]  /*1190*/  @!P0 LDG.E.U16 R23, desc[UR28][R4.64+0x100] ;  /* 0x0001001c04178981 */ /* 0x000f62000c1e1500 */
[----:B------:R-:W-:Y:S02]  /*11a0*/  ISETP.GE.AND P0, PT, R38, UR33, PT ;  /* 0x0000002126007c0c */ /* 0x000fe4000bf06270 */
[----:B------:R-:W-:Y:S02]  /*11b0*/  PRMT R25, RZ, 0x7610, R25 ;  /* 0x00007610ff197816 */ /* 0x000fe40000000019 */
[----:B------:R-:W-:-:S06]  /*11c0*/  PRMT R28, RZ, 0x7610, R28 ;  /* 0x00007610ff1c7816 */ /* 0x000fcc000000001c */
[----:B------:R-:W5:Y:S01]  /*11d0*/  @!P1 LDG.E.U16 R28, desc[UR28][R4.64+0x140] ;  /* 0x0001401c041c9981 */ /* 0x000f62000c1e1500 */
[----:B------:R-:W-:-:S03]  /*11e0*/  ISETP.GE.AND P1, PT, R30, UR33, PT ;  /* 0x000000211e007c0c */ /* 0x000fc6000bf26270 */
[----:B------:R-:W5:Y:S01]  /*11f0*/  @!P0 LDG.E.U16 R25, desc[UR28][R4.64+0x180] ;  /* 0x0001801c04198981 */ /* 0x000f62000c1e1500 */
[----:B------:R-:W-:Y:S02]  /*1200*/  ISETP.GE.AND P0, PT, R34, UR33, PT ;  /* 0x0000002122007c0c */ /* 0x000fe4000bf06270 */
[----:B------:R-:W-:Y:S02]  /*1210*/  PRMT R27, RZ, 0x7610, R27 ;  /* 0x00007610ff1b7816 */ /* 0x000fe4000000001b */
[----:B------:R-:W-:-:S06]  /*1220*/  PRMT R30, RZ, 0x7610, R30 ;  /* 0x00007610ff1e7816 */ /* 0x000fcc000000001e */
[----:B------:R-:W5:Y:S01]  /*1230*/  @!P1 LDG.E.U16 R30, desc[UR28][R4.64+0x1c0] ;  /* 0x0001c01c041e9981 */ /* 0x000f62000c1e1500 */
[----:B------:R-:W-:-:S03]  /*1240*/  ISETP.NE.AND P1, PT, R40, RZ, PT ;  /* 0x000000ff2800720c */ /* 0x000fc60003f25270 */
[----:B------:R-:W5:Y:S01]  /*1250*/  @!P0 LDG.E.U16 R27, desc[UR28][R4.64+0x200] ;  /* 0x0002001c041b8981 */ /* 0x000f62000c1e1500 */
[----:B------:R-:W-:Y:S02]  /*1260*/  ISETP.NE.AND P0, PT, R32, RZ, PT ;  /* 0x000000ff2000720c */ /* 0x000fe40003f05270 */
[----:B------:R-:W-:Y:S02]  /*1270*/  PRMT R32, RZ, 0x7610, R32 ;  /* 0x00007610ff207816 */ /* 0x000fe40000000020 */
[----:B------:R-:W-:Y:S02]  /*1280*/  PRMT R29, RZ, 0x7610, R29 ;  /* 0x00007610ff1d7816 */ /* 0x000fe4000000001d */
[----:B------:R-:W-:Y:S02]  /*1290*/  PRMT R34, RZ, 0x7610, R34 ;  /* 0x00007610ff227816 */ /* 0x000fe40000000022 */
[----:B------:R-:W-:Y:S02]  /*12a0*/  PRMT R31, RZ, 0x7610, R31 ;  /* 0x00007610ff1f7816 */ /* 0x000fe4000000001f */
[----:B------:R-:W-:Y:S01]  /*12b0*/  PRMT R36, RZ, 0x7610, R36 ;  /* 0x00007610ff247816 */ /* 0x000fe20000000024 */
[----:B------:R-:W5:Y:S01]  /*12c0*/  @!P1 LDG.E.U16 R29, desc[UR28][R4.64+0x280] ;  /* 0x0002801c041d9981 */ /* 0x000f62000c1e1500 */
[----:B------:R-:W-:-:S02]  /*12d0*/  PRMT R33, RZ, 0x7610, R33 ;  /* 0x00007610ff217816 */ /* 0x000fc40000000021 */
[----:B0-----:R-:W-:Y:S01]  /*12e0*/  PRMT R22, RZ, 0x7610, R22 ;  /* 0x00007610ff167816 */ /* 0x001fe20000000016 */
[----:B------:R-:W5:Y:S04]  /*12f0*/  @!P0 LDG.E.U16 R32, desc[UR28][R4.64+0x240] ;  /* 0x0002401c04208981 */ /* 0x000f68000c1e1500 */
[----:B------:R-:W5:Y:S04]  /*1300*/  @!P2 LDG.E.U16 R34, desc[UR28][R4.64+0x2c0] ;  /* 0x0002c01c0422a981 */ /* 0x000f68000c1e1500 */
[----:B------:R-:W5:Y:S04]  /*1310*/  @!P3 LDG.E.U16 R31, desc[UR28][R4.64+0x300] ;  /* 0x0003001c041fb981 */ /* 0x000f68000c1e1500 */
[----:B------:R-:W5:Y:S04]  /*1320*/  @!P4 LDG.E.U16 R36, desc[UR28][R4.64+0x340] ;  /* 0x0003401c0424c981 */ /* 0x000f68000c1e1500 */
[----:B------:R-:W5:Y:S04]  /*1330*/  @!P5 LDG.E.U16 R33, desc[UR28][R4.64+0x380] ;  /* 0x0003801c0421d981 */ /* 0x000f68000c1e1500 */
[----:B------:R-:W5:Y:S01]  /*1340*/  @!P6 LDG.E.U16 R22, desc[UR28][R4.64+0x3c0] ;  /* 0x0003c01c0416e981 */ /* 0x000f62000c1e1500 */
[----:B------:R-:W0:Y:S01]  /*1350*/  LDCU.U8 UR8, c[0x0][0x39e] ;  /* 0x000073c0ff0877ac */ /* 0x000e220008000000 */
[----:B------:R-:W-:Y:S02]  /*1360*/  BSSY.RECONVERGENT B0, `(.L_x_0) ;  /* 0x0000057000007945 */ /* 0x000fe40003800200 */
[----:B--2---:R-:W-:Y:S04]  /*1370*/  STS.U16 [R102], R41 ;  /* 0x0000002966007388 */ /* 0x004fe80000000400 */
[----:B---3--:R-:W-:Y:S04]  /*1380*/  STS.U16 [R101+0x40], R24 ;  /* 0x0000401865007388 */ /* 0x008fe80000000400 */
[----:B----4-:R-:W-:Y:S04]  /*1390*/  STS.U16 [R100+0x80], R21 ;  /* 0x0000801564007388 */ /* 0x010fe80000000400 */
[----:B-----5:R-:W-:Y:S04]  /*13a0*/  STS.U16 [R99+0xc0], R26 ;  /* 0x0000c01a63007388 */ /* 0x020fe80000000400 */
[----:B------:R-:W-:Y:S04]  /*13b0*/  STS.U16 [R98+0x100], R23 ;  /* 0x0001001762007388 */ /* 0x000fe80000000400 */
        /* <DEDUP_REMOVED lines=10> */
[----:B------:R-:W-:Y:S01]  /*1460*/  STS.U16 [R83+0x3c0], R22 ;  /* 0x0003c01653007388 */ /* 0x000fe20000000400 */
[----:B------:R-:W-:-:S03]  /*1470*/  NOP ;  /* 0x0000000000007918 */ /* 0x000fc60000000000 */
[----:B------:R-:W1:Y:S04]  /*1480*/  LDS.U16 R25, [R81] ;  /* 0x0000000051197984 */ /* 0x000e680000000400 */
[----:B------:R-:W2:Y:S04]  /*1490*/  LDS.U16 R26, [R79+0x2] ;  /* 0x000002004f1a7984 */ /* 0x000ea80000000400 */
[----:B------:R-:W3:Y:S04]  /*14a0*/  LDS.U16 R27, [R77+0x4] ;  /* 0x000004004d1b7984 */ /* 0x000ee80000000400 */
[----:B------:R-:W4:Y:S04]  /*14b0*/  LDS.U16 R28, [R75+0x6] ;  /* 0x000006004b1c7984 */ /* 0x000f280000000400 */
[----:B------:R-:W5:Y:S04]  /*14c0*/  LDS.U16 R29, [R73+0x8] ;  /* 0x00000800491d7984 */ /* 0x000f680000000400 */
[----:B------:R-:W5:Y:S04]  /*14d0*/  LDS.U16 R30, [R71+0xa] ;  /* 0x00000a00471e7984 */ /* 0x000f680000000400 */
[----:B------:R-:W5:Y:S04]  /*14e0*/  LDS.U16 R31, [R69+0xc] ;  /* 0x00000c00451f7984 */ /* 0x000f680000000400 */
[----:B------:R0:W0:Y:S04]  /*14f0*/  LDS.U16 R32, [R67+0xe] ;  /* 0x00000e0043207984 */ /* 0x0000280000000400 */
[----:B------:R0:W0:Y:S04]  /*1500*/  LDS.U16 R33, [R65+0x10] ;  /* 0x0000100041217984 */ /* 0x0000280000000400 */
[----:B------:R0:W3:Y:S04]  /*1510*/  LDS.U16 R34, [R63+0x12] ;  /* 0x000012003f227984 */ /* 0x0000e80000000400 */
[----:B------:R0:W5:Y:S04]  /*1520*/  LDS.U16 R24, [R61+0x14] ;  /* 0x000014003d187984 */ /* 0x0001680000000400 */
[----:B------:R0:W5:Y:S04]  /*1530*/  LDS.U16 R23, [R59+0x16] ;  /* 0x000016003b177984 */ /* 0x0001680000000400 */
[----:B------:R0:W5:Y:S04]  /*1540*/  LDS.U16 R22, [R57+0x18] ;  /* 0x0000180039167984 */ /* 0x0001680000000400 */
[----:B------:R0:W5:Y:S04]  /*1550*/  LDS.U16 R21, [R39+0x1a] ;  /* 0x00001a0027157984 */ /* 0x0001680000000400 */
[----:B------:R0:W5:Y:S04]  /*1560*/  LDS.U16 R5, [R37+0x1c] ;  /* 0x00001c0025057984 */ /* 0x0001680000000400 */
[----:B------:R0:W5:Y:S01]  /*1570*/  LDS.U16 R4, [R35+0x1e] ;  /* 0x00001e0023047984 */ /* 0x0001620000000400 */
[----:B-1----:R-:W-:-:S05]  /*1580*/  SHF.L.U32 R25, R25, 0x10, RZ ;  /* 0x0000001019197819 */ /* 0x002fca00000006ff */
[----:B------:R-:W-:-:S05]  /*1590*/  FADD.FTZ R82, R25, UR5 ;  /* 0x0000000519527e21 */ /* 0x000fca0008010000 */
[----:B------:R-:W-:Y:S02]  /*15a0*/  FSETP.GTU.FTZ.AND P0, PT, R82, 20, PT ;  /* 0x41a000005200780b */ /* 0x000fe40003f1c000 */
[----:B--2---:R-:W-:Y:S02]  /*15b0*/  SHF.L.U32 R26, R26, 0x10, RZ ;  /* 0x000000101a1a7819 */ /* 0x004fe400000006ff */
[----:B0-----:R-:W-:Y:S02]  /*15c0*/  ISETP.EQ.OR P0, PT, RZ, UR8, P0 ;  /* 0x00000008ff007c0c */ /* 0x001fe40008702670 */
[----:B---3--:R-:W-:Y:S01]  /*15d0*/  SHF.L.U32 R27, R27, 0x10, RZ ;  /* 0x000000101b1b7819 */ /* 0x008fe200000006ff */
[----:B------:R-:W-:Y:S01]  /*15e0*/  FADD.FTZ R80, R26, UR5 ;  /* 0x000000051a507e21 */ /* 0x000fe20008010000 */
[----:B----4-:R-:W-:Y:S02]  /*15f0*/  SHF.L.U32 R28, R28, 0x10, RZ ;  /* 0x000000101c1c7819 */ /* 0x010fe400000006ff */
[----:B-----5:R-:W-:-:S02]  /*1600*/  SHF.L.U32 R29, R29, 0x10, RZ ;  /* 0x000000101d1d7819 */ /* 0x020fc400000006ff */
[----:B------:R-:W-:Y:S01]  /*1610*/  SHF.L.U32 R30, R30, 0x10, RZ ;  /* 0x000000101e1e7819 */ /* 0x000fe200000006ff */
[----:B------:R-:W-:Y:S01]  /*1620*/  FADD.FTZ R78, R27, UR5 ;  /* 0x000000051b4e7e21 */ /* 0x000fe20008010000 */
[----:B------:R-:W-:Y:S01]  /*1630*/  FADD.FTZ R76, R28, UR5 ;  /* 0x000000051c4c7e21 */ /* 0x000fe20008010000 */
[----:B------:R-:W-:Y:S01]  /*1640*/  FADD.FTZ R74, R29, UR5 ;  /* 0x000000051d4a7e21 */ /* 0x000fe20008010000 */
[----:B------:R-:W-:Y:S01]  /*1650*/  SHF.L.U32 R31, R31, 0x10, RZ ;  /* 0x000000101f1f7819 */ /* 0x000fe200000006ff */
[----:B------:R-:W-:Y:S01]  /*1660*/  FADD.FTZ R72, R30, UR5 ;  /* 0x000000051e487e21 */ /* 0x000fe20008010000 */
[----:B------:R-:W-:Y:S02]  /*1670*/  FSETP.GTU.FTZ.AND P1, PT, R80, 20, PT ;  /* 0x41a000005000780b */ /* 0x000fe40003f3c000 */
[----:B------:R-:W-:Y:S01]  /*1680*/  FSETP.GTU.FTZ.AND P5, PT, R78, 20, PT ;  /* 0x41a000004e00780b */ /* 0x000fe20003fbc000 */
[----:B------:R-:W-:Y:S01]  /*1690*/  FADD.FTZ R70, R31, UR5 ;  /* 0x000000051f467e21 */ /* 0x000fe20008010000 */
[----:B------:R-:W-:-:S02]  /*16a0*/  FSETP.GTU.FTZ.AND P4, PT, R76, 20, PT ;  /* 0x41a000004c00780b */ /* 0x000fc40003f9c000 */
[----:B------:R-:W-:Y:S02]  /*16b0*/  FSETP.GTU.FTZ.AND P2, PT, R74, 20, PT ;  /* 0x41a000004a00780b */ /* 0x000fe40003f5c000 */
[----:B------:R-:W-:Y:S02]  /*16c0*/  FSETP.GTU.FTZ.AND P3, PT, R72, 20, PT ;  /* 0x41a000004800780b */ /* 0x000fe40003f7c000 */
[----:B------:R-:W-:Y:S01]  /*16d0*/  ISETP.EQ.OR P1, PT, RZ, UR8, P1 ;  /* 0x00000008ff007c0c */ /* 0x000fe20008f22670 */
[----:B------:R-:W-:-:S12]  /*16e0*/  @P0 BRA `(.L_x_1) ;  /* 0x0000000000780947 */ /* 0x000fd80003800000 */
[----:B------:R-:W-:Y:S01]  /*16f0*/  FMUL.FTZ R82, R82, 1.4426950216293334961 ;  /* 0x3fb8aa3b52527820 */ /* 0x000fe20000410000 */
[----:B------:R-:W-:Y:S01]  /*1700*/  HFMA2 R28, -RZ, RZ, 1.625, 0 ;  /* 0x3e800000ff1c7431 */ /* 0x000fe200000001ff */
[----:B------:R-:W-:Y:S02]  /*1710*/  MOV R29, 0x3d39bf78 ;  /* 0x3d39bf78001d7802 */ /* 0x000fe40000000f00 */
[----:B------:R-:W0:Y:S02]  /*1720*/  MUFU.EX2 R30, R82 ;  /* 0x00000052001e7308 */ /* 0x000e240000000800 */
[C---:B0-----:R-:W-:Y:S01]  /*1730*/  FADD.FTZ.RZ R25, R30.reuse, 1 ;  /* 0x3f8000001e197421 */ /* 0x041fe2000001c000 */
[----:B------:R-:W-:-:S04]  /*1740*/  ISETP.GE.U32.AND P0, PT, R30, 0x7f800000, PT ;  /* 0x7f8000001e00780c */ /* 0x000fc80003f06070 */
[----:B------:R-:W-:Y:S02]  /*1750*/  IADD3 R25, PT, PT, R25, -0x3f400000, RZ ;  /* 0xc0c0000019197810 */ /* 0x000fe40007ffe0ff */
[----:B------:R-:W-:Y:S02]  /*1760*/  ISETP.GT.AND P6, PT, R30, -0x40800000, P0 ;  /* 0xbf8000001e00780c */ /* 0x000fe400007c4270 */
[----:B------:R-:W-:-:S04]  /*1770*/  LOP3.LUT R25, R25, 0xff800000, RZ, 0xc0, !PT ;  /* 0xff80000019197812 */ /* 0x000fc800078ec0ff */
[----:B------:R-:W-:Y:S02]  /*1780*/  IADD3 R27, PT, PT, -R25, 0x40800000, RZ ;  /* 0x40800000191b7810 */ /* 0x000fe40007ffe1ff */
[-C--:B------:R-:W-:Y:S02]  /*1790*/  IADD3 R26, PT, PT, R30, -R25.reuse, RZ ;  /* 0x800000191e1a7210 */ /* 0x080fe40007ffe0ff */
[----:B------:R-:W-:Y:S01]  /*17a0*/  I2FP.F32.S32 R25, R25 ;  /* 0x0000001900197245 */ /* 0x000fe20000201400 */
[----:B------:R-:W-:-:S04]  /*17b0*/  FFMA.FTZ R27, R27, R28, -1 ;  /* 0xbf8000001b1b7423 */ /* 0x000fc8000001001c */
[----:B------:R-:W-:Y:S01]  /*17c0*/  FADD.FTZ R26, R26, R27 ;  /* 0x0000001b1a1a7221 */ /* 0x000fe20000010000 */
[----:B------:R-:W-:-:S03]  /*17d0*/  FMUL.FTZ R25, R25, 1.1920928955078125e-07 ;  /* 0x3400000019197820 */ /* 0x000fc60000410000 */
[----:B------:R-:W-:-:S04]  /*17e0*/  FFMA.FTZ R27, R26, -R29, 0.10546888411045074463 ;  /* 0x3dd800121a1b7423 */ /* 0x000fc8000001081d */
[----:B------:R-:W-:-:S04]  /*17f0*/  FFMA.FTZ R27, R26, R27, -0.13229703903198242188 ;  /* 0xbe0778e01a1b7423 */ /* 0x000fc8000001001b */
[----:B------:R-:W-:-:S04]  /*1800*/  FFMA.FTZ R27, R26, R27, 0.14491446316242218018 ;  /* 0x3e1464751a1b7423 */ /* 0x000fc8000001001b */
[----:B------:R-:W-:-:S04]  /*1810*/  FFMA.FTZ R27, R26, R27, -0.16641564667224884033 ;  /* 0xbe2a68dd1a1b7423 */ /* 0x000fc8000001001b */
[----:B------:R-:W-:-:S04]  /*1820*/  FFMA.FTZ R27, R26, R27, 0.19988867640495300293 ;  /* 0x3e4caf9e1a1b7423 */ /* 0x000fc8000001001b */
[----:B------:R-:W-:-:S04]  /*1830*/  FFMA.FTZ R27, R26, R27, -0.25000196695327758789 ;  /* 0xbe8000421a1b7423 */ /* 0x000fc8000001001b */
[----:B------:R-:W-:-:S04]  /*1840*/  FFMA.FTZ R27, R26, R27, 0.33333510160446166992 ;  /* 0x3eaaaae61a1b7423 */ /* 0x000fc8000001001b */
[----:B------:R-:W-:-:S04]  /*1850*/  FFMA.FTZ R27, R26, R27, -0.5 ;  /* 0xbf0000001a1b7423 */ /* 0x000fc8000001001b */
[----:B------:R-:W-:-:S04]  /*1860*/  FMUL.FTZ R27, R26, R27 ;  /* 0x0000001b1a1b7220 */ /* 0x000fc80000410000 */
[----:B------:R-:W-:Y:S01]  /*1870*/  FFMA.FTZ R26, R26, R27, R26 ;  /* 0x0000001b1a1a7223 */ /* 0x000fe2000001001a */
[----:B------:R-:W-:-:S03]  /*1880*/  @P0 MOV R27, 0x7f800000 ;  /* 0x7f800000001b0802 */ /* 0x000fc60000000f00 */
[----:B------:R-:W-:Y:S02]  /*1890*/  FFMA.FTZ R82, R25, 0.69314718246459960938, R26 ;  /* 0x3f31721819527823 */ /* 0x000fe4000001001a */
[C---:B------:R-:W-:Y:S01]  /*18a0*/  @P6 FFMA.FTZ R82, R30.reuse, R27, +INF ;  /* 0x7f8000001e526423 */ /* 0x040fe2000001001b */
[----:B------:R-:W-:-:S04]  /*18b0*/  @P0 FSETP.NEU.FTZ.AND P6, PT, R30, RZ, PT ;  /* 0x000000ff1e00020b */ /* 0x000fc80003fdd000 */
[----:B------:R-:W-:-:S09]  /*18c0*/  @P0 FSEL R82, R82, -RZ, P6 ;  /* 0x800000ff52520208 */ /* 0x000fd20003000000 */
.L_x_1:
[----:B------:R-:W-:Y:S05]  /*18d0*/  BSYNC.RECONVERGENT B0 ;  /* 0x0000000000007941 */ /* 0x000fea0003800200 */
.L_x_0:
[----:B------:R-:W-:Y:S01]  /*18e0*/  SHF.L.U32 R32, R32, 0x10, RZ ;  /* 0x0000001020207819 */ /* 0x000fe200000006ff */
[----:B------:R-:W-:Y:S01]  /*18f0*/  BSSY.RECONVERGENT B0, `(.L_x_2) ;  /* 0x0000022000007945 */ /* 0x000fe20003800200 */
[----:B------:R-:W-:-:S03]  /*1900*/  FSETP.GTU.FTZ.AND P0, PT, R70, 20, PT ;  /* 0x41a000004600780b */ /* 0x000fc60003f1c000 */
[----:B------:R-:W-:Y:S01]  /*1910*/  FADD.FTZ R68, R32, UR5 ;  /* 0x0000000520447e21 */ /* 0x000fe20008010000 */
[----:B------:R-:W-:Y:S09]  /*1920*/  @P1 BRA `(.L_x_3) ;  /* 0x0000000000781947 */ /* 0x000ff20003800000 */
        /* <DEDUP_REMOVED lines=30> */
.L_x_3:
[----:B------:R-:W-:Y:S05]  /*1b10*/  BSYNC.RECONVERGENT B0 ;  /* 0x0000000000007941 */ /* 0x000fea0003800200 */
.L_x_2:
[----:B------:R-:W-:Y:S01]  /*1b20*/  ISETP.EQ.OR P6, PT, RZ, UR8, P5 ;  /* 0x00000008ff007c0c */ /* 0x000fe2000afc2670 */
[----:B------:R-:W-:Y:S01]  /*1b30*/  BSSY.RECONVERGENT B0, `(.L_x_4) ;  /* 0x0000024000007945 */ /* 0x000fe20003800200 */
[----:B------:R-:W-:Y:S02]  /*1b40*/  SHF.L.U32 R33, R33, 0x10, RZ ;  /* 0x0000001021217819 */ /* 0x000fe400000006ff */
[----:B------:R-:W-:Y:S02]  /*1b50*/  FSETP.GTU.FTZ.AND P1, PT, R68, 20, PT ;  /* 0x41a000004400780b */ /* 0x000fe40003f3c000 */
[----:B------:R-:W-:Y:S01]  /*1b60*/  ISETP.EQ.OR P5, PT, RZ, UR8, P4 ;  /* 0x00000008ff007c0c */ /* 0x000fe2000a7a2670 */
[----:B------:R-:W-:-:S06]  /*1b70*/  FADD.FTZ R66, R33, UR5 ;  /* 0x0000000521427e21 */ /* 0x000fcc0008010000 */
[----:B------:R-:W-:Y:S06]  /*1b80*/  @P6 BRA `(.L_x_5) ;  /* 0x0000000000786947 */ /* 0x000fec0003800000 */
        /* <DEDUP_REMOVED lines=30> */
.L_x_5:
[----:B------:R-:W-:Y:S05]  /*1d70*/  BSYNC.RECONVERGENT B0 ;  /* 0x0000000000007941 */ /* 0x000fea0003800200 */
.L_x_4:
        /* <DEDUP_REMOVED lines=35> */
.L_x_7:
[----:B------:R-:W-:Y:S05]  /*1fb0*/  BSYNC.RECONVERGENT B0 ;  /* 0x0000000000007941 */ /* 0x000fea0003800200 */
.L_x_6:
        /* <DEDUP_REMOVED lines=37> */
.L_x_9:
[----:B------:R-:W-:Y:S05]  /*2210*/  BSYNC.RECONVERGENT B0 ;  /* 0x0000000000007941 */ /* 0x000fea0003800200 */
.L_x_8:
        /* <DEDUP_REMOVED lines=35> */
.L_x_11:
[----:B------:R-:W-:Y:S05]  /*2450*/  BSYNC.RECONVERGENT B0 ;  /* 0x0000000000007941 */ /* 0x000fea0003800200 */
.L_x_10:
        /* <DEDUP_REMOVED lines=37> */
.L_x_13:
[----:B------:R-:W-:Y:S05]  /*26b0*/  BSYNC.RECONVERGENT B0 ;  /* 0x0000000000007941 */ /* 0x000fea0003800200 */
.L_x_12:
        /* <DEDUP_REMOVED lines=35> */
.L_x_15:
[----:B------:R-:W-:Y:S05]  /*28f0*/  BSYNC.RECONVERGENT B0 ;  /* 0x0000000000007941 */ /* 0x000fea0003800200 */
.L_x_14:
[----:B------:R-:W-:Y:S01]  /*2900*/  ISETP.EQ.OR P4, PT, RZ, UR8, P4 ;  /* 0x00000008ff007c0c */ /* 0x000fe2000a782670 */
[----:B------:R-:W-:Y:S01]  /*2910*/  BSSY.RECONVERGENT B0, `(.L_x_16) ;  /* 0x0000026000007945 */ /* 0x000fe20003800200 */
[----:B------:R-:W-:Y:S02]  /*2920*/  SHF.L.U32 R38, R5, 0x10, RZ ;  /* 0x0000001005267819 */ /* 0x000fe400000006ff */
[----:B------:R-:W-:Y:S02]  /*2930*/  FSETP.GTU.FTZ.AND P1, PT, R56, 20, PT ;  /* 0x41a000003800780b */ /* 0x000fe40003f3c000 */
[----:B------:R-:W-:Y:S01]  /*2940*/  ISETP.EQ.OR P5, PT, RZ, UR8, P5 ;  /* 0x00000008ff007c0c */ /* 0x000fe2000afa2670 */
[----:B------:R-:W-:Y:S01]  /*2950*/  FADD.FTZ R38, R38, UR5 ;  /* 0x0000000526267e21 */ /* 0x000fe20008010000 */
[----:B------:R-:W-:Y:S02]  /*2960*/  SHF.L.U32 R5, R20, 0x10, RZ ;  /* 0x0000001014057819 */ /* 0x000fe400000006ff */
[----:B------:R-:W-:-:S03]  /*2970*/  SHF.L.U32 R41, R19, 0x10, RZ ;  /* 0x0000001013297819 */ /* 0x000fc600000006ff */
        /* <DEDUP_REMOVED lines=31> */
.L_x_17:
[----:B------:R-:W-:Y:S05]  /*2b70*/  BSYNC.RECONVERGENT B0 ;  /* 0x0000000000007941 */ /* 0x000fea0003800200 */
.L_x_16:
[----:B------:R-:W-:Y:S01]  /*2b80*/  SHF.L.U32 R4, R4, 0x10, RZ ;  /* 0x0000001004047819 */ /* 0x000fe200000006ff */
[----:B------:R-:W-:Y:S01]  /*2b90*/  BSSY.RECONVERGENT B0, `(.L_x_18) ;  /* 0x0000026000007945 */ /* 0x000fe20003800200 */
[----:B------:R-:W-:Y:S02]  /*2ba0*/  FSETP.GTU.FTZ.AND P4, PT, R38, 20, PT ;  /* 0x41a000002600780b */ /* 0x000fe40003f9c000 */
[----:B------:R-:W-:Y:S01]  /*2bb0*/  SHF.L.U32 R43, R18, 0x10, RZ ;  /* 0x00000010122b7819 */ /* 0x000fe200000006ff */
[----:B------:R-:W-:Y:S01]  /*2bc0*/  FADD.FTZ R36, R4, UR5 ;  /* 0x0000000504247e21 */ /* 0x000fe20008010000 */
[----:B------:R-:W-:Y:S02]  /*2bd0*/  SHF.L.U32 R45, R17, 0x10, RZ ;  /* 0x00000010112d7819 */ /* 0x000fe400000006ff */
[----:B------:R-:W-:Y:S02]  /*2be0*/  SHF.L.U32 R47, R16, 0x10, RZ ;  /* 0x00000010102f7819 */ /* 0x000fe400000006ff */
[----:B------:R-:W-:Y:S01]  /*2bf0*/  SHF.L.U32 R49, R15, 0x10, RZ ;  /* 0x000000100f317819 */ /* 0x000fe200000006ff */
        /* <DEDUP_REMOVED lines=31> */
.L_x_19:
[----:B------:R-:W-:Y:S05]  /*2df0*/  BSYNC.RECONVERGENT B0 ;  /* 0x0000000000007941 */ /* 0x000fea0003800200 */
.L_x_18:
[----:B------:R-:W-:Y:S01]  /*2e00*/  ISETP.EQ.OR P3, PT, RZ, UR8, P3 ;  /* 0x00000008ff007c0c */ /* 0x000fe20009f62670 */
[----:B------:R-:W-:Y:S01]  /*2e10*/  BSSY.RECONVERGENT B0, `(.L_x_20) ;  /* 0x000002c000007945 */ /* 0x000fe20003800200 */
[----:B------:R-:W-:Y:S02]  /*2e20*/  FSETP.GTU.FTZ.AND P5, PT, R36, 20, PT ;  /* 0x41a000002400780b */ /* 0x000fe40003fbc000 */
[----:B------:R-:W-:Y:S02]  /*2e30*/  ISETP.EQ.OR P2, PT, RZ, UR8, P2 ;  /* 0x00000008ff007c0c */ /* 0x000fe40009742670 */
[----:B------:R-:W-:Y:S02]  /*2e40*/  ISETP.EQ.OR P0, PT, RZ, UR8, P0 ;  /* 0x00000008ff007c0c */ /* 0x000fe40008702670 */
[----:B------:R-:W-:Y:S02]  /*2e50*/  ISETP.EQ.OR P1, PT, RZ, UR8, P1 ;  /* 0x00000008ff007c0c */ /* 0x000fe40008f22670 */
[----:B------:R-:W-:-:S02]  /*2e60*/  ISETP.EQ.OR P4, PT, RZ, UR8, P4 ;  /* 0x00000008ff007c0c */ /* 0x000fc4000a782670 */
[----:B------:R-:W-:Y:S02]  /*2e70*/  ISETP.EQ.OR P5, PT, RZ, UR8, P5 ;  /* 0x00000008ff007c0c */ /* 0x000fe4000afa2670 */
[----:B------:R-:W-:Y:S02]  /*2e80*/  SHF.L.U32 R51, R14, 0x10, RZ ;  /* 0x000000100e337819 */ /* 0x000fe400000006ff */
[----:B------:R-:W-:Y:S02]  /*2e90*/  SHF.L.U32 R53, R13, 0x10, RZ ;  /* 0x000000100d357819 */ /* 0x000fe400000006ff */
[----:B------:R-:W-:Y:S02]  /*2ea0*/  SHF.L.U32 R55, R12, 0x10, RZ ;  /* 0x000000100c377819 */ /* 0x000fe400000006ff */
[----:B------:R-:W-:Y:S02]  /*2eb0*/  SHF.L.U32 R91, R11, 0x10, RZ ;  /* 0x000000100b5b7819 */ /* 0x000fe400000006ff */
[----:B------:R-:W-:-:S02]  /*2ec0*/  SHF.L.U32 R93, R10, 0x10, RZ ;  /* 0x000000100a5d7819 */ /* 0x000fc400000006ff */
        /* <DEDUP_REMOVED lines=32> */
.L_x_21:
[----:B------:R-:W-:Y:S05]  /*30d0*/  BSYNC.RECONVERGENT B0 ;  /* 0x0000000000007941 */ /* 0x000fea0003800200 */
.L_x_20:
[----:B------:R-:W-:Y:S04]  /*30e0*/  BSSY.RECONVERGENT B0, `(.L_x_22) ;  /* 0x0000020000007945 */ /* 0x000fe80003800200 */
[----:B------:R-:W-:Y:S05]  /*30f0*/  @P2 BRA `(.L_x_23) ;  /* 0x0000000000782947 */ /* 0x000fea0003800000 */
        /* <DEDUP_REMOVED lines=10> */
[CC--:B------:R-:W-:Y:S02]  /*31a0*/  IADD3 R8, PT, PT, R13.reuse, -R4.reuse, RZ ;  /* 0x800000040d087210 */ /* 0x0c0fe40007ffe0ff */
[----:B------:R-:W-:Y:S01]  /*31b0*/  I2FP.F32.S32 R4, R4 ;  /* 0x0000000400047245 */ /* 0x000fe20000201400 */
[----:B------:R-:W-:Y:S01]  /*31c0*/  FFMA.FTZ R11, R10, R11, -1 ;  /* 0xbf8000000a0b7423 */ /* 0x000fe2000001000b */
[----:B------:R-:W-:-:S03]  /*31d0*/  @P2 FSETP.NEU.FTZ.AND P3, PT, R13, RZ, PT ;  /* 0x000000ff0d00220b */ /* 0x000fc60003f7d000 */
        /* <DEDUP_REMOVED lines=14> */
[----:B------:R-:W-:-:S05]  /*32c0*/  @P6 FFMA.FTZ R60, R13, R8, +INF ;  /* 0x7f8000000d3c6423 */ /* 0x000fca0000010008 */
[----:B------:R-:W-:-:S07]  /*32d0*/  @P2 FSEL R60, R60, -RZ, P3 ;  /* 0x800000ff3c3c2208 */ /* 0x000fce0001800000 */
.L_x_23:
[----:B------:R-:W-:Y:S05]  /*32e0*/  BSYNC.RECONVERGENT B0 ;  /* 0x0000000000007941 */ /* 0x000fea0003800200 */
.L_x_22:
        /* <DEDUP_REMOVED lines=32> */
.L_x_25:
[----:B------:R-:W-:Y:S05]  /*34f0*/  BSYNC.RECONVERGENT B0 ;  /* 0x0000000000007941 */ /* 0x000fea0003800200 */
.L_x_24:
        /* <DEDUP_REMOVED lines=32> */
.L_x_27:
[----:B------:R-:W-:Y:S05]  /*3700*/  BSYNC.RECONVERGENT B0 ;  /* 0x0000000000007941 */ /* 0x000fea0003800200 */
.L_x_26:
        /* <DEDUP_REMOVED lines=32> */
.L_x_29:
[----:B------:R-:W-:Y:S05]  /*3910*/  BSYNC.RECONVERGENT B0 ;  /* 0x0000000000007941 */ /* 0x000fea0003800200 */
.L_x_28:
        /* <DEDUP_REMOVED lines=32> */
.L_x_31:
[----:B------:R-:W-:Y:S05]  /*3b20*/  BSYNC.RECONVERGENT B0 ;  /* 0x0000000000007941 */ /* 0x000fea0003800200 */
.L_x_30:
[----:B------:R-:W0:Y:S01]  /*3b30*/  LDCU UR38, c[0x0][0x38c] ;  /* 0x00007180ff2677ac */ /* 0x000e220008000800 */
[----:B------:R-:W-:Y:S01]  /*3b40*/  SHF.L.U32 R109, R2, 0x10, RZ ;  /* 0x00000010026d7819 */ /* 0x000fe200000006ff */
[----:B------:R-:W-:Y:S01]  /*3b50*/  FMUL.FTZ R34, R5, UR4 ;  /* 0x0000000405227c20 */ /* 0x000fe20008410000 */
[----:B------:R-:W-:Y:S01]  /*3b60*/  SHF.L.U32 R111, R6, 0x10, RZ ;  /* 0x00000010066f7819 */ /* 0x000fe200000006ff */
[----:B------:R-:W-:Y:S01]  /*3b70*/  FMUL.FTZ R33, R41, UR4 ;  /* 0x0000000429217c20 */ /* 0x000fe20008410000 */
[----:B------:R-:W-:Y:S01]  /*3b80*/  SHF.L.U32 R113, R7, 0x10, RZ ;  /* 0x0000001007717819 */ /* 0x000fe200000006ff */
[----:B------:R-:W-:Y:S01]  /*3b90*/  FMUL.FTZ R32, R43, UR4 ;  /* 0x000000042b207c20 */ /* 0x000fe20008410000 */
[----:B------:R-:W-:Y:S01]  /*3ba0*/  SHF.L.U32 R115, R9, 0x10, RZ ;  /* 0x0000001009737819 */ /* 0x000fe200000006ff */
[----:B------:R-:W-:Y:S01]  /*3bb0*/  FMUL.FTZ R31, R45, UR4 ;  /* 0x000000042d1f7c20 */ /* 0x000fe20008410000 */
        /* <DEDUP_REMOVED lines=9> */
[----:B0-----:R-:W-:Y:S01]  /*3c50*/  UISETP.GE.AND UP0, UPT, UR38, 0x1, UPT ;  /* 0x000000012600788c */ /* 0x001fe2000bf06270 */
[----:B------:R-:W-:Y:S01]  /*3c60*/  FMUL.FTZ R21, R111, UR4 ;  /* 0x000000046f157c20 */ /* 0x000fe20008410000 */
[----:B------:R-:W-:Y:S01]  /*3c70*/  FMUL.FTZ R20, R113, UR4 ;  /* 0x0000000471147c20 */ /* 0x000fe20008410000 */
[----:B------:R-:W-:Y:S01]  /*3c80*/  FMUL.FTZ R19, R115, UR4 ;  /* 0x0000000473137c20 */ /* 0x000fe20008410000 */
[----:B------:R-:W-:Y:S06]  /*3c90*/  BAR.SYNC.DEFER_BLOCKING 0x0 ;  /* 0x0000000000007b1d */ /* 0x000fec0000010000 */
[----:B------:R-:W-:Y:S05]  /*3ca0*/  BRA.U !UP0, `(.L_x_32) ;  /* 0x00000031081c7547 */ /* 0x000fea000b800000 */
[----:B------:R-:W0:Y:S01]  /*3cb0*/  LDCU.64 UR22, c[0x0][0x3b8] ;  /* 0x00007700ff1677ac */ /* 0x000e220008000a00 */
[----:B------:R-:W-:Y:S01]  /*3cc0*/  FMUL.FTZ R18, R5, R82 ;  /* 0x0000005205127220 */ /* 0x000fe20000410000 */
[----:B------:R-:W-:Y:S01]  /*3cd0*/  FMUL.FTZ R17, R41, R80 ;  /* 0x0000005029117220 */ /* 0x000fe20000410000 */
[----:B------:R-:W-:Y:S01]  /*3ce0*/  FMUL.FTZ R16, R43, R78 ;  /* 0x0000004e2b107220 */ /* 0x000fe20000410000 */
[----:B------:R-:W1:Y:S01]  /*3cf0*/  LDCU.64 UR34, c[0x0][0x3d8] ;  /* 0x00007b00ff2277ac */ /* 0x000e620008000a00 */
[----:B------:R-:W-:Y:S01]  /*3d00*/  FMUL.FTZ R15, R45, R76 ;  /* 0x0000004c2d0f7220 */ /* 0x000fe20000410000 */
[----:B------:R-:W-:Y:S01]  /*3d10*/  FMUL.FTZ R14, R47, R74 ;  /* 0x0000004a2f0e7220 */ /* 0x000fe20000410000 */
[----:B------:R-:W-:Y:S01]  /*3d20*/  FMUL.FTZ R13, R49, R72 ;  /* 0x00000048310d7220 */ /* 0x000fe20000410000 */
[----:B------:R-:W2:Y:S01]  /*3d30*/  LDCU.128 UR8, c[0x0][0x3a0] ;  /* 0x00007400ff0877ac */ /* 0x000ea20008000c00 */
[----:B------:R-:W-:Y:S01]  /*3d40*/  FMUL.FTZ R12, R51, R70 ;  /* 0x00000046330c7220 */ /* 0x000fe20000410000 */
[----:B------:R-:W-:Y:S01]  /*3d50*/  FMUL.FTZ R11, R53, R68 ;  /* 0x00000044350b7220 */ /* 0x000fe20000410000 */
[----:B------:R-:W-:Y:S01]  /*3d60*/  FMUL.FTZ R10, R55, R66 ;  /* 0x00000042370a7220 */ /* 0x000fe20000410000 */
[----:B------:R-:W3:Y:S01]  /*3d70*/  LDCU.64 UR36, c[0x0][0x450] ;  /* 0x00008a00ff2477ac */ /* 0x000ee20008000a00 */
[----:B------:R-:W-:Y:S01]  /*3d80*/  FMUL.FTZ R9, R91, R64 ;  /* 0x000000405b097220 */ /* 0x000fe20000410000 */
[----:B------:R-:W-:Y:S01]  /*3d90*/  FMUL.FTZ R8, R93, R62 ;  /* 0x0000003e5d087220 */ /* 0x000fe20000410000 */
[----:B------:R-:W-:Y:S01]  /*3da0*/  FMUL.FTZ R7, R107, R60 ;  /* 0x0000003c6b077220 */ /* 0x000fe20000410000 */
[----:B------:R-:W4:Y:S01]  /*3db0*/  LDCU.128 UR12, c[0x0][0x440] ;  /* 0x00008800ff0c77ac */ /* 0x000f220008000c00 */
[----:B------:R-:W-:Y:S01]  /*3dc0*/  FMUL.FTZ R6, R109, R58 ;  /* 0x0000003a6d067220 */ /* 0x000fe20000410000 */
[----:B------:R-:W-:Y:S01]  /*3dd0*/  FMUL.FTZ R5, R111, R56 ;  /* 0x000000386f057220 */ /* 0x000fe20000410000 */
[----:B------:R-:W-:Y:S01]  /*3de0*/  FMUL.FTZ R4, R113, R38 ;  /* 0x0000002671047220 */ /* 0x000fe20000410000 */
[----:B0-----:R-:W-:Y:S01]  /*3df0*/  UIMAD.WIDE.U32 UR20, UR30, UR22, URZ ;  /* 0x000000161e1472a5 */ /* 0x001fe2000f8e00ff */
[----:B------:R-:W-:Y:S01]  /*3e00*/  FMUL.FTZ R2, R115, R36 ;  /* 0x0000002473027220 */ /* 0x000fe20000410000 */
[----:B-1----:R-:W-:-:S02]  /*3e10*/  UIMAD.WIDE.U32 UR24, UR30, UR34, URZ ;  /* 0x000000221e1872a5 */ /* 0x002fc4000f8e00ff */
[----:B------:R-:W-:Y:S02]  /*3e20*/  UIMAD UR31, UR30, UR23, UR21 ;  /* 0x000000171e1f72a4 */ /* 0x000fe4000f8e0215 */
[----:B--2---:R-:W-:Y:S02]  /*3e30*/  UIMAD.WIDE.U32 UR22, UR30, UR8, URZ ;  /* 0x000000081e1672a5 */ /* 0x004fe4000f8e00ff */
[----:B------:R-:W-:Y:S02]  /*3e40*/  UIMAD UR8, UR30, UR35, UR25 ;  /* 0x000000231e0872a4 */ /* 0x000fe4000f8e0219 */
[----:B---3--:R-:W-:Y:S01]  /*3e50*/  ULEA UR21, UP2, UR24, UR36, 0x3 ;  /* 0x0000002418157291 */ /* 0x008fe2000f8418ff */
[----:B------:R-:W0:Y:S03]  /*3e60*/  LDCU.64 UR40, c[0x0][0x3e0] ;  /* 0x00007c00ff2877ac */ /* 0x000e260008000a00 */
[----:B------:R-:W-:Y:S01]  /*3e70*/  ULEA.HI.X UR24, UR24, UR37, UR8, 0x3, UP2 ;  /* 0x0000002518187291 */ /* 0x000fe200090f1c08 */
[----:B------:R-:W1:Y:S01]  /*3e80*/  LDCU.64 UR36, c[0x0][0x3c0] ;  /* 0x00007800ff2477ac */ /* 0x000e620008000a00 */
[----:B----4-:R-:W-:-:S02]  /*3e90*/  ULEA UR27, UP0, UR20, UR14, 0x3 ;  /* 0x0000000e141b7291 */ /* 0x010fc4000f8018ff */
[----:B------:R-:W-:Y:S02]  /*3ea0*/  ULEA UR25, UP1, UR22, UR12, 0x3 ;  /* 0x0000000c16197291 */ /* 0x000fe4000f8218ff */
[----:B------:R-:W-:Y:S02]  /*3eb0*/  ULEA.HI.X UR15, UR20, UR15, UR31, 0x3, UP0 ;  /* 0x0000000f140f7291 */ /* 0x000fe400080f1c1f */
[----:B------:R-:W-:Y:S02]  /*3ec0*/  UISETP.LT.AND UP0, UPT, UR38, 0x1, UPT ;  /* 0x000000012600788c */ /* 0x000fe4000bf01270 */
[----:B------:R-:W-:Y:S02]  /*3ed0*/  UIMAD UR9, UR30, UR9, UR23 ;  /* 0x000000091e0972a4 */ /* 0x000fe4000f8e0217 */
[----:B------:R-:W-:Y:S02]  /*3ee0*/  USEL UR8, UR38, 0x1, !UP0 ;  /* 0x0000000126087887 */ /* 0x000fe4000c000000 */
[----:B------:R-:W-:-:S02]  /*3ef0*/  ULEA.HI.X UR22, UR22, UR13, UR9, 0x3, UP1 ;  /* 0x0000000d16167291 */ /* 0x000fc400088f1c09 */
[----:B------:R-:W-:Y:S02]  /*3f00*/  UIMAD UR20, UR6, UR38, URZ ;  /* 0x00000026061472a4 */ /* 0x000fe4000f8e02ff */
[----:B------:R-:W-:Y:S01]  /*3f10*/  UIADD3 UR9, UPT, UPT, UR26, 0x10f0, URZ ;  /* 0x000010f01a097890 */ /* 0x000fe2000fffe0ff */
[----:B------:R-:W2:Y:S01]  /*3f20*/  LDCU.64 UR34, c[0x0][0x480] ;  /* 0x00009000ff2277ac */ /* 0x000ea20008000a00 */
[----:B------:R-:W-:Y:S02]  /*3f30*/  USHF.L.U64.HI UR12, UR10, 0x3, UR11 ;  /* 0x000000030a0c7899 */ /* 0x000fe4000801020b */
[----:B0-----:R-:W-:Y:S02]  /*3f40*/  USHF.L.U64.HI UR14, UR40, 0x3, UR41 ;  /* 0x00000003280e7899 */ /* 0x001fe40008010229 */
[----:B-1----:R-:W-:Y:S02]  /*3f50*/  USHF.L.U64.HI UR13, UR36, 0x3, UR37 ;  /* 0x00000003240d7899 */ /* 0x002fe40008010225 */
[----:B------:R-:W-:-:S12]  /*3f60*/  UIADD3 UR8, UPT, UPT, -UR8, URZ, URZ ;  /* 0x000000ff08087290 */ /* 0x000fd8000fffe1ff */
.L_x_38:
[----:B------:R-:W-:Y:S02]  /*3f70*/  MOV R40, UR25 ;  /* 0x0000001900287c02 */ /* 0x000fe40008000f00 */
[----:B------:R-:W-:-:S06]  /*3f80*/  MOV R41, UR22 ;  /* 0x0000001600297c02 */ /* 0x000fcc0008000f00 */
[----:B------:R-:W3:Y:S02]  /*3f90*/  LDG.E.64 R40, desc[UR28][R40.64] ;  /* 0x0000001c28287981 */ /* 0x000ee4000c1e1b00 */
[C---:B---3--:R-:W-:Y:S01]  /*3fa0*/  FMUL.FTZ R42, R41.reuse, R82 ;  /* 0x00000052292a7220 */ /* 0x048fe20000410000 */
[----:B------:R-:W-:Y:S01]  /*3fb0*/  FMUL.FTZ R93, R40, 1.4426950216293334961 ;  /* 0x3fb8aa3b285d7820 */ /* 0x000fe20000410000 */
[C---:B------:R-:W-:Y:S01]  /*3fc0*/  FMUL.FTZ R40, R41.reuse, R78 ;  /* 0x0000004e29287220 */ /* 0x040fe20000410000 */
[C---:B------:R-:W-:Y:S01]  /*3fd0*/  FMUL.FTZ R127, R41.reuse, R58 ;  /* 0x0000003a297f7220 */ /* 0x040fe20000410000 */
[----:B------:R-:W-:Y:S01]  /*3fe0*/  FMUL.RZ R43, R42, 0.15915493667125701904 ;  /* 0x3e22f9832a2b7820 */ /* 0x000fe2000040c000 */
[----:B------:R-:W-:Y:S01]  /*3ff0*/  FMUL.FTZ R42, R41, R80 ;  /* 0x00000050292a7220 */ /* 0x000fe20000410000 */
[----:B------:R-:W-:Y:S01]  /*4000*/  FMUL.RZ R45, R40, 0.15915493667125701904 ;  /* 0x3e22f983282d7820 */ /* 0x000fe2000040c000 */
[----:B------:R-:W-:Y:S01]  /*4010*/  FMUL.FTZ R40, R93, R78 ;  /* 0x0000004e5d287220 */ /* 0x000fe20000410000 */
[----:B------:R-:W-:Y:S01]  /*4020*/  MUFU.SIN R48, R43 ;  /* 0x0000002b00307308 */ /* 0x000fe20000000400 */
[----:B------:R-:W-:Y:S01]  /*4030*/  FMUL.RZ R44, R42, 0.15915493667125701904 ;  /* 0x3e22f9832a2c7820 */ /* 0x000fe2000040c000 */
[----:B------:R-:W-:Y:S01]  /*4040*/  FMUL.FTZ R42, R41, R76 ;  /* 0x0000004c292a7220 */ /* 0x000fe20000410000 */
[C---:B------:R-:W-:Y:S01]  /*4050*/  FMUL.FTZ R123, R93.reuse, R80 ;  /* 0x000000505d7b7220 */ /* 0x040fe20000410000 */
[C---:B------:R-:W-:Y:S01]  /*4060*/  FMUL.FTZ R119, R93.reuse, R82 ;  /* 0x000000525d777220 */ /* 0x040fe20000410000 */
[C---:B------:R-:W-:Y:S01]  /*4070*/  FMUL.FTZ R55, R93.reuse, R76 ;  /* 0x0000004c5d377220 */ /* 0x040fe20000410000 */
[C---:B------:R-:W-:Y:S01]  /*4080*/  FMUL.FTZ R115, R93.reuse, R74 ;  /* 0x0000004a5d737220 */ /* 0x040fe20000410000 */
[C---:B------:R-:W-:Y:S01]  /*4090*/  FMUL.FTZ R91, R93.reuse, R66 ;  /* 0x000000425d5b7220 */ /* 0x040fe20000410000 */
[----:B------:R0:W-:Y:S01]  /*40a0*/  MUFU.COS R118, R43 ;  /* 0x0000002b00767308 */ /* 0x0001e20000000000 */
[----:B------:R-:W-:Y:S01]  /*40b0*/  FMUL.FTZ R117, R93, R72 ;  /* 0x000000485d757220 */ /* 0x000fe20000410000 */
[----:B------:R-:W-:Y:S01]  /*40c0*/  FMUL.RZ R131, R127, 0.15915493667125701904 ;  /* 0x3e22f9837f837820 */ /* 0x000fe2000040c000 */
[C---:B------:R-:W-:Y:S01]  /*40d0*/  FMUL.FTZ R108, R93.reuse, R70 ;  /* 0x000000465d6c7220 */ /* 0x040fe20000410000 */
[C---:B------:R-:W-:Y:S01]  /*40e0*/  FMUL.FTZ R111, R93.reuse, R68 ;  /* 0x000000445d6f7220 */ /* 0x040fe20000410000 */
[----:B------:R-:W-:Y:S01]  /*40f0*/  FMUL.FTZ R53, R93, R64 ;  /* 0x000000405d357220 */ /* 0x000fe20000410000 */
[----:B------:R-:W-:Y:S01]  /*4100*/  FMUL.FTZ R134, R41, R38 ;  /* 0x0000002629867220 */ /* 0x000fe20000410000 */
[----:B------:R-:W-:Y:S01]  /*4110*/  FMUL.FTZ R46, R93, R62 ;  /* 0x0000003e5d2e7220 */ /* 0x000fe20000410000 */
[----:B------:R1:W-:Y:S01]  /*4120*/  MUFU.EX2 R125, R40 ;  /* 0x00000028007d7308 */ /* 0x0003e20000000800 */
[----:B0-----:R-:W-:Y:S01]  /*4130*/  FMUL.RZ R43, R42, 0.15915493667125701904 ;  /* 0x3e22f9832a2b7820 */ /* 0x001fe2000040c000 */
[----:B------:R-:W-:Y:S01]  /*4140*/  FMUL.FTZ R42, R41, R74 ;  /* 0x0000004a292a7220 */ /* 0x000fe20000410000 */
[----:B------:R-:W-:-:S03]  /*4150*/  FMUL.RZ R134, R134, 0.15915493667125701904 ;  /* 0x3e22f98386867820 */ /* 0x000fc6000040c000 */
[----:B------:R-:W-:Y:S02]  /*4160*/  FMUL.RZ R42, R42, 0.15915493667125701904 ;  /* 0x3e22f9832a2a7820 */ /* 0x000fe4000040c000 */
[----:B------:R-:W-:Y:S01]  /*4170*/  MUFU.SIN R121, R44 ;  /* 0x0000002c00797308 */ /* 0x000fe20000000400 */
[----:B-1----:R-:W-:-:S07]  /*4180*/  FMUL.FTZ R40, R41, R72 ;  /* 0x0000004829287220 */ /* 0x002fce0000410000 */
[----:B------:R0:W-:Y:S08]  /*4190*/  MUFU.COS R122, R44 ;  /* 0x0000002c007a7308 */ /* 0x0001f00000000000 */
[----:B------:R-:W-:Y:S01]  /*41a0*/  MUFU.SIN R52, R43 ;  /* 0x0000002b00347308 */ /* 0x000fe20000000400 */
[----:B0-----:R-:W-:Y:S01]  /*41b0*/  FMUL.RZ R44, R40, 0.15915493667125701904 ;  /* 0x3e22f983282c7820 */ /* 0x001fe2000040c000 */
[----:B------:R-:W-:-:S06]  /*41c0*/  FMUL.FTZ R40, R41, R70 ;  /* 0x0000004629287220 */ /* 0x000fcc0000410000 */
[----:B------:R0:W-:Y:S08]  /*41d0*/  MUFU.COS R120, R43 ;  /* 0x0000002b00787308 */ /* 0x0001f00000000000 */
[----:B------:R-:W-:Y:S01]  /*41e0*/  MUFU.SIN R112, R42 ;  /* 0x0000002a00707308 */ /* 0x000fe20000000400 */
[----:B0-----:R-:W-:Y:S01]  /*41f0*/  FMUL.RZ R43, R40, 0.15915493667125701904 ;  /* 0x3e22f983282b7820 */ /* 0x001fe2000040c000 */
[----:B------:R-:W-:-:S06]  /*4200*/  FMUL.FTZ R40, R41, R68 ;  /* 0x0000004429287220 */ /* 0x000fcc0000410000 */
[----:B------:R0:W-:Y:S08]  /*4210*/  MUFU.COS R114, R42 ;  /* 0x0000002a00727308 */ /* 0x0001f00000000000 */
[----:B------:R-:W-:Y:S01]  /*4220*/  MUFU.SIN R92, R43 ;  /* 0x0000002b005c7308 */ /* 0x000fe20000000400 */
[----:B0-----:R-:W-:-:S07]  /*4230*/  FMUL.FTZ R42, R41, R64 ;  /* 0x00000040292a7220 */ /* 0x001fce0000410000 */
[----:B------:R0:W-:Y:S08]  /*4240*/  MUFU.COS R107, R43 ;  /* 0x0000002b006b7308 */ /* 0x0001f00000000000 */
[----:B------:R-:W1:Y:S01]  /*4250*/  MUFU.EX2 R123, R123 ;  /* 0x0000007b007b7308 */ /* 0x000e620000000800 */
[----:B0-----:R-:W-:Y:S01]  /*4260*/  FMUL.RZ R43, R42, 0.15915493667125701904 ;  /* 0x3e22f9832a2b7820 */ /* 0x001fe2000040c000 */
[----:B------:R-:W-:-:S04]  /*4270*/  FMUL.FTZ R42, R41, R62 ;  /* 0x0000003e292a7220 */ /* 0x000fc80000410000 */
[----:B------:R-:W-:Y:S01]  /*4280*/  FMUL.RZ R124, R42, 0.15915493667125701904 ;  /* 0x3e22f9832a7c7820 */ /* 0x000fe2000040c000 */
[----:B------:R-:W-:Y:S01]  /*4290*/  FMUL.FTZ R42, R41, R60 ;  /* 0x0000003c292a7220 */ /* 0x000fe20000410000 */
[----:B------:R-:W0:Y:S03]  /*42a0*/  MUFU.SIN R126, R45 ;  /* 0x0000002d007e7308 */ /* 0x000e260000000400 */
[----:B------:R-:W-:Y:S01]  /*42b0*/  FMUL.RZ R129, R42, 0.15915493667125701904 ;  /* 0x3e22f9832a817820 */ /* 0x000fe2000040c000 */
[----:B------:R-:W-:-:S04]  /*42c0*/  IADD3 R42, PT, PT, R105, 0x2, RZ ;  /* 0x00000002692a7810 */ /* 0x000fc80007ffe0ff */
[----:B------:R3:W4:Y:S01]  /*42d0*/  MUFU.COS R128, R45 ;  /* 0x0000002d00807308 */ /* 0x0007220000000000 */
[C---:B-1----:R-:W-:Y:S01]  /*42e0*/  FMUL.FTZ R122, R123.reuse, R122 ;  /* 0x0000007a7b7a7220 */ /* 0x042fe20000410000 */
[----:B------:R-:W-:Y:S01]  /*42f0*/  FMUL.FTZ R121, R123, R121 ;  /* 0x000000797b797220 */ /* 0x000fe20000410000 */
[----:B------:R-:W-:Y:S01]  /*4300*/  ISETP.GE.U32.AND P1, PT, R42, UR33, PT ;  /* 0x000000212a007c0c */ /* 0x000fe2000bf26070 */
[----:B------:R-:W-:Y:S01]  /*4310*/  FMUL.FTZ R123, R93, R58 ;  /* 0x0000003a5d7b7220 */ /* 0x000fe20000410000 */
[----:B------:R-:W-:-:S03]  /*4320*/  IADD3 R42, PT, PT, R105, 0x5, RZ ;  /* 0x00000005692a7810 */ /* 0x000fc60007ffe0ff */
[----:B------:R-:W1:Y:S01]  /*4330*/  MUFU.EX2 R119, R119 ;  /* 0x0000007700777308 */ /* 0x000e620000000800 */
[----:B---3--:R-:W-:Y:S01]  /*4340*/  FMUL.RZ R45, R40, 0.15915493667125701904 ;  /* 0x3e22f983282d7820 */ /* 0x008fe2000040c000 */
[----:B------:R-:W-:Y:S01]  /*4350*/  FMUL.FTZ R40, R41, R66 ;  /* 0x0000004229287220 */ /* 0x000fe20000410000 */
[----:B0-----:R-:W-:Y:S01]  /*4360*/  FMUL.FTZ R126, R125, R126 ;  /* 0x0000007e7d7e7220 */ /* 0x001fe20000410000 */
[----:B------:R-:W-:-:S04]  /*4370*/  ISETP.GE.U32.AND P6, PT, R42, UR33, PT ;  /* 0x000000212a007c0c */ /* 0x000fc8000bfc6070 */
[----:B------:R-:W0:Y:S01]  /*4380*/  MUFU.EX2 R55, R55 ;  /* 0x0000003700377308 */ /* 0x000e220000000800 */
[----:B----4-:R-:W-:Y:S01]  /*4390*/  FMUL.FTZ R128, R125, R128 ;  /* 0x000000807d807220 */ /* 0x010fe20000410000 */
[----:B------:R-:W-:Y:S02]  /*43a0*/  FSEL R130, R126, RZ, !P1 ;  /* 0x000000ff7e827208 */ /* 0x000fe40004800000 */
[----:B------:R-:W-:Y:S02]  /*43b0*/  FSEL R126, R16, RZ, !P1 ;  /* 0x000000ff107e7208 */ /* 0x000fe40004800000 */
[----:B------:R-:W-:Y:S02]  /*43c0*/  FSEL R128, R128, 1, !P1 ;  /* 0x3f80000080807808 */ /* 0x000fe40004800000 */
[----:B------:R-:W-:Y:S01]  /*43d0*/  MUFU.SIN R49, R124 ;  /* 0x0000007c00317308 */ /* 0x000fe20000000400 */
[----:B-1----:R-:W-:-:S07]  /*43e0*/  FMUL.FTZ R118, R119, R118 ;  /* 0x0000007677767220 */ /* 0x002fce0000410000 */
[----:B------:R1:W-:Y:S01]  /*43f0*/  MUFU.COS R51, R124 ;  /* 0x0000007c00337308 */ /* 0x0003e20000000000 */
[----:B0-----:R-:W-:-:S07]  /*4400*/  FMUL.FTZ R120, R55, R120 ;  /* 0x0000007837787220 */ /* 0x001fce0000410000 */
[----:B------:R-:W-:Y:S01]  /*4410*/  MUFU.SIN R113, R44 ;  /* 0x0000002c00717308 */ /* 0x000fe20000000400 */
[----:B-1----:R-:W-:-:S04]  /*4420*/  IADD3 R124, PT, PT, R105, 0x3, RZ ;  /* 0x00000003697c7810 */ /* 0x002fc80007ffe0ff */
[----:B------:R-:W-:Y:S02]  /*4430*/  ISETP.GE.U32.AND P4, PT, R124, UR33, PT ;  /* 0x000000217c007c0c */ /* 0x000fe4000bf86070 */
[C---:B------:R-:W-:Y:S01]  /*4440*/  IADD3 R124, PT, PT, R105.reuse, 0x6, RZ ;  /* 0x00000006697c7810 */ /* 0x040fe20007ffe0ff */
[----:B------:R0:W-:Y:S01]  /*4450*/  MUFU.COS R116, R44 ;  /* 0x0000002c00747308 */ /* 0x0001e20000000000 */
[----:B------:R-:W-:Y:S02]  /*4460*/  FSEL R120, R120, 1, !P4 ;  /* 0x3f80000078787808 */ /* 0x000fe40006000000 */
[----:B------:R-:W-:Y:S02]  /*4470*/  ISETP.GE.U32.AND P5, PT, R124, UR33, PT ;  /* 0x000000217c007c0c */ /* 0x000fe4000bfa6070 */
[----:B------:R-:W-:-:S03]  /*4480*/  IADD3 R124, PT, PT, R105, 0x8, RZ ;  /* 0x00000008697c7810 */ /* 0x000fc60007ffe0ff */
[----:B------:R-:W-:Y:S01]  /*4490*/  MUFU.SIN R50, R43 ;  /* 0x0000002b00327308 */ /* 0x000fe20000000400 */
[----:B0-----:R-:W-:Y:S01]  /*44a0*/  FMUL.RZ R44, R40, 0.15915493667125701904 ;  /* 0x3e22f983282c7820 */ /* 0x001fe2000040c000 */
[----:B------:R-:W-:Y:S01]  /*44b0*/  ISETP.GE.U32.AND P1, PT, R124, UR33, PT ;  /* 0x000000217c007c0c */ /* 0x000fe2000bf26070 */
[----:B------:R-:W-:Y:S01]  /*44c0*/  FMUL.FTZ R124, R119, R48 ;  /* 0x00000030777c7220 */ /* 0x000fe20000410000 */
[----:B------:R-:W-:Y:S02]  /*44d0*/  FMUL.FTZ R119, R41, R56 ;  /* 0x0000003829777220 */ /* 0x000fe40000410000 */
[----:B------:R-:W-:Y:S02]  /*44e0*/  FSEL R156, R10, RZ, !P1 ;  /* 0x000000ff0a9c7208 */ /* 0x000fe40004800000 */
[----:B------:R0:W-:Y:S01]  /*44f0*/  MUFU.COS R54, R43 ;  /* 0x0000002b00367308 */ /* 0x0001e20000000000 */
[----:B------:R-:W-:Y:S01]  /*4500*/  FMUL.RZ R133, R119, 0.15915493667125701904 ;  /* 0x3e22f98377857820 */ /* 0x000fe2000040c000 */
[----:B------:R-:W-:-:S06]  /*4510*/  FSEL R119, R15, RZ, !P4 ;  /* 0x000000ff0f777208 */ /* 0x000fcc0006000000 */
[----:B------:R-:W1:Y:S01]  /*4520*/  MUFU.EX2 R115, R115 ;  /* 0x0000007300737308 */ /* 0x000e620000000800 */
[----:B0-----:R-:W-:-:S04]  /*4530*/  IADD3 R43, PT, PT, R105, 0x1, RZ ;  /* 0x00000001692b7810 */ /* 0x001fc80007ffe0ff */
[----:B------:R-:W-:Y:S02]  /*4540*/  ISETP.GE.U32.AND P0, PT, R43, UR33, PT ;  /* 0x000000212b007c0c */ /* 0x000fe4000bf06070 */
[----:B------:R-:W-:Y:S01]  /*4550*/  IADD3 R43, PT, PT, R105, 0x4, RZ ;  /* 0x00000004692b7810 */ /* 0x000fe20007ffe0ff */
[----:B------:R-:W-:Y:S01]  /*4560*/  MUFU.SIN R40, R44 ;  /* 0x0000002c00287308 */ /* 0x000fe20000000400 */
[----:B------:R-:W-:Y:S02]  /*4570*/  FSEL R127, R122, 1, !P0 ;  /* 0x3f8000007a7f7808 */ /* 0x000fe40004000000 */
[----:B------:R-:W-:Y:S02]  /*4580*/  FSEL R125, R17, RZ, !P0 ;  /* 0x000000ff117d7208 */ /* 0x000fe40004000000 */
[----:B------:R-:W-:Y:S02]  /*4590*/  ISETP.GE.U32.AND P3, PT, R43, UR33, PT ;  /* 0x000000212b007c0c */ /* 0x000fe4000bf66070 */
[----:B------:R-:W-:Y:S01]  /*45a0*/  IADD3 R43, PT, PT, R105, 0x7, RZ ;  /* 0x00000007692b7810 */ /* 0x000fe20007ffe0ff */
[----:B------:R-:W0:Y:S01]  /*45b0*/  MUFU.EX2 R91, R91 ;  /* 0x0000005b005b7308 */ /* 0x000e220000000800 */
[----:B-1----:R-:W-:-:S02]  /*45c0*/  FMUL.FTZ R114, R115, R114 ;  /* 0x0000007273727220 */ /* 0x002fc40000410000 */
[----:B------:R-:W-:-:S05]  /*45d0*/  ISETP.GE.U32.AND P2, PT, R43, UR33, PT ;  /* 0x000000212b007c0c */ /* 0x000fca000bf46070 */
[----:B------:R-:W1:Y:S08]  /*45e0*/  MUFU.EX2 R117, R117 ;  /* 0x0000007500757308 */ /* 0x000e700000000800 */
[----:B------:R-:W-:Y:S01]  /*45f0*/  MUFU.SIN R109, R45 ;  /* 0x0000002d006d7308 */ /* 0x000fe20000000400 */
[----:B0-----:R-:W-:-:S05]  /*4600*/  FMUL.FTZ R40, R91, R40 ;  /* 0x000000285b287220 */ /* 0x001fca0000410000 */
[----:B------:R-:W-:Y:S02]  /*4610*/  FSEL R140, R40, RZ, !P1 ;  /* 0x000000ff288c7208 */ /* 0x000fe40004800000 */
[----:B------:R-:W-:Y:S01]  /*4620*/  MUFU.COS R110, R45 ;  /* 0x0000002d006e7308 */ /* 0x000fe20000000000 */
[C---:B-1----:R-:W-:Y:S01]  /*4630*/  FMUL.FTZ R132, R117.reuse, R116 ;  /* 0x0000007475847220 */ /* 0x042fe20000410000 */
[----:B------:R-:W-:Y:S01]  /*4640*/  FMUL.FTZ R113, R117, R113 ;  /* 0x0000007175717220 */ /* 0x000fe20000410000 */
[----:B------:R-:W-:Y:S02]  /*4650*/  FSEL R117, R114, 1, !P3 ;  /* 0x3f80000072757808 */ /* 0x000fe40005800000 */
[----:B------:R-:W-:Y:S02]  /*4660*/  FSEL R116, R14, RZ, !P3 ;  /* 0x000000ff0e747208 */ /* 0x000fe40005800000 */
[----:B------:R-:W-:Y:S01]  /*4670*/  FSEL R114, R132, 1, !P6 ;  /* 0x3f80000084727808 */ /* 0x000fe20007000000 */
[----:B------:R0:W1:Y:S08]  /*4680*/  MUFU.COS R90, R44 ;  /* 0x0000002c005a7308 */ /* 0x0000700000000000 */
[----:B------:R-:W-:Y:S01]  /*4690*/  MUFU.SIN R45, R129 ;  /* 0x00000081002d7308 */ /* 0x000fe20000000400 */
[----:B0-----:R-:W-:-:S07]  /*46a0*/  FMUL.FTZ R44, R93, R60 ;  /* 0x0000003c5d2c7220 */ /* 0x001fce0000410000 */
[----:B------:R0:W-:Y:S01]  /*46b0*/  MUFU.COS R47, R129 ;  /* 0x00000081002f7308 */ /* 0x0001e20000000000 */
[----:B-1----:R-:W-:Y:S01]  /*46c0*/  FMUL.FTZ R90, R91, R90 ;  /* 0x0000005a5b5a7220 */ /* 0x002fe20000410000 */
[----:B------:R-:W-:Y:S01]  /*46d0*/  FMUL.FTZ R91, R41, R36 ;  /* 0x00000024295b7220 */ /* 0x000fe20000410000 */
[----:B------:R-:W-:-:S03]  /*46e0*/  IADD3 R41, PT, PT, R105, 0xf, RZ ;  /* 0x0000000f69297810 */ /* 0x000fc60007ffe0ff */
[----:B------:R-:W-:Y:S01]  /*46f0*/  FSEL R139, R90, 1, !P1 ;  /* 0x3f8000005a8b7808 */ /* 0x000fe20004800000 */
[----:B------:R-:W-:Y:S01]  /*4700*/  FMUL.RZ R135, R91, 0.15915493667125701904 ;  /* 0x3e22f9835b877820 */ /* 0x000fe2000040c000 */
[----:B------:R1:W-:Y:S01]  /*4710*/  MUFU.EX2 R48, R123 ;  /* 0x0000007b00307308 */ /* 0x0003e20000000800 */
[----:B0-----:R-:W-:Y:S01]  /*4720*/  FSEL R129, R121, RZ, !P0 ;  /* 0x000000ff79817208 */ /* 0x001fe20004000000 */
[----:B------:R-:W-:Y:S01]  /*4730*/  FMUL.FTZ R121, R55, R52 ;  /* 0x0000003437797220 */ /* 0x000fe20000410000 */
[C---:B------:R-:W-:Y:S02]  /*4740*/  ISETP.GE.U32.AND P0, PT, R105.reuse, UR33, PT ;  /* 0x0000002169007c0c */ /* 0x040fe4000bf06070 */
[----:B------:R-:W-:Y:S01]  /*4750*/  IADD3 R55, PT, PT, R105, 0x9, RZ ;  /* 0x0000000969377810 */ /* 0x000fe20007ffe0ff */
[----:B------:R-:W-:Y:S01]  /*4760*/  FMUL.FTZ R90, RZ, R129 ;  /* 0x00000081ff5a7220 */ /* 0x000fe20000410000 */
[----:B------:R-:W-:Y:S01]  /*4770*/  FSEL R121, R121, RZ, !P4 ;  /* 0x000000ff79797208 */ /* 0x000fe20006000000 */
[----:B------:R-:W0:Y:S01]  /*4780*/  MUFU.EX2 R108, R108 ;  /* 0x0000006c006c7308 */ /* 0x000e220000000800 */
[----:B-1----:R-:W-:-:S02]  /*4790*/  FSEL R123, R118, 1, !P0 ;  /* 0x3f800000767b7808 */ /* 0x002fc40004000000 */
[----:B------:R-:W-:Y:S02]  /*47a0*/  IADD3 R118, PT, PT, R105, 0xa, RZ ;  /* 0x0000000a69767810 */ /* 0x000fe40007ffe0ff */
[----:B------:R-:W-:Y:S02]  /*47b0*/  FSEL R122, R18, RZ, !P0 ;  /* 0x000000ff127a7208 */ /* 0x000fe40004000000 */
[----:B------:R-:W-:Y:S01]  /*47c0*/  ISETP.GE.U32.AND P4, PT, R118, UR33, PT ;  /* 0x0000002176007c0c */ /* 0x000fe2000bf86070 */
[----:B------:R-:W1:Y:S01]  /*47d0*/  MUFU.EX2 R111, R111 ;  /* 0x0000006f006f7308 */ /* 0x000e620000000800 */
[----:B------:R-:W-:Y:S01]  /*47e0*/  FMUL.FTZ R118, R115, R112 ;  /* 0x0000007073767220 */ /* 0x000fe20000410000 */
[----:B------:R-:W-:Y:S01]  /*47f0*/  IADD3 R112, PT, PT, R105, 0xb, RZ ;  /* 0x0000000b69707810 */ /* 0x000fe20007ffe0ff */
[-C--:B------:R-:W-:Y:S01]  /*4800*/  FMUL.FTZ R40, R129, R122.reuse ;  /* 0x0000007a81287220 */ /* 0x080fe20000410000 */
[----:B------:R-:W-:Y:S01]  /*4810*/  FSEL R124, R124, RZ, !P0 ;  /* 0x000000ff7c7c7208 */ /* 0x000fe20004000000 */
[----:B------:R-:W-:Y:S01]  /*4820*/  FFMA.FTZ R90, R127, R122, -R90 ;  /* 0x0000007a7f5a7223 */ /* 0x000fe2000001085a */
[----:B------:R-:W-:Y:S01]  /*4830*/  FSEL R118, R118, RZ, !P3 ;  /* 0x000000ff76767208 */ /* 0x000fe20005800000 */
[----:B------:R-:W-:Y:S01]  /*4840*/  FFMA.FTZ R40, RZ, R127, R40 ;  /* 0x0000007fff287223 */ /* 0x000fe20000010028 */
[----:B------:R-:W3:Y:S01]  /*4850*/  MUFU.EX2 R53, R53 ;  /* 0x0000003500357308 */ /* 0x000ee20000000800 */
[----:B------:R-:W-:Y:S01]  /*4860*/  ISETP.GE.U32.AND P3, PT, R112, UR33, PT ;  /* 0x0000002170007c0c */ /* 0x000fe2000bf66070 */
[----:B0-----:R-:W-:Y:S01]  /*4870*/  FMUL.FTZ R107, R108, R107 ;  /* 0x0000006b6c6b7220 */ /* 0x001fe20000410000 */
[----:B------:R-:W-:Y:S01]  /*4880*/  IADD3 R112, PT, PT, R105, 0xc, RZ ;  /* 0x0000000c69707810 */ /* 0x000fe20007ffe0ff */
[----:B------:R-:W-:Y:S01]  /*4890*/  FADD.FTZ R91, RZ, R40 ;  /* 0x00000028ff5b7221 */ /* 0x000fe20000010000 */
[----:B------:R-:W-:-:S02]  /*48a0*/  ISETP.GE.U32.AND P0, PT, R55, UR33, PT ;  /* 0x0000002137007c0c */ /* 0x000fc4000bf06070 */
[----:B------:R-:W-:Y:S01]  /*48b0*/  FSEL R115, R113, RZ, !P6 ;  /* 0x000000ff71737208 */ /* 0x000fe20007000000 */
[----:B------:R-:W-:Y:S01]  /*48c0*/  MUFU.SIN R52, R133 ;  /* 0x0000008500347308 */ /* 0x000fe20000000400 */
[----:B------:R-:W-:Y:S01]  /*48d0*/  FSEL R113, R13, RZ, !P6 ;  /* 0x000000ff0d717208 */ /* 0x000fe20007000000 */
[C---:B-1----:R-:W-:Y:S01]  /*48e0*/  FMUL.FTZ R109, R111.reuse, R109 ;  /* 0x0000006d6f6d7220 */ /* 0x042fe20000410000 */
[----:B------:R-:W-:Y:S01]  /*48f0*/  ISETP.GE.U32.AND P6, PT, R112, UR33, PT ;  /* 0x0000002170007c0c */ /* 0x000fe2000bfc6070 */
[----:B------:R-:W-:Y:S01]  /*4900*/  FMUL.FTZ R112, R108, R92 ;  /* 0x0000005c6c707220 */ /* 0x000fe20000410000 */
[----:B------:R-:W-:Y:S01]  /*4910*/  FMUL.FTZ R108, R111, R110 ;  /* 0x0000006e6f6c7220 */ /* 0x000fe20000410000 */
[----:B------:R-:W-:Y:S01]  /*4920*/  FSEL R111, R107, 1, !P5 ;  /* 0x3f8000006b6f7808 */ /* 0x000fe20006800000 */
[----:B------:R-:W-:Y:S01]  /*4930*/  FMUL.FTZ R92, R93, R36 ;  /* 0x000000245d5c7220 */ /* 0x000fe20000410000 */
[----:B------:R0:W-:Y:S01]  /*4940*/  MUFU.COS R55, R133 ;  /* 0x0000008500377308 */ /* 0x0001e20000000000 */
[----:B------:R-:W-:Y:S01]  /*4950*/  FSEL R109, R109, RZ, !P2 ;  /* 0x000000ff6d6d7208 */ /* 0x000fe20005000000 */
[C---:B---3--:R-:W-:Y:S01]  /*4960*/  FMUL.FTZ R54, R53.reuse, R54 ;  /* 0x0000003635367220 */ /* 0x048fe20000410000 */
[----:B------:R-:W-:Y:S01]  /*4970*/  FSEL R108, R108, 1, !P2 ;  /* 0x3f8000006c6c7808 */ /* 0x000fe20005000000 */
[----:B------:R-:W-:Y:S01]  /*4980*/  FMUL.FTZ R50, R53, R50 ;  /* 0x0000003235327220 */ /* 0x000fe20000410000 */
[----:B------:R-:W-:-:S02]  /*4990*/  FSEL R107, R11, RZ, !P2 ;  /* 0x000000ff0b6b7208 */ /* 0x000fc40005000000 */
[----:B------:R-:W-:Y:S01]  /*49a0*/  ISETP.GE.U32.AND P1, PT, R41, UR33, PT ;  /* 0x0000002129007c0c */ /* 0x000fe2000bf26070 */
[----:B------:R-:W-:Y:S01]  /*49b0*/  FADD.FTZ R41, R90, R125 ;  /* 0x0000007d5a297221 */ /* 0x000fe20000010000 */
[----:B0-----:R-:W-:Y:S01]  /*49c0*/  FMUL.FTZ R133, R93, R38 ;  /* 0x000000265d857220 */ /* 0x001fe20000410000 */
[----:B------:R-:W0:Y:S01]  /*49d0*/  MUFU.SIN R42, R131 ;  /* 0x00000083002a7308 */ /* 0x000e220000000400 */
[----:B------:R-:W-:Y:S01]  /*49e0*/  FSEL R112, R112, RZ, !P5 ;  /* 0x000000ff70707208 */ /* 0x000fe20006800000 */
[----:B------:R-:W-:Y:S01]  /*49f0*/  FMUL.FTZ R53, R130, R41 ;  /* 0x0000002982357220 */ /* 0x000fe20000410000 */
[----:B------:R-:W-:Y:S02]  /*4a00*/  FSEL R110, R12, RZ, !P5 ;  /* 0x000000ff0c6e7208 */ /* 0x000fe40006800000 */
[----:B------:R-:W-:Y:S01]  /*4a10*/  FSEL R138, R50, RZ, !P0 ;  /* 0x000000ff328a7208 */ /* 0x000fe20004000000 */
[----:B------:R-:W-:Y:S01]  /*4a20*/  FFMA.FTZ R53, R128, R91, R53 ;  /* 0x0000005b80357223 */ /* 0x000fe20000010035 */
[----:B------:R-:W-:Y:S01]  /*4a30*/  FSEL R137, R54, 1, !P0 ;  /* 0x3f80000036897808 */ /* 0x000fe20004000000 */
[----:B------:R1:W-:Y:S02]  /*4a40*/  MUFU.EX2 R132, R133 ;  /* 0x0000008500847308 */ /* 0x0003e40000000800 */
[----:B------:R-:W-:-:S04]  /*4a50*/  FADD.FTZ R53, RZ, R53 ;  /* 0x00000035ff357221 */ /* 0x000fc80000010000 */
[----:B------:R-:W-:Y:S02]  /*4a60*/  FMUL.FTZ R40, R121, R53 ;  /* 0x0000003579287220 */ /* 0x000fe40000410000 */
[----:B------:R3:W4:Y:S01]  /*4a70*/  MUFU.COS R43, R131 ;  /* 0x00000083002b7308 */ /* 0x0007220000000000 */
[----:B-1----:R-:W-:Y:S01]  /*4a80*/  IADD3 R133, PT, PT, R105, 0xe, RZ ;  /* 0x0000000e69857810 */ /* 0x002fe20007ffe0ff */
[----:B0-----:R-:W-:-:S03]  /*4a90*/  FMUL.FTZ R42, R48, R42 ;  /* 0x0000002a302a7220 */ /* 0x001fc60000410000 */
[----:B------:R-:W-:Y:S01]  /*4aa0*/  ISETP.GE.U32.AND P2, PT, R133, UR33, PT ;  /* 0x0000002185007c0c */ /* 0x000fe2000bf46070 */
[----:B------:R-:W-:Y:S02]  /*4ab0*/  FMUL.FTZ R133, R130, R91 ;  /* 0x0000005b82857220 */ /* 0x000fe40000410000 */
[----:B------:R-:W0:Y:S01]  /*4ac0*/  MUFU.EX2 R44, R44 ;  /* 0x0000002c002c7308 */ /* 0x000e220000000800 */
[----:B---3--:R-:W-:Y:S01]  /*4ad0*/  FMUL.FTZ R131, R93, R56 ;  /* 0x000000385d837220 */ /* 0x008fe20000410000 */
[----:B------:R-:W-:Y:S01]  /*4ae0*/  IADD3 R93, PT, PT, R105, 0xd, RZ ;  /* 0x0000000d695d7810 */ /* 0x000fe20007ffe0ff */
[----:B------:R-:W-:-:S03]  /*4af0*/  FFMA.FTZ R133, R128, R41, -R133 ;  /* 0x0000002980857223 */ /* 0x000fc60000010885 */
[----:B------:R-:W-:Y:S01]  /*4b00*/  ISETP.GE.U32.AND P5, PT, R93, UR33, PT ;  /* 0x000000215d007c0c */ /* 0x000fe2000bfa6070 */
[----:B------:R-:W-:Y:S01]  /*4b10*/  FADD.FTZ R133, R133, R126 ;  /* 0x0000007e85857221 */ /* 0x000fe20000010000 */
[----:B------:R-:W1:Y:S01]  /*4b20*/  MUFU.EX2 R46, R46 ;  /* 0x0000002e002e7308 */ /* 0x000e620000000800 */
[----:B----4-:R-:W-:Y:S02]  /*4b30*/  FMUL.FTZ R43, R48, R43 ;  /* 0x0000002b302b7220 */ /* 0x010fe40000410000 */
[-C--:B------:R-:W-:Y:S01]  /*4b40*/  FMUL.FTZ R91, R121, R133.reuse ;  /* 0x00000085795b7220 */ /* 0x080fe20000410000 */
[----:B------:R-:W-:-:S03]  /*4b50*/  FFMA.FTZ R40, R120, R133, -R40 ;  /* 0x0000008578287223 */ /* 0x000fc60000010828 */
[----:B------:R-:W-:Y:S01]  /*4b60*/  FFMA.FTZ R91, R120, R53, R91 ;  /* 0x00000035785b7223 */ /* 0x000fe2000001005b */
[----:B------:R-:W3:Y:S01]  /*4b70*/  MUFU.SIN R93, R134 ;  /* 0x00000086005d7308 */ /* 0x000ee20000000400 */
[C---:B0-----:R-:W-:Y:S01]  /*4b80*/  FMUL.FTZ R47, R44.reuse, R47 ;  /* 0x0000002f2c2f7220 */ /* 0x041fe20000410000 */
[----:B------:R-:W-:Y:S01]  /*4b90*/  FMUL.FTZ R45, R44, R45 ;  /* 0x0000002d2c2d7220 */ /* 0x000fe20000410000 */
[----:B------:R-:W-:Y:S01]  /*4ba0*/  FADD.FTZ R91, RZ, R91 ;  /* 0x0000005bff5b7221 */ /* 0x000fe20000010000 */
[----:B------:R-:W-:Y:S01]  /*4bb0*/  FADD.FTZ R44, R40, R119 ;  /* 0x00000077282c7221 */ /* 0x000fe20000010000 */
[----:B------:R-:W-:-:S03]  /*4bc0*/  FMUL.FTZ R40, R124, R129 ;  /* 0x000000817c287220 */ /* 0x000fc60000410000 */
[----:B------:R-:W-:Y:S01]  /*4bd0*/  MUFU.EX2 R92, R92 ;  /* 0x0000005c005c7308 */ /* 0x000fe20000000800 */
[C---:B-1----:R-:W-:Y:S01]  /*4be0*/  FMUL.FTZ R51, R46.reuse, R51 ;  /* 0x000000332e337220 */ /* 0x042fe20000410000 */
[----:B------:R-:W-:Y:S01]  /*4bf0*/  FMUL.FTZ R49, R46, R49 ;  /* 0x000000312e317220 */ /* 0x000fe20000410000 */
[C---:B------:R-:W-:Y:S01]  /*4c00*/  FMUL.FTZ R46, R118.reuse, R91 ;  /* 0x0000005b762e7220 */ /* 0x040fe20000410000 */
[----:B------:R-:W-:-:S04]  /*4c10*/  FMUL.FTZ R48, R118, R44 ;  /* 0x0000002c76307220 */ /* 0x000fc80000410000 */
[----:B------:R-:W0:Y:S01]  /*4c20*/  MUFU.COS R41, R135 ;  /* 0x0000008700297308 */ /* 0x000e220000000000 */
[----:B---3--:R-:W-:Y:S01]  /*4c30*/  FMUL.FTZ R144, R132, R93 ;  /* 0x0000005d84907220 */ /* 0x008fe20000410000 */
[C---:B------:R-:W-:Y:S01]  /*4c40*/  FFMA.FTZ R93, R117.reuse, R44, -R46 ;  /* 0x0000002c755d7223 */ /* 0x040fe2000001082e */
[----:B------:R-:W-:-:S03]  /*4c50*/  FFMA.FTZ R48, R117, R91, R48 ;  /* 0x0000005b75307223 */ /* 0x000fc60000010030 */
[----:B------:R-:W-:Y:S01]  /*4c60*/  FADD.FTZ R93, R93, R116 ;  /* 0x000000745d5d7221 */ /* 0x000fe20000010000 */
[----:B------:R-:W-:Y:S01]  /*4c70*/  FADD.FTZ R48, RZ, R48 ;  /* 0x00000030ff307221 */ /* 0x000fe20000010000 */
[----:B------:R-:W1:Y:S03]  /*4c80*/  MUFU.EX2 R131, R131 ;  /* 0x0000008300837308 */ /* 0x000e660000000800 */
[----:B------:R-:W-:-:S04]  /*4c90*/  FMUL.FTZ R46, R115, R48 ;  /* 0x00000030732e7220 */ /* 0x000fc80000410000 */
[----:B------:R-:W-:Y:S01]  /*4ca0*/  FFMA.FTZ R46, R114, R93, -R46 ;  /* 0x0000005d722e7223 */ /* 0x000fe2000001082e */
[----:B------:R-:W3:Y:S01]  /*4cb0*/  MUFU.SIN R147, R135 ;  /* 0x0000008700937308 */ /* 0x000ee20000000400 */
[----:B0-----:R-:W-:Y:S01]  /*4cc0*/  FMUL.FTZ R148, R92, R41 ;  /* 0x000000295c947220 */ /* 0x001fe20000410000 */
[----:B------:R-:W-:-:S04]  /*4cd0*/  FMUL.FTZ R41, R123, R129 ;  /* 0x000000817b297220 */ /* 0x000fc80000410000 */
[-C--:B------:R-:W-:Y:S01]  /*4ce0*/  FFMA.FTZ R53, R124, R127.reuse, R41 ;  /* 0x0000007f7c357223 */ /* 0x080fe20000010029 */
[----:B------:R-:W-:Y:S01]  /*4cf0*/  FFMA.FTZ R41, R123, R127, -R40 ;  /* 0x0000007f7b297223 */ /* 0x000fe20000010828 */
[----:B------:R-:W0:Y:S01]  /*4d00*/  MUFU.COS R145, R134 ;  /* 0x0000008600917308 */ /* 0x000e220000000000 */
[C---:B-1----:R-:W-:Y:S01]  /*4d10*/  FMUL.FTZ R55, R131.reuse, R55 ;  /* 0x0000003783377220 */ /* 0x042fe20000410000 */
[----:B------:R-:W-:Y:S01]  /*4d20*/  FMUL.FTZ R52, R131, R52 ;  /* 0x0000003483347220 */ /* 0x000fe20000410000 */
[----:B------:R-:W-:Y:S01]  /*4d30*/  FMUL.FTZ R131, R115, R93 ;  /* 0x0000005d73837220 */ /* 0x000fe20000410000 */
[C---:B------:R-:W-:Y:S01]  /*4d40*/  FMUL.FTZ R40, R130.reuse, R41 ;  /* 0x0000002982287220 */ /* 0x040fe20000410000 */
[-C--:B------:R-:W-:Y:S02]  /*4d50*/  FMUL.FTZ R91, R130, R53.reuse ;  /* 0x00000035825b7220 */ /* 0x080fe40000410000 */
[----:B------:R-:W-:Y:S01]  /*4d60*/  FFMA.FTZ R131, R114, R48, R131 ;  /* 0x0000003072837223 */ /* 0x000fe20000010083 */
[C---:B------:R-:W-:Y:S01]  /*4d70*/  FFMA.FTZ R40, R128.reuse, R53, R40 ;  /* 0x0000003580287223 */ /* 0x040fe20000010028 */
[----:B------:R-:W-:Y:S01]  /*4d80*/  FFMA.FTZ R91, R128, R41, -R91 ;  /* 0x00000029805b7223 */ /* 0x000fe2000001085b */
[----:B------:R-:W-:Y:S01]  /*4d90*/  FADD.FTZ R48, R46, R113 ;  /* 0x000000712e307221 */ /* 0x000fe20000010000 */
[----:B------:R-:W-:Y:S01]  /*4da0*/  FADD.FTZ R131, RZ, R131 ;  /* 0x00000083ff837221 */ /* 0x000fe20000010000 */
[CC--:B------:R-:W-:Y:S01]  /*4db0*/  FMUL.FTZ R44, R121.reuse, R40.reuse ;  /* 0x00000028792c7220 */ /* 0x0c0fe20000410000 */
[----:B------:R-:W-:Y:S01]  /*4dc0*/  FMUL.FTZ R41, R121, R91 ;  /* 0x0000005b79297220 */ /* 0x000fe20000410000 */
[----:B---3--:R-:W-:Y:S01]  /*4dd0*/  FMUL.FTZ R147, R92, R147 ;  /* 0x000000935c937220 */ /* 0x008fe20000410000 */
[----:B------:R-:W-:Y:S01]  /*4de0*/  FMUL.FTZ R90, R112, R131 ;  /* 0x00000083705a7220 */ /* 0x000fe20000410000 */
[C---:B------:R-:W-:Y:S01]  /*4df0*/  FFMA.FTZ R44, R120.reuse, R91, -R44 ;  /* 0x0000005b782c7223 */ /* 0x040fe2000001082c */
[----:B------:R-:W-:Y:S01]  /*4e00*/  FFMA.FTZ R41, R120, R40, R41 ;  /* 0x0000002878297223 */ /* 0x000fe20000010029 */
[-C--:B------:R-:W-:Y:S01]  /*4e10*/  FMUL.FTZ R92, R112, R48.reuse ;  /* 0x00000030705c7220 */ /* 0x080fe20000410000 */
[C---:B------:R-:W-:Y:S01]  /*4e20*/  FFMA.FTZ R53, R111.reuse, R48, -R90 ;  /* 0x000000306f357223 */ /* 0x040fe2000001085a */
[CC--:B------:R-:W-:Y:S01]  /*4e30*/  FMUL.FTZ R46, R118.reuse, R44.reuse ;  /* 0x0000002c762e7220 */ /* 0x0c0fe20000410000 */
[----:B------:R-:W-:Y:S01]  /*4e40*/  FMUL.FTZ R40, R118, R41 ;  /* 0x0000002976287220 */ /* 0x000fe20000410000 */
[----:B------:R-:W-:Y:S01]  /*4e50*/  FFMA.FTZ R92, R111, R131, R92 ;  /* 0x000000836f5c7223 */ /* 0x000fe2000001005c */
[----:B------:R-:W-:Y:S01]  /*4e60*/  FADD.FTZ R48, R53, R110 ;  /* 0x0000006e35307221 */ /* 0x000fe20000010000 */
[C---:B------:R-:W-:Y:S01]  /*4e70*/  FFMA.FTZ R46, R117.reuse, R41, R46 ;  /* 0x00000029752e7223 */ /* 0x040fe2000001002e */
[----:B------:R-:W-:Y:S01]  /*4e80*/  FFMA.FTZ R40, R117, R44, -R40 ;  /* 0x0000002c75287223 */ /* 0x000fe20000010828 */
[----:B------:R-:W-:Y:S01]  /*4e90*/  FADD.FTZ R92, RZ, R92 ;  /* 0x0000005cff5c7221 */ /* 0x000fe20000010000 */
[----:B------:R-:W-:Y:S01]  /*4ea0*/  FMUL.FTZ R93, R109, R48 ;  /* 0x000000306d5d7220 */ /* 0x000fe20000410000 */
[C---:B------:R-:W-:Y:S01]  /*4eb0*/  FMUL.FTZ R41, R115.reuse, R46 ;  /* 0x0000002e73297220 */ /* 0x040fe20000410000 */
[----:B------:R-:W-:Y:S01]  /*4ec0*/  FMUL.FTZ R53, R115, R40 ;  /* 0x0000002873357220 */ /* 0x000fe20000410000 */
[-C--:B------:R-:W-:Y:S01]  /*4ed0*/  FMUL.FTZ R91, R109, R92.reuse ;  /* 0x0000005c6d5b7220 */ /* 0x080fe20000410000 */
[----:B------:R-:W-:Y:S01]  /*4ee0*/  FFMA.FTZ R93, R108, R92, R93 ;  /* 0x0000005c6c5d7223 */ /* 0x000fe2000001005d */
[C---:B------:R-:W-:Y:S01]  /*4ef0*/  FFMA.FTZ R41, R114.reuse, R40, -R41 ;  /* 0x0000002872297223 */ /* 0x040fe20000010829 */
[----:B------:R-:W-:Y:S01]  /*4f00*/  FFMA.FTZ R53, R114, R46, R53 ;  /* 0x0000002e72357223 */ /* 0x000fe20000010035 */
[----:B------:R-:W-:Y:S01]  /*4f10*/  FFMA.FTZ R48, R108, R48, -R91 ;  /* 0x000000306c307223 */ /* 0x000fe2000001085b */
[----:B------:R-:W-:Y:S01]  /*4f20*/  FADD.FTZ R46, RZ, R93 ;  /* 0x0000005dff2e7221 */ /* 0x000fe20000010000 */
[C---:B------:R-:W-:Y:S01]  /*4f30*/  FMUL.FTZ R44, R112.reuse, R41 ;  /* 0x00000029702c7220 */ /* 0x040fe20000410000 */
[-C--:B------:R-:W-:Y:S01]  /*4f40*/  FMUL.FTZ R40, R112, R53.reuse ;  /* 0x0000003570287220 */ /* 0x080fe20000410000 */
[----:B------:R-:W-:Y:S01]  /*4f50*/  FADD.FTZ R48, R48, R107 ;  /* 0x0000006b30307221 */ /* 0x000fe20000010000 */
[C---:B------:R-:W-:Y:S01]  /*4f60*/  FMUL.FTZ R92, R140.reuse, R46 ;  /* 0x0000002e8c5c7220 */ /* 0x040fe20000410000 */
[C---:B------:R-:W-:Y:S01]  /*4f70*/  FFMA.FTZ R44, R111.reuse, R53, R44 ;  /* 0x000000356f2c7223 */ /* 0x040fe2000001002c */
[----:B------:R-:W-:Y:S01]  /*4f80*/  FFMA.FTZ R40, R111, R41, -R40 ;  /* 0x000000296f287223 */ /* 0x000fe20000010828 */
[-C--:B------:R-:W-:Y:S01]  /*4f90*/  FMUL.FTZ R53, R140, R48.reuse ;  /* 0x000000308c357220 */ /* 0x080fe20000410000 */
[----:B------:R-:W-:Y:S01]  /*4fa0*/  FFMA.FTZ R41, R139, R48, -R92 ;  /* 0x000000308b297223 */ /* 0x000fe2000001085c */
[----:B------:R-:W-:Y:S01]  /*4fb0*/  FSEL R155, R9, RZ, !P0 ;  /* 0x000000ff099b7208 */ /* 0x000fe20004000000 */
[----:B0-----:R-:W-:Y:S01]  /*4fc0*/  FMUL.FTZ R145, R132, R145 ;  /* 0x0000009184917220 */ /* 0x001fe20000410000 */
[----:B------:R-:W-:Y:S01]  /*4fd0*/  FFMA.FTZ R53, R139, R46, R53 ;  /* 0x0000002e8b357223 */ /* 0x000fe20000010035 */
[----:B------:R-:W-:Y:S01]  /*4fe0*/  FADD.FTZ R46, R41, R156 ;  /* 0x0000009c292e7221 */ /* 0x000fe20000010000 */
[----:B------:R-:W-:-:S02]  /*4ff0*/  FSEL R136, R49, RZ, !P4 ;  /* 0x000000ff31887208 */ /* 0x000fc40006000000 */
[----:B------:R-:W-:Y:S01]  /*5000*/  FADD.FTZ R53, RZ, R53 ;  /* 0x00000035ff357221 */ /* 0x000fe20000010000 */
[C---:B------:R-:W-:Y:S01]  /*5010*/  FMUL.FTZ R48, R138.reuse, R46 ;  /* 0x0000002e8a307220 */ /* 0x040fe20000410000 */
[----:B------:R-:W-:Y:S02]  /*5020*/  FSEL R135, R51, 1, !P4 ;  /* 0x3f80000033877808 */ /* 0x000fe40006000000 */
[-C--:B------:R-:W-:Y:S01]  /*5030*/  FMUL.FTZ R131, R138, R53.reuse ;  /* 0x000000358a837220 */ /* 0x080fe20000410000 */
[----:B------:R-:W-:Y:S01]  /*5040*/  FFMA.FTZ R48, R137, R53, R48 ;  /* 0x0000003589307223 */ /* 0x000fe20000010030 */
[----:B------:R-:W-:Y:S01]  /*5050*/  FMUL.FTZ R41, R109, R44 ;  /* 0x0000002c6d297220 */ /* 0x000fe20000410000 */
[----:B------:R-:W-:Y:S01]  /*5060*/  FSEL R154, R8, RZ, !P4 ;  /* 0x000000ff089a7208 */ /* 0x000fe20006000000 */
[----:B------:R-:W-:Y:S01]  /*5070*/  FFMA.FTZ R46, R137, R46, -R131 ;  /* 0x0000002e892e7223 */ /* 0x000fe20000010883 */
[----:B------:R-:W-:Y:S01]  /*5080*/  FADD.FTZ R48, RZ, R48 ;  /* 0x00000030ff307221 */ /* 0x000fe20000010000 */
[-C--:B------:R-:W-:Y:S01]  /*5090*/  FFMA.FTZ R41, R108, R40.reuse, -R41 ;  /* 0x000000286c297223 */ /* 0x080fe20000010829 */
[----:B------:R-:W-:Y:S01]  /*50a0*/  FMUL.FTZ R49, R109, R40 ;  /* 0x000000286d317220 */ /* 0x000fe20000410000 */
[----:B------:R-:W-:Y:S01]  /*50b0*/  FADD.FTZ R46, R46, R155 ;  /* 0x0000009b2e2e7221 */ /* 0x000fe20000010000 */
[----:B------:R-:W-:Y:S01]  /*50c0*/  FMUL.FTZ R40, R136, R48 ;  /* 0x0000003088287220 */ /* 0x000fe20000410000 */
[----:B------:R-:W-:-:S02]  /*50d0*/  FSEL R134, R45, RZ, !P3 ;  /* 0x000000ff2d867208 */ /* 0x000fc40005800000 */
[-C--:B------:R-:W-:Y:S01]  /*50e0*/  FMUL.FTZ R53, R136, R46.reuse ;  /* 0x0000002e88357220 */ /* 0x080fe20000410000 */
[----:B------:R-:W-:Y:S01]  /*50f0*/  FFMA.FTZ R51, R135, R46, -R40 ;  /* 0x0000002e87337223 */ /* 0x000fe20000010828 */
[----:B------:R-:W-:Y:S02]  /*5100*/  FSEL R133, R47, 1, !P3 ;  /* 0x3f8000002f857808 */ /* 0x000fe40005800000 */
[----:B------:R-:W-:Y:S01]  /*5110*/  FFMA.FTZ R53, R135, R48, R53 ;  /* 0x0000003087357223 */ /* 0x000fe20000010035 */
[----:B------:R-:W-:Y:S01]  /*5120*/  FADD.FTZ R51, R51, R154 ;  /* 0x0000009a33337221 */ /* 0x000fe20000010000 */
[----:B------:R-:W-:Y:S01]  /*5130*/  FFMA.FTZ R49, R108, R44, R49 ;  /* 0x0000002c6c317223 */ /* 0x000fe20000010031 */
[----:B------:R-:W-:Y:S01]  /*5140*/  MOV R90, UR27 ;  /* 0x0000001b005a7c02 */ /* 0x000fe20008000f00 */
[----:B------:R-:W-:Y:S01]  /*5150*/  FADD.FTZ R53, RZ, R53 ;  /* 0x00000035ff357221 */ /* 0x000fe20000010000 */
[----:B------:R-:W-:Y:S01]  /*5160*/  FMUL.FTZ R46, R134, R51 ;  /* 0x00000033862e7220 */ /* 0x000fe20000410000 */
[----:B------:R-:W-:Y:S01]  /*5170*/  FMUL.FTZ R44, R140, R41 ;  /* 0x000000298c2c7220 */ /* 0x000fe20000410000 */
[----:B------:R-:W-:Y:S01]  /*5180*/  MOV R91, UR15 ;  /* 0x0000000f005b7c02 */ /* 0x000fe20008000f00 */
[-C--:B------:R-:W-:Y:S01]  /*5190*/  FMUL.FTZ R48, R134, R53.reuse ;  /* 0x0000003586307220 */ /* 0x080fe20000410000 */
[----:B------:R-:W-:Y:S01]  /*51a0*/  MOV R92, UR21 ;  /* 0x00000015005c7c02 */ /* 0x000fe20008000f00 */
[----:B------:R-:W-:Y:S01]  /*51b0*/  FFMA.FTZ R53, R133, R53, R46 ;  /* 0x0000003585357223 */ /* 0x000fe2000001002e */
[----:B------:R-:W-:Y:S01]  /*51c0*/  MOV R93, UR24 ;  /* 0x00000018005d7c02 */ /* 0x000fe20008000f00 */
[-C--:B------:R-:W-:Y:S01]  /*51d0*/  FMUL.FTZ R40, R140, R49.reuse ;  /* 0x000000318c287220 */ /* 0x080fe20000410000 */
[----:B------:R-:W-:Y:S01]  /*51e0*/  FFMA.FTZ R44, R139, R49, R44 ;  /* 0x000000318b2c7223 */ /* 0x000fe2000001002c */
[----:B------:R-:W-:Y:S01]  /*51f0*/  FSEL R153, R7, RZ, !P3 ;  /* 0x000000ff07997208 */ /* 0x000fe20005800000 */
[----:B------:R-:W-:Y:S01]  /*5200*/  FFMA.FTZ R48, R133, R51, -R48 ;  /* 0x0000003385307223 */ /* 0x000fe20000010830 */
[----:B------:R-:W-:Y:S01]  /*5210*/  FSEL R132, R42, RZ, !P6 ;  /* 0x000000ff2a847208 */ /* 0x000fe20007000000 */
[----:B------:R-:W-:Y:S01]  /*5220*/  FADD.FTZ R53, RZ, R53 ;  /* 0x00000035ff357221 */ /* 0x000fe20000010000 */
[----:B------:R-:W3:Y:S01]  /*5230*/  LDG.E.64 R90, desc[UR28][R90.64] ;  /* 0x0000001c5a5a7981 */ /* 0x000ee2000c1e1b00 */
[----:B------:R-:W-:Y:S01]  /*5240*/  FFMA.FTZ R40, R139, R41, -R40 ;  /* 0x000000298b287223 */ /* 0x000fe20000010828 */
[----:B------:R-:W-:-:S02]  /*5250*/  FMUL.FTZ R46, R138, R44 ;  /* 0x0000002c8a2e7220 */ /* 0x000fc40000410000 */
[----:B------:R-:W3:Y:S01]  /*5260*/  LDG.E.64 R92, desc[UR28][R92.64] ;  /* 0x0000001c5c5c7981 */ /* 0x000ee2000c1e1b00 */
[----:B------:R-:W-:Y:S01]  /*5270*/  FADD.FTZ R48, R48, R153 ;  /* 0x0000009930307221 */ /* 0x000fe20000010000 */
[----:B------:R-:W-:Y:S01]  /*5280*/  FSEL R131, R43, 1, !P6 ;  /* 0x3f8000002b837808 */ /* 0x000fe20007000000 */
[-C--:B------:R-:W-:Y:S01]  /*5290*/  FMUL.FTZ R42, R132, R53.reuse ;  /* 0x00000035842a7220 */ /* 0x080fe20000410000 */
[-C--:B------:R-:W-:Y:S01]  /*52a0*/  FFMA.FTZ R46, R137, R40.reuse, -R46 ;  /* 0x00000028892e7223 */ /* 0x080fe2000001082e */
[----:B------:R-:W-:Y:S01]  /*52b0*/  FMUL.FTZ R40, R138, R40 ;  /* 0x000000288a287220 */ /* 0x000fe20000410000 */
[-C--:B------:R-:W-:Y:S01]  /*52c0*/  FMUL.FTZ R50, R132, R48.reuse ;  /* 0x0000003084327220 */ /* 0x080fe20000410000 */
[----:B------:R-:W-:Y:S01]  /*52d0*/  FSEL R152, R6, RZ, !P6 ;  /* 0x000000ff06987208 */ /* 0x000fe20007000000 */
[----:B------:R-:W-:Y:S01]  /*52e0*/  FFMA.FTZ R41, R131, R48, -R42 ;  /* 0x0000003083297223 */ /* 0x000fe2000001082a */
[----:B------:R-:W-:Y:S01]  /*52f0*/  FFMA.FTZ R40, R137, R44, R40 ;  /* 0x0000002c89287223 */ /* 0x000fe20000010028 */
[----:B------:R-:W-:Y:S01]  /*5300*/  FFMA.FTZ R50, R131, R53, R50 ;  /* 0x0000003583327223 */ /* 0x000fe20000010032 */
[----:B------:R-:W-:Y:S01]  /*5310*/  FSEL R141, R52, RZ, !P5 ;  /* 0x000000ff348d7208 */ /* 0x000fe20006800000 */
[----:B------:R-:W-:Y:S01]  /*5320*/  FADD.FTZ R43, R41, R152 ;  /* 0x00000098292b7221 */ /* 0x000fe20000010000 */
[----:B------:R-:W-:Y:S01]  /*5330*/  FSEL R142, R55, 1, !P5 ;  /* 0x3f800000378e7808 */ /* 0x000fe20006800000 */
[C---:B------:R-:W-:Y:S01]  /*5340*/  FMUL.FTZ R42, R136.reuse, R40 ;  /* 0x00000028882a7220 */ /* 0x040fe20000410000 */
[----:B------:R-:W-:Y:S01]  /*5350*/  FADD.FTZ R50, RZ, R50 ;  /* 0x00000032ff327221 */ /* 0x000fe20000010000 */
[-C--:B------:R-:W-:Y:S01]  /*5360*/  FMUL.FTZ R45, R141, R43.reuse ;  /* 0x0000002b8d2d7220 */ /* 0x080fe20000410000 */
[-C--:B------:R-:W-:Y:S01]  /*5370*/  FMUL.FTZ R41, R136, R46.reuse ;  /* 0x0000002e88297220 */ /* 0x080fe20000410000 */
[----:B------:R-:W-:Y:S01]  /*5380*/  FFMA.FTZ R42, R135, R46, -R42 ;  /* 0x0000002e872a7223 */ /* 0x000fe2000001082a */
[-C--:B------:R-:W-:Y:S01]  /*5390*/  FMUL.FTZ R44, R141, R50.reuse ;  /* 0x000000328d2c7220 */ /* 0x080fe20000410000 */
[----:B------:R-:W-:Y:S01]  /*53a0*/  FFMA.FTZ R45, R142, R50, R45 ;  /* 0x000000328e2d7223 */ /* 0x000fe2000001002d */
[----:B------:R-:W-:Y:S01]  /*53b0*/  FFMA.FTZ R41, R135, R40, R41 ;  /* 0x0000002887297223 */ /* 0x000fe20000010029 */
[----:B------:R-:W-:Y:S01]  /*53c0*/  FSEL R143, R5, RZ, !P5 ;  /* 0x000000ff058f7208 */ /* 0x000fe20006800000 */
[----:B------:R-:W-:Y:S01]  /*53d0*/  FMUL.FTZ R40, R134, R42 ;  /* 0x0000002a86287220 */ /* 0x000fe20000410000 */
[----:B------:R-:W-:Y:S01]  /*53e0*/  FFMA.FTZ R44, R142, R43, -R44 ;  /* 0x0000002b8e2c7223 */ /* 0x000fe2000001082c */
[----:B------:R-:W-:Y:S01]  /*53f0*/  FSEL R144, R144, RZ, !P2 ;  /* 0x000000ff90907208 */ /* 0x000fe20005000000 */
[----:B------:R-:W-:Y:S01]  /*5400*/  FADD.FTZ R45, RZ, R45 ;  /* 0x0000002dff2d7221 */ /* 0x000fe20000010000 */
[-C--:B------:R-:W-:Y:S01]  /*5410*/  FFMA.FTZ R43, R133, R41.reuse, R40 ;  /* 0x00000029852b7223 */ /* 0x080fe20000010028 */
[----:B------:R-:W-:Y:S01]  /*5420*/  FADD.FTZ R44, R44, R143 ;  /* 0x0000008f2c2c7221 */ /* 0x000fe20000010000 */
[----:B------:R-:W-:Y:S01]  /*5430*/  FSEL R145, R145, 1, !P2 ;  /* 0x3f80000091917808 */ /* 0x000fe20005000000 */
[----:B------:R-:W-:Y:S01]  /*5440*/  FMUL.FTZ R40, R134, R41 ;  /* 0x0000002986287220 */ /* 0x000fe20000410000 */
[C---:B------:R-:W-:Y:S01]  /*5450*/  FMUL.FTZ R46, R144.reuse, R45 ;  /* 0x0000002d902e7220 */ /* 0x040fe20000410000 */
[----:B------:R-:W-:Y:S01]  /*5460*/  FMUL.FTZ R48, R144, R44 ;  /* 0x0000002c90307220 */ /* 0x000fe20000410000 */
[----:B------:R-:W-:Y:S01]  /*5470*/  FSEL R146, R4, RZ, !P2 ;  /* 0x000000ff04927208 */ /* 0x000fe20005000000 */
[----:B------:R-:W-:Y:S01]  /*5480*/  FFMA.FTZ R40, R133, R42, -R40 ;  /* 0x0000002a85287223 */ /* 0x000fe20000010828 */
[C---:B------:R-:W-:Y:S01]  /*5490*/  FFMA.FTZ R41, R145.reuse, R44, -R46 ;  /* 0x0000002c91297223 */ /* 0x040fe2000001082e */
[C---:B------:R-:W-:Y:S01]  /*54a0*/  FMUL.FTZ R42, R132.reuse, R43 ;  /* 0x0000002b842a7220 */ /* 0x040fe20000410000 */
[----:B------:R-:W-:Y:S01]  /*54b0*/  FFMA.FTZ R48, R145, R45, R48 ;  /* 0x0000002d91307223 */ /* 0x000fe20000010030 */
[----:B------:R-:W-:Y:S01]  /*54c0*/  FSEL R147, R147, RZ, !P1 ;  /* 0x000000ff93937208 */ /* 0x000fe20004800000 */
[----:B------:R-:W-:Y:S01]  /*54d0*/  FADD.FTZ R44, R41, R146 ;  /* 0x00000092292c7221 */ /* 0x000fe20000010000 */
[-C--:B------:R-:W-:Y:S01]  /*54e0*/  FFMA.FTZ R42, R131, R40.reuse, -R42 ;  /* 0x00000028832a7223 */ /* 0x080fe2000001082a */
[----:B------:R-:W-:Y:S01]  /*54f0*/  FMUL.FTZ R40, R132, R40 ;  /* 0x0000002884287220 */ /* 0x000fe20000410000 */
[----:B------:R-:W-:Y:S01]  /*5500*/  FADD.FTZ R48, RZ, R48 ;  /* 0x00000030ff307221 */ /* 0x000fe20000010000 */
[----:B------:R-:W-:Y:S01]  /*5510*/  FSEL R148, R148, 1, !P1 ;  /* 0x3f80000094947808 */ /* 0x000fe20004800000 */
[----:B------:R-:W-:Y:S01]  /*5520*/  FMUL.FTZ R45, R147, R44 ;  /* 0x0000002c932d7220 */ /* 0x000fe20000410000 */
[----:B------:R-:W-:Y:S01]  /*5530*/  FFMA.FTZ R40, R131, R43, R40 ;  /* 0x0000002b83287223 */ /* 0x000fe20000010028 */
[----:B------:R-:W-:Y:S01]  /*5540*/  FMUL.FTZ R43, R147, R48 ;  /* 0x00000030932b7220 */ /* 0x000fe20000410000 */
[C---:B------:R-:W-:Y:S01]  /*5550*/  FMUL.FTZ R41, R141.reuse, R42 ;  /* 0x0000002a8d297220 */ /* 0x040fe20000410000 */
[----:B------:R-:W-:Y:S01]  /*5560*/  FFMA.FTZ R45, R148, R48, R45 ;  /* 0x00000030942d7223 */ /* 0x000fe2000001002d */
[----:B------:R-:W-:Y:S01]  /*5570*/  FSEL R149, R2, RZ, !P1 ;  /* 0x000000ff02957208 */ /* 0x000fe20004800000 */
[----:B------:R-:W-:Y:S01]  /*5580*/  FFMA.FTZ R44, R148, R44, -R43 ;  /* 0x0000002c942c7223 */ /* 0x000fe2000001082b */
[-C--:B------:R-:W-:Y:S01]  /*5590*/  FFMA.FTZ R43, R142, R40.reuse, R41 ;  /* 0x000000288e2b7223 */ /* 0x080fe20000010029 */
[----:B------:R-:W-:Y:S01]  /*55a0*/  FADD.FTZ R158, RZ, R45 ;  /* 0x0000002dff9e7221 */ /* 0x000fe20000010000 */
[----:B------:R-:W-:Y:S01]  /*55b0*/  FMUL.FTZ R41, R141, R40 ;  /* 0x000000288d297220 */ /* 0x000fe20000410000 */
[----:B------:R-:W-:Y:S01]  /*55c0*/  FADD.FTZ R157, R44, R149 ;  /* 0x000000952c9d7221 */ /* 0x000fe20000010000 */
[----:B------:R-:W-:Y:S01]  /*55d0*/  FMUL.FTZ R40, R144, R43 ;  /* 0x0000002b90287220 */ /* 0x000fe20000410000 */
[C---:B------:R-:W-:Y:S01]  /*55e0*/  ISETP.GE.AND P0, PT, R103.reuse, 0x1, PT ;  /* 0x000000016700780c */ /* 0x040fe20003f06270 */
[----:B------:R-:W-:Y:S01]  /*55f0*/  FFMA.FTZ R41, R142, R42, -R41 ;  /* 0x0000002a8e297223 */ /* 0x000fe20000010829 */
[----:B------:R-:W0:Y:S01]  /*5600*/  SHFL.UP PT, R45, R158, 0x1, RZ ;  /* 0x042000009e2d7989 */ /* 0x000e2200000e00ff */
[----:B------:R-:W1:Y:S01]  /*5610*/  S2UR UR11, SR_CgaCtaId ;  /* 0x00000000000b79c3 */ /* 0x000e620000008800 */
[----:B------:R-:W-:Y:S01]  /*5620*/  ISETP.NE.AND P1, PT, R103, 0x1f, PT ;  /* 0x0000001f6700780c */ /* 0x000fe20003f25270 */
[-C--:B------:R-:W-:Y:S01]  /*5630*/  FFMA.FTZ R40, R145, R41.reuse, -R40 ;  /* 0x0000002991287223 */ /* 0x080fe20000010828 */
[----:B------:R-:W-:Y:S01]  /*5640*/  FMUL.FTZ R42, R144, R41 ;  /* 0x00000029902a7220 */ /* 0x000fe20000410000 */
[----:B------:R-:W4:Y:S01]  /*5650*/  SHFL.UP PT, R44, R157, 0x1, RZ ;  /* 0x042000009d2c7989 */ /* 0x000f2200000e00ff */
[----:B------:R-:W-:Y:S01]  /*5660*/  UMOV UR26, 0x400 ;  /* 0x00000400001a7882 */ /* 0x000fe20000000000 */
[----:B------:R-:W-:Y:S01]  /*5670*/  FMUL.FTZ R41, R147, R40 ;  /* 0x0000002893297220 */ /* 0x000fe20000410000 */
[----:B------:R-:W-:Y:S01]  /*5680*/  FFMA.FTZ R42, R145, R43, R42 ;  /* 0x0000002b912a7223 */ /* 0x000fe2000001002a */
[----:B------:R-:W-:Y:S03]  /*5690*/  BSSY.RECONVERGENT B0, `(.L_x_33) ;  /* 0x00000b7000007945 */ /* 0x000fe60003800200 */
[-C--:B------:R-:W-:Y:S01]  /*56a0*/  FFMA.FTZ R160, R148, R42.reuse, R41 ;  /* 0x0000002a94a07223 */ /* 0x080fe20000010029 */
[----:B------:R-:W-:-:S04]  /*56b0*/  FMUL.FTZ R159, R147, R42 ;  /* 0x0000002a939f7220 */ /* 0x000fc80000410000 */
[----:B------:R-:W-:Y:S01]  /*56c0*/  FFMA.FTZ R159, R148, R40, -R159 ;  /* 0x00000028949f7223 */ /* 0x000fe2000001089f */
[----:B------:R-:W5:Y:S04]  /*56d0*/  SHFL.UP PT, R41, R160, 0x1, RZ ;  /* 0x04200000a0297989 */ /* 0x000f6800000e00ff */
[----:B------:R-:W2:Y:S01]  /*56e0*/  SHFL.UP PT, R40, R159, 0x1, RZ ;  /* 0x042000009f287989 */ /* 0x000ea200000e00ff */
[CC--:B0-----:R-:W-:Y:S01]  /*56f0*/  FMUL.FTZ R43, R159.reuse, R45.reuse ;  /* 0x0000002d9f2b7220 */ /* 0x0c1fe20000410000 */
[C---:B------:R-:W-:Y:S01]  /*5700*/  FMUL.FTZ R42, R160.reuse, R45 ;  /* 0x0000002da02a7220 */ /* 0x040fe20000410000 */
[----:B-1----:R-:W-:Y:S02]  /*5710*/  ULEA UR26, UR11, UR26, 0x18 ;  /* 0x0000001a0b1a7291 */ /* 0x002fe4000f8ec0ff */
[-C--:B----4-:R-:W-:Y:S01]  /*5720*/  FFMA.FTZ R43, R160, R44.reuse, R43 ;  /* 0x0000002ca02b7223 */ /* 0x090fe2000001002b */
[----:B------:R-:W-:-:S03]  /*5730*/  FFMA.FTZ R42, R159, R44, -R42 ;  /* 0x0000002c9f2a7223 */ /* 0x000fc6000001082a */
[----:B------:R-:W-:Y:S01]  /*5740*/  @!P1 LEA R163, R104, UR26, 0x4 ;  /* 0x0000001a68a39c11 */ /* 0x000fe2000f8e20ff */
[----:B------:R-:W-:Y:S01]  /*5750*/  @P0 FADD.FTZ R158, R158, R43 ;  /* 0x0000002b9e9e0221 */ /* 0x000fe20000010000 */
[----:B------:R-:W-:-:S04]  /*5760*/  @P0 FADD.FTZ R157, R157, R42 ;  /* 0x0000002a9d9d0221 */ /* 0x000fc80000010000 */
[----:B------:R-:W0:Y:S04]  /*5770*/  SHFL.UP PT, R45, R158, 0x2, RZ ;  /* 0x044000009e2d7989 */ /* 0x000e2800000e00ff */
[----:B------:R-:W1:Y:S01]  /*5780*/  SHFL.UP PT, R44, R157, 0x2, RZ ;  /* 0x044000009d2c7989 */ /* 0x000e6200000e00ff */
[-C--:B-----5:R-:W-:Y:S01]  /*5790*/  FMUL.FTZ R43, R159, R41.reuse ;  /* 0x000000299f2b7220 */ /* 0x0a0fe20000410000 */
[----:B------:R-:W-:-:S03]  /*57a0*/  FMUL.FTZ R42, R160, R41 ;  /* 0x00000029a02a7220 */ /* 0x000fc60000410000 */
[-C--:B--2---:R-:W-:Y:S01]  /*57b0*/  @P0 FFMA.FTZ R160, R160, R40.reuse, R43 ;  /* 0x00000028a0a00223 */ /* 0x084fe2000001002b */
[----:B------:R-:W-:Y:S01]  /*57c0*/  @P0 FFMA.FTZ R159, R159, R40, -R42 ;  /* 0x000000289f9f0223 */ /* 0x000fe2000001082a */
[----:B------:R-:W-:-:S03]  /*57d0*/  ISETP.GE.AND P0, PT, R103, 0x2, PT ;  /* 0x000000026700780c */ /* 0x000fc60003f06270 */
[----:B------:R-:W2:Y:S04]  /*57e0*/  SHFL.UP PT, R41, R160, 0x2, RZ ;  /* 0x04400000a0297989 */ /* 0x000ea800000e00ff */
[----:B------:R-:W4:Y:S01]  /*57f0*/  SHFL.UP PT, R40, R159, 0x2, RZ ;  /* 0x044000009f287989 */ /* 0x000f2200000e00ff */
[-C--:B0-----:R-:W-:Y:S01]  /*5800*/  FMUL.FTZ R43, R159, R45.reuse ;  /* 0x0000002d9f2b7220 */ /* 0x081fe20000410000 */
[----:B------:R-:W-:-:S03]  /*5810*/  FMUL.FTZ R42, R160, R45 ;  /* 0x0000002da02a7220 */ /* 0x000fc60000410000 */
[-C--:B-1----:R-:W-:Y:S01]  /*5820*/  FFMA.FTZ R43, R160, R44.reuse, R43 ;  /* 0x0000002ca02b7223 */ /* 0x082fe2000001002b */
[----:B------:R-:W-:-:S03]  /*5830*/  FFMA.FTZ R42, R159, R44, -R42 ;  /* 0x0000002c9f2a7223 */ /* 0x000fc6000001082a */
[----:B------:R-:W-:Y:S01]  /*5840*/  @P0 FADD.FTZ R158, R158, R43 ;  /* 0x0000002b9e9e0221 */ /* 0x000fe20000010000 */
[----:B------:R-:W-:-:S04]  /*5850*/  @P0 FADD.FTZ R157, R157, R42 ;  /* 0x0000002a9d9d0221 */ /* 0x000fc80000010000 */
[----:B------:R-:W0:Y:S01]  /*5860*/  SHFL.UP PT, R45, R158, 0x4, RZ ;  /* 0x048000009e2d7989 */ /* 0x000e2200000e00ff */
[CC--:B--2---:R-:W-:Y:S01]  /*5870*/  FMUL.FTZ R43, R159.reuse, R41.reuse ;  /* 0x000000299f2b7220 */ /* 0x0c4fe20000410000 */
[C---:B------:R-:W-:Y:S02]  /*5880*/  FMUL.FTZ R42, R160.reuse, R41 ;  /* 0x00000029a02a7220 */ /* 0x040fe40000410000 */
[----:B------:R-:W1:Y:S01]  /*5890*/  SHFL.UP PT, R44, R157, 0x4, RZ ;  /* 0x048000009d2c7989 */ /* 0x000e6200000e00ff */
[-C--:B----4-:R-:W-:Y:S01]  /*58a0*/  @P0 FFMA.FTZ R160, R160, R40.reuse, R43 ;  /* 0x00000028a0a00223 */ /* 0x090fe2000001002b */
        /* <DEDUP_REMOVED lines=9> */
[----:B------:R-:W-:Y:S01]  /*5940*/  @P0 FADD.FTZ R157, R157, R42 ;  /* 0x0000002a9d9d0221 */ /* 0x000fe20000010000 */
[CC--:B--2---:R-:W-:Y:S01]  /*5950*/  FMUL.FTZ R43, R159.reuse, R41.reuse ;  /* 0x000000299f2b7220 */ /* 0x0c4fe20000410000 */
[C---:B------:R-:W-:Y:S02]  /*5960*/  FMUL.FTZ R42, R160.reuse, R41 ;  /* 0x00000029a02a7220 */ /* 0x040fe40000410000 */
[----:B------:R-:W0:Y:S01]  /*5970*/  SHFL.UP PT, R44, R158, 0x8, RZ ;  /* 0x050000009e2c7989 */ /* 0x000e2200000e00ff */
[-C--:B----4-:R-:W-:Y:S01]  /*5980*/  @P0 FFMA.FTZ R160, R160, R40.reuse, R43 ;  /* 0x00000028a0a00223 */ /* 0x090fe2000001002b */
[----:B------:R-:W-:Y:S01]  /*5990*/  @P0 FFMA.FTZ R159, R159, R40, -R42 ;  /* 0x000000289f9f0223 */ /* 0x000fe2000001082a */
[----:B------:R-:W-:Y:S01]  /*59a0*/  ISETP.GE.AND P0, PT, R103, 0x8, PT ;  /* 0x000000086700780c */ /* 0x000fe20003f06270 */
[----:B------:R-:W1:Y:S04]  /*59b0*/  SHFL.UP PT, R43, R157, 0x8, RZ ;  /* 0x050000009d2b7989 */ /* 0x000e6800000e00ff */
[----:B------:R-:W2:Y:S04]  /*59c0*/  SHFL.UP PT, R41, R160, 0x8, RZ ;  /* 0x05000000a0297989 */ /* 0x000ea800000e00ff */
[----:B------:R-:W4:Y:S01]  /*59d0*/  SHFL.UP PT, R40, R159, 0x8, RZ ;  /* 0x050000009f287989 */ /* 0x000f2200000e00ff */
[-C--:B0-----:R-:W-:Y:S01]  /*59e0*/  FMUL.FTZ R45, R159, R44.reuse ;  /* 0x0000002c9f2d7220 */ /* 0x081fe20000410000 */
[----:B------:R-:W-:-:S03]  /*59f0*/  FMUL.FTZ R44, R160, R44 ;  /* 0x0000002ca02c7220 */ /* 0x000fc60000410000 */
[CC--:B-1----:R-:W-:Y:S01]  /*5a00*/  FFMA.FTZ R47, R160.reuse, R43.reuse, R45 ;  /* 0x0000002ba02f7223 */ /* 0x0c2fe2000001002d */
[C---:B------:R-:W-:Y:S01]  /*5a10*/  FFMA.FTZ R44, R159.reuse, R43, -R44 ;  /* 0x0000002b9f2c7223 */ /* 0x040fe2000001082c */
[-C--:B--2---:R-:W-:Y:S01]  /*5a20*/  FMUL.FTZ R45, R159, R41.reuse ;  /* 0x000000299f2d7220 */ /* 0x084fe20000410000 */
[----:B------:R-:W-:Y:S01]  /*5a30*/  FMUL.FTZ R42, R160, R41 ;  /* 0x00000029a02a7220 */ /* 0x000fe20000410000 */
[----:B------:R-:W-:Y:S01]  /*5a40*/  @P0 FADD.FTZ R158, R158, R47 ;  /* 0x0000002f9e9e0221 */ /* 0x000fe20000010000 */
[----:B------:R-:W-:Y:S01]  /*5a50*/  @P0 FADD.FTZ R157, R157, R44 ;  /* 0x0000002c9d9d0221 */ /* 0x000fe20000010000 */
[-C--:B----4-:R-:W-:Y:S01]  /*5a60*/  @P0 FFMA.FTZ R160, R160, R40.reuse, R45 ;  /* 0x00000028a0a00223 */ /* 0x090fe2000001002d */
[----:B------:R-:W-:Y:S01]  /*5a70*/  @P0 FFMA.FTZ R159, R159, R40, -R42 ;  /* 0x000000289f9f0223 */ /* 0x000fe2000001082a */
[----:B------:R-:W-:Y:S01]  /*5a80*/  LOP3.LUT P0, RZ, R106, 0x1f, RZ, 0xc0, !PT ;  /* 0x0000001f6aff7812 */ /* 0x000fe2000780c0ff */
[----:B------:R-:W0:Y:S03]  /*5a90*/  SHFL.UP PT, R43, R158, 0x10, RZ ;  /* 0x060000009e2b7989 */ /* 0x000e2600000e00ff */
[----:B------:R-:W-:Y:S01]  /*5aa0*/  ISETP.EQ.OR P0, PT, RZ, UR6, P0 ;  /* 0x00000006ff007c0c */ /* 0x000fe20008702670 */
[----:B------:R-:W1:Y:S04]  /*5ab0*/  SHFL.UP PT, R40, R160, 0x10, RZ ;  /* 0x06000000a0287989 */ /* 0x000e6800000e00ff */
[----:B------:R-:W2:Y:S04]  /*5ac0*/  SHFL.UP PT, R53, R159, 0x10, RZ ;  /* 0x060000009f357989 */ /* 0x000ea800000e00ff */
[----:B------:R-:W4:Y:S01]  /*5ad0*/  SHFL.UP PT, R41, R157, 0x10, RZ ;  /* 0x060000009d297989 */ /* 0x000f2200000e00ff */
[CC--:B0-----:R-:W-:Y:S01]  /*5ae0*/  FMUL.FTZ R42, R160.reuse, R43.reuse ;  /* 0x0000002ba02a7220 */ /* 0x0c1fe20000410000 */
[C---:B------:R-:W-:Y:S01]  /*5af0*/  FMUL.FTZ R43, R159.reuse, R43 ;  /* 0x0000002b9f2b7220 */ /* 0x040fe20000410000 */
[-C--:B-1----:R-:W-:Y:S01]  /*5b00*/  FMUL.FTZ R52, R160, R40.reuse ;  /* 0x00000028a0347220 */ /* 0x082fe20000410000 */
[----:B------:R-:W-:-:S03]  /*5b10*/  FMUL.FTZ R40, R159, R40 ;  /* 0x000000289f287220 */ /* 0x000fc60000410000 */
[CC--:B--2---:R-:W-:Y:S01]  /*5b20*/  FFMA.FTZ R52, R159.reuse, R53.reuse, -R52 ;  /* 0x000000359f347223 */ /* 0x0c4fe20000010834 */
[C---:B------:R-:W-:Y:S01]  /*5b30*/  FFMA.FTZ R53, R160.reuse, R53, R40 ;  /* 0x00000035a0357223 */ /* 0x040fe20000010028 */
[----:B------:R-:W-:Y:S02]  /*5b40*/  HFMA2 R40, -RZ, RZ, 1.875, 0 ;  /* 0x3f800000ff287431 */ /* 0x000fe400000001ff */
[-C--:B----4-:R-:W-:Y:S01]  /*5b50*/  FFMA.FTZ R54, R159, R41.reuse, -R42 ;  /* 0x000000299f367223 */ /* 0x090fe2000001082a */
[----:B------:R-:W-:Y:S01]  /*5b60*/  FFMA.FTZ R55, R160, R41, R43 ;  /* 0x00000029a0377223 */ /* 0x000fe2000001002b */
[----:B------:R-:W-:Y:S02]  /*5b70*/  CS2R R42, SRZ ;  /* 0x00000000002a7805 */ /* 0x000fe4000001ff00 */
[----:B------:R-:W-:Y:S01]  /*5b80*/  MOV R41, RZ ;  /* 0x000000ff00297202 */ /* 0x000fe20000000f00 */
[----:B------:R-:W-:Y:S01]  /*5b90*/  FADD.FTZ R54, R157, R54 ;  /* 0x000000369d367221 */ /* 0x000fe20000010000 */
[----:B------:R-:W-:-:S04]  /*5ba0*/  FADD.FTZ R55, R158, R55 ;  /* 0x000000379e377221 */ /* 0x000fc80000010000 */
[----:B------:R-:W-:Y:S01]  /*5bb0*/  @!P0 LDS.128 R40, [UR9] ;  /* 0x00000009ff288984 */ /* 0x000fe20008000c00 */
[----:B------:R-:W-:-:S03]  /*5bc0*/  ISETP.GE.AND P0, PT, R103, 0x10, PT ;  /* 0x000000106700780c */ /* 0x000fc60003f06270 */
[----:B------:R-:W-:Y:S01]  /*5bd0*/  @!P1 STS.128 [R163+0x1090], R52 ;  /* 0x00109034a3009388 */ /* 0x000fe20000000c00 */
[----:B------:R-:W-:Y:S01]  /*5be0*/  BAR.SYNC.DEFER_BLOCKING 0x0 ;  /* 0x0000000000007b1d */ /* 0x000fe20000010000 */
[----:B------:R-:W-:-:S05]  /*5bf0*/  ISETP.GE.U32.AND P1, PT, R106, 0x20, PT ;  /* 0x000000206a00780c */ /* 0x000fca0003f26070 */
[----:B------:R-:W0:Y:S04]  /*5c00*/  LDS.128 R44, [UR26+0x1090] ;  /* 0x0010901aff2c7984 */ /* 0x000e280008000c00 */
[----:B------:R-:W1:Y:S01]  /*5c10*/  LDS.128 R48, [UR26+0x10a0] ;  /* 0x0010a01aff307984 */ /* 0x000e620008000c00 */
[CC--:B---3--:R-:W-:Y:S01]  /*5c20*/  FMUL.FTZ R161, R91.reuse, R93.reuse ;  /* 0x0000005d5ba17220 */ /* 0x0c8fe20000410000 */
[----:B------:R-:W-:Y:S01]  /*5c30*/  FMUL.FTZ R162, R90, R93 ;  /* 0x0000005d5aa27220 */ /* 0x000fe20000410000 */
[----:B------:R-:W-:Y:S02]  /*5c40*/  FSEL R93, R158, R55, !P0 ;  /* 0x000000379e5d7208 */ /* 0x000fe40004000000 */
[-C--:B------:R-:W-:Y:S01]  /*5c50*/  FFMA.FTZ R161, R90, R92.reuse, -R161 ;  /* 0x0000005c5aa17223 */ /* 0x080fe200000108a1 */
[----:B------:R-:W-:Y:S01]  /*5c60*/  FFMA.FTZ R162, R91, R92, R162 ;  /* 0x0000005c5ba27223 */ /* 0x000fe200000100a2 */
[----:B------:R-:W-:-:S02]  /*5c70*/  FSEL R90, R159, R52, !P0 ;  /* 0x000000349f5a7208 */ /* 0x000fc40004000000 */
[----:B------:R-:W-:Y:S01]  /*5c80*/  FSEL R91, R160, R53, !P0 ;  /* 0x00000035a05b7208 */ /* 0x000fe20004000000 */
[----:B------:R-:W-:Y:S01]  /*5c90*/  SHFL.UP PT, R93, R93, 0x1, RZ ;  /* 0x042000005d5d7989 */ /* 0x000fe200000e00ff */
[----:B------:R-:W-:Y:S02]  /*5ca0*/  FSEL R92, R157, R54, !P0 ;  /* 0x000000369d5c7208 */ /* 0x000fe40004000000 */
[----:B------:R-:W-:Y:S01]  /*5cb0*/  ISETP.NE.AND P0, PT, R104, 0x1, PT ;  /* 0x000000016800780c */ /* 0x000fe20003f05270 */
[----:B------:R-:W2:Y:S01]  /*5cc0*/  LDS.128 R52, [UR26+0x10b0] ;  /* 0x0010b01aff347984 */ /* 0x000ea20008000c00 */
[----:B------:R-:W-:Y:S02]  /*5cd0*/  R2UR UR31, R161 ;  /* 0x00000000a11f72ca */ /* 0x000fe400000e0000 */
[----:B------:R-:W-:Y:S01]  /*5ce0*/  R2UR UR37, R162 ;  /* 0x00000000a22572ca */ /* 0x000fe200000e0000 */
[----:B------:R-:W-:Y:S04]  /*5cf0*/  SHFL.UP PT, R90, R90, 0x1, RZ ;  /* 0x042000005a5a7989 */ /* 0x000fe800000e00ff */
[----:B------:R-:W-:Y:S04]  /*5d00*/  SHFL.UP PT, R91, R91, 0x1, RZ ;  /* 0x042000005b5b7989 */ /* 0x000fe800000e00ff */
[----:B------:R-:W-:Y:S01]  /*5d10*/  SHFL.UP PT, R92, R92, 0x1, RZ ;  /* 0x042000005c5c7989 */ /* 0x000fe200000e00ff */
[----:B0-----:R-:W-:-:S02]  /*5d20*/  FSEL R158, R44, R3, !P0 ;  /* 0x000000032c9e7208 */ /* 0x001fc40004000000 */
[C---:B------:R-:W-:Y:S01]  /*5d30*/  FSEL R0, R45.reuse, R0, !P0 ;  /* 0x000000002d007208 */ /* 0x040fe20004000000 */
[CC--:B-1----:R-:W-:Y:S01]  /*5d40*/  FMUL.FTZ R157, R45.reuse, R49.reuse ;  /* 0x000000312d9d7220 */ /* 0x0c2fe20000410000 */
[----:B------:R-:W-:Y:S01]  /*5d50*/  FMUL.FTZ R160, R44, R49 ;  /* 0x000000312ca07220 */ /* 0x000fe20000410000 */
[----:B------:R-:W-:Y:S02]  /*5d60*/  FSEL R151, R46, R151, !P0 ;  /* 0x000000972e977208 */ /* 0x000fe40004000000 */
[-C--:B------:R-:W-:Y:S01]  /*5d70*/  FFMA.FTZ R157, R44, R48.reuse, -R157 ;  /* 0x000000302c9d7223 */ /* 0x080fe2000001089d */
[----:B------:R-:W-:Y:S01]  /*5d80*/  FFMA.FTZ R3, R45, R48, R160 ;  /* 0x000000302d037223 */ /* 0x000fe200000100a0 */
[CC--:B------:R-:W-:Y:S01]  /*5d90*/  FMUL.FTZ R45, R47.reuse, R49.reuse ;  /* 0x000000312f2d7220 */ /* 0x0c0fe20000410000 */
[C---:B------:R-:W-:Y:S01]  /*5da0*/  FMUL.FTZ R44, R46.reuse, R49 ;  /* 0x000000312e2c7220 */ /* 0x040fe20000410000 */
[C---:B------:R-:W-:Y:S02]  /*5db0*/  FSEL R150, R47.reuse, R150, !P0 ;  /* 0x000000962f967208 */ /* 0x040fe40004000000 */
[-C--:B------:R-:W-:Y:S01]  /*5dc0*/  FFMA.FTZ R49, R46, R48.reuse, -R45 ;  /* 0x000000302e317223 */ /* 0x080fe2000001082d */
[----:B------:R-:W-:Y:S01]  /*5dd0*/  FFMA.FTZ R48, R47, R48, R44 ;  /* 0x000000302f307223 */ /* 0x000fe2000001002c */
[----:B------:R-:W-:Y:S01]  /*5de0*/  ISETP.NE.AND P0, PT, R104, 0x2, PT ;  /* 0x000000026800780c */ /* 0x000fe20003f05270 */
[----:B------:R-:W0:Y:S01]  /*5df0*/  LDS.128 R44, [UR26+0x10c0] ;  /* 0x0010c01aff2c7984 */ /* 0x000e220008000c00 */
[----:B------:R-:W-:Y:S01]  /*5e00*/  FADD.FTZ R50, R50, R49 ;  /* 0x0000003132327221 */ /* 0x000fe20000010000 */
[----:B------:R-:W-:Y:S01]  /*5e10*/  FADD.FTZ R51, R51, R48 ;  /* 0x0000003033337221 */ /* 0x000fe20000010000 */
[----:B------:R-:W-:-:S02]  /*5e20*/  FSEL R49, R3, R0, !P0 ;  /* 0x0000000003317208 */ /* 0x000fc40004000000 */
[----:B------:R-:W-:Y:S02]  /*5e30*/  FSEL R158, R157, R158, !P0 ;  /* 0x0000009e9d9e7208 */ /* 0x000fe40004000000 */
[C---:B------:R-:W-:Y:S02]  /*5e40*/  FSEL R151, R50.reuse, R151, !P0 ;  /* 0x0000009732977208 */ /* 0x040fe40004000000 */
[----:B------:R-:W-:Y:S01]  /*5e50*/  FSEL R150, R51, R150, !P0 ;  /* 0x0000009633967208 */ /* 0x000fe20004000000 */
[-C--:B--2---:R-:W-:Y:S01]  /*5e60*/  FMUL.FTZ R48, R3, R53.reuse ;  /* 0x0000003503307220 */ /* 0x084fe20000410000 */
[CC--:B------:R-:W-:Y:S01]  /*5e70*/  FMUL.FTZ R160, R157.reuse, R53.reuse ;  /* 0x000000359da07220 */ /* 0x0c0fe20000410000 */
[-C--:B------:R-:W-:Y:S01]  /*5e80*/  FMUL.FTZ R0, R50, R53.reuse ;  /* 0x0000003532007220 */ /* 0x080fe20000410000 */
[----:B------:R-:W-:Y:S01]  /*5e90*/  ISETP.NE.AND P0, PT, R104, 0x3, PT ;  /* 0x000000036800780c */ /* 0x000fe20003f05270 */
[-C--:B------:R-:W-:Y:S01]  /*5ea0*/  FFMA.FTZ R157, R157, R52.reuse, -R48 ;  /* 0x000000349d9d7223 */ /* 0x080fe20000010830 */
[-C--:B------:R-:W-:Y:S01]  /*5eb0*/  FFMA.FTZ R48, R3, R52.reuse, R160 ;  /* 0x0000003403307223 */ /* 0x080fe200000100a0 */
[C---:B------:R-:W-:Y:S01]  /*5ec0*/  FMUL.FTZ R3, R51.reuse, R53 ;  /* 0x0000003533037220 */ /* 0x040fe20000410000 */
[----:B------:R-:W-:-:S03]  /*5ed0*/  FFMA.FTZ R0, R51, R52, R0 ;  /* 0x0000003433007223 */ /* 0x000fc60000010000 */
[----:B------:R-:W-:Y:S01]  /*5ee0*/  FFMA.FTZ R3, R50, R52, -R3 ;  /* 0x0000003432037223 */ /* 0x000fe20000010803 */
[----:B------:R-:W-:-:S03]  /*5ef0*/  FADD.FTZ R55, R55, R0 ;  /* 0x0000000037377221 */ /* 0x000fc60000010000 */
[----:B------:R-:W-:Y:S01]  /*5f00*/  FADD.FTZ R54, R54, R3 ;  /* 0x0000000336367221 */ /* 0x000fe20000010000 */
[----:B------:R-:W-:Y:S02]  /*5f10*/  FSEL R3, R157, R158, !P0 ;  /* 0x0000009e9d037208 */ /* 0x000fe40004000000 */
[----:B------:R-:W-:Y:S02]  /*5f20*/  FSEL R150, R55, R150, !P0 ;  /* 0x0000009637967208 */ /* 0x000fe40004000000 */
[----:B------:R-:W-:Y:S01]  /*5f30*/  FSEL R151, R54, R151, !P0 ;  /* 0x0000009736977208 */ /* 0x000fe20004000000 */
[-C--:B0-----:R-:W-:Y:S01]  /*5f40*/  FMUL.FTZ R0, R48, R45.reuse ;  /* 0x0000002d30007220 */ /* 0x081fe20000410000 */
[----:B------:R-:W-:-:S03]  /*5f50*/  FMUL.FTZ R51, R157, R45 ;  /* 0x0000002d9d337220 */ /* 0x000fc60000410000 */
[-C--:B------:R-:W-:Y:S01]  /*5f60*/  FFMA.FTZ R157, R157, R44.reuse, -R0 ;  /* 0x0000002c9d9d7223 */ /* 0x080fe20000010800 */
[C---:B------:R-:W-:Y:S01]  /*5f70*/  FSEL R0, R48.reuse, R49, !P0 ;  /* 0x0000003130007208 */ /* 0x040fe20004000000 */
[----:B------:R-:W-:Y:S01]  /*5f80*/  FFMA.FTZ R51, R48, R44, R51 ;  /* 0x0000002c30337223 */ /* 0x000fe20000010033 */
[-C--:B------:R-:W-:Y:S01]  /*5f90*/  FMUL.FTZ R49, R55, R45.reuse ;  /* 0x0000002d37317220 */ /* 0x080fe20000410000 */
[----:B------:R-:W-:-:S03]  /*5fa0*/  FMUL.FTZ R48, R54, R45 ;  /* 0x0000002d36307220 */ /* 0x000fc60000410000 */
[-C--:B------:R-:W-:Y:S01]  /*5fb0*/  FFMA.FTZ R49, R54, R44.reuse, -R49 ;  /* 0x0000002c36317223 */ /* 0x080fe20000010831 */
[----:B------:R-:W-:-:S03]  /*5fc0*/  FFMA.FTZ R48, R55, R44, R48 ;  /* 0x0000002c37307223 */ /* 0x000fc60000010030 */
[----:B------:R-:W-:Y:S01]  /*5fd0*/  FADD.FTZ R46, R46, R49 ;  /* 0x000000312e2e7221 */ /* 0x000fe20000010000 */
[----:B------:R-:W-:Y:S01]  /*5fe0*/  FADD.FTZ R47, R47, R48 ;  /* 0x000000302f2f7221 */ /* 0x000fe20000010000 */
[----:B------:R-:W-:Y:S06]  /*5ff0*/  @!P1 BRA `(.L_x_34) ;  /* 0x0000000000409947 */ /* 0x000fec0003800000 */
[C---:B------:R-:W-:Y:S01]  /*6000*/  FMUL.FTZ R45, R91.reuse, R151 ;  /* 0x000000975b2d7220 */ /* 0x040fe20000410000 */
[C---:B------:R-:W-:Y:S01]  /*6010*/  FMUL.FTZ R46, R91.reuse, R150 ;  /* 0x000000965b2e7220 */ /* 0x040fe20000410000 */
[C---:B------:R-:W-:Y:S01]  /*6020*/  FMUL.FTZ R44, R91.reuse, R0 ;  /* 0x000000005b2c7220 */ /* 0x040fe20000410000 */
[----:B------:R-:W-:Y:S01]  /*6030*/  FMUL.FTZ R91, R91, R3 ;  /* 0x000000035b5b7220 */ /* 0x000fe20000410000 */
[C---:B------:R-:W-:Y:S01]  /*6040*/  FFMA.FTZ R48, R90.reuse, R150, R45 ;  /* 0x000000965a307223 */ /* 0x040fe2000001002d */
[C---:B------:R-:W-:Y:S01]  /*6050*/  FFMA.FTZ R45, R90.reuse, R151, -R46 ;  /* 0x000000975a2d7223 */ /* 0x040fe2000001082e */
[C---:B------:R-:W-:Y:S01]  /*6060*/  FFMA.FTZ R44, R90.reuse, R3, -R44 ;  /* 0x000000035a2c7223 */ /* 0x040fe2000001082c */
[----:B------:R-:W-:Y:S01]  /*6070*/  FFMA.FTZ R91, R90, R0, R91 ;  /* 0x000000005a5b7223 */ /* 0x000fe2000001005b */
[----:B------:R-:W-:Y:S01]  /*6080*/  FADD.FTZ R93, R93, R48 ;  /* 0x000000305d5d7221 */ /* 0x000fe20000010000 */
[----:B------:R-:W-:Y:S01]  /*6090*/  FADD.FTZ R92, R92, R45 ;  /* 0x0000002d5c5c7221 */ /* 0x000fe20000010000 */
[----:B------:R-:W-:-:S04]  /*60a0*/  ISETP.NE.AND P0, PT, R103, RZ, PT ;  /* 0x000000ff6700720c */ /* 0x000fc80003f05270 */
[----:B------:R-:W-:Y:S02]  /*60b0*/  FSEL R90, R3, R44, !P0 ;  /* 0x0000002c035a7208 */ /* 0x000fe40004000000 */
[----:B------:R-:W-:Y:S02]  /*60c0*/  FSEL R91, R0, R91, !P0 ;  /* 0x0000005b005b7208 */ /* 0x000fe40004000000 */
[----:B------:R-:W-:Y:S02]  /*60d0*/  FSEL R92, R151, R92, !P0 ;  /* 0x0000005c975c7208 */ /* 0x000fe40004000000 */
[----:B------:R-:W-:Y:S01]  /*60e0*/  FSEL R93, R150, R93, !P0 ;  /* 0x0000005d965d7208 */ /* 0x000fe20004000000 */
[----:B------:R-:W-:Y:S06]  /*60f0*/  BRA `(.L_x_35) ;  /* 0x0000000000407947 */ /* 0x000fec0003800000 */
.L_x_34:
[----:B------:R-:W-:Y:S01]  /*6100*/  ISETP.NE.AND P0, PT, R103, RZ, PT ;  /* 0x000000ff6700720c */ /* 0x000fe20003f05270 */
[C---:B------:R-:W-:Y:S01]  /*6110*/  FMUL.FTZ R48, R51.reuse, R43 ;  /* 0x0000002b33307220 */ /* 0x040fe20000410000 */
[CC--:B------:R-:W-:Y:S01]  /*6120*/  FMUL.FTZ R50, R51.reuse, R42.reuse ;  /* 0x0000002a33327220 */ /* 0x0c0fe20000410000 */
[----:B------:R-:W-:Y:S02]  /*6130*/  FMUL.FTZ R44, R51, R41 ;  /* 0x00000029332c7220 */ /* 0x000fe40000410000 */
[----:B------:R-:W-:Y:S01]  /*6140*/  FFMA.FTZ R45, R157, R42, -R48 ;  /* 0x0000002a9d2d7223 */ /* 0x000fe20000010830 */
[----:B------:R-:W-:Y:S01]  /*6150*/  FMUL.FTZ R48, R51, R40 ;  /* 0x0000002833307220 */ /* 0x000fe20000410000 */
[----:B------:R-:W-:-:S06]  /*6160*/  FFMA.FTZ R50, R157, R43, R50 ;  /* 0x0000002b9d327223 */ /* 0x000fcc0000010032 */
[----:B------:R0:W-:Y:S01]  /*6170*/  @!P0 STS.128 [UR26+0x10e0], R40 ;  /* 0x0010e028ff008988 */ /* 0x0001e20008000c1a */
[----:B------:R-:W-:Y:S02]  /*6180*/  @!P0 MOV R92, R42 ;  /* 0x0000002a005c8202 */ /* 0x000fe40000000f00 */
[-C--:B------:R-:W-:Y:S02]  /*6190*/  @!P0 MOV R90, R40.reuse ;  /* 0x00000028005a8202 */ /* 0x080fe40000000f00 */
[----:B------:R-:W-:Y:S02]  /*61a0*/  @!P0 MOV R91, R41 ;  /* 0x00000029005b8202 */ /* 0x000fe40000000f00 */
[----:B------:R-:W-:Y:S01]  /*61b0*/  @!P0 MOV R93, R43 ;  /* 0x0000002b005d8202 */ /* 0x000fe20000000f00 */
[C---:B0-----:R-:W-:Y:S01]  /*61c0*/  FFMA.FTZ R40, R157.reuse, R40, -R44 ;  /* 0x000000289d287223 */ /* 0x041fe2000001082c */
[----:B------:R-:W-:Y:S01]  /*61d0*/  FFMA.FTZ R41, R157, R41, R48 ;  /* 0x000000299d297223 */ /* 0x000fe20000010030 */
[----:B------:R-:W-:Y:S01]  /*61e0*/  FADD.FTZ R42, R46, R45 ;  /* 0x0000002d2e2a7221 */ /* 0x000fe20000010000 */
[----:B------:R-:W-:-:S07]  /*61f0*/  FADD.FTZ R43, R47, R50 ;  /* 0x000000322f2b7221 */ /* 0x000fce0000010000 */
.L_x_35:
[----:B------:R-:W-:Y:S05]  /*6200*/  BSYNC.RECONVERGENT B0 ;  /* 0x0000000000007941 */ /* 0x000fea0003800200 */
.L_x_33:
[----:B------:R-:W-:Y:S01]  /*6210*/  BAR.SYNC.DEFER_BLOCKING 0x0 ;  /* 0x0000000000007b1d */ /* 0x000fe20000010000 */
[----:B------:R-:W-:-:S05]  /*6220*/  ISETP.NE.AND P0, PT, R106, RZ, PT ;  /* 0x000000ff6a00720c */ /* 0x000fca0003f05270 */
[----:B------:R-:W-:Y:S08]  /*6230*/  BSSY.RECONVERGENT B0, `(.L_x_36) ;  /* 0x0000072000007945 */ /* 0x000ff00003800200 */
[----:B------:R-:W0:Y:S02]  /*6240*/  @P0 LDS.64 R44, [UR26+0x10e8] ;  /* 0x0010e81aff2c0984 */ /* 0x000e240008000a00 */
[-C--:B0-----:R-:W-:Y:S01]  /*6250*/  @P0 FMUL.FTZ R47, R45, R91.reuse ;  /* 0x0000005b2d2f0220 */ /* 0x081fe20000410000 */
[----:B------:R-:W-:-:S03]  /*6260*/  @P0 FMUL.FTZ R46, R44, R91 ;  /* 0x0000005b2c2e0220 */ /* 0x000fc60000410000 */
[-C--:B------:R-:W-:Y:S01]  /*6270*/  @P0 FFMA.FTZ R47, R44, R90.reuse, -R47 ;  /* 0x0000005a2c2f0223 */ /* 0x080fe2000001082f */
[----:B------:R-:W-:-:S03]  /*6280*/  @P0 FFMA.FTZ R46, R45, R90, R46 ;  /* 0x0000005a2d2e0223 */ /* 0x000fc6000001002e */
[----:B------:R-:W-:Y:S01]  /*6290*/  @P0 FADD.FTZ R92, R92, R47 ;  /* 0x0000002f5c5c0221 */ /* 0x000fe20000010000 */
[----:B------:R-:W-:Y:S01]  /*62a0*/  @P0 FADD.FTZ R93, R93, R46 ;  /* 0x0000002e5d5d0221 */ /* 0x000fe20000010000 */
[----:B------:R-:W-:Y:S02]  /*62b0*/  ISETP.NE.AND P0, PT, R106, RZ, PT ;  /* 0x000000ff6a00720c */ /* 0x000fe40003f05270 */
[C---:B------:R-:W-:Y:S01]  /*62c0*/  FMUL.FTZ R44, R124.reuse, R92 ;  /* 0x0000005c7c2c7220 */ /* 0x040fe20000410000 */
[----:B------:R-:W-:-:S03]  /*62d0*/  FMUL.FTZ R45, R124, R93 ;  /* 0x0000005d7c2d7220 */ /* 0x000fc60000410000 */
[C---:B------:R-:W-:Y:S01]  /*62e0*/  FFMA.FTZ R44, R123.reuse, R93, R44 ;  /* 0x0000005d7b2c7223 */ /* 0x040fe2000001002c */
[----:B------:R-:W-:-:S03]  /*62f0*/  FFMA.FTZ R45, R123, R92, -R45 ;  /* 0x0000005c7b2d7223 */ /* 0x000fc6000001082d */
[----:B------:R-:W-:Y:S01]  /*6300*/  FADD.FTZ R46, RZ, R44 ;  /* 0x0000002cff2e7221 */ /* 0x000fe20000010000 */
[----:B------:R-:W-:-:S03]  /*6310*/  FADD.FTZ R122, R122, R45 ;  /* 0x0000002d7a7a7221 */ /* 0x000fc60000010000 */
[C---:B------:R-:W-:Y:S01]  /*6320*/  FMUL.FTZ R44, R129.reuse, R46 ;  /* 0x0000002e812c7220 */ /* 0x040fe20000410000 */
[----:B------:R-:W-:-:S03]  /*6330*/  FMUL.FTZ R129, R129, R122 ;  /* 0x0000007a81817220 */ /* 0x000fc60000410000 */
[C---:B------:R-:W-:Y:S01]  /*6340*/  FFMA.FTZ R44, R127.reuse, R122, -R44 ;  /* 0x0000007a7f2c7223 */ /* 0x040fe2000001082c */
[----:B------:R-:W-:-:S03]  /*6350*/  FFMA.FTZ R47, R127, R46, R129 ;  /* 0x0000002e7f2f7223 */ /* 0x000fc60000010081 */
[----:B------:R-:W-:Y:S01]  /*6360*/  FADD.FTZ R125, R125, R44 ;  /* 0x0000002c7d7d7221 */ /* 0x000fe20000010000 */
[----:B------:R-:W-:-:S03]  /*6370*/  FADD.FTZ R47, RZ, R47 ;  /* 0x0000002fff2f7221 */ /* 0x000fc60000010000 */
        /* <DEDUP_REMOVED lines=83> */
[----:B------:R-:W-:Y:S06]  /*68b0*/  @P0 BRA `(.L_x_37) ;  /* 0x0000000000240947 */ /* 0x000fec0003800000 */
[----:B------:R-:W-:Y:S01]  /*68c0*/  USHF.R.S32.HI UR11, URZ, 0x1f, UR20 ;  /* 0x0000001fff0b7899 */ /* 0x000fe20008011414 */
[----:B------:R0:W-:Y:S01]  /*68d0*/  STS.128 [UR9], R40 ;  /* 0x00000028ff007988 */ /* 0x0001e20008000c09 */
[----:B------:R-:W-:-:S04]  /*68e0*/  UIADD3 UR23, UP0, UPT, UR7, UR20, URZ ;  /* 0x0000001407177290 */ /* 0x000fc8000ff1e0ff */
[----:B------:R-:W-:Y:S02]  /*68f0*/  ULEA.HI.X.SX32 UR11, UR7, UR11, 0x1, UP0 ;  /* 0x0000000b070b7291 */ /* 0x000fe400080f0eff */
[----:B------:R-:W-:-:S04]  /*6900*/  ULEA UR38, UP0, UR23, UR34, 0x4 ;  /* 0x0000002217267291 */ /* 0x000fc8000f8020ff */
[----:B------:R-:W-:Y:S02]  /*6910*/  ULEA.HI.X UR39, UR23, UR35, UR11, 0x4, UP0 ;  /* 0x0000002317277291 */ /* 0x000fe400080f240b */
[----:B------:R-:W-:-:S04]  /*6920*/  MOV R44, UR38 ;  /* 0x00000026002c7c02 */ /* 0x000fc80008000f00 */
[----:B------:R-:W-:-:S05]  /*6930*/  MOV R45, UR39 ;  /* 0x00000027002d7c02 */ /* 0x000fca0008000f00 */
[----:B------:R0:W-:Y:S02]  /*6940*/  STG.E.128 desc[UR28][R44.64], R40 ;  /* 0x000000282c007986 */ /* 0x0001e4000c101d1c */
.L_x_37:
[----:B------:R-:W-:Y:S05]  /*6950*/  BSYNC.RECONVERGENT B0 ;  /* 0x0000000000007941 */ /* 0x000fea0003800200 */
.L_x_36:
[----:B0-----:R-:W-:Y:S01]  /*6960*/  FMUL.FTZ R40, R47, UR37 ;  /* 0x000000252f287c20 */ /* 0x001fe20008410000 */
[----:B------:R-:W-:Y:S01]  /*6970*/  ULEA UR21, UP0, UR40, UR21, 0x3 ;  /* 0x0000001528157291 */ /* 0x000fe2000f8018ff */
[----:B------:R-:W-:Y:S01]  /*6980*/  FMUL.FTZ R41, R46, UR37 ;  /* 0x000000252e297c20 */ /* 0x000fe20008410000 */
[----:B------:R-:W-:Y:S01]  /*6990*/  UIADD3 UR8, UPT, UPT, UR8, 0x1, URZ ;  /* 0x0000000108087890 */ /* 0x000fe2000fffe0ff */
[----:B------:R-:W-:Y:S01]  /*69a0*/  FFMA.FTZ R40, R125, UR31, -R40 ;  /* 0x0000001f7d287c23 */ /* 0x000fe20008010828 */
[----:B------:R-:W-:Y:S01]  /*69b0*/  UIADD3.X UR24, UPT, UPT, UR24, UR14, URZ, UP0, !UPT ;  /* 0x0000000e18187290 */ /* 0x000fe200087fe4ff */
[----:B------:R-:W-:Y:S01]  /*69c0*/  FMUL.FTZ R42, R49, UR37 ;  /* 0x00000025312a7c20 */ /* 0x000fe20008410000 */
[----:B------:R-:W-:Y:S01]  /*69d0*/  UISETP.NE.AND UP0, UPT, UR8, URZ, UPT ;  /* 0x000000ff0800728c */ /* 0x000fe2000bf05270 */
[----:B------:R-:W-:Y:S01]  /*69e0*/  FFMA.FTZ R33, R40, 2, R33 ;  /* 0x4000000028217823 */ /* 0x000fe20000010021 */
[----:B------:R-:W-:Y:S01]  /*69f0*/  FADD.FTZ R40, RZ, R147 ;  /* 0x00000093ff287221 */ /* 0x000fe20000010000 */
        /* <DEDUP_REMOVED lines=13> */
[----:B------:R-:W-:Y:S01]  /*6ad0*/  FFMA.FTZ R41, R122, UR31, -R41 ;  /* 0x0000001f7a297c23 */ /* 0x000fe20008010829 */
        /* <DEDUP_REMOVED lines=14> */
[----:B------:R-:W-:Y:S01]  /*6bc0*/  ULEA UR27, UP1, UR36, UR27, 0x3 ;  /* 0x0000001b241b7291 */ /* 0x000fe2000f8218ff */
[----:B------:R-:W-:Y:S01]  /*6bd0*/  FFMA.FTZ R34, R41, 2, R34 ;  /* 0x4000000029227823 */ /* 0x000fe20000010022 */
[----:B------:R-:W-:Y:S01]  /*6be0*/  ULEA UR25, UP2, UR10, UR25, 0x3 ;  /* 0x000000190a197291 */ /* 0x000fe2000f8418ff */
[----:B------:R-:W-:Y:S01]  /*6bf0*/  FFMA.FTZ R32, R43, 2, R32 ;  /* 0x400000002b207823 */ /* 0x000fe20000010020 */
        /* <DEDUP_REMOVED lines=13> */
[----:B------:R-:W-:-:S02]  /*6cd0*/  UIADD3 UR9, UPT, UPT, UR9, 0x10, URZ ;  /* 0x0000001009097890 */ /* 0x000fc4000fffe0ff */
[----:B------:R-:W-:Y:S02]  /*6ce0*/  UIADD3 UR20, UPT, UPT, UR20, 0x1, URZ ;  /* 0x0000000114147890 */ /* 0x000fe4000fffe0ff */
[----:B------:R-:W-:Y:S02]  /*6cf0*/  UIADD3.X UR15, UPT, UPT, UR15, UR13, URZ, UP1, !UPT ;  /* 0x0000000d0f0f7290 */ /* 0x000fe40008ffe4ff */
[----:B------:R-:W-:Y:S01]  /*6d00*/  UIADD3.X UR22, UPT, UPT, UR22, UR12, URZ, UP2, !UPT ;  /* 0x0000000c16167290 */ /* 0x000fe200097fe4ff */
[----:B------:R-:W-:Y:S11]  /*6d10*/  BRA.U UP0, `(.L_x_38) ;  /* 0xffffffd100947547 */ /* 0x000ff6000b83ffff */
.L_x_32:
[----:B------:R-:W-:Y:S01]  /*6d20*/  BAR.SYNC.DEFER_BLOCKING 0x0 ;  /* 0x0000000000007b1d */ /* 0x000fe20000010000 */
[----:B------:R-:W-:Y:S01]  /*6d30*/  F2FP.BF16.F32.PACK_AB R33, R33, R34 ;  /* 0x000000222121723e */ /* 0x000fe200000010ff */
[----:B------:R-:W-:Y:S01]  /*6d40*/  USHF.L.U32 UR8, UR6, 0xb, URZ ;  /* 0x0000000b06087899 */ /* 0x000fe200080006ff */
[----:B------:R-:W-:Y:S01]  /*6d50*/  F2FP.BF16.F32.PACK_AB R31, R31, R32 ;  /* 0x000000201f1f723e */ /* 0x000fe200000010ff */
[----:B------:R-:W-:Y:S01]  /*6d60*/  UIADD3 UR17, UP0, UPT, UR17, 0x1000, URZ ;  /* 0x0000100011117890 */ /* 0x000fe2000ff1e0ff */
[----:B------:R-:W-:Y:S01]  /*6d70*/  PRMT R2, R33, 0x7632, R2 ;  /* 0x0000763221027816 */ /* 0x000fe20000000002 */
[----:B------:R-:W0:Y:S01]  /*6d80*/  LDCU.128 UR12, c[0x0][0x420] ;  /* 0x00008400ff0c77ac */ /* 0x000e220008000c00 */
[----:B------:R-:W-:Y:S02]  /*6d90*/  F2FP.BF16.F32.PACK_AB R29, R29, R30 ;  /* 0x0000001e1d1d723e */ /* 0x000fe400000010ff */
[----:B------:R-:W-:Y:S01]  /*6da0*/  PRMT R4, R31, 0x7632, R4 ;  /* 0x000076321f047816 */ /* 0x000fe20000000004 */
[----:B------:R-:W-:Y:S01]  /*6db0*/  UMOV UR9, URZ ;  /* 0x000000ff00097c82 */ /* 0x000fe20008000000 */
[----:B------:R-:W-:Y:S01]  /*6dc0*/  F2FP.BF16.F32.PACK_AB R27, R27, R28 ;  /* 0x0000001c1b1b723e */ /* 0x000fe200000010ff */
[----:B------:R-:W1:Y:S01]  /*6dd0*/  LDCU.64 UR10, c[0x0][0x478] ;  /* 0x00008f00ff0a77ac */ /* 0x000e620008000a00 */
[----:B------:R-:W-:-:S02]  /*6de0*/  PRMT R5, R29, 0x7632, R5 ;  /* 0x000076321d057816 */ /* 0x000fc40000000005 */
[----:B------:R-:W-:Y:S01]  /*6df0*/  F2FP.BF16.F32.PACK_AB R25, R25, R26 ;  /* 0x0000001a1919723e */ /* 0x000fe200000010ff */
[----:B------:R-:W-:Y:S01]  /*6e00*/  UIADD3 UR6, UPT, UPT, UR6, 0x1, URZ ;  /* 0x0000000106067890 */ /* 0x000fe2000fffe0ff */
[----:B------:R-:W-:Y:S01]  /*6e10*/  F2FP.BF16.F32.PACK_AB R23, R23, R24 ;  /* 0x000000181717723e */ /* 0x000fe200000010ff */
[----:B------:R-:W-:Y:S01]  /*6e20*/  UIADD3.X UR19, UPT, UPT, URZ, UR19, URZ, UP0, !UPT ;  /* 0x00000013ff137290 */ /* 0x000fe200087fe4ff */
[----:B------:R-:W-:Y:S01]  /*6e30*/  PRMT R6, R25, 0x7632, R6 ;  /* 0x0000763219067816 */ /* 0x000fe20000000006 */
[----:B------:R-:W-:Y:S01]  /*6e40*/  UIADD3 UR16, UP1, UPT, UR16, 0x1000, URZ ;  /* 0x0000100010107890 */ /* 0x000fe2000ff3e0ff */
[----:B------:R-:W-:Y:S02]  /*6e50*/  F2FP.BF16.F32.PACK_AB R21, R21, R22 ;  /* 0x000000161515723e */ /* 0x000fe400000010ff */
[----:B------:R-:W-:Y:S01]  /*6e60*/  ISETP.NE.AND P0, PT, R106, RZ, PT ;  /* 0x000000ff6a00720c */ /* 0x000fe20003f05270 */
[----:B------:R-:W-:Y:S01]  /*6e70*/  STS.U16 [R81], R33 ;  /* 0x0000002151007388 */ /* 0x000fe20000000400 */
[----:B------:R-:W-:Y:S01]  /*6e80*/  F2FP.BF16.F32.PACK_AB R19, R19, R20 ;  /* 0x000000141313723e */ /* 0x000fe200000010ff */
[----:B0-----:R-:W-:Y:S01]  /*6e90*/  UIMAD.WIDE.U32 UR8, UR32, UR12, UR8 ;  /* 0x0000000c200872a5 */ /* 0x001fe2000f8e0008 */
[----:B------:R-:W-:Y:S01]  /*6ea0*/  PRMT R8, R21, 0x7632, R8 ;  /* 0x0000763215087816 */ /* 0x000fe20000000008 */
[----:B------:R0:W-:Y:S01]  /*6eb0*/  STS.U16 [R79+0x2], R2 ;  /* 0x000002024f007388 */ /* 0x0001e20000000400 */
[----:B------:R-:W-:Y:S01]  /*6ec0*/  LOP3.LUT R9, R105, 0x3e00, RZ, 0xc0, !PT ;  /* 0x00003e0069097812 */ /* 0x000fe200078ec0ff */
[----:B------:R-:W-:-:S02]  /*6ed0*/  UIMAD UR9, UR32, UR13, UR9 ;  /* 0x0000000d200972a4 */ /* 0x000fc4000f8e0209 */
[----:B------:R-:W-:Y:S01]  /*6ee0*/  STS.U16 [R77+0x4], R31 ;  /* 0x0000041f4d007388 */ /* 0x000fe20000000400 */
[----:B------:R-:W-:Y:S02]  /*6ef0*/  UIADD3.X UR18, UPT, UPT, URZ, UR18, URZ, UP1, !UPT ;  /* 0x00000012ff127290 */ /* 0x000fe40008ffe4ff */
[----:B------:R-:W-:Y:S01]  /*6f00*/  UIMAD.WIDE.U32 UR8, UR30, UR14, UR8 ;  /* 0x0000000e1e0872a5 */ /* 0x000fe2000f8e0008 */
[----:B------:R2:W-:Y:S01]  /*6f10*/  STS.U16 [R75+0x6], R4 ;  /* 0x000006044b007388 */ /* 0x0005e20000000400 */
[----:B0-----:R-:W-:Y:S02]  /*6f20*/  PRMT R2, R27, 0x7632, R2 ;  /* 0x000076321b027816 */ /* 0x001fe40000000002 */
[----:B------:R-:W-:Y:S01]  /*6f30*/  UIMAD UR9, UR30, UR15, UR9 ;  /* 0x0000000f1e0972a4 */ /* 0x000fe2000f8e0209 */
[----:B------:R-:W-:Y:S04]  /*6f40*/  STS.U16 [R73+0x8], R29 ;  /* 0x0000081d49007388 */ /* 0x000fe80000000400 */
[----:B------:R0:W-:Y:S01]  /*6f50*/  STS.U16 [R71+0xa], R5 ;  /* 0x00000a0547007388 */ /* 0x0001e20000000400 */
[----:B--2---:R-:W-:-:S03]  /*6f60*/  MOV R4, UR33 ;  /* 0x0000002100047c02 */ /* 0x004fc60008000f00 */
[----:B------:R-:W-:Y:S04]  /*6f70*/  STS.U16 [R69+0xc], R27 ;  /* 0x00000c1b45007388 */ /* 0x000fe80000000400 */
[----:B------:R2:W-:Y:S01]  /*6f80*/  STS.U16 [R67+0xe], R2 ;  /* 0x00000e0243007388 */ /* 0x0005e20000000400 */
[----:B0-----:R-:W-:-:S03]  /*6f90*/  PRMT R5, R23, 0x7632, R5 ;  /* 0x0000763217057816 */ /* 0x001fc60000000005 */
[----:B------:R-:W-:Y:S04]  /*6fa0*/  STS.U16 [R65+0x10], R25 ;  /* 0x0000101941007388 */ /* 0x000fe80000000400 */
[----:B------:R-:W-:Y:S01]  /*6fb0*/  STS.U16 [R63+0x12], R6 ;  /* 0x000012063f007388 */ /* 0x000fe20000000400 */
[----:B--2---:R-:W-:-:S03]  /*6fc0*/  PRMT R2, R19, 0x7632, R2 ;  /* 0x0000763213027816 */ /* 0x004fc60000000002 */
[----:B------:R-:W-:Y:S04]  /*6fd0*/  STS.U16 [R61+0x14], R23 ;  /* 0x000014173d007388 */ /* 0x000fe80000000400 */
[----:B------:R-:W-:Y:S04]  /*6fe0*/  STS.U16 [R59+0x16], R5 ;  /* 0x000016053b007388 */ /* 0x000fe80000000400 */
[----:B------:R-:W-:Y:S04]  /*6ff0*/  STS.U16 [R57+0x18], R21 ;  /* 0x0000181539007388 */ /* 0x000fe80000000400 */
[----:B------:R-:W-:Y:S04]  /*7000*/  STS.U16 [R39+0x1a], R8 ;  /* 0x00001a0827007388 */ /* 0x000fe80000000400 */
[----:B------:R-:W-:Y:S04]  /*7010*/  STS.U16 [R37+0x1c], R19 ;  /* 0x00001c1325007388 */ /* 0x000fe80000000400 */
[----:B------:R0:W-:Y:S01]  /*7020*/  STS.U16 [R35+0x1e], R2 ;  /* 0x00001e0223007388 */ /* 0x0001e20000000400 */
[----:B------:R-:W-:-:S03]  /*7030*/  NOP ;  /* 0x0000000000007918 */ /* 0x000fc60000000000 */
[----:B------:R-:W-:Y:S01]  /*7040*/  LDS.U16 R7, [R102] ;  /* 0x0000000066077984 */ /* 0x000fe20000000400 */
[----:B0-----:R-:W-:-:S03]  /*7050*/  LOP3.LUT R2, R106, 0x1f, RZ, 0xc0, !PT ;  /* 0x0000001f6a027812 */ /* 0x001fc600078ec0ff */
[----:B------:R-:W-:Y:S01]  /*7060*/  LDS.U16 R101, [R101+0x40] ;  /* 0x0000400065657984 */ /* 0x000fe20000000400 */
[----:B------:R-:W-:-:S03]  /*7070*/  LOP3.LUT R25, R9, R2, RZ, 0xfc, !PT ;  /* 0x0000000209197212 */ /* 0x000fc600078efcff */
[----:B------:R-:W-:Y:S01]  /*7080*/  LDS.U16 R11, [R100+0x80] ;  /* 0x00008000640b7984 */ /* 0x000fe20000000400 */
[----:B------:R-:W-:-:S03]  /*7090*/  IADD3 R10, PT, PT, R2, R9, RZ ;  /* 0x00000009020a7210 */ /* 0x000fc60007ffe0ff */
[----:B------:R-:W-:Y:S01]  /*70a0*/  LDS.U16 R99, [R99+0xc0] ;  /* 0x0000c00063637984 */ /* 0x000fe20000000400 */
[C---:B------:R-:W-:Y:S02]  /*70b0*/  IADD3 R27, PT, PT, R10.reuse, 0x20, RZ ;  /* 0x000000200a1b7810 */ /* 0x040fe40007ffe0ff */
[C---:B------:R-:W-:Y:S01]  /*70c0*/  IADD3 R29, PT, PT, R10.reuse, 0x40, RZ ;  /* 0x000000400a1d7810 */ /* 0x040fe20007ffe0ff */
[----:B------:R-:W-:Y:S01]  /*70d0*/  LDS.U16 R13, [R98+0x100] ;  /* 0x00010000620d7984 */ /* 0x000fe20000000400 */
[----:B------:R-:W-:-:S03]  /*70e0*/  IADD3 R31, PT, PT, R10, 0xc0, RZ ;  /* 0x000000c00a1f7810 */ /* 0x000fc60007ffe0ff */
        /* <DEDUP_REMOVED lines=11> */
[----:B------:R1:W-:Y:S01]  /*71a0*/  @!P0 STS [UR26+0x1080], R4 ;  /* 0x00108004ff008988 */ /* 0x0003e2000800081a */
[----:B------:R-:W-:Y:S01]  /*71b0*/  BAR.SYNC.DEFER_BLOCKING 0x0 ;  /* 0x0000000000007b1d */ /* 0x000fe20000010000 */
[----:B------:R-:W-:-:S04]  /*71c0*/  IADD3 R5, P0, PT, R25, UR8, RZ ;  /* 0x0000000819057c10 */ /* 0x000fc8000ff1e0ff */
[----:B------:R-:W-:Y:S01]  /*71d0*/  IADD3.X R8, PT, PT, RZ, UR9, RZ, P0, !PT ;  /* 0x00000009ff087c10 */ /* 0x000fe200087fe4ff */
[----:B------:R-:W0:Y:S01]  /*71e0*/  LDCU UR8, c[0x0][0x394] ;  /* 0x00007280ff0877ac */ /* 0x000e220008000800 */
[----:B-1----:R-:W-:-:S04]  /*71f0*/  LEA R4, P0, R5, UR10, 0x1 ;  /* 0x0000000a05047c11 */ /* 0x002fc8000f8008ff */
[----:B------:R-:W-:Y:S01]  /*7200*/  LEA.HI.X R5, R5, UR11, R8, 0x1, P0 ;  /* 0x0000000b05057c11 */ /* 0x000fe200080f0c08 */
[----:B------:R-:W1:Y:S01]  /*7210*/  LDS R6, [UR26+0x1080] ;  /* 0x0010801aff067984 */ /* 0x000e620008000800 */
[----:B0-----:R-:W-:Y:S01]  /*7220*/  UISETP.GE.AND UP0, UPT, UR6, UR8, UPT ;  /* 0x000000080600728c */ /* 0x001fe2000bf06270 */
[-C--:B-1----:R-:W-:Y:S02]  /*7230*/  ISETP.GE.AND P2, PT, R25, R6.reuse, PT ;  /* 0x000000061900720c */ /* 0x082fe40003f46270 */
[-C--:B------:R-:W-:Y:S02]  /*7240*/  ISETP.GE.AND P1, PT, R27, R6.reuse, PT ;  /* 0x000000061b00720c */ /* 0x080fe40003f26270 */
[----:B------:R-:W-:Y:S02]  /*7250*/  ISETP.GE.AND P0, PT, R29, R6, PT ;  /* 0x000000061d00720c */ /* 0x000fe40003f06270 */
[C---:B------:R-:W-:Y:S02]  /*7260*/  IADD3 R25, PT, PT, R10.reuse, 0x60, RZ ;  /* 0x000000600a197810 */ /* 0x040fe40007ffe0ff */
[----:B------:R-:W-:-:S02]  /*7270*/  IADD3 R27, PT, PT, R10, 0x80, RZ ;  /* 0x000000800a1b7810 */ /* 0x000fc40007ffe0ff */
[C---:B------:R-:W-:Y:S02]  /*7280*/  IADD3 R29, PT, PT, R10.reuse, 0xa0, RZ ;  /* 0x000000a00a1d7810 */ /* 0x040fe40007ffe0ff */
[-C--:B------:R-:W-:Y:S01]  /*7290*/  ISETP.GE.AND P4, PT, R25, R6.reuse, PT ;  /* 0x000000061900720c */ /* 0x080fe20003f86270 */
[----:B------:R0:W-:Y:S01]  /*72a0*/  @!P2 STG.E.U16 desc[UR28][R4.64], R7 ;  /* 0x000000070400a986 */ /* 0x0001e2000c10151c */
[-C--:B------:R-:W-:Y:S02]  /*72b0*/  ISETP.GE.AND P6, PT, R27, R6.reuse, PT ;  /* 0x000000061b00720c */ /* 0x080fe40003fc6270 */
[-C--:B------:R-:W-:Y:S01]  /*72c0*/  ISETP.GE.AND P5, PT, R29, R6.reuse, PT ;  /* 0x000000061d00720c */ /* 0x080fe20003fa6270 */
[----:B------:R-:W-:Y:S01]  /*72d0*/  @!P1 STG.E.U16 desc[UR28][R4.64+0x40], R101 ;  /* 0x0000406504009986 */ /* 0x000fe2000c10151c */
[C---:B------:R-:W-:Y:S02]  /*72e0*/  IADD3 R25, PT, PT, R10.reuse, 0xe0, RZ ;  /* 0x000000e00a197810 */ /* 0x040fe40007ffe0ff */
[----:B------:R-:W-:Y:S01]  /*72f0*/  IADD3 R27, PT, PT, R10, 0x100, RZ ;  /* 0x000001000a1b7810 */ /* 0x000fe20007ffe0ff */
[----:B------:R1:W-:Y:S01]  /*7300*/  @!P0 STG.E.U16 desc[UR28][R4.64+0x80], R11 ;  /* 0x0000800b04008986 */ /* 0x0003e2000c10151c */
[----:B------:R-:W-:-:S02]  /*7310*/  ISETP.GE.AND P2, PT, R25, R6, PT ;  /* 0x000000061900720c */ /* 0x000fc40003f46270 */
[-C--:B------:R-:W-:Y:S01]  /*7320*/  ISETP.GE.AND P3, PT, R31, R6.reuse, PT ;  /* 0x000000061f00720c */ /* 0x080fe20003f66270 */
[----:B------:R2:W-:Y:S01]  /*7330*/  @!P4 STG.E.U16 desc[UR28][R4.64+0xc0], R99 ;  /* 0x0000c0630400c986 */ /* 0x0005e2000c10151c */
[C---:B------:R-:W-:Y:S02]  /*7340*/  IADD3 R25, PT, PT, R10.reuse, 0x120, RZ ;  /* 0x000001200a197810 */ /* 0x040fe40007ffe0ff */
[-C--:B------:R-:W-:Y:S01]  /*7350*/  ISETP.GE.AND P1, PT, R27, R6.reuse, PT ;  /* 0x000000061b00720c */ /* 0x080fe20003f26270 */
[----:B------:R2:W-:Y:S01]  /*7360*/  @!P6 STG.E.U16 desc[UR28][R4.64+0x100], R13 ;  /* 0x0001000d0400e986 */ /* 0x0005e2000c10151c */
[----:B------:R-:W-:Y:S02]  /*7370*/  ISETP.GE.AND P0, PT, R25, R6, PT ;  /* 0x000000061900720c */ /* 0x000fe40003f06270 */
[C---:B------:R-:W-:Y:S01]  /*7380*/  IADD3 R25, PT, PT, R10.reuse, 0x160, RZ ;  /* 0x000001600a197810 */ /* 0x040fe20007ffe0ff */
[----:B------:R2:W-:Y:S01]  /*7390*/  @!P5 STG.E.U16 desc[UR28][R4.64+0x140], R97 ;  /* 0x000140610400d986 */ /* 0x0005e2000c10151c */
[----:B0-----:R-:W-:-:S02]  /*73a0*/  IADD3 R7, PT, PT, R10, 0x180, RZ ;  /* 0x000001800a077810 */ /* 0x001fc40007ffe0ff */
[-C--:B------:R-:W-:Y:S01]  /*73b0*/  ISETP.GE.AND P6, PT, R25, R6.reuse, PT ;  /* 0x000000061900720c */ /* 0x080fe20003fc6270 */
[----:B------:R2:W-:Y:S01]  /*73c0*/  @!P3 STG.E.U16 desc[UR28][R4.64+0x180], R15 ;  /* 0x0001800f0400b986 */ /* 0x0005e2000c10151c */
[----:B------:R-:W-:Y:S02]  /*73d0*/  ISETP.GE.AND P5, PT, R7, R6, PT ;  /* 0x000000060700720c */ /* 0x000fe40003fa6270 */
[C---:B------:R-:W-:Y:S01]  /*73e0*/  IADD3 R27, PT, PT, R10.reuse, 0x140, RZ ;  /* 0x000001400a1b7810 */ /* 0x040fe20007ffe0ff */
[----:B------:R2:W-:Y:S01]  /*73f0*/  @!P2 STG.E.U16 desc[UR28][R4.64+0x1c0], R95 ;  /* 0x0001c05f0400a986 */ /* 0x0005e2000c10151c */
[C---:B------:R-:W-:Y:S02]  /*7400*/  IADD3 R25, PT, PT, R10.reuse, 0x1a0, RZ ;  /* 0x000001a00a197810 */ /* 0x040fe40007ffe0ff */
[C---:B------:R-:W-:Y:S01]  /*7410*/  IADD3 R7, PT, PT, R10.reuse, 0x1c0, RZ ;  /* 0x000001c00a077810 */ /* 0x040fe20007ffe0ff */
[----:B------:R2:W-:Y:S01]  /*7420*/  @!P1 STG.E.U16 desc[UR28][R4.64+0x200], R17 ;  /* 0x0002001104009986 */ /* 0x0005e2000c10151c */
[----:B-1----:R-:W-:-:S02]  /*7430*/  IADD3 R11, PT, PT, R10, 0x1e0, RZ ;  /* 0x000001e00a0b7810 */ /* 0x002fc40007ffe0ff */
[-C--:B------:R-:W-:Y:S01]  /*7440*/  ISETP.GE.AND P4, PT, R27, R6.reuse, PT ;  /* 0x000000061b00720c */ /* 0x080fe20003f86270 */
[----:B------:R2:W-:Y:S01]  /*7450*/  @!P0 STG.E.U16 desc[UR28][R4.64+0x240], R89 ;  /* 0x0002405904008986 */ /* 0x0005e2000c10151c */
[-C--:B------:R-:W-:Y:S02]  /*7460*/  ISETP.GE.AND P3, PT, R25, R6.reuse, PT ;  /* 0x000000061900720c */ /* 0x080fe40003f66270 */
[-C--:B------:R-:W-:Y:S01]  /*7470*/  ISETP.GE.AND P2, PT, R7, R6.reuse, PT ;  /* 0x000000060700720c */ /* 0x080fe20003f46270 */
[----:B------:R2:W-:Y:S01]  /*7480*/  @!P6 STG.E.U16 desc[UR28][R4.64+0x2c0], R87 ;  /* 0x0002c0570400e986 */ /* 0x0005e2000c10151c */
[----:B------:R-:W-:-:S03]  /*7490*/  ISETP.GE.AND P1, PT, R11, R6, PT ;  /* 0x000000060b00720c */ /* 0x000fc60003f26270 */
[----:B------:R2:W-:Y:S04]  /*74a0*/  @!P5 STG.E.U16 desc[UR28][R4.64+0x300], R21 ;  /* 0x000300150400d986 */ /* 0x0005e8000c10151c */
[----:B------:R2:W-:Y:S04]  /*74b0*/  @!P4 STG.E.U16 desc[UR28][R4.64+0x280], R19 ;  /* 0x000280130400c986 */ /* 0x0005e8000c10151c */
[----:B------:R2:W-:Y:S04]  /*74c0*/  @!P3 STG.E.U16 desc[UR28][R4.64+0x340], R85 ;  /* 0x000340550400b986 */ /* 0x0005e8000c10151c */
[----:B------:R2:W-:Y:S04]  /*74d0*/  @!P2 STG.E.U16 desc[UR28][R4.64+0x380], R23 ;  /* 0x000380170400a986 */ /* 0x0005e8000c10151c */
[----:B------:R2:W-:Y:S01]  /*74e0*/  @!P1 STG.E.U16 desc[UR28][R4.64+0x3c0], R83 ;  /* 0x0003c05304009986 */ /* 0x0005e2000c10151c */
[----:B------:R-:W-:Y:S05]  /*74f0*/  BRA.U !UP0, `(.L_x_39) ;  /* 0xffffff8d08a07547 */ /* 0x000fea000b83ffff */
[----:B------:R-:W-:Y:S05]  /*7500*/  EXIT ;  /* 0x000000000000794d */ /* 0x000fea0003800000 */
.L_x_40:
[----:B------:R-:W-:-:S00]  /*7510*/  BRA `(.L_x_40) ;  /* 0xfffffffc00fc7947 */ /* 0x000fc0000383ffff */
[----:B------:R-:W-:-:S00]  /*7520*/  NOP ;  /* 0x0000000000007918 */ /* 0x000fc00000000000 */
        /* <DEDUP_REMOVED lines=13> */
.L_x_4998:


//--------------------- .text._Z25selective_scan_fwd_kernelI32Selective_Scan_fwd_kernel_traitsILi128ELi16ELi1ELb0ELb0ELb0ELb1EN3c108BFloat16ENS1_7complexIfEEEEv13SSMParamsBase --------------------------
	.section	.text._Z25selective_scan_fwd_kernelI32Selective_Scan_fwd_kernel_traitsILi128ELi16ELi1ELb0ELb0ELb0ELb1EN3c108BFloat16ENS1_7complexIfEEEEv13SSMParamsBase,"ax",@progbits
	.align	128
        .global         _Z25selective_scan_fwd_kernelI32Selective_Scan_fwd_kernel_traitsILi128ELi16ELi1ELb0ELb0ELb0ELb1EN3c108BFloat16ENS1_7complexIfEEEEv13SSMParamsBase
        .type           _Z25selective_scan_fwd_kernelI32Selective_Scan_fwd_kernel_traitsILi128ELi16ELi1ELb0ELb0ELb0ELb1EN3c108BFloat16ENS1_7complexIfEEEEv13SSMParamsBase,@function
        .size           _Z25selective_scan_fwd_kernelI32Selective_Scan_fwd_kernel_traitsILi128ELi16ELi1ELb0ELb0ELb0ELb1EN3c108BFloat16ENS1_7complexIfEEEEv13SSMParamsBase,(.L_x_4999 - _Z25selective_scan_fwd_kernelI32Selective_Scan_fwd_kernel_traitsILi128ELi16ELi1ELb0ELb0ELb0ELb1EN3c108BFloat16ENS1_7complexIfEEEEv13SSMParamsBase)
        .other          _Z25selective_scan_fwd_kernelI32Selective_Scan_fwd_kernel_traitsILi128ELi16ELi1ELb0ELb0ELb0ELb1EN3c108BFloat16ENS1_7complexIfEEEEv13SSMParamsBase,@"STO_CUDA_ENTRY STV_DEFAULT"
_Z25selective_scan_fwd_kernelI32Selective_Scan_fwd_kernel_traitsILi128ELi16ELi1ELb0ELb0ELb0ELb1EN3c108BFloat16ENS1_7complexIfEEEEv13SSMParamsBase:
.text._Z25selective_scan_fwd_kernelI32Selective_Scan_fwd_kernel_traitsILi128ELi16ELi1ELb0ELb0ELb0ELb1EN3c108BFloat16ENS1_7complexIfEEEEv13SSMParamsBase:
        /* <DEDUP_REMOVED lines=45> */
[----:B------:R-:W-:Y:S01]  /*02d0*/  UIMAD UR6, UR6, UR21, URZ ;  /* 0x00000015060672a4 */ /* 0x000fe2000f8e02ff */
[----:B------:R-:W-:Y:S01]  /*02e0*/  UMOV UR4, URZ ;  /* 0x000000ff00047c82 */ /* 0x000fe20008000000 */
[----:B------:R-:W-:Y:S01]  /*02f0*/  UIMAD UR9, UR30, UR19, UR11 ;  /* 0x000000131e0972a4 */ /* 0x000fe2000f8e020b */
[----:B------:R-:W-:Y:S01]  /*0300*/  @P0 R2UR UR4, R2 ;  /* 0x00000000020402ca */ /* 0x000fe200000e0000 */
[----:B-1----:R-:W-:Y:S01]  /*0310*/  UIMAD UR19, UR6, UR12, URZ ;  /* 0x0000000c061372a4 */ /* 0x002fe2000f8e02ff */
[C---:B0-----:R-:W-:Y:S01]  /*0320*/  SHF.L.U32 R106, R107.reuse, 0x4, RZ ;  /* 0x000000046b6a7819 */ /* 0x041fe200000006ff */
[----:B------:R-:W-:Y:S01]  /*0330*/  ULEA.HI.X UR7, UR10, UR7, UR9, 0x1, UP1 ;  /* 0x000000070a077291 */ /* 0x000fe200088f0c09 */
[----:B------:R-:W-:Y:S01]  /*0340*/  SHF.R.U32.HI R105, RZ, 0x5, R107 ;  /* 0x00000005ff697819 */ /* 0x000fe2000001166b */
[----:B------:R-:W-:Y:S01]  /*0350*/  UMOV UR6, URZ ;  /* 0x000000ff00067c82 */ /* 0x000fe20008000000 */
[----:B------:R-:W-:-:S02]  /*0360*/  LOP3.LUT R2, R107, 0x1f, RZ, 0xc0, !PT ;  /* 0x0000001f6b027812 */ /* 0x000fc400078ec0ff */
[----:B------:R-:W-:-:S07]  /*0370*/  LOP3.LUT R9, R106, 0x3e00, RZ, 0xc0, !PT ;  /* 0x00003e006a097812 */ /* 0x000fce00078ec0ff */
.L_x_80:
[----:B------:R-:W0:Y:S01]  /*0380*/  LDCU UR20, c[0x0][0x388] ;  /* 0x00007100ff1477ac */ /* 0x000e220008000800 */
[----:B------:R-:W-:Y:S02]  /*0390*/  MOV R4, UR18 ;  /* 0x0000001200047c02 */ /* 0x000fe40008000f00 */
        /* <DEDUP_REMOVED lines=37> */
[C---:B------:R-:W-:Y:S01]  /*05f0*/  IADD3 R26, PT, PT, R8.reuse, 0x140, RZ ;  /* 0x00000140081a7810 */ /* 0x040fe20007ffe0ff */
        /* <DEDUP_REMOVED lines=39> */
[CC--:B------:R-:W-:Y:S02]  /*0870*/  LEA.HI.SX32 R103, R9.reuse, R9.reuse, 0x1b ;  /* 0x0000000909677211 */ /* 0x0c0fe400078fdaff */
[C---:B------:R-:W-:Y:S02]  /*0880*/  IADD3 R6, PT, PT, R9.reuse, 0x60, RZ ;  /* 0x0000006009067810 */ /* 0x040fe40007ffe0ff */
[----:B------:R-:W-:Y:S02]  /*0890*/  IADD3 R8, PT, PT, R9, 0x20, RZ ;  /* 0x0000002009087810 */ /* 0x000fe40007ffe0ff */
[----:B------:R-:W-:Y:S02]  /*08a0*/  LEA R103, R103, UR21, 0x1 ;  /* 0x0000001567677c11 */ /* 0x000fe4000f8e08ff */
[-C--:B------:R-:W-:Y:S02]  /*08b0*/  LEA.HI.SX32 R6, R6, R9.reuse, 0x1b ;  /* 0x0000000906067211 */ /* 0x080fe400078fdaff */
[----:B------:R-:W-:-:S02]  /*08c0*/  LEA.HI.SX32 R8, R8, R9, 0x1b ;  /* 0x0000000908087211 */ /* 0x000fc400078fdaff */
[C---:B------:R-:W-:Y:S02]  /*08d0*/  IADD3 R24, PT, PT, R9.reuse, 0x40, RZ ;  /* 0x0000004009187810 */ /* 0x040fe40007ffe0ff */
[C---:B------:R-:W-:Y:S02]  /*08e0*/  IADD3 R26, PT, PT, R9.reuse, 0x80, RZ ;  /* 0x00000080091a7810 */ /* 0x040fe40007ffe0ff */
[----:B------:R-:W-:Y:S02]  /*08f0*/  LEA R100, R6, UR21, 0x1 ;  /* 0x0000001506647c11 */ /* 0x000fe4000f8e08ff */
[----:B------:R-:W-:Y:S02]  /*0900*/  LEA R102, R8, UR21, 0x1 ;  /* 0x0000001508667c11 */ /* 0x000fe4000f8e08ff */
[----:B------:R-:W-:Y:S02]  /*0910*/  IADD3 R6, PT, PT, R9, 0xe0, RZ ;  /* 0x000000e009067810 */ /* 0x000fe40007ffe0ff */
[----:B------:R-:W-:-:S02]  /*0920*/  LEA.HI.SX32 R24, R24, R9, 0x1b ;  /* 0x0000000918187211 */ /* 0x000fc400078fdaff */
[C---:B------:R-:W-:Y:S02]  /*0930*/  IADD3 R8, PT, PT, R9.reuse, 0x100, RZ ;  /* 0x0000010009087810 */ /* 0x040fe40007ffe0ff */
[----:B------:R-:W-:Y:S02]  /*0940*/  IADD3 R28, PT, PT, R9, 0xa0, RZ ;  /* 0x000000a0091c7810 */ /* 0x000fe40007ffe0ff */
[-C--:B------:R-:W-:Y:S02]  /*0950*/  LEA.HI.SX32 R26, R26, R9.reuse, 0x1b ;  /* 0x000000091a1a7211 */ /* 0x080fe400078fdaff */
[-C--:B------:R-:W-:Y:S02]  /*0960*/  LEA.HI.SX32 R6, R6, R9.reuse, 0x1b ;  /* 0x0000000906067211 */ /* 0x080fe400078fdaff */
[----:B------:R-:W-:Y:S02]  /*0970*/  LEA R101, R24, UR21, 0x1 ;  /* 0x0000001518657c11 */ /* 0x000fe4000f8e08ff */
[----:B------:R-:W-:-:S02]  /*0980*/  LEA.HI.SX32 R8, R8, R9, 0x1b ;  /* 0x0000000908087211 */ /* 0x000fc400078fdaff */
[----:B------:R-:W-:Y:S02]  /*0990*/  LEA.HI.SX32 R28, R28, R9, 0x1b ;  /* 0x000000091c1c7211 */ /* 0x000fe400078fdaff */
[----:B------:R-:W-:Y:S02]  /*09a0*/  LEA R99, R26, UR21, 0x1 ;  /* 0x000000151a637c11 */ /* 0x000fe4000f8e08ff */
[C---:B------:R-:W-:Y:S02]  /*09b0*/  IADD3 R24, PT, PT, R9.reuse, 0x120, RZ ;  /* 0x0000012009187810 */ /* 0x040fe40007ffe0ff */
[----:B------:R-:W-:Y:S02]  /*09c0*/  IADD3 R26, PT, PT, R9, 0x140, RZ ;  /* 0x00000140091a7810 */ /* 0x000fe40007ffe0ff */
[----:B------:R-:W-:Y:S02]  /*09d0*/  LEA R96, R6, UR21, 0x1 ;  /* 0x0000001506607c11 */ /* 0x000fe4000f8e08ff */
[----:B------:R-:W-:-:S02]  /*09e0*/  LEA R95, R8, UR21, 0x1 ;  /* 0x00000015085f7c11 */ /* 0x000fc4000f8e08ff */
[C---:B------:R-:W-:Y:S02]  /*09f0*/  IADD3 R6, PT, PT, R9.reuse, 0x180, RZ ;  /* 0x0000018009067810 */ /* 0x040fe40007ffe0ff */
[----:B------:R-:W-:Y:S02]  /*0a00*/  LEA R98, R28, UR21, 0x1 ;  /* 0x000000151c627c11 */ /* 0x000fe4000f8e08ff */
[-C--:B------:R-:W-:Y:S02]  /*0a10*/  LEA.HI.SX32 R24, R24, R9.reuse, 0x1b ;  /* 0x0000000918187211 */ /* 0x080fe400078fdaff */
[----:B------:R-:W-:Y:S02]  /*0a20*/  IADD3 R8, PT, PT, R9, 0x1a0, RZ ;  /* 0x000001a009087810 */ /* 0x000fe40007ffe0ff */
[-C--:B------:R-:W-:Y:S02]  /*0a30*/  LEA.HI.SX32 R26, R26, R9.reuse, 0x1b ;  /* 0x000000091a1a7211 */ /* 0x080fe400078fdaff */
[----:B------:R-:W-:-:S02]  /*0a40*/  LEA.HI.SX32 R6, R6, R9, 0x1b ;  /* 0x0000000906067211 */ /* 0x000fc400078fdaff */
[----:B------:R-:W-:Y:S02]  /*0a50*/  LEA R94, R24, UR21, 0x1 ;  /* 0x00000015185e7c11 */ /* 0x000fe4000f8e08ff */
[----:B------:R-:W-:Y:S02]  /*0a60*/  LEA.HI.SX32 R8, R8, R9, 0x1b ;  /* 0x0000000908087211 */ /* 0x000fe400078fdaff */
        /* <DEDUP_REMOVED lines=8> */
[----:B------:R-:W-:Y:S01]  /*0af0*/  PRMT R21, RZ, 0x7610, R21 ;  /* 0x00007610ff157816 */ /* 0x000fe20000000015 */
[----:B--2---:R0:W-:Y:S02]  /*0b00*/  STS.U16 [R103], R2 ;  /* 0x0000000267007388 */ /* 0x0041e40000000400 */
[----:B0-----:R-:W-:-:S04]  /*0b10*/  IADD3 R2, PT, PT, R9, 0xc0, RZ ;  /* 0x000000c009027810 */ /* 0x001fc80007ffe0ff */
[----:B------:R-:W-:-:S04]  /*0b20*/  LEA.HI.SX32 R2, R2, R9, 0x1b ;  /* 0x0000000902027211 */ /* 0x000fc800078fdaff */
[----:B------:R-:W-:Y:S02]  /*0b30*/  LEA R97, R2, UR21, 0x1 ;  /* 0x0000001502617c11 */ /* 0x000fe4000f8e08ff */
[----:B------:R-:W-:Y:S01]  /*0b40*/  IADD3 R2, PT, PT, R9, 0x160, RZ ;  /* 0x0000016009027810 */ /* 0x000fe20007ffe0ff */
[----:B----4-:R-:W-:Y:S03]  /*0b50*/  STS.U16 [R102+0x40], R11 ;  /* 0x0000400b66007388 */ /* 0x010fe60000000400 */
[----:B------:R-:W-:-:S04]  /*0b60*/  LEA.HI.SX32 R2, R2, R9, 0x1b ;  /* 0x0000000902027211 */ /* 0x000fc800078fdaff */
[----:B------:R-:W-:Y:S01]  /*0b70*/  LEA R88, R2, UR21, 0x1 ;  /* 0x0000001502587c11 */ /* 0x000fe2000f8e08ff */
[----:B-----5:R0:W-:Y:S04]  /*0b80*/  STS.U16 [R101+0x80], R10 ;  /* 0x0000800a65007388 */ /* 0x0201e80000000400 */
[----:B------:R-:W-:Y:S01]  /*0b90*/  STS.U16 [R100+0xc0], R13 ;  /* 0x0000c00d64007388 */ /* 0x000fe20000000400 */
[----:B0-----:R-:W-:-:S03]  /*0ba0*/  IADD3 R10, PT, PT, R9, 0x1c0, RZ ;  /* 0x000001c0090a7810 */ /* 0x001fc60007ffe0ff */
[----:B---3--:R0:W-:Y:S01]  /*0bb0*/  STS.U16 [R99+0x100], R12 ;  /* 0x0001000c63007388 */ /* 0x0081e20000000400 */
[----:B------:R-:W-:-:S03]  /*0bc0*/  LEA.HI.SX32 R10, R10, R9, 0x1b ;  /* 0x000000090a0a7211 */ /* 0x000fc600078fdaff */
[----:B------:R-:W-:Y:S04]  /*0bd0*/  STS.U16 [R98+0x140], R15 ;  /* 0x0001400f62007388 */ /* 0x000fe80000000400 */
[----:B------:R1:W-:Y:S01]  /*0be0*/  STS.U16 [R97+0x180], R14 ;  /* 0x0001800e61007388 */ /* 0x0003e20000000400 */
[----:B0-----:R-:W-:-:S03]  /*0bf0*/  IADD3 R12, PT, PT, R9, 0x1e0, RZ ;  /* 0x000001e0090c7810 */ /* 0x001fc60007ffe0ff */
[----:B------:R-:W-:Y:S01]  /*0c00*/  STS.U16 [R96+0x1c0], R17 ;  /* 0x0001c01160007388 */ /* 0x000fe20000000400 */
[----:B------:R-:W-:Y:S02]  /*0c10*/  LEA R85, R10, UR21, 0x1 ;  /* 0x000000150a557c11 */ /* 0x000fe4000f8e08ff */
[----:B------:R-:W-:Y:S01]  /*0c20*/  LEA.HI.SX32 R12, R12, R9, 0x1b ;  /* 0x000000090c0c7211 */ /* 0x000fe200078fdaff */
[----:B------:R0:W-:Y:S01]  /*0c30*/  STS.U16 [R95+0x200], R16 ;  /* 0x000200105f007388 */ /* 0x0001e20000000400 */
[----:B------:R-:W-:-:S03]  /*0c40*/  IMAD R9, R104, 0xf, R9 ;  /* 0x0000000f68097824 */ /* 0x000fc600078e0209 */
[----:B------:R-:W-:Y:S04]  /*0c50*/  STS.U16 [R94+0x240], R19 ;  /* 0x000240135e007388 */ /* 0x000fe80000000400 */
[----:B------:R2:W-:Y:S04]  /*0c60*/  STS.U16 [R89+0x280], R18 ;  /* 0x0002801259007388 */ /* 0x0005e80000000400 */
        /* <DEDUP_REMOVED lines=8> */
[C---:B-1----:R-:W-:Y:S02]  /*0cf0*/  IADD3 R14, PT, PT, R9.reuse, 0x5, RZ ;  /* 0x00000005090e7810 */ /* 0x042fe40007ffe0ff */
[C---:B0-----:R-:W-:Y:S02]  /*0d00*/  IADD3 R16, PT, PT, R9.reuse, 0x6, RZ ;  /* 0x0000000609107810 */ /* 0x041fe40007ffe0ff */
        /* <DEDUP_REMOVED lines=8> */
[----:B------:R-:W-:Y:S02]  /*0d90*/  IADD3 R34, PT, PT, R9, 0xf, RZ ;  /* 0x0000000f09227810 */ /* 0x000fe40007ffe0ff */
        /* <DEDUP_REMOVED lines=15> */
[----:B------:R-:W-:Y:S02]  /*0e90*/  LEA.HI.SX32 R83, R9, R9, 0x1b ;  /* 0x0000000909537211 */ /* 0x000fe400078fdaff */
        /* <DEDUP_REMOVED lines=56> */
[----:B0-----:R-:W-:-:S06]  /*1220*/  PRMT R27, RZ, 0x7610, R27 ;  /* 0x00007610ff1b7816 */ /* 0x001fcc000000001b */
        /* <DEDUP_REMOVED lines=11> */
[----:B------:R-:W-:Y:S01]  /*12e0*/  PRMT R35, RZ, 0x7610, R35 ;  /* 0x00007610ff237816 */ /* 0x000fe20000000023 */
        /* <DEDUP_REMOVED lines=94> */
.L_x_42:
[----:B------:R-:W-:Y:S05]  /*18d0*/  BSYNC.RECONVERGENT B0 ;  /* 0x0000000000007941 */ /* 0x000fea0003800200 */
.L_x_41:
        /* <DEDUP_REMOVED lines=35> */
.L_x_44:
[----:B------:R-:W-:Y:S05]  /*1b10*/  BSYNC.RECONVERGENT B0 ;  /* 0x0000000000007941 */ /* 0x000fea0003800200 */
.L_x_43:
        /* <DEDUP_REMOVED lines=37> */
.L_x_46:
[----:B------:R-:W-:Y:S05]  /*1d70*/  BSYNC.RECONVERGENT B0 ;  /* 0x0000000000007941 */ /* 0x000fea0003800200 */
.L_x_45:
        /* <DEDUP_REMOVED lines=35> */
.L_x_48:
[----:B------:R-:W-:Y:S05]  /*1fb0*/  BSYNC.RECONVERGENT B0 ;  /* 0x0000000000007941 */ /* 0x000fea0003800200 */
.L_x_47:
        /* <DEDUP_REMOVED lines=37> */
.L_x_50:
[----:B------:R-:W-:Y:S05]  /*2210*/  BSYNC.RECONVERGENT B0 ;  /* 0x0000000000007941 */ /* 0x000fea0003800200 */
.L_x_49:
        /* <DEDUP_REMOVED lines=35> */
.L_x_52:
[----:B------:R-:W-:Y:S05]  /*2450*/  BSYNC.RECONVERGENT B0 ;  /* 0x0000000000007941 */ /* 0x000fea0003800200 */
.L_x_51:
        /* <DEDUP_REMOVED lines=37> */
.L_x_54:
[----:B------:R-:W-:Y:S05]  /*26b0*/  BSYNC.RECONVERGENT B0 ;  /* 0x0000000000007941 */ /* 0x000fea0003800200 */
.L_x_53:
        /* <DEDUP_REMOVED lines=35> */
.L_x_56:
[----:B------:R-:W-:Y:S05]  /*28f0*/  BSYNC.RECONVERGENT B0 ;  /* 0x0000000000007941 */ /* 0x000fea0003800200 */
.L_x_55:
[----:B------:R-:W-:Y:S01]  /*2900*/  ISETP.EQ.OR P4, PT, RZ, UR8, P4 ;  /* 0x00000008ff007c0c */ /* 0x000fe2000a782670 */
[----:B------:R-:W-:Y:S01]  /*2910*/  BSSY.RECONVERGENT B0, `(.L_x_57) ;  /* 0x0000027000007945 */ /* 0x000fe20003800200 */
[----:B------:R-:W-:Y:S02]  /*2920*/  SHF.L.U32 R38, R5, 0x10, RZ ;  /* 0x0000001005267819 */ /* 0x000fe400000006ff */
[----:B------:R-:W-:Y:S02]  /*2930*/  FSETP.GTU.FTZ.AND P1, PT, R56, 20, PT ;  /* 0x41a000003800780b */ /* 0x000fe40003f3c000 */
[----:B------:R-:W-:Y:S01]  /*2940*/  ISETP.EQ.OR P5, PT, RZ, UR8, P5 ;  /* 0x00000008ff007c0c */ /* 0x000fe2000afa2670 */
[----:B------:R-:W-:Y:S01]  /*2950*/  FADD.FTZ R38, R38, UR5 ;  /* 0x0000000526267e21 */ /* 0x000fe20008010000 */
[----:B------:R-:W-:Y:S02]  /*2960*/  PRMT R35, RZ, 0x7610, R35 ;  /* 0x00007610ff237816 */ /* 0x000fe40000000023 */
        /* <DEDUP_REMOVED lines=33> */
.L_x_58:
[----:B------:R-:W-:Y:S05]  /*2b80*/  BSYNC.RECONVERGENT B0 ;  /* 0x0000000000007941 */ /* 0x000fea0003800200 */
.L_x_57:
        /* <DEDUP_REMOVED lines=39> */
.L_x_60:
[----:B------:R-:W-:Y:S05]  /*2e00*/  BSYNC.RECONVERGENT B0 ;  /* 0x0000000000007941 */ /* 0x000fea0003800200 */
.L_x_59:
        /* <DEDUP_REMOVED lines=45> */
.L_x_62:
[----:B------:R-:W-:Y:S05]  /*30e0*/  BSYNC.RECONVERGENT B0 ;  /* 0x0000000000007941 */ /* 0x000fea0003800200 */
.L_x_61:
        /* <DEDUP_REMOVED lines=32> */
.L_x_64:
[----:B------:R-:W-:Y:S05]  /*32f0*/  BSYNC.RECONVERGENT B0 ;  /* 0x0000000000007941 */ /* 0x000fea0003800200 */
.L_x_63:
        /* <DEDUP_REMOVED lines=32> */
.L_x_66:
[----:B------:R-:W-:Y:S05]  /*3500*/  BSYNC.RECONVERGENT B0 ;  /* 0x0000000000007941 */ /* 0x000fea0003800200 */
.L_x_65:
        /* <DEDUP_REMOVED lines=32> */
.L_x_68:
[----:B------:R-:W-:Y:S05]  /*3710*/  BSYNC.RECONVERGENT B0 ;  /* 0x0000000000007941 */ /* 0x000fea0003800200 */
.L_x_67:
        /* <DEDUP_REMOVED lines=32> */
.L_x_70:
[----:B------:R-:W-:Y:S05]  /*3920*/  BSYNC.RECONVERGENT B0 ;  /* 0x0000000000007941 */ /* 0x000fea0003800200 */
.L_x_69:
        /* <DEDUP_REMOVED lines=32> */
.L_x_72:
[----:B------:R-:W-:Y:S05]  /*3b30*/  BSYNC.RECONVERGENT B0 ;  /* 0x0000000000007941 */ /* 0x000fea0003800200 */
.L_x_71:
        /* <DEDUP_REMOVED lines=28> */
[----:B------:R-:W1:Y:S01]  /*3d00*/  LDCU.128 UR8, c[0x0][0x3a0] ;  /* 0x00007400ff0877ac */ /* 0x000e620008000c00 */
[----:B------:R-:W-:Y:S01]  /*3d10*/  FMUL.FTZ R15, R45, R76 ;  /* 0x0000004c2d0f7220 */ /* 0x000fe20000410000 */
[----:B------:R-:W-:Y:S01]  /*3d20*/  FMUL.FTZ R14, R47, R74 ;  /* 0x0000004a2f0e7220 */ /* 0x000fe20000410000 */
[----:B------:R-:W-:Y:S01]  /*3d30*/  FMUL.FTZ R13, R49, R72 ;  /* 0x00000048310d7220 */ /* 0x000fe20000410000 */
[----:B------:R-:W2:Y:S01]  /*3d40*/  LDCU.64 UR36, c[0x0][0x450] ;  /* 0x00008a00ff2477ac */ /* 0x000ea20008000a00 */
        /* <DEDUP_REMOVED lines=15> */
[----:B--2---:R-:W-:Y:S01]  /*3e40*/  ULEA UR25, UP1, UR24, UR36, 0x3 ;  /* 0x0000002418197291 */ /* 0x004fe2000f8218ff */
[----:B------:R-:W0:Y:S03]  /*3e50*/  LDCU.64 UR40, c[0x0][0x3e0] ;  /* 0x00007c00ff2877ac */ /* 0x000e260008000a00 */
[----:B------:R-:W-:Y:S01]  /*3e60*/  ULEA.HI.X UR24, UR24, UR37, UR8, 0x3, UP1 ;  /* 0x0000002518187291 */ /* 0x000fe200088f1c08 */
[----:B------:R-:W1:Y:S01]  /*3e70*/  LDCU.64 UR36, c[0x0][0x3c0] ;  /* 0x00007800ff2477ac */ /* 0x000e620008000a00 */
[----:B---3--:R-:W-:Y:S02]  /*3e80*/  UIMAD.WIDE.U32 UR22, UR30, UR32, URZ ;  /* 0x000000201e1672a5 */ /* 0x008fe4000f8e00ff */
[----:B------:R-:W-:-:S02]  /*3e90*/  UIMAD UR9, UR30, UR9, UR27 ;  /* 0x000000091e0972a4 */ /* 0x000fc4000f8e021b */
[----:B------:R-:W-:Y:S02]  /*3ea0*/  UIMAD UR33, UR30, UR33, UR23 ;  /* 0x000000211e2172a4 */ /* 0x000fe4000f8e0217 */
[----:B----4-:R-:W-:Y:S02]  /*3eb0*/  ULEA UR32, UP0, UR22, UR14, 0x3 ;  /* 0x0000000e16207291 */ /* 0x010fe4000f8018ff */
[----:B------:R-:W-:Y:S02]  /*3ec0*/  ULEA UR23, UP2, UR26, UR12, 0x3 ;  /* 0x0000000c1a177291 */ /* 0x000fe4000f8418ff */
[----:B------:R-:W-:Y:S02]  /*3ed0*/  ULEA.HI.X UR15, UR22, UR15, UR33, 0x3, UP0 ;  /* 0x0000000f160f7291 */ /* 0x000fe400080f1c21 */
[----:B------:R-:W-:Y:S02]  /*3ee0*/  UISETP.LT.AND UP0, UPT, UR38, 0x1, UPT ;  /* 0x000000012600788c */ /* 0x000fe4000bf01270 */
[----:B------:R-:W-:-:S02]  /*3ef0*/  ULEA.HI.X UR26, UR26, UR13, UR9, 0x3, UP2 ;  /* 0x0000000d1a1a7291 */ /* 0x000fc400090f1c09 */
[----:B------:R-:W-:Y:S02]  /*3f00*/  USEL UR8, UR38, 0x1, !UP0 ;  /* 0x0000000126087887 */ /* 0x000fe4000c000000 */
[----:B------:R-:W-:Y:S02]  /*3f10*/  UIMAD UR22, UR6, UR38, URZ ;  /* 0x00000026061672a4 */ /* 0x000fe4000f8e02ff */
[----:B------:R-:W-:Y:S01]  /*3f20*/  UIADD3 UR9, UPT, UPT, UR21, 0x10f0, URZ ;  /* 0x000010f015097890 */ /* 0x000fe2000fffe0ff */
[----:B------:R-:W2:Y:S01]  /*3f30*/  LDCU.64 UR34, c[0x0][0x480] ;  /* 0x00009000ff2277ac */ /* 0x000ea20008000a00 */
[----:B------:R-:W-:Y:S02]  /*3f40*/  USHF.L.U64.HI UR12, UR10, 0x3, UR11 ;  /* 0x000000030a0c7899 */ /* 0x000fe4000801020b */
[----:B0-----:R-:W-:Y:S02]  /*3f50*/  USHF.L.U64.HI UR14, UR40, 0x3, UR41 ;  /* 0x00000003280e7899 */ /* 0x001fe40008010229 */
[----:B-1----:R-:W-:-:S02]  /*3f60*/  USHF.L.U64.HI UR13, UR36, 0x3, UR37 ;  /* 0x00000003240d7899 */ /* 0x002fc40008010225 */
[----:B------:R-:W-:-:S12]  /*3f70*/  UIADD3 UR8, UPT, UPT, -UR8, URZ, URZ ;  /* 0x000000ff08087290 */ /* 0x000fd8000fffe1ff */
.L_x_79:
[----:B------:R-:W-:Y:S02]  /*3f80*/  MOV R40, UR23 ;  /* 0x0000001700287c02 */ /* 0x000fe40008000f00 */
[----:B------:R-:W-:-:S06]  /*3f90*/  MOV R41, UR26 ;  /* 0x0000001a00297c02 */ /* 0x000fcc0008000f00 */
[----:B------:R-:W3:Y:S01]  /*3fa0*/  LDG.E.64 R40, desc[UR28][R40.64] ;  /* 0x0000001c28287981 */ /* 0x000ee2000c1e1b00 */
[----:B------:R-:W-:-:S04]  /*3fb0*/  IADD3 R127, PT, PT, R106, 0x3, RZ ;  /* 0x000000036a7f7810 */ /* 0x000fc80007ffe0ff */
[----:B------:R-:W-:Y:S02]  /*3fc0*/  ISETP.GE.U32.AND P4, PT, R127, UR20, PT ;  /* 0x000000147f007c0c */ /* 0x000fe4000bf86070 */
[----:B------:R-:W-:-:S04]  /*3fd0*/  IADD3 R127, PT, PT, R106, 0x6, RZ ;  /* 0x000000066a7f7810 */ /* 0x000fc80007ffe0ff */
[----:B------:R-:W-:Y:S01]  /*3fe0*/  ISETP.GE.U32.AND P5, PT, R127, UR20, PT ;  /* 0x000000147f007c0c */ /* 0x000fe2000bfa6070 */
[----:B---3--:R-:W-:Y:S01]  /*3ff0*/  FMUL.FTZ R93, R40, 1.4426950216293334961 ;  /* 0x3fb8aa3b285d7820 */ /* 0x008fe20000410000 */
[C---:B------:R-:W-:Y:S01]  /*4000*/  FMUL.FTZ R42, R41.reuse, R82 ;  /* 0x00000052292a7220 */ /* 0x040fe20000410000 */
[C---:B------:R-:W-:Y:S01]  /*4010*/  FMUL.FTZ R40, R41.reuse, R78 ;  /* 0x0000004e29287220 */ /* 0x040fe20000410000 */
[----:B------:R-:W-:Y:S01]  /*4020*/  FMUL.FTZ R129, R41, R58 ;  /* 0x0000003a29817220 */ /* 0x000fe20000410000 */
[-C--:B------:R-:W-:Y:S01]  /*4030*/  FMUL.FTZ R124, R93, R80.reuse ;  /* 0x000000505d7c7220 */ /* 0x080fe20000410000 */
[----:B------:R-:W-:Y:S01]  /*4040*/  FMUL.RZ R43, R42, 0.15915493667125701904 ;  /* 0x3e22f9832a2b7820 */ /* 0x000fe2000040c000 */
[----:B------:R-:W-:Y:S01]  /*4050*/  FMUL.RZ R45, R40, 0.15915493667125701904 ;  /* 0x3e22f983282d7820 */ /* 0x000fe2000040c000 */
[----:B------:R-:W-:Y:S01]  /*4060*/  FMUL.FTZ R42, R41, R80 ;  /* 0x00000050292a7220 */ /* 0x000fe20000410000 */
[C---:B------:R-:W-:Y:S01]  /*4070*/  FMUL.FTZ R40, R93.reuse, R78 ;  /* 0x0000004e5d287220 */ /* 0x040fe20000410000 */
[----:B------:R-:W-:Y:S01]  /*4080*/  MUFU.SIN R52, R43 ;  /* 0x0000002b00347308 */ /* 0x000fe20000000400 */
[C---:B------:R-:W-:Y:S01]  /*4090*/  FMUL.FTZ R119, R93.reuse, R76 ;  /* 0x0000004c5d777220 */ /* 0x040fe20000410000 */
[----:B------:R-:W-:Y:S01]  /*40a0*/  FMUL.RZ R44, R42, 0.15915493667125701904 ;  /* 0x3e22f9832a2c7820 */ /* 0x000fe2000040c000 */
        /* <DEDUP_REMOVED lines=10> */
[C---:B------:R-:W-:Y:S01]  /*4150*/  FMUL.FTZ R47, R93.reuse, R62 ;  /* 0x0000003e5d2f7220 */ /* 0x040fe20000410000 */
[----:B------:R-:W-:-:S02]  /*4160*/  FMUL.FTZ R135, R93, R38 ;  /* 0x000000265d877220 */ /* 0x000fc40000410000 */
[----:B------:R1:W-:Y:S01]  /*4170*/  MUFU.EX2 R128, R40 ;  /* 0x0000002800807308 */ /* 0x0003e20000000800 */
[----:B0-----:R-:W-:-:S04]  /*4180*/  FMUL.FTZ R43, R41, R76 ;  /* 0x0000004c292b7220 */ /* 0x001fc80000410000 */
[----:B------:R-:W-:Y:S01]  /*4190*/  FMUL.RZ R46, R43, 0.15915493667125701904 ;  /* 0x3e22f9832b2e7820 */ /* 0x000fe2000040c000 */
[C---:B------:R-:W-:Y:S02]  /*41a0*/  FMUL.FTZ R43, R41.reuse, R74 ;  /* 0x0000004a292b7220 */ /* 0x040fe40000410000 */
[----:B------:R-:W-:Y:S01]  /*41b0*/  MUFU.SIN R122, R44 ;  /* 0x0000002c007a7308 */ /* 0x000fe20000000400 */
[----:B-1----:R-:W-:Y:S01]  /*41c0*/  FMUL.FTZ R40, R41, R72 ;  /* 0x0000004829287220 */ /* 0x002fe20000410000 */
[----:B------:R-:W-:-:S06]  /*41d0*/  FMUL.RZ R43, R43, 0.15915493667125701904 ;  /* 0x3e22f9832b2b7820 */ /* 0x000fcc000040c000 */
[----:B------:R0:W-:Y:S08]  /*41e0*/  MUFU.COS R123, R44 ;  /* 0x0000002c007b7308 */ /* 0x0001f00000000000 */
[----:B------:R-:W1:Y:S01]  /*41f0*/  MUFU.SIN R125, R45 ;  /* 0x0000002d007d7308 */ /* 0x000e620000000400 */
[----:B0-----:R-:W-:Y:S01]  /*4200*/  FMUL.RZ R44, R40, 0.15915493667125701904 ;  /* 0x3e22f983282c7820 */ /* 0x001fe2000040c000 */
[----:B------:R-:W-:-:S06]  /*4210*/  FMUL.FTZ R40, R41, R70 ;  /* 0x0000004629287220 */ /* 0x000fcc0000410000 */
[----:B------:R0:W3:Y:S08]  /*4220*/  MUFU.COS R42, R45 ;  /* 0x0000002d002a7308 */ /* 0x0000f00000000000 */
[----:B------:R-:W-:Y:S01]  /*4230*/  MUFU.SIN R113, R43 ;  /* 0x0000002b00717308 */ /* 0x000fe20000000400 */
[----:B0-----:R-:W-:Y:S01]  /*4240*/  FMUL.RZ R45, R40, 0.15915493667125701904 ;  /* 0x3e22f983282d7820 */ /* 0x001fe2000040c000 */
[----:B------:R-:W-:Y:S01]  /*4250*/  FMUL.FTZ R40, R41, R68 ;  /* 0x0000004429287220 */ /* 0x000fe20000410000 */
[----:B-1----:R-:W-:Y:S01]  /*4260*/  FMUL.FTZ R131, R128, R125 ;  /* 0x0000007d80837220 */ /* 0x002fe20000410000 */
[----:B------:R-:W-:-:S04]  /*4270*/  IADD3 R125, PT, PT, R106, 0x8, RZ ;  /* 0x000000086a7d7810 */ /* 0x000fc80007ffe0ff */
[----:B------:R0:W-:Y:S01]  /*4280*/  MUFU.COS R117, R43 ;  /* 0x0000002b00757308 */ /* 0x0001e20000000000 */
[----:B---3--:R-:W-:-:S07]  /*4290*/  FMUL.FTZ R42, R128, R42 ;  /* 0x0000002a802a7220 */ /* 0x008fce0000410000 */
[----:B------:R-:W-:Y:S01]  /*42a0*/  MUFU.SIN R114, R44 ;  /* 0x0000002c00727308 */ /* 0x000fe20000000400 */
[----:B0-----:R-:W-:Y:S01]  /*42b0*/  FMUL.RZ R43, R40, 0.15915493667125701904 ;  /* 0x3e22f983282b7820 */ /* 0x001fe2000040c000 */
[----:B------:R-:W-:-:S06]  /*42c0*/  FMUL.FTZ R40, R41, R66 ;  /* 0x0000004229287220 */ /* 0x000fcc0000410000 */
[----:B------:R0:W-:Y:S08]  /*42d0*/  MUFU.COS R118, R44 ;  /* 0x0000002c00767308 */ /* 0x0001f00000000000 */
[----:B------:R-:W1:Y:S01]  /*42e0*/  MUFU.EX2 R124, R124 ;  /* 0x0000007c007c7308 */ /* 0x000e620000000800 */
[----:B0-----:R-:W-:Y:S01]  /*42f0*/  FMUL.RZ R44, R40, 0.15915493667125701904 ;  /* 0x3e22f983282c7820 */ /* 0x001fe2000040c000 */
[----:B------:R-:W-:-:S06]  /*4300*/  FMUL.FTZ R40, R41, R64 ;  /* 0x0000004029287220 */ /* 0x000fcc0000410000 */
[----:B------:R-:W-:Y:S08]  /*4310*/  MUFU.SIN R108, R45 ;  /* 0x0000002d006c7308 */ /* 0x000ff00000000400 */
[----:B------:R0:W-:Y:S01]  /*4320*/  MUFU.COS R92, R45 ;  /* 0x0000002d005c7308 */ /* 0x0001e20000000000 */
[C---:B-1----:R-:W-:Y:S01]  /*4330*/  FMUL.FTZ R122, R124.reuse, R122 ;  /* 0x0000007a7c7a7220 */ /* 0x042fe20000410000 */
[----:B------:R-:W-:-:S06]  /*4340*/  FMUL.FTZ R123, R124, R123 ;  /* 0x0000007b7c7b7220 */ /* 0x000fcc0000410000 */
[----:B------:R-:W-:Y:S01]  /*4350*/  MUFU.COS R120, R46 ;  /* 0x0000002e00787308 */ /* 0x000fe20000000000 */
[----:B0-----:R-:W-:Y:S01]  /*4360*/  FMUL.RZ R45, R40, 0.15915493667125701904 ;  /* 0x3e22f983282d7820 */ /* 0x001fe2000040c000 */
[----:B------:R-:W-:-:S04]  /*4370*/  FMUL.FTZ R40, R41, R62 ;  /* 0x0000003e29287220 */ /* 0x000fc80000410000 */
[----:B------:R-:W-:Y:S01]  /*4380*/  FMUL.RZ R126, R40, 0.15915493667125701904 ;  /* 0x3e22f983287e7820 */ /* 0x000fe2000040c000 */
[----:B------:R-:W-:Y:S01]  /*4390*/  FMUL.FTZ R40, R41, R60 ;  /* 0x0000003c29287220 */ /* 0x000fe20000410000 */
[----:B------:R-:W0:Y:S03]  /*43a0*/  MUFU.EX2 R119, R119 ;  /* 0x0000007700777308 */ /* 0x000e260000000800 */
[----:B------:R-:W-:Y:S01]  /*43b0*/  FMUL.RZ R130, R40, 0.15915493667125701904 ;  /* 0x3e22f98328827820 */ /* 0x000fe2000040c000 */
[----:B------:R-:W-:-:S04]  /*43c0*/  IADD3 R40, PT, PT, R106, 0x2, RZ ;  /* 0x000000026a287810 */ /* 0x000fc80007ffe0ff */
[----:B------:R-:W-:Y:S01]  /*43d0*/  MUFU.SIN R54, R46 ;  /* 0x0000002e00367308 */ /* 0x000fe20000000400 */
[----:B------:R-:W-:Y:S02]  /*43e0*/  ISETP.GE.U32.AND P1, PT, R40, UR20, PT ;  /* 0x0000001428007c0c */ /* 0x000fe4000bf26070 */
[----:B------:R-:W-:Y:S02]  /*43f0*/  IADD3 R40, PT, PT, R106, 0x5, RZ ;  /* 0x000000056a287810 */ /* 0x000fe40007ffe0ff */
[----:B------:R-:W-:Y:S02]  /*4400*/  FSEL R131, R131, RZ, !P1 ;  /* 0x000000ff83837208 */ /* 0x000fe40004800000 */
[----:B------:R-:W-:Y:S01]  /*4410*/  FSEL R129, R42, 1, !P1 ;  /* 0x3f8000002a817808 */ /* 0x000fe20004800000 */
[----:B------:R-:W1:Y:S01]  /*4420*/  MUFU.EX2 R121, R121 ;  /* 0x0000007900797308 */ /* 0x000e620000000800 */
[----:B0-----:R-:W-:Y:S01]  /*4430*/  FMUL.FTZ R120, R119, R120 ;  /* 0x0000007877787220 */ /* 0x001fe20000410000 */
[----:B------:R-:W-:-:S02]  /*4440*/  FSEL R127, R16, RZ, !P1 ;  /* 0x000000ff107f7208 */ /* 0x000fc40004800000 */
[----:B------:R-:W-:Y:S02]  /*4450*/  ISETP.GE.U32.AND P1, PT, R125, UR20, PT ;  /* 0x000000147d007c0c */ /* 0x000fe4000bf26070 */
[----:B------:R-:W-:Y:S02]  /*4460*/  ISETP.GE.U32.AND P6, PT, R40, UR20, PT ;  /* 0x0000001428007c0c */ /* 0x000fe4000bfc6070 */
[----:B------:R-:W0:Y:S01]  /*4470*/  MUFU.EX2 R116, R116 ;  /* 0x0000007400747308 */ /* 0x000e220000000800 */
[----:B------:R-:W-:-:S07]  /*4480*/  FSEL R157, R10, RZ, !P1 ;  /* 0x000000ff0a9d7208 */ /* 0x000fce0004800000 */
[----:B------:R-:W-:Y:S01]  /*4490*/  MUFU.SIN R55, R44 ;  /* 0x0000002c00377308 */ /* 0x000fe20000000400 */
[C---:B-1----:R-:W-:Y:S01]  /*44a0*/  FMUL.FTZ R124, R121.reuse, R53 ;  /* 0x00000035797c7220 */ /* 0x042fe20000410000 */
[----:B------:R-:W-:Y:S01]  /*44b0*/  FMUL.FTZ R125, R121, R52 ;  /* 0x00000034797d7220 */ /* 0x000fe20000410000 */
[----:B------:R-:W-:Y:S01]  /*44c0*/  FSEL R121, R120, 1, !P4 ;  /* 0x3f80000078797808 */ /* 0x000fe20006000000 */
[----:B------:R-:W-:Y:S01]  /*44d0*/  FMUL.FTZ R52, R41, R56 ;  /* 0x0000003829347220 */ /* 0x000fe20000410000 */
[----:B------:R-:W-:-:S03]  /*44e0*/  FSEL R120, R15, RZ, !P4 ;  /* 0x000000ff0f787208 */ /* 0x000fc60006000000 */
[----:B------:R1:W-:Y:S01]  /*44f0*/  MUFU.COS R91, R44 ;  /* 0x0000002c005b7308 */ /* 0x0003e20000000000 */
[----:B0-----:R-:W-:Y:S01]  /*4500*/  FMUL.FTZ R117, R116, R117 ;  /* 0x0000007574757220 */ /* 0x001fe20000410000 */
[----:B------:R-:W-:-:S06]  /*4510*/  FMUL.RZ R134, R52, 0.15915493667125701904 ;  /* 0x3e22f98334867820 */ /* 0x000fcc000040c000 */
[----:B------:R-:W0:Y:S01]  /*4520*/  MUFU.EX2 R115, R115 ;  /* 0x0000007300737308 */ /* 0x000e220000000800 */
[----:B-1----:R-:W-:-:S04]  /*4530*/  IADD3 R44, PT, PT, R106, 0x1, RZ ;  /* 0x000000016a2c7810 */ /* 0x002fc80007ffe0ff */
[----:B------:R-:W-:Y:S01]  /*4540*/  ISETP.GE.U32.AND P0, PT, R44, UR20, PT ;  /* 0x000000142c007c0c */ /* 0x000fe2000bf06070 */
[----:B------:R-:W-:Y:S02]  /*4550*/  FMUL.FTZ R44, R93, R60 ;  /* 0x0000003c5d2c7220 */ /* 0x000fe40000410000 */
[----:B------:R-:W-:Y:S01]  /*4560*/  MUFU.SIN R111, R43 ;  /* 0x0000002b006f7308 */ /* 0x000fe20000000400 */
[----:B------:R-:W-:-:S07]  /*4570*/  FSEL R128, R123, 1, !P0 ;  /* 0x3f8000007b807808 */ /* 0x000fce0004000000 */
[----:B------:R-:W-:Y:S01]  /*4580*/  MUFU.COS R110, R43 ;  /* 0x0000002b006e7308 */ /* 0x000fe20000000000 */
[----:B0-----:R-:W-:-:S07]  /*4590*/  FMUL.FTZ R114, R115, R114 ;  /* 0x0000007273727220 */ /* 0x001fce0000410000 */
[----:B------:R-:W-:Y:S08]  /*45a0*/  MUFU.SIN R49, R45 ;  /* 0x0000002d00317308 */ /* 0x000ff00000000400 */
[----:B------:R-:W-:Y:S08]  /*45b0*/  MUFU.COS R51, R45 ;  /* 0x0000002d00337308 */ /* 0x000ff00000000000 */
[----:B------:R-:W-:Y:S08]  /*45c0*/  MUFU.SIN R46, R126 ;  /* 0x0000007e002e7308 */ /* 0x000ff00000000400 */
[----:B------:R0:W-:Y:S08]  /*45d0*/  MUFU.COS R48, R126 ;  /* 0x0000007e00307308 */ /* 0x0001f00000000000 */
[----:B------:R-:W-:Y:S01]  /*45e0*/  MUFU.SIN R43, R130 ;  /* 0x00000082002b7308 */ /* 0x000fe20000000400 */
[----:B0-----:R-:W-:-:S04]  /*45f0*/  IADD3 R126, PT, PT, R106, 0x4, RZ ;  /* 0x000000046a7e7810 */ /* 0x001fc80007ffe0ff */
[----:B------:R-:W-:Y:S02]  /*4600*/  ISETP.GE.U32.AND P3, PT, R126, UR20, PT ;  /* 0x000000147e007c0c */ /* 0x000fe4000bf66070 */
[----:B------:R-:W-:Y:S01]  /*4610*/  IADD3 R126, PT, PT, R106, 0x7, RZ ;  /* 0x000000076a7e7810 */ /* 0x000fe20007ffe0ff */
[----:B------:R0:W-:Y:S03]  /*4620*/  MUFU.COS R45, R130 ;  /* 0x00000082002d7308 */ /* 0x0001e60000000000 */
[----:B------:R-:W-:Y:S02]  /*4630*/  ISETP.GE.U32.AND P2, PT, R126, UR20, PT ;  /* 0x000000147e007c0c */ /* 0x000fe4000bf46070 */
[----:B------:R-:W-:-:S03]  /*4640*/  FSEL R126, R17, RZ, !P0 ;  /* 0x000000ff117e7208 */ /* 0x000fc60004000000 */
[----:B------:R-:W1:Y:S01]  /*4650*/  MUFU.EX2 R109, R109 ;  /* 0x0000006d006d7308 */ /* 0x000e620000000800 */
[----:B0-----:R-:W-:Y:S01]  /*4660*/  FSEL R130, R122, RZ, !P0 ;  /* 0x000000ff7a827208 */ /* 0x001fe20004000000 */
[----:B------:R-:W-:Y:S01]  /*4670*/  FMUL.FTZ R122, R119, R54 ;  /* 0x00000036777a7220 */ /* 0x000fe20000410000 */
[C---:B------:R-:W-:Y:S02]  /*4680*/  IADD3 R119, PT, PT, R106.reuse, 0xa, RZ ;  /* 0x0000000a6a777810 */ /* 0x040fe40007ffe0ff */
[----:B------:R-:W-:Y:S02]  /*4690*/  ISETP.GE.U32.AND P0, PT, R106, UR20, PT ;  /* 0x000000146a007c0c */ /* 0x000fe4000bf06070 */
[----:B------:R-:W-:Y:S01]  /*46a0*/  FSEL R122, R122, RZ, !P4 ;  /* 0x000000ff7a7a7208 */ /* 0x000fe20006000000 */
[----:B------:R-:W0:Y:S01]  /*46b0*/  MUFU.EX2 R90, R90 ;  /* 0x0000005a005a7308 */ /* 0x000e220000000800 */
[----:B------:R-:W-:Y:S01]  /*46c0*/  ISETP.GE.U32.AND P4, PT, R119, UR20, PT ;  /* 0x0000001477007c0c */ /* 0x000fe2000bf86070 */
[----:B------:R-:W-:Y:S01]  /*46d0*/  FMUL.FTZ R119, R116, R113 ;  /* 0x0000007174777220 */ /* 0x000fe20000410000 */
[----:B------:R-:W-:-:S02]  /*46e0*/  IADD3 R113, PT, PT, R106, 0xb, RZ ;  /* 0x0000000b6a717810 */ /* 0x000fc40007ffe0ff */
[----:B------:R-:W-:Y:S02]  /*46f0*/  IADD3 R54, PT, PT, R106, 0x9, RZ ;  /* 0x000000096a367810 */ /* 0x000fe40007ffe0ff */
[----:B------:R-:W-:Y:S01]  /*4700*/  FSEL R119, R119, RZ, !P3 ;  /* 0x000000ff77777208 */ /* 0x000fe20005800000 */
[----:B------:R-:W3:Y:S01]  /*4710*/  MUFU.EX2 R112, R112 ;  /* 0x0000007000707308 */ /* 0x000ee20000000800 */
[----:B------:R-:W-:Y:S01]  /*4720*/  FSEL R125, R125, RZ, !P0 ;  /* 0x000000ff7d7d7208 */ /* 0x000fe20004000000 */
[----:B-1----:R-:W-:Y:S01]  /*4730*/  FMUL.FTZ R108, R109, R108 ;  /* 0x0000006c6d6c7220 */ /* 0x002fe20000410000 */
[----:B------:R-:W-:Y:S02]  /*4740*/  FSEL R124, R124, 1, !P0 ;  /* 0x3f8000007c7c7808 */ /* 0x000fe40004000000 */
[----:B------:R-:W-:Y:S02]  /*4750*/  FSEL R123, R18, RZ, !P0 ;  /* 0x000000ff127b7208 */ /* 0x000fe40004000000 */
[----:B------:R-:W-:Y:S01]  /*4760*/  ISETP.GE.U32.AND P0, PT, R54, UR20, PT ;  /* 0x0000001436007c0c */ /* 0x000fe2000bf06070 */
[----:B------:R1:W-:Y:S01]  /*4770*/  MUFU.EX2 R53, R132 ;  /* 0x0000008400357308 */ /* 0x0003e20000000800 */
[----:B------:R-:W-:Y:S01]  /*4780*/  FSEL R116, R114, RZ, !P6 ;  /* 0x000000ff72747208 */ /* 0x000fe20007000000 */
[C---:B0-----:R-:W-:Y:S01]  /*4790*/  FMUL.FTZ R143, R90.reuse, R55 ;  /* 0x000000375a8f7220 */ /* 0x041fe20000410000 */
[----:B------:R-:W-:Y:S01]  /*47a0*/  FSEL R114, R13, RZ, !P6 ;  /* 0x000000ff0d727208 */ /* 0x000fe20007000000 */
[----:B------:R-:W-:Y:S01]  /*47b0*/  FMUL.FTZ R91, R90, R91 ;  /* 0x0000005b5a5b7220 */ /* 0x000fe20000410000 */
[----:B------:R-:W-:Y:S01]  /*47c0*/  FMUL.FTZ R90, R41, R36 ;  /* 0x00000024295a7220 */ /* 0x000fe20000410000 */
[----:B------:R-:W-:-:S02]  /*47d0*/  IADD3 R55, PT, PT, R106, 0xf, RZ ;  /* 0x0000000f6a377810 */ /* 0x000fc40007ffe0ff */
[----:B------:R-:W-:Y:S01]  /*47e0*/  MUFU.SIN R52, R134 ;  /* 0x0000008600347308 */ /* 0x000fe20000000400 */
[----:B-1----:R-:W-:Y:S01]  /*47f0*/  FMUL.FTZ R132, R115, R118 ;  /* 0x0000007673847220 */ /* 0x002fe20000410000 */
[----:B------:R-:W-:Y:S02]  /*4800*/  FSEL R118, R117, 1, !P3 ;  /* 0x3f80000075767808 */ /* 0x000fe40005800000 */
[----:B------:R-:W-:Y:S02]  /*4810*/  FSEL R117, R14, RZ, !P3 ;  /* 0x000000ff0e757208 */ /* 0x000fe40005800000 */
[----:B------:R-:W-:Y:S02]  /*4820*/  ISETP.GE.U32.AND P3, PT, R113, UR20, PT ;  /* 0x0000001471007c0c */ /* 0x000fe4000bf66070 */
[----:B------:R-:W-:Y:S01]  /*4830*/  IADD3 R113, PT, PT, R106, 0xc, RZ ;  /* 0x0000000c6a717810 */ /* 0x000fe20007ffe0ff */
[----:B------:R0:W-:Y:S01]  /*4840*/  MUFU.COS R54, R134 ;  /* 0x0000008600367308 */ /* 0x0001e20000000000 */
[----:B------:R-:W-:-:S02]  /*4850*/  FSEL R115, R132, 1, !P6 ;  /* 0x3f80000084737808 */ /* 0x000fc40007000000 */
[----:B------:R-:W-:Y:S01]  /*4860*/  ISETP.GE.U32.AND P6, PT, R113, UR20, PT ;  /* 0x0000001471007c0c */ /* 0x000fe2000bfc6070 */
[----:B------:R-:W-:Y:S01]  /*4870*/  FMUL.FTZ R113, R41, R38 ;  /* 0x0000002629717220 */ /* 0x000fe20000410000 */
[----:B------:R-:W-:Y:S01]  /*4880*/  FMUL.FTZ R41, R130, R123 ;  /* 0x0000007b82297220 */ /* 0x000fe20000410000 */
[----:B------:R-:W-:Y:S01]  /*4890*/  FSEL R142, R91, 1, !P1 ;  /* 0x3f8000005b8e7808 */ /* 0x000fe20004800000 */
[----:B------:R-:W-:Y:S01]  /*48a0*/  FMUL.FTZ R91, RZ, R130 ;  /* 0x00000082ff5b7220 */ /* 0x000fe20000410000 */
[----:B------:R-:W1:Y:S01]  /*48b0*/  MUFU.SIN R40, R133 ;  /* 0x0000008500287308 */ /* 0x000e620000000400 */
[----:B0-----:R-:W-:Y:S01]  /*48c0*/  FMUL.FTZ R134, R109, R92 ;  /* 0x0000005c6d867220 */ /* 0x001fe20000410000 */
[C---:B---3--:R-:W-:Y:S01]  /*48d0*/  FMUL.FTZ R109, R112.reuse, R110 ;  /* 0x0000006e706d7220 */ /* 0x048fe20000410000 */
[----:B------:R-:W-:Y:S01]  /*48e0*/  FMUL.FTZ R110, R112, R111 ;  /* 0x0000006f706e7220 */ /* 0x000fe20000410000 */
[----:B------:R-:W-:Y:S01]  /*48f0*/  FMUL.FTZ R92, R93, R36 ;  /* 0x000000245d5c7220 */ /* 0x000fe20000410000 */
[----:B------:R-:W-:Y:S01]  /*4900*/  FMUL.RZ R136, R113, 0.15915493667125701904 ;  /* 0x3e22f98371887820 */ /* 0x000fe2000040c000 */
[----:B------:R-:W-:Y:S01]  /*4910*/  FSEL R112, R134, 1, !P5 ;  /* 0x3f80000086707808 */ /* 0x000fe20006800000 */
[----:B------:R-:W-:Y:S01]  /*4920*/  FFMA.FTZ R41, RZ, R128, R41 ;  /* 0x00000080ff297223 */ /* 0x000fe20000010029 */
[----:B------:R0:W3:Y:S01]  /*4930*/  MUFU.COS R42, R133 ;  /* 0x00000085002a7308 */ /* 0x0000e20000000000 */
[----:B------:R-:W-:Y:S01]  /*4940*/  IADD3 R134, PT, PT, R106, 0xe, RZ ;  /* 0x0000000e6a867810 */ /* 0x000fe20007ffe0ff */
[----:B------:R-:W-:Y:S01]  /*4950*/  FFMA.FTZ R91, R128, R123, -R91 ;  /* 0x0000007b805b7223 */ /* 0x000fe2000001085b */
[----:B------:R-:W-:-:S02]  /*4960*/  FSEL R113, R108, RZ, !P5 ;  /* 0x000000ff6c717208 */ /* 0x000fc40006800000 */
[----:B------:R-:W-:Y:S02]  /*4970*/  FSEL R110, R110, RZ, !P2 ;  /* 0x000000ff6e6e7208 */ /* 0x000fe40005000000 */
[----:B------:R-:W-:Y:S01]  /*4980*/  FSEL R109, R109, 1, !P2 ;  /* 0x3f8000006d6d7808 */ /* 0x000fe20005000000 */
[----:B------:R-:W4:Y:S01]  /*4990*/  MUFU.EX2 R44, R44 ;  /* 0x0000002c002c7308 */ /* 0x000f220000000800 */
[----:B0-----:R-:W-:Y:S01]  /*49a0*/  FMUL.FTZ R133, R93, R56 ;  /* 0x000000385d857220 */ /* 0x001fe20000410000 */
[----:B------:R-:W-:Y:S01]  /*49b0*/  IADD3 R93, PT, PT, R106, 0xd, RZ ;  /* 0x0000000d6a5d7810 */ /* 0x000fe20007ffe0ff */
[----:B-1----:R-:W-:Y:S01]  /*49c0*/  FMUL.FTZ R40, R53, R40 ;  /* 0x0000002835287220 */ /* 0x002fe20000410000 */
[----:B------:R-:W-:Y:S02]  /*49d0*/  FSEL R108, R11, RZ, !P2 ;  /* 0x000000ff0b6c7208 */ /* 0x000fe40005000000 */
[----:B------:R-:W-:Y:S01]  /*49e0*/  ISETP.GE.U32.AND P2, PT, R134, UR20, PT ;  /* 0x0000001486007c0c */ /* 0x000fe2000bf46070 */
[----:B------:R-:W-:Y:S01]  /*49f0*/  FADD.FTZ R134, RZ, R41 ;  /* 0x00000029ff867221 */ /* 0x000fe20000010000 */
[----:B------:R-:W-:Y:S01]  /*4a00*/  FSEL R111, R12, RZ, !P5 ;  /* 0x000000ff0c6f7208 */ /* 0x000fe20006800000 */
[----:B------:R0:W-:Y:S01]  /*4a10*/  MUFU.EX2 R132, R135 ;  /* 0x0000008700847308 */ /* 0x0001e20000000800 */
[----:B------:R-:W-:Y:S01]  /*4a20*/  ISETP.GE.U32.AND P5, PT, R93, UR20, PT ;  /* 0x000000145d007c0c */ /* 0x000fe2000bfa6070 */
[----:B---3--:R-:W-:Y:S01]  /*4a30*/  FMUL.FTZ R42, R53, R42 ;  /* 0x0000002a352a7220 */ /* 0x008fe20000410000 */
[----:B------:R-:W-:-:S02]  /*4a40*/  FSEL R143, R143, RZ, !P1 ;  /* 0x000000ff8f8f7208 */ /* 0x000fc40004800000 */
[----:B------:R-:W-:-:S03]  /*4a50*/  ISETP.GE.U32.AND P1, PT, R55, UR20, PT ;  /* 0x0000001437007c0c */ /* 0x000fc6000bf26070 */
[----:B------:R-:W1:Y:S01]  /*4a60*/  MUFU.EX2 R47, R47 ;  /* 0x0000002f002f7308 */ /* 0x000e620000000800 */
[----:B0-----:R-:W-:Y:S01]  /*4a70*/  FMUL.RZ R135, R90, 0.15915493667125701904 ;  /* 0x3e22f9835a877820 */ /* 0x001fe2000040c000 */
[----:B------:R-:W-:Y:S01]  /*4a80*/  FADD.FTZ R90, R91, R126 ;  /* 0x0000007e5b5a7221 */ /* 0x000fe20000010000 */
[C---:B----4-:R-:W-:Y:S01]  /*4a90*/  FMUL.FTZ R45, R44.reuse, R45 ;  /* 0x0000002d2c2d7220 */ /* 0x050fe20000410000 */
[----:B------:R-:W-:-:S04]  /*4aa0*/  FMUL.FTZ R43, R44, R43 ;  /* 0x0000002b2c2b7220 */ /* 0x000fc80000410000 */
[----:B------:R-:W-:Y:S08]  /*4ab0*/  MUFU.SIN R93, R136 ;  /* 0x00000088005d7308 */ /* 0x000ff00000000400 */
[----:B------:R0:W-:Y:S01]  /*4ac0*/  MUFU.COS R145, R136 ;  /* 0x0000008800917308 */ /* 0x0001e20000000000 */
[C---:B-1----:R-:W-:Y:S01]  /*4ad0*/  FMUL.FTZ R48, R47.reuse, R48 ;  /* 0x000000302f307220 */ /* 0x042fe20000410000 */
[----:B------:R-:W-:-:S06]  /*4ae0*/  FMUL.FTZ R46, R47, R46 ;  /* 0x0000002e2f2e7220 */ /* 0x000fcc0000410000 */
[----:B------:R-:W1:Y:S01]  /*4af0*/  MUFU.EX2 R133, R133 ;  /* 0x0000008500857308 */ /* 0x000e620000000800 */
[----:B0-----:R-:W-:-:S07]  /*4b00*/  FMUL.FTZ R136, R131, R134 ;  /* 0x0000008683887220 */ /* 0x001fce0000410000 */
[----:B------:R-:W0:Y:S01]  /*4b10*/  MUFU.EX2 R50, R50 ;  /* 0x0000003200327308 */ /* 0x000e220000000800 */
[-C--:B------:R-:W-:Y:S01]  /*4b20*/  FFMA.FTZ R136, R129, R90.reuse, -R136 ;  /* 0x0000005a81887223 */ /* 0x080fe20000010888 */
[----:B------:R-:W-:-:S06]  /*4b30*/  FMUL.FTZ R90, R131, R90 ;  /* 0x0000005a835a7220 */ /* 0x000fcc0000410000 */
[----:B------:R-:W-:Y:S01]  /*4b40*/  MUFU.EX2 R92, R92 ;  /* 0x0000005c005c7308 */ /* 0x000fe20000000800 */
[----:B------:R-:W-:Y:S01]  /*4b50*/  FFMA.FTZ R90, R129, R134, R90 ;  /* 0x00000086815a7223 */ /* 0x000fe2000001005a */
[----:B------:R-:W-:Y:S01]  /*4b60*/  FADD.FTZ R136, R136, R127 ;  /* 0x0000007f88887221 */ /* 0x000fe20000010000 */
[C---:B-1----:R-:W-:Y:S01]  /*4b70*/  FMUL.FTZ R54, R133.reuse, R54 ;  /* 0x0000003685367220 */ /* 0x042fe20000410000 */
[----:B------:R-:W-:Y:S01]  /*4b80*/  FMUL.FTZ R133, R133, R52 ;  /* 0x0000003485857220 */ /* 0x000fe20000410000 */
[----:B------:R-:W-:Y:S01]  /*4b90*/  FADD.FTZ R90, RZ, R90 ;  /* 0x0000005aff5a7221 */ /* 0x000fe20000010000 */
[C---:B------:R-:W-:Y:S02]  /*4ba0*/  FMUL.FTZ R44, R122.reuse, R136 ;  /* 0x000000887a2c7220 */ /* 0x040fe40000410000 */
[----:B------:R-:W1:Y:S01]  /*4bb0*/  MUFU.COS R41, R135 ;  /* 0x0000008700297308 */ /* 0x000e620000000000 */
[-C--:B------:R-:W-:Y:S01]  /*4bc0*/  FMUL.FTZ R47, R122, R90.reuse ;  /* 0x0000005a7a2f7220 */ /* 0x080fe20000410000 */
[C---:B------:R-:W-:Y:S01]  /*4bd0*/  FFMA.FTZ R44, R121.reuse, R90, R44 ;  /* 0x0000005a792c7223 */ /* 0x040fe2000001002c */
[C---:B0-----:R-:W-:Y:S01]  /*4be0*/  FMUL.FTZ R51, R50.reuse, R51 ;  /* 0x0000003332337220 */ /* 0x041fe20000410000 */
[----:B------:R-:W-:Y:S01]  /*4bf0*/  FMUL.FTZ R49, R50, R49 ;  /* 0x0000003132317220 */ /* 0x000fe20000410000 */
[----:B------:R-:W-:Y:S01]  /*4c00*/  FFMA.FTZ R47, R121, R136, -R47 ;  /* 0x00000088792f7223 */ /* 0x000fe2000001082f */
[----:B------:R-:W-:Y:S01]  /*4c10*/  FADD.FTZ R52, RZ, R44 ;  /* 0x0000002cff347221 */ /* 0x000fe20000010000 */
[----:B------:R-:W-:Y:S01]  /*4c20*/  FMUL.FTZ R44, R124, R130 ;  /* 0x000000827c2c7220 */ /* 0x000fe20000410000 */
[----:B------:R-:W0:Y:S01]  /*4c30*/  MUFU.SIN R147, R135 ;  /* 0x0000008700937308 */ /* 0x000e220000000400 */
[----:B------:R-:W-:Y:S01]  /*4c40*/  FADD.FTZ R47, R47, R120 ;  /* 0x000000782f2f7221 */ /* 0x000fe20000010000 */
[----:B------:R-:W-:Y:S01]  /*4c50*/  FMUL.FTZ R53, R119, R52 ;  /* 0x0000003477357220 */ /* 0x000fe20000410000 */
[----:B------:R-:W-:Y:S01]  /*4c60*/  FFMA.FTZ R50, R125, R128, R44 ;  /* 0x000000807d327223 */ /* 0x000fe2000001002c */
[----:B------:R-:W-:Y:S01]  /*4c70*/  FSEL R141, R49, RZ, !P0 ;  /* 0x000000ff318d7208 */ /* 0x000fe20004000000 */
[-C--:B------:R-:W-:Y:S01]  /*4c80*/  FMUL.FTZ R55, R119, R47.reuse ;  /* 0x0000002f77377220 */ /* 0x080fe20000410000 */
[----:B------:R-:W-:Y:S01]  /*4c90*/  FFMA.FTZ R90, R118, R47, -R53 ;  /* 0x0000002f765a7223 */ /* 0x000fe20000010835 */
[----:B------:R-:W-:Y:S01]  /*4ca0*/  FSEL R140, R51, 1, !P0 ;  /* 0x3f800000338c7808 */ /* 0x000fe20004000000 */
[----:B------:R-:W-:Y:S01]  /*4cb0*/  FMUL.FTZ R144, R132, R93 ;  /* 0x0000005d84907220 */ /* 0x000fe20000410000 */
[----:B-1----:R-:W-:Y:S01]  /*4cc0*/  FMUL.FTZ R148, R92, R41 ;  /* 0x000000295c947220 */ /* 0x002fe20000410000 */
[----:B------:R-:W-:Y:S01]  /*4cd0*/  FMUL.FTZ R41, R125, R130 ;  /* 0x000000827d297220 */ /* 0x000fe20000410000 */
[----:B------:R-:W-:Y:S01]  /*4ce0*/  FFMA.FTZ R55, R118, R52, R55 ;  /* 0x0000003476377223 */ /* 0x000fe20000010037 */
[----:B------:R-:W-:Y:S01]  /*4cf0*/  FADD.FTZ R90, R90, R117 ;  /* 0x000000755a5a7221 */ /* 0x000fe20000010000 */
[----:B------:R-:W-:Y:S01]  /*4d00*/  FMUL.FTZ R52, R131, R50 ;  /* 0x0000003283347220 */ /* 0x000fe20000410000 */
[----:B------:R-:W-:Y:S01]  /*4d10*/  FFMA.FTZ R44, R124, R128, -R41 ;  /* 0x000000807c2c7223 */ /* 0x000fe20000010829 */
[----:B------:R-:W-:Y:S01]  /*4d20*/  FADD.FTZ R55, RZ, R55 ;  /* 0x00000037ff377221 */ /* 0x000fe20000010000 */
[----:B------:R-:W-:Y:S01]  /*4d30*/  FSEL R156, R9, RZ, !P0 ;  /* 0x000000ff099c7208 */ /* 0x000fe20004000000 */
[----:B0-----:R-:W-:Y:S01]  /*4d40*/  FMUL.FTZ R147, R92, R147 ;  /* 0x000000935c937220 */ /* 0x001fe20000410000 */
[C---:B------:R-:W-:Y:S01]  /*4d50*/  FMUL.FTZ R92, R116.reuse, R90 ;  /* 0x0000005a745c7220 */ /* 0x040fe20000410000 */
[-C--:B------:R-:W-:Y:S01]  /*4d60*/  FMUL.FTZ R41, R131, R44.reuse ;  /* 0x0000002c83297220 */ /* 0x080fe20000410000 */
[----:B------:R-:W-:Y:S01]  /*4d70*/  FFMA.FTZ R52, R129, R44, -R52 ;  /* 0x0000002c81347223 */ /* 0x000fe20000010834 */
[-C--:B------:R-:W-:Y:S01]  /*4d80*/  FMUL.FTZ R53, R116, R55.reuse ;  /* 0x0000003774357220 */ /* 0x080fe20000410000 */
[----:B------:R-:W-:Y:S01]  /*4d90*/  FFMA.FTZ R92, R115, R55, R92 ;  /* 0x00000037735c7223 */ /* 0x000fe2000001005c */
[----:B------:R-:W-:Y:S01]  /*4da0*/  FFMA.FTZ R41, R129, R50, R41 ;  /* 0x0000003281297223 */ /* 0x000fe20000010029 */
[C---:B------:R-:W-:Y:S01]  /*4db0*/  FMUL.FTZ R44, R122.reuse, R52 ;  /* 0x000000347a2c7220 */ /* 0x040fe20000410000 */
[----:B------:R-:W-:Y:S01]  /*4dc0*/  FFMA.FTZ R53, R115, R90, -R53 ;  /* 0x0000005a73357223 */ /* 0x000fe20000010835 */
[----:B------:R-:W-:Y:S01]  /*4dd0*/  FADD.FTZ R92, RZ, R92 ;  /* 0x0000005cff5c7221 */ /* 0x000fe20000010000 */
[-C--:B------:R-:W-:Y:S01]  /*4de0*/  FMUL.FTZ R47, R122, R41.reuse ;  /* 0x000000297a2f7220 */ /* 0x080fe20000410000 */
[----:B------:R-:W-:Y:S01]  /*4df0*/  FFMA.FTZ R44, R121, R41, R44 ;  /* 0x00000029792c7223 */ /* 0x000fe2000001002c */
[----:B------:R-:W-:Y:S01]  /*4e00*/  FADD.FTZ R50, R53, R114 ;  /* 0x0000007235327221 */ /* 0x000fe20000010000 */
[----:B------:R-:W-:Y:S01]  /*4e10*/  FMUL.FTZ R55, R113, R92 ;  /* 0x0000005c71377220 */ /* 0x000fe20000410000 */
[----:B------:R-:W-:Y:S01]  /*4e20*/  FFMA.FTZ R47, R121, R52, -R47 ;  /* 0x00000034792f7223 */ /* 0x000fe2000001082f */
[----:B------:R-:W-:Y:S01]  /*4e30*/  FMUL.FTZ R41, R119, R44 ;  /* 0x0000002c77297220 */ /* 0x000fe20000410000 */
[-C--:B------:R-:W-:Y:S01]  /*4e40*/  FMUL.FTZ R91, R113, R50.reuse ;  /* 0x00000032715b7220 */ /* 0x080fe20000410000 */
[----:B------:R-:W-:Y:S01]  /*4e50*/  FFMA.FTZ R50, R112, R50, -R55 ;  /* 0x0000003270327223 */ /* 0x000fe20000010837 */
[-C--:B------:R-:W-:Y:S01]  /*4e60*/  FMUL.FTZ R53, R119, R47.reuse ;  /* 0x0000002f77357220 */ /* 0x080fe20000410000 */
[----:B------:R-:W-:Y:S01]  /*4e70*/  FFMA.FTZ R41, R118, R47, -R41 ;  /* 0x0000002f76297223 */ /* 0x000fe20000010829 */
[----:B------:R-:W-:Y:S01]  /*4e80*/  FFMA.FTZ R91, R112, R92, R91 ;  /* 0x0000005c705b7223 */ /* 0x000fe2000001005b */
[----:B------:R-:W-:Y:S01]  /*4e90*/  FADD.FTZ R52, R50, R111 ;  /* 0x0000006f32347221 */ /* 0x000fe20000010000 */
[----:B------:R-:W-:Y:S01]  /*4ea0*/  FFMA.FTZ R53, R118, R44, R53 ;  /* 0x0000002c76357223 */ /* 0x000fe20000010035 */
[----:B------:R-:W-:Y:S01]  /*4eb0*/  FMUL.FTZ R50, R116, R41 ;  /* 0x0000002974327220 */ /* 0x000fe20000410000 */
[----:B------:R-:W-:Y:S01]  /*4ec0*/  FADD.FTZ R91, RZ, R91 ;  /* 0x0000005bff5b7221 */ /* 0x000fe20000010000 */
[----:B------:R-:W-:Y:S01]  /*4ed0*/  FMUL.FTZ R90, R110, R52 ;  /* 0x000000346e5a7220 */ /* 0x000fe20000410000 */
[-C--:B------:R-:W-:Y:S01]  /*4ee0*/  FMUL.FTZ R44, R116, R53.reuse ;  /* 0x00000035742c7220 */ /* 0x080fe20000410000 */
[----:B------:R-:W-:Y:S01]  /*4ef0*/  FFMA.FTZ R50, R115, R53, R50 ;  /* 0x0000003573327223 */ /* 0x000fe20000010032 */
[-C--:B------:R-:W-:Y:S01]  /*4f00*/  FMUL.FTZ R53, R110, R91.reuse ;  /* 0x0000005b6e357220 */ /* 0x080fe20000410000 */
[----:B------:R-:W-:Y:S01]  /*4f10*/  FFMA.FTZ R90, R109, R91, R90 ;  /* 0x0000005b6d5a7223 */ /* 0x000fe2000001005a */
[----:B------:R-:W-:Y:S01]  /*4f20*/  FFMA.FTZ R44, R115, R41, -R44 ;  /* 0x00000029732c7223 */ /* 0x000fe2000001082c */
[----:B------:R-:W-:Y:S01]  /*4f30*/  FMUL.FTZ R41, R113, R50 ;  /* 0x0000003271297220 */ /* 0x000fe20000410000 */
[----:B------:R-:W-:Y:S01]  /*4f40*/  FFMA.FTZ R53, R109, R52, -R53 ;  /* 0x000000346d357223 */ /* 0x000fe20000010835 */
[----:B------:R-:W-:Y:S01]  /*4f50*/  FADD.FTZ R52, RZ, R90 ;  /* 0x0000005aff347221 */ /* 0x000fe20000010000 */
[-C--:B------:R-:W-:Y:S01]  /*4f60*/  FMUL.FTZ R47, R113, R44.reuse ;  /* 0x0000002c712f7220 */ /* 0x080fe20000410000 */
[C---:B------:R-:W-:Y:S01]  /*4f70*/  FFMA.FTZ R41, R112.reuse, R44, -R41 ;  /* 0x0000002c70297223 */ /* 0x040fe20000010829 */
[----:B------:R-:W-:Y:S01]  /*4f80*/  FADD.FTZ R53, R53, R108 ;  /* 0x0000006c35357221 */ /* 0x000fe20000010000 */
[C---:B------:R-:W-:Y:S01]  /*4f90*/  FMUL.FTZ R55, R143.reuse, R52 ;  /* 0x000000348f377220 */ /* 0x040fe20000410000 */
[----:B------:R-:W-:Y:S01]  /*4fa0*/  FFMA.FTZ R47, R112, R50, R47 ;  /* 0x00000032702f7223 */ /* 0x000fe2000001002f */
[----:B------:R-:W-:Y:S01]  /*4fb0*/  FSEL R139, R46, RZ, !P4 ;  /* 0x000000ff2e8b7208 */ /* 0x000fe20006000000 */
[-C--:B------:R-:W-:Y:S01]  /*4fc0*/  FMUL.FTZ R135, R143, R53.reuse ;  /* 0x000000358f877220 */ /* 0x080fe20000410000 */
[----:B------:R-:W-:Y:S01]  /*4fd0*/  FFMA.FTZ R44, R142, R53, -R55 ;  /* 0x000000358e2c7223 */ /* 0x000fe20000010837 */
[----:B------:R-:W-:Y:S01]  /*4fe0*/  FSEL R138, R48, 1, !P4 ;  /* 0x3f800000308a7808 */ /* 0x000fe20006000000 */
[----:B------:R-:W-:Y:S01]  /*4ff0*/  FMUL.FTZ R145, R132, R145 ;  /* 0x0000009184917220 */ /* 0x000fe20000410000 */
[----:B------:R-:W-:Y:S01]  /*5000*/  FFMA.FTZ R135, R142, R52, R135 ;  /* 0x000000348e877223 */ /* 0x000fe20000010087 */
[----:B------:R-:W-:Y:S01]  /*5010*/  FADD.FTZ R49, R44, R157 ;  /* 0x0000009d2c317221 */ /* 0x000fe20000010000 */
[----:B------:R-:W-:-:S02]  /*5020*/  FSEL R155, R8, RZ, !P4 ;  /* 0x000000ff089b7208 */ /* 0x000fc40006000000 */
[----:B------:R-:W-:Y:S01]  /*5030*/  FADD.FTZ R135, RZ, R135 ;  /* 0x00000087ff877221 */ /* 0x000fe20000010000 */
[----:B------:R-:W-:Y:S01]  /*5040*/  FMUL.FTZ R51, R141, R49 ;  /* 0x000000318d337220 */ /* 0x000fe20000410000 */
[----:B------:R-:W-:Y:S02]  /*5050*/  FSEL R137, R43, RZ, !P3 ;  /* 0x000000ff2b897208 */ /* 0x000fe40005800000 */
[-C--:B------:R-:W-:Y:S01]  /*5060*/  FMUL.FTZ R50, R141, R135.reuse ;  /* 0x000000878d327220 */ /* 0x080fe20000410000 */
[----:B------:R-:W-:Y:S01]  /*5070*/  FFMA.FTZ R51, R140, R135, R51 ;  /* 0x000000878c337223 */ /* 0x000fe20000010033 */
[----:B------:R-:W-:Y:S01]  /*5080*/  FMUL.FTZ R44, R110, R47 ;  /* 0x0000002f6e2c7220 */ /* 0x000fe20000410000 */
[----:B------:R-:W-:Y:S01]  /*5090*/  FSEL R136, R45, 1, !P3 ;  /* 0x3f8000002d887808 */ /* 0x000fe20005800000 */
[----:B------:R-:W-:Y:S01]  /*50a0*/  FFMA.FTZ R49, R140, R49, -R50 ;  /* 0x000000318c317223 */ /* 0x000fe20000010832 */
[----:B------:R-:W-:Y:S01]  /*50b0*/  FADD.FTZ R51, RZ, R51 ;  /* 0x00000033ff337221 */ /* 0x000fe20000010000 */
[-C--:B------:R-:W-:Y:S01]  /*50c0*/  FFMA.FTZ R44, R109, R41.reuse, -R44 ;  /* 0x000000296d2c7223 */ /* 0x080fe2000001082c */
[----:B------:R-:W-:Y:S01]  /*50d0*/  FMUL.FTZ R46, R110, R41 ;  /* 0x000000296e2e7220 */ /* 0x000fe20000410000 */
[----:B------:R-:W-:Y:S01]  /*50e0*/  FADD.FTZ R49, R49, R156 ;  /* 0x0000009c31317221 */ /* 0x000fe20000010000 */
[----:B------:R-:W-:Y:S01]  /*50f0*/  FMUL.FTZ R41, R139, R51 ;  /* 0x000000338b297220 */ /* 0x000fe20000410000 */
[----:B------:R-:W-:-:S02]  /*5100*/  MOV R90, UR32 ;  /* 0x00000020005a7c02 */ /* 0x000fc40008000f00 */
[-C--:B------:R-:W-:Y:S01]  /*5110*/  FMUL.FTZ R50, R139, R49.reuse ;  /* 0x000000318b327220 */ /* 0x080fe20000410000 */
[C---:B------:R-:W-:Y:S01]  /*5120*/  FFMA.FTZ R48, R138.reuse, R49, -R41 ;  /* 0x000000318a307223 */ /* 0x040fe20000010829 */
[----:B------:R-:W-:Y:S02]  /*5130*/  MOV R91, UR15 ;  /* 0x0000000f005b7c02 */ /* 0x000fe40008000f00 */
[----:B------:R-:W-:Y:S01]  /*5140*/  FFMA.FTZ R50, R138, R51, R50 ;  /* 0x000000338a327223 */ /* 0x000fe20000010032 */
[----:B------:R-:W-:Y:S01]  /*5150*/  FADD.FTZ R48, R48, R155 ;  /* 0x0000009b30307221 */ /* 0x000fe20000010000 */
[----:B------:R-:W-:Y:S02]  /*5160*/  MOV R92, UR25 ;  /* 0x00000019005c7c02 */ /* 0x000fe40008000f00 */
[----:B------:R-:W-:Y:S01]  /*5170*/  FADD.FTZ R50, RZ, R50 ;  /* 0x00000032ff327221 */ /* 0x000fe20000010000 */
[----:B------:R-:W-:Y:S01]  /*5180*/  MOV R93, UR24 ;  /* 0x00000018005d7c02 */ /* 0x000fe20008000f00 */
[----:B------:R-:W-:Y:S01]  /*5190*/  FMUL.FTZ R45, R137, R48 ;  /* 0x00000030892d7220 */ /* 0x000fe20000410000 */
[----:B------:R-:W-:Y:S01]  /*51a0*/  FFMA.FTZ R46, R109, R47, R46 ;  /* 0x0000002f6d2e7223 */ /* 0x000fe2000001002e */
[----:B------:R-:W-:Y:S01]  /*51b0*/  FMUL.FTZ R43, R143, R44 ;  /* 0x0000002c8f2b7220 */ /* 0x000fe20000410000 */
[-C--:B------:R-:W-:Y:S01]  /*51c0*/  FMUL.FTZ R47, R137, R50.reuse ;  /* 0x00000032892f7220 */ /* 0x080fe20000410000 */
[----:B------:R-:W-:Y:S01]  /*51d0*/  FFMA.FTZ R50, R136, R50, R45 ;  /* 0x0000003288327223 */ /* 0x000fe2000001002d */
[-C--:B------:R-:W-:Y:S01]  /*51e0*/  FMUL.FTZ R41, R143, R46.reuse ;  /* 0x0000002e8f297220 */ /* 0x080fe20000410000 */
[----:B------:R-:W-:Y:S01]  /*51f0*/  FFMA.FTZ R43, R142, R46, R43 ;  /* 0x0000002e8e2b7223 */ /* 0x000fe2000001002b */
[----:B------:R-:W3:Y:S01]  /*5200*/  LDG.E.64 R90, desc[UR28][R90.64] ;  /* 0x0000001c5a5a7981 */ /* 0x000ee2000c1e1b00 */
[----:B------:R-:W-:Y:S01]  /*5210*/  FSEL R154, R7, RZ, !P3 ;  /* 0x000000ff079a7208 */ /* 0x000fe20005800000 */
[----:B------:R-:W-:Y:S01]  /*5220*/  FFMA.FTZ R47, R136, R48, -R47 ;  /* 0x00000030882f7223 */ /* 0x000fe2000001082f */
[----:B------:R-:W-:Y:S01]  /*5230*/  FSEL R135, R40, RZ, !P6 ;  /* 0x000000ff28877208 */ /* 0x000fe20007000000 */
[----:B------:R-:W3:Y:S01]  /*5240*/  LDG.E.64 R92, desc[UR28][R92.64] ;  /* 0x0000001c5c5c7981 */ /* 0x000ee2000c1e1b00 */
[----:B------:R-:W-:Y:S01]  /*5250*/  FADD.FTZ R50, RZ, R50 ;  /* 0x00000032ff327221 */ /* 0x000fe20000010000 */
[----:B------:R-:W-:Y:S01]  /*5260*/  FFMA.FTZ R41, R142, R44, -R41 ;  /* 0x0000002c8e297223 */ /* 0x000fe20000010829 */
[----:B------:R-:W-:Y:S01]  /*5270*/  FMUL.FTZ R45, R141, R43 ;  /* 0x0000002b8d2d7220 */ /* 0x000fe20000410000 */
        /* <DEDUP_REMOVED lines=12> */
[----:B------:R-:W-:Y:S01]  /*5340*/  FMUL.FTZ R43, R139, R41 ;  /* 0x000000298b2b7220 */ /* 0x000fe20000410000 */
[----:B------:R-:W-:Y:S01]  /*5350*/  FSEL R132, R54, 1, !P5 ;  /* 0x3f80000036847808 */ /* 0x000fe20006800000 */
[----:B------:R-:W-:Y:S01]  /*5360*/  FADD.FTZ R51, RZ, R51 ;  /* 0x00000033ff337221 */ /* 0x000fe20000010000 */
[-C--:B------:R-:W-:Y:S01]  /*5370*/  FMUL.FTZ R47, R133, R42.reuse ;  /* 0x0000002a852f7220 */ /* 0x080fe20000410000 */
[-C--:B------:R-:W-:Y:S01]  /*5380*/  FMUL.FTZ R40, R139, R45.reuse ;  /* 0x0000002d8b287220 */ /* 0x080fe20000410000 */
[----:B------:R-:W-:Y:S01]  /*5390*/  FFMA.FTZ R43, R138, R45, -R43 ;  /* 0x0000002d8a2b7223 */ /* 0x000fe2000001082b */
[-C--:B------:R-:W-:Y:S01]  /*53a0*/  FMUL.FTZ R45, R133, R51.reuse ;  /* 0x00000033852d7220 */ /* 0x080fe20000410000 */
[----:B------:R-:W-:Y:S01]  /*53b0*/  FFMA.FTZ R47, R132, R51, R47 ;  /* 0x00000033842f7223 */ /* 0x000fe2000001002f */
[----:B------:R-:W-:Y:S01]  /*53c0*/  FFMA.FTZ R40, R138, R41, R40 ;  /* 0x000000298a287223 */ /* 0x000fe20000010028 */
[----:B------:R-:W-:Y:S01]  /*53d0*/  FMUL.FTZ R41, R137, R43 ;  /* 0x0000002b89297220 */ /* 0x000fe20000410000 */
[----:B------:R-:W-:Y:S01]  /*53e0*/  FSEL R152, R5, RZ, !P5 ;  /* 0x000000ff05987208 */ /* 0x000fe20006800000 */
[----:B------:R-:W-:Y:S01]  /*53f0*/  FFMA.FTZ R45, R132, R42, -R45 ;  /* 0x0000002a842d7223 */ /* 0x000fe2000001082d */
[----:B------:R-:W-:Y:S01]  /*5400*/  FSEL R144, R144, RZ, !P2 ;  /* 0x000000ff90907208 */ /* 0x000fe20005000000 */
[----:B------:R-:W-:Y:S01]  /*5410*/  FADD.FTZ R47, RZ, R47 ;  /* 0x0000002fff2f7221 */ /* 0x000fe20000010000 */
[-C--:B------:R-:W-:Y:S01]  /*5420*/  FFMA.FTZ R42, R136, R40.reuse, R41 ;  /* 0x00000028882a7223 */ /* 0x080fe20000010029 */
[----:B------:R-:W-:Y:S01]  /*5430*/  FADD.FTZ R45, R45, R152 ;  /* 0x000000982d2d7221 */ /* 0x000fe20000010000 */
[----:B------:R-:W-:Y:S01]  /*5440*/  FMUL.FTZ R41, R137, R40 ;  /* 0x0000002889297220 */ /* 0x000fe20000410000 */
[----:B------:R-:W-:Y:S01]  /*5450*/  FSEL R145, R145, 1, !P2 ;  /* 0x3f80000091917808 */ /* 0x000fe20005000000 */
[C---:B------:R-:W-:Y:S01]  /*5460*/  FMUL.FTZ R40, R144.reuse, R47 ;  /* 0x0000002f90287220 */ /* 0x040fe20000410000 */
[----:B------:R-:W-:Y:S01]  /*5470*/  FMUL.FTZ R44, R144, R45 ;  /* 0x0000002d902c7220 */ /* 0x000fe20000410000 */
[----:B------:R-:W-:Y:S01]  /*5480*/  FSEL R146, R4, RZ, !P2 ;  /* 0x000000ff04927208 */ /* 0x000fe20005000000 */
[----:B------:R-:W-:Y:S01]  /*5490*/  FFMA.FTZ R41, R136, R43, -R41 ;  /* 0x0000002b88297223 */ /* 0x000fe20000010829 */
[----:B------:R-:W-:Y:S01]  /*54a0*/  FFMA.FTZ R45, R145, R45, -R40 ;  /* 0x0000002d912d7223 */ /* 0x000fe20000010828 */
[----:B------:R-:W-:Y:S01]  /*54b0*/  FMUL.FTZ R43, R135, R42 ;  /* 0x0000002a872b7220 */ /* 0x000fe20000410000 */
[----:B------:R-:W-:Y:S01]  /*54c0*/  FSEL R147, R147, RZ, !P1 ;  /* 0x000000ff93937208 */ /* 0x000fe20004800000 */
[----:B------:R-:W-:Y:S01]  /*54d0*/  FFMA.FTZ R44, R145, R47, R44 ;  /* 0x0000002f912c7223 */ /* 0x000fe2000001002c */
[----:B------:R-:W-:Y:S01]  /*54e0*/  FADD.FTZ R40, R45, R146 ;  /* 0x000000922d287221 */ /* 0x000fe20000010000 */
[-C--:B------:R-:W-:Y:S01]  /*54f0*/  FFMA.FTZ R43, R134, R41.reuse, -R43 ;  /* 0x00000029862b7223 */ /* 0x080fe2000001082b */
[----:B------:R-:W-:Y:S01]  /*5500*/  FSEL R148, R148, 1, !P1 ;  /* 0x3f80000094947808 */ /* 0x000fe20004800000 */
[----:B------:R-:W-:Y:S01]  /*5510*/  FMUL.FTZ R41, R135, R41 ;  /* 0x0000002987297220 */ /* 0x000fe20000410000 */
[----:B------:R-:W-:Y:S01]  /*5520*/  FADD.FTZ R44, RZ, R44 ;  /* 0x0000002cff2c7221 */ /* 0x000fe20000010000 */
[----:B------:R-:W-:Y:S01]  /*5530*/  FMUL.FTZ R49, R147, R40 ;  /* 0x0000002893317220 */ /* 0x000fe20000410000 */
[----:B------:R-:W-:Y:S01]  /*5540*/  FMUL.FTZ R45, R133, R43 ;  /* 0x0000002b852d7220 */ /* 0x000fe20000410000 */
[----:B------:R-:W-:Y:S01]  /*5550*/  FFMA.FTZ R41, R134, R42, R41 ;  /* 0x0000002a86297223 */ /* 0x000fe20000010029 */
[-C--:B------:R-:W-:Y:S01]  /*5560*/  FMUL.FTZ R47, R147, R44.reuse ;  /* 0x0000002c932f7220 */ /* 0x080fe20000410000 */
[----:B------:R-:W-:Y:S01]  /*5570*/  FFMA.FTZ R49, R148, R44, R49 ;  /* 0x0000002c94317223 */ /* 0x000fe20000010031 */
[----:B------:R-:W-:Y:S01]  /*5580*/  FSEL R149, R2, RZ, !P1 ;  /* 0x000000ff02957208 */ /* 0x000fe20004800000 */
[-C--:B------:R-:W-:Y:S01]  /*5590*/  FFMA.FTZ R45, R132, R41.reuse, R45 ;  /* 0x00000029842d7223 */ /* 0x080fe2000001002d */
[----:B------:R-:W-:Y:S01]  /*55a0*/  FFMA.FTZ R42, R148, R40, -R47 ;  /* 0x00000028942a7223 */ /* 0x000fe2000001082f */
[----:B------:R-:W-:Y:S01]  /*55b0*/  FADD.FTZ R158, RZ, R49 ;  /* 0x00000031ff9e7221 */ /* 0x000fe20000010000 */
[----:B------:R-:W-:Y:S01]  /*55c0*/  FMUL.FTZ R41, R133, R41 ;  /* 0x0000002985297220 */ /* 0x000fe20000410000 */
[----:B------:R-:W-:Y:S01]  /*55d0*/  FMUL.FTZ R40, R144, R45 ;  /* 0x0000002d90287220 */ /* 0x000fe20000410000 */
[----:B------:R-:W-:Y:S01]  /*55e0*/  FADD.FTZ R159, R42, R149 ;  /* 0x000000952a9f7221 */ /* 0x000fe20000010000 */
[----:B------:R-:W-:Y:S01]  /*55f0*/  ISETP.GE.AND P0, PT, R104, 0x1, PT ;  /* 0x000000016800780c */ /* 0x000fe20003f06270 */
        /* <DEDUP_REMOVED lines=88> */
[----:B------:R-:W-:Y:S02]  /*5b80*/  MOV R41, RZ ;  /* 0x000000ff00297202 */ /* 0x000fe40000000f00 */
[----:B------:R-:W-:Y:S01]  /*5b90*/  FADD.FTZ R54, R159, R42 ;  /* 0x0000002a9f367221 */ /* 0x000fe20000010000 */
[----:B------:R-:W-:Y:S01]  /*5ba0*/  CS2R R42, SRZ ;  /* 0x00000000002a7805 */ /* 0x000fe2000001ff00 */
[----:B------:R-:W-:-:S05]  /*5bb0*/  FADD.FTZ R55, R158, R55 ;  /* 0x000000379e377221 */ /* 0x000fca0000010000 */
        /* <DEDUP_REMOVED lines=39> */
[C---:B------:R-:W-:Y:S01]  /*5e30*/  FSEL R159, R158.reuse, R159, !P0 ;  /* 0x0000009f9e9f7208 */ /* 0x040fe20004000000 */
[-C--:B--2---:R-:W-:Y:S01]  /*5e40*/  FMUL.FTZ R49, R3, R53.reuse ;  /* 0x0000003503317220 */ /* 0x084fe20000410000 */
[----:B------:R-:W-:Y:S01]  /*5e50*/  FMUL.FTZ R48, R158, R53 ;  /* 0x000000359e307220 */ /* 0x000fe20000410000 */
[----:B------:R-:W-:-:S02]  /*5e60*/  FSEL R151, R50, R151, !P0 ;  /* 0x0000009732977208 */ /* 0x000fc40004000000 */
[----:B------:R-:W-:Y:S01]  /*5e70*/  FFMA.FTZ R158, R158, R52, -R49 ;  /* 0x000000349e9e7223 */ /* 0x000fe20000010831 */
[C---:B------:R-:W-:Y:S01]  /*5e80*/  FSEL R49, R3.reuse, R0, !P0 ;  /* 0x0000000003317208 */ /* 0x040fe20004000000 */
[----:B------:R-:W-:Y:S01]  /*5e90*/  FFMA.FTZ R48, R3, R52, R48 ;  /* 0x0000003403307223 */ /* 0x000fe20000010030 */
[CC--:B------:R-:W-:Y:S01]  /*5ea0*/  FMUL.FTZ R3, R51.reuse, R53.reuse ;  /* 0x0000003533037220 */ /* 0x0c0fe20000410000 */
[C---:B------:R-:W-:Y:S01]  /*5eb0*/  FMUL.FTZ R0, R50.reuse, R53 ;  /* 0x0000003532007220 */ /* 0x040fe20000410000 */
[C---:B------:R-:W-:Y:S02]  /*5ec0*/  FSEL R150, R51.reuse, R150, !P0 ;  /* 0x0000009633967208 */ /* 0x040fe40004000000 */
[-C--:B------:R-:W-:Y:S01]  /*5ed0*/  FFMA.FTZ R3, R50, R52.reuse, -R3 ;  /* 0x0000003432037223 */ /* 0x080fe20000010803 */
[----:B------:R-:W-:Y:S01]  /*5ee0*/  FFMA.FTZ R0, R51, R52, R0 ;  /* 0x0000003433007223 */ /* 0x000fe20000010000 */
[----:B------:R-:W-:Y:S02]  /*5ef0*/  ISETP.NE.AND P0, PT, R105, 0x3, PT ;  /* 0x000000036900780c */ /* 0x000fe40003f05270 */
[----:B------:R-:W-:Y:S01]  /*5f00*/  FADD.FTZ R54, R54, R3 ;  /* 0x0000000336367221 */ /* 0x000fe20000010000 */
[----:B------:R-:W-:Y:S01]  /*5f10*/  FADD.FTZ R55, R55, R0 ;  /* 0x0000000037377221 */ /* 0x000fe20000010000 */
[----:B------:R-:W-:-:S02]  /*5f20*/  FSEL R0, R48, R49, !P0 ;  /* 0x0000003130007208 */ /* 0x000fc40004000000 */
[----:B------:R-:W-:Y:S02]  /*5f30*/  FSEL R3, R158, R159, !P0 ;  /* 0x0000009f9e037208 */ /* 0x000fe40004000000 */
[----:B------:R-:W-:Y:S02]  /*5f40*/  FSEL R151, R54, R151, !P0 ;  /* 0x0000009736977208 */ /* 0x000fe40004000000 */
[C---:B------:R-:W-:Y:S01]  /*5f50*/  FSEL R150, R55.reuse, R150, !P0 ;  /* 0x0000009637967208 */ /* 0x040fe20004000000 */
[-C--:B0-----:R-:W-:Y:S01]  /*5f60*/  FMUL.FTZ R53, R158, R45.reuse ;  /* 0x0000002d9e357220 */ /* 0x081fe20000410000 */
[CC--:B------:R-:W-:Y:S01]  /*5f70*/  FMUL.FTZ R51, R48.reuse, R45.reuse ;  /* 0x0000002d30337220 */ /* 0x0c0fe20000410000 */
[-C--:B------:R-:W-:Y:S02]  /*5f80*/  FMUL.FTZ R49, R55, R45.reuse ;  /* 0x0000002d37317220 */ /* 0x080fe40000410000 */
[-C--:B------:R-:W-:Y:S01]  /*5f90*/  FFMA.FTZ R53, R48, R44.reuse, R53 ;  /* 0x0000002c30357223 */ /* 0x080fe20000010035 */
[C---:B------:R-:W-:Y:S01]  /*5fa0*/  FMUL.FTZ R48, R54.reuse, R45 ;  /* 0x0000002d36307220 */ /* 0x040fe20000410000 */
[-C--:B------:R-:W-:Y:S01]  /*5fb0*/  FFMA.FTZ R49, R54, R44.reuse, -R49 ;  /* 0x0000002c36317223 */ /* 0x080fe20000010831 */
[----:B------:R-:W-:-:S02]  /*5fc0*/  FFMA.FTZ R158, R158, R44, -R51 ;  /* 0x0000002c9e9e7223 */ /* 0x000fc40000010833 */
[----:B------:R-:W-:Y:S01]  /*5fd0*/  FFMA.FTZ R48, R55, R44, R48 ;  /* 0x0000002c37307223 */ /* 0x000fe20000010030 */
[----:B------:R-:W-:-:S03]  /*5fe0*/  FADD.FTZ R46, R46, R49 ;  /* 0x000000312e2e7221 */ /* 0x000fc60000010000 */
        /* <DEDUP_REMOVED lines=18> */
.L_x_75:
[----:B------:R-:W-:Y:S01]  /*6110*/  ISETP.NE.AND P0, PT, R104, RZ, PT ;  /* 0x000000ff6800720c */ /* 0x000fe20003f05270 */
[C---:B------:R-:W-:Y:S01]  /*6120*/  FMUL.FTZ R49, R53.reuse, R43 ;  /* 0x0000002b35317220 */ /* 0x040fe20000410000 */
[C---:B------:R-:W-:Y:S01]  /*6130*/  FMUL.FTZ R48, R53.reuse, R42 ;  /* 0x0000002a35307220 */ /* 0x040fe20000410000 */
[C---:B------:R-:W-:Y:S01]  /*6140*/  FMUL.FTZ R45, R53.reuse, R41 ;  /* 0x00000029352d7220 */ /* 0x040fe20000410000 */
[----:B------:R-:W-:Y:S01]  /*6150*/  FMUL.FTZ R44, R53, R40 ;  /* 0x00000028352c7220 */ /* 0x000fe20000410000 */
[C---:B------:R-:W-:Y:S01]  /*6160*/  FFMA.FTZ R49, R158.reuse, R42, -R49 ;  /* 0x0000002a9e317223 */ /* 0x040fe20000010831 */
[----:B------:R-:W-:-:S07]  /*6170*/  FFMA.FTZ R48, R158, R43, R48 ;  /* 0x0000002b9e307223 */ /* 0x000fce0000010030 */
        /* <DEDUP_REMOVED lines=9> */
.L_x_76:
[----:B------:R-:W-:Y:S05]  /*6210*/  BSYNC.RECONVERGENT B0 ;  /* 0x0000000000007941 */ /* 0x000fea0003800200 */
.L_x_74:
        /* <DEDUP_REMOVED lines=116> */
.L_x_78:
[----:B------:R-:W-:Y:S05]  /*6960*/  BSYNC.RECONVERGENT B0 ;  /* 0x0000000000007941 */ /* 0x000fea0003800200 */
.L_x_77:
[----:B0-----:R-:W-:Y:S01]  /*6970*/  FMUL.FTZ R41, R46, UR37 ;  /* 0x000000252e297c20 */ /* 0x001fe20008410000 */
[----:B------:R-:W-:Y:S01]  /*6980*/  FMUL.FTZ R40, R47, UR37 ;  /* 0x000000252f287c20 */ /* 0x000fe20008410000 */
[----:B------:R-:W-:Y:S01]  /*6990*/  ULEA UR25, UP0, UR40, UR25, 0x3 ;  /* 0x0000001928197291 */ /* 0x000fe2000f8018ff */
[----:B------:R-:W-:Y:S01]  /*69a0*/  FMUL.FTZ R48, R48, UR37 ;  /* 0x0000002530307c20 */ /* 0x000fe20008410000 */
[----:B------:R-:W-:Y:S01]  /*69b0*/  FFMA.FTZ R126, R126, UR33, -R41 ;  /* 0x000000217e7e7c23 */ /* 0x000fe20008010829 */
[----:B------:R-:W-:Y:S01]  /*69c0*/  FFMA.FTZ R123, R123, UR33, -R40 ;  /* 0x000000217b7b7c23 */ /* 0x000fe20008010828 */
[----:B------:R-:W-:Y:S01]  /*69d0*/  FMUL.FTZ R41, R133, UR37 ;  /* 0x0000002585297c20 */ /* 0x000fe20008410000 */
[----:B------:R-:W-:Y:S01]  /*69e0*/  FMUL.FTZ R40, R110, UR37 ;  /* 0x000000256e287c20 */ /* 0x000fe20008410000 */
[----:B------:R-:W-:Y:S01]  /*69f0*/  UIADD3 UR8, UPT, UPT, UR8, 0x1, URZ ;  /* 0x0000000108087890 */ /* 0x000fe2000fffe0ff */
[----:B------:R-:W-:Y:S01]  /*6a00*/  FMUL.FTZ R49, R49, UR37 ;  /* 0x0000002531317c20 */ /* 0x000fe20008410000 */
[----:B------:R-:W-:Y:S01]  /*6a10*/  FFMA.FTZ R152, R152, UR33, -R41 ;  /* 0x0000002198987c23 */ /* 0x000fe20008010829 */
[----:B------:R-:W-:Y:S01]  /*6a20*/  FFMA.FTZ R41, R93, UR33, -R40 ;  /* 0x000000215d297c23 */ /* 0x000fe20008010828 */
[----:B------:R-:W-:Y:S01]  /*6a30*/  FADD.FTZ R40, RZ, R147 ;  /* 0x00000093ff287221 */ /* 0x000fe20000010000 */
[----:B------:R-:W-:Y:S01]  /*6a40*/  UIADD3.X UR24, UPT, UPT, UR24, UR14, URZ, UP0, !UPT ;  /* 0x0000000e18187290 */ /* 0x000fe200087fe4ff */
[----:B------:R-:W-:Y:S01]  /*6a50*/  FMUL.FTZ R50, R50, UR37 ;  /* 0x0000002532327c20 */ /* 0x000fe20008410000 */
[----:B------:R-:W-:Y:S01]  /*6a60*/  UISETP.NE.AND UP0, UPT, UR8, URZ, UPT ;  /* 0x000000ff0800728c */ /* 0x000fe2000bf05270 */
        /* <DEDUP_REMOVED lines=44> */
.L_x_73:
[----:B------:R-:W-:Y:S01]  /*6d30*/  BAR.SYNC.DEFER_BLOCKING 0x0 ;  /* 0x0000000000007b1d */ /* 0x000fe20000010000 */
[----:B------:R-:W-:Y:S01]  /*6d40*/  F2FP.BF16.F32.PACK_AB R2, R33, R34 ;  /* 0x000000222102723e */ /* 0x000fe200000010ff */
[----:B------:R-:W-:Y:S01]  /*6d50*/  USHF.L.U32 UR8, UR6, 0xb, URZ ;  /* 0x0000000b06087899 */ /* 0x000fe200080006ff */
[----:B------:R-:W-:Y:S02]  /*6d60*/  F2FP.BF16.F32.PACK_AB R4, R31, R32 ;  /* 0x000000201f04723e */ /* 0x000fe400000010ff */
[C---:B------:R-:W-:Y:S01]  /*6d70*/  PRMT R5, R2.reuse, 0x7610, R5 ;  /* 0x0000761002057816 */ /* 0x040fe20000000005 */
[----:B------:R-:W0:Y:S01]  /*6d80*/  LDCU.128 UR12, c[0x0][0x420] ;  /* 0x00008400ff0c77ac */ /* 0x000e220008000c00 */
[----:B------:R-:W-:Y:S02]  /*6d90*/  PRMT R6, R2, 0x7632, R6 ;  /* 0x0000763202067816 */ /* 0x000fe40000000006 */
[C---:B------:R-:W-:Y:S01]  /*6da0*/  PRMT R7, R4.reuse, 0x7610, R7 ;  /* 0x0000761004077816 */ /* 0x040fe20000000007 */
[----:B------:R-:W-:Y:S01]  /*6db0*/  UMOV UR9, URZ ;  /* 0x000000ff00097c82 */ /* 0x000fe20008000000 */
[----:B------:R-:W-:Y:S01]  /*6dc0*/  F2FP.BF16.F32.PACK_AB R2, R29, R30 ;  /* 0x0000001e1d02723e */ /* 0x000fe200000010ff */
[----:B------:R-:W1:Y:S01]  /*6dd0*/  LDCU.64 UR22, c[0x0][0x478] ;  /* 0x00008f00ff1677ac */ /* 0x000e620008000a00 */
[----:B------:R-:W-:-:S02]  /*6de0*/  PRMT R8, R4, 0x7632, R8 ;  /* 0x0000763204087816 */ /* 0x000fc40000000008 */
[----:B------:R-:W-:Y:S02]  /*6df0*/  F2FP.BF16.F32.PACK_AB R4, R27, R28 ;  /* 0x0000001c1b04723e */ /* 0x000fe400000010ff */
[C---:B------:R-:W-:Y:S02]  /*6e00*/  PRMT R9, R2.reuse, 0x7610, R9 ;  /* 0x0000761002097816 */ /* 0x040fe40000000009 */
[----:B------:R-:W-:Y:S02]  /*6e10*/  PRMT R10, R2, 0x7632, R10 ;  /* 0x00007632020a7816 */ /* 0x000fe4000000000a */
[----:B------:R-:W-:Y:S02]  /*6e20*/  F2FP.BF16.F32.PACK_AB R2, R25, R26 ;  /* 0x0000001a1902723e */ /* 0x000fe400000010ff */
[----:B------:R-:W-:Y:S01]  /*6e30*/  PRMT R11, R4, 0x7610, R11 ;  /* 0x00007610040b7816 */ /* 0x000fe2000000000b */
[----:B------:R2:W-:Y:S01]  /*6e40*/  STS.U16 [R83], R5 ;  /* 0x0000000553007388 */ /* 0x0005e20000000400 */
[----:B------:R-:W-:Y:S01]  /*6e50*/  ISETP.NE.AND P0, PT, R107, RZ, PT ;  /* 0x000000ff6b00720c */ /* 0x000fe20003f05270 */
[----:B0-----:R-:W-:Y:S01]  /*6e60*/  UIMAD.WIDE.U32 UR10, UR31, UR12, UR8 ;  /* 0x0000000c1f0a72a5 */ /* 0x001fe2000f8e0008 */
[----:B------:R-:W-:Y:S01]  /*6e70*/  PRMT R46, RZ, 0x7610, R46 ;  /* 0x00007610ff2e7816 */ /* 0x000fe2000000002e */
[----:B------:R0:W-:Y:S01]  /*6e80*/  STS.U16 [R81+0x2], R6 ;  /* 0x0000020651007388 */ /* 0x0001e20000000400 */
[----:B------:R-:W-:Y:S01]  /*6e90*/  PRMT R48, RZ, 0x7610, R48 ;  /* 0x00007610ff307816 */ /* 0x000fe20000000030 */
[----:B------:R-:W-:-:S02]  /*6ea0*/  UIMAD UR11, UR31, UR13, UR11 ;  /* 0x0000000d1f0b72a4 */ /* 0x000fc4000f8e020b */
[----:B------:R3:W-:Y:S01]  /*6eb0*/  STS.U16 [R79+0x4], R7 ;  /* 0x000004074f007388 */ /* 0x0007e20000000400 */
[----:B--2---:R-:W-:Y:S01]  /*6ec0*/  PRMT R5, R4, 0x7632, R5 ;  /* 0x0000763204057816 */ /* 0x004fe20000000005 */
[----:B------:R-:W-:Y:S01]  /*6ed0*/  UIMAD.WIDE.U32 UR10, UR30, UR14, UR10 ;  /* 0x0000000e1e0a72a5 */ /* 0x000fe2000f8e000a */
[----:B------:R-:W-:Y:S01]  /*6ee0*/  F2FP.BF16.F32.PACK_AB R4, R23, R24 ;  /* 0x000000181704723e */ /* 0x000fe200000010ff */
[----:B------:R2:W-:Y:S01]  /*6ef0*/  STS.U16 [R77+0x6], R8 ;  /* 0x000006084d007388 */ /* 0x0005e20000000400 */
[C---:B0-----:R-:W-:Y:S01]  /*6f00*/  PRMT R6, R2.reuse, 0x7610, R6 ;  /* 0x0000761002067816 */ /* 0x041fe20000000006 */
[----:B------:R-:W-:Y:S02]  /*6f10*/  UIMAD UR11, UR30, UR15, UR11 ;  /* 0x0000000f1e0b72a4 */ /* 0x000fe4000f8e020b */
[----:B------:R0:W-:Y:S01]  /*6f20*/  STS.U16 [R75+0x8], R9 ;  /* 0x000008094b007388 */ /* 0x0001e20000000400 */
[----:B---3--:R-:W-:Y:S01]  /*6f30*/  PRMT R7, R2, 0x7632, R7 ;  /* 0x0000763202077816 */ /* 0x008fe20000000007 */
[----:B------:R-:W3:Y:S01]  /*6f40*/  LDCU.128 UR12, c[0x0][0x410] ;  /* 0x00008200ff0c77ac */ /* 0x000ee20008000c00 */
[----:B------:R-:W-:Y:S01]  /*6f50*/  F2FP.BF16.F32.PACK_AB R2, R21, R22 ;  /* 0x000000161502723e */ /* 0x000fe200000010ff */
[----:B------:R4:W-:Y:S01]  /*6f60*/  STS.U16 [R73+0xa], R10 ;  /* 0x00000a0a49007388 */ /* 0x0009e20000000400 */
[----:B--2---:R-:W-:-:S03]  /*6f70*/  PRMT R8, R4, 0x7610, R8 ;  /* 0x0000761004087816 */ /* 0x004fc60000000008 */
[----:B------:R-:W-:Y:S01]  /*6f80*/  STS.U16 [R71+0xc], R11 ;  /* 0x00000c0b47007388 */ /* 0x000fe20000000400 */
[----:B0-----:R-:W-:Y:S02]  /*6f90*/  PRMT R9, R4, 0x7632, R9 ;  /* 0x0000763204097816 */ /* 0x001fe40000000009 */
[----:B------:R-:W-:Y:S01]  /*6fa0*/  F2FP.BF16.F32.PACK_AB R4, R19, R20 ;  /* 0x000000141304723e */ /* 0x000fe200000010ff */
[----:B------:R0:W-:Y:S01]  /*6fb0*/  STS.U16 [R69+0xe], R5 ;  /* 0x00000e0545007388 */ /* 0x0001e20000000400 */
[----:B----4-:R-:W-:-:S03]  /*6fc0*/  PRMT R10, R2, 0x7632, R10 ;  /* 0x00007632020a7816 */ /* 0x010fc6000000000a */
[----:B------:R2:W-:Y:S04]  /*6fd0*/  STS.U16 [R67+0x10], R6 ;  /* 0x0000100643007388 */ /* 0x0005e80000000400 */
[----:B------:R-:W-:Y:S01]  /*6fe0*/  STS.U16 [R65+0x12], R7 ;  /* 0x0000120741007388 */ /* 0x000fe20000000400 */
[----:B0-----:R-:W-:-:S03]  /*6ff0*/  PRMT R5, R4, 0x7610, R5 ;  /* 0x0000761004057816 */ /* 0x001fc60000000005 */
[----:B------:R-:W-:Y:S01]  /*7000*/  STS.U16 [R63+0x14], R8 ;  /* 0x000014083f007388 */ /* 0x000fe20000000400 */
[----:B--2---:R-:W-:-:S03]  /*7010*/  PRMT R6, R4, 0x7632, R6 ;  /* 0x0000763204067816 */ /* 0x004fc60000000006 */
[----:B------:R0:W-:Y:S01]  /*7020*/  STS.U16 [R61+0x16], R9 ;  /* 0x000016093d007388 */ /* 0x0001e20000000400 */
[----:B------:R-:W-:-:S03]  /*7030*/  MOV R4, UR20 ;  /* 0x0000001400047c02 */ /* 0x000fc60008000f00 */
[----:B------:R2:W-:Y:S04]  /*7040*/  STS.U16 [R59+0x18], R2 ;  /* 0x000018023b007388 */ /* 0x0005e80000000400 */
[----:B------:R-:W-:Y:S01]  /*7050*/  STS.U16 [R57+0x1a], R10 ;  /* 0x00001a0a39007388 */ /* 0x000fe20000000400 */
[----:B0-----:R-:W-:-:S03]  /*7060*/  LOP3.LUT R9, R106, 0x3e00, RZ, 0xc0, !PT ;  /* 0x00003e006a097812 */ /* 0x001fc600078ec0ff */
[----:B------:R0:W-:Y:S01]  /*7070*/  STS.U16 [R39+0x1c], R5 ;  /* 0x00001c0527007388 */ /* 0x0001e20000000400 */
[----:B--2---:R-:W-:-:S03]  /*7080*/  LOP3.LUT R2, R107, 0x1f, RZ, 0xc0, !PT ;  /* 0x0000001f6b027812 */ /* 0x004fc600078ec0ff */
[----:B------:R2:W-:Y:S01]  /*7090*/  STS.U16 [R37+0x1e], R6 ;  /* 0x00001e0625007388 */ /* 0x0005e20000000400 */
[----:B------:R-:W-:-:S03]  /*70a0*/  NOP ;  /* 0x0000000000007918 */ /* 0x000fc60000000000 */
[----:B------:R-:W-:Y:S01]  /*70b0*/  LDS.U16 R7, [R103] ;  /* 0x0000000067077984 */ /* 0x000fe20000000400 */
[----:B------:R-:W-:Y:S02]  /*70c0*/  LOP3.LUT R13, R9, R2, RZ, 0xfc, !PT ;  /* 0x00000002090d7212 */ /* 0x000fe400078efcff */
[----:B------:R-:W-:Y:S01]  /*70d0*/  IADD3 R38, PT, PT, R2, R9, RZ ;  /* 0x0000000902267210 */ /* 0x000fe20007ffe0ff */
[----:B------:R-:W-:Y:S01]  /*70e0*/  LDS.U16 R41, [R102+0x40] ;  /* 0x0000400066297984 */ /* 0x000fe20000000400 */
[----:B0-----:R-:W-:Y:S02]  /*70f0*/  IADD3 R5, P1, PT, R13, UR10, RZ ;  /* 0x0000000a0d057c10 */ /* 0x001fe4000ff3e0ff */
[C---:B------:R-:W-:Y:S01]  /*7100*/  IADD3 R12, PT, PT, R38.reuse, 0x20, RZ ;  /* 0x00000020260c7810 */ /* 0x040fe20007ffe0ff */
[----:B------:R-:W-:Y:S01]  /*7110*/  LDS.U16 R43, [R101+0x80] ;  /* 0x00008000652b7984 */ /* 0x000fe20000000400 */
[----:B--2---:R-:W-:Y:S01]  /*7120*/  IADD3.X R6, PT, PT, RZ, UR11, RZ, P1, !PT ;  /* 0x0000000bff067c10 */ /* 0x004fe20008ffe4ff */
[----:B---3--:R-:W-:Y:S01]  /*7130*/  UIMAD.WIDE.U32 UR10, UR31, UR12, UR8 ;  /* 0x0000000c1f0a72a5 */ /* 0x008fe2000f8e0008 */
[C---:B------:R-:W-:Y:S01]  /*7140*/  IADD3 R8, PT, PT, R38.reuse, 0x40, RZ ;  /* 0x0000004026087810 */ /* 0x040fe20007ffe0ff */
[----:B------:R-:W-:Y:S01]  /*7150*/  LDS.U16 R45, [R100+0xc0] ;  /* 0x0000c000642d7984 */ /* 0x000fe20000000400 */
[C---:B------:R-:W-:Y:S01]  /*7160*/  IADD3 R11, PT, PT, R38.reuse, 0x60, RZ ;  /* 0x00000060260b7810 */ /* 0x040fe20007ffe0ff */
[----:B------:R-:W-:Y:S01]  /*7170*/  UIMAD UR11, UR31, UR13, UR11 ;  /* 0x0000000d1f0b72a4 */ /* 0x000fe2000f8e020b */
[C---:B------:R-:W-:Y:S01]  /*7180*/  IADD3 R10, PT, PT, R38.reuse, 0x80, RZ ;  /* 0x00000080260a7810 */ /* 0x040fe20007ffe0ff */
[----:B------:R-:W-:Y:S01]  /*7190*/  LDS.U16 R47, [R99+0x100] ;  /* 0x00010000632f7984 */ /* 0x000fe20000000400 */
[C---:B------:R-:W-:Y:S01]  /*71a0*/  IADD3 R36, PT, PT, R38.reuse, 0xa0, RZ ;  /* 0x000000a026247810 */ /* 0x040fe20007ffe0ff */
[----:B------:R-:W0:Y:S01]  /*71b0*/  LDCU.64 UR12, c[0x0][0x488] ;  /* 0x00009100ff0c77ac */ /* 0x000e220008000a00 */
[C---:B------:R-:W-:Y:S01]  /*71c0*/  IADD3 R18, PT, PT, R38.reuse, 0xc0, RZ ;  /* 0x000000c026127810 */ /* 0x040fe20007ffe0ff */
[----:B------:R-:W-:Y:S01]  /*71d0*/  LDS.U16 R49, [R98+0x140] ;  /* 0x0001400062317984 */ /* 0x000fe20000000400 */
[C---:B------:R-:W-:Y:S01]  /*71e0*/  IADD3 R17, PT, PT, R38.reuse, 0xe0, RZ ;  /* 0x000000e026117810 */ /* 0x040fe20007ffe0ff */
[----:B------:R-:W-:Y:S01]  /*71f0*/  UIMAD.WIDE.U32 UR10, UR30, UR14, UR10 ;  /* 0x0000000e1e0a72a5 */ /* 0x000fe2000f8e000a */
[C---:B------:R-:W-:Y:S01]  /*7200*/  IADD3 R16, PT, PT, R38.reuse, 0x100, RZ ;  /* 0x0000010026107810 */ /* 0x040fe20007ffe0ff */
[----:B------:R-:W-:Y:S01]  /*7210*/  LDS.U16 R51, [R97+0x180] ;  /* 0x0001800061337984 */ /* 0x000fe20000000400 */
[C---:B------:R-:W-:Y:S01]  /*7220*/  IADD3 R15, PT, PT, R38.reuse, 0x120, RZ ;  /* 0x00000120260f7810 */ /* 0x040fe20007ffe0ff */
[----:B------:R-:W-:Y:S01]  /*7230*/  UIMAD UR15, UR30, UR15, UR11 ;  /* 0x0000000f1e0f72a4 */ /* 0x000fe2000f8e020b */
[C---:B------:R-:W-:Y:S01]  /*7240*/  IADD3 R14, PT, PT, R38.reuse, 0x140, RZ ;  /* 0x00000140260e7810 */ /* 0x040fe20007ffe0ff */
[----:B------:R-:W-:Y:S01]  /*7250*/  LDS.U16 R53, [R96+0x1c0] ;  /* 0x0001c00060357984 */ /* 0x000fe20000000400 */
[----:B------:R-:W-:-:S02]  /*7260*/  IADD3 R42, PT, PT, R38, 0x180, RZ ;  /* 0x00000180262a7810 */ /* 0x000fc40007ffe0ff */
[----:B------:R-:W-:Y:S01]  /*7270*/  IADD3 R40, PT, PT, R38, 0x1c0, RZ ;  /* 0x000001c026287810 */ /* 0x000fe20007ffe0ff */
        /* <DEDUP_REMOVED lines=10> */
[----:B-1----:R-:W-:-:S04]  /*7320*/  LEA R4, P5, R5, UR22, 0x1 ;  /* 0x0000001605047c11 */ /* 0x002fc8000f8a08ff */
[----:B------:R-:W-:Y:S01]  /*7330*/  LEA.HI.X R5, R5, UR23, R6, 0x1, P5 ;  /* 0x0000001705057c11 */ /* 0x000fe2000a8f0c06 */
[----:B------:R-:W1:Y:S02]  /*7340*/  LDS R119, [UR21+0x1080] ;  /* 0x00108015ff777984 */ /* 0x000e640008000800 */
[-C--:B-1----:R-:W-:Y:S02]  /*7350*/  ISETP.GE.AND P1, PT, R13, R119.reuse, PT ;  /* 0x000000770d00720c */ /* 0x082fe40003f26270 */
[-C--:B------:R-:W-:Y:S02]  /*7360*/  ISETP.GE.AND P2, PT, R12, R119.reuse, PT ;  /* 0x000000770c00720c */ /* 0x080fe40003f46270 */
[-C--:B------:R-:W-:Y:S02]  /*7370*/  ISETP.GE.AND P3, PT, R8, R119.reuse, PT ;  /* 0x000000770800720c */ /* 0x080fe40003f66270 */
[-C--:B------:R-:W-:Y:S02]  /*7380*/  ISETP.GE.AND P4, PT, R11, R119.reuse, PT ;  /* 0x000000770b00720c */ /* 0x080fe40003f86270 */
[----:B------:R-:W-:-:S02]  /*7390*/  ISETP.GE.AND P5, PT, R10, R119, PT ;  /* 0x000000770a00720c */ /* 0x000fc40003fa6270 */
[----:B------:R-:W-:-:S03]  /*73a0*/  ISETP.GE.AND P6, PT, R14, R119, PT ;  /* 0x000000770e00720c */ /* 0x000fc60003fc6270 */
[----:B------:R-:W-:Y:S01]  /*73b0*/  @!P1 STG.E.U16 desc[UR28][R4.64], R7 ;  /* 0x0000000704009986 */ /* 0x000fe2000c10151c */
[----:B------:R-:W-:-:S03]  /*73c0*/  ISETP.GE.AND P1, PT, R17, R119, PT ;  /* 0x000000771100720c */ /* 0x000fc60003f26270 */
[----:B------:R1:W-:Y:S01]  /*73d0*/  @!P2 STG.E.U16 desc[UR28][R4.64+0x40], R41 ;  /* 0x000040290400a986 */ /* 0x0003e2000c10151c */
[----:B------:R-:W-:-:S03]  /*73e0*/  ISETP.GE.AND P2, PT, R18, R119, PT ;  /* 0x000000771200720c */ /* 0x000fc60003f46270 */
[----:B------:R2:W-:Y:S01]  /*73f0*/  @!P3 STG.E.U16 desc[UR28][R4.64+0x80], R43 ;  /* 0x0000802b0400b986 */ /* 0x0005e2000c10151c */
[----:B------:R-:W-:-:S03]  /*7400*/  ISETP.GE.AND P3, PT, R36, R119, PT ;  /* 0x000000772400720c */ /* 0x000fc60003f66270 */
[----:B------:R3:W-:Y:S01]  /*7410*/  @!P4 STG.E.U16 desc[UR28][R4.64+0xc0], R45 ;  /* 0x0000c02d0400c986 */ /* 0x0007e2000c10151c */
[----:B------:R-:W-:-:S03]  /*7420*/  ISETP.GE.AND P4, PT, R16, R119, PT ;  /* 0x000000771000720c */ /* 0x000fc60003f86270 */
[----:B------:R4:W-:Y:S01]  /*7430*/  @!P5 STG.E.U16 desc[UR28][R4.64+0x100], R47 ;  /* 0x0001002f0400d986 */ /* 0x0009e2000c10151c */
[-C--:B------:R-:W-:Y:S02]  /*7440*/  ISETP.GE.AND P5, PT, R15, R119.reuse, PT ;  /* 0x000000770f00720c */ /* 0x080fe40003fa6270 */
[C---:B-1----:R-:W-:Y:S01]  /*7450*/  IADD3 R41, PT, PT, R38.reuse, 0x1a0, RZ ;  /* 0x000001a026297810 */ /* 0x042fe20007ffe0ff */
[----:B------:R-:W-:Y:S01]  /*7460*/  @!P2 STG.E.U16 desc[UR28][R4.64+0x180], R51 ;  /* 0x000180330400a986 */ /* 0x000fe2000c10151c */
[C---:B--2---:R-:W-:Y:S02]  /*7470*/  IADD3 R43, PT, PT, R38.reuse, 0x160, RZ ;  /* 0x00000160262b7810 */ /* 0x044fe40007ffe0ff */
[----:B------:R-:W-:Y:S01]  /*7480*/  IADD3 R38, PT, PT, R38, 0x1e0, RZ ;  /* 0x000001e026267810 */ /* 0x000fe20007ffe0ff */
[----:B------:R1:W-:Y:S01]  /*7490*/  @!P3 STG.E.U16 desc[UR28][R4.64+0x140], R49 ;  /* 0x000140310400b986 */ /* 0x0003e2000c10151c */
[-C--:B------:R-:W-:Y:S02]  /*74a0*/  ISETP.GE.AND P3, PT, R41, R119.reuse, PT ;  /* 0x000000772900720c */ /* 0x080fe40003f66270 */
[-C--:B------:R-:W-:Y:S01]  /*74b0*/  ISETP.GE.AND P2, PT, R40, R119.reuse, PT ;  /* 0x000000772800720c */ /* 0x080fe20003f46270 */
[----:B------:R-:W-:Y:S01]  /*74c0*/  @!P1 STG.E.U16 desc[UR28][R4.64+0x1c0], R53 ;  /* 0x0001c03504009986 */ /* 0x000fe2000c10151c */
[----:B------:R-:W-:-:S02]  /*74d0*/  ISETP.GE.AND P1, PT, R38, R119, PT ;  /* 0x000000772600720c */ /* 0x000fc40003f26270 */
[----:B---3--:R-:W-:Y:S01]  /*74e0*/  PRMT R45, RZ, 0x7610, R45 ;  /* 0x00007610ff2d7816 */ /* 0x008fe2000000002d */
[----:B------:R-:W-:Y:S01]  /*74f0*/  @!P4 STG.E.U16 desc[UR28][R4.64+0x200], R55 ;  /* 0x000200370400c986 */ /* 0x000fe2000c10151c */
[-C--:B------:R-:W-:Y:S02]  /*7500*/  ISETP.GE.AND P4, PT, R42, R119.reuse, PT ;  /* 0x000000772a00720c */ /* 0x080fe40003f86270 */
[----:B----4-:R-:W-:Y:S01]  /*7510*/  PRMT R47, RZ, 0x7610, R47 ;  /* 0x00007610ff2f7816 */ /* 0x010fe2000000002f */
[----:B------:R-:W-:Y:S01]  /*7520*/  @!P5 STG.E.U16 desc[UR28][R4.64+0x240], R91 ;  /* 0x0002405b0400d986 */ /* 0x000fe2000c10151c */
[----:B------:R-:W-:Y:S02]  /*7530*/  ISETP.GE.AND P5, PT, R43, R119, PT ;  /* 0x000000772b00720c */ /* 0x000fe40003fa6270 */
[----:B-1----:R-:W-:Y:S01]  /*7540*/  PRMT R49, RZ, 0x7610, R49 ;  /* 0x00007610ff317816 */ /* 0x002fe20000000031 */
[----:B------:R-:W-:Y:S01]  /*7550*/  @!P6 STG.E.U16 desc[UR28][R4.64+0x280], R93 ;  /* 0x0002805d0400e986 */ /* 0x000fe2000c10151c */
[----:B------:R-:W-:Y:S01]  /*7560*/  IADD3 R7, P6, PT, R13, UR10, RZ ;  /* 0x0000000a0d077c10 */ /* 0x000fe2000ffde0ff */
[----:B------:R-:W1:Y:S02]  /*7570*/  LDCU.64 UR10, c[0x0][0x490] ;  /* 0x00009200ff0a77ac */ /* 0x000e640008000a00 */
[----:B------:R-:W-:Y:S01]  /*7580*/  @!P3 STG.E.U16 desc[UR28][R4.64+0x340], R113 ;  /* 0x000340710400b986 */ /* 0x000fe2000c10151c */
[----:B------:R-:W-:-:S02]  /*7590*/  IADD3.X R44, PT, PT, RZ, UR15, RZ, P6, !PT ;  /* 0x0000000fff2c7c10 */ /* 0x000fc4000b7fe4ff */
[----:B------:R-:W-:Y:S01]  /*75a0*/  ISETP.GE.AND P3, PT, R12, UR20, PT ;  /* 0x000000140c007c0c */ /* 0x000fe2000bf66270 */
[----:B------:R-:W-:Y:S01]  /*75b0*/  @!P4 STG.E.U16 desc[UR28][R4.64+0x300], R111 ;  /* 0x0003006f0400c986 */ /* 0x000fe2000c10151c */
[----:B0-----:R-:W-:Y:S02]  /*75c0*/  LEA R6, P6, R7, UR12, 0x1 ;  /* 0x0000000c07067c11 */ /* 0x001fe4000f8c08ff */
[----:B------:R-:W-:Y:S01]  /*75d0*/  ISETP.GE.AND P4, PT, R8, UR20, PT ;  /* 0x0000001408007c0c */ /* 0x000fe2000bf86270 */
[----:B------:R-:W-:Y:S01]  /*75e0*/  @!P5 STG.E.U16 desc[UR28][R4.64+0x2c0], R109 ;  /* 0x0002c06d0400d986 */ /* 0x000fe2000c10151c */
[----:B------:R-:W-:Y:S02]  /*75f0*/  ISETP.GE.AND P5, PT, R11, UR20, PT ;  /* 0x000000140b007c0c */ /* 0x000fe4000bfa6270 */
[--C-:B------:R-:W-:Y:S01]  /*7600*/  LEA.HI.X R7, R7, UR13, R44.reuse, 0x1, P6 ;  /* 0x0000000d07077c11 */ /* 0x100fe2000b0f0c2c */
[----:B------:R-:W-:Y:S01]  /*7610*/  @!P2 STG.E.U16 desc[UR28][R4.64+0x380], R115 ;  /* 0x000380730400a986 */ /* 0x000fe2000c10151c */
[----:B------:R-:W-:Y:S01]  /*7620*/  ISETP.GE.AND P2, PT, R13, UR20, PT ;  /* 0x000000140d007c0c */ /* 0x000fe2000bf46270 */
[----:B------:R-:W0:Y:S01]  /*7630*/  LDCU.128 UR12, c[0x0][0x430] ;  /* 0x00008600ff0c77ac */ /* 0x000e220008000c00 */
[----:B------:R-:W-:Y:S01]  /*7640*/  PRMT R44, RZ, 0x7610, R44 ;  /* 0x00007610ff2c7816 */ /* 0x000fe2000000002c */
[----:B------:R2:W-:Y:S01]  /*7650*/  @!P1 STG.E.U16 desc[UR28][R4.64+0x3c0], R117 ;  /* 0x0003c07504009986 */ /* 0x0005e2000c10151c */
[----:B------:R-:W-:-:S02]  /*7660*/  ISETP.GE.AND P6, PT, R10, UR20, PT ;  /* 0x000000140a007c0c */ /* 0x000fc4000bfc6270 */
[----:B------:R-:W-:Y:S01]  /*7670*/  ISETP.GE.AND P1, PT, R36, UR20, PT ;  /* 0x0000001424007c0c */ /* 0x000fe2000bf26270 */
[----:B------:R-:W-:Y:S01]  /*7680*/  BAR.SYNC.DEFER_BLOCKING 0x0 ;  /* 0x0000000000007b1d */ /* 0x000fe20000010000 */
[----:B------:R-:W-:Y:S02]  /*7690*/  PRMT R50, RZ, 0x7610, R50 ;  /* 0x00007610ff327816 */ /* 0x000fe40000000032 */
[----:B------:R-:W-:Y:S02]  /*76a0*/  PRMT R51, RZ, 0x7610, R51 ;  /* 0x00007610ff337816 */ /* 0x000fe40000000033 */
[----:B--2---:R-:W-:Y:S02]  /*76b0*/  PRMT R4, RZ, 0x7610, R4 ;  /* 0x00007610ff047816 */ /* 0x004fe40000000004 */
[----:B------:R-:W-:Y:S01]  /*76c0*/  PRMT R5, RZ, 0x7610, R5 ;  /* 0x00007610ff057816 */ /* 0x000fe20000000005 */
[----:B------:R-:W2:Y:S01]  /*76d0*/  @!P2 LDG.E.U16 R44, desc[UR28][R6.64] ;  /* 0x0000001c062ca981 */ /* 0x000ea2000c1e1500 */
[----:B------:R-:W-:-:S03]  /*76e0*/  ISETP.GE.AND P2, PT, R18, UR20, PT ;  /* 0x0000001412007c0c */ /* 0x000fc6000bf46270 */
[----:B------:R-:W3:Y:S01]  /*76f0*/  @!P3 LDG.E.U16 R45, desc[UR28][R6.64+0x40] ;  /* 0x0000401c062db981 */ /* 0x000ee2000c1e1500 */
[----:B------:R-:W-:-:S03]  /*7700*/  ISETP.GE.AND P3, PT, R17, UR20, PT ;  /* 0x0000001411007c0c */ /* 0x000fc6000bf66270 */
[----:B------:R-:W4:Y:S01]  /*7710*/  @!P4 LDG.E.U16 R46, desc[UR28][R6.64+0x80] ;  /* 0x0000801c062ec981 */ /* 0x000f22000c1e1500 */
[----:B------:R-:W-:-:S03]  /*7720*/  ISETP.GE.AND P4, PT, R16, UR20, PT ;  /* 0x0000001410007c0c */ /* 0x000fc6000bf86270 */
[----:B------:R-:W5:Y:S01]  /*7730*/  @!P5 LDG.E.U16 R47, desc[UR28][R6.64+0xc0] ;  /* 0x0000c01c062fd981 */ /* 0x000f62000c1e1500 */
        /* <DEDUP_REMOVED lines=12> */
[----:B------:R-:W-:Y:S02]  /*7800*/  ISETP.GE.AND P5, PT, R38, UR20, PT ;  /* 0x0000001426007c0c */ /* 0x000fe4000bfa6270 */
[----:B------:R-:W-:Y:S02]  /*7810*/  PRMT R52, RZ, 0x7610, R52 ;  /* 0x00007610ff347816 */ /* 0x000fe40000000034 */
[----:B------:R-:W-:Y:S02]  /*7820*/  PRMT R53, RZ, 0x7610, R53 ;  /* 0x00007610ff357816 */ /* 0x000fe40000000035 */
[----:B------:R-:W-:Y:S02]  /*7830*/  PRMT R54, RZ, 0x7610, R54 ;  /* 0x00007610ff367816 */ /* 0x000fe40000000036 */
[----:B------:R-:W-:Y:S01]  /*7840*/  PRMT R55, RZ, 0x7610, R55 ;  /* 0x00007610ff377816 */ /* 0x000fe20000000037 */
[----:B------:R-:W5:Y:S01]  /*7850*/  @!P6 LDG.E.U16 R52, desc[UR28][R6.64+0x280] ;  /* 0x0002801c0634e981 */ /* 0x000f62000c1e1500 */
[----:B------:R-:W-:-:S03]  /*7860*/  PRMT R56, RZ, 0x7610, R56 ;  /* 0x00007610ff387816 */ /* 0x000fc60000000038 */
[----:B------:R-:W5:Y:S04]  /*7870*/  @!P1 LDG.E.U16 R53, desc[UR28][R6.64+0x2c0] ;  /* 0x0002c01c06359981 */ /* 0x000f68000c1e1500 */
[----:B------:R-:W5:Y:S04]  /*7880*/  @!P2 LDG.E.U16 R54, desc[UR28][R6.64+0x300] ;  /* 0x0003001c0636a981 */ /* 0x000f68000c1e1500 */
[----:B------:R-:W5:Y:S04]  /*7890*/  @!P3 LDG.E.U16 R55, desc[UR28][R6.64+0x340] ;  /* 0x0003401c0637b981 */ /* 0x000f68000c1e1500 */
[----:B------:R-:W5:Y:S04]  /*78a0*/  @!P4 LDG.E.U16 R56, desc[UR28][R6.64+0x380] ;  /* 0x0003801c0638c981 */ /* 0x000f68000c1e1500 */
[----:B------:R-:W5:Y:S01]  /*78b0*/  @!P5 LDG.E.U16 R35, desc[UR28][R6.64+0x3c0] ;  /* 0x0003c01c0623d981 */ /* 0x000f62000c1e1500 */
[----:B0-----:R-:W-:-:S03]  /*78c0*/  UIMAD.WIDE.U32 UR8, UR31, UR12, UR8 ;  /* 0x0000000c1f0872a5 */ /* 0x001fc6000f8e0008 */
        /* <DEDUP_REMOVED lines=17> */
[----:B------:R-:W0:Y:S04]  /*79e0*/  LDS.U16 R5, [R81+0x2] ;  /* 0x0000020051057984 */ /* 0x000e280000000400 */
[----:B------:R-:W2:Y:S04]  /*79f0*/  LDS.U16 R4, [R83] ;  /* 0x0000000053047984 */ /* 0x000ea80000000400 */
[----:B------:R-:W3:Y:S04]  /*7a00*/  LDS.U16 R7, [R75+0x8] ;  /* 0x000008004b077984 */ /* 0x000ee80000000400 */
[----:B------:R-:W4:Y:S04]  /*7a10*/  LDS.U16 R6, [R77+0x6] ;  /* 0x000006004d067984 */ /* 0x000f280000000400 */
[----:B------:R-:W5:Y:S04]  /*7a20*/  LDS.U16 R44, [R73+0xa] ;  /* 0x00000a00492c7984 */ /* 0x000f680000000400 */
[----:B------:R-:W1:Y:S04]  /*7a30*/  LDS.U16 R46, [R79+0x4] ;  /* 0x000004004f2e7984 */ /* 0x000e680000000400 */
[----:B------:R-:W1:Y:S04]  /*7a40*/  LDS.U16 R45, [R71+0xc] ;  /* 0x00000c00472d7984 */ /* 0x000e680000000400 */
[----:B------:R-:W1:Y:S04]  /*7a50*/  LDS.U16 R50, [R67+0x10] ;  /* 0x0000100043327984 */ /* 0x000e680000000400 */
[----:B------:R-:W1:Y:S04]  /*7a60*/  LDS.U16 R49, [R59+0x18] ;  /* 0x000018003b317984 */ /* 0x000e680000000400 */
[----:B------:R-:W1:Y:S01]  /*7a70*/  LDS.U16 R48, [R69+0xe] ;  /* 0x00000e0045307984 */ /* 0x000e620000000400 */
[----:B0-----:R-:W-:-:S03]  /*7a80*/  SHF.L.U32 R54, R5, 0x10, RZ ;  /* 0x0000001005367819 */ /* 0x001fc600000006ff */
[----:B------:R-:W-:Y:S01]  /*7a90*/  LDS.U16 R47, [R61+0x16] ;  /* 0x000016003d2f7984 */ /* 0x000fe20000000400 */
[----:B--2---:R-:W-:Y:S01]  /*7aa0*/  SHF.L.U32 R52, R4, 0x10, RZ ;  /* 0x0000001004347819 */ /* 0x004fe200000006ff */
[----:B------:R-:W-:Y:S02]  /*7ab0*/  FMUL.FTZ R51, R54, -1.4426950216293334961 ;  /* 0xbfb8aa3b36337820 */ /* 0x000fe40000410000 */
[----:B------:R-:W0:Y:S02]  /*7ac0*/  LDS.U16 R5, [R65+0x12] ;  /* 0x0000120041057984 */ /* 0x000e240000000400 */
[----:B------:R-:W-:Y:S02]  /*7ad0*/  FMUL.FTZ R35, R52, -1.4426950216293334961 ;  /* 0xbfb8aa3b34237820 */ /* 0x000fe40000410000 */
[----:B------:R-:W2:Y:S01]  /*7ae0*/  LDS.U16 R4, [R63+0x14] ;  /* 0x000014003f047984 */ /* 0x000ea20000000400 */
[----:B---3--:R-:W-:Y:S01]  /*7af0*/  SHF.L.U32 R62, R7, 0x10, RZ ;  /* 0x00000010073e7819 */ /* 0x008fe200000006ff */
[----:B------:R3:W-:Y:S02]  /*7b00*/  MUFU.EX2 R55, R51 ;  /* 0x0000003300377308 */ /* 0x0007e40000000800 */
[----:B------:R-:W2:Y:S06]  /*7b10*/  LDS.U16 R7, [R57+0x1a] ;  /* 0x00001a0039077984 */ /* 0x000eac0000000400 */
[----:B------:R4:W2:Y:S01]  /*7b20*/  MUFU.EX2 R53, R35 ;  /* 0x0000002300357308 */ /* 0x0008a20000000800 */
[----:B---3--:R-:W3:Y:S04]  /*7b30*/  LDS.U16 R51, [R37+0x1e] ;  /* 0x00001e0025337984 */ /* 0x008ee80000000400 */
[----:B----4-:R-:W4:Y:S01]  /*7b40*/  LDS.U16 R35, [R39+0x1c] ;  /* 0x00001c0027237984 */ /* 0x010f220000000400 */
[----:B------:R-:W-:Y:S01]  /*7b50*/  FMUL.FTZ R64, R62, -1.4426950216293334961 ;  /* 0xbfb8aa3b3e407820 */ /* 0x000fe20000410000 */
[----:B------:R-:W-:-:S02]  /*7b60*/  SHF.L.U32 R58, R6, 0x10, RZ ;  /* 0x00000010063a7819 */ /* 0x000fc400000006ff */
[----:B-----5:R-:W-:-:S03]  /*7b70*/  SHF.L.U32 R6, R44, 0x10, RZ ;  /* 0x000000102c067819 */ /* 0x020fc600000006ff */
[----:B------:R-:W5:Y:S01]  /*7b80*/  MUFU.EX2 R64, R64 ;  /* 0x0000004000407308 */ /* 0x000f620000000800 */
[----:B-1----:R-:W-:Y:S01]  /*7b90*/  SHF.L.U32 R46, R46, 0x10, RZ ;  /* 0x000000102e2e7819 */ /* 0x002fe200000006ff */
[----:B------:R-:W-:Y:S01]  /*7ba0*/  FMUL.FTZ R60, R58, -1.4426950216293334961 ;  /* 0xbfb8aa3b3a3c7820 */ /* 0x000fe20000410000 */
[----:B------:R-:W-:Y:S01]  /*7bb0*/  SHF.L.U32 R45, R45, 0x10, RZ ;  /* 0x000000102d2d7819 */ /* 0x000fe200000006ff */
[----:B------:R-:W-:Y:S01]  /*7bc0*/  FMUL.FTZ R44, R6, -1.4426950216293334961 ;  /* 0xbfb8aa3b062c7820 */ /* 0x000fe20000410000 */
[----:B------:R-:W-:Y:S02]  /*7bd0*/  SHF.L.U32 R50, R50, 0x10, RZ ;  /* 0x0000001032327819 */ /* 0x000fe400000006ff */
[----:B------:R-:W-:Y:S01]  /*7be0*/  SHF.L.U32 R49, R49, 0x10, RZ ;  /* 0x0000001031317819 */ /* 0x000fe200000006ff */
[----:B------:R-:W-:Y:S01]  /*7bf0*/  FMUL.FTZ R56, R46, -1.4426950216293334961 ;  /* 0xbfb8aa3b2e387820 */ /* 0x000fe20000410000 */
[----:B------:R-:W-:Y:S01]  /*7c00*/  SHF.L.U32 R48, R48, 0x10, RZ ;  /* 0x0000001030307819 */ /* 0x000fe200000006ff */
[----:B------:R2:W-:Y:S01]  /*7c10*/  MUFU.EX2 R66, R44 ;  /* 0x0000002c00427308 */ /* 0x0005e20000000800 */
[----:B0-----:R-:W-:Y:S01]  /*7c20*/  SHF.L.U32 R5, R5, 0x10, RZ ;  /* 0x0000001005057819 */ /* 0x001fe200000006ff */
[----:B------:R-:W-:Y:S01]  /*7c30*/  FMUL.FTZ R68, R45, -1.4426950216293334961 ;  /* 0xbfb8aa3b2d447820 */ /* 0x000fe20000410000 */
[----:B------:R-:W-:Y:S01]  /*7c40*/  FMUL.FTZ R72, R50, -1.4426950216293334961 ;  /* 0xbfb8aa3b32487820 */ /* 0x000fe20000410000 */
[----:B------:R-:W-:Y:S01]  /*7c50*/  SHF.L.U32 R47, R47, 0x10, RZ ;  /* 0x000000102f2f7819 */ /* 0x000fe200000006ff */
[----:B------:R-:W-:Y:S01]  /*7c60*/  FMUL.FTZ R80, R49, -1.4426950216293334961 ;  /* 0xbfb8aa3b31507820 */ /* 0x000fe20000410000 */
[----:B------:R-:W-:-:S02]  /*7c70*/  FMUL.FTZ R70, R48, -1.4426950216293334961 ;  /* 0xbfb8aa3b30467820 */ /* 0x000fc40000410000 */
[----:B------:R-:W0:Y:S01]  /*7c80*/  MUFU.EX2 R60, R60 ;  /* 0x0000003c003c7308 */ /* 0x000e220000000800 */
[----:B--2---:R-:W-:Y:S02]  /*7c90*/  SHF.L.U32 R44, R4, 0x10, RZ ;  /* 0x00000010042c7819 */ /* 0x004fe400000006ff */
[----:B------:R-:W-:Y:S01]  /*7ca0*/  SHF.L.U32 R4, R7, 0x10, RZ ;  /* 0x0000001007047819 */ /* 0x000fe200000006ff */
[----:B------:R-:W-:Y:S01]  /*7cb0*/  FMUL.FTZ R74, R5, -1.4426950216293334961 ;  /* 0xbfb8aa3b054a7820 */ /* 0x000fe20000410000 */
[----:B---3--:R-:W-:-:S03]  /*7cc0*/  SHF.L.U32 R7, R51, 0x10, RZ ;  /* 0x0000001033077819 */ /* 0x008fc600000006ff */
[----:B------:R-:W1:Y:S01]  /*7cd0*/  MUFU.EX2 R56, R56 ;  /* 0x0000003800387308 */ /* 0x000e620000000800 */
[----:B------:R-:W-:Y:S01]  /*7ce0*/  FMUL.FTZ R78, R47, -1.4426950216293334961 ;  /* 0xbfb8aa3b2f4e7820 */ /* 0x000fe20000410000 */
[----:B------:R-:W-:Y:S01]  /*7cf0*/  FADD.FTZ R53, R53, 1 ;  /* 0x3f80000035357421 */ /* 0x000fe20000010000 */
[----:B------:R-:W-:Y:S01]  /*7d00*/  FMUL.FTZ R76, R44, -1.4426950216293334961 ;  /* 0xbfb8aa3b2c4c7820 */ /* 0x000fe20000410000 */
[----:B------:R-:W-:Y:S01]  /*7d10*/  FMUL.FTZ R91, R7, -1.4426950216293334961 ;  /* 0xbfb8aa3b075b7820 */ /* 0x000fe20000410000 */
[----:B----4-:R-:W-:-:S03]  /*7d20*/  SHF.L.U32 R35, R35, 0x10, RZ ;  /* 0x0000001023237819 */ /* 0x010fc600000006ff */
[----:B------:R-:W2:Y:S01]  /*7d30*/  MUFU.EX2 R68, R68 ;  /* 0x0000004400447308 */ /* 0x000ea20000000800 */
[----:B------:R-:W-:Y:S01]  /*7d40*/  FMUL.FTZ R82, R4, -1.4426950216293334961 ;  /* 0xbfb8aa3b04527820 */ /* 0x000fe20000410000 */
[----:B-----5:R-:W-:Y:S01]  /*7d50*/  FADD.FTZ R64, R64, 1 ;  /* 0x3f80000040407421 */ /* 0x020fe20000010000 */
[----:B------:R-:W-:-:S05]  /*7d60*/  FMUL.FTZ R51, R35, -1.4426950216293334961 ;  /* 0xbfb8aa3b23337820 */ /* 0x000fca0000410000 */
[----:B------:R-:W3:Y:S01]  /*7d70*/  MUFU.EX2 R72, R72 ;  /* 0x0000004800487308 */ /* 0x000ee20000000800 */
[----:B------:R-:W-:-:S07]  /*7d80*/  FADD.FTZ R55, R55, 1 ;  /* 0x3f80000037377421 */ /* 0x000fce0000010000 */
[----:B------:R-:W4:Y:S08]  /*7d90*/  MUFU.EX2 R80, R80 ;  /* 0x0000005000507308 */ /* 0x000f300000000800 */
[----:B------:R-:W5:Y:S08]  /*7da0*/  MUFU.EX2 R70, R70 ;  /* 0x0000004600467308 */ /* 0x000f700000000800 */
[----:B------:R-:W5:Y:S01]  /*7db0*/  MUFU.EX2 R74, R74 ;  /* 0x0000004a004a7308 */ /* 0x000f620000000800 */
[----:B0-----:R-:W-:-:S07]  /*7dc0*/  FADD.FTZ R60, R60, 1 ;  /* 0x3f8000003c3c7421 */ /* 0x001fce0000010000 */
[----:B------:R-:W0:Y:S08]  /*7dd0*/  MUFU.EX2 R78, R78 ;  /* 0x0000004e004e7308 */ /* 0x000e300000000800 */
[----:B------:R-:W0:Y:S08]  /*7de0*/  MUFU.RCP R53, R53 ;  /* 0x0000003500357308 */ /* 0x000e300000001000 */
[----:B------:R-:W0:Y:S08]  /*7df0*/  MUFU.RCP R111, R64 ;  /* 0x00000040006f7308 */ /* 0x000e300000001000 */
[----:B------:R-:W0:Y:S08]  /*7e00*/  MUFU.EX2 R76, R76 ;  /* 0x0000004c004c7308 */ /* 0x000e300000000800 */
[----:B------:R0:W0:Y:S08]  /*7e10*/  MUFU.EX2 R90, R51 ;  /* 0x00000033005a7308 */ /* 0x0000300000000800 */
[----:B------:R-:W0:Y:S08]  /*7e20*/  MUFU.EX2 R91, R91 ;  /* 0x0000005b005b7308 */ /* 0x000e300000000800 */
[----:B------:R-:W0:Y:S01]  /*7e30*/  MUFU.EX2 R82, R82 ;  /* 0x0000005200527308 */ /* 0x000e220000000800 */
[----:B-1----:R-:W-:Y:S01]  /*7e40*/  FADD.FTZ R56, R56, 1 ;  /* 0x3f80000038387421 */ /* 0x002fe20000010000 */
[----:B--2---:R-:W-:-:S06]  /*7e50*/  FADD.FTZ R68, R68, 1 ;  /* 0x3f80000044447421 */ /* 0x004fcc0000010000 */
[----:B------:R-:W1:Y:S01]  /*7e60*/  MUFU.RCP R55, R55 ;  /* 0x0000003700377308 */ /* 0x000e620000001000 */
[----:B---3--:R-:W-:Y:S01]  /*7e70*/  FADD.FTZ R72, R72, 1 ;  /* 0x3f80000048487421 */ /* 0x008fe20000010000 */
[----:B----4-:R-:W-:Y:S01]  /*7e80*/  FADD.FTZ R80, R80, 1 ;  /* 0x3f80000050507421 */ /* 0x010fe20000010000 */
[----:B------:R-:W-:Y:S01]  /*7e90*/  FADD.FTZ R66, R66, 1 ;  /* 0x3f80000042427421 */ /* 0x000fe20000010000 */
[----:B-----5:R-:W-:-:S04]  /*7ea0*/  FADD.FTZ R70, R70, 1 ;  /* 0x3f80000046467421 */ /* 0x020fc80000010000 */
[----:B------:R-:W2:Y:S01]  /*7eb0*/  MUFU.RCP R109, R60 ;  /* 0x0000003c006d7308 */ /* 0x000ea20000001000 */
[----:B------:R-:W-:Y:S01]  /*7ec0*/  FADD.FTZ R74, R74, 1 ;  /* 0x3f8000004a4a7421 */ /* 0x000fe20000010000 */
[----:B0-----:R-:W-:Y:S01]  /*7ed0*/  FADD.FTZ R78, R78, 1 ;  /* 0x3f8000004e4e7421 */ /* 0x001fe20000010000 */
[----:B------:R-:W-:Y:S01]  /*7ee0*/  FMUL.FTZ R51, R52, R53 ;  /* 0x0000003534337220 */ /* 0x000fe20000410000 */
[----:B------:R-:W-:-:S04]  /*7ef0*/  FMUL.FTZ R53, R62, R111 ;  /* 0x0000006f3e357220 */ /* 0x000fc80000410000 */
[----:B------:R-:W0:Y:S01]  /*7f00*/  MUFU.RCP R93, R56 ;  /* 0x00000038005d7308 */ /* 0x000e220000001000 */
[----:B------:R-:W-:Y:S01]  /*7f10*/  FADD.FTZ R76, R76, 1 ;  /* 0x3f8000004c4c7421 */ /* 0x000fe20000010000 */
[----:B------:R-:W-:Y:S01]  /*7f20*/  FADD.FTZ R90, R90, 1 ;  /* 0x3f8000005a5a7421 */ /* 0x000fe20000010000 */
[----:B------:R-:W-:Y:S01]  /*7f30*/  FADD.FTZ R91, R91, 1 ;  /* 0x3f8000005b5b7421 */ /* 0x000fe20000010000 */
[----:B------:R-:W-:-:S04]  /*7f40*/  FADD.FTZ R82, R82, 1 ;  /* 0x3f80000052527421 */ /* 0x000fc80000010000 */
[----:B------:R-:W3:Y:S01]  /*7f50*/  MUFU.RCP R117, R72 ;  /* 0x0000004800757308 */ /* 0x000ee20000001000 */
[----:B------:R-:W-:Y:S01]  /*7f60*/  FMUL.FTZ R53, R53, R30 ;  /* 0x0000001e35357220 */ /* 0x000fe20000410000 */
[----:B-1----:R-:W-:-:S06]  /*7f70*/  FMUL.FTZ R54, R54, R55 ;  /* 0x0000003736367220 */ /* 0x002fcc0000410000 */
[----:B------:R-:W1:Y:S08]  /*7f80*/  MUFU.RCP R113, R66 ;  /* 0x0000004200717308 */ /* 0x000e700000001000 */
[----:B------:R-:W4:Y:S08]  /*7f90*/  MUFU.RCP R68, R68 ;  /* 0x0000004400447308 */ /* 0x000f300000001000 */
[----:B------:R-:W5:Y:S08]  /*7fa0*/  MUFU.RCP R80, R80 ;  /* 0x0000005000507308 */ /* 0x000f700000001000 */
[----:B------:R-:W5:Y:S01]  /*7fb0*/  MUFU.RCP R115, R70 ;  /* 0x0000004600737308 */ /* 0x000f620000001000 */
[----:B--2---:R-:W-:-:S07]  /*7fc0*/  FMUL.FTZ R58, R58, R109 ;  /* 0x0000006d3a3a7220 */ /* 0x004fce0000410000 */
[----:B------:R-:W2:Y:S08]  /*7fd0*/  MUFU.RCP R74, R74 ;  /* 0x0000004a004a7308 */ /* 0x000eb00000001000 */
[----:B------:R-:W2:Y:S08]  /*7fe0*/  MUFU.RCP R119, R76 ;  /* 0x0000004c00777308 */ /* 0x000eb00000001000 */
[----:B------:R-:W2:Y:S08]  /*7ff0*/  MUFU.RCP R78, R78 ;  /* 0x0000004e004e7308 */ /* 0x000eb00000001000 */
[----:B------:R-:W2:Y:S01]  /*8000*/  MUFU.RCP R30, R91 ;  /* 0x0000005b001e7308 */ /* 0x000ea20000001000 */
[----:B------:R-:W-:-:S07]  /*8010*/  FMUL.FTZ R54, R54, R33 ;  /* 0x0000002136367220 */ /* 0x000fce0000410000 */
[----:B------:R-:W2:Y:S01]  /*8020*/  MUFU.RCP R55, R82 ;  /* 0x0000005200377308 */ /* 0x000ea20000001000 */
[----:B0-----:R-:W-:-:S07]  /*8030*/  FMUL.FTZ R33, R46, R93 ;  /* 0x0000005d2e217220 */ /* 0x001fce0000410000 */
[----:B------:R-:W0:Y:S01]  /*8040*/  MUFU.RCP R90, R90 ;  /* 0x0000005a005a7308 */ /* 0x000e220000001000 */
[----:B------:R-:W-:Y:S01]  /*8050*/  FMUL.FTZ R58, R58, R31 ;  /* 0x0000001f3a3a7220 */ /* 0x000fe20000410000 */
[----:B---3--:R-:W-:Y:S01]  /*8060*/  FMUL.FTZ R31, R50, R117 ;  /* 0x00000075321f7220 */ /* 0x008fe20000410000 */
[----:B------:R-:W-:Y:S01]  /*8070*/  FMUL.FTZ R51, R51, R34 ;  /* 0x0000002233337220 */ /* 0x000fe20000410000 */
[----:B-1----:R-:W-:Y:S01]  /*8080*/  FMUL.FTZ R6, R6, R113 ;  /* 0x0000007106067220 */ /* 0x002fe20000410000 */
[----:B----4-:R-:W-:Y:S01]  /*8090*/  FMUL.FTZ R45, R45, R68 ;  /* 0x000000442d2d7220 */ /* 0x010fe20000410000 */
[----:B-----5:R-:W-:Y:S01]  /*80a0*/  FMUL.FTZ R49, R49, R80 ;  /* 0x0000005031317220 */ /* 0x020fe20000410000 */
[----:B------:R-:W-:Y:S01]  /*80b0*/  FMUL.FTZ R33, R33, R32 ;  /* 0x0000002021217220 */ /* 0x000fe20000410000 */
[----:B------:R-:W-:Y:S01]  /*80c0*/  FMUL.FTZ R48, R48, R115 ;  /* 0x0000007330307220 */ /* 0x000fe20000410000 */
[----:B------:R-:W-:Y:S01]  /*80d0*/  FMUL.FTZ R31, R31, R26 ;  /* 0x0000001a1f1f7220 */ /* 0x000fe20000410000 */
[----:B------:R-:W-:Y:S01]  /*80e0*/  FMUL.FTZ R6, R6, R29 ;  /* 0x0000001d06067220 */ /* 0x000fe20000410000 */
[----:B------:R-:W-:Y:S01]  /*80f0*/  BAR.SYNC.DEFER_BLOCKING 0x0 ;  /* 0x0000000000007b1d */ /* 0x000fe20000010000 */
[----:B--2---:R-:W-:Y:S01]  /*8100*/  FMUL.FTZ R26, R5, R74 ;  /* 0x0000004a051a7220 */ /* 0x004fe20000410000 */
[----:B------:R-:W-:Y:S01]  /*8110*/  FMUL.FTZ R45, R45, R28 ;  /* 0x0000001c2d2d7220 */ /* 0x000fe20000410000 */
[----:B------:R-:W-:Y:S01]  /*8120*/  FMUL.FTZ R49, R49, R22 ;  /* 0x0000001631317220 */ /* 0x000fe20000410000 */
[----:B------:R-:W-:Y:S01]  /*8130*/  F2FP.BF16.F32.PACK_AB R51, R54, R51 ;  /* 0x000000333633723e */ /* 0x000fe200000010ff */
[----:B------:R-:W-:Y:S01]  /*8140*/  FMUL.FTZ R48, R48, R27 ;  /* 0x0000001b30307220 */ /* 0x000fe20000410000 */
[----:B------:R-:W-:Y:S01]  /*8150*/  FMUL.FTZ R5, R44, R119 ;  /* 0x000000772c057220 */ /* 0x000fe20000410000 */
[----:B------:R-:W-:Y:S01]  /*8160*/  FMUL.FTZ R28, R47, R78 ;  /* 0x0000004e2f1c7220 */ /* 0x000fe20000410000 */
[----:B------:R-:W-:Y:S01]  /*8170*/  FMUL.FTZ R22, R7, R30 ;  /* 0x0000001e07167220 */ /* 0x000fe20000410000 */
[----:B------:R-:W-:Y:S01]  /*8180*/  FMUL.FTZ R4, R4, R55 ;  /* 0x0000003704047220 */ /* 0x000fe20000410000 */
[----:B------:R-:W-:Y:S01]  /*8190*/  F2FP.BF16.F32.PACK_AB R33, R58, R33 ;  /* 0x000000213a21723e */ /* 0x000fe200000010ff */
[----:B------:R-:W-:Y:S01]  /*81a0*/  FMUL.FTZ R26, R26, R25 ;  /* 0x000000191a1a7220 */ /* 0x000fe20000410000 */
[----:B0-----:R-:W-:Y:S01]  /*81b0*/  FMUL.FTZ R35, R35, R90 ;  /* 0x0000005a23237220 */ /* 0x001fe20000410000 */
[----:B------:R-:W-:Y:S01]  /*81c0*/  PRMT R7, R51, 0x7632, R7 ;  /* 0x0000763233077816 */ /* 0x000fe20000000007 */
[----:B------:R-:W-:Y:S01]  /*81d0*/  FMUL.FTZ R5, R5, R24 ;  /* 0x0000001805057220 */ /* 0x000fe20000410000 */
[----:B------:R-:W-:Y:S01]  /*81e0*/  F2FP.BF16.F32.PACK_AB R6, R6, R53 ;  /* 0x000000350606723e */ /* 0x000fe200000010ff */
[----:B------:R-:W-:Y:S01]  /*81f0*/  FMUL.FTZ R28, R28, R23 ;  /* 0x000000171c1c7220 */ /* 0x000fe20000410000 */
[----:B------:R-:W-:Y:S01]  /*8200*/  FMUL.FTZ R22, R22, R19 ;  /* 0x0000001316167220 */ /* 0x000fe20000410000 */
[----:B------:R-:W-:Y:S01]  /*8210*/  FMUL.FTZ R4, R4, R21 ;  /* 0x0000001504047220 */ /* 0x000fe20000410000 */
[----:B------:R-:W-:Y:S01]  /*8220*/  PRMT R19, R33, 0x7632, R19 ;  /* 0x0000763221137816 */ /* 0x000fe20000000013 */
[----:B------:R-:W-:Y:S01]  /*8230*/  FMUL.FTZ R35, R35, R20 ;  /* 0x0000001423237220 */ /* 0x000fe20000410000 */
[----:B------:R-:W-:-:S02]  /*8240*/  F2FP.BF16.F32.PACK_AB R45, R48, R45 ;  /* 0x0000002d302d723e */ /* 0x000fc400000010ff */
[----:B------:R-:W-:Y:S01]  /*8250*/  PRMT R20, R6, 0x7632, R20 ;  /* 0x0000763206147816 */ /* 0x000fe20000000014 */
[----:B------:R-:W-:Y:S01]  /*8260*/  STS.U16 [R83], R51 ;  /* 0x0000003353007388 */ /* 0x000fe20000000400 */
[----:B------:R-:W-:Y:S02]  /*8270*/  F2FP.BF16.F32.PACK_AB R26, R26, R31 ;  /* 0x0000001f1a1a723e */ /* 0x000fe400000010ff */
[----:B------:R-:W-:Y:S01]  /*8280*/  PRMT R21, R45, 0x7632, R21 ;  /* 0x000076322d157816 */ /* 0x000fe20000000015 */
[----:B------:R0:W-:Y:S01]  /*8290*/  STS.U16 [R81+0x2], R7 ;  /* 0x0000020751007388 */ /* 0x0001e20000000400 */
[----:B------:R-:W-:Y:S02]  /*82a0*/  F2FP.BF16.F32.PACK_AB R5, R28, R5 ;  /* 0x000000051c05723e */ /* 0x000fe400000010ff */
[----:B------:R-:W-:Y:S01]  /*82b0*/  F2FP.BF16.F32.PACK_AB R4, R4, R49 ;  /* 0x000000310404723e */ /* 0x000fe200000010ff */
[----:B------:R-:W-:Y:S01]  /*82c0*/  STS.U16 [R79+0x4], R33 ;  /* 0x000004214f007388 */ /* 0x000fe20000000400 */
[----:B------:R-:W-:-:S03]  /*82d0*/  F2FP.BF16.F32.PACK_AB R22, R22, R35 ;  /* 0x000000231616723e */ /* 0x000fc600000010ff */
[----:B------:R-:W-:Y:S01]  /*82e0*/  STS.U16 [R77+0x6], R19 ;  /* 0x000006134d007388 */ /* 0x000fe20000000400 */
[----:B0-----:R-:W-:-:S03]  /*82f0*/  PRMT R7, R26, 0x7632, R7 ;  /* 0x000076321a077816 */ /* 0x001fc60000000007 */
[----:B------:R0:W-:Y:S01]  /*8300*/  STS.U16 [R75+0x8], R6 ;  /* 0x000008064b007388 */ /* 0x0001e20000000400 */
[----:B------:R-:W-:-:S03]  /*8310*/  PRMT R23, R4, 0x7632, R23 ;  /* 0x0000763204177816 */ /* 0x000fc60000000017 */
[----:B------:R1:W-:Y:S04]  /*8320*/  STS.U16 [R73+0xa], R20 ;  /* 0x00000a1449007388 */ /* 0x0003e80000000400 */
[----:B------:R-:W-:Y:S01]  /*8330*/  STS.U16 [R71+0xc], R45 ;  /* 0x00000c2d47007388 */ /* 0x000fe20000000400 */
[----:B0-----:R-:W-:-:S03]  /*8340*/  PRMT R6, R5, 0x7632, R6 ;  /* 0x0000763205067816 */ /* 0x001fc60000000006 */
[----:B------:R-:W-:Y:S01]  /*8350*/  STS.U16 [R69+0xe], R21 ;  /* 0x00000e1545007388 */ /* 0x000fe20000000400 */
[----:B-1----:R-:W-:-:S03]  /*8360*/  PRMT R20, R4, 0x7610, R20 ;  /* 0x0000761004147816 */ /* 0x002fc60000000014 */
[----:B------:R-:W-:Y:S01]  /*8370*/  STS.U16 [R67+0x10], R26 ;  /* 0x0000101a43007388 */ /* 0x000fe20000000400 */
[----:B------:R-:W-:-:S03]  /*8380*/  PRMT R24, R22, 0x7632, R24 ;  /* 0x0000763216187816 */ /* 0x000fc60000000018 */
[----:B------:R-:W-:Y:S01]  /*8390*/  STS.U16 [R65+0x12], R7 ;  /* 0x0000120741007388 */ /* 0x000fe20000000400 */
[----:B------:R-:W-:-:S03]  /*83a0*/  MOV R4, UR20 ;  /* 0x0000001400047c02 */ /* 0x000fc60008000f00 */
[----:B------:R0:W-:Y:S04]  /*83b0*/  STS.U16 [R63+0x14], R5 ;  /* 0x000014053f007388 */ /* 0x0001e80000000400 */
[----:B------:R1:W-:Y:S04]  /*83c0*/  STS.U16 [R61+0x16], R6 ;  /* 0x000016063d007388 */ /* 0x0003e80000000400 */
[----:B------:R-:W-:Y:S04]  /*83d0*/  STS.U16 [R59+0x18], R20 ;  /* 0x000018143b007388 */ /* 0x000fe80000000400 */
[----:B------:R-:W-:Y:S04]  /*83e0*/  STS.U16 [R57+0x1a], R23 ;  /* 0x00001a1739007388 */ /* 0x000fe80000000400 */
[----:B------:R-:W-:Y:S04]  /*83f0*/  STS.U16 [R39+0x1c], R22 ;  /* 0x00001c1627007388 */ /* 0x000fe80000000400 */
[----:B------:R-:W-:Y:S01]  /*8400*/  STS.U16 [R37+0x1e], R24 ;  /* 0x00001e1825007388 */ /* 0x000fe20000000400 */
        /* <DEDUP_REMOVED lines=18> */
[----:B------:R-:W-:Y:S06]  /*8530*/  BAR.SYNC.DEFER_BLOCKING 0x0 ;  /* 0x0000000000007b1d */ /* 0x000fec0000010000 */
[----:B------:R-:W3:Y:S01]  /*8540*/  LDS R33, [UR21+0x1080] ;  /* 0x00108015ff217984 */ /* 0x000ee20008000800 */
[----:B------:R-:W-:-:S04]  /*8550*/  UIMAD UR9, UR31, UR13, UR9 ;  /* 0x0000000d1f0972a4 */ /* 0x000fc8000f8e0209 */
[----:B------:R-:W-:-:S04]  /*8560*/  UIMAD.WIDE.U32 UR8, UR30, UR14, UR8 ;  /* 0x0000000e1e0872a5 */ /* 0x000fc8000f8e0008 */
[----:B------:R-:W-:Y:S02]  /*8570*/  UIMAD UR9, UR30, UR15, UR9 ;  /* 0x0000000f1e0972a4 */ /* 0x000fe4000f8e0209 */
[----:B0-----:R-:W-:-:S04]  /*8580*/  IADD3 R5, P0, PT, R13, UR8, RZ ;  /* 0x000000080d057c10 */ /* 0x001fc8000ff1e0ff */
[----:B-1----:R-:W-:Y:S01]  /*8590*/  IADD3.X R6, PT, PT, RZ, UR9, RZ, P0, !PT ;  /* 0x00000009ff067c10 */ /* 0x002fe200087fe4ff */
[----:B------:R-:W0:Y:S01]  /*85a0*/  LDCU UR8, c[0x0][0x394] ;  /* 0x00007280ff0877ac */ /* 0x000e220008000800 */
[----:B--2---:R-:W-:-:S04]  /*85b0*/  LEA R4, P3, R5, UR10, 0x1 ;  /* 0x0000000a05047c11 */ /* 0x004fc8000f8608ff */
[----:B------:R-:W-:Y:S02]  /*85c0*/  LEA.HI.X R5, R5, UR11, R6, 0x1, P3 ;  /* 0x0000000b05057c11 */ /* 0x000fe400098f0c06 */
[-C--:B---3--:R-:W-:Y:S02]  /*85d0*/  ISETP.GE.AND P2, PT, R13, R33.reuse, PT ;  /* 0x000000210d00720c */ /* 0x088fe40003f46270 */
[-C--:B------:R-:W-:Y:S02]  /*85e0*/  ISETP.GE.AND P1, PT, R12, R33.reuse, PT ;  /* 0x000000210c00720c */ /* 0x080fe40003f26270 */
[-C--:B------:R-:W-:Y:S02]  /*85f0*/  ISETP.GE.AND P0, PT, R8, R33.reuse, PT ;  /* 0x000000210800720c */ /* 0x080fe40003f06270 */
[-C--:B------:R-:W-:Y:S02]  /*8600*/  ISETP.GE.AND P4, PT, R11, R33.reuse, PT ;  /* 0x000000210b00720c */ /* 0x080fe40003f86270 */
[----:B------:R-:W-:-:S02]  /*8610*/  ISETP.GE.AND P6, PT, R10, R33, PT ;  /* 0x000000210a00720c */ /* 0x000fc40003fc6270 */
[-C--:B------:R-:W-:Y:S02]  /*8620*/  ISETP.GE.AND P5, PT, R36, R33.reuse, PT ;  /* 0x000000212400720c */ /* 0x080fe40003fa6270 */
[-C--:B------:R-:W-:Y:S01]  /*8630*/  ISETP.GE.AND P3, PT, R18, R33.reuse, PT ;  /* 0x000000211200720c */ /* 0x080fe20003f66270 */
[----:B------:R1:W-:Y:S01]  /*8640*/  @!P2 STG.E.U16 desc[UR28][R4.64], R103 ;  /* 0x000000670400a986 */ /* 0x0003e2000c10151c */
        /* <DEDUP_REMOVED lines=17> */
[----:B------:R1:W-:Y:S04]  /*8760*/  @!P0 STG.E.U16 desc[UR28][R4.64+0x240], R25 ;  /* 0x0002401904008986 */ /* 0x0003e8000c10151c */
[----:B------:R1:W-:Y:S04]  /*8770*/  @!P4 STG.E.U16 desc[UR28][R4.64+0x280], R89 ;  /* 0x000280590400c986 */ /* 0x0003e8000c10151c */
[----:B------:R1:W-:Y:S04]  /*8780*/  @!P6 STG.E.U16 desc[UR28][R4.64+0x2c0], R27 ;  /* 0x0002c01b0400e986 */ /* 0x0003e8000c10151c */
[----:B------:R1:W-:Y:S04]  /*8790*/  @!P5 STG.E.U16 desc[UR28][R4.64+0x300], R87 ;  /* 0x000300570400d986 */ /* 0x0003e8000c10151c */
[----:B------:R1:W-:Y:S04]  /*87a0*/  @!P3 STG.E.U16 desc[UR28][R4.64+0x340], R29 ;  /* 0x0003401d0400b986 */ /* 0x0003e8000c10151c */
[----:B------:R1:W-:Y:S04]  /*87b0*/  @!P2 STG.E.U16 desc[UR28][R4.64+0x380], R85 ;  /* 0x000380550400a986 */ /* 0x0003e8000c10151c */
[----:B------:R1:W-:Y:S01]  /*87c0*/  @!P1 STG.E.U16 desc[UR28][R4.64+0x3c0], R31 ;  /* 0x0003c01f04009986 */ /* 0x0003e2000c10151c */
[----:B------:R-:W-:-:S02]  /*87d0*/  UIADD3 UR17, UP0, UPT, UR17, 0x1000, URZ ;  /* 0x0000100011117890 */ /* 0x000fc4000ff1e0ff */
[----:B------:R-:W-:Y:S02]  /*87e0*/  UIADD3 UR6, UPT, UPT, UR6, 0x1, URZ ;  /* 0x0000000106067890 */ /* 0x000fe4000fffe0ff */
[----:B------:R-:W-:Y:S02]  /*87f0*/  UIADD3.X UR7, UPT, UPT, URZ, UR7, URZ, UP0, !UPT ;  /* 0x00000007ff077290 */ /* 0x000fe400087fe4ff */
[----:B0-----:R-:W-:Y:S02]  /*8800*/  UISETP.GE.AND UP0, UPT, UR6, UR8, UPT ;  /* 0x000000080600728c */ /* 0x001fe4000bf06270 */
[----:B------:R-:W-:-:S04]  /*8810*/  UIADD3 UR18, UP1, UPT, UR18, 0x1000, URZ ;  /* 0x0000100012127890 */ /* 0x000fc8000ff3e0ff */
[----:B------:R-:W-:-:S03]  /*8820*/  UIADD3.X UR16, UPT, UPT, URZ, UR16, URZ, UP1, !UPT ;  /* 0x00000010ff107290 */ /* 0x000fc60008ffe4ff */
[----:B-1----:R-:W-:Y:S09]  /*8830*/  BRA.U !UP0, `(.L_x_80) ;  /* 0xffffff7908d07547 */ /* 0x002ff2000b83ffff */
[----:B------:R-:W-:Y:S05]  /*8840*/  EXIT ;  /* 0x000000000000794d */ /* 0x000fea0003800000 */
.L_x_81:
        /* <DEDUP_REMOVED lines=11> */
.L_x_4999:


//--------------------- .text._Z25selective_scan_fwd_kernelI32Selective_Scan_fwd_kernel_traitsILi128ELi16ELi1ELb0ELb0ELb1ELb0EN3c108BFloat16ENS1_7complexIfEEEEv13SSMParamsBase --------------------------
	.section	.text._Z25selective_scan_fwd_kernelI32Selective_Scan_fwd_kernel_traitsILi128ELi16ELi1ELb0ELb0ELb1ELb0EN3c108BFloat16ENS1_7complexIfEEEEv13SSMParamsBase,"ax",@progbits
	.align	128
        .global         _Z25selective_scan_fwd_kernelI32Selective_Scan_fwd_kernel_traitsILi128ELi16ELi1ELb0ELb0ELb1ELb0EN3c108BFloat16ENS1_7complexIfEEEEv13SSMParamsBase
        .type           _Z25selective_scan_fwd_kernelI32Selective_Scan_fwd_kernel_traitsILi128ELi16ELi1ELb0ELb0ELb1ELb0EN3c108BFloat16ENS1_7complexIfEEEEv13SSMParamsBase,@function
        .size           _Z25selective_scan_fwd_kernelI32Selective_Scan_fwd_kernel_traitsILi128ELi16ELi1ELb0ELb0ELb1ELb0EN3c108BFloat16ENS1_7complexIfEEEEv13SSMParamsBase,(.L_x_5000 - _Z25selective_scan_fwd_kernelI32Selective_Scan_fwd_kernel_traitsILi128ELi16ELi1ELb0ELb0ELb1ELb0EN3c108BFloat16ENS1_7complexIfEEEEv13SSMParamsBase)
        .other          _Z25selective_scan_fwd_kernelI32Selective_Scan_fwd_kernel_traitsILi128ELi16ELi1ELb0ELb0ELb1ELb0EN3c108BFloat16ENS1_7complexIfEEEEv13SSMParamsBase,@"STO_CUDA_ENTRY STV_DEFAULT"
_Z25selective_scan_fwd_kernelI32Selective_Scan_fwd_kernel_traitsILi128ELi16ELi1ELb0ELb0ELb1ELb0EN3c108BFloat16ENS1_7complexIfEEEEv13SSMParamsBase:
.text._Z25selective_scan_fwd_kernelI32Selective_Scan_fwd_kernel_traitsILi128ELi16ELi1ELb0ELb0ELb1ELb0EN3c108BFloat16ENS1_7complexIfEEEEv13SSMParamsBase:
[----:B------:R-:W0:Y:S01]  /*0000*/  LDC R1, c[0x0][0x37c] ;  /* 0x0000df00ff017b82 */ /* 0x000e220000000800 */
[----:B------:R-:W1:Y:S07]  /*0010*/  LDCU UR31, c[0x0][0x398] ;  /* 0x00007300ff1f77ac */ /* 0x000e6e0008000800 */
[----:B------:R-:W2:Y:S01]  /*0020*/  S2UR UR20, SR_CTAID.Y ;  /* 0x00000000001479c3 */ /* 0x000ea20000002600 */
[----:B0-----:R-:W-:Y:S01]  /*0030*/  IADD3 R1, PT, PT, R1, -0x58, RZ ;  /* 0xffffffa801017810 */ /* 0x001fe20007ffe0ff */
[----:B------:R-:W0:Y:S01]  /*0040*/  LDCU.128 UR8, c[0x0][0x450] ;  /* 0x00008a00ff0877ac */ /* 0x000e220008000c00 */
[----:B------:R-:W3:Y:S01]  /*0050*/  LDCU.64 UR4, c[0x0][0x470] ;  /* 0x00008e00ff0477ac */ /* 0x000ee20008000a00 */
[----:B------:R-:W4:Y:S01]  /*0060*/  LDCU.64 UR22, c[0x0][0x358] ;  /* 0x00006b00ff1677ac */ /* 0x000f220008000a00 */
[----:B------:R-:W4:Y:S03]  /*0070*/  S2R R6, SR_CTAID.Y ;  /* 0x0000000000067919 */ /* 0x000f260000002600 */
[----:B------:R-:W4:Y:S01]  /*0080*/  S2UR UR24, SR_CTAID.X ;  /* 0x00000000001879c3 */ /* 0x000f220000002500 */
[----:B------:R-:W4:Y:S01]  /*0090*/  LDCU.128 UR16, c[0x0][0x3f0] ;  /* 0x00007e00ff1077ac */ /* 0x000f220008000c00 */
[----:B-1----:R-:W-:Y:S01]  /*00a0*/  MOV R0, UR31 ;  /* 0x0000001f00007c02 */ /* 0x002fe20008000f00 */
[----:B------:R-:W1:Y:S03]  /*00b0*/  LDCU UR30, c[0x0][0x394] ;  /* 0x00007280ff1e77ac */ /* 0x000e660008000800 */
[----:B------:R-:W-:Y:S01]  /*00c0*/  IABS R0, R0 ;  /* 0x0000000000007213 */ /* 0x000fe20000000000 */
[----:B0-----:R-:W-:-:S03]  /*00d0*/  UISETP.NE.U32.AND UP0, UPT, UR10, URZ, UPT ;  /* 0x000000ff0a00728c */ /* 0x001fc6000bf05070 */
[----:B------:R-:W-:Y:S01]  /*00e0*/  R2UR UR28, R0 ;  /* 0x00000000001c72ca */ /* 0x000fe200000e0000 */
[----:B---3--:R-:W-:Y:S02]  /*00f0*/  UISETP.NE.U32.AND UP1, UPT, UR4, URZ, UPT ;  /* 0x000000ff0400728c */ /* 0x008fe4000bf25070 */
[----:B------:R-:W-:Y:S02]  /*0100*/  UISETP.NE.AND.EX UP0, UPT, UR11, URZ, UPT, UP0 ;  /* 0x000000ff0b00728c */ /* 0x000fe4000bf05300 */
[----:B------:R-:W-:Y:S01]  /*0110*/  UISETP.NE.AND.EX UP1, UPT, UR5, URZ, UPT, UP1 ;  /* 0x000000ff0500728c */ /* 0x000fe2000bf25310 */
[----:B------:R-:W0:Y:S03]  /*0120*/  LDCU.128 UR12, c[0x0][0x400] ;  /* 0x00008000ff0c77ac */ /* 0x000e260008000c00 */
[----:B------:R-:W-:Y:S02]  /*0130*/  PLOP3.LUT P0, PT, PT, PT, UP0, 0x80, 0x8 ;  /* 0x000000000008781c */ /* 0x000fe40003f0f008 */
[----:B------:R-:W-:Y:S01]  /*0140*/  PLOP3.LUT P1, PT, PT, PT, UP1, 0x80, 0x8 ;  /* 0x000000000008781c */ /* 0x000fe20003f2f018 */
[----:B------:R-:W3:Y:S01]  /*0150*/  LDCU.64 UR26, c[0x0][0x3d0] ;  /* 0x00007a00ff1a77ac */ /* 0x000ee20008000a00 */
[----:B------:R-:W1:Y:S01]  /*0160*/  I2F.RP R0, UR28 ;  /* 0x0000001c00007d06 */ /* 0x000e620008209400 */
[----:B--2---:R-:W-:-:S02]  /*0170*/  @UP0 ULEA UR10, UP2, UR20, UR10, 0x2 ;  /* 0x0000000a140a0291 */ /* 0x004fc4000f8410ff */
[----:B------:R-:W-:Y:S02]  /*0180*/  @UP1 ULEA UR4, UP3, UR20, UR4, 0x2 ;  /* 0x0000000414041291 */ /* 0x000fe4000f8610ff */
[----:B------:R-:W-:Y:S02]  /*0190*/  @UP0 ULEA.HI.X UR11, UR20, UR11, URZ, 0x2, UP2 ;  /* 0x0000000b140b0291 */ /* 0x000fe400090f14ff */
[----:B------:R-:W-:Y:S01]  /*01a0*/  MOV R2, UR10 ;  /* 0x0000000a00027c02 */ /* 0x000fe20008000f00 */
[----:B------:R-:W-:-:S03]  /*01b0*/  @UP1 ULEA.HI.X UR5, UR20, UR5, URZ, 0x2, UP3 ;  /* 0x0000000514051291 */ /* 0x000fc600098f14ff */
[----:B------:R-:W-:Y:S01]  /*01c0*/  MOV R3, UR11 ;  /* 0x0000000b00037c02 */ /* 0x000fe20008000f00 */
[----:B-1----:R-:W1:Y:S05]  /*01d0*/  MUFU.RCP R0, R0 ;  /* 0x0000000000007308 */ /* 0x002e6a0000001000 */
[----:B----4-:R1:W5:Y:S01]  /*01e0*/  @P0 LDG.E R3, desc[UR22][R2.64] ;  /* 0x0000001602030981 */ /* 0x010362000c1e1900 */
[----:B------:R-:W-:Y:S02]  /*01f0*/  MOV R5, UR5 ;  /* 0x0000000500057c02 */ /* 0x000fe40008000f00 */
[----:B------:R-:W-:-:S06]  /*0200*/  MOV R4, UR4 ;  /* 0x0000000400047c02 */ /* 0x000fcc0008000f00 */
[----:B------:R2:W5:Y:S01]  /*0210*/  @P1 LDG.E R4, desc[UR22][R4.64] ;  /* 0x0000001604041981 */ /* 0x000562000c1e1900 */
[----:B------:R-:W-:Y:S01]  /*0220*/  UMOV UR4, URZ ;  /* 0x000000ff00047c82 */ /* 0x000fe20008000000 */
[----:B------:R-:W-:Y:S01]  /*0230*/  UISETP.GE.AND UP1, UPT, UR30, 0x1, UPT ;  /* 0x000000011e00788c */ /* 0x000fe2000bf26270 */
[----:B-1----:R-:W-:Y:S01]  /*0240*/  IADD3 R2, PT, PT, R0, 0xffffffe, RZ ;  /* 0x0ffffffe00027810 */ /* 0x002fe20007ffe0ff */
[----:B------:R-:W-:-:S04]  /*0250*/  UISETP.NE.AND UP2, UPT, UR31, URZ, UPT ;  /* 0x000000ff1f00728c */ /* 0x000fc8000bf45270 */
[----:B------:R-:W-:Y:S01]  /*0260*/  PLOP3.LUT P2, PT, PT, PT, UP1, 0x80, 0x8 ;  /* 0x000000000008781c */ /* 0x000fe20003f4f018 */
[----:B------:R-:W1:Y:S01]  /*0270*/  F2I.FTZ.U32.TRUNC.NTZ R2, R2 ;  /* 0x0000000200027305 */ /* 0x000e62000021f000 */
[----:B--2---:R-:W-:-:S04]  /*0280*/  IABS R5, R6 ;  /* 0x0000000600057213 */ /* 0x004fc80000000000 */
[----:B------:R-:W-:Y:S02]  /*0290*/  R2UR UR25, R5 ;  /* 0x00000000051972ca */ /* 0x000fe400000e0000 */
[----:B-1----:R-:W-:-:S13]  /*02a0*/  R2UR UR5, R2 ;  /* 0x00000000020572ca */ /* 0x002fda00000e0000 */
[----:B------:R-:W-:-:S04]  /*02b0*/  UIADD3 UR6, UPT, UPT, URZ, -UR5, URZ ;  /* 0x80000005ff067290 */ /* 0x000fc8000fffe0ff */
[----:B------:R-:W-:-:S04]  /*02c0*/  UIMAD UR6, UR6, UR28, URZ ;  /* 0x0000001c060672a4 */ /* 0x000fc8000f8e02ff */
[----:B------:R-:W-:Y:S02]  /*02d0*/  UIMAD.WIDE.U32 UR6, UR5, UR6, UR4 ;  /* 0x00000006050672a5 */ /* 0x000fe4000f8e0004 */
[----:B------:R-:W-:Y:S02]  /*02e0*/  UIMAD.WIDE.U32 UR4, UR24, UR16, URZ ;  /* 0x00000010180472a5 */ /* 0x000fe4000f8e00ff */
[----:B------:R-:W-:Y:S02]  /*02f0*/  UIMAD.WIDE.U32 UR6, UR7, UR25, URZ ;  /* 0x00000019070672a5 */ /* 0x000fe4000f8e00ff */
[----:B------:R-:W-:Y:S02]  /*0300*/  UIMAD UR5, UR24, UR17, UR5 ;  /* 0x00000011180572a4 */ /* 0x000fe4000f8e0205 */
[----:B0-----:R-:W-:Y:S02]  /*0310*/  UIMAD.WIDE.U32 UR16, UR24, UR12, URZ ;  /* 0x0000000c181072a5 */ /* 0x001fe4000f8e00ff */
[----:B------:R-:W-:Y:S01]  /*0320*/  UIMAD.WIDE.U32 UR10, UR20, UR18, UR4 ;  /* 0x00000012140a72a5 */ /* 0x000fe2000f8e0004 */
[----:B------:R-:W-:Y:S01]  /*0330*/  UMOV UR21, UR7 ;  /* 0x0000000700157c82 */ /* 0x000fe20008000000 */
[----:B------:R-:W-:-:S02]  /*0340*/  ULOP3.LUT UR12, UR20, UR31, URZ, 0x3c, !UPT ;  /* 0x0000001f140c7292 */ /* 0x000fc4000f8e3cff */
[----:B------:R-:W-:Y:S02]  /*0350*/  UIADD3 UR6, UPT, UPT, -UR21, URZ, URZ ;  /* 0x000000ff15067290 */ /* 0x000fe4000fffe1ff */
[----:B------:R-:W-:Y:S02]  /*0360*/  UIMAD UR13, UR24, UR13, UR17 ;  /* 0x0000000d180d72a4 */ /* 0x000fe4000f8e0211 */
[----:B------:R-:W-:Y:S02]  /*0370*/  UIMAD UR18, UR28, UR6, UR25 ;  /* 0x000000061c1272a4 */ /* 0x000fe4000f8e0219 */
[----:B------:R-:W-:Y:S02]  /*0380*/  UISETP.GE.AND UP3, UPT, UR12, URZ, UPT ;  /* 0x000000ff0c00728c */ /* 0x000fe4000bf66270 */
[----:B------:R-:W-:Y:S01]  /*0390*/  UISETP.GT.U32.AND UP0, UPT, UR28, UR18, UPT ;  /* 0x000000121c00728c */ /* 0x000fe2000bf04070 */
[----:B------:R-:W-:Y:S01]  /*03a0*/  UMOV UR12, UR16 ;  /* 0x00000010000c7c82 */ /* 0x000fe20008000000 */
[----:B------:R-:W-:Y:S01]  /*03b0*/  UIMAD UR19, UR20, UR19, UR11 ;  /* 0x00000013141372a4 */ /* 0x000fe2000f8e020b */
[----:B------:R-:W0:Y:S01]  /*03c0*/  LDCU.128 UR4, c[0x0][0x460] ;  /* 0x00008c00ff0477ac */ /* 0x000e220008000c00 */
[----:B------:R-:W-:-:S07]  /*03d0*/  UIMAD.WIDE.U32 UR12, UR20, UR14, UR12 ;  /* 0x0000000e140c72a5 */ /* 0x000fce000f8e000c */
[----:B------:R-:W-:Y:S02]  /*03e0*/  @!UP0 UIADD3 UR18, UPT, UPT, UR18, -UR28, URZ ;  /* 0x8000001c12128290 */ /* 0x000fe4000fffe0ff */
[----:B------:R-:W-:Y:S02]  /*03f0*/  @!UP0 UIADD3 UR21, UPT, UPT, UR21, 0x1, URZ ;  /* 0x0000000115158890 */ /* 0x000fe4000fffe0ff */
[----:B------:R-:W-:Y:S01]  /*0400*/  UISETP.GE.U32.AND UP1, UPT, UR18, UR28, UPT ;  /* 0x0000001c1200728c */ /* 0x000fe2000bf26070 */
[----:B0--3--:R-:W-:Y:S10]  /*0410*/  @!P2 EXIT ;  /* 0x000000000000a94d */ /* 0x009ff40003800000 */
[----:B------:R-:W0:Y:S01]  /*0420*/  S2R R13, SR_TID.X ;  /* 0x00000000000d7919 */ /* 0x000e220000002100 */
[----:B------:R-:W1:Y:S01]  /*0430*/  LDCU.64 UR28, c[0x0][0x3e8] ;  /* 0x00007d00ff1c77ac */ /* 0x000e620008000a00 */
[----:B------:R-:W-:Y:S01]  /*0440*/  @UP1 UIADD3 UR21, UPT, UPT, UR21, 0x1, URZ ;  /* 0x0000000115151890 */ /* 0x000fe2000fffe0ff */
[----:B------:R-:W2:Y:S03]  /*0450*/  LDCU UR18, c[0x0][0x384] ;  /* 0x00007080ff1277ac */ /* 0x000ea60008000800 */
[----:B------:R-:W-:Y:S02]  /*0460*/  @!UP3 UIADD3 UR21, UPT, UPT, -UR21, URZ, URZ ;  /* 0x000000ff1515b290 */ /* 0x000fe4000fffe1ff */
[----:B------:R-:W-:Y:S02]  /*0470*/  @!UP2 ULOP3.LUT UR21, URZ, UR31, URZ, 0x33, !UPT ;  /* 0x0000001fff15a292 */ /* 0x000fe4000f8e33ff */
[----:B------:R-:W-:-:S02]  /*0480*/  ULEA UR11, UP0, UR10, UR4, 0x1 ;  /* 0x000000040a0b7291 */ /* 0x000fc4000f8008ff */
[----:B------:R-:W-:Y:S02]  /*0490*/  UIMAD UR16, UR20, UR15, UR13 ;  /* 0x0000000f141072a4 */ /* 0x000fe4000f8e020d */
[----:B------:R-:W-:Y:S02]  /*04a0*/  USHF.R.S32.HI UR4, URZ, 0x1f, UR21 ;  /* 0x0000001fff047899 */ /* 0x000fe40008011415 */
[----:B------:R-:W-:Y:S01]  /*04b0*/  UIMAD.WIDE.U32 UR14, UR24, UR26, URZ ;  /* 0x0000001a180e72a5 */ /* 0x000fe2000f8e00ff */
[----:B------:R-:W3:Y:S01]  /*04c0*/  LDCU UR25, c[0x0][0x38c] ;  /* 0x00007180ff1977ac */ /* 0x000ee20008000800 */
[----:B------:R-:W-:Y:S02]  /*04d0*/  ULEA UR13, UP1, UR12, UR6, 0x1 ;  /* 0x000000060c0d7291 */ /* 0x000fe4000f8208ff */
[----:B-1----:R-:W-:Y:S02]  /*04e0*/  UIMAD UR4, UR4, UR28, URZ ;  /* 0x0000001c040472a4 */ /* 0x002fe4000f8e02ff */
[----:B------:R-:W-:Y:S01]  /*04f0*/  UIMAD UR15, UR24, UR27, UR15 ;  /* 0x0000001b180f72a4 */ /* 0x000fe2000f8e020f */
[----:B0-----:R-:W-:Y:S01]  /*0500*/  SHF.L.U32 R0, R13, 0x4, RZ ;  /* 0x000000040d007819 */ /* 0x001fe200000006ff */
[----:B------:R-:W-:-:S02]  /*0510*/  ULEA.HI.X UR17, UR10, UR5, UR19, 0x1, UP0 ;  /* 0x000000050a117291 */ /* 0x000fc400080f0c13 */
[----:B------:R-:W-:Y:S01]  /*0520*/  ULEA.HI.X UR16, UR12, UR7, UR16, 0x1, UP1 ;  /* 0x000000070c107291 */ /* 0x000fe200088f0c10 */
[----:B------:R-:W-:Y:S01]  /*0530*/  UMOV UR5, URZ ;  /* 0x000000ff00057c82 */ /* 0x000fe20008000000 */
[----:B-----5:R-:W-:Y:S01]  /*0540*/  @P1 R2UR UR5, R4 ;  /* 0x00000000040512ca */ /* 0x020fe200000e0000 */
[----:B------:R-:W-:Y:S02]  /*0550*/  UIMAD.WIDE.U32 UR6, UR21, UR28, UR14 ;  /* 0x0000001c150672a5 */ /* 0x000fe4000f8e000e */
[----:B------:R-:W-:Y:S02]  /*0560*/  UIMAD UR21, UR21, UR29, UR4 ;  /* 0x0000001d151572a4 */ /* 0x000fe4000f8e0204 */
[----:B--2---:R-:W-:Y:S01]  /*0570*/  UIMAD UR20, UR24, UR18, UR20 ;  /* 0x00000012181472a4 */ /* 0x004fe2000f8e0214 */
[----:B------:R-:W-:Y:S01]  /*0580*/  UMOV UR4, URZ ;  /* 0x000000ff00047c82 */ /* 0x000fe20008000000 */
[----:B------:R-:W-:Y:S01]  /*0590*/  @P0 R2UR UR4, R3 ;  /* 0x00000000030402ca */ /* 0x000fe200000e0000 */
[----:B------:R-:W-:Y:S01]  /*05a0*/  ULEA UR15, UP0, UR6, UR8, 0x1 ;  /* 0x00000008060f7291 */ /* 0x000fe2000f8008ff */
[----:B------:R-:W-:Y:S01]  /*05b0*/  LOP3.LUT R3, R13, 0x1f, RZ, 0xc0, !PT ;  /* 0x0000001f0d037812 */ /* 0x000fe200078ec0ff */
[----:B------:R-:W-:-:S02]  /*05c0*/  UIADD3 UR7, UPT, UPT, UR7, UR21, URZ ;  /* 0x0000001507077290 */ /* 0x000fc4000fffe0ff */
[----:B------:R-:W-:Y:S01]  /*05d0*/  UIMAD UR10, UR20, UR30, URZ ;  /* 0x0000001e140a72a4 */ /* 0x000fe2000f8e02ff */
[----:B------:R-:W-:Y:S01]  /*05e0*/  LOP3.LUT R5, R3, 0x3e00, R0, 0xf8, !PT ;  /* 0x00003e0003057812 */ /* 0x000fe200078ef800 */
[----:B------:R-:W-:Y:S01]  /*05f0*/  ULEA.HI.X UR20, UR6, UR9, UR7, 0x1, UP0 ;  /* 0x0000000906147291 */ /* 0x000fe200080f0c07 */
[----:B------:R-:W-:Y:S01]  /*0600*/  UMOV UR12, UR13 ;  /* 0x0000000d000c7c82 */ /* 0x000fe20008000000 */
[----:B---3--:R-:W-:Y:S01]  /*0610*/  UIMAD UR10, UR10, UR25, URZ ;  /* 0x000000190a0a72a4 */ /* 0x008fe2000f8e02ff */
[----:B------:R-:W-:Y:S01]  /*0620*/  UMOV UR6, URZ ;  /* 0x000000ff00067c82 */ /* 0x000fe20008000000 */
[----:B------:R-:W-:Y:S01]  /*0630*/  UMOV UR13, UR17 ;  /* 0x00000011000d7c82 */ /* 0x000fe20008000000 */
[----:B------:R-:W-:-:S09]  /*0640*/  UMOV UR14, UR16 ;  /* 0x00000010000e7c82 */ /* 0x000fd20008000000 */
.L_x_121:
[----:B------:R-:W0:Y:S01]  /*0650*/  LDCU UR19, c[0x0][0x388] ;  /* 0x00007100ff1377ac */ /* 0x000e220008000800 */
[----:B------:R-:W-:Y:S01]  /*0660*/  SHF.L.U32 R65, R13, 0x4, RZ ;  /* 0x000000040d417819 */ /* 0x000fe200000006ff */
[----:B--2---:R-:W-:Y:S01]  /*0670*/  IMAD.U32 R3, RZ, RZ, UR13 ;  /* 0x0000000dff037e24 */ /* 0x004fe2000f8e00ff */
[----:B------:R-:W-:Y:S02]  /*0680*/  LOP3.LUT R29, R29, 0xfffffeff, RZ, 0xc0, !PT ;  /* 0xfffffeff1d1d7812 */ /* 0x000fe400078ec0ff */
[----:B------:R-:W-:Y:S02]  /*0690*/  LOP3.LUT R27, R65, 0x3e00, RZ, 0xc0, !PT ;  /* 0x00003e00411b7812 */ /* 0x000fe400078ec0ff */
[----:B------:R-:W-:Y:S02]  /*06a0*/  MOV R2, UR11 ;  /* 0x0000000b00027c02 */ /* 0x000fe40008000f00 */
[----:B------:R-:W-:Y:S02]  /*06b0*/  LOP3.LUT R28, R27, 0x1f, R13, 0xf8, !PT ;  /* 0x0000001f1b1c7812 */ /* 0x000fe400078ef80d */
[----:B------:R-:W-:Y:S01]  /*06c0*/  PRMT R14, RZ, 0x7610, R14 ;  /* 0x00007610ff0e7816 */ /* 0x000fe2000000000e */
[----:B------:R-:W-:Y:S01]  /*06d0*/  IMAD.WIDE.U32 R2, R5, 0x2, R2 ;  /* 0x0000000205027825 */ /* 0x000fe200078e0002 */
[----:B------:R-:W-:-:S02]  /*06e0*/  LOP3.LUT R0, R28, 0x20, RZ, 0xfc, !PT ;  /* 0x000000201c007812 */ /* 0x000fc400078efcff */
[C---:B------:R-:W-:Y:S02]  /*06f0*/  LOP3.LUT R4, R28.reuse, 0x40, RZ, 0xfc, !PT ;  /* 0x000000401c047812 */ /* 0x040fe400078efcff */
[----:B------:R-:W-:Y:S01]  /*0700*/  LOP3.LUT R6, R28, 0x60, RZ, 0xfc, !PT ;  /* 0x000000601c067812 */ /* 0x000fe200078efcff */
[----:B0-----:R-:W-:Y:S01]  /*0710*/  UIMAD UR7, UR6, -0x800, UR19 ;  /* 0xfffff800060778a4 */ /* 0x001fe2000f8e0213 */
[----:B------:R-:W-:Y:S02]  /*0720*/  PRMT R16, RZ, 0x7610, R16 ;  /* 0x00007610ff107816 */ /* 0x000fe40000000010 */
[----:B------:R-:W-:Y:S02]  /*0730*/  PRMT R7, RZ, 0x7610, R7 ;  /* 0x00007610ff077816 */ /* 0x000fe40000000007 */
[----:B------:R-:W-:Y:S02]  /*0740*/  PRMT R12, RZ, 0x7610, R12 ;  /* 0x00007610ff0c7816 */ /* 0x000fe4000000000c */
[----:B------:R-:W-:-:S02]  /*0750*/  ISETP.GE.AND P0, PT, R5, UR7, PT ;  /* 0x0000000705007c0c */ /* 0x000fc4000bf06270 */
[----:B------:R-:W-:Y:S01]  /*0760*/  ISETP.GE.AND P6, PT, R0, UR7, PT ;  /* 0x0000000700007c0c */ /* 0x000fe2000bfc6270 */
[----:B------:R-:W-:Y:S01]  /*0770*/  BAR.SYNC.DEFER_BLOCKING 0x0 ;  /* 0x0000000000007b1d */ /* 0x000fe20000010000 */
[----:B------:R-:W-:Y:S02]  /*0780*/  ISETP.GE.AND P5, PT, R4, UR7, PT ;  /* 0x0000000704007c0c */ /* 0x000fe4000bfa6270 */
[----:B------:R-:W-:Y:S02]  /*0790*/  ISETP.GE.AND P4, PT, R6, UR7, PT ;  /* 0x0000000706007c0c */ /* 0x000fe4000bf86270 */
[C---:B------:R-:W-:Y:S02]  /*07a0*/  LOP3.LUT R0, R28.reuse, 0x80, RZ, 0xfc, !PT ;  /* 0x000000801c007812 */ /* 0x040fe400078efcff */
[----:B------:R-:W-:Y:S02]  /*07b0*/  LOP3.LUT R5, R28, 0xa0, RZ, 0xfc, !PT ;  /* 0x000000a01c057812 */ /* 0x000fe400078efcff */
[----:B------:R-:W-:-:S02]  /*07c0*/  ISETP.GE.AND P3, PT, R0, UR7, PT ;  /* 0x0000000700007c0c */ /* 0x000fc4000bf66270 */
[----:B------:R-:W-:Y:S02]  /*07d0*/  @P0 LOP3.LUT R29, R29, 0x100, RZ, 0xfc, !PT ;  /* 0x000001001d1d0812 */ /* 0x000fe400078efcff */
[----:B------:R-:W-:Y:S02]  /*07e0*/  LEA R4, P0, R28, UR12, 0x1 ;  /* 0x0000000c1c047c11 */ /* 0x000fe4000f8008ff */
[----:B------:R-:W-:Y:S02]  /*07f0*/  LOP3.LUT R29, R29, 0xffffff7f, RZ, 0xc0, !PT ;  /* 0xffffff7f1d1d7812 */ /* 0x000fe400078ec0ff */
[----:B------:R-:W-:Y:S02]  /*0800*/  ISETP.GE.AND P2, PT, R5, UR7, PT ;  /* 0x0000000705007c0c */ /* 0x000fe4000bf46270 */
[----:B------:R-:W-:Y:S02]  /*0810*/  @P6 LOP3.LUT R29, R29, 0x80, RZ, 0xfc, !PT ;  /* 0x000000801d1d6812 */ /* 0x000fe400078efcff */
[----:B------:R-:W-:-:S02]  /*0820*/  IADD3.X R5, PT, PT, RZ, UR14, RZ, P0, !PT ;  /* 0x0000000eff057c10 */ /* 0x000fc400087fe4ff */
[----:B------:R-:W-:Y:S01]  /*0830*/  LOP3.LUT R29, R29, 0xffffffbf, RZ, 0xc0, !PT ;  /* 0xffffffbf1d1d7812 */ /* 0x000fe200078ec0ff */
[----:B------:R-:W2:Y:S01]  /*0840*/  @!P6 LDG.E.U16 R7, desc[UR22][R2.64+0x40] ;  /* 0x000040160207e981 */ /* 0x000ea2000c1e1500 */
[----:B------:R-:W-:Y:S02]  /*0850*/  LOP3.LUT R6, R28, 0xc0, RZ, 0xfc, !PT ;  /* 0x000000c01c067812 */ /* 0x000fe400078efcff */
[----:B------:R-:W-:Y:S02]  /*0860*/  @P5 LOP3.LUT R29, R29, 0x40, RZ, 0xfc, !PT ;  /* 0x000000401d1d5812 */ /* 0x000fe400078efcff */
[----:B------:R-:W-:Y:S02]  /*0870*/  ISETP.GE.AND P1, PT, R6, UR7, PT ;  /* 0x0000000706007c0c */ /* 0x000fe4000bf26270 */
[----:B------:R-:W-:Y:S02]  /*0880*/  LOP3.LUT R29, R29, 0xffffffdf, RZ, 0xc0, !PT ;  /* 0xffffffdf1d1d7812 */ /* 0x000fe400078ec0ff */
[----:B------:R-:W-:-:S02]  /*0890*/  PRMT R6, RZ, 0x7610, R6 ;  /* 0x00007610ff067816 */ /* 0x000fc40000000006 */
[----:B------:R-:W-:Y:S02]  /*08a0*/  @P4 LOP3.LUT R29, R29, 0x20, RZ, 0xfc, !PT ;  /* 0x000000201d1d4812 */ /* 0x000fe400078efcff */
[----:B------:R-:W-:Y:S02]  /*08b0*/  PRMT R8, RZ, 0x7610, R8 ;  /* 0x00007610ff087816 */ /* 0x000fe40000000008 */
[C---:B------:R-:W-:Y:S02]  /*08c0*/  LOP3.LUT P0, RZ, R29.reuse, 0x100, RZ, 0xc0, !PT ;  /* 0x000001001dff7812 */ /* 0x040fe4000780c0ff */
[----:B------:R-:W-:Y:S01]  /*08d0*/  LOP3.LUT R29, R29, 0xffffffef, RZ, 0xc0, !PT ;  /* 0xffffffef1d1d7812 */ /* 0x000fe200078ec0ff */
[----:B------:R-:W3:Y:S01]  /*08e0*/  @!P1 LDG.E.U16 R12, desc[UR22][R2.64+0x180] ;  /* 0x00018016020c9981 */ /* 0x000ee2000c1e1500 */
[----:B------:R-:W-:Y:S02]  /*08f0*/  PRMT R11, RZ, 0x7610, R11 ;  /* 0x00007610ff0b7816 */ /* 0x000fe4000000000b */
[----:B------:R-:W-:Y:S01]  /*0900*/  @P3 LOP3.LUT R29, R29, 0x10, RZ, 0xfc, !PT ;  /* 0x000000101d1d3812 */ /* 0x000fe200078efcff */
[----:B------:R-:W4:Y:S01]  /*0910*/  @!P5 LDG.E.U16 R8, desc[UR22][R2.64+0x80] ;  /* 0x000080160208d981 */ /* 0x000f22000c1e1500 */
[----:B------:R-:W-:-:S02]  /*0920*/  PRMT R9, RZ, 0x7610, R9 ;  /* 0x00007610ff097816 */ /* 0x000fc40000000009 */
[----:B------:R-:W-:Y:S01]  /*0930*/  LOP3.LUT R29, R29, 0xfffffff7, RZ, 0xc0, !PT ;  /* 0xfffffff71d1d7812 */ /* 0x000fe200078ec0ff */
[----:B------:R-:W5:Y:S01]  /*0940*/  @!P2 LDG.E.U16 R11, desc[UR22][R2.64+0x140] ;  /* 0x00014016020ba981 */ /* 0x000f62000c1e1500 */
[----:B------:R-:W-:Y:S02]  /*0950*/  LOP3.LUT R0, R28, 0xe0, RZ, 0xfc, !PT ;  /* 0x000000e01c007812 */ /* 0x000fe400078efcff */
[----:B------:R-:W-:Y:S01]  /*0960*/  @P2 LOP3.LUT R29, R29, 0x8, RZ, 0xfc, !PT ;  /* 0x000000081d1d2812 */ /* 0x000fe200078efcff */
[----:B------:R-:W2:Y:S01]  /*0970*/  @!P0 LDG.E.U16 R6, desc[UR22][R2.64] ;  /* 0x0000001602068981 */ /* 0x000ea2000c1e1500 */
[----:B------:R-:W-:Y:S02]  /*0980*/  ISETP.GE.AND P0, PT, R0, UR7, PT ;  /* 0x0000000700007c0c */ /* 0x000fe4000bf06270 */
[----:B------:R-:W-:Y:S01]  /*0990*/  LOP3.LUT R29, R29, 0xfffffffb, RZ, 0xc0, !PT ;  /* 0xfffffffb1d1d7812 */ /* 0x000fe200078ec0ff */
[----:B------:R-:W3:Y:S01]  /*09a0*/  @!P4 LDG.E.U16 R9, desc[UR22][R2.64+0xc0] ;  /* 0x0000c0160209c981 */ /* 0x000ee2000c1e1500 */
[----:B------:R-:W-:-:S02]  /*09b0*/  PRMT R10, RZ, 0x7610, R10 ;  /* 0x00007610ff0a7816 */ /* 0x000fc4000000000a */
[----:B------:R-:W-:Y:S02]  /*09c0*/  @P1 LOP3.LUT R29, R29, 0x4, RZ, 0xfc, !PT ;  /* 0x000000041d1d1812 */ /* 0x000fe400078efcff */
[----:B------:R-:W-:Y:S02]  /*09d0*/  LOP3.LUT R15, R28, 0x100, RZ, 0xfc, !PT ;  /* 0x000001001c0f7812 */ /* 0x000fe400078efcff */
[----:B------:R-:W-:Y:S01]  /*09e0*/  LOP3.LUT R29, R29, 0xfffffffd, RZ, 0xc0, !PT ;  /* 0xfffffffd1d1d7812 */ /* 0x000fe200078ec0ff */
[----:B------:R-:W5:Y:S01]  /*09f0*/  @!P3 LDG.E.U16 R10, desc[UR22][R2.64+0x100] ;  /* 0x00010016020ab981 */ /* 0x000f62000c1e1500 */
[----:B------:R-:W-:Y:S02]  /*0a00*/  PRMT R18, RZ, 0x7610, R18 ;  /* 0x00007610ff127816 */ /* 0x000fe40000000012 */
[----:B------:R-:W-:Y:S01]  /*0a10*/  @P0 LOP3.LUT R29, R29, 0x2, RZ, 0xfc, !PT ;  /* 0x000000021d1d0812 */ /* 0x000fe200078efcff */
[----:B------:R-:W5:Y:S01]  /*0a20*/  @!P0 LDG.E.U16 R14, desc[UR22][R2.64+0x1c0] ;  /* 0x0001c016020e8981 */ /* 0x000f62000c1e1500 */
[----:B------:R-:W-:-:S02]  /*0a30*/  ISETP.GE.AND P0, PT, R15, UR7, PT ;  /* 0x000000070f007c0c */ /* 0x000fc4000bf06270 */
[----:B------:R-:W-:Y:S02]  /*0a40*/  LOP3.LUT R29, R29, 0xfffffffe, RZ, 0xc0, !PT ;  /* 0xfffffffe1d1d7812 */ /* 0x000fe400078ec0ff */
[C---:B------:R-:W-:Y:S02]  /*0a50*/  LOP3.LUT R17, R28.reuse, 0x120, RZ, 0xfc, !PT ;  /* 0x000001201c117812 */ /* 0x040fe400078efcff */
[C---:B------:R-:W-:Y:S02]  /*0a60*/  LOP3.LUT R19, R28.reuse, 0x140, RZ, 0xfc, !PT ;  /* 0x000001401c137812 */ /* 0x040fe400078efcff */
[C---:B------:R-:W-:Y:S02]  /*0a70*/  LOP3.LUT R21, R28.reuse, 0x160, RZ, 0xfc, !PT ;  /* 0x000001601c157812 */ /* 0x040fe400078efcff */
[C---:B------:R-:W-:Y:S02]  /*0a80*/  LOP3.LUT R23, R28.reuse, 0x180, RZ, 0xfc, !PT ;  /* 0x000001801c177812 */ /* 0x040fe400078efcff */
[----:B------:R-:W-:Y:S01]  /*0a90*/  LOP3.LUT R25, R28, 0x1a0, RZ, 0xfc, !PT ;  /* 0x000001a01c197812 */ /* 0x000fe200078efcff */
[----:B------:R-:W5:Y:S01]  /*0aa0*/  @!P0 LDG.E.U16 R16, desc[UR22][R2.64+0x200] ;  /* 0x0002001602108981 */ /* 0x000f62000c1e1500 */
[----:B------:R-:W-:-:S02]  /*0ab0*/  @P0 LOP3.LUT R29, R29, 0x1, RZ, 0xfc, !PT ;  /* 0x000000011d1d0812 */ /* 0x000fc400078efcff */
[----:B------:R-:W-:Y:S02]  /*0ac0*/  ISETP.GE.AND P0, PT, R17, UR7, PT ;  /* 0x0000000711007c0c */ /* 0x000fe4000bf06270 */
[----:B------:R-:W-:Y:S02]  /*0ad0*/  ISETP.GE.AND P1, PT, R19, UR7, PT ;  /* 0x0000000713007c0c */ /* 0x000fe4000bf26270 */
[----:B------:R-:W-:Y:S02]  /*0ae0*/  ISETP.GE.AND P2, PT, R21, UR7, PT ;  /* 0x0000000715007c0c */ /* 0x000fe4000bf46270 */
[----:B------:R-:W-:Y:S02]  /*0af0*/  ISETP.GE.AND P3, PT, R23, UR7, PT ;  /* 0x0000000717007c0c */ /* 0x000fe4000bf66270 */
[----:B------:R-:W-:Y:S02]  /*0b00*/  ISETP.GE.AND P4, PT, R25, UR7, PT ;  /* 0x0000000719007c0c */ /* 0x000fe4000bf86270 */
[----:B------:R-:W-:-:S02]  /*0b10*/  PRMT R20, RZ, 0x7610, R20 ;  /* 0x00007610ff147816 */ /* 0x000fc40000000014 */
[----:B------:R-:W-:Y:S01]  /*0b20*/  PRMT R22, RZ, 0x7610, R22 ;  /* 0x00007610ff167816 */ /* 0x000fe20000000016 */
[----:B------:R-:W5:Y:S01]  /*0b30*/  @!P0 LDG.E.U16 R18, desc[UR22][R2.64+0x240] ;  /* 0x0002401602128981 */ /* 0x000f62000c1e1500 */
[----:B------:R-:W-:Y:S02]  /*0b40*/  PRMT R24, RZ, 0x7610, R24 ;  /* 0x00007610ff187816 */ /* 0x000fe40000000018 */
[----:B------:R-:W-:Y:S01]  /*0b50*/  PRMT R26, RZ, 0x7610, R26 ;  /* 0x00007610ff1a7816 */ /* 0x000fe2000000001a */
[----:B------:R-:W5:Y:S01]  /*0b60*/  @!P1 LDG.E.U16 R20, desc[UR22][R2.64+0x280] ;  /* 0x0002801602149981 */ /* 0x000f62000c1e1500 */
[C---:B------:R-:W-:Y:S02]  /*0b70*/  LOP3.LUT R0, R28.reuse, 0x1c0, RZ, 0xfc, !PT ;  /* 0x000001c01c007812 */ /* 0x040fe400078efcff */
[----:B------:R-:W-:Y:S01]  /*0b80*/  LOP3.LUT R17, R28, 0x1e0, RZ, 0xfc, !PT ;  /* 0x000001e01c117812 */ /* 0x000fe200078efcff */
[----:B------:R-:W5:Y:S01]  /*0b90*/  @!P2 LDG.E.U16 R22, desc[UR22][R2.64+0x2c0] ;  /* 0x0002c0160216a981 */ /* 0x000f62000c1e1500 */
[----:B------:R-:W-:-:S02]  /*0ba0*/  ISETP.GE.AND P5, PT, R0, UR7, PT ;  /* 0x0000000700007c0c */ /* 0x000fc4000bfa6270 */
[----:B------:R-:W-:Y:S01]  /*0bb0*/  ISETP.GE.AND P6, PT, R17, UR7, PT ;  /* 0x0000000711007c0c */ /* 0x000fe2000bfc6270 */
[----:B------:R-:W5:Y:S04]  /*0bc0*/  @!P3 LDG.E.U16 R24, desc[UR22][R2.64+0x300] ;  /* 0x000300160218b981 */ /* 0x000f68000c1e1500 */
[----:B------:R-:W5:Y:S01]  /*0bd0*/  @!P4 LDG.E.U16 R26, desc[UR22][R2.64+0x340] ;  /* 0x00034016021ac981 */ /* 0x000f62000c1e1500 */
[----:B------:R-:W-:Y:S02]  /*0be0*/  PRMT R15, RZ, 0x7610, R15 ;  /* 0x00007610ff0f7816 */ /* 0x000fe4000000000f */
[----:B------:R-:W-:-:S04]  /*0bf0*/  PRMT R19, RZ, 0x7610, R19 ;  /* 0x00007610ff137816 */ /* 0x000fc80000000013 */
[----:B------:R-:W5:Y:S04]  /*0c00*/  @!P5 LDG.E.U16 R15, desc[UR22][R2.64+0x380] ;  /* 0x00038016020fd981 */ /* 0x000f68000c1e1500 */
[----:B------:R0:W5:Y:S01]  /*0c10*/  @!P6 LDG.E.U16 R19, desc[UR22][R2.64+0x3c0] ;  /* 0x0003c0160213e981 */ /* 0x000162000c1e1500 */
[----:B------:R-:W1:Y:S01]  /*0c20*/  S2R R0, SR_LANEID ;  /* 0x0000000000007919 */ /* 0x000e620000000000 */
[----:B------:R-:W0:Y:S01]  /*0c30*/  S2UR UR21, SR_CgaCtaId ;  /* 0x00000000001579c3 */ /* 0x000e220000008800 */
[----:B------:R-:W-:Y:S01]  /*0c40*/  UMOV UR7, 0x400 ;  /* 0x0000040000077882 */ /* 0x000fe20000000000 */
[----:B------:R-:W-:Y:S02]  /*0c50*/  P2R R31, PR, RZ, 0x1 ;  /* 0x00000001ff1f7803 */ /* 0x000fe40000000000 */
[----:B------:R-:W-:-:S04]  /*0c60*/  LOP3.LUT P0, RZ, R29, 0x1, RZ, 0xc0, !PT ;  /* 0x000000011dff7812 */ /* 0x000fc8000780c0ff */
[----:B------:R-:W-:Y:S02]  /*0c70*/  P2R R42, PR, RZ, 0x1 ;  /* 0x00000001ff2a7803 */ /* 0x000fe40000000000 */
[----:B------:R-:W-:Y:S01]  /*0c80*/  LOP3.LUT P0, RZ, R29, 0x2, RZ, 0xc0, !PT ;  /* 0x000000021dff7812 */ /* 0x000fe2000780c0ff */
[----:B0-----:R-:W-:Y:S01]  /*0c90*/  ULEA UR21, UR21, UR7, 0x18 ;  /* 0x0000000715157291 */ /* 0x001fe2000f8ec0ff */
[----:B-1----:R-:W-:-:S04]  /*0ca0*/  IADD3 R17, PT, PT, R27, R0, RZ ;  /* 0x000000001b117210 */ /* 0x002fc80007ffe0ff */
[C---:B------:R-:W-:Y:S02]  /*0cb0*/  IADD3 R28, PT, PT, R17.reuse, 0x20, RZ ;  /* 0x00000020111c7810 */ /* 0x040fe40007ffe0ff */
[C---:B------:R-:W-:Y:S02]  /*0cc0*/  IADD3 R30, PT, PT, R17.reuse, 0x40, RZ ;  /* 0x00000040111e7810 */ /* 0x040fe40007ffe0ff */
[C---:B------:R-:W-:Y:S02]  /*0cd0*/  IADD3 R32, PT, PT, R17.reuse, 0x60, RZ ;  /* 0x0000006011207810 */ /* 0x040fe40007ffe0ff */
[CC--:B------:R-:W-:Y:S02]  /*0ce0*/  LEA.HI.SX32 R21, R17.reuse, R17.reuse, 0x1b ;  /* 0x0000001111157211 */ /* 0x0c0fe400078fdaff */
[----:B------:R-:W-:Y:S02]  /*0cf0*/  IADD3 R34, PT, PT, R17, 0x80, RZ ;  /* 0x0000008011227810 */ /* 0x000fe40007ffe0ff */
[----:B------:R-:W-:-:S02]  /*0d00*/  LEA.HI.SX32 R28, R28, R17, 0x1b ;  /* 0x000000111c1c7211 */ /* 0x000fc400078fdaff */
[-C--:B------:R-:W-:Y:S02]  /*0d10*/  LEA.HI.SX32 R30, R30, R17.reuse, 0x1b ;  /* 0x000000111e1e7211 */ /* 0x080fe400078fdaff */
[----:B------:R-:W-:Y:S02]  /*0d20*/  IADD3 R2, PT, PT, R17, 0xa0, RZ ;  /* 0x000000a011027810 */ /* 0x000fe40007ffe0ff */
[-C--:B------:R-:W-:Y:S02]  /*0d30*/  LEA.HI.SX32 R32, R32, R17.reuse, 0x1b ;  /* 0x0000001120207211 */ /* 0x080fe400078fdaff */
[----:B------:R-:W-:Y:S02]  /*0d40*/  LEA R63, R21, UR21, 0x1 ;  /* 0x00000015153f7c11 */ /* 0x000fe4000f8e08ff */
[----:B------:R-:W-:Y:S02]  /*0d50*/  LEA.HI.SX32 R34, R34, R17, 0x1b ;  /* 0x0000001122227211 */ /* 0x000fe400078fdaff */
[----:B------:R-:W-:-:S02]  /*0d60*/  LEA R62, R28, UR21, 0x1 ;  /* 0x000000151c3e7c11 */ /* 0x000fc4000f8e08ff */
[----:B------:R-:W-:Y:S02]  /*0d70*/  LEA R61, R30, UR21, 0x1 ;  /* 0x000000151e3d7c11 */ /* 0x000fe4000f8e08ff */
[----:B------:R-:W-:Y:S02]  /*0d80*/  LEA.HI.SX32 R2, R2, R17, 0x1b ;  /* 0x0000001102027211 */ /* 0x000fe400078fdaff */
[----:B------:R-:W-:Y:S01]  /*0d90*/  LEA R60, R32, UR21, 0x1 ;  /* 0x00000015203c7c11 */ /* 0x000fe2000f8e08ff */
[C---:B------:R-:W-:Y:S01]  /*0da0*/  VIADD R32, R17.reuse, 0x100 ;  /* 0x0000010011207836 */ /* 0x040fe20000000000 */
[C---:B------:R-:W-:Y:S02]  /*0db0*/  IADD3 R28, PT, PT, R17.reuse, 0xc0, RZ ;  /* 0x000000c0111c7810 */ /* 0x040fe40007ffe0ff */
[----:B------:R-:W-:Y:S02]  /*0dc0*/  LEA R59, R34, UR21, 0x1 ;  /* 0x00000015223b7c11 */ /* 0x000fe4000f8e08ff */
[----:B------:R-:W-:-:S02]  /*0dd0*/  IADD3 R30, PT, PT, R17, 0xe0, RZ ;  /* 0x000000e0111e7810 */ /* 0x000fc40007ffe0ff */
[----:B------:R-:W-:Y:S02]  /*0de0*/  P2R R41, PR, RZ, 0x1 ;  /* 0x00000001ff297803 */ /* 0x000fe40000000000 */
[----:B------:R-:W-:Y:S02]  /*0df0*/  IADD3 R34, PT, PT, R17, 0x120, RZ ;  /* 0x0000012011227810 */ /* 0x000fe40007ffe0ff */
[----:B------:R-:W-:Y:S02]  /*0e00*/  LEA R58, R2, UR21, 0x1 ;  /* 0x00000015023a7c11 */ /* 0x000fe4000f8e08ff */
[----:B------:R-:W-:Y:S02]  /*0e10*/  LOP3.LUT P0, RZ, R29, 0x4, RZ, 0xc0, !PT ;  /* 0x000000041dff7812 */ /* 0x000fe4000780c0ff */
[----:B------:R-:W-:Y:S02]  /*0e20*/  LEA.HI.SX32 R28, R28, R17, 0x1b ;  /* 0x000000111c1c7211 */ /* 0x000fe400078fdaff */
[----:B------:R-:W-:-:S02]  /*0e30*/  IADD3 R2, PT, PT, R17, 0x140, RZ ;  /* 0x0000014011027810 */ /* 0x000fc40007ffe0ff */
[-C--:B------:R-:W-:Y:S02]  /*0e40*/  LEA.HI.SX32 R30, R30, R17.reuse, 0x1b ;  /* 0x000000111e1e7211 */ /* 0x080fe400078fdaff */
[-C--:B------:R-:W-:Y:S02]  /*0e50*/  LEA.HI.SX32 R32, R32, R17.reuse, 0x1b ;  /* 0x0000001120207211 */ /* 0x080fe400078fdaff */
[-C--:B------:R-:W-:Y:S02]  /*0e60*/  LEA.HI.SX32 R34, R34, R17.reuse, 0x1b ;  /* 0x0000001122227211 */ /* 0x080fe400078fdaff */
[----:B------:R-:W-:Y:S02]  /*0e70*/  P2R R40, PR, RZ, 0x1 ;  /* 0x00000001ff287803 */ /* 0x000fe40000000000 */
[----:B------:R-:W-:Y:S02]  /*0e80*/  LEA R57, R28, UR21, 0x1 ;  /* 0x000000151c397c11 */ /* 0x000fe4000f8e08ff */
[----:B------:R-:W-:-:S02]  /*0e90*/  LEA.HI.SX32 R2, R2, R17, 0x1b ;  /* 0x0000001102027211 */ /* 0x000fc400078fdaff */
[----:B------:R-:W-:Y:S02]  /*0ea0*/  LOP3.LUT P0, RZ, R29, 0x8, RZ, 0xc0, !PT ;  /* 0x000000081dff7812 */ /* 0x000fe4000780c0ff */
[----:B------:R-:W-:Y:S02]  /*0eb0*/  LEA R56, R30, UR21, 0x1 ;  /* 0x000000151e387c11 */ /* 0x000fe4000f8e08ff */
[----:B------:R-:W-:Y:S02]  /*0ec0*/  LEA R55, R32, UR21, 0x1 ;  /* 0x0000001520377c11 */ /* 0x000fe4000f8e08ff */
[----:B------:R-:W-:Y:S02]  /*0ed0*/  LEA R54, R34, UR21, 0x1 ;  /* 0x0000001522367c11 */ /* 0x000fe4000f8e08ff */
[C---:B------:R-:W-:Y:S02]  /*0ee0*/  IADD3 R28, PT, PT, R17.reuse, 0x1c0, RZ ;  /* 0x000001c0111c7810 */ /* 0x040fe40007ffe0ff */
[----:B------:R-:W-:-:S02]  /*0ef0*/  IADD3 R30, PT, PT, R17, 0x1e0, RZ ;  /* 0x000001e0111e7810 */ /* 0x000fc40007ffe0ff */
[----:B------:R-:W-:Y:S02]  /*0f00*/  LEA R53, R2, UR21, 0x1 ;  /* 0x0000001502357c11 */ /* 0x000fe4000f8e08ff */
[----:B------:R-:W-:Y:S02]  /*0f10*/  P2R R39, PR, RZ, 0x1 ;  /* 0x00000001ff277803 */ /* 0x000fe40000000000 */
[----:B------:R-:W-:Y:S02]  /*0f20*/  LOP3.LUT P0, RZ, R29, 0x10, RZ, 0xc0, !PT ;  /* 0x000000101dff7812 */ /* 0x000fe4000780c0ff */
[-C--:B------:R-:W-:Y:S02]  /*0f30*/  LEA.HI.SX32 R28, R28, R17.reuse, 0x1b ;  /* 0x000000111c1c7211 */ /* 0x080fe400078fdaff */
[----:B------:R-:W-:Y:S02]  /*0f40*/  LEA.HI.SX32 R30, R30, R17, 0x1b ;  /* 0x000000111e1e7211 */ /* 0x000fe400078fdaff */
[----:B------:R-:W-:-:S02]  /*0f50*/  P2R R38, PR, RZ, 0x1 ;  /* 0x00000001ff267803 */ /* 0x000fc40000000000 */
[----:B------:R-:W-:-:S04]  /*0f60*/  LOP3.LUT P0, RZ, R29, 0x20, RZ, 0xc0, !PT ;  /* 0x000000201dff7812 */ /* 0x000fc8000780c0ff */
[----:B------:R-:W-:Y:S02]  /*0f70*/  P2R R37, PR, RZ, 0x1 ;  /* 0x00000001ff257803 */ /* 0x000fe40000000000 */
[C---:B------:R-:W-:Y:S02]  /*0f80*/  LOP3.LUT P0, RZ, R29.reuse, 0x40, RZ, 0xc0, !PT ;  /* 0x000000401dff7812 */ /* 0x040fe4000780c0ff */
[----:B------:R-:W-:Y:S02]  /*0f90*/  LEA R49, R28, UR21, 0x1 ;  /* 0x000000151c317c11 */ /* 0x000fe4000f8e08ff */
[----:B------:R-:W-:Y:S02]  /*0fa0*/  P2R R35, PR, RZ, 0x1 ;  /* 0x00000001ff237803 */ /* 0x000fe40000000000 */
[----:B------:R-:W-:Y:S02]  /*0fb0*/  LEA R48, R30, UR21, 0x1 ;  /* 0x000000151e307c11 */ /* 0x000fe4000f8e08ff */
[----:B------:R-:W-:-:S04]  /*0fc0*/  LOP3.LUT P0, RZ, R29, 0x80, RZ, 0xc0, !PT ;  /* 0x000000801dff7812 */ /* 0x000fc8000780c0ff */
[----:B------:R-:W-:Y:S02]  /*0fd0*/  P2R R33, PR, RZ, 0x1 ;  /* 0x00000001ff217803 */ /* 0x000fe40000000000 */
[----:B------:R-:W-:Y:S02]  /*0fe0*/  LOP3.LUT P0, RZ, R29, 0x100, RZ, 0xc0, !PT ;  /* 0x000001001dff7812 */ /* 0x000fe4000780c0ff */
[----:B------:R-:W-:Y:S01]  /*0ff0*/  PRMT R3, RZ, 0x7610, R3 ;  /* 0x00007610ff037816 */ /* 0x000fe20000000003 */
[----:B--2---:R0:W-:Y:S04]  /*1000*/  STS.U16 [R63], R6 ;  /* 0x000000063f007388 */ /* 0x0041e80000000400 */
[----:B------:R-:W-:Y:S04]  /*1010*/  STS.U16 [R62+0x40], R7 ;  /* 0x000040073e007388 */ /* 0x000fe80000000400 */
[----:B----4-:R1:W-:Y:S01]  /*1020*/  STS.U16 [R61+0x80], R8 ;  /* 0x000080083d007388 */ /* 0x0103e20000000400 */
[----:B0-----:R-:W-:-:S03]  /*1030*/  IADD3 R6, PT, PT, R17, 0x160, RZ ;  /* 0x0000016011067810 */ /* 0x001fc60007ffe0ff */
[----:B---3--:R-:W-:Y:S04]  /*1040*/  STS.U16 [R60+0xc0], R9 ;  /* 0x0000c0093c007388 */ /* 0x008fe80000000400 */
[----:B-----5:R0:W-:Y:S01]  /*1050*/  STS.U16 [R59+0x100], R10 ;  /* 0x0001000a3b007388 */ /* 0x0201e20000000400 */
[C---:B-1----:R-:W-:Y:S02]  /*1060*/  IADD3 R8, PT, PT, R17.reuse, 0x180, RZ ;  /* 0x0000018011087810 */ /* 0x042fe40007ffe0ff */
[-C--:B------:R-:W-:Y:S02]  /*1070*/  LEA.HI.SX32 R6, R6, R17.reuse, 0x1b ;  /* 0x0000001106067211 */ /* 0x080fe400078fdaff */
[----:B------:R-:W-:Y:S02]  /*1080*/  LEA.HI.SX32 R8, R8, R17, 0x1b ;  /* 0x0000001108087211 */ /* 0x000fe400078fdaff */
[----:B0-----:R-:W-:Y:S01]  /*1090*/  IADD3 R10, PT, PT, R17, 0x1a0, RZ ;  /* 0x000001a0110a7810 */ /* 0x001fe20007ffe0ff */
[----:B------:R-:W-:Y:S01]  /*10a0*/  STS.U16 [R58+0x140], R11 ;  /* 0x0001400b3a007388 */ /* 0x000fe20000000400 */
[----:B------:R-:W-:-:S02]  /*10b0*/  LEA R52, R6, UR21, 0x1 ;  /* 0x0000001506347c11 */ /* 0x000fc4000f8e08ff */
[----:B------:R-:W-:Y:S01]  /*10c0*/  LEA.HI.SX32 R10, R10, R17, 0x1b ;  /* 0x000000110a0a7211 */ /* 0x000fe200078fdaff */
[----:B------:R0:W-:Y:S01]  /*10d0*/  STS.U16 [R57+0x180], R12 ;  /* 0x0001800c39007388 */ /* 0x0001e20000000400 */
[----:B------:R-:W-:Y:S01]  /*10e0*/  LEA R51, R8, UR21, 0x1 ;  /* 0x0000001508337c11 */ /* 0x000fe2000f8e08ff */
[----:B------:R-:W-:Y:S01]  /*10f0*/  IMAD R17, R0, 0xf, R17 ;  /* 0x0000000f00117824 */ /* 0x000fe200078e0211 */
[----:B------:R-:W-:Y:S01]  /*1100*/  LEA R50, R10, UR21, 0x1 ;  /* 0x000000150a327c11 */ /* 0x000fe2000f8e08ff */
[----:B------:R1:W-:Y:S04]  /*1110*/  STS.U16 [R56+0x1c0], R14 ;  /* 0x0001c00e38007388 */ /* 0x0003e80000000400 */
[----:B------:R2:W-:Y:S01]  /*1120*/  STS.U16 [R55+0x200], R16 ;  /* 0x0002001037007388 */ /* 0x0005e20000000400 */
[C---:B------:R-:W-:Y:S01]  /*1130*/  VIADD R8, R17.reuse, 0x3 ;  /* 0x0000000311087836 */ /* 0x040fe20000000000 */
[C---:B------:R-:W-:Y:S01]  /*1140*/  IADD3 R2, PT, PT, R17.reuse, 0x1, RZ ;  /* 0x0000000111027810 */ /* 0x040fe20007ffe0ff */
[C---:B------:R-:W-:Y:S01]  /*1150*/  VIADD R32, R17.reuse, 0xd ;  /* 0x0000000d11207836 */ /* 0x040fe20000000000 */
[----:B------:R3:W-:Y:S04]  /*1160*/  STS.U16 [R54+0x240], R18 ;  /* 0x0002401236007388 */ /* 0x0007e80000000400 */
[----:B------:R4:W-:Y:S01]  /*1170*/  STS.U16 [R53+0x280], R20 ;  /* 0x0002801435007388 */ /* 0x0009e20000000400 */
[----:B------:R-:W-:-:S03]  /*1180*/  IADD3 R6, PT, PT, R17, 0x2, RZ ;  /* 0x0000000211067810 */ /* 0x000fc60007ffe0ff */
[----:B------:R5:W-:Y:S01]  /*1190*/  STS.U16 [R52+0x2c0], R22 ;  /* 0x0002c01634007388 */ /* 0x000be20000000400 */
[----:B------:R-:W-:-:S03]  /*11a0*/  IADD3 R10, PT, PT, R17, 0x4, RZ ;  /* 0x00000004110a7810 */ /* 0x000fc60007ffe0ff */
[----:B------:R5:W-:Y:S01]  /*11b0*/  STS.U16 [R51+0x300], R24 ;  /* 0x0003001833007388 */ /* 0x000be20000000400 */
[C---:B0-----:R-:W-:Y:S02]  /*11c0*/  IADD3 R12, PT, PT, R17.reuse, 0x5, RZ ;  /* 0x00000005110c7810 */ /* 0x041fe40007ffe0ff */
[C---:B-1----:R-:W-:Y:S01]  /*11d0*/  IADD3 R14, PT, PT, R17.reuse, 0x6, RZ ;  /* 0x00000006110e7810 */ /* 0x042fe20007ffe0ff */
[----:B------:R0:W-:Y:S01]  /*11e0*/  STS.U16 [R50+0x340], R26 ;  /* 0x0003401a32007388 */ /* 0x0001e20000000400 */
[C---:B--2---:R-:W-:Y:S02]  /*11f0*/  IADD3 R16, PT, PT, R17.reuse, 0x7, RZ ;  /* 0x0000000711107810 */ /* 0x044fe40007ffe0ff */
[C---:B---3--:R-:W-:Y:S02]  /*1200*/  IADD3 R18, PT, PT, R17.reuse, 0x8, RZ ;  /* 0x0000000811127810 */ /* 0x048fe40007ffe0ff */
[C---:B----4-:R-:W-:Y:S02]  /*1210*/  IADD3 R20, PT, PT, R17.reuse, 0x9, RZ ;  /* 0x0000000911147810 */ /* 0x050fe40007ffe0ff */
[----:B-----5:R-:W-:-:S02]  /*1220*/  IADD3 R22, PT, PT, R17, 0xa, RZ ;  /* 0x0000000a11167810 */ /* 0x020fc40007ffe0ff */
[C---:B------:R-:W-:Y:S02]  /*1230*/  IADD3 R24, PT, PT, R17.reuse, 0xb, RZ ;  /* 0x0000000b11187810 */ /* 0x040fe40007ffe0ff */
[C---:B0-----:R-:W-:Y:S02]  /*1240*/  IADD3 R26, PT, PT, R17.reuse, 0xc, RZ ;  /* 0x0000000c111a7810 */ /* 0x041fe40007ffe0ff */
[C---:B------:R-:W-:Y:S02]  /*1250*/  IADD3 R34, PT, PT, R17.reuse, 0xe, RZ ;  /* 0x0000000e11227810 */ /* 0x040fe40007ffe0ff */
[----:B------:R-:W-:Y:S02]  /*1260*/  IADD3 R36, PT, PT, R17, 0xf, RZ ;  /* 0x0000000f11247810 */ /* 0x000fe40007ffe0ff */
        /* <DEDUP_REMOVED lines=15> */
[----:B------:R-:W-:Y:S02]  /*1360*/  LEA.HI.SX32 R17, R17, R17, 0x1b ;  /* 0x0000001111117211 */ /* 0x000fe400078fdaff */
        /* <DEDUP_REMOVED lines=15> */
[----:B------:R-:W-:Y:S01]  /*1460*/  LEA R2, R36, UR21, 0x1 ;  /* 0x0000001524027c11 */ /* 0x000fe2000f8e08ff */
        /* <DEDUP_REMOVED lines=22> */
[----:B------:R-:W-:Y:S02]  /*15d0*/  ISETP.NE.AND P0, PT, R33, RZ, PT ;  /* 0x000000ff2100720c */ /* 0x000fe40003f05270 */
[----:B------:R-:W-:-:S11]  /*15e0*/  PRMT R7, RZ, 0x7610, R7 ;  /* 0x00007610ff077816 */ /* 0x000fd60000000007 */
[----:B------:R-:W3:Y:S01]  /*15f0*/  @!P0 LDG.E.U16 R6, desc[UR22][R4.64+0x40] ;  /* 0x0000401604068981 */ /* 0x000ee2000c1e1500 */
[----:B------:R-:W-:Y:S02]  /*1600*/  ISETP.NE.AND P0, PT, R35, RZ, PT ;  /* 0x000000ff2300720c */ /* 0x000fe40003f05270 */
[----:B------:R-:W-:-:S11]  /*1610*/  PRMT R8, RZ, 0x7610, R8 ;  /* 0x00007610ff087816 */ /* 0x000fd60000000008 */
[----:B------:R-:W4:Y:S01]  /*1620*/  @!P0 LDG.E.U16 R7, desc[UR22][R4.64+0x80] ;  /* 0x0000801604078981 */ /* 0x000f22000c1e1500 */
[----:B------:R-:W-:Y:S02]  /*1630*/  ISETP.NE.AND P0, PT, R37, RZ, PT ;  /* 0x000000ff2500720c */ /* 0x000fe40003f05270 */
[----:B------:R-:W-:-:S11]  /*1640*/  PRMT R9, RZ, 0x7610, R9 ;  /* 0x00007610ff097816 */ /* 0x000fd60000000009 */
[----:B------:R-:W5:Y:S01]  /*1650*/  @!P0 LDG.E.U16 R8, desc[UR22][R4.64+0xc0] ;  /* 0x0000c01604088981 */ /* 0x000f62000c1e1500 */
        /* <DEDUP_REMOVED lines=13> */
[----:B------:R-:W-:Y:S02]  /*1730*/  PRMT R32, RZ, 0x7610, R32 ;  /* 0x00007610ff207816 */ /* 0x000fe40000000020 */
[----:B------:R-:W-:Y:S02]  /*1740*/  PRMT R33, RZ, 0x7610, R33 ;  /* 0x00007610ff217816 */ /* 0x000fe40000000021 */
[----:B------:R-:W-:Y:S02]  /*1750*/  PRMT R34, RZ, 0x7610, R34 ;  /* 0x00007610ff227816 */ /* 0x000fe40000000022 */
[----:B------:R-:W-:Y:S01]  /*1760*/  PRMT R35, RZ, 0x7610, R35 ;  /* 0x00007610ff237816 */ /* 0x000fe20000000023 */
[----:B------:R-:W5:Y:S04]  /*1770*/  @!P1 LDG.E.U16 R32, desc[UR22][R4.64+0x280] ;  /* 0x0002801604209981 */ /* 0x000f68000c1e1500 */
[----:B------:R-:W5:Y:S01]  /*1780*/  @!P0 LDG.E.U16 R27, desc[UR22][R4.64+0x200] ;  /* 0x00020016041b8981 */ /* 0x000f62000c1e1500 */
[----:B------:R-:W-:-:S02]  /*1790*/  ISETP.NE.AND P0, PT, R31, RZ, PT ;  /* 0x000000ff1f00720c */ /* 0x000fc40003f05270 */
[----:B------:R-:W-:Y:S01]  /*17a0*/  PRMT R31, RZ, 0x7610, R31 ;  /* 0x00007610ff1f7816 */ /* 0x000fe2000000001f */
[----:B------:R-:W5:Y:S01]  /*17b0*/  @!P2 LDG.E.U16 R33, desc[UR22][R4.64+0x2c0] ;  /* 0x0002c0160421a981 */ /* 0x000f62000c1e1500 */
[----:B------:R-:W-:Y:S02]  /*17c0*/  PRMT R36, RZ, 0x7610, R36 ;  /* 0x00007610ff247816 */ /* 0x000fe40000000024 */
[----:B------:R-:W-:Y:S01]  /*17d0*/  PRMT R37, RZ, 0x7610, R37 ;  /* 0x00007610ff257816 */ /* 0x000fe20000000025 */
[----:B------:R-:W5:Y:S04]  /*17e0*/  @!P3 LDG.E.U16 R34, desc[UR22][R4.64+0x300] ;  /* 0x000300160422b981 */ /* 0x000f68000c1e1500 */
[----:B------:R-:W5:Y:S04]  /*17f0*/  @!P4 LDG.E.U16 R35, desc[UR22][R4.64+0x340] ;  /* 0x000340160423c981 */ /* 0x000f68000c1e1500 */
[----:B------:R-:W5:Y:S04]  /*1800*/  @!P0 LDG.E.U16 R31, desc[UR22][R4.64+0x240] ;  /* 0x00024016041f8981 */ /* 0x000f68000c1e1500 */
[----:B------:R-:W5:Y:S04]  /*1810*/  @!P5 LDG.E.U16 R36, desc[UR22][R4.64+0x380] ;  /* 0x000380160424d981 */ /* 0x000f68000c1e1500 */
[----:B------:R-:W5:Y:S04]  /*1820*/  @!P6 LDG.E.U16 R37, desc[UR22][R4.64+0x3c0] ;  /* 0x0003c0160425e981 */ /* 0x000f68000c1e1500 */
[----:B------:R-:W-:Y:S04]  /*1830*/  STL [R1+0x50], R63 ;  /* 0x0000503f01007387 */ /* 0x000fe80000100800 */
[----:B------:R-:W-:Y:S04]  /*1840*/  STL [R1+0x4c], R62 ;  /* 0x00004c3e01007387 */ /* 0x000fe80000100800 */
[----:B------:R-:W-:Y:S04]  /*1850*/  STL [R1+0x48], R61 ;  /* 0x0000483d01007387 */ /* 0x000fe80000100800 */
[----:B------:R-:W-:Y:S01]  /*1860*/  STL [R1+0x44], R60 ;  /* 0x0000443c01007387 */ /* 0x000fe20000100800 */
[----:B------:R-:W0:Y:S03]  /*1870*/  LDCU.U8 UR7, c[0x0][0x39e] ;  /* 0x000073c0ff0777ac */ /* 0x000e260008000000 */
[----:B------:R-:W-:Y:S04]  /*1880*/  STL [R1+0x40], R59 ;  /* 0x0000403b01007387 */ /* 0x000fe80000100800 */
        /* <DEDUP_REMOVED lines=15> */
[----:B------:R-:W-:Y:S04]  /*1980*/  STL [R1], R43 ;  /* 0x0000002b01007387 */ /* 0x000fe80000100800 */
        /* <DEDUP_REMOVED lines=48> */
[----:B------:R-:W-:Y:S01]  /*1c90*/  FSETP.GTU.FTZ.AND P1, PT, R4, 20, PT ;  /* 0x41a000000400780b */ /* 0x000fe20003f3c000 */
[----:B------:R-:W-:Y:S01]  /*1ca0*/  BSSY.RECONVERGENT B0, `(.L_x_82) ;  /* 0x0000026000007945 */ /* 0x000fe20003800200 */
        /* <DEDUP_REMOVED lines=12> */
[----:B------:R-:W-:-:S03]  /*1d70*/  ISETP.GE.U32.AND P0, PT, R41, 0x7f800000, PT ;  /* 0x7f8000002900780c */ /* 0x000fc60003f06070 */
[----:B------:R-:W-:Y:S01]  /*1d80*/  VIADD R36, R36, 0xc0c00000 ;  /* 0xc0c0000024247836 */ /* 0x000fe20000000000 */
[----:B------:R-:W-:-:S04]  /*1d90*/  ISETP.GT.AND P6, PT, R41, -0x40800000, P0 ;  /* 0xbf8000002900780c */ /* 0x000fc800007c4270 */
        /* <DEDUP_REMOVED lines=22> */
.L_x_83:
[----:B------:R-:W-:Y:S05]  /*1f00*/  BSYNC.RECONVERGENT B0 ;  /* 0x0000000000007941 */ /* 0x000fea0003800200 */
.L_x_82:
        /* <DEDUP_REMOVED lines=30> */
[----:B------:R-:W-:-:S03]  /*20f0*/  @P1 IMAD.MOV.U32 R38, RZ, RZ, 0x7f800000 ;  /* 0x7f800000ff261424 */ /* 0x000fc600078e00ff */
[----:B------:R-:W-:Y:S01]  /*2100*/  FFMA.FTZ R4, R36, 0.69314718246459960938, R37 ;  /* 0x3f31721824047823 */ /* 0x000fe20000010025 */
[C---:B------:R-:W-:Y:S01]  /*2110*/  @P6 FFMA.FTZ R4, R39.reuse, R38, +INF ;  /* 0x7f80000027046423 */ /* 0x040fe20000010026 */
[----:B------:R-:W-:-:S04]  /*2120*/  @P1 FSETP.NEU.FTZ.AND P6, PT, R39, RZ, PT ;  /* 0x000000ff2700120b */ /* 0x000fc80003fdd000 */
[----:B------:R-:W-:-:S09]  /*2130*/  @P1 FSEL R4, R4, -RZ, P6 ;  /* 0x800000ff04041208 */ /* 0x000fd20003000000 */
.L_x_85:
[----:B------:R-:W-:Y:S05]  /*2140*/  BSYNC.RECONVERGENT B0 ;  /* 0x0000000000007941 */ /* 0x000fea0003800200 */
.L_x_84:
        /* <DEDUP_REMOVED lines=37> */
.L_x_87:
[----:B------:R-:W-:Y:S05]  /*23a0*/  BSYNC.RECONVERGENT B0 ;  /* 0x0000000000007941 */ /* 0x000fea0003800200 */
.L_x_86:
[----:B------:R-:W-:Y:S01]  /*23b0*/  SHF.L.U32 R12, R12, 0x10, RZ ;  /* 0x000000100c0c7819 */ /* 0x000fe200000006ff */
[----:B------:R-:W-:Y:S01]  /*23c0*/  BSSY.RECONVERGENT B0, `(.L_x_88) ;  /* 0x0000022000007945 */ /* 0x000fe20003800200 */
[----:B------:R-:W-:-:S03]  /*23d0*/  FSETP.GTU.FTZ.AND P4, PT, R11, 20, PT ;  /* 0x41a000000b00780b */ /* 0x000fc60003f9c000 */
[----:B------:R-:W-:Y:S01]  /*23e0*/  FADD.FTZ R12, R12, UR5 ;  /* 0x000000050c0c7e21 */ /* 0x000fe20008010000 */
[----:B------:R-:W-:Y:S09]  /*23f0*/  @P5 BRA `(.L_x_89) ;  /* 0x0000000000785947 */ /* 0x000ff20003800000 */
[----:B------:R-:W-:Y:S01]  /*2400*/  FMUL.FTZ R6, R6, 1.4426950216293334961 ;  /* 0x3fb8aa3b06067820 */ /* 0x000fe20000410000 */
[----:B------:R-:W-:Y:S02]  /*2410*/  HFMA2 R41, -RZ, RZ, 1.625, 0 ;  /* 0x3e800000ff297431 */ /* 0x000fe400000001ff */
[----:B------:R-:W-:Y:S01]  /*2420*/  IMAD.MOV.U32 R40, RZ, RZ, 0x3d39bf78 ;  /* 0x3d39bf78ff287424 */ /* 0x000fe200078e00ff */
        /* <DEDUP_REMOVED lines=27> */
.L_x_89:
[----:B------:R-:W-:Y:S05]  /*25e0*/  BSYNC.RECONVERGENT B0 ;  /* 0x0000000000007941 */ /* 0x000fea0003800200 */
.L_x_88:
[----:B------:R-:W-:Y:S01]  /*25f0*/  ISETP.EQ.OR P6, PT, RZ, UR7, P2 ;  /* 0x00000007ff007c0c */ /* 0x000fe200097c2670 */
[----:B------:R-:W-:Y:S01]  /*2600*/  BSSY.RECONVERGENT B0, `(.L_x_90) ;  /* 0x0000026000007945 */ /* 0x000fe20003800200 */
[----:B------:R-:W-:Y:S02]  /*2610*/  SHF.L.U32 R35, R35, 0x10, RZ ;  /* 0x0000001023237819 */ /* 0x000fe400000006ff */
[----:B------:R-:W-:Y:S02]  /*2620*/  LOP3.LUT R37, R13, 0x1f, RZ, 0xc0, !PT ;  /* 0x0000001f0d257812 */ /* 0x000fe400078ec0ff */
[----:B------:R-:W-:Y:S01]  /*2630*/  FSETP.GTU.FTZ.AND P5, PT, R12, 20, PT ;  /* 0x41a000000c00780b */ /* 0x000fe20003fbc000 */
[----:B------:R-:W-:Y:S01]  /*2640*/  FADD.FTZ R13, R35, UR5 ;  /* 0x00000005230d7e21 */ /* 0x000fe20008010000 */
[----:B------:R-:W-:Y:S02]  /*2650*/  ISETP.EQ.OR P2, PT, RZ, UR7, P3 ;  /* 0x00000007ff007c0c */ /* 0x000fe40009f42670 */
[----:B------:R-:W-:-:S03]  /*2660*/  SHF.L.U32 R38, R30, 0x10, RZ ;  /* 0x000000101e267819 */ /* 0x000fc600000006ff */
[----:B------:R-:W-:Y:S08]  /*2670*/  @P6 BRA `(.L_x_91) ;  /* 0x0000000000786947 */ /* 0x000ff00003800000 */
        /* <DEDUP_REMOVED lines=30> */
.L_x_91:
[----:B------:R-:W-:Y:S05]  /*2860*/  BSYNC.RECONVERGENT B0 ;  /* 0x0000000000007941 */ /* 0x000fea0003800200 */
.L_x_90:
[----:B------:R-:W-:Y:S01]  /*2870*/  SHF.L.U32 R34, R34, 0x10, RZ ;  /* 0x0000001022227819 */ /* 0x000fe200000006ff */
[----:B------:R-:W-:Y:S01]  /*2880*/  BSSY.RECONVERGENT B0, `(.L_x_92) ;  /* 0x0000026000007945 */ /* 0x000fe20003800200 */
[----:B------:R-:W-:Y:S01]  /*2890*/  SHF.L.U32 R42, R14, 0x10, RZ ;  /* 0x000000100e2a7819 */ /* 0x000fe200000006ff */
[----:B------:R-:W-:Y:S01]  /*28a0*/  IMAD.U32 R40, R28, 0x10000, RZ ;  /* 0x000100001c287824 */ /* 0x000fe200078e00ff */
[----:B------:R-:W-:Y:S01]  /*28b0*/  FSETP.GTU.FTZ.AND P3, PT, R13, 20, PT ;  /* 0x41a000000d00780b */ /* 0x000fe20003f7c000 */
[----:B------:R-:W-:Y:S01]  /*28c0*/  FADD.FTZ R14, R34, UR5 ;  /* 0x00000005220e7e21 */ /* 0x000fe20008010000 */
[----:B------:R-:W-:Y:S02]  /*28d0*/  SHF.L.U32 R39, R29, 0x10, RZ ;  /* 0x000000101d277819 */ /* 0x000fe400000006ff */
[----:B------:R-:W-:Y:S01]  /*28e0*/  SHF.L.U32 R41, R26, 0x10, RZ ;  /* 0x000000101a297819 */ /* 0x000fe200000006ff */
        /* <DEDUP_REMOVED lines=31> */
.L_x_93:
[----:B------:R-:W-:Y:S05]  /*2ae0*/  BSYNC.RECONVERGENT B0 ;  /* 0x0000000000007941 */ /* 0x000fea0003800200 */
.L_x_92:
[----:B------:R-:W-:Y:S01]  /*2af0*/  ISETP.EQ.OR P0, PT, RZ, UR7, P0 ;  /* 0x00000007ff007c0c */ /* 0x000fe20008702670 */
[----:B------:R-:W-:Y:S01]  /*2b00*/  BSSY.RECONVERGENT B0, `(.L_x_94) ;  /* 0x0000028000007945 */ /* 0x000fe20003800200 */
[----:B------:R-:W-:Y:S01]  /*2b10*/  SHF.L.U32 R33, R33, 0x10, RZ ;  /* 0x0000001021217819 */ /* 0x000fe200000006ff */
[----:B------:R-:W-:Y:S01]  /*2b20*/  IMAD.U32 R45, R23, 0x10000, RZ ;  /* 0x00010000172d7824 */ /* 0x000fe200078e00ff */
[----:B------:R-:W-:Y:S02]  /*2b30*/  SHF.L.U32 R46, R15, 0x10, RZ ;  /* 0x000000100f2e7819 */ /* 0x000fe400000006ff */
[----:B------:R-:W-:Y:S01]  /*2b40*/  FSETP.GTU.FTZ.AND P2, PT, R14, 20, PT ;  /* 0x41a000000e00780b */ /* 0x000fe20003f5c000 */
[----:B------:R-:W-:Y:S01]  /*2b50*/  FADD.FTZ R15, R33, UR5 ;  /* 0x00000005210f7e21 */ /* 0x000fe20008010000 */
[----:B------:R-:W-:Y:S02]  /*2b60*/  ISETP.EQ.OR P1, PT, RZ, UR7, P1 ;  /* 0x00000007ff007c0c */ /* 0x000fe40008f22670 */
[----:B------:R-:W-:-:S02]  /*2b70*/  SHF.L.U32 R43, R25, 0x10, RZ ;  /* 0x00000010192b7819 */ /* 0x000fc400000006ff */
        /* <DEDUP_REMOVED lines=32> */
.L_x_95:
[----:B------:R-:W-:Y:S05]  /*2d80*/  BSYNC.RECONVERGENT B0 ;  /* 0x0000000000007941 */ /* 0x000fea0003800200 */
.L_x_94:
[----:B------:R-:W-:Y:S01]  /*2d90*/  SHF.L.U32 R32, R32, 0x10, RZ ;  /* 0x0000001020207819 */ /* 0x000fe200000006ff */
[----:B------:R-:W-:Y:S01]  /*2da0*/  BSSY.RECONVERGENT B0, `(.L_x_96) ;  /* 0x0000026000007945 */ /* 0x000fe20003800200 */
[----:B------:R-:W-:Y:S01]  /*2db0*/  IMAD.U32 R50, R16, 0x10000, RZ ;  /* 0x0001000010327824 */ /* 0x000fe200078e00ff */
[----:B------:R-:W-:Y:S02]  /*2dc0*/  FSETP.GTU.FTZ.AND P0, PT, R15, 20, PT ;  /* 0x41a000000f00780b */ /* 0x000fe40003f1c000 */
[----:B------:R-:W-:Y:S01]  /*2dd0*/  SHF.L.U32 R47, R22, 0x10, RZ ;  /* 0x00000010162f7819 */ /* 0x000fe200000006ff */
[----:B------:R-:W-:Y:S01]  /*2de0*/  FADD.FTZ R16, R32, UR5 ;  /* 0x0000000520107e21 */ /* 0x000fe20008010000 */
        /* <DEDUP_REMOVED lines=33> */
.L_x_97:
[----:B------:R-:W-:Y:S05]  /*3000*/  BSYNC.RECONVERGENT B0 ;  /* 0x0000000000007941 */ /* 0x000fea0003800200 */
.L_x_96:
[----:B------:R-:W-:Y:S01]  /*3010*/  ISETP.EQ.OR P4, PT, RZ, UR7, P4 ;  /* 0x00000007ff007c0c */ /* 0x000fe2000a782670 */
[----:B------:R-:W-:Y:S01]  /*3020*/  BSSY.RECONVERGENT B0, `(.L_x_98) ;  /* 0x0000028000007945 */ /* 0x000fe20003800200 */
[----:B------:R-:W-:Y:S01]  /*3030*/  SHF.L.U32 R31, R31, 0x10, RZ ;  /* 0x000000101f1f7819 */ /* 0x000fe200000006ff */
[----:B------:R-:W-:Y:S01]  /*3040*/  FMUL.FTZ R20, R38, UR4 ;  /* 0x0000000426147c20 */ /* 0x000fe20008410000 */
        /* <DEDUP_REMOVED lines=8> */
[----:B------:R-:W-:Y:S02]  /*30d0*/  IMAD.MOV.U32 R22, RZ, RZ, 0x3e800000 ;  /* 0x3e800000ff167424 */ /* 0x000fe400078e00ff */
[----:B------:R-:W-:Y:S01]  /*30e0*/  HFMA2 R24, -RZ, RZ, 1.3056640625, -1.8671875 ;  /* 0x3d39bf78ff187431 */ /* 0x000fe200000001ff */
        /* <DEDUP_REMOVED lines=27> */
.L_x_99:
[----:B------:R-:W-:Y:S05]  /*32a0*/  BSYNC.RECONVERGENT B0 ;  /* 0x0000000000007941 */ /* 0x000fea0003800200 */
.L_x_98:
[----:B------:R-:W-:Y:S01]  /*32b0*/  SHF.L.U32 R27, R27, 0x10, RZ ;  /* 0x000000101b1b7819 */ /* 0x000fe200000006ff */
[----:B------:R-:W-:Y:S01]  /*32c0*/  BSSY.RECONVERGENT B0, `(.L_x_100) ;  /* 0x0000026000007945 */ /* 0x000fe20003800200 */
[----:B------:R-:W-:Y:S01]  /*32d0*/  FSETP.GTU.FTZ.AND P4, PT, R17, 20, PT ;  /* 0x41a000001100780b */ /* 0x000fe20003f9c000 */
[----:B------:R-:W-:Y:S01]  /*32e0*/  FMUL.FTZ R21, R39, UR4 ;  /* 0x0000000427157c20 */ /* 0x000fe20008410000 */
[----:B------:R-:W-:Y:S01]  /*32f0*/  FMUL.FTZ R22, R40, UR4 ;  /* 0x0000000428167c20 */ /* 0x000fe20008410000 */
[----:B------:R-:W-:Y:S01]  /*3300*/  FMUL.FTZ R23, R41, UR4 ;  /* 0x0000000429177c20 */ /* 0x000fe20008410000 */
[----:B------:R-:W-:Y:S01]  /*3310*/  FMUL.FTZ R24, R42, UR4 ;  /* 0x000000042a187c20 */ /* 0x000fe20008410000 */
[----:B------:R-:W-:Y:S01]  /*3320*/  FADD.FTZ R18, R27, UR5 ;  /* 0x000000051b127e21 */ /* 0x000fe20008010000 */
[----:B------:R-:W-:Y:S07]  /*3330*/  @P5 BRA `(.L_x_101) ;  /* 0x0000000000785947 */ /* 0x000fee0003800000 */
        /* <DEDUP_REMOVED lines=30> */
.L_x_101:
[----:B------:R-:W-:Y:S05]  /*3520*/  BSYNC.RECONVERGENT B0 ;  /* 0x0000000000007941 */ /* 0x000fea0003800200 */
.L_x_100:
[----:B------:R-:W-:Y:S01]  /*3530*/  ISETP.EQ.OR P3, PT, RZ, UR7, P3 ;  /* 0x00000007ff007c0c */ /* 0x000fe20009f62670 */
[----:B------:R-:W-:Y:S01]  /*3540*/  BSSY.RECONVERGENT B0, `(.L_x_102) ;  /* 0x000002c000007945 */ /* 0x000fe20003800200 */
[----:B------:R-:W-:Y:S01]  /*3550*/  FSETP.GTU.FTZ.AND P5, PT, R18, 20, PT ;  /* 0x41a000001200780b */ /* 0x000fe20003fbc000 */
[----:B------:R-:W-:Y:S01]  /*3560*/  FMUL.FTZ R25, R43, UR4 ;  /* 0x000000042b197c20 */ /* 0x000fe20008410000 */
[----:B------:R-:W-:Y:S01]  /*3570*/  ISETP.EQ.OR P2, PT, RZ, UR7, P2 ;  /* 0x00000007ff007c0c */ /* 0x000fe20009742670 */
        /* <DEDUP_REMOVED lines=9> */
[----:B------:R-:W-:Y:S11]  /*3610*/  @P3 BRA `(.L_x_103) ;  /* 0x0000000000783947 */ /* 0x000ff60003800000 */
        /* <DEDUP_REMOVED lines=30> */
.L_x_103:
[----:B------:R-:W-:Y:S05]  /*3800*/  BSYNC.RECONVERGENT B0 ;  /* 0x0000000000007941 */ /* 0x000fea0003800200 */
.L_x_102:
        /* <DEDUP_REMOVED lines=32> */
.L_x_105:
[----:B------:R-:W-:Y:S05]  /*3a10*/  BSYNC.RECONVERGENT B0 ;  /* 0x0000000000007941 */ /* 0x000fea0003800200 */
.L_x_104:
        /* <DEDUP_REMOVED lines=11> */
[----:B------:R-:W-:Y:S01]  /*3ad0*/  IADD3 R32, PT, PT, -R19, 0x40800000, RZ ;  /* 0x4080000013207810 */ /* 0x000fe20007ffe1ff */
[C---:B------:R-:W-:Y:S01]  /*3ae0*/  IMAD.IADD R31, R34.reuse, 0x1, -R19 ;  /* 0x00000001221f7824 */ /* 0x040fe200078e0a13 */
[----:B------:R-:W-:Y:S02]  /*3af0*/  I2FP.F32.S32 R19, R19 ;  /* 0x0000001300137245 */ /* 0x000fe40000201400 */
[----:B------:R-:W-:Y:S01]  /*3b00*/  @P0 FSETP.NEU.FTZ.AND P2, PT, R34, RZ, PT ;  /* 0x000000ff2200020b */ /* 0x000fe20003f5d000 */
[----:B------:R-:W-:Y:S02]  /*3b10*/  FFMA.FTZ R32, R32, R33, -1 ;  /* 0xbf80000020207423 */ /* 0x000fe40000010021 */
[----:B------:R-:W-:Y:S02]  /*3b20*/  FMUL.FTZ R19, R19, 1.1920928955078125e-07 ;  /* 0x3400000013137820 */ /* 0x000fe40000410000 */
[----:B------:R-:W-:-:S04]  /*3b30*/  FADD.FTZ R31, R31, R32 ;  /* 0x000000201f1f7221 */ /* 0x000fc80000010000 */
        /* <DEDUP_REMOVED lines=14> */
.L_x_107:
[----:B------:R-:W-:Y:S05]  /*3c20*/  BSYNC.RECONVERGENT B0 ;  /* 0x0000000000007941 */ /* 0x000fea0003800200 */
.L_x_106:
        /* <DEDUP_REMOVED lines=32> */
.L_x_109:
[----:B------:R-:W-:Y:S05]  /*3e30*/  BSYNC.RECONVERGENT B0 ;  /* 0x0000000000007941 */ /* 0x000fea0003800200 */
.L_x_108:
[----:B------:R-:W-:Y:S04]  /*3e40*/  BSSY.RECONVERGENT B0, `(.L_x_110) ;  /* 0x0000020000007945 */ /* 0x000fe80003800200 */
[----:B------:R-:W-:Y:S05]  /*3e50*/  @P4 BRA `(.L_x_111) ;  /* 0x0000000000784947 */ /* 0x000fea0003800000 */
        /* <DEDUP_REMOVED lines=30> */
.L_x_111:
[----:B------:R-:W-:Y:S05]  /*4040*/  BSYNC.RECONVERGENT B0 ;  /* 0x0000000000007941 */ /* 0x000fea0003800200 */
.L_x_110:
        /* <DEDUP_REMOVED lines=32> */
.L_x_113:
[----:B------:R-:W-:Y:S05]  /*4250*/  BSYNC.RECONVERGENT B0 ;  /* 0x0000000000007941 */ /* 0x000fea0003800200 */
.L_x_112:
[----:B------:R-:W0:Y:S01]  /*4260*/  LDCU UR7, c[0x0][0x38c] ;  /* 0x00007180ff0777ac */ /* 0x000e220008000800 */
[----:B------:R-:W-:Y:S01]  /*4270*/  FMUL.FTZ R31, R49, UR4 ;  /* 0x00000004311f7c20 */ /* 0x000fe20008410000 */
[----:B------:R-:W-:Y:S01]  /*4280*/  FMUL.FTZ R32, R50, UR4 ;  /* 0x0000000432207c20 */ /* 0x000fe20008410000 */
[----:B------:R-:W-:Y:S01]  /*4290*/  FMUL.FTZ R33, R51, UR4 ;  /* 0x0000000433217c20 */ /* 0x000fe20008410000 */
[----:B------:R-:W-:Y:S01]  /*42a0*/  FMUL.FTZ R34, R64, UR4 ;  /* 0x0000000440227c20 */ /* 0x000fe20008410000 */
[----:B------:R-:W-:Y:S01]  /*42b0*/  FMUL.FTZ R19, R67, UR4 ;  /* 0x0000000443137c20 */ /* 0x000fe20008410000 */
[----:B0-----:R-:W-:Y:S01]  /*42c0*/  UISETP.GE.AND UP0, UPT, UR7, 0x1, UPT ;  /* 0x000000010700788c */ /* 0x001fe2000bf06270 */
[----:B------:R-:W-:Y:S08]  /*42d0*/  BAR.SYNC.DEFER_BLOCKING 0x0 ;  /* 0x0000000000007b1d */ /* 0x000ff00000010000 */
[----:B------:R-:W-:Y:S05]  /*42e0*/  BRA.U !UP0, `(.L_x_114) ;  /* 0x0000004908587547 */ /* 0x000fea000b800000 */
[----:B------:R-:W0:Y:S01]  /*42f0*/  S2R R35, SR_TID.X ;  /* 0x0000000000237919 */ /* 0x000e220000002100 */
[----:B------:R-:W1:Y:S01]  /*4300*/  S2UR UR43, SR_CTAID.Y ;  /* 0x00000000002b79c3 */ /* 0x000e620000002600 */
[----:B------:R-:W1:Y:S01]  /*4310*/  LDCU.64 UR16, c[0x0][0x3a0] ;  /* 0x00007400ff1077ac */ /* 0x000e620008000a00 */
[----:B------:R-:W-:Y:S01]  /*4320*/  ISETP.NE.AND P0, PT, RZ, UR6, PT ;  /* 0x00000006ff007c0c */ /* 0x000fe2000bf05270 */
[----:B------:R-:W-:Y:S01]  /*4330*/  FMUL.FTZ R63, R64, R17 ;  /* 0x00000011403f7220 */ /* 0x000fe20000410000 */
[----:B------:R-:W-:Y:S01]  /*4340*/  FMUL.FTZ R53, R42, R7 ;  /* 0x000000072a357220 */ /* 0x000fe20000410000 */
[----:B------:R-:W-:Y:S01]  /*4350*/  USHF.L.U32 UR7, UR6, 0xc, URZ ;  /* 0x0000000c06077899 */ /* 0x000fe200080006ff */
[----:B------:R-:W-:Y:S01]  /*4360*/  ISETP.EQ.AND P0, PT, R37, RZ, P0 ;  /* 0x000000ff2500720c */ /* 0x000fe20000702270 */
[----:B------:R-:W-:Y:S01]  /*4370*/  FMUL.FTZ R37, R38, R3 ;  /* 0x0000000326257220 */ /* 0x000fe20000410000 */
[----:B------:R-:W-:Y:S01]  /*4380*/  FMUL.FTZ R38, R39, R4 ;  /* 0x0000000427267220 */ /* 0x000fe20000410000 */
[----:B------:R-:W-:Y:S01]  /*4390*/  ULEA UR24, UR19, -UR7, 0x1 ;  /* 0x8000000713187291 */ /* 0x000fe2000f8e08ff */
[----:B------:R-:W-:Y:S01]  /*43a0*/  FMUL.FTZ R39, R40, R5 ;  /* 0x0000000528277220 */ /* 0x000fe20000410000 */
        /* <DEDUP_REMOVED lines=10> */
[----:B------:R-:W2:Y:S01]  /*4450*/  LDCU UR44, c[0x0][0x38c] ;  /* 0x00007180ff2c77ac */ /* 0x000ea20008000800 */
[----:B-1----:R-:W-:Y:S01]  /*4460*/  UIMAD.WIDE.U32 UR8, UR43, UR16, URZ ;  /* 0x000000102b0872a5 */ /* 0x002fe2000f8e00ff */
[----:B------:R-:W1:Y:S01]  /*4470*/  LDCU UR19, c[0x0][0x388] ;  /* 0x00007100ff1377ac */ /* 0x000e620008000800 */
[----:B0-----:R-:W-:-:S02]  /*4480*/  SHF.L.U32 R36, R35, 0x5, RZ ;  /* 0x0000000523247819 */ /* 0x001fc400000006ff */
[----:B------:R-:W-:Y:S01]  /*4490*/  UIMAD UR18, UR43, UR17, UR9 ;  /* 0x000000112b1272a4 */ /* 0x000fe2000f8e0209 */
[----:B------:R-:W0:Y:S01]  /*44a0*/  LDCU.64 UR26, c[0x0][0x3a8] ;  /* 0x00007500ff1a77ac */ /* 0x000e220008000a00 */
[----:B------:R-:W-:Y:S01]  /*44b0*/  LOP3.LUT R36, R36, R35, RZ, 0xfc, !PT ;  /* 0x0000002324247212 */ /* 0x000fe200078efcff */
[----:B------:R-:W3:Y:S03]  /*44c0*/  LDCU.64 UR28, c[0x0][0x440] ;  /* 0x00008800ff1c77ac */ /* 0x000ee60008000a00 */
[----:B------:R-:W-:Y:S01]  /*44d0*/  LOP3.LUT R52, R36, 0x7c1f, RZ, 0xc0, !PT ;  /* 0x00007c1f24347812 */ /* 0x000fe200078ec0ff */
[----:B------:R-:W4:Y:S03]  /*44e0*/  LDCU.64 UR30, c[0x0][0x3b8] ;  /* 0x00007700ff1e77ac */ /* 0x000f260008000a00 */
[----:B------:R-:W-:Y:S01]  /*44f0*/  ISETP.GE.AND P1, PT, R52, UR24, PT ;  /* 0x0000001834007c0c */ /* 0x000fe2000bf26270 */
[----:B------:R-:W-:Y:S01]  /*4500*/  FMUL.FTZ R52, R41, R6 ;  /* 0x0000000629347220 */ /* 0x000fe20000410000 */
[----:B------:R-:W0:Y:S01]  /*4510*/  LDCU.64 UR32, c[0x0][0x3c0] ;  /* 0x00007800ff2077ac */ /* 0x000e220008000a00 */
[----:B------:R-:W0:Y:S01]  /*4520*/  LDCU.64 UR34, c[0x0][0x448] ;  /* 0x00008900ff2277ac */ /* 0x000e220008000a00 */
[----:B------:R-:W0:Y:S01]  /*4530*/  LDCU.64 UR36, c[0x0][0x480] ;  /* 0x00009000ff2477ac */ /* 0x000e220008000a00 */
[----:B------:R-:W0:Y:S01]  /*4540*/  LDCU.64 UR38, c[0x0][0x3e0] ;  /* 0x00007c00ff2677ac */ /* 0x000e220008000a00 */
[----:B-12---:R-:W-:-:S07]  /*4550*/  UMOV UR7, URZ ;  /* 0x000000ff00077c82 */ /* 0x006fce0008000000 */
.L_x_120:
[----:B------:R-:W-:Y:S01]  /*4560*/  UMOV UR16, UR8 ;  /* 0x0000000800107c82 */ /* 0x000fe20008000000 */
[----:B------:R-:W-:Y:S02]  /*4570*/  UMOV UR17, UR18 ;  /* 0x0000001200117c82 */ /* 0x000fe40008000000 */
[----:B0-----:R-:W-:-:S04]  /*4580*/  UIMAD.WIDE.U32 UR16, UR7, UR26, UR16 ;  /* 0x0000001a071072a5 */ /* 0x001fc8000f8e0010 */
[----:B------:R-:W-:Y:S02]  /*4590*/  UIMAD UR17, UR7, UR27, UR17 ;  /* 0x0000001b071172a4 */ /* 0x000fe4000f8e0211 */
[----:B---3--:R-:W-:-:S04]  /*45a0*/  ULEA UR21, UP0, UR16, UR28, 0x3 ;  /* 0x0000001c10157291 */ /* 0x008fc8000f8018ff */
[----:B------:R-:W-:Y:S02]  /*45b0*/  ULEA.HI.X UR16, UR16, UR29, UR17, 0x3, UP0 ;  /* 0x0000001d10107291 */ /* 0x000fe400080f1c11 */
[----:B------:R-:W-:-:S04]  /*45c0*/  MOV R40, UR21 ;  /* 0x0000001500287c02 */ /* 0x000fc80008000f00 */
[----:B------:R-:W-:-:S06]  /*45d0*/  MOV R41, UR16 ;  /* 0x0000001000297c02 */ /* 0x000fcc0008000f00 */
[----:B------:R-:W2:Y:S01]  /*45e0*/  LDG.E.64 R40, desc[UR22][R40.64] ;  /* 0x0000001628287981 */ /* 0x000ea2000c1e1b00 */
[----:B------:R-:W-:Y:S01]  /*45f0*/  HFMA2 R45, -RZ, RZ, 0, 0 ;  /* 0x00000000ff2d7431 */ /* 0x000fe200000001ff */
[----:B------:R-:W-:Y:S01]  /*4600*/  LOP3.LUT R44, R36, 0x7c1f, RZ, 0xc0, !PT ;  /* 0x00007c1f242c7812 */ /* 0x000fe200078ec0ff */
[----:B------:R-:W-:Y:S01]  /*4610*/  IMAD.U32 R43, RZ, RZ, UR39 ;  /* 0x00000027ff2b7e24 */ /* 0x000fe2000f8e00ff */
[----:B------:R-:W-:Y:S02]  /*4620*/  MOV R47, UR38 ;  /* 0x00000026002f7c02 */ /* 0x000fe40008000f00 */
[----:B------:R-:W-:-:S03]  /*4630*/  PRMT R110, RZ, 0x7610, R110 ;  /* 0x00007610ff6e7816 */ /* 0x000fc6000000006e */
[----:B------:R-:W-:-:S04]  /*4640*/  IMAD.WIDE.U32 R46, R47, UR7, R44 ;  /* 0x000000072f2e7c25 */ /* 0x000fc8000f8e002c */
[----:B------:R-:W-:Y:S01]  /*4650*/  IMAD R43, R43, UR7, R47 ;  /* 0x000000072b2b7c24 */ /* 0x000fe2000f8e022f */
[----:B------:R-:W-:-:S04]  /*4660*/  LOP3.LUT R45, R44, 0x60, RZ, 0xfc, !PT ;  /* 0x000000602c2d7812 */ /* 0x000fc800078efcff */
[----:B------:R-:W-:Y:S02]  /*4670*/  ISETP.GE.AND P4, PT, R45, UR24, PT ;  /* 0x000000182d007c0c */ /* 0x000fe4000bf86270 */
[----:B------:R-:W-:Y:S02]  /*4680*/  PRMT R100, RZ, 0x7610, R100 ;  /* 0x00007610ff647816 */ /* 0x000fe40000000064 */
[----:B------:R-:W-:Y:S02]  /*4690*/  PRMT R101, RZ, 0x7610, R101 ;  /* 0x00007610ff657816 */ /* 0x000fe40000000065 */
[----:B------:R-:W-:Y:S02]  /*46a0*/  PRMT R97, RZ, 0x7610, R97 ;  /* 0x00007610ff617816 */ /* 0x000fe40000000061 */
[----:B------:R-:W-:Y:S02]  /*46b0*/  PRMT R98, RZ, 0x7610, R98 ;  /* 0x00007610ff627816 */ /* 0x000fe40000000062 */
[----:B------:R-:W-:-:S02]  /*46c0*/  PRMT R99, RZ, 0x7610, R99 ;  /* 0x00007610ff637816 */ /* 0x000fc40000000063 */
[----:B------:R-:W-:Y:S02]  /*46d0*/  LOP3.LUT R45, R44, 0x100, RZ, 0xfc, !PT ;  /* 0x000001002c2d7812 */ /* 0x000fe400078efcff */
[----:B------:R-:W-:Y:S02]  /*46e0*/  PRMT R134, RZ, 0x7610, R134 ;  /* 0x00007610ff867816 */ /* 0x000fe40000000086 */
[----:B------:R-:W-:Y:S02]  /*46f0*/  PRMT R51, RZ, 0x7610, R51 ;  /* 0x00007610ff337816 */ /* 0x000fe40000000033 */
[----:B------:R-:W-:Y:S02]  /*4700*/  PRMT R118, RZ, 0x7610, R118 ;  /* 0x00007610ff767816 */ /* 0x000fe40000000076 */
[----:B------:R-:W-:Y:S02]  /*4710*/  PRMT R127, RZ, 0x7610, R127 ;  /* 0x00007610ff7f7816 */ /* 0x000fe4000000007f */
[----:B------:R-:W-:-:S02]  /*4720*/  PRMT R128, RZ, 0x7610, R128 ;  /* 0x00007610ff807816 */ /* 0x000fc40000000080 */
[----:B------:R-:W-:Y:S02]  /*4730*/  PRMT R125, RZ, 0x7610, R125 ;  /* 0x00007610ff7d7816 */ /* 0x000fe4000000007d */
[----:B------:R-:W-:Y:S02]  /*4740*/  PRMT R126, RZ, 0x7610, R126 ;  /* 0x00007610ff7e7816 */ /* 0x000fe4000000007e */
[----:B------:R-:W-:Y:S02]  /*4750*/  PRMT R129, RZ, 0x7610, R129 ;  /* 0x00007610ff817816 */ /* 0x000fe40000000081 */
[----:B------:R-:W-:Y:S02]  /*4760*/  PRMT R122, RZ, 0x7610, R122 ;  /* 0x00007610ff7a7816 */ /* 0x000fe4000000007a */
[----:B------:R-:W-:Y:S02]  /*4770*/  PRMT R120, RZ, 0x7610, R120 ;  /* 0x00007610ff787816 */ /* 0x000fe40000000078 */
[----:B------:R-:W-:-:S02]  /*4780*/  PRMT R123, RZ, 0x7610, R123 ;  /* 0x00007610ff7b7816 */ /* 0x000fc4000000007b */
[----:B------:R-:W-:Y:S01]  /*4790*/  PRMT R124, RZ, 0x7610, R124 ;  /* 0x00007610ff7c7816 */ /* 0x000fe2000000007c */
[C---:B--2---:R-:W-:Y:S01]  /*47a0*/  FMUL.FTZ R42, R41.reuse, R3 ;  /* 0x00000003292a7220 */ /* 0x044fe20000410000 */
[----:B------:R-:W-:Y:S01]  /*47b0*/  FMUL.FTZ R96, R40, 1.4426950216293334961 ;  /* 0x3fb8aa3b28607820 */ /* 0x000fe20000410000 */
[C---:B------:R-:W-:Y:S02]  /*47c0*/  FMUL.FTZ R40, R41.reuse, R4 ;  /* 0x0000000429287220 */ /* 0x040fe40000410000 */
[----:B------:R-:W-:Y:S01]  /*47d0*/  FMUL.RZ R48, R42, 0.15915493667125701904 ;  /* 0x3e22f9832a307820 */ /* 0x000fe2000040c000 */
[----:B------:R-:W-:Y:S01]  /*47e0*/  LEA R42, P2, R46, UR15, 0x1 ;  /* 0x0000000f2e2a7c11 */ /* 0x000fe2000f8408ff */
[----:B------:R-:W-:Y:S01]  /*47f0*/  FMUL.RZ R49, R40, 0.15915493667125701904 ;  /* 0x3e22f98328317820 */ /* 0x000fe2000040c000 */
[----:B------:R-:W-:Y:S01]  /*4800*/  LOP3.LUT R40, R44, 0x20, RZ, 0xfc, !PT ;  /* 0x000000202c287812 */ /* 0x000fe200078efcff */
[----:B------:R-:W-:Y:S01]  /*4810*/  MUFU.SIN R66, R48 ;  /* 0x0000003000427308 */ /* 0x000fe20000000400 */
[----:B------:R-:W-:Y:S01]  /*4820*/  LEA.HI.X R43, R46, UR20, R43, 0x1, P2 ;  /* 0x000000142e2b7c11 */ /* 0x000fe200090f0c2b */
[C---:B------:R-:W-:Y:S01]  /*4830*/  FMUL.FTZ R47, R41.reuse, R5 ;  /* 0x00000005292f7220 */ /* 0x040fe20000410000 */
[----:B------:R-:W-:Y:S01]  /*4840*/  ISETP.GE.AND P2, PT, R40, UR24, PT ;  /* 0x0000001828007c0c */ /* 0x000fe2000bf46270 */
[----:B------:R-:W-:Y:S01]  /*4850*/  FMUL.FTZ R50, R41, R9 ;  /* 0x0000000929327220 */ /* 0x000fe20000410000 */
[C---:B------:R-:W-:Y:S01]  /*4860*/  LOP3.LUT R40, R44.reuse, 0x40, RZ, 0xfc, !PT ;  /* 0x000000402c287812 */ /* 0x040fe200078efcff */
[----:B------:R-:W2:Y:S01]  /*4870*/  @!P1 LDG.E.U16 R110, desc[UR22][R42.64] ;  /* 0x000000162a6e9981 */ /* 0x000ea2000c1e1500 */
[----:B------:R-:W-:Y:S01]  /*4880*/  LOP3.LUT R46, R44, 0x80, RZ, 0xfc, !PT ;  /* 0x000000802c2e7812 */ /* 0x000fe200078efcff */
[----:B------:R0:W-:Y:S01]  /*4890*/  MUFU.COS R68, R48 ;  /* 0x0000003000447308 */ /* 0x0001e20000000000 */
[----:B------:R-:W-:Y:S01]  /*48a0*/  ISETP.GE.AND P3, PT, R40, UR24, PT ;  /* 0x0000001828007c0c */ /* 0x000fe2000bf66270 */
[----:B------:R-:W3:Y:S01]  /*48b0*/  @!P4 LDG.E.U16 R97, desc[UR22][R42.64+0xc0] ;  /* 0x0000c0162a61c981 */ /* 0x000ee2000c1e1500 */
[----:B------:R-:W-:-:S02]  /*48c0*/  ISETP.GE.AND P5, PT, R46, UR24, PT ;  /* 0x000000182e007c0c */ /* 0x000fc4000bfa6270 */
[----:B------:R-:W-:Y:S02]  /*48d0*/  PRMT R121, RZ, 0x7610, R121 ;  /* 0x00007610ff797816 */ /* 0x000fe40000000079 */
[----:B------:R-:W-:Y:S01]  /*48e0*/  PRMT R119, RZ, 0x7610, R119 ;  /* 0x00007610ff777816 */ /* 0x000fe20000000077 */
[----:B------:R-:W5:Y:S01]  /*48f0*/  @!P2 LDG.E.U16 R100, desc[UR22][R42.64+0x40] ;  /* 0x000040162a64a981 */ /* 0x000f62000c1e1500 */
[----:B------:R-:W-:Y:S01]  /*4900*/  MUFU.SIN R69, R49 ;  /* 0x0000003100457308 */ /* 0x000fe20000000400 */
[C---:B------:R-:W-:Y:S01]  /*4910*/  FMUL.FTZ R71, R96.reuse, R4 ;  /* 0x0000000460477220 */ /* 0x040fe20000410000 */
[C---:B------:R-:W-:Y:S01]  /*4920*/  FMUL.FTZ R72, R96.reuse, R5 ;  /* 0x0000000560487220 */ /* 0x040fe20000410000 */
[----:B------:R-:W-:Y:S02]  /*4930*/  FMUL.FTZ R67, R96, R3 ;  /* 0x0000000360437220 */ /* 0x000fe40000410000 */
[----:B------:R-:W4:Y:S03]  /*4940*/  @!P3 LDG.E.U16 R101, desc[UR22][R42.64+0x80] ;  /* 0x000080162a65b981 */ /* 0x000f26000c1e1500 */
[----:B------:R-:W-:Y:S01]  /*4950*/  MUFU.COS R70, R49 ;  /* 0x0000003100467308 */ /* 0x000fe20000000000 */
[----:B------:R-:W3:Y:S01]  /*4960*/  @!P5 LDG.E.U16 R98, desc[UR22][R42.64+0x100] ;  /* 0x000100162a62d981 */ /* 0x000ee2000c1e1500 */
[----:B------:R-:W-:-:S04]  /*4970*/  FMUL.FTZ R40, R41, R6 ;  /* 0x0000000629287220 */ /* 0x000fc80000410000 */
[----:B0-----:R-:W-:Y:S01]  /*4980*/  FMUL.RZ R48, R40, 0.15915493667125701904 ;  /* 0x3e22f98328307820 */ /* 0x001fe2000040c000 */
[----:B------:R-:W-:Y:S01]  /*4990*/  LOP3.LUT R40, R44, 0xa0, RZ, 0xfc, !PT ;  /* 0x000000a02c287812 */ /* 0x000fe200078efcff */
[----:B------:R-:W-:Y:S01]  /*49a0*/  FMUL.RZ R47, R47, 0.15915493667125701904 ;  /* 0x3e22f9832f2f7820 */ /* 0x000fe2000040c000 */
[----:B------:R-:W-:Y:S02]  /*49b0*/  ISETP.GE.AND P4, PT, R45, UR24, PT ;  /* 0x000000182d007c0c */ /* 0x000fe4000bf86270 */
[----:B------:R-:W-:Y:S01]  /*49c0*/  LOP3.LUT R46, R36, 0x3e0, RZ, 0xfc, !PT ;  /* 0x000003e0242e7812 */ /* 0x000fe200078efcff */
[----:B------:R-:W-:Y:S01]  /*49d0*/  FMUL.RZ R74, R50, 0.15915493667125701904 ;  /* 0x3e22f983324a7820 */ /* 0x000fe2000040c000 */
[----:B------:R-:W-:Y:S01]  /*49e0*/  ISETP.GE.AND P2, PT, R40, UR24, PT ;  /* 0x0000001828007c0c */ /* 0x000fe2000bf46270 */
[----:B------:R-:W-:Y:S01]  /*49f0*/  MUFU.SIN R75, R48 ;  /* 0x00000030004b7308 */ /* 0x000fe20000000400 */
[----:B------:R-:W-:-:S07]  /*4a00*/  LOP3.LUT R45, R44, 0x140, RZ, 0xfc, !PT ;  /* 0x000001402c2d7812 */ /* 0x000fce00078efcff */
[----:B------:R0:W-:Y:S01]  /*4a10*/  MUFU.COS R76, R48 ;  /* 0x00000030004c7308 */ /* 0x0001e20000000000 */
[----:B------:R-:W3:Y:S04]  /*4a20*/  @!P4 LDG.E.U16 R51, desc[UR22][R42.64+0x200] ;  /* 0x000200162a33c981 */ /* 0x000ee8000c1e1500 */
[----:B------:R-:W3:Y:S01]  /*4a30*/  @!P2 LDG.E.U16 R99, desc[UR22][R42.64+0x140] ;  /* 0x000140162a63a981 */ /* 0x000ee2000c1e1500 */
[----:B------:R-:W-:Y:S02]  /*4a40*/  LOP3.LUT R40, R44, 0xc0, RZ, 0xfc, !PT ;  /* 0x000000c02c287812 */ /* 0x000fe400078efcff */
[----:B------:R-:W1:Y:S02]  /*4a50*/  MUFU.EX2 R71, R71 ;  /* 0x0000004700477308 */ /* 0x000e640000000800 */
[----:B------:R-:W-:-:S02]  /*4a60*/  ISETP.GE.AND P6, PT, R40, UR24, PT ;  /* 0x0000001828007c0c */ /* 0x000fc4000bfc6270 */
[----:B------:R-:W-:-:S04]  /*4a70*/  LOP3.LUT R40, R44, 0xe0, RZ, 0xfc, !PT ;  /* 0x000000e02c287812 */ /* 0x000fc800078efcff */
[----:B------:R-:W-:Y:S01]  /*4a80*/  ISETP.GE.AND P3, PT, R40, UR24, PT ;  /* 0x0000001828007c0c */ /* 0x000fe2000bf66270 */
[----:B------:R-:W-:Y:S01]  /*4a90*/  MUFU.EX2 R72, R72 ;  /* 0x0000004800487308 */ /* 0x000fe20000000800 */
[----:B------:R-:W-:Y:S02]  /*4aa0*/  LOP3.LUT R40, R44, 0x120, RZ, 0xfc, !PT ;  /* 0x000001202c287812 */ /* 0x000fe400078efcff */
[----:B0-----:R-:W-:Y:S02]  /*4ab0*/  PRMT R48, RZ, 0x7610, R48 ;  /* 0x00007610ff307816 */ /* 0x001fe40000000030 */
[----:B------:R-:W-:Y:S01]  /*4ac0*/  ISETP.GE.AND P5, PT, R40, UR24, PT ;  /* 0x0000001828007c0c */ /* 0x000fe2000bfa6270 */
[----:B------:R-:W3:Y:S01]  /*4ad0*/  @!P6 LDG.E.U16 R134, desc[UR22][R42.64+0x180] ;  /* 0x000180162a86e981 */ /* 0x000ee2000c1e1500 */
[----:B------:R-:W-:Y:S01]  /*4ae0*/  LOP3.LUT R40, R44, 0x160, RZ, 0xfc, !PT ;  /* 0x000001602c287812 */ /* 0x000fe200078efcff */
[----:B------:R-:W-:Y:S01]  /*4af0*/  MUFU.SIN R73, R47 ;  /* 0x0000002f00497308 */ /* 0x000fe20000000400 */
[----:B------:R-:W-:-:S03]  /*4b00*/  ISETP.GE.AND P6, PT, R45, UR24, PT ;  /* 0x000000182d007c0c */ /* 0x000fc6000bfc6270 */
[----:B------:R-:W3:Y:S04]  /*4b10*/  @!P3 LDG.E.U16 R48, desc[UR22][R42.64+0x1c0] ;  /* 0x0001c0162a30b981 */ /* 0x000ee8000c1e1500 */
[----:B------:R0:W1:Y:S01]  /*4b20*/  MUFU.COS R103, R47 ;  /* 0x0000002f00677308 */ /* 0x0000620000000000 */
[----:B------:R-:W-:Y:S02]  /*4b30*/  ISETP.GE.AND P3, PT, R40, UR24, PT ;  /* 0x0000001828007c0c */ /* 0x000fe4000bf66270 */
[----:B------:R-:W-:Y:S02]  /*4b40*/  PRMT R45, RZ, 0x7610, R45 ;  /* 0x00007610ff2d7816 */ /* 0x000fe4000000002d */
[----:B------:R-:W-:-:S03]  /*4b50*/  LOP3.LUT R40, R44, 0x180, RZ, 0xfc, !PT ;  /* 0x000001802c287812 */ /* 0x000fc600078efcff */
[----:B------:R-:W1:Y:S01]  /*4b60*/  MUFU.EX2 R67, R67 ;  /* 0x0000004300437308 */ /* 0x000e620000000800 */
[----:B0-----:R-:W-:Y:S01]  /*4b70*/  FMUL.FTZ R47, R41, R7 ;  /* 0x00000007292f7220 */ /* 0x001fe20000410000 */
[----:B------:R-:W-:Y:S01]  /*4b80*/  ISETP.GE.AND P2, PT, R46, UR24, PT ;  /* 0x000000182e007c0c */ /* 0x000fe2000bf46270 */
[----:B------:R-:W3:Y:S02]  /*4b90*/  @!P5 LDG.E.U16 R45, desc[UR22][R42.64+0x240] ;  /* 0x000240162a2dd981 */ /* 0x000ee4000c1e1500 */
[----:B------:R-:W-:Y:S01]  /*4ba0*/  FMUL.RZ R49, R47, 0.15915493667125701904 ;  /* 0x3e22f9832f317820 */ /* 0x000fe2000040c000 */
[----:B------:R-:W-:Y:S01]  /*4bb0*/  FMUL.FTZ R47, R41, R8 ;  /* 0x00000008292f7220 */ /* 0x000fe20000410000 */
[----:B------:R-:W-:Y:S02]  /*4bc0*/  LOP3.LUT R46, R44, 0x1a0, RZ, 0xfc, !PT ;  /* 0x000001a02c2e7812 */ /* 0x000fe400078efcff */
[----:B------:R-:W-:Y:S01]  /*4bd0*/  ISETP.GE.AND P4, PT, R40, UR24, PT ;  /* 0x0000001828007c0c */ /* 0x000fe2000bf86270 */
[----:B------:R-:W-:Y:S01]  /*4be0*/  FMUL.RZ R65, R47, 0.15915493667125701904 ;  /* 0x3e22f9832f417820 */ /* 0x000fe2000040c000 */
[----:B------:R-:W-:-:S02]  /*4bf0*/  PRMT R47, RZ, 0x7610, R47 ;  /* 0x00007610ff2f7816 */ /* 0x000fc4000000002f */
[----:B------:R-:W-:Y:S02]  /*4c00*/  ISETP.GE.AND P5, PT, R46, UR24, PT ;  /* 0x000000182e007c0c */ /* 0x000fe4000bfa6270 */
[----:B------:R-:W-:Y:S01]  /*4c10*/  PRMT R46, RZ, 0x7610, R46 ;  /* 0x00007610ff2e7816 */ /* 0x000fe2000000002e */
[----:B------:R-:W-:Y:S01]  /*4c20*/  MUFU.SIN R78, R49 ;  /* 0x00000031004e7308 */ /* 0x000fe20000000400 */
[----:B------:R-:W-:Y:S01]  /*4c30*/  LOP3.LUT R40, R44, 0x1c0, RZ, 0xfc, !PT ;  /* 0x000001c02c287812 */ /* 0x000fe200078efcff */
[----:B------:R-:W3:Y:S03]  /*4c40*/  @!P6 LDG.E.U16 R47, desc[UR22][R42.64+0x280] ;  /* 0x000280162a2fe981 */ /* 0x000ee6000c1e1500 */
[----:B------:R-:W-:Y:S01]  /*4c50*/  ISETP.GE.AND P6, PT, R40, UR24, PT ;  /* 0x0000001828007c0c */ /* 0x000fe2000bfc6270 */
[----:B------:R-:W3:Y:S02]  /*4c60*/  @!P3 LDG.E.U16 R46, desc[UR22][R42.64+0x2c0] ;  /* 0x0002c0162a2eb981 */ /* 0x000ee4000c1e1500 */
[----:B------:R0:W-:Y:S01]  /*4c70*/  MUFU.COS R79, R49 ;  /* 0x00000031004f7308 */ /* 0x0001e20000000000 */
[C---:B------:R-:W-:Y:S01]  /*4c80*/  LOP3.LUT R40, R44.reuse, 0x200, RZ, 0xfc, !PT ;  /* 0x000002002c287812 */ /* 0x040fe200078efcff */
[----:B------:R-:W3:Y:S01]  /*4c90*/  @!P4 LDG.E.U16 R118, desc[UR22][R42.64+0x300] ;  /* 0x000300162a76c981 */ /* 0x000ee2000c1e1500 */
[----:B0-----:R-:W-:-:S07]  /*4ca0*/  LOP3.LUT R49, R44, 0x1e0, RZ, 0xfc, !PT ;  /* 0x000001e02c317812 */ /* 0x001fce00078efcff */
[----:B------:R-:W3:Y:S01]  /*4cb0*/  @!P6 LDG.E.U16 R127, desc[UR22][R42.64+0x380] ;  /* 0x000380162a7fe981 */ /* 0x000ee2000c1e1500 */
[----:B------:R-:W-:Y:S02]  /*4cc0*/  ISETP.GE.AND P3, PT, R49, UR24, PT ;  /* 0x0000001831007c0c */ /* 0x000fe4000bf66270 */
[----:B------:R-:W-:Y:S02]  /*4cd0*/  PRMT R49, RZ, 0x7610, R49 ;  /* 0x00007610ff317816 */ /* 0x000fe40000000031 */
[----:B------:R-:W-:Y:S02]  /*4ce0*/  ISETP.GE.AND P4, PT, R40, UR24, PT ;  /* 0x0000001828007c0c */ /* 0x000fe4000bf86270 */
[----:B------:R-:W-:Y:S02]  /*4cf0*/  LOP3.LUT R40, R44, 0x220, RZ, 0xfc, !PT ;  /* 0x000002202c287812 */ /* 0x000fe400078efcff */
[----:B------:R-:W3:Y:S02]  /*4d00*/  @!P5 LDG.E.U16 R49, desc[UR22][R42.64+0x340] ;  /* 0x000340162a31d981 */ /* 0x000ee4000c1e1500 */
[----:B------:R-:W-:-:S02]  /*4d10*/  ISETP.GE.AND P5, PT, R40, UR24, PT ;  /* 0x0000001828007c0c */ /* 0x000fc4000bfa6270 */
[C---:B------:R-:W-:Y:S01]  /*4d20*/  LOP3.LUT R40, R44.reuse, 0x240, RZ, 0xfc, !PT ;  /* 0x000002402c287812 */ /* 0x040fe200078efcff */
[----:B------:R-:W3:Y:S01]  /*4d30*/  @!P3 LDG.E.U16 R128, desc[UR22][R42.64+0x3c0] ;  /* 0x0003c0162a80b981 */ /* 0x000ee2000c1e1500 */
[----:B------:R-:W-:Y:S02]  /*4d40*/  LOP3.LUT R50, R44, 0x260, RZ, 0xfc, !PT ;  /* 0x000002602c327812 */ /* 0x000fe400078efcff */
[----:B------:R-:W-:Y:S01]  /*4d50*/  ISETP.GE.AND P6, PT, R40, UR24, PT ;  /* 0x0000001828007c0c */ /* 0x000fe2000bfc6270 */
[----:B------:R-:W3:Y:S01]  /*4d60*/  @!P4 LDG.E.U16 R125, desc[UR22][R42.64+0x400] ;  /* 0x000400162a7dc981 */ /* 0x000ee2000c1e1500 */
[----:B------:R-:W-:Y:S02]  /*4d70*/  LOP3.LUT R40, R44, 0x280, RZ, 0xfc, !PT ;  /* 0x000002802c287812 */ /* 0x000fe400078efcff */
[----:B------:R-:W-:Y:S02]  /*4d80*/  ISETP.GE.AND P3, PT, R50, UR24, PT ;  /* 0x0000001832007c0c */ /* 0x000fe4000bf66270 */
[----:B------:R-:W-:Y:S01]  /*4d90*/  ISETP.GE.AND P4, PT, R40, UR24, PT ;  /* 0x0000001828007c0c */ /* 0x000fe2000bf86270 */
[----:B------:R-:W3:Y:S01]  /*4da0*/  @!P5 LDG.E.U16 R126, desc[UR22][R42.64+0x440] ;  /* 0x000440162a7ed981 */ /* 0x000ee2000c1e1500 */
[----:B------:R-:W-:-:S02]  /*4db0*/  LOP3.LUT R40, R44, 0x2a0, RZ, 0xfc, !PT ;  /* 0x000002a02c287812 */ /* 0x000fc400078efcff */
[----:B------:R-:W-:Y:S02]  /*4dc0*/  LOP3.LUT R50, R44, 0x2c0, RZ, 0xfc, !PT ;  /* 0x000002c02c327812 */ /* 0x000fe400078efcff */
[----:B------:R-:W-:Y:S01]  /*4dd0*/  ISETP.GE.AND P5, PT, R40, UR24, PT ;  /* 0x0000001828007c0c */ /* 0x000fe2000bfa6270 */
[----:B------:R-:W3:Y:S01]  /*4de0*/  @!P6 LDG.E.U16 R129, desc[UR22][R42.64+0x480] ;  /* 0x000480162a81e981 */ /* 0x000ee2000c1e1500 */
[----:B------:R-:W-:Y:S02]  /*4df0*/  ISETP.GE.AND P6, PT, R50, UR24, PT ;  /* 0x0000001832007c0c */ /* 0x000fe4000bfc6270 */
[C---:B------:R-:W-:Y:S01]  /*4e00*/  LOP3.LUT R40, R44.reuse, 0x2e0, RZ, 0xfc, !PT ;  /* 0x000002e02c287812 */ /* 0x040fe200078efcff */
[----:B------:R-:W3:Y:S01]  /*4e10*/  @!P3 LDG.E.U16 R122, desc[UR22][R42.64+0x4c0] ;  /* 0x0004c0162a7ab981 */ /* 0x000ee2000c1e1500 */
[----:B------:R-:W-:Y:S02]  /*4e20*/  LOP3.LUT R50, R44, 0x300, RZ, 0xfc, !PT ;  /* 0x000003002c327812 */ /* 0x000fe400078efcff */
[----:B------:R-:W-:Y:S01]  /*4e30*/  ISETP.GE.AND P3, PT, R40, UR24, PT ;  /* 0x0000001828007c0c */ /* 0x000fe2000bf66270 */
[----:B------:R-:W3:Y:S01]  /*4e40*/  @!P4 LDG.E.U16 R120, desc[UR22][R42.64+0x500] ;  /* 0x000500162a78c981 */ /* 0x000ee2000c1e1500 */
[----:B------:R-:W-:-:S02]  /*4e50*/  LOP3.LUT R40, R44, 0x320, RZ, 0xfc, !PT ;  /* 0x000003202c287812 */ /* 0x000fc400078efcff */
[----:B------:R-:W-:Y:S01]  /*4e60*/  ISETP.GE.AND P4, PT, R50, UR24, PT ;  /* 0x0000001832007c0c */ /* 0x000fe2000bf86270 */
[----:B------:R-:W3:Y:S01]  /*4e70*/  @!P5 LDG.E.U16 R123, desc[UR22][R42.64+0x540] ;  /* 0x000540162a7bd981 */ /* 0x000ee2000c1e1500 */
[----:B------:R-:W-:Y:S01]  /*4e80*/  ISETP.GE.AND P5, PT, R40, UR24, PT ;  /* 0x0000001828007c0c */ /* 0x000fe2000bfa6270 */
[----:B------:R-:W-:Y:S01]  /*4e90*/  FMUL.FTZ R50, R41, R11 ;  /* 0x0000000b29327220 */ /* 0x000fe20000410000 */
[----:B------:R-:W-:Y:S01]  /*4ea0*/  LOP3.LUT R40, R44, 0x340, RZ, 0xfc, !PT ;  /* 0x000003402c287812 */ /* 0x000fe200078efcff */
[----:B------:R-:W-:Y:S01]  /*4eb0*/  MUFU.SIN R81, R65 ;  /* 0x0000004100517308 */ /* 0x000fe20000000400 */
[----:B------:R-:W3:Y:S02]  /*4ec0*/  @!P6 LDG.E.U16 R124, desc[UR22][R42.64+0x580] ;  /* 0x000580162a7ce981 */ /* 0x000ee4000c1e1500 */
[----:B------:R-:W-:-:S05]  /*4ed0*/  ISETP.GE.AND P6, PT, R40, UR24, PT ;  /* 0x0000001828007c0c */ /* 0x000fca000bfc6270 */
[----:B------:R0:W-:Y:S01]  /*4ee0*/  MUFU.COS R82, R65 ;  /* 0x0000004100527308 */ /* 0x0001e20000000000 */
[----:B------:R-:W-:Y:S01]  /*4ef0*/  LOP3.LUT R40, R44, 0x360, RZ, 0xfc, !PT ;  /* 0x000003602c287812 */ /* 0x000fe200078efcff */
[----:B------:R-:W3:Y:S04]  /*4f00*/  @!P4 LDG.E.U16 R121, desc[UR22][R42.64+0x600] ;  /* 0x000600162a79c981 */ /* 0x000ee8000c1e1500 */
[----:B------:R-:W3:Y:S02]  /*4f10*/  @!P3 LDG.E.U16 R119, desc[UR22][R42.64+0x5c0] ;  /* 0x0005c0162a77b981 */ /* 0x000ee4000c1e1500 */
[----:B------:R-:W-:Y:S01]  /*4f20*/  MUFU.SIN R84, R74 ;  /* 0x0000004a00547308 */ /* 0x000fe20000000400 */
[----:B0-----:R-:W-:-:S07]  /*4f30*/  FMUL.FTZ R65, R41, R10 ;  /* 0x0000000a29417220 */ /* 0x001fce0000410000 */
[----:B------:R0:W-:Y:S01]  /*4f40*/  MUFU.COS R85, R74 ;  /* 0x0000004a00557308 */ /* 0x0001e20000000000 */
[----:B------:R-:W-:Y:S01]  /*4f50*/  FMUL.RZ R65, R65, 0.15915493667125701904 ;  /* 0x3e22f98341417820 */ /* 0x000fe2000040c000 */
[----:B------:R-:W-:Y:S01]  /*4f60*/  ISETP.GE.AND P3, PT, R40, UR24, PT ;  /* 0x0000001828007c0c */ /* 0x000fe2000bf66270 */
[----:B0-----:R-:W-:Y:S01]  /*4f70*/  FMUL.RZ R74, R50, 0.15915493667125701904 ;  /* 0x3e22f983324a7820 */ /* 0x001fe2000040c000 */
[----:B------:R-:W-:-:S04]  /*4f80*/  LOP3.LUT R50, R44, 0x380, RZ, 0xfc, !PT ;  /* 0x000003802c327812 */ /* 0x000fc800078efcff */
[----:B------:R-:W-:Y:S01]  /*4f90*/  MUFU.SIN R87, R65 ;  /* 0x0000004100577308 */ /* 0x000fe20000000400 */
[----:B------:R-:W-:Y:S02]  /*4fa0*/  PRMT R40, RZ, 0x7610, R40 ;  /* 0x00007610ff287816 */ /* 0x000fe40000000028 */
[----:B------:R-:W-:Y:S02]  /*4fb0*/  ISETP.GE.AND P4, PT, R50, UR24, PT ;  /* 0x0000001832007c0c */ /* 0x000fe4000bf86270 */
[----:B------:R-:W-:Y:S02]  /*4fc0*/  PRMT R50, RZ, 0x7610, R50 ;  /* 0x00007610ff327816 */ /* 0x000fe40000000032 */
[----:B------:R-:W3:Y:S01]  /*4fd0*/  @!P5 LDG.E.U16 R40, desc[UR22][R42.64+0x640] ;  /* 0x000640162a28d981 */ /* 0x000ee2000c1e1500 */
[----:B------:R0:W-:Y:S03]  /*4fe0*/  MUFU.COS R88, R65 ;  /* 0x0000004100587308 */ /* 0x0001e60000000000 */
[----:B------:R-:W3:Y:S01]  /*4ff0*/  @!P6 LDG.E.U16 R50, desc[UR22][R42.64+0x680] ;  /* 0x000680162a32e981 */ /* 0x000ee2000c1e1500 */
[----:B0-----:R-:W-:-:S02]  /*5000*/  LOP3.LUT R65, R44, 0x3a0, RZ, 0xfc, !PT ;  /* 0x000003a02c417812 */ /* 0x001fc400078efcff */
[----:B------:R-:W-:Y:S02]  /*5010*/  LOP3.LUT R44, R44, 0x3c0, RZ, 0xfc, !PT ;  /* 0x000003c02c2c7812 */ /* 0x000fe400078efcff */
[----:B------:R-:W-:Y:S02]  /*5020*/  ISETP.GE.AND P5, PT, R65, UR24, PT ;  /* 0x0000001841007c0c */ /* 0x000fe4000bfa6270 */
[----:B------:R-:W-:Y:S01]  /*5030*/  ISETP.GE.AND P6, PT, R44, UR24, PT ;  /* 0x000000182c007c0c */ /* 0x000fe2000bfc6270 */
[----:B------:R-:W-:Y:S01]  /*5040*/  FMUL.FTZ R44, R41, R12 ;  /* 0x0000000c292c7220 */ /* 0x000fe20000410000 */
[----:B------:R-:W-:Y:S01]  /*5050*/  SHF.L.U32 R65, R35, 0x4, RZ ;  /* 0x0000000423417819 */ /* 0x000fe200000006ff */
[C---:B------:R-:W-:Y:S01]  /*5060*/  FMUL.FTZ R77, R96.reuse, R6 ;  /* 0x00000006604d7220 */ /* 0x040fe20000410000 */
[----:B------:R-:W-:Y:S01]  /*5070*/  PRMT R133, RZ, 0x7610, R133 ;  /* 0x00007610ff857816 */ /* 0x000fe20000000085 */
[C---:B------:R-:W-:Y:S01]  /*5080*/  FMUL.FTZ R83, R96.reuse, R8 ;  /* 0x0000000860537220 */ /* 0x040fe20000410000 */
[----:B------:R-:W-:Y:S01]  /*5090*/  PRMT R132, RZ, 0x7610, R132 ;  /* 0x00007610ff847816 */ /* 0x000fe20000000084 */
[----:B------:R-:W-:Y:S01]  /*50a0*/  UIMAD UR17, UR6, -0x800, UR19 ;  /* 0xfffff800061178a4 */ /* 0x000fe2000f8e0213 */
[C---:B------:R-:W-:Y:S01]  /*50b0*/  FMUL.FTZ R80, R96.reuse, R7 ;  /* 0x0000000760507220 */ /* 0x040fe20000410000 */
[----:B------:R-:W-:Y:S01]  /*50c0*/  FMUL.FTZ R86, R96, R9 ;  /* 0x0000000960567220 */ /* 0x000fe20000410000 */
[----:B------:R-:W-:Y:S01]  /*50d0*/  MUFU.SIN R91, R74 ;  /* 0x0000004a005b7308 */ /* 0x000fe20000000400 */
[----:B------:R-:W-:Y:S01]  /*50e0*/  FMUL.RZ R104, R44, 0.15915493667125701904 ;  /* 0x3e22f9832c687820 */ /* 0x000fe2000040c000 */
[----:B------:R-:W-:Y:S01]  /*50f0*/  IADD3 R44, PT, PT, R65, 0x1, RZ ;  /* 0x00000001412c7810 */ /* 0x000fe20007ffe0ff */
[----:B------:R-:W3:Y:S01]  /*5100*/  @!P3 LDG.E.U16 R133, desc[UR22][R42.64+0x6c0] ;  /* 0x0006c0162a85b981 */ /* 0x000ee2000c1e1500 */
[----:B------:R-:W-:-:S04]  /*5110*/  PRMT R131, RZ, 0x7610, R131 ;  /* 0x00007610ff837816 */ /* 0x000fc80000000083 */
[----:B------:R0:W-:Y:S01]  /*5120*/  MUFU.COS R90, R74 ;  /* 0x0000004a005a7308 */ /* 0x0001e20000000000 */
[----:B------:R-:W3:Y:S01]  /*5130*/  @!P4 LDG.E.U16 R132, desc[UR22][R42.64+0x700] ;  /* 0x000700162a84c981 */ /* 0x000ee2000c1e1500 */
[----:B------:R-:W-:Y:S02]  /*5140*/  ISETP.GE.U32.AND P3, PT, R44, UR17, PT ;  /* 0x000000112c007c0c */ /* 0x000fe4000bf66070 */
[----:B------:R-:W-:Y:S01]  /*5150*/  PRMT R130, RZ, 0x7610, R130 ;  /* 0x00007610ff827816 */ /* 0x000fe20000000082 */
[----:B------:R-:W3:Y:S01]  /*5160*/  @!P5 LDG.E.U16 R131, desc[UR22][R42.64+0x740] ;  /* 0x000740162a83d981 */ /* 0x000ee2000c1e1500 */
[----:B0-----:R-:W-:Y:S02]  /*5170*/  IADD3 R74, PT, PT, R65, 0x2, RZ ;  /* 0x00000002414a7810 */ /* 0x001fe40007ffe0ff */
[----:B------:R-:W0:Y:S01]  /*5180*/  MUFU.EX2 R77, R77 ;  /* 0x0000004d004d7308 */ /* 0x000e220000000800 */
[----:B------:R-:W-:Y:S01]  /*5190*/  PRMT R44, RZ, 0x7610, R44 ;  /* 0x00007610ff2c7816 */ /* 0x000fe2000000002c */
[C---:B-1----:R-:W-:Y:S01]  /*51a0*/  FMUL.FTZ R70, R71.reuse, R70 ;  /* 0x0000004647467220 */ /* 0x042fe20000410000 */
[----:B------:R-:W-:Y:S01]  /*51b0*/  ISETP.GE.U32.AND P4, PT, R74, UR17, PT ;  /* 0x000000114a007c0c */ /* 0x000fe2000bf86070 */
[----:B------:R-:W-:Y:S01]  /*51c0*/  FMUL.FTZ R69, R71, R69 ;  /* 0x0000004547457220 */ /* 0x000fe20000410000 */
[C---:B------:R-:W-:Y:S01]  /*51d0*/  IADD3 R74, PT, PT, R65.reuse, 0x3, RZ ;  /* 0x00000003414a7810 */ /* 0x040fe20007ffe0ff */
[----:B------:R-:W3:Y:S02]  /*51e0*/  @!P6 LDG.E.U16 R130, desc[UR22][R42.64+0x780] ;  /* 0x000780162a82e981 */ /* 0x000ee4000c1e1500 */
[----:B------:R-:W1:Y:S01]  /*51f0*/  MUFU.EX2 R83, R83 ;  /* 0x0000005300537308 */ /* 0x000e620000000800 */
[----:B------:R-:W-:Y:S01]  /*5200*/  ISETP.GE.U32.AND P5, PT, R74, UR17, PT ;  /* 0x000000114a007c0c */ /* 0x000fe2000bfa6070 */
[----:B------:R0:W3:Y:S01]  /*5210*/  @!P2 LDG.E.U16 R44, desc[UR22][R42.64+0x7c0] ;  /* 0x0007c0162a2ca981 */ /* 0x0000e2000c1e1500 */
[----:B------:R-:W-:-:S05]  /*5220*/  IADD3 R74, PT, PT, R65, 0x4, RZ ;  /* 0x00000004414a7810 */ /* 0x000fca0007ffe0ff */
[----:B------:R-:W1:Y:S01]  /*5230*/  MUFU.EX2 R80, R80 ;  /* 0x0000005000507308 */ /* 0x000e620000000800 */
[----:B------:R-:W-:-:S07]  /*5240*/  FMUL.FTZ R103, R72, R103 ;  /* 0x0000006748677220 */ /* 0x000fce0000410000 */
[----:B------:R-:W2:Y:S01]  /*5250*/  MUFU.EX2 R86, R86 ;  /* 0x0000005600567308 */ /* 0x000ea20000000800 */
[----:B------:R-:W-:Y:S01]  /*5260*/  FMUL.FTZ R68, R67, R68 ;  /* 0x0000004443447220 */ /* 0x000fe20000410000 */
[----:B------:R-:W-:Y:S01]  /*5270*/  FMUL.FTZ R72, R72, R73 ;  /* 0x0000004948487220 */ /* 0x000fe20000410000 */
[----:B0-----:R-:W-:Y:S01]  /*5280*/  IADD3 R42, PT, PT, R65, 0x6, RZ ;  /* 0x00000006412a7810 */ /* 0x001fe20007ffe0ff */
[----:B------:R-:W-:Y:S01]  /*5290*/  FMUL.FTZ R66, R67, R66 ;  /* 0x0000004243427220 */ /* 0x000fe20000410000 */
[----:B------:R-:W-:Y:S01]  /*52a0*/  ISETP.GE.U32.AND P2, PT, R65, UR17, PT ;  /* 0x0000001141007c0c */ /* 0x000fe2000bf46070 */
[C---:B------:R-:W-:Y:S01]  /*52b0*/  FMUL.FTZ R73, R41.reuse, R14 ;  /* 0x0000000e29497220 */ /* 0x040fe20000410000 */
[----:B------:R-:W-:Y:S01]  /*52c0*/  ISETP.GE.U32.AND P6, PT, R74, UR17, PT ;  /* 0x000000114a007c0c */ /* 0x000fe2000bfc6070 */
[----:B------:R-:W-:Y:S01]  /*52d0*/  FMUL.FTZ R102, R41, R13 ;  /* 0x0000000d29667220 */ /* 0x000fe20000410000 */
[----:B------:R-:W-:Y:S01]  /*52e0*/  IADD3 R74, PT, PT, R65, 0x5, RZ ;  /* 0x00000005414a7810 */ /* 0x000fe20007ffe0ff */
[----:B------:R-:W0:Y:S01]  /*52f0*/  S2UR UR16, SR_CgaCtaId ;  /* 0x00000000001079c3 */ /* 0x000e220000008800 */
[----:B------:R-:W-:-:S02]  /*5300*/  FSEL R69, R69, RZ, !P3 ;  /* 0x000000ff45457208 */ /* 0x000fc40005800000 */
[----:B------:R-:W-:Y:S02]  /*5310*/  FSEL R70, R70, 1, !P3 ;  /* 0x3f80000046467808 */ /* 0x000fe40005800000 */
[----:B------:R-:W-:Y:S02]  /*5320*/  FSEL R71, R38, RZ, !P3 ;  /* 0x000000ff26477208 */ /* 0x000fe40005800000 */
[----:B------:R-:W-:Y:S01]  /*5330*/  ISETP.GE.U32.AND P3, PT, R42, UR17, PT ;  /* 0x000000112a007c0c */ /* 0x000fe2000bf66070 */
[----:B------:R-:W-:Y:S01]  /*5340*/  FMUL.RZ R42, R73, 0.15915493667125701904 ;  /* 0x3e22f983492a7820 */ /* 0x000fe2000040c000 */
[----:B------:R-:W-:Y:S02]  /*5350*/  IADD3 R43, PT, PT, R65, 0x7, RZ ;  /* 0x00000007412b7810 */ /* 0x000fe40007ffe0ff */
[----:B------:R-:W-:Y:S01]  /*5360*/  FSEL R67, R68, 1, !P2 ;  /* 0x3f80000044437808 */ /* 0x000fe20005000000 */
[----:B------:R-:W-:Y:S01]  /*5370*/  FMUL.RZ R102, R102, 0.15915493667125701904 ;  /* 0x3e22f98366667820 */ /* 0x000fe2000040c000 */
[----:B------:R-:W-:-:S02]  /*5380*/  FSEL R66, R66, RZ, !P2 ;  /* 0x000000ff42427208 */ /* 0x000fc40005000000 */
[----:B------:R-:W-:Y:S02]  /*5390*/  FSEL R68, R37, RZ, !P2 ;  /* 0x000000ff25447208 */ /* 0x000fe40005000000 */
[----:B------:R-:W-:Y:S01]  /*53a0*/  FSEL R73, R103, 1, !P4 ;  /* 0x3f80000067497808 */ /* 0x000fe20006000000 */
[----:B------:R-:W-:Y:S01]  /*53b0*/  FMUL.FTZ R103, R41, R15 ;  /* 0x0000000f29677220 */ /* 0x000fe20000410000 */
[----:B------:R-:W-:Y:S01]  /*53c0*/  ISETP.GE.U32.AND P2, PT, R74, UR17, PT ;  /* 0x000000114a007c0c */ /* 0x000fe2000bf46070 */
[----:B------:R-:W-:Y:S01]  /*53d0*/  MUFU.SIN R95, R104 ;  /* 0x00000068005f7308 */ /* 0x000fe20000000400 */
[----:B------:R-:W-:Y:S01]  /*53e0*/  FSEL R72, R72, RZ, !P4 ;  /* 0x000000ff48487208 */ /* 0x000fe20006000000 */
[----:B------:R-:W-:Y:S01]  /*53f0*/  FMUL.FTZ R75, R77, R75 ;  /* 0x0000004b4d4b7220 */ /* 0x000fe20000410000 */
[----:B------:R-:W-:Y:S01]  /*5400*/  FSEL R74, R39, RZ, !P4 ;  /* 0x000000ff274a7208 */ /* 0x000fe20006000000 */
[----:B------:R-:W-:Y:S01]  /*5410*/  FMUL.FTZ R76, R77, R76 ;  /* 0x0000004c4d4c7220 */ /* 0x000fe20000410000 */
[----:B------:R-:W-:Y:S01]  /*5420*/  ISETP.GE.U32.AND P4, PT, R43, UR17, PT ;  /* 0x000000112b007c0c */ /* 0x000fe2000bf86070 */
[C---:B-1----:R-:W-:Y:S01]  /*5430*/  FMUL.FTZ R82, R83.reuse, R82 ;  /* 0x0000005253527220 */ /* 0x042fe20000410000 */
[----:B------:R-:W-:Y:S01]  /*5440*/  FMUL.FTZ R81, R83, R81 ;  /* 0x0000005153517220 */ /* 0x000fe20000410000 */
[----:B------:R-:W-:Y:S01]  /*5450*/  MUFU.COS R93, R104 ;  /* 0x00000068005d7308 */ /* 0x000fe20000000000 */
[----:B------:R-:W-:Y:S01]  /*5460*/  FMUL.FTZ R89, R96, R10 ;  /* 0x0000000a60597220 */ /* 0x000fe20000410000 */
[C---:B------:R-:W-:Y:S01]  /*5470*/  FMUL.FTZ R79, R80.reuse, R79 ;  /* 0x0000004f504f7220 */ /* 0x040fe20000410000 */
[----:B------:R-:W-:Y:S01]  /*5480*/  FMUL.FTZ R78, R80, R78 ;  /* 0x0000004e504e7220 */ /* 0x000fe20000410000 */
[C---:B--2---:R-:W-:Y:S01]  /*5490*/  FMUL.FTZ R85, R86.reuse, R85 ;  /* 0x0000005556557220 */ /* 0x044fe20000410000 */
[----:B------:R-:W-:Y:S01]  /*54a0*/  FMUL.FTZ R84, R86, R84 ;  /* 0x0000005456547220 */ /* 0x000fe20000410000 */
[----:B------:R-:W-:-:S02]  /*54b0*/  IADD3 R80, PT, PT, R65, 0x8, RZ ;  /* 0x0000000841507810 */ /* 0x000fc40007ffe0ff */
[----:B------:R-:W-:Y:S01]  /*54c0*/  MUFU.SIN R43, R42 ;  /* 0x0000002a002b7308 */ /* 0x000fe20000000400 */
[----:B------:R-:W-:Y:S01]  /*54d0*/  IADD3 R86, PT, PT, R65, 0xa, RZ ;  /* 0x0000000a41567810 */ /* 0x000fe20007ffe0ff */
[C---:B------:R-:W-:Y:S01]  /*54e0*/  FMUL.FTZ R92, R96.reuse, R11 ;  /* 0x0000000b605c7220 */ /* 0x040fe20000410000 */
[----:B------:R-:W-:Y:S01]  /*54f0*/  FMUL.FTZ R94, R96, R12 ;  /* 0x0000000c605e7220 */ /* 0x000fe20000410000 */
[----:B------:R-:W-:-:S04]  /*5500*/  FSEL R75, R75, RZ, !P5 ;  /* 0x000000ff4b4b7208 */ /* 0x000fc80006800000 */
[----:B------:R1:W-:Y:S01]  /*5510*/  MUFU.COS R104, R42 ;  /* 0x0000002a00687308 */ /* 0x0003e20000000000 */
[----:B------:R-:W-:Y:S02]  /*5520*/  FSEL R76, R76, 1, !P5 ;  /* 0x3f8000004c4c7808 */ /* 0x000fe40006800000 */
[----:B------:R-:W-:Y:S02]  /*5530*/  FSEL R77, R52, RZ, !P5 ;  /* 0x000000ff344d7208 */ /* 0x000fe40006800000 */
[----:B------:R-:W-:-:S03]  /*5540*/  FSEL R81, R81, RZ, !P2 ;  /* 0x000000ff51517208 */ /* 0x000fc60005000000 */
[----:B------:R-:W-:Y:S01]  /*5550*/  MUFU.SIN R112, R102 ;  /* 0x0000006600707308 */ /* 0x000fe20000000400 */
[----:B-1----:R-:W-:Y:S01]  /*5560*/  FMUL.RZ R42, R103, 0.15915493667125701904 ;  /* 0x3e22f983672a7820 */ /* 0x002fe2000040c000 */
[----:B------:R-:W-:Y:S02]  /*5570*/  IADD3 R103, PT, PT, R65, 0xb, RZ ;  /* 0x0000000b41677810 */ /* 0x000fe40007ffe0ff */
[----:B------:R-:W-:-:S04]  /*5580*/  FSEL R82, R82, 1, !P2 ;  /* 0x3f80000052527808 */ /* 0x000fc80005000000 */
[----:B------:R1:W-:Y:S01]  /*5590*/  MUFU.COS R135, R102 ;  /* 0x0000006600877308 */ /* 0x0003e20000000000 */
[----:B------:R-:W-:Y:S02]  /*55a0*/  FSEL R83, R54, RZ, !P2 ;  /* 0x000000ff36537208 */ /* 0x000fe40005000000 */
[----:B------:R-:W-:Y:S02]  /*55b0*/  ISETP.GE.U32.AND P5, PT, R80, UR17, PT ;  /* 0x0000001150007c0c */ /* 0x000fe4000bfa6070 */
[----:B------:R-:W-:Y:S01]  /*55c0*/  ISETP.GE.U32.AND P2, PT, R86, UR17, PT ;  /* 0x0000001156007c0c */ /* 0x000fe2000bf46070 */
[----:B-1----:R-:W-:Y:S01]  /*55d0*/  VIADD R102, R65, 0x9 ;  /* 0x0000000941667836 */ /* 0x002fe20000000000 */
[----:B------:R-:W-:Y:S01]  /*55e0*/  LOP3.LUT R35, R35, 0x3e0, RZ, 0xc0, !PT ;  /* 0x000003e023237812 */ /* 0x000fe200078ec0ff */
[----:B------:R-:W1:Y:S01]  /*55f0*/  MUFU.EX2 R89, R89 ;  /* 0x0000005900597308 */ /* 0x000e620000000800 */
[----:B------:R-:W-:Y:S02]  /*5600*/  FSEL R78, R78, RZ, !P6 ;  /* 0x000000ff4e4e7208 */ /* 0x000fe40007000000 */
[----:B------:R-:W-:-:S02]  /*5610*/  FSEL R79, R79, 1, !P6 ;  /* 0x3f8000004f4f7808 */ /* 0x000fc40007000000 */
[----:B------:R-:W-:Y:S02]  /*5620*/  FSEL R80, R53, RZ, !P6 ;  /* 0x000000ff35507208 */ /* 0x000fe40007000000 */
[----:B------:R-:W-:Y:S02]  /*5630*/  FSEL R84, R84, RZ, !P3 ;  /* 0x000000ff54547208 */ /* 0x000fe40005800000 */
[----:B------:R-:W-:Y:S02]  /*5640*/  FSEL R85, R85, 1, !P3 ;  /* 0x3f80000055557808 */ /* 0x000fe40005800000 */
[----:B------:R-:W-:Y:S02]  /*5650*/  FSEL R86, R55, RZ, !P3 ;  /* 0x000000ff37567208 */ /* 0x000fe40005800000 */
[----:B------:R-:W-:Y:S02]  /*5660*/  ISETP.GE.U32.AND P6, PT, R102, UR17, PT ;  /* 0x0000001166007c0c */ /* 0x000fe4000bfc6070 */
[----:B------:R-:W-:Y:S01]  /*5670*/  ISETP.GE.U32.AND P3, PT, R103, UR17, PT ;  /* 0x0000001167007c0c */ /* 0x000fe2000bf66070 */
[----:B------:R-:W-:Y:S01]  /*5680*/  MUFU.SIN R102, R42 ;  /* 0x0000002a00667308 */ /* 0x000fe20000000400 */
[----:B------:R-:W-:-:S07]  /*5690*/  UMOV UR21, 0x400 ;  /* 0x0000040000157882 */ /* 0x000fce0000000000 */
[----:B------:R2:W-:Y:S08]  /*56a0*/  MUFU.COS R103, R42 ;  /* 0x0000002a00677308 */ /* 0x0005f00000000000 */
[----:B------:R-:W5:Y:S01]  /*56b0*/  MUFU.EX2 R92, R92 ;  /* 0x0000005c005c7308 */ /* 0x000f620000000800 */
[----:B--2---:R-:W-:-:S07]  /*56c0*/  IADD3 R42, PT, PT, R35, R0, RZ ;  /* 0x00000000232a7210 */ /* 0x004fce0007ffe0ff */
[----:B------:R-:W2:Y:S01]  /*56d0*/  MUFU.EX2 R94, R94 ;  /* 0x0000005e005e7308 */ /* 0x000ea20000000800 */
[----:B------:R-:W-:Y:S01]  /*56e0*/  IMAD R35, R35, 0x1f, R42 ;  /* 0x0000001f23237824 */ /* 0x000fe200078e022a */
[----:B0-----:R-:W-:-:S04]  /*56f0*/  ULEA UR21, UR16, UR21, 0x18 ;  /* 0x0000001510157291 */ /* 0x001fc8000f8ec0ff */
[----:B------:R-:W-:Y:S01]  /*5700*/  LEA.HI.SX32 R136, R35, R35, 0x1b ;  /* 0x0000002323887211 */ /* 0x000fe200078fdaff */
[C---:B-1----:R-:W-:Y:S01]  /*5710*/  FMUL.FTZ R88, R89.reuse, R88 ;  /* 0x0000005859587220 */ /* 0x042fe20000410000 */
[----:B------:R-:W-:Y:S02]  /*5720*/  FMUL.FTZ R87, R89, R87 ;  /* 0x0000005759577220 */ /* 0x000fe40000410000 */
[----:B------:R-:W-:Y:S01]  /*5730*/  LEA R136, R136, UR21, 0x1 ;  /* 0x0000001588887c11 */ /* 0x000fe2000f8e08ff */
[C---:B-----5:R-:W-:Y:S01]  /*5740*/  FMUL.FTZ R91, R92.reuse, R91 ;  /* 0x0000005b5c5b7220 */ /* 0x060fe20000410000 */
[----:B------:R-:W-:Y:S01]  /*5750*/  IADD3 R106, PT, PT, R65, 0xc, RZ ;  /* 0x0000000c416a7810 */ /* 0x000fe20007ffe0ff */
[----:B------:R-:W-:Y:S01]  /*5760*/  FMUL.FTZ R92, R92, R90 ;  /* 0x0000005a5c5c7220 */ /* 0x000fe20000410000 */
[----:B------:R-:W-:Y:S01]  /*5770*/  FSEL R87, R87, RZ, !P4 ;  /* 0x000000ff57577208 */ /* 0x000fe20006000000 */
[----:B------:R0:W-:Y:S01]  /*5780*/  STS.U16 [R136], R110 ;  /* 0x0000006e88007388 */ /* 0x0001e20000000400 */
[----:B------:R-:W-:Y:S01]  /*5790*/  FSEL R88, R88, 1, !P4 ;  /* 0x3f80000058587808 */ /* 0x000fe20006000000 */
[----:B--2---:R-:W-:Y:S01]  /*57a0*/  FMUL.FTZ R95, R94, R95 ;  /* 0x0000005f5e5f7220 */ /* 0x004fe20000410000 */
[----:B------:R-:W-:Y:S01]  /*57b0*/  FSEL R89, R56, RZ, !P4 ;  /* 0x000000ff38597208 */ /* 0x000fe20006000000 */
[----:B------:R-:W-:Y:S01]  /*57c0*/  FMUL.FTZ R94, R94, R93 ;  /* 0x0000005d5e5e7220 */ /* 0x000fe20000410000 */
[----:B------:R-:W-:Y:S01]  /*57d0*/  ISETP.GE.U32.AND P4, PT, R106, UR17, PT ;  /* 0x000000116a007c0c */ /* 0x000fe2000bf86070 */
[----:B------:R-:W-:Y:S01]  /*57e0*/  FMUL.FTZ R113, R96, R13 ;  /* 0x0000000d60717220 */ /* 0x000fe20000410000 */
[----:B------:R-:W-:-:S02]  /*57f0*/  IADD3 R106, PT, PT, R65, 0xd, RZ ;  /* 0x0000000d416a7810 */ /* 0x000fc40007ffe0ff */
[----:B------:R-:W-:Y:S02]  /*5800*/  IADD3 R111, PT, PT, R65, 0xe, RZ ;  /* 0x0000000e416f7810 */ /* 0x000fe40007ffe0ff */
[C---:B0-----:R-:W-:Y:S02]  /*5810*/  IADD3 R136, PT, PT, R35.reuse, 0x20, RZ ;  /* 0x0000002023887810 */ /* 0x041fe40007ffe0ff */
[----:B------:R-:W-:Y:S02]  /*5820*/  IADD3 R137, PT, PT, R35, 0x40, RZ ;  /* 0x0000004023897810 */ /* 0x000fe40007ffe0ff */
[----:B------:R-:W-:Y:S02]  /*5830*/  FSEL R90, R91, RZ, !P5 ;  /* 0x000000ff5b5a7208 */ /* 0x000fe40006800000 */
[----:B------:R-:W-:Y:S02]  /*5840*/  IADD3 R139, PT, PT, R35, 0x60, RZ ;  /* 0x00000060238b7810 */ /* 0x000fe40007ffe0ff */
[----:B------:R-:W-:-:S02]  /*5850*/  FSEL R91, R92, 1, !P5 ;  /* 0x3f8000005c5b7808 */ /* 0x000fc40006800000 */
[----:B------:R-:W-:Y:S02]  /*5860*/  FSEL R93, R95, RZ, !P6 ;  /* 0x000000ff5f5d7208 */ /* 0x000fe40007000000 */
[----:B------:R-:W-:Y:S02]  /*5870*/  IADD3 R138, PT, PT, R35, 0x80, RZ ;  /* 0x00000080238a7810 */ /* 0x000fe40007ffe0ff */
[----:B------:R-:W-:Y:S02]  /*5880*/  FSEL R92, R57, RZ, !P5 ;  /* 0x000000ff395c7208 */ /* 0x000fe40006800000 */
[----:B------:R-:W-:Y:S02]  /*5890*/  FSEL R94, R94, 1, !P6 ;  /* 0x3f8000005e5e7808 */ /* 0x000fe40007000000 */
[----:B------:R-:W-:Y:S02]  /*58a0*/  FSEL R95, R58, RZ, !P6 ;  /* 0x000000ff3a5f7208 */ /* 0x000fe40007000000 */
[----:B------:R-:W-:Y:S01]  /*58b0*/  LEA.HI.SX32 R136, R136, R35, 0x1b ;  /* 0x0000002388887211 */ /* 0x000fe200078fdaff */
[----:B------:R-:W-:Y:S01]  /*58c0*/  FMUL.FTZ R105, R96, R14 ;  /* 0x0000000e60697220 */ /* 0x000fe20000410000 */
[----:B------:R-:W-:Y:S01]  /*58d0*/  ISETP.GE.U32.AND P5, PT, R106, UR17, PT ;  /* 0x000000116a007c0c */ /* 0x000fe2000bfa6070 */
[C---:B------:R-:W-:Y:S01]  /*58e0*/  FMUL.FTZ R107, R96.reuse, R15 ;  /* 0x0000000f606b7220 */ /* 0x040fe20000410000 */
[----:B------:R-:W-:Y:S01]  /*58f0*/  ISETP.GE.U32.AND P6, PT, R111, UR17, PT ;  /* 0x000000116f007c0c */ /* 0x000fe2000bfc6070 */
[C---:B------:R-:W-:Y:S01]  /*5900*/  FMUL.FTZ R106, R96.reuse, R16 ;  /* 0x00000010606a7220 */ /* 0x040fe20000410000 */
[----:B------:R-:W-:Y:S01]  /*5910*/  LEA.HI.SX32 R137, R137, R35, 0x1b ;  /* 0x0000002389897211 */ /* 0x000fe200078fdaff */
[C---:B------:R-:W-:Y:S01]  /*5920*/  FMUL.FTZ R110, R96.reuse, R17 ;  /* 0x00000011606e7220 */ /* 0x040fe20000410000 */
[----:B------:R-:W-:Y:S01]  /*5930*/  FMUL.FTZ R111, R96, R18 ;  /* 0x00000012606f7220 */ /* 0x000fe20000410000 */
[-C--:B------:R-:W-:Y:S01]  /*5940*/  LEA.HI.SX32 R139, R139, R35.reuse, 0x1b ;  /* 0x000000238b8b7211 */ /* 0x080fe200078fdaff */
[----:B------:R-:W0:Y:S01]  /*5950*/  MUFU.EX2 R113, R113 ;  /* 0x0000007100717308 */ /* 0x000e220000000800 */
[----:B------:R-:W-:-:S02]  /*5960*/  LEA.HI.SX32 R96, R138, R35, 0x1b ;  /* 0x000000238a607211 */ /* 0x000fc400078fdaff */
[----:B------:R-:W-:Y:S02]  /*5970*/  LEA R136, R136, UR21, 0x1 ;  /* 0x0000001588887c11 */ /* 0x000fe4000f8e08ff */
[----:B------:R-:W-:Y:S02]  /*5980*/  LEA R137, R137, UR21, 0x1 ;  /* 0x0000001589897c11 */ /* 0x000fe4000f8e08ff */
[----:B------:R-:W-:Y:S02]  /*5990*/  LEA R139, R139, UR21, 0x1 ;  /* 0x000000158b8b7c11 */ /* 0x000fe4000f8e08ff */
[----:B------:R-:W-:Y:S01]  /*59a0*/  LEA R96, R96, UR21, 0x1 ;  /* 0x0000001560607c11 */ /* 0x000fe2000f8e08ff */
[----:B------:R1:W-:Y:S04]  /*59b0*/  STS.U16 [R136+0x40], R100 ;  /* 0x0000406488007388 */ /* 0x0003e80000000400 */
[----:B----4-:R-:W-:Y:S04]  /*59c0*/  STS.U16 [R137+0x80], R101 ;  /* 0x0000806589007388 */ /* 0x010fe80000000400 */
[----:B---3--:R-:W-:Y:S04]  /*59d0*/  STS.U16 [R139+0xc0], R97 ;  /* 0x0000c0618b007388 */ /* 0x008fe80000000400 */
[----:B------:R2:W-:Y:S01]  /*59e0*/  STS.U16 [R96+0x100], R98 ;  /* 0x0001006260007388 */ /* 0x0005e20000000400 */
[----:B-1----:R-:W-:Y:S01]  /*59f0*/  FMUL.FTZ R136, RZ, R69 ;  /* 0x00000045ff887220 */ /* 0x002fe20000410000 */
[----:B------:R-:W-:Y:S01]  /*5a00*/  FMUL.FTZ R109, R41, R16 ;  /* 0x00000010296d7220 */ /* 0x000fe20000410000 */
[----:B--2---:R-:W-:-:S02]  /*5a10*/  FMUL.FTZ R98, R69, R68 ;  /* 0x0000004445627220 */ /* 0x004fc40000410000 */
[----:B------:R-:W-:Y:S02]  /*5a20*/  FFMA.FTZ R136, R70, R68, -R136 ;  /* 0x0000004446887223 */ /* 0x000fe40000010888 */
[----:B------:R-:W-:Y:S01]  /*5a30*/  FFMA.FTZ R98, RZ, R70, R98 ;  /* 0x00000046ff627223 */ /* 0x000fe20000010062 */
[C---:B0-----:R-:W-:Y:S01]  /*5a40*/  FMUL.FTZ R97, R113.reuse, R135 ;  /* 0x0000008771617220 */ /* 0x041fe20000410000 */
[----:B------:R-:W-:Y:S02]  /*5a50*/  FADD.FTZ R136, R136, R71 ;  /* 0x0000004788887221 */ /* 0x000fe40000010000 */
[----:B------:R-:W-:Y:S01]  /*5a60*/  FADD.FTZ R135, RZ, R98 ;  /* 0x00000062ff877221 */ /* 0x000fe20000010000 */
[----:B------:R-:W-:Y:S01]  /*5a70*/  FMUL.FTZ R96, R113, R112 ;  /* 0x0000007071607220 */ /* 0x000fe20000410000 */
[----:B------:R-:W-:Y:S01]  /*5a80*/  FMUL.RZ R109, R109, 0.15915493667125701904 ;  /* 0x3e22f9836d6d7820 */ /* 0x000fe2000040c000 */
[----:B------:R-:W-:Y:S01]  /*5a90*/  FMUL.FTZ R138, R41, R17 ;  /* 0x00000011298a7220 */ /* 0x000fe20000410000 */
[----:B------:R-:W-:Y:S01]  /*5aa0*/  IADD3 R112, PT, PT, R35, 0xa0, RZ ;  /* 0x000000a023707810 */ /* 0x000fe20007ffe0ff */
[C---:B------:R-:W-:Y:S01]  /*5ab0*/  FMUL.FTZ R137, R72.reuse, R135 ;  /* 0x0000008748897220 */ /* 0x040fe20000410000 */
[-C--:B------:R-:W-:Y:S01]  /*5ac0*/  FMUL.FTZ R139, R72, R136.reuse ;  /* 0x00000088488b7220 */ /* 0x080fe20000410000 */
[----:B------:R-:W-:Y:S01]  /*5ad0*/  FMUL.RZ R138, R138, 0.15915493667125701904 ;  /* 0x3e22f9838a8a7820 */ /* 0x000fe2000040c000 */
[----:B------:R-:W-:Y:S01]  /*5ae0*/  LEA.HI.SX32 R112, R112, R35, 0x1b ;  /* 0x0000002370707211 */ /* 0x000fe200078fdaff */
[----:B------:R-:W-:Y:S01]  /*5af0*/  FFMA.FTZ R137, R73, R136, -R137 ;  /* 0x0000008849897223 */ /* 0x000fe20000010889 */
[----:B------:R-:W0:Y:S01]  /*5b00*/  MUFU.EX2 R105, R105 ;  /* 0x0000006900697308 */ /* 0x000e220000000800 */
[----:B------:R-:W-:Y:S01]  /*5b10*/  FMUL.FTZ R113, R41, R18 ;  /* 0x0000001229717220 */ /* 0x000fe20000410000 */
[----:B------:R-:W-:-:S02]  /*5b20*/  VIADD R41, R65, 0xf ;  /* 0x0000000f41297836 */ /* 0x000fc40000000000 */
[----:B------:R-:W-:Y:S01]  /*5b30*/  FFMA.FTZ R139, R73, R135, R139 ;  /* 0x00000087498b7223 */ /* 0x000fe2000001008b */
[----:B------:R-:W-:Y:S01]  /*5b40*/  LEA R112, R112, UR21, 0x1 ;  /* 0x0000001570707c11 */ /* 0x000fe2000f8e08ff */
[----:B------:R-:W-:Y:S02]  /*5b50*/  FADD.FTZ R137, R137, R74 ;  /* 0x0000004a89897221 */ /* 0x000fe40000010000 */
[----:B------:R-:W-:Y:S01]  /*5b60*/  MUFU.SIN R108, R109 ;  /* 0x0000006d006c7308 */ /* 0x000fe20000000400 */
[----:B------:R-:W-:Y:S01]  /*5b70*/  FSEL R96, R96, RZ, !P2 ;  /* 0x000000ff60607208 */ /* 0x000fe20005000000 */
[----:B------:R-:W-:Y:S01]  /*5b80*/  FADD.FTZ R139, RZ, R139 ;  /* 0x0000008bff8b7221 */ /* 0x000fe20000010000 */
[----:B------:R-:W-:-:S05]  /*5b90*/  FSEL R97, R97, 1, !P2 ;  /* 0x3f80000061617808 */ /* 0x000fca0005000000 */
[----:B------:R-:W-:Y:S01]  /*5ba0*/  MUFU.COS R109, R109 ;  /* 0x0000006d006d7308 */ /* 0x000fe20000000000 */
[----:B------:R-:W-:Y:S02]  /*5bb0*/  FSEL R98, R59, RZ, !P2 ;  /* 0x000000ff3b627208 */ /* 0x000fe40005000000 */
[----:B------:R-:W-:-:S05]  /*5bc0*/  ISETP.GE.U32.AND P2, PT, R41, UR17, PT ;  /* 0x0000001129007c0c */ /* 0x000fca000bf46070 */
[----:B------:R-:W1:Y:S01]  /*5bd0*/  MUFU.EX2 R106, R106 ;  /* 0x0000006a006a7308 */ /* 0x000e620000000800 */
[C---:B------:R-:W-:Y:S01]  /*5be0*/  FMUL.FTZ R41, R75.reuse, R137 ;  /* 0x000000894b297220 */ /* 0x040fe20000410000 */
[----:B------:R2:W-:Y:S06]  /*5bf0*/  STS.U16 [R112+0x140], R99 ;  /* 0x0001406370007388 */ /* 0x0005ec0000000400 */
[----:B------:R-:W-:Y:S08]  /*5c00*/  MUFU.EX2 R110, R110 ;  /* 0x0000006e006e7308 */ /* 0x000ff00000000800 */
[----:B------:R-:W3:Y:S01]  /*5c10*/  MUFU.SIN R100, R138 ;  /* 0x0000008a00647308 */ /* 0x000ee20000000400 */
[-C--:B--2---:R-:W-:Y:S01]  /*5c20*/  FMUL.FTZ R99, R75, R139.reuse ;  /* 0x0000008b4b637220 */ /* 0x084fe20000410000 */
[----:B------:R-:W-:Y:S01]  /*5c30*/  FMUL.RZ R113, R113, 0.15915493667125701904 ;  /* 0x3e22f98371717820 */ /* 0x000fe2000040c000 */
[----:B------:R-:W-:-:S05]  /*5c40*/  FFMA.FTZ R41, R76, R139, R41 ;  /* 0x0000008b4c297223 */ /* 0x000fca0000010029 */
[----:B------:R-:W2:Y:S01]  /*5c50*/  MUFU.COS R138, R138 ;  /* 0x0000008a008a7308 */ /* 0x000ea20000000000 */
[----:B------:R-:W-:Y:S01]  /*5c60*/  FFMA.FTZ R99, R76, R137, -R99 ;  /* 0x000000894c637223 */ /* 0x000fe20000010863 */
[----:B------:R-:W-:-:S06]  /*5c70*/  FADD.FTZ R41, RZ, R41 ;  /* 0x00000029ff297221 */ /* 0x000fcc0000010000 */
[----:B------:R-:W4:Y:S01]  /*5c80*/  MUFU.EX2 R107, R107 ;  /* 0x0000006b006b7308 */ /* 0x000f220000000800 */
[C---:B0-----:R-:W-:Y:S01]  /*5c90*/  FMUL.FTZ R104, R105.reuse, R104 ;  /* 0x0000006869687220 */ /* 0x041fe20000410000 */
[----:B------:R-:W-:Y:S01]  /*5ca0*/  FMUL.FTZ R43, R105, R43 ;  /* 0x0000002b692b7220 */ /* 0x000fe20000410000 */
[----:B------:R-:W-:Y:S01]  /*5cb0*/  FADD.FTZ R99, R99, R77 ;  /* 0x0000004d63637221 */ /* 0x000fe20000010000 */
[C---:B-1----:R-:W-:Y:S01]  /*5cc0*/  FMUL.FTZ R109, R106.reuse, R109 ;  /* 0x0000006d6a6d7220 */ /* 0x042fe20000410000 */
[----:B------:R-:W-:-:S03]  /*5cd0*/  FMUL.FTZ R105, R106, R108 ;  /* 0x0000006c6a697220 */ /* 0x000fc60000410000 */
[----:B------:R-:W-:Y:S01]  /*5ce0*/  MUFU.EX2 R111, R111 ;  /* 0x0000006f006f7308 */ /* 0x000fe20000000800 */
[----:B------:R-:W-:Y:S01]  /*5cf0*/  FMUL.FTZ R106, R78, R41 ;  /* 0x000000294e6a7220 */ /* 0x000fe20000410000 */
[----:B---3--:R-:W-:-:S06]  /*5d00*/  FMUL.FTZ R108, R110, R100 ;  /* 0x000000646e6c7220 */ /* 0x008fcc0000410000 */
[----:B------:R-:W0:Y:S01]  /*5d10*/  MUFU.COS R112, R113 ;  /* 0x0000007100707308 */ /* 0x000e220000000000 */
[----:B------:R-:W-:-:S07]  /*5d20*/  FMUL.FTZ R100, R78, R99 ;  /* 0x000000634e647220 */ /* 0x000fce0000410000 */
[----:B------:R1:W3:Y:S01]  /*5d30*/  MUFU.SIN R101, R113 ;  /* 0x0000007100657308 */ /* 0x0002e20000000400 */
[C---:B------:R-:W-:Y:S01]  /*5d40*/  FFMA.FTZ R99, R79.reuse, R99, -R106 ;  /* 0x000000634f637223 */ /* 0x040fe2000001086a */
[----:B------:R-:W-:Y:S01]  /*5d50*/  FFMA.FTZ R41, R79, R41, R100 ;  /* 0x000000294f297223 */ /* 0x000fe20000010064 */
[----:B--2---:R-:W-:Y:S01]  /*5d60*/  FMUL.FTZ R138, R110, R138 ;  /* 0x0000008a6e8a7220 */ /* 0x004fe20000410000 */
[C---:B------:R-:W-:Y:S01]  /*5d70*/  FMUL.FTZ R106, R66.reuse, R69 ;  /* 0x00000045426a7220 */ /* 0x040fe20000410000 */
[C---:B----4-:R-:W-:Y:S01]  /*5d80*/  FMUL.FTZ R103, R107.reuse, R103 ;  /* 0x000000676b677220 */ /* 0x050fe20000410000 */
[----:B------:R-:W-:Y:S01]  /*5d90*/  FMUL.FTZ R102, R107, R102 ;  /* 0x000000666b667220 */ /* 0x000fe20000410000 */
[----:B------:R-:W-:Y:S01]  /*5da0*/  FADD.FTZ R110, R99, R80 ;  /* 0x00000050636e7221 */ /* 0x000fe20000010000 */
[C---:B------:R-:W-:Y:S01]  /*5db0*/  FMUL.FTZ R107, R67.reuse, R69 ;  /* 0x00000045436b7220 */ /* 0x040fe20000410000 */
[----:B------:R-:W-:Y:S01]  /*5dc0*/  FADD.FTZ R41, RZ, R41 ;  /* 0x00000029ff297221 */ /* 0x000fe20000010000 */
[----:B------:R-:W-:Y:S01]  /*5dd0*/  FFMA.FTZ R106, R67, R70, -R106 ;  /* 0x00000046436a7223 */ /* 0x000fe2000001086a */
[----:B------:R-:W-:Y:S01]  /*5de0*/  FMUL.FTZ R99, R81, R110 ;  /* 0x0000006e51637220 */ /* 0x000fe20000410000 */
[----:B0-----:R-:W-:Y:S01]  /*5df0*/  FMUL.FTZ R112, R111, R112 ;  /* 0x000000706f707220 */ /* 0x001fe20000410000 */
[----:B------:R-:W-:Y:S01]  /*5e00*/  FFMA.FTZ R107, R66, R70, R107 ;  /* 0x00000046426b7223 */ /* 0x000fe2000001006b */
[-C--:B-1----:R-:W-:Y:S01]  /*5e10*/  FMUL.FTZ R113, R81, R41.reuse ;  /* 0x0000002951717220 */ /* 0x082fe20000410000 */
[----:B------:R-:W-:Y:S01]  /*5e20*/  FFMA.FTZ R99, R82, R41, R99 ;  /* 0x0000002952637223 */ /* 0x000fe20000010063 */
[----:B---3--:R-:W-:Y:S01]  /*5e30*/  FMUL.FTZ R111, R111, R101 ;  /* 0x000000656f6f7220 */ /* 0x008fe20000410000 */
[C---:B------:R-:W-:Y:S01]  /*5e40*/  FMUL.FTZ R101, R72.reuse, R106 ;  /* 0x0000006a48657220 */ /* 0x040fe20000410000 */
[-C--:B------:R-:W-:Y:S01]  /*5e50*/  FMUL.FTZ R100, R72, R107.reuse ;  /* 0x0000006b48647220 */ /* 0x080fe20000410000 */
[----:B------:R-:W-:Y:S01]  /*5e60*/  FFMA.FTZ R113, R82, R110, -R113 ;  /* 0x0000006e52717223 */ /* 0x000fe20000010871 */
[----:B------:R-:W-:Y:S01]  /*5e70*/  FADD.FTZ R99, RZ, R99 ;  /* 0x00000063ff637221 */ /* 0x000fe20000010000 */
[C---:B------:R-:W-:Y:S01]  /*5e80*/  FFMA.FTZ R101, R73.reuse, R107, R101 ;  /* 0x0000006b49657223 */ /* 0x040fe20000010065 */
[----:B------:R-:W-:Y:S01]  /*5e90*/  FFMA.FTZ R100, R73, R106, -R100 ;  /* 0x0000006a49647223 */ /* 0x000fe20000010864 */
[----:B------:R-:W-:Y:S01]  /*5ea0*/  FADD.FTZ R113, R113, R83 ;  /* 0x0000005371717221 */ /* 0x000fe20000010000 */
[C---:B------:R-:W-:Y:S01]  /*5eb0*/  FMUL.FTZ R106, R84.reuse, R99 ;  /* 0x00000063546a7220 */ /* 0x040fe20000410000 */
[C---:B------:R-:W-:Y:S01]  /*5ec0*/  FMUL.FTZ R41, R75.reuse, R101 ;  /* 0x000000654b297220 */ /* 0x040fe20000410000 */
[-C--:B------:R-:W-:Y:S01]  /*5ed0*/  FMUL.FTZ R110, R75, R100.reuse ;  /* 0x000000644b6e7220 */ /* 0x080fe20000410000 */
[-C--:B------:R-:W-:Y:S01]  /*5ee0*/  FMUL.FTZ R107, R84, R113.reuse ;  /* 0x00000071546b7220 */ /* 0x080fe20000410000 */
[C---:B------:R-:W-:Y:S01]  /*5ef0*/  FFMA.FTZ R113, R85.reuse, R113, -R106 ;  /* 0x0000007155717223 */ /* 0x040fe2000001086a */
[C---:B------:R-:W-:Y:S01]  /*5f00*/  FFMA.FTZ R100, R76.reuse, R100, -R41 ;  /* 0x000000644c647223 */ /* 0x040fe20000010829 */
[----:B------:R-:W-:Y:S01]  /*5f10*/  FFMA.FTZ R41, R76, R101, R110 ;  /* 0x000000654c297223 */ /* 0x000fe2000001006e */
[----:B------:R-:W-:Y:S01]  /*5f20*/  FFMA.FTZ R101, R85, R99, R107 ;  /* 0x0000006355657223 */ /* 0x000fe2000001006b */
[----:B------:R-:W-:Y:S01]  /*5f30*/  FADD.FTZ R99, R113, R86 ;  /* 0x0000005671637221 */ /* 0x000fe20000010000 */
[C---:B------:R-:W-:Y:S01]  /*5f40*/  FMUL.FTZ R106, R78.reuse, R100 ;  /* 0x000000644e6a7220 */ /* 0x040fe20000410000 */
[----:B------:R-:W-:Y:S01]  /*5f50*/  FMUL.FTZ R107, R78, R41 ;  /* 0x000000294e6b7220 */ /* 0x000fe20000410000 */
[----:B------:R-:W-:-:S02]  /*5f60*/  FADD.FTZ R101, RZ, R101 ;  /* 0x00000065ff657221 */ /* 0x000fc40000010000 */
[----:B------:R-:W-:Y:S01]  /*5f70*/  FFMA.FTZ R106, R79, R41, R106 ;  /* 0x000000294f6a7223 */ /* 0x000fe2000001006a */
[----:B------:R-:W-:Y:S01]  /*5f80*/  FMUL.FTZ R41, R87, R99 ;  /* 0x0000006357297220 */ /* 0x000fe20000410000 */
[----:B------:R-:W-:Y:S01]  /*5f90*/  FFMA.FTZ R110, R79, R100, -R107 ;  /* 0x000000644f6e7223 */ /* 0x000fe2000001086b */
[-C--:B------:R-:W-:Y:S01]  /*5fa0*/  FMUL.FTZ R113, R87, R101.reuse ;  /* 0x0000006557717220 */ /* 0x080fe20000410000 */
[C---:B------:R-:W-:Y:S01]  /*5fb0*/  FMUL.FTZ R100, R81.reuse, R106 ;  /* 0x0000006a51647220 */ /* 0x040fe20000410000 */
[C---:B------:R-:W-:Y:S01]  /*5fc0*/  FFMA.FTZ R41, R88.reuse, R101, R41 ;  /* 0x0000006558297223 */ /* 0x040fe20000010029 */
[-C--:B------:R-:W-:Y:S01]  /*5fd0*/  FMUL.FTZ R107, R81, R110.reuse ;  /* 0x0000006e516b7220 */ /* 0x080fe20000410000 */
[----:B------:R-:W-:Y:S01]  /*5fe0*/  FFMA.FTZ R113, R88, R99, -R113 ;  /* 0x0000006358717223 */ /* 0x000fe20000010871 */
[C---:B------:R-:W-:Y:S01]  /*5ff0*/  FFMA.FTZ R100, R82.reuse, R110, -R100 ;  /* 0x0000006e52647223 */ /* 0x040fe20000010864 */
[----:B------:R-:W-:Y:S01]  /*6000*/  FADD.FTZ R99, RZ, R41 ;  /* 0x00000029ff637221 */ /* 0x000fe20000010000 */
[----:B------:R-:W-:Y:S01]  /*6010*/  FFMA.FTZ R107, R82, R106, R107 ;  /* 0x0000006a526b7223 */ /* 0x000fe2000001006b */
[----:B------:R-:W-:Y:S01]  /*6020*/  FADD.FTZ R113, R113, R89 ;  /* 0x0000005971717221 */ /* 0x000fe20000010000 */
[-C--:B------:R-:W-:Y:S01]  /*6030*/  FMUL.FTZ R41, R84, R100.reuse ;  /* 0x0000006454297220 */ /* 0x080fe20000410000 */
[----:B------:R-:W-:Y:S01]  /*6040*/  FMUL.FTZ R101, R90, R99 ;  /* 0x000000635a657220 */ /* 0x000fe20000410000 */
[----:B------:R-:W-:Y:S01]  /*6050*/  FMUL.FTZ R110, R84, R107 ;  /* 0x0000006b546e7220 */ /* 0x000fe20000410000 */
[----:B------:R-:W-:Y:S01]  /*6060*/  FMUL.FTZ R106, R90, R113 ;  /* 0x000000715a6a7220 */ /* 0x000fe20000410000 */
[----:B------:R-:W-:Y:S01]  /*6070*/  FFMA.FTZ R107, R85, R107, R41 ;  /* 0x0000006b556b7223 */ /* 0x000fe20000010029 */
[----:B------:R-:W-:Y:S01]  /*6080*/  FFMA.FTZ R101, R91, R113, -R101 ;  /* 0x000000715b657223 */ /* 0x000fe20000010865 */
[----:B------:R-:W-:Y:S01]  /*6090*/  FFMA.FTZ R41, R85, R100, -R110 ;  /* 0x0000006455297223 */ /* 0x000fe2000001086e */
[----:B------:R-:W-:Y:S01]  /*60a0*/  FFMA.FTZ R99, R91, R99, R106 ;  /* 0x000000635b637223 */ /* 0x000fe2000001006a */
[----:B------:R-:W-:Y:S01]  /*60b0*/  FMUL.FTZ R113, R87, R107 ;  /* 0x0000006b57717220 */ /* 0x000fe20000410000 */
[----:B------:R-:W-:Y:S01]  /*60c0*/  FADD.FTZ R100, R101, R92 ;  /* 0x0000005c65647221 */ /* 0x000fe20000010000 */
[-C--:B------:R-:W-:Y:S01]  /*60d0*/  FMUL.FTZ R110, R87, R41.reuse ;  /* 0x00000029576e7220 */ /* 0x080fe20000410000 */
[----:B------:R-:W-:Y:S01]  /*60e0*/  FADD.FTZ R99, RZ, R99 ;  /* 0x00000063ff637221 */ /* 0x000fe20000010000 */
[C---:B------:R-:W-:Y:S01]  /*60f0*/  FFMA.FTZ R101, R88.reuse, R41, -R113 ;  /* 0x0000002958657223 */ /* 0x040fe20000010871 */
[C---:B------:R-:W-:Y:S01]  /*6100*/  FMUL.FTZ R41, R93.reuse, R100 ;  /* 0x000000645d297220 */ /* 0x040fe20000410000 */
[----:B------:R-:W-:Y:S01]  /*6110*/  FFMA.FTZ R110, R88, R107, R110 ;  /* 0x0000006b586e7223 */ /* 0x000fe2000001006e */
[----:B------:R-:W-:Y:S01]  /*6120*/  FMUL.FTZ R113, R93, R99 ;  /* 0x000000635d717220 */ /* 0x000fe20000410000 */
[----:B------:R-:W-:Y:S01]  /*6130*/  FMUL.FTZ R106, R90, R101 ;  /* 0x000000655a6a7220 */ /* 0x000fe20000410000 */
[----:B------:R-:W-:Y:S01]  /*6140*/  FFMA.FTZ R41, R94, R99, R41 ;  /* 0x000000635e297223 */ /* 0x000fe20000010029 */
[----:B------:R-:W-:Y:S01]  /*6150*/  FMUL.FTZ R107, R90, R110 ;  /* 0x0000006e5a6b7220 */ /* 0x000fe20000410000 */
[----:B------:R-:W-:Y:S01]  /*6160*/  FFMA.FTZ R113, R94, R100, -R113 ;  /* 0x000000645e717223 */ /* 0x000fe20000010871 */
[C---:B------:R-:W-:Y:S01]  /*6170*/  FFMA.FTZ R106, R91.reuse, R110, R106 ;  /* 0x0000006e5b6a7223 */ /* 0x040fe2000001006a */
[----:B------:R-:W-:Y:S01]  /*6180*/  FADD.FTZ R41, RZ, R41 ;  /* 0x00000029ff297221 */ /* 0x000fe20000010000 */
[----:B------:R-:W-:Y:S01]  /*6190*/  FFMA.FTZ R107, R91, R101, -R107 ;  /* 0x000000655b6b7223 */ /* 0x000fe2000001086b */
[----:B------:R-:W-:Y:S01]  /*61a0*/  FADD.FTZ R99, R113, R95 ;  /* 0x0000005f71637221 */ /* 0x000fe20000010000 */
[CC--:B------:R-:W-:Y:S01]  /*61b0*/  FMUL.FTZ R113, R93.reuse, R106.reuse ;  /* 0x0000006a5d717220 */ /* 0x0c0fe20000410000 */
[C---:B------:R-:W-:Y:S01]  /*61c0*/  FMUL.FTZ R100, R96.reuse, R41 ;  /* 0x0000002960647220 */ /* 0x040fe20000410000 */
[----:B------:R-:W-:Y:S01]  /*61d0*/  FMUL.FTZ R110, R93, R107 ;  /* 0x0000006b5d6e7220 */ /* 0x000fe20000410000 */
[----:B------:R-:W-:Y:S01]  /*61e0*/  FMUL.FTZ R101, R96, R99 ;  /* 0x0000006360657220 */ /* 0x000fe20000410000 */
[C---:B------:R-:W-:Y:S01]  /*61f0*/  FFMA.FTZ R113, R94.reuse, R107, -R113 ;  /* 0x0000006b5e717223 */ /* 0x040fe20000010871 */
[C---:B------:R-:W-:Y:S01]  /*6200*/  FFMA.FTZ R107, R97.reuse, R99, -R100 ;  /* 0x00000063616b7223 */ /* 0x040fe20000010864 */
[----:B------:R-:W-:Y:S01]  /*6210*/  FFMA.FTZ R106, R94, R106, R110 ;  /* 0x0000006a5e6a7223 */ /* 0x000fe2000001006e */
[----:B------:R-:W-:Y:S01]  /*6220*/  FFMA.FTZ R101, R97, R41, R101 ;  /* 0x0000002961657223 */ /* 0x000fe20000010065 */
[----:B------:R-:W-:Y:S01]  /*6230*/  FSEL R99, R43, RZ, !P3 ;  /* 0x000000ff2b637208 */ /* 0x000fe20005800000 */
[----:B------:R-:W-:Y:S01]  /*6240*/  FADD.FTZ R107, R107, R98 ;  /* 0x000000626b6b7221 */ /* 0x000fe20000010000 */
[----:B------:R-:W-:Y:S01]  /*6250*/  FSEL R100, R104, 1, !P3 ;  /* 0x3f80000068647808 */ /* 0x000fe20005800000 */
[C---:B------:R-:W-:Y:S01]  /*6260*/  FMUL.FTZ R104, R96.reuse, R106 ;  /* 0x0000006a60687220 */ /* 0x040fe20000410000 */
[----:B------:R-:W-:Y:S01]  /*6270*/  FADD.FTZ R101, RZ, R101 ;  /* 0x00000065ff657221 */ /* 0x000fe20000010000 */
[----:B------:R-:W-:Y:S01]  /*6280*/  FMUL.FTZ R41, R96, R113 ;  /* 0x0000007160297220 */ /* 0x000fe20000410000 */
[----:B------:R-:W-:Y:S01]  /*6290*/  FMUL.FTZ R43, R99, R107 ;  /* 0x0000006b632b7220 */ /* 0x000fe20000410000 */
[----:B------:R-:W-:Y:S01]  /*62a0*/  FFMA.FTZ R113, R97, R113, -R104 ;  /* 0x0000007161717223 */ /* 0x000fe20000010868 */
[----:B------:R-:W-:-:S02]  /*62b0*/  FMUL.FTZ R104, R99, R101 ;  /* 0x0000006563687220 */ /* 0x000fc40000410000 */
[----:B------:R-:W-:Y:S01]  /*62c0*/  FFMA.FTZ R43, R100, R101, R43 ;  /* 0x00000065642b7223 */ /* 0x000fe2000001002b */
[----:B------:R-:W-:Y:S01]  /*62d0*/  FSEL R101, R60, RZ, !P3 ;  /* 0x000000ff3c657208 */ /* 0x000fe20005800000 */
[----:B------:R-:W-:Y:S01]  /*62e0*/  FFMA.FTZ R104, R100, R107, -R104 ;  /* 0x0000006b64687223 */ /* 0x000fe20000010868 */
[----:B------:R-:W-:Y:S01]  /*62f0*/  FFMA.FTZ R41, R97, R106, R41 ;  /* 0x0000006a61297223 */ /* 0x000fe20000010029 */
[----:B------:R-:W-:Y:S02]  /*6300*/  FSEL R102, R102, RZ, !P4 ;  /* 0x000000ff66667208 */ /* 0x000fe40006000000 */
[----:B------:R-:W-:Y:S01]  /*6310*/  FADD.FTZ R154, R104, R101 ;  /* 0x00000065689a7221 */ /* 0x000fe20000010000 */
[----:B------:R-:W-:Y:S01]  /*6320*/  FADD.FTZ R43, RZ, R43 ;  /* 0x0000002bff2b7221 */ /* 0x000fe20000010000 */
[----:B------:R-:W-:Y:S01]  /*6330*/  FSEL R103, R103, 1, !P4 ;  /* 0x3f80000067677808 */ /* 0x000fe20006000000 */
[C---:B------:R-:W-:Y:S01]  /*6340*/  FMUL.FTZ R110, R99.reuse, R41 ;  /* 0x00000029636e7220 */ /* 0x040fe20000410000 */
[CC--:B------:R-:W-:Y:S01]  /*6350*/  FMUL.FTZ R104, R102.reuse, R154.reuse ;  /* 0x0000009a66687220 */ /* 0x0c0fe20000410000 */
[----:B------:R-:W-:Y:S01]  /*6360*/  FMUL.FTZ R107, R99, R113 ;  /* 0x00000071636b7220 */ /* 0x000fe20000410000 */
[----:B------:R-:W-:Y:S01]  /*6370*/  FMUL.FTZ R106, R102, R43 ;  /* 0x0000002b666a7220 */ /* 0x000fe20000410000 */
[C---:B------:R-:W-:Y:S01]  /*6380*/  FFMA.FTZ R113, R100.reuse, R113, -R110 ;  /* 0x0000007164717223 */ /* 0x040fe2000001086e */
[----:B------:R-:W-:Y:S01]  /*6390*/  FFMA.FTZ R110, R103, R43, R104 ;  /* 0x0000002b676e7223 */ /* 0x000fe20000010068 */
[----:B------:R-:W-:Y:S01]  /*63a0*/  FSEL R104, R61, RZ, !P4 ;  /* 0x000000ff3d687208 */ /* 0x000fe20006000000 */
[----:B------:R-:W-:Y:S01]  /*63b0*/  FFMA.FTZ R154, R103, R154, -R106 ;  /* 0x0000009a679a7223 */ /* 0x000fe2000001086a */
[----:B------:R-:W-:Y:S01]  /*63c0*/  FSEL R105, R105, RZ, !P5 ;  /* 0x000000ff69697208 */ /* 0x000fe20006800000 */
[----:B------:R-:W-:Y:S01]  /*63d0*/  FADD.FTZ R110, RZ, R110 ;  /* 0x0000006eff6e7221 */ /* 0x000fe20000010000 */
[----:B------:R-:W-:Y:S01]  /*63e0*/  FFMA.FTZ R41, R100, R41, R107 ;  /* 0x0000002964297223 */ /* 0x000fe2000001006b */
[----:B------:R-:W-:Y:S01]  /*63f0*/  FADD.FTZ R154, R154, R104 ;  /* 0x000000689a9a7221 */ /* 0x000fe20000010000 */
[----:B------:R-:W-:Y:S01]  /*6400*/  FSEL R106, R109, 1, !P5 ;  /* 0x3f8000006d6a7808 */ /* 0x000fe20006800000 */
[C---:B------:R-:W-:Y:S01]  /*6410*/  FMUL.FTZ R135, R105.reuse, R110 ;  /* 0x0000006e69877220 */ /* 0x040fe20000410000 */
[----:B------:R-:W-:Y:S01]  /*6420*/  FMUL.FTZ R43, R102, R41 ;  /* 0x00000029662b7220 */ /* 0x000fe20000410000 */
[-C--:B------:R-:W-:Y:S01]  /*6430*/  FMUL.FTZ R109, R105, R154.reuse ;  /* 0x0000009a696d7220 */ /* 0x080fe20000410000 */
[----:B------:R-:W-:Y:S01]  /*6440*/  FSEL R107, R62, RZ, !P5 ;  /* 0x000000ff3e6b7208 */ /* 0x000fe20006800000 */
[C---:B------:R-:W-:Y:S01]  /*6450*/  FFMA.FTZ R154, R106.reuse, R154, -R135 ;  /* 0x0000009a6a9a7223 */ /* 0x040fe20000010887 */
[CC--:B------:R-:W-:Y:S01]  /*6460*/  FFMA.FTZ R43, R103.reuse, R113.reuse, -R43 ;  /* 0x00000071672b7223 */ /* 0x0c0fe2000001082b */
[----:B------:R-:W-:Y:S01]  /*6470*/  FFMA.FTZ R109, R106, R110, R109 ;  /* 0x0000006e6a6d7223 */ /* 0x000fe2000001006d */
[----:B------:R-:W-:Y:S01]  /*6480*/  FMUL.FTZ R113, R102, R113 ;  /* 0x0000007166717220 */ /* 0x000fe20000410000 */
[----:B------:R-:W-:Y:S01]  /*6490*/  FSEL R108, R108, RZ, !P6 ;  /* 0x000000ff6c6c7208 */ /* 0x000fe20007000000 */
[----:B------:R-:W-:Y:S01]  /*64a0*/  FADD.FTZ R154, R154, R107 ;  /* 0x0000006b9a9a7221 */ /* 0x000fe20000010000 */
[----:B------:R-:W-:Y:S01]  /*64b0*/  FADD.FTZ R155, RZ, R109 ;  /* 0x0000006dff9b7221 */ /* 0x000fe20000010000 */
[----:B------:R-:W-:Y:S01]  /*64c0*/  FFMA.FTZ R41, R103, R41, R113 ;  /* 0x0000002967297223 */ /* 0x000fe20000010071 */
[----:B------:R-:W-:Y:S01]  /*64d0*/  FSEL R109, R138, 1, !P6 ;  /* 0x3f8000008a6d7808 */ /* 0x000fe20007000000 */
[C---:B------:R-:W-:Y:S01]  /*64e0*/  FMUL.FTZ R110, R108.reuse, R154 ;  /* 0x0000009a6c6e7220 */ /* 0x040fe20000410000 */
[----:B------:R-:W-:Y:S01]  /*64f0*/  FMUL.FTZ R135, R108, R155 ;  /* 0x0000009b6c877220 */ /* 0x000fe20000410000 */
[----:B------:R-:W-:-:S02]  /*6500*/  FMUL.FTZ R113, R105, R41 ;  /* 0x0000002969717220 */ /* 0x000fc40000410000 */
[----:B------:R-:W-:Y:S01]  /*6510*/  FFMA.FTZ R155, R109, R155, R110 ;  /* 0x0000009b6d9b7223 */ /* 0x000fe2000001006e */
[----:B------:R-:W-:Y:S01]  /*6520*/  FSEL R110, R63, RZ, !P6 ;  /* 0x000000ff3f6e7208 */ /* 0x000fe20007000000 */
[----:B------:R-:W-:Y:S01]  /*6530*/  FFMA.FTZ R154, R109, R154, -R135 ;  /* 0x0000009a6d9a7223 */ /* 0x000fe20000010887 */
[-C--:B------:R-:W-:Y:S01]  /*6540*/  FFMA.FTZ R113, R106, R43.reuse, -R113 ;  /* 0x0000002b6a717223 */ /* 0x080fe20000010871 */
[----:B------:R-:W-:Y:S01]  /*6550*/  FMUL.FTZ R43, R105, R43 ;  /* 0x0000002b692b7220 */ /* 0x000fe20000410000 */
[----:B------:R-:W-:Y:S01]  /*6560*/  FSEL R111, R111, RZ, !P2 ;  /* 0x000000ff6f6f7208 */ /* 0x000fe20005000000 */
[----:B------:R-:W-:Y:S01]  /*6570*/  FADD.FTZ R154, R154, R110 ;  /* 0x0000006e9a9a7221 */ /* 0x000fe20000010000 */
[----:B------:R-:W-:Y:S01]  /*6580*/  FADD.FTZ R155, RZ, R155 ;  /* 0x0000009bff9b7221 */ /* 0x000fe20000010000 */
[----:B------:R-:W-:Y:S01]  /*6590*/  FFMA.FTZ R41, R106, R41, R43 ;  /* 0x000000296a297223 */ /* 0x000fe2000001002b */
[----:B------:R-:W-:Y:S01]  /*65a0*/  IADD3 R43, PT, PT, R35, 0xc0, RZ ;  /* 0x000000c0232b7810 */ /* 0x000fe20007ffe0ff */
[C---:B------:R-:W-:Y:S01]  /*65b0*/  FMUL.FTZ R135, R111.reuse, R154 ;  /* 0x0000009a6f877220 */ /* 0x040fe20000410000 */
[----:B------:R-:W-:Y:S01]  /*65c0*/  FSEL R112, R112, 1, !P2 ;  /* 0x3f80000070707808 */ /* 0x000fe20005000000 */
[----:B------:R-:W-:Y:S01]  /*65d0*/  FMUL.FTZ R136, R111, R155 ;  /* 0x0000009b6f887220 */ /* 0x000fe20000410000 */
[----:B------:R-:W-:Y:S01]  /*65e0*/  LEA.HI.SX32 R43, R43, R35, 0x1b ;  /* 0x000000232b2b7211 */ /* 0x000fe200078fdaff */
[----:B------:R-:W-:-:S02]  /*65f0*/  FMUL.FTZ R152, R108, R41 ;  /* 0x000000296c987220 */ /* 0x000fc40000410000 */
[----:B------:R-:W-:Y:S01]  /*6600*/  FFMA.FTZ R155, R112, R155, R135 ;  /* 0x0000009b709b7223 */ /* 0x000fe20000010087 */
[----:B------:R-:W-:Y:S01]  /*6610*/  LEA R43, R43, UR21, 0x1 ;  /* 0x000000152b2b7c11 */ /* 0x000fe2000f8e08ff */
[CC--:B------:R-:W-:Y:S01]  /*6620*/  FFMA.FTZ R152, R109.reuse, R113.reuse, -R152 ;  /* 0x000000716d987223 */ /* 0x0c0fe20000010898 */
[----:B------:R-:W-:Y:S01]  /*6630*/  FMUL.FTZ R135, R108, R113 ;  /* 0x000000716c877220 */ /* 0x000fe20000410000 */
[----:B------:R-:W-:Y:S01]  /*6640*/  FSEL R113, R64, RZ, !P2 ;  /* 0x000000ff40717208 */ /* 0x000fe20005000000 */
[----:B------:R-:W-:Y:S01]  /*6650*/  FADD.FTZ R155, RZ, R155 ;  /* 0x0000009bff9b7221 */ /* 0x000fe20000010000 */
[----:B------:R-:W-:Y:S01]  /*6660*/  FFMA.FTZ R154, R112, R154, -R136 ;  /* 0x0000009a709a7223 */ /* 0x000fe20000010888 */
[----:B------:R-:W-:Y:S03]  /*6670*/  STS.U16 [R43+0x180], R134 ;  /* 0x000180862b007388 */ /* 0x000fe60000000400 */
[----:B------:R-:W-:Y:S01]  /*6680*/  FADD.FTZ R154, R154, R113 ;  /* 0x000000719a9a7221 */ /* 0x000fe20000010000 */
[----:B------:R-:W0:Y:S01]  /*6690*/  SHFL.UP PT, R43, R155, 0x1, RZ ;  /* 0x042000009b2b7989 */ /* 0x000e2200000e00ff */
[----:B------:R-:W-:Y:S01]  /*66a0*/  FFMA.FTZ R41, R109, R41, R135 ;  /* 0x000000296d297223 */ /* 0x000fe20000010087 */
[----:B------:R-:W-:-:S02]  /*66b0*/  FMUL.FTZ R153, R111, R152 ;  /* 0x000000986f997220 */ /* 0x000fc40000410000 */
[----:B------:R-:W1:Y:S01]  /*66c0*/  SHFL.UP PT, R135, R154, 0x1, RZ ;  /* 0x042000009a877989 */ /* 0x000e6200000e00ff */
[----:B------:R-:W-:Y:S01]  /*66d0*/  IADD3 R136, PT, PT, R35, 0xe0, RZ ;  /* 0x000000e023887810 */ /* 0x000fe20007ffe0ff */
[-C--:B------:R-:W-:Y:S01]  /*66e0*/  FFMA.FTZ R153, R112, R41.reuse, R153 ;  /* 0x0000002970997223 */ /* 0x080fe20000010099 */
[----:B------:R-:W-:Y:S02]  /*66f0*/  FMUL.FTZ R41, R111, R41 ;  /* 0x000000296f297220 */ /* 0x000fe40000410000 */
[----:B------:R-:W-:Y:S02]  /*6700*/  LEA.HI.SX32 R136, R136, R35, 0x1b ;  /* 0x0000002388887211 */ /* 0x000fe400078fdaff */
[----:B------:R-:W-:Y:S01]  /*6710*/  FFMA.FTZ R152, R112, R152, -R41 ;  /* 0x0000009870987223 */ /* 0x000fe20000010829 */
[----:B------:R-:W2:Y:S01]  /*6720*/  SHFL.UP PT, R134, R153, 0x1, RZ ;  /* 0x0420000099867989 */ /* 0x000ea200000e00ff */
[----:B------:R-:W-:Y:S02]  /*6730*/  LEA R136, R136, UR21, 0x1 ;  /* 0x0000001588887c11 */ /* 0x000fe4000f8e08ff */
[----:B------:R-:W-:Y:S01]  /*6740*/  ISETP.GE.AND P2, PT, R0, 0x1, PT ;  /* 0x000000010000780c */ /* 0x000fe20003f46270 */
[----:B------:R-:W3:Y:S04]  /*6750*/  SHFL.UP PT, R41, R152, 0x1, RZ ;  /* 0x0420000098297989 */ /* 0x000ee800000e00ff */
[----:B------:R4:W-:Y:S02]  /*6760*/  STS.U16 [R136+0x1c0], R48 ;  /* 0x0001c03088007388 */ /* 0x0009e40000000400 */
[----:B----4-:R-:W-:Y:S01]  /*6770*/  IADD3 R48, PT, PT, R35, 0x100, RZ ;  /* 0x0000010023307810 */ /* 0x010fe20007ffe0ff */
[-C--:B0-----:R-:W-:Y:S01]  /*6780*/  FMUL.FTZ R136, R153, R43.reuse ;  /* 0x0000002b99887220 */ /* 0x081fe20000410000 */
[----:B------:R-:W-:-:S02]  /*6790*/  FMUL.FTZ R43, R152, R43 ;  /* 0x0000002b982b7220 */ /* 0x000fc40000410000 */
[----:B------:R-:W-:Y:S02]  /*67a0*/  LEA.HI.SX32 R48, R48, R35, 0x1b ;  /* 0x0000002330307211 */ /* 0x000fe400078fdaff */
[-C--:B-1----:R-:W-:Y:S02]  /*67b0*/  FFMA.FTZ R43, R153, R135.reuse, R43 ;  /* 0x00000087992b7223 */ /* 0x082fe4000001002b */
[----:B------:R-:W-:Y:S02]  /*67c0*/  LEA R48, R48, UR21, 0x1 ;  /* 0x0000001530307c11 */ /* 0x000fe4000f8e08ff */
[----:B------:R-:W-:Y:S01]  /*67d0*/  @P2 FADD.FTZ R155, R155, R43 ;  /* 0x0000002b9b9b2221 */ /* 0x000fe20000010000 */
[----:B------:R-:W-:Y:S01]  /*67e0*/  IADD3 R43, PT, PT, R35, 0x120, RZ ;  /* 0x00000120232b7810 */ /* 0x000fe20007ffe0ff */
[----:B------:R-:W-:Y:S01]  /*67f0*/  FFMA.FTZ R136, R152, R135, -R136 ;  /* 0x0000008798887223 */ /* 0x000fe20000010888 */
[----:B------:R2:W-:Y:S03]  /*6800*/  STS.U16 [R48+0x200], R51 ;  /* 0x0002003330007388 */ /* 0x0005e60000000400 */
[----:B------:R-:W-:Y:S01]  /*6810*/  @P2 FADD.FTZ R154, R154, R136 ;  /* 0x000000889a9a2221 */ /* 0x000fe20000010000 */
[-C--:B--2---:R-:W-:Y:S01]  /*6820*/  FMUL.FTZ R48, R152, R134.reuse ;  /* 0x0000008698307220 */ /* 0x084fe20000410000 */
[----:B------:R-:W-:Y:S01]  /*6830*/  FMUL.FTZ R134, R153, R134 ;  /* 0x0000008699867220 */ /* 0x000fe20000410000 */
[----:B------:R-:W-:-:S02]  /*6840*/  LEA.HI.SX32 R51, R43, R35, 0x1b ;  /* 0x000000232b337211 */ /* 0x000fc400078fdaff */
[----:B------:R-:W0:Y:S01]  /*6850*/  SHFL.UP PT, R43, R155, 0x2, RZ ;  /* 0x044000009b2b7989 */ /* 0x000e2200000e00ff */
[-C--:B---3--:R-:W-:Y:S01]  /*6860*/  @P2 FFMA.FTZ R153, R153, R41.reuse, R48 ;  /* 0x0000002999992223 */ /* 0x088fe20000010030 */
[----:B------:R-:W-:Y:S01]  /*6870*/  @P2 FFMA.FTZ R152, R152, R41, -R134 ;  /* 0x0000002998982223 */ /* 0x000fe20000010886 */
[----:B------:R-:W-:Y:S01]  /*6880*/  LEA R134, R51, UR21, 0x1 ;  /* 0x0000001533867c11 */ /* 0x000fe2000f8e08ff */
[----:B------:R-:W1:Y:S01]  /*6890*/  SHFL.UP PT, R41, R154, 0x2, RZ ;  /* 0x044000009a297989 */ /* 0x000e6200000e00ff */
[----:B------:R-:W-:-:S03]  /*68a0*/  IADD3 R48, PT, PT, R35, 0x140, RZ ;  /* 0x0000014023307810 */ /* 0x000fc60007ffe0ff */
[----:B------:R2:W-:Y:S01]  /*68b0*/  STS.U16 [R134+0x240], R45 ;  /* 0x0002402d86007388 */ /* 0x0005e20000000400 */
[----:B------:R-:W-:-:S03]  /*68c0*/  LEA.HI.SX32 R48, R48, R35, 0x1b ;  /* 0x0000002330307211 */ /* 0x000fc600078fdaff */
[----:B------:R-:W3:Y:S01]  /*68d0*/  SHFL.UP PT, R51, R153, 0x2, RZ ;  /* 0x0440000099337989 */ /* 0x000ee200000e00ff */
[----:B--2---:R-:W-:-:S04]  /*68e0*/  IADD3 R134, PT, PT, R35, 0x160, RZ ;  /* 0x0000016023867810 */ /* 0x004fc80007ffe0ff */
[----:B------:R-:W-:Y:S01]  /*68f0*/  LEA.HI.SX32 R134, R134, R35, 0x1b ;  /* 0x0000002386867211 */ /* 0x000fe200078fdaff */
[----:B------:R-:W2:Y:S01]  /*6900*/  SHFL.UP PT, R45, R152, 0x2, RZ ;  /* 0x04400000982d7989 */ /* 0x000ea200000e00ff */
[----:B------:R-:W-:Y:S02]  /*6910*/  LEA R48, R48, UR21, 0x1 ;  /* 0x0000001530307c11 */ /* 0x000fe4000f8e08ff */
[----:B------:R-:W-:Y:S02]  /*6920*/  LEA R134, R134, UR21, 0x1 ;  /* 0x0000001586867c11 */ /* 0x000fe4000f8e08ff */
[----:B------:R-:W-:Y:S01]  /*6930*/  ISETP.GE.AND P2, PT, R0, 0x2, PT ;  /* 0x000000020000780c */ /* 0x000fe20003f46270 */
[----:B------:R-:W-:Y:S04]  /*6940*/  STS.U16 [R48+0x280], R47 ;  /* 0x0002802f30007388 */ /* 0x000fe80000000400 */
[----:B------:R0:W-:Y:S02]  /*6950*/  STS.U16 [R134+0x2c0], R46 ;  /* 0x0002c02e86007388 */ /* 0x0001e40000000400 */
[-C--:B0-----:R-:W-:Y:S01]  /*6960*/  FMUL.FTZ R46, R152, R43.reuse ;  /* 0x0000002b982e7220 */ /* 0x081fe20000410000 */
[----:B------:R-:W-:-:S03]  /*6970*/  FMUL.FTZ R43, R153, R43 ;  /* 0x0000002b992b7220 */ /* 0x000fc60000410000 */
[-C--:B-1----:R-:W-:Y:S01]  /*6980*/  FFMA.FTZ R136, R153, R41.reuse, R46 ;  /* 0x0000002999887223 */ /* 0x082fe2000001002e */
[----:B------:R-:W-:-:S03]  /*6990*/  FFMA.FTZ R43, R152, R41, -R43 ;  /* 0x00000029982b7223 */ /* 0x000fc6000001082b */
[----:B------:R-:W-:Y:S01]  /*69a0*/  @P2 FADD.FTZ R155, R155, R136 ;  /* 0x000000889b9b2221 */ /* 0x000fe20000010000 */
[----:B------:R-:W-:Y:S01]  /*69b0*/  @P2 FADD.FTZ R154, R154, R43 ;  /* 0x0000002b9a9a2221 */ /* 0x000fe20000010000 */
[----:B---3--:R-:W-:-:S03]  /*69c0*/  FMUL.FTZ R140, R152, R51 ;  /* 0x00000033988c7220 */ /* 0x008fc60000410000 */
[----:B------:R-:W0:Y:S01]  /*69d0*/  SHFL.UP PT, R46, R155, 0x4, RZ ;  /* 0x048000009b2e7989 */ /* 0x000e2200000e00ff */
[C---:B------:R-:W-:Y:S01]  /*69e0*/  FMUL.FTZ R138, R153.reuse, R51 ;  /* 0x00000033998a7220 */ /* 0x040fe20000410000 */
[-C--:B--2---:R-:W-:Y:S02]  /*69f0*/  @P2 FFMA.FTZ R153, R153, R45.reuse, R140 ;  /* 0x0000002d99992223 */ /* 0x084fe4000001008c */
[----:B------:R-:W1:Y:S01]  /*6a00*/  SHFL.UP PT, R43, R154, 0x4, RZ ;  /* 0x048000009a2b7989 */ /* 0x000e6200000e00ff */
[C---:B------:R-:W-:Y:S01]  /*6a10*/  IADD3 R48, PT, PT, R35.reuse, 0x180, RZ ;  /* 0x0000018023307810 */ /* 0x040fe20007ffe0ff */
[----:B------:R-:W-:Y:S01]  /*6a20*/  @P2 FFMA.FTZ R152, R152, R45, -R138 ;  /* 0x0000002d98982223 */ /* 0x000fe2000001088a */
[----:B------:R-:W-:Y:S01]  /*6a30*/  IADD3 R47, PT, PT, R35, 0x1a0, RZ ;  /* 0x000001a0232f7810 */ /* 0x000fe20007ffe0ff */
[----:B------:R-:W2:Y:S01]  /*6a40*/  SHFL.UP PT, R41, R153, 0x4, RZ ;  /* 0x0480000099297989 */ /* 0x000ea200000e00ff */
[-C--:B------:R-:W-:Y:S02]  /*6a50*/  LEA.HI.SX32 R48, R48, R35.reuse, 0x1b ;  /* 0x0000002330307211 */ /* 0x080fe400078fdaff */
[----:B------:R-:W-:Y:S01]  /*6a60*/  LEA.HI.SX32 R47, R47, R35, 0x1b ;  /* 0x000000232f2f7211 */ /* 0x000fe200078fdaff */
[----:B------:R-:W3:Y:S01]  /*6a70*/  SHFL.UP PT, R45, R152, 0x4, RZ ;  /* 0x04800000982d7989 */ /* 0x000ee200000e00ff */
[----:B------:R-:W-:-:S02]  /*6a80*/  LEA R48, R48, UR21, 0x1 ;  /* 0x0000001530307c11 */ /* 0x000fc4000f8e08ff */
[----:B------:R-:W-:Y:S02]  /*6a90*/  LEA R47, R47, UR21, 0x1 ;  /* 0x000000152f2f7c11 */ /* 0x000fe4000f8e08ff */
[----:B------:R-:W-:Y:S01]  /*6aa0*/  ISETP.GE.AND P2, PT, R0, 0x4, PT ;  /* 0x000000040000780c */ /* 0x000fe20003f46270 */
[----:B------:R4:W-:Y:S04]  /*6ab0*/  STS.U16 [R48+0x300], R118 ;  /* 0x0003007630007388 */ /* 0x0009e80000000400 */
[----:B------:R5:W-:Y:S01]  /*6ac0*/  STS.U16 [R47+0x340], R49 ;  /* 0x000340312f007388 */ /* 0x000be20000000400 */
[-C--:B0-----:R-:W-:Y:S01]  /*6ad0*/  FMUL.FTZ R136, R152, R46.reuse ;  /* 0x0000002e98887220 */ /* 0x081fe20000410000 */
[C---:B----4-:R-:W-:Y:S01]  /*6ae0*/  VIADD R48, R35.reuse, 0x1e0 ;  /* 0x000001e023307836 */ /* 0x050fe20000000000 */
[----:B-----5:R-:W-:Y:S01]  /*6af0*/  IADD3 R47, PT, PT, R35, 0x1c0, RZ ;  /* 0x000001c0232f7810 */ /* 0x020fe20007ffe0ff */
[----:B------:R-:W-:Y:S01]  /*6b00*/  FMUL.FTZ R135, R153, R46 ;  /* 0x0000002e99877220 */ /* 0x000fe20000410000 */
[----:B------:R-:W-:-:S02]  /*6b10*/  IADD3 R49, PT, PT, R35, 0x200, RZ ;  /* 0x0000020023317810 */ /* 0x000fc40007ffe0ff */
[----:B------:R-:W-:Y:S01]  /*6b20*/  LEA.HI.SX32 R47, R47, R35, 0x1b ;  /* 0x000000232f2f7211 */ /* 0x000fe200078fdaff */
[----:B-1----:R-:W-:Y:S01]  /*6b30*/  FFMA.FTZ R136, R153, R43, R136 ;  /* 0x0000002b99887223 */ /* 0x002fe20000010088 */
[----:B------:R-:W-:Y:S02]  /*6b40*/  LEA.HI.SX32 R48, R48, R35, 0x1b ;  /* 0x0000002330307211 */ /* 0x000fe400078fdaff */
[----:B------:R-:W-:Y:S01]  /*6b50*/  LEA R47, R47, UR21, 0x1 ;  /* 0x000000152f2f7c11 */ /* 0x000fe2000f8e08ff */
[----:B------:R-:W-:Y:S01]  /*6b60*/  FFMA.FTZ R135, R152, R43, -R135 ;  /* 0x0000002b98877223 */ /* 0x000fe20000010887 */
[----:B------:R-:W-:Y:S01]  /*6b70*/  LEA.HI.SX32 R49, R49, R35, 0x1b ;  /* 0x0000002331317211 */ /* 0x000fe200078fdaff */
[----:B------:R-:W-:Y:S01]  /*6b80*/  @P2 FADD.FTZ R155, R155, R136 ;  /* 0x000000889b9b2221 */ /* 0x000fe20000010000 */
[----:B------:R-:W-:Y:S01]  /*6b90*/  LEA R48, R48, UR21, 0x1 ;  /* 0x0000001530307c11 */ /* 0x000fe2000f8e08ff */
[-C--:B--2---:R-:W-:Y:S01]  /*6ba0*/  FMUL.FTZ R134, R152, R41.reuse ;  /* 0x0000002998867220 */ /* 0x084fe20000410000 */
[----:B------:R-:W-:Y:S01]  /*6bb0*/  LEA R49, R49, UR21, 0x1 ;  /* 0x0000001531317c11 */ /* 0x000fe2000f8e08ff */
[----:B------:R0:W-:Y:S01]  /*6bc0*/  STS.U16 [R47+0x380], R127 ;  /* 0x0003807f2f007388 */ /* 0x0001e20000000400 */
[----:B------:R-:W-:Y:S01]  /*6bd0*/  @P2 FADD.FTZ R154, R154, R135 ;  /* 0x000000879a9a2221 */ /* 0x000fe20000010000 */
[----:B------:R-:W-:-:S02]  /*6be0*/  FMUL.FTZ R46, R153, R41 ;  /* 0x00000029992e7220 */ /* 0x000fc40000410000 */
[----:B------:R-:W-:Y:S01]  /*6bf0*/  STS.U16 [R48+0x3c0], R128 ;  /* 0x0003c08030007388 */ /* 0x000fe20000000400 */
[----:B---3--:R-:W-:-:S03]  /*6c00*/  @P2 FFMA.FTZ R153, R153, R45, R134 ;  /* 0x0000002d99992223 */ /* 0x008fc60000010086 */
[----:B------:R-:W1:Y:S01]  /*6c10*/  SHFL.UP PT, R48, R155, 0x8, RZ ;  /* 0x050000009b307989 */ /* 0x000e6200000e00ff */
[C---:B------:R-:W-:Y:S01]  /*6c20*/  IADD3 R51, PT, PT, R35.reuse, 0x220, RZ ;  /* 0x0000022023337810 */ /* 0x040fe20007ffe0ff */
[----:B------:R-:W-:Y:S02]  /*6c30*/  @P2 FFMA.FTZ R152, R152, R45, -R46 ;  /* 0x0000002d98982223 */ /* 0x000fe4000001082e */
[----:B------:R2:W-:Y:S01]  /*6c40*/  STS.U16 [R49+0x400], R125 ;  /* 0x0004007d31007388 */ /* 0x0005e20000000400 */
[----:B------:R-:W-:-:S03]  /*6c50*/  IADD3 R118, PT, PT, R35, 0x240, RZ ;  /* 0x0000024023767810 */ /* 0x000fc60007ffe0ff */
[----:B------:R-:W-:Y:S01]  /*6c60*/  SHFL.UP PT, R125, R154, 0x8, RZ ;  /* 0x050000009a7d7989 */ /* 0x000fe200000e00ff */
[----:B------:R-:W-:-:S03]  /*6c70*/  LEA.HI.SX32 R51, R51, R35, 0x1b ;  /* 0x0000002333337211 */ /* 0x000fc600078fdaff */
[----:B------:R-:W3:Y:S01]  /*6c80*/  SHFL.UP PT, R127, R153, 0x8, RZ ;  /* 0x05000000997f7989 */ /* 0x000ee200000e00ff */
[----:B------:R-:W-:-:S03]  /*6c90*/  LEA.HI.SX32 R118, R118, R35, 0x1b ;  /* 0x0000002376767211 */ /* 0x000fc600078fdaff */
[----:B------:R-:W4:Y:S01]  /*6ca0*/  SHFL.UP PT, R135, R152, 0x8, RZ ;  /* 0x0500000098877989 */ /* 0x000f2200000e00ff */
[----:B------:R-:W-:Y:S02]  /*6cb0*/  LEA R51, R51, UR21, 0x1 ;  /* 0x0000001533337c11 */ /* 0x000fe4000f8e08ff */
[----:B------:R-:W-:Y:S01]  /*6cc0*/  LEA R118, R118, UR21, 0x1 ;  /* 0x0000001576767c11 */ /* 0x000fe2000f8e08ff */
[C---:B------:R-:W-:Y:S02]  /*6cd0*/  VIADD R134, R35.reuse, 0x340 ;  /* 0x0000034023867836 */ /* 0x040fe40000000000 */
[----:B------:R5:W-:Y:S01]  /*6ce0*/  STS.U16 [R51+0x440], R126 ;  /* 0x0004407e33007388 */ /* 0x000be20000000400 */
[C---:B0-----:R-:W-:Y:S02]  /*6cf0*/  IADD3 R47, PT, PT, R35.reuse, 0x260, RZ ;  /* 0x00000260232f7810 */ /* 0x041fe40007ffe0ff */
[C---:B--2---:R-:W-:Y:S01]  /*6d00*/  IADD3 R49, PT, PT, R35.reuse, 0x280, RZ ;  /* 0x0000028023317810 */ /* 0x044fe20007ffe0ff */
[----:B------:R0:W-:Y:S01]  /*6d10*/  STS.U16 [R118+0x480], R129 ;  /* 0x0004808176007388 */ /* 0x0001e20000000400 */
[----:B------:R-:W-:-:S02]  /*6d20*/  IADD3 R128, PT, PT, R35, 0x300, RZ ;  /* 0x0000030023807810 */ /* 0x000fc40007ffe0ff */
[C---:B------:R-:W-:Y:S02]  /*6d30*/  IADD3 R41, PT, PT, R35.reuse, 0x360, RZ ;  /* 0x0000036023297810 */ /* 0x040fe40007ffe0ff */
[C---:B------:R-:W-:Y:S02]  /*6d40*/  IADD3 R43, PT, PT, R35.reuse, 0x380, RZ ;  /* 0x00000380232b7810 */ /* 0x040fe40007ffe0ff */
[C---:B-----5:R-:W-:Y:S02]  /*6d50*/  IADD3 R51, PT, PT, R35.reuse, 0x2a0, RZ ;  /* 0x000002a023337810 */ /* 0x060fe40007ffe0ff */
[C---:B------:R-:W-:Y:S02]  /*6d60*/  IADD3 R126, PT, PT, R35.reuse, 0x2e0, RZ ;  /* 0x000002e0237e7810 */ /* 0x040fe40007ffe0ff */
[C---:B0-----:R-:W-:Y:S02]  /*6d70*/  IADD3 R118, PT, PT, R35.reuse, 0x2c0, RZ ;  /* 0x000002c023767810 */ /* 0x041fe40007ffe0ff */
[----:B------:R-:W-:-:S02]  /*6d80*/  IADD3 R129, PT, PT, R35, 0x320, RZ ;  /* 0x0000032023817810 */ /* 0x000fc40007ffe0ff */
[C---:B------:R-:W-:Y:S02]  /*6d90*/  IADD3 R45, PT, PT, R35.reuse, 0x3a0, RZ ;  /* 0x000003a0232d7810 */ /* 0x040fe40007ffe0ff */
[C---:B------:R-:W-:Y:S02]  /*6da0*/  IADD3 R46, PT, PT, R35.reuse, 0x3c0, RZ ;  /* 0x000003c0232e7810 */ /* 0x040fe40007ffe0ff */
[----:B------:R-:W-:Y:S02]  /*6db0*/  IADD3 R136, PT, PT, R35, 0x3e0, RZ ;  /* 0x000003e023887810 */ /* 0x000fe40007ffe0ff */
[----:B------:R-:W-:Y:S02]  /*6dc0*/  ISETP.GE.AND P2, PT, R0, 0x8, PT ;  /* 0x000000080000780c */ /* 0x000fe40003f46270 */
        /* <DEDUP_REMOVED lines=12> */
[----:B------:R-:W-:Y:S01]  /*6e90*/  LEA.HI.SX32 R136, R136, R35, 0x1b ;  /* 0x0000002388887211 */ /* 0x000fe200078fdaff */
[CC--:B-1----:R-:W-:Y:S01]  /*6ea0*/  FMUL.FTZ R35, R152.reuse, R48.reuse ;  /* 0x0000003098237220 */ /* 0x0c2fe20000410000 */
[----:B------:R-:W-:Y:S01]  /*6eb0*/  FMUL.FTZ R137, R153, R48 ;  /* 0x0000003099897220 */ /* 0x000fe20000410000 */
[----:B---3--:R-:W-:-:S02]  /*6ec0*/  FMUL.FTZ R48, R152, R127 ;  /* 0x0000007f98307220 */ /* 0x008fc40000410000 */
[-C--:B------:R-:W-:Y:S01]  /*6ed0*/  FFMA.FTZ R138, R153, R125.reuse, R35 ;  /* 0x0000007d998a7223 */ /* 0x080fe20000010023 */
[----:B------:R-:W-:Y:S01]  /*6ee0*/  LEA R47, R47, UR21, 0x1 ;  /* 0x000000152f2f7c11 */ /* 0x000fe2000f8e08ff */
[----:B------:R-:W-:Y:S01]  /*6ef0*/  FFMA.FTZ R137, R152, R125, -R137 ;  /* 0x0000007d98897223 */ /* 0x000fe20000010889 */
[----:B------:R-:W-:Y:S01]  /*6f00*/  FMUL.FTZ R127, R153, R127 ;  /* 0x0000007f997f7220 */ /* 0x000fe20000410000 */
[----:B------:R-:W-:Y:S01]  /*6f10*/  @P2 FADD.FTZ R155, R155, R138 ;  /* 0x0000008a9b9b2221 */ /* 0x000fe20000010000 */
[-C--:B----4-:R-:W-:Y:S01]  /*6f20*/  @P2 FFMA.FTZ R153, R153, R135.reuse, R48 ;  /* 0x0000008799992223 */ /* 0x090fe20000010030 */
[----:B------:R-:W-:Y:S01]  /*6f30*/  LEA R49, R49, UR21, 0x1 ;  /* 0x0000001531317c11 */ /* 0x000fe2000f8e08ff */
[----:B------:R-:W-:Y:S01]  /*6f40*/  STS.U16 [R47+0x4c0], R122 ;  /* 0x0004c07a2f007388 */ /* 0x000fe20000000400 */
[----:B------:R-:W-:Y:S01]  /*6f50*/  @P2 FADD.FTZ R154, R154, R137 ;  /* 0x000000899a9a2221 */ /* 0x000fe20000010000 */
[----:B------:R-:W-:Y:S02]  /*6f60*/  LEA R51, R51, UR21, 0x1 ;  /* 0x0000001533337c11 */ /* 0x000fe4000f8e08ff */
[----:B------:R-:W0:Y:S01]  /*6f70*/  SHFL.UP PT, R47, R155, 0x10, RZ ;  /* 0x060000009b2f7989 */ /* 0x000e2200000e00ff */
[----:B------:R-:W-:Y:S01]  /*6f80*/  @P2 FFMA.FTZ R152, R152, R135, -R127 ;  /* 0x0000008798982223 */ /* 0x000fe2000001087f */
[----:B------:R-:W1:Y:S02]  /*6f90*/  S2R R35, SR_TID.X ;  /* 0x0000000000237919 */ /* 0x000e640000002100 */
[----:B------:R-:W2:Y:S04]  /*6fa0*/  SHFL.UP PT, R48, R153, 0x10, RZ ;  /* 0x0600000099307989 */ /* 0x000ea800000e00ff */
[----:B------:R-:W-:Y:S04]  /*6fb0*/  STS.U16 [R49+0x500], R120 ;  /* 0x0005007831007388 */ /* 0x000fe80000000400 */
[----:B------:R-:W3:Y:S04]  /*6fc0*/  SHFL.UP PT, R49, R154, 0x10, RZ ;  /* 0x060000009a317989 */ /* 0x000ee800000e00ff */
[----:B------:R4:W-:Y:S01]  /*6fd0*/  STS.U16 [R51+0x540], R123 ;  /* 0x0005407b33007388 */ /* 0x0009e20000000400 */
[----:B------:R-:W-:-:S03]  /*6fe0*/  LEA R118, R118, UR21, 0x1 ;  /* 0x0000001576767c11 */ /* 0x000fc6000f8e08ff */
[----:B------:R-:W5:Y:S01]  /*6ff0*/  SHFL.UP PT, R51, R152, 0x10, RZ ;  /* 0x0600000098337989 */ /* 0x000f6200000e00ff */
[----:B------:R-:W-:Y:S02]  /*7000*/  LEA R126, R126, UR21, 0x1 ;  /* 0x000000157e7e7c11 */ /* 0x000fe4000f8e08ff */
[----:B------:R-:W-:Y:S01]  /*7010*/  LEA R128, R128, UR21, 0x1 ;  /* 0x0000001580807c11 */ /* 0x000fe2000f8e08ff */
[----:B------:R0:W-:Y:S01]  /*7020*/  STS.U16 [R118+0x580], R124 ;  /* 0x0005807c76007388 */ /* 0x0001e20000000400 */
[----:B------:R-:W-:Y:S02]  /*7030*/  LEA R129, R129, UR21, 0x1 ;  /* 0x0000001581817c11 */ /* 0x000fe4000f8e08ff */
[----:B----4-:R-:W-:Y:S01]  /*7040*/  LEA R123, R134, UR21, 0x1 ;  /* 0x00000015867b7c11 */ /* 0x010fe2000f8e08ff */
[----:B------:R-:W-:Y:S01]  /*7050*/  STS.U16 [R126+0x5c0], R119 ;  /* 0x0005c0777e007388 */ /* 0x000fe20000000400 */
[----:B------:R-:W-:Y:S02]  /*7060*/  LEA R43, R43, UR21, 0x1 ;  /* 0x000000152b2b7c11 */ /* 0x000fe4000f8e08ff */
[----:B------:R-:W-:Y:S01]  /*7070*/  LEA R120, R45, UR21, 0x1 ;  /* 0x000000152d787c11 */ /* 0x000fe2000f8e08ff */
[----:B------:R-:W-:Y:S01]  /*7080*/  STS.U16 [R128+0x600], R121 ;  /* 0x0006007980007388 */ /* 0x000fe20000000400 */
[----:B0-----:R-:W-:Y:S01]  /*7090*/  LEA R118, R41, UR21, 0x1 ;  /* 0x0000001529767c11 */ /* 0x001fe2000f8e08ff */
[----:B------:R-:W-:-:S02]  /*70a0*/  UIMAD.WIDE.U32 UR16, UR43, UR30, URZ ;  /* 0x0000001e2b1072a5 */ /* 0x000fc4000f8e00ff */
[----:B------:R-:W-:Y:S01]  /*70b0*/  STS.U16 [R129+0x640], R40 ;  /* 0x0006402881007388 */ /* 0x000fe20000000400 */
[----:B------:R-:W-:Y:S02]  /*70c0*/  LEA R41, R46, UR21, 0x1 ;  /* 0x000000152e297c11 */ /* 0x000fe4000f8e08ff */
[----:B------:R-:W-:Y:S01]  /*70d0*/  ISETP.NE.AND P2, PT, R0, 0x1f, PT ;  /* 0x0000001f0000780c */ /* 0x000fe20003f45270 */
[----:B------:R0:W-:Y:S01]  /*70e0*/  STS.U16 [R123+0x680], R50 ;  /* 0x000680327b007388 */ /* 0x0001e20000000400 */
[----:B------:R-:W-:-:S03]  /*70f0*/  UIMAD UR17, UR43, UR31, UR17 ;  /* 0x0000001f2b1172a4 */ /* 0x000fc6000f8e0211 */
[----:B------:R-:W-:Y:S01]  /*7100*/  STS.U16 [R118+0x6c0], R133 ;  /* 0x0006c08576007388 */ /* 0x000fe20000000400 */
[----:B------:R-:W-:-:S03]  /*7110*/  LEA R45, R136, UR21, 0x1 ;  /* 0x00000015882d7c11 */ /* 0x000fc6000f8e08ff */
[----:B------:R-:W-:Y:S01]  /*7120*/  STS.U16 [R43+0x700], R132 ;  /* 0x000700842b007388 */ /* 0x000fe20000000400 */
[----:B0-----:R-:W-:-:S03]  /*7130*/  FMUL.FTZ R50, R152, R47 ;  /* 0x0000002f98327220 */ /* 0x001fc60000410000 */
[----:B------:R-:W-:Y:S01]  /*7140*/  STS.U16 [R120+0x740], R131 ;  /* 0x0007408378007388 */ /* 0x000fe20000000400 */
[CC--:B--2---:R-:W-:Y:S01]  /*7150*/  FMUL.FTZ R40, R153.reuse, R48.reuse ;  /* 0x0000003099287220 */ /* 0x0c4fe20000410000 */
[----:B------:R-:W-:Y:S02]  /*7160*/  VOTEU.ANY UP1, P0 ;  /* 0x0000000000ff7886 */ /* 0x000fe40000020100 */
[----:B------:R0:W-:Y:S01]  /*7170*/  STS.U16 [R41+0x780], R130 ;  /* 0x0007808229007388 */ /* 0x0001e20000000400 */
[C---:B------:R-:W-:Y:S01]  /*7180*/  FMUL.FTZ R119, R153.reuse, R47 ;  /* 0x0000002f99777220 */ /* 0x040fe20000410000 */
[----:B------:R-:W-:Y:S01]  /*7190*/  FMUL.FTZ R48, R152, R48 ;  /* 0x0000003098307220 */ /* 0x000fe20000410000 */
[----:B---3--:R-:W-:Y:S01]  /*71a0*/  FFMA.FTZ R47, R153, R49, R50 ;  /* 0x00000031992f7223 */ /* 0x008fe20000010032 */
[----:B------:R-:W-:Y:S01]  /*71b0*/  UIMAD.WIDE.U32 UR16, UR7, UR32, UR16 ;  /* 0x00000020071072a5 */ /* 0x000fe2000f8e0010 */
[----:B------:R5:W-:Y:S01]  /*71c0*/  STS.U16 [R45+0x7c0], R44 ;  /* 0x0007c02c2d007388 */ /* 0x000be20000000400 */
[----:B0-----:R-:W-:Y:S01]  /*71d0*/  SHF.L.U32 R41, R42, 0x5, RZ ;  /* 0x000000052a297819 */ /* 0x001fe200000006ff */
[----:B------:R-:W-:-:S03]  /*71e0*/  @UP1 ULEA UR25, UR7, UR21, 0x4 ;  /* 0x0000001507191291 */ /* 0x000fc6000f8e20ff */
[----:B------:R-:W-:Y:S01]  /*71f0*/  LEA.HI.SX32 R50, R41, R41, 0x1b ;  /* 0x0000002929327211 */ /* 0x000fe200078fdaff */
[----:B------:R-:W-:Y:S02]  /*7200*/  HFMA2 R41, -RZ, RZ, 0, 0 ;  /* 0x00000000ff297431 */ /* 0x000fe400000001ff */
[----:B-----5:R-:W-:Y:S01]  /*7210*/  FFMA.FTZ R45, R153, R51, R48 ;  /* 0x00000033992d7223 */ /* 0x020fe20000010030 */
[C---:B------:R-:W-:Y:S01]  /*7220*/  FFMA.FTZ R46, R152.reuse, R49, -R119 ;  /* 0x00000031982e7223 */ /* 0x040fe20000010877 */
[----:B-1----:R-:W-:Y:S01]  /*7230*/  @!P2 SHF.R.U32.HI R48, RZ, 0x1, R35 ;  /* 0x00000001ff30a819 */ /* 0x002fe20000011623 */
[----:B------:R-:W-:Y:S01]  /*7240*/  UIMAD UR17, UR7, UR33, UR17 ;  /* 0x00000021071172a4 */ /* 0x000fe2000f8e0211 */
[----:B------:R-:W-:Y:S01]  /*7250*/  FFMA.FTZ R44, R152, R51, -R40 ;  /* 0x00000033982c7223 */ /* 0x000fe20000010828 */
[----:B------:R-:W-:Y:S01]  /*7260*/  ULEA UR40, UP0, UR16, UR34, 0x3 ;  /* 0x0000002210287291 */ /* 0x000fe2000f8018ff */
[----:B------:R-:W-:Y:S02]  /*7270*/  MOV R40, 0x3f800000 ;  /* 0x3f80000000287802 */ /* 0x000fe40000000f00 */
[----:B------:R-:W-:-:S02]  /*7280*/  CS2R R42, SRZ ;  /* 0x00000000002a7805 */ /* 0x000fc4000001ff00 */
[----:B------:R-:W-:Y:S01]  /*7290*/  LEA R50, R50, UR21, 0x1 ;  /* 0x0000001532327c11 */ /* 0x000fe2000f8e08ff */
[----:B------:R-:W-:Y:S01]  /*72a0*/  ULEA.HI.X UR16, UR16, UR35, UR17, 0x3, UP0 ;  /* 0x0000002310107291 */ /* 0x000fe200080f1c11 */
[----:B------:R-:W-:Y:S01]  /*72b0*/  @!P2 LOP3.LUT R48, R48, 0x1f0, RZ, 0xc0, !PT ;  /* 0x000001f03030a812 */ /* 0x000fe200078ec0ff */
[----:B------:R-:W-:Y:S01]  /*72c0*/  FADD.FTZ R46, R154, R46 ;  /* 0x0000002e9a2e7221 */ /* 0x000fe20000010000 */
[----:B------:R-:W-:Y:S01]  /*72d0*/  FADD.FTZ R47, R155, R47 ;  /* 0x0000002f9b2f7221 */ /* 0x000fe20000010000 */
[----:B------:R-:W-:Y:S01]  /*72e0*/  NOP ;  /* 0x0000000000007918 */ /* 0x000fe20000000000 */
[----:B------:R-:W-:Y:S01]  /*72f0*/  LDS.U16 R118, [R50] ;  /* 0x0000000032767984 */ /* 0x000fe20000000400 */
[----:B------:R-:W-:-:S03]  /*7300*/  MOV R49, UR16 ;  /* 0x0000001000317c02 */ /* 0x000fc60008000f00 */
        /* <DEDUP_REMOVED lines=31> */
[----:B------:R-:W-:Y:S04]  /*7500*/  @P0 LDS.128 R40, [UR25+0x2160] ;  /* 0x00216019ff280984 */ /* 0x000fe80008000c00 */
[----:B------:R0:W-:Y:S02]  /*7510*/  @!P2 STS.128 [R48+UR21+0x2100], R44 ;  /* 0x0021002c3000a988 */ /* 0x0001e40008000c15 */
[----:B0-----:R-:W-:-:S06]  /*7520*/  MOV R48, UR40 ;  /* 0x0000002800307c02 */ /* 0x001fcc0008000f00 */
[----:B------:R-:W2:Y:S01]  /*7530*/  LDG.E.64 R48, desc[UR22][R48.64] ;  /* 0x0000001630307981 */ /* 0x000ea2000c1e1b00 */
[----:B------:R-:W-:-:S04]  /*7540*/  ISETP.GE.AND P2, PT, R0, 0x10, PT ;  /* 0x000000100000780c */ /* 0x000fc80003f46270 */
[----:B------:R-:W-:Y:S02]  /*7550*/  FSEL R152, R152, R44, !P2 ;  /* 0x0000002c98987208 */ /* 0x000fe40005000000 */
[----:B------:R-:W-:Y:S02]  /*7560*/  SHF.R.U32.HI R44, RZ, 0x5, R35 ;  /* 0x00000005ff2c7819 */ /* 0x000fe40000011623 */
[----:B------:R-:W-:Y:S02]  /*7570*/  FSEL R153, R153, R45, !P2 ;  /* 0x0000002d99997208 */ /* 0x000fe40005000000 */
[C---:B------:R-:W-:Y:S02]  /*7580*/  ISETP.NE.AND P3, PT, R44.reuse, 0x3, PT ;  /* 0x000000032c00780c */ /* 0x040fe40003f65270 */
[C---:B------:R-:W-:Y:S02]  /*7590*/  ISETP.NE.AND P4, PT, R44.reuse, 0x2, PT ;  /* 0x000000022c00780c */ /* 0x040fe40003f85270 */
[----:B------:R-:W-:-:S02]  /*75a0*/  ISETP.NE.AND P5, PT, R44, 0x1, PT ;  /* 0x000000012c00780c */ /* 0x000fc40003fa5270 */
[----:B------:R-:W-:Y:S02]  /*75b0*/  FSEL R154, R154, R46, !P2 ;  /* 0x0000002e9a9a7208 */ /* 0x000fe40005000000 */
[----:B------:R-:W-:Y:S01]  /*75c0*/  FSEL R155, R155, R47, !P2 ;  /* 0x0000002f9b9b7208 */ /* 0x000fe20005000000 */
[----:B------:R-:W-:Y:S06]  /*75d0*/  BAR.SYNC.DEFER_BLOCKING 0x0 ;  /* 0x0000000000007b1d */ /* 0x000fec0000010000 */
[----:B------:R-:W0:Y:S02]  /*75e0*/  LDS.128 R44, [UR21+0x2100] ;  /* 0x00210015ff2c7984 */ /* 0x000e240008000c00 */
[----:B0-----:R-:W-:-:S02]  /*75f0*/  FSEL R116, R44, R116, !P5 ;  /* 0x000000742c747208 */ /* 0x001fc40006800000 */
[----:B------:R-:W-:Y:S02]  /*7600*/  FSEL R114, R46, R114, !P5 ;  /* 0x000000722e727208 */ /* 0x000fe40006800000 */
[----:B------:R-:W-:Y:S02]  /*7610*/  FSEL R115, R45, R115, !P5 ;  /* 0x000000732d737208 */ /* 0x000fe40006800000 */
[----:B------:R-:W-:Y:S02]  /*7620*/  FSEL R117, R47, R117, !P5 ;  /* 0x000000752f757208 */ /* 0x000fe40006800000 */
[----:B------:R-:W-:Y:S01]  /*7630*/  ISETP.GE.U32.AND P2, PT, R35, 0x20, PT ;  /* 0x000000202300780c */ /* 0x000fe20003f46070 */
[----:B------:R-:W-:Y:S01]  /*7640*/  SHFL.UP PT, R152, R152, 0x1, RZ ;  /* 0x0420000098987989 */ /* 0x000fe200000e00ff */
[----:B------:R-:W-:Y:S03]  /*7650*/  BSSY.RECONVERGENT B0, `(.L_x_115) ;  /* 0x0000074000007945 */ /* 0x000fe60003800200 */
[----:B------:R-:W-:Y:S01]  /*7660*/  SHFL.UP PT, R153, R153, 0x1, RZ ;  /* 0x0420000099997989 */ /* 0x000fe200000e00ff */
[----:B------:R-:W-:-:S03]  /*7670*/  IMAD.U32 R118, R118, 0x10000, RZ ;  /* 0x0001000076767824 */ /* 0x000fc600078e00ff */
[----:B------:R-:W-:Y:S01]  /*7680*/  SHFL.UP PT, R154, R154, 0x1, RZ ;  /* 0x042000009a9a7989 */ /* 0x000fe200000e00ff */
[----:B------:R-:W-:-:S03]  /*7690*/  SHF.L.U32 R119, R119, 0x10, RZ ;  /* 0x0000001077777819 */ /* 0x000fc600000006ff */
[----:B------:R-:W-:Y:S01]  /*76a0*/  SHFL.UP PT, R155, R155, 0x1, RZ ;  /* 0x042000009b9b7989 */ /* 0x000fe200000e00ff */
[----:B------:R-:W-:Y:S01]  /*76b0*/  SHF.L.U32 R120, R120, 0x10, RZ ;  /* 0x0000001078787819 */ /* 0x000fe200000006ff */
[----:B------:R-:W-:Y:S01]  /*76c0*/  IMAD.U32 R129, R129, 0x10000, RZ ;  /* 0x0001000081817824 */ /* 0x000fe200078e00ff */
[----:B------:R-:W-:Y:S01]  /*76d0*/  SHF.L.U32 R121, R121, 0x10, RZ ;  /* 0x0000001079797819 */ /* 0x000fe200000006ff */
[----:B------:R-:W-:Y:S01]  /*76e0*/  IMAD.U32 R140, R140, 0x10000, RZ ;  /* 0x000100008c8c7824 */ /* 0x000fe200078e00ff */
[----:B------:R-:W-:Y:S02]  /*76f0*/  SHF.L.U32 R122, R122, 0x10, RZ ;  /* 0x000000107a7a7819 */ /* 0x000fe400000006ff */
[----:B------:R-:W-:Y:S02]  /*7700*/  SHF.L.U32 R123, R123, 0x10, RZ ;  /* 0x000000107b7b7819 */ /* 0x000fe400000006ff */
[----:B------:R-:W-:Y:S02]  /*7710*/  SHF.L.U32 R124, R124, 0x10, RZ ;  /* 0x000000107c7c7819 */ /* 0x000fe400000006ff */
[----:B------:R-:W-:-:S02]  /*7720*/  SHF.L.U32 R125, R125, 0x10, RZ ;  /* 0x000000107d7d7819 */ /* 0x000fc400000006ff */
[----:B------:R-:W-:Y:S02]  /*7730*/  SHF.L.U32 R126, R126, 0x10, RZ ;  /* 0x000000107e7e7819 */ /* 0x000fe400000006ff */
[----:B------:R-:W-:Y:S02]  /*7740*/  SHF.L.U32 R127, R127, 0x10, RZ ;  /* 0x000000107f7f7819 */ /* 0x000fe400000006ff */
[----:B------:R-:W-:Y:S02]  /*7750*/  SHF.L.U32 R128, R128, 0x10, RZ ;  /* 0x0000001080807819 */ /* 0x000fe400000006ff */
[----:B------:R-:W-:Y:S02]  /*7760*/  SHF.L.U32 R130, R130, 0x10, RZ ;  /* 0x0000001082827819 */ /* 0x000fe400000006ff */
[----:B--2---:R-:W-:Y:S02]  /*7770*/  R2UR UR42, R49 ;  /* 0x00000000312a72ca */ /* 0x004fe400000e0000 */
[----:B------:R-:W-:-:S02]  /*7780*/  R2UR UR25, R48 ;  /* 0x00000000301972ca */ /* 0x000fc400000e0000 */
[----:B------:R-:W0:Y:S02]  /*7790*/  LDS.128 R48, [UR21+0x2110] ;  /* 0x00211015ff307984 */ /* 0x000e240008000c00 */
[-C--:B0-----:R-:W-:Y:S01]  /*77a0*/  FMUL.FTZ R161, R45, R49.reuse ;  /* 0x000000312da17220 */ /* 0x081fe20000410000 */
[----:B------:R-:W-:-:S03]  /*77b0*/  FMUL.FTZ R162, R44, R49 ;  /* 0x000000312ca27220 */ /* 0x000fc60000410000 */
[----:B------:R-:W-:Y:S01]  /*77c0*/  FFMA.FTZ R161, R44, R48, -R161 ;  /* 0x000000302ca17223 */ /* 0x000fe200000108a1 */
[----:B------:R-:W-:-:S04]  /*77d0*/  FMUL.FTZ R44, R47, R49 ;  /* 0x000000312f2c7220 */ /* 0x000fc80000410000 */
[C---:B------:R-:W-:Y:S01]  /*77e0*/  FFMA.FTZ R44, R46.reuse, R48, -R44 ;  /* 0x000000302e2c7223 */ /* 0x040fe2000001082c */
[----:B------:R-:W-:-:S04]  /*77f0*/  FMUL.FTZ R46, R46, R49 ;  /* 0x000000312e2e7220 */ /* 0x000fc80000410000 */
[-C--:B------:R-:W-:Y:S01]  /*7800*/  FFMA.FTZ R46, R47, R48.reuse, R46 ;  /* 0x000000302f2e7223 */ /* 0x080fe2000001002e */
[----:B------:R-:W-:Y:S01]  /*7810*/  FFMA.FTZ R162, R45, R48, R162 ;  /* 0x000000302da27223 */ /* 0x000fe200000100a2 */
[----:B------:R-:W-:Y:S02]  /*7820*/  FADD.FTZ R50, R50, R44 ;  /* 0x0000002c32327221 */ /* 0x000fe40000010000 */
[----:B------:R-:W-:Y:S02]  /*7830*/  FADD.FTZ R51, R51, R46 ;  /* 0x0000002e33337221 */ /* 0x000fe40000010000 */
[----:B------:R-:W0:Y:S01]  /*7840*/  LDS.128 R44, [UR21+0x2120] ;  /* 0x00212015ff2c7984 */ /* 0x000e220008000c00 */
[----:B------:R-:W-:Y:S02]  /*7850*/  FSEL R116, R161, R116, !P4 ;  /* 0x00000074a1747208 */ /* 0x000fe40006000000 */
[----:B------:R-:W-:Y:S02]  /*7860*/  FSEL R117, R51, R117, !P4 ;  /* 0x0000007533757208 */ /* 0x000fe40006000000 */
[----:B------:R-:W-:-:S02]  /*7870*/  FSEL R115, R162, R115, !P4 ;  /* 0x00000073a2737208 */ /* 0x000fc40006000000 */
[----:B------:R-:W-:Y:S01]  /*7880*/  FSEL R114, R50, R114, !P4 ;  /* 0x0000007232727208 */ /* 0x000fe20006000000 */
[-C--:B0-----:R-:W-:Y:S01]  /*7890*/  FMUL.FTZ R48, R162, R45.reuse ;  /* 0x0000002da2307220 */ /* 0x081fe20000410000 */
[----:B------:R-:W-:-:S03]  /*78a0*/  FMUL.FTZ R49, R51, R45 ;  /* 0x0000002d33317220 */ /* 0x000fc60000410000 */
[CC--:B------:R-:W-:Y:S01]  /*78b0*/  FFMA.FTZ R48, R161.reuse, R44.reuse, -R48 ;  /* 0x0000002ca1307223 */ /* 0x0c0fe20000010830 */
[-C--:B------:R-:W-:Y:S01]  /*78c0*/  FMUL.FTZ R161, R161, R45.reuse ;  /* 0x0000002da1a17220 */ /* 0x080fe20000410000 */
[C---:B------:R-:W-:Y:S01]  /*78d0*/  FMUL.FTZ R45, R50.reuse, R45 ;  /* 0x0000002d322d7220 */ /* 0x040fe20000410000 */
[----:B------:R-:W-:-:S03]  /*78e0*/  FFMA.FTZ R49, R50, R44, -R49 ;  /* 0x0000002c32317223 */ /* 0x000fc60000010831 */
        /* <DEDUP_REMOVED lines=8> */
[----:B------:R-:W-:Y:S02]  /*7970*/  FSEL R117, R51, R117, !P3 ;  /* 0x0000007533757208 */ /* 0x000fe40005800000 */
[----:B------:R-:W-:Y:S02]  /*7980*/  SHF.L.U32 R131, R131, 0x10, RZ ;  /* 0x0000001083837819 */ /* 0x000fe400000006ff */
[----:B------:R-:W-:Y:S02]  /*7990*/  SHF.L.U32 R132, R132, 0x10, RZ ;  /* 0x0000001084847819 */ /* 0x000fe400000006ff */
[----:B------:R-:W-:Y:S02]  /*79a0*/  SHF.L.U32 R133, R133, 0x10, RZ ;  /* 0x0000001085857819 */ /* 0x000fe400000006ff */
[----:B------:R-:W-:Y:S02]  /*79b0*/  SHF.L.U32 R134, R134, 0x10, RZ ;  /* 0x0000001086867819 */ /* 0x000fe400000006ff */
[----:B------:R-:W-:-:S02]  /*79c0*/  SHF.L.U32 R135, R135, 0x10, RZ ;  /* 0x0000001087877819 */ /* 0x000fc400000006ff */
[----:B------:R-:W-:Y:S02]  /*79d0*/  SHF.L.U32 R136, R136, 0x10, RZ ;  /* 0x0000001088887819 */ /* 0x000fe400000006ff */
[----:B------:R-:W-:Y:S01]  /*79e0*/  SHF.L.U32 R137, R137, 0x10, RZ ;  /* 0x0000001089897819 */ /* 0x000fe200000006ff */
[----:B0-----:R-:W-:-:S04]  /*79f0*/  FMUL.FTZ R49, R162, R45 ;  /* 0x0000002da2317220 */ /* 0x001fc80000410000 */
[C---:B------:R-:W-:Y:S01]  /*7a00*/  FFMA.FTZ R49, R48.reuse, R44, -R49 ;  /* 0x0000002c30317223 */ /* 0x040fe20000010831 */
[----:B------:R-:W-:-:S04]  /*7a10*/  FMUL.FTZ R48, R48, R45 ;  /* 0x0000002d30307220 */ /* 0x000fc80000410000 */
[----:B------:R-:W-:Y:S01]  /*7a20*/  FFMA.FTZ R162, R162, R44, R48 ;  /* 0x0000002ca2a27223 */ /* 0x000fe20000010030 */
[-C--:B------:R-:W-:Y:S01]  /*7a30*/  FMUL.FTZ R48, R51, R45.reuse ;  /* 0x0000002d33307220 */ /* 0x080fe20000410000 */
[----:B------:R-:W-:-:S03]  /*7a40*/  FMUL.FTZ R45, R50, R45 ;  /* 0x0000002d322d7220 */ /* 0x000fc60000410000 */
[-C--:B------:R-:W-:Y:S01]  /*7a50*/  FFMA.FTZ R48, R50, R44.reuse, -R48 ;  /* 0x0000002c32307223 */ /* 0x080fe20000010830 */
[----:B------:R-:W-:Y:S01]  /*7a60*/  FFMA.FTZ R45, R51, R44, R45 ;  /* 0x0000002c332d7223 */ /* 0x000fe2000001002d */
[----:B------:R-:W-:Y:S02]  /*7a70*/  SHF.L.U32 R138, R138, 0x10, RZ ;  /* 0x000000108a8a7819 */ /* 0x000fe400000006ff */
[----:B------:R-:W-:Y:S01]  /*7a80*/  FADD.FTZ R46, R46, R48 ;  /* 0x000000302e2e7221 */ /* 0x000fe20000010000 */
[----:B------:R-:W-:Y:S01]  /*7a90*/  FADD.FTZ R47, R47, R45 ;  /* 0x0000002d2f2f7221 */ /* 0x000fe20000010000 */
[----:B------:R-:W-:Y:S02]  /*7aa0*/  SHF.L.U32 R139, R139, 0x10, RZ ;  /* 0x000000108b8b7819 */ /* 0x000fe400000006ff */
[----:B------:R-:W-:Y:S02]  /*7ab0*/  SHF.L.U32 R141, R141, 0x10, RZ ;  /* 0x000000108d8d7819 */ /* 0x000fe400000006ff */
[----:B------:R-:W-:-:S02]  /*7ac0*/  SHF.L.U32 R142, R142, 0x10, RZ ;  /* 0x000000108e8e7819 */ /* 0x000fc400000006ff */
[----:B------:R-:W-:Y:S02]  /*7ad0*/  SHF.L.U32 R143, R143, 0x10, RZ ;  /* 0x000000108f8f7819 */ /* 0x000fe400000006ff */
[----:B------:R-:W-:Y:S02]  /*7ae0*/  SHF.L.U32 R144, R144, 0x10, RZ ;  /* 0x0000001090907819 */ /* 0x000fe400000006ff */
[----:B------:R-:W-:Y:S02]  /*7af0*/  SHF.L.U32 R145, R145, 0x10, RZ ;  /* 0x0000001091917819 */ /* 0x000fe400000006ff */
[----:B------:R-:W-:Y:S02]  /*7b00*/  SHF.L.U32 R146, R146, 0x10, RZ ;  /* 0x0000001092927819 */ /* 0x000fe400000006ff */
[----:B------:R-:W-:Y:S02]  /*7b10*/  SHF.L.U32 R147, R147, 0x10, RZ ;  /* 0x0000001093937819 */ /* 0x000fe400000006ff */
[----:B------:R-:W-:-:S02]  /*7b20*/  SHF.L.U32 R148, R148, 0x10, RZ ;  /* 0x0000001094947819 */ /* 0x000fc400000006ff */
[----:B------:R-:W-:Y:S01]  /*7b30*/  SHF.L.U32 R149, R149, 0x10, RZ ;  /* 0x0000001095957819 */ /* 0x000fe200000006ff */
[----:B------:R-:W-:Y:S06]  /*7b40*/  @!P2 BRA `(.L_x_116) ;  /* 0x000000000050a947 */ /* 0x000fec0003800000 */
[C---:B------:R-:W-:Y:S01]  /*7b50*/  FMUL.FTZ R44, R153.reuse, R114 ;  /* 0x00000072992c7220 */ /* 0x040fe20000410000 */
[----:B------:R-:W-:Y:S01]  /*7b60*/  FMUL.FTZ R48, R153, R115 ;  /* 0x0000007399307220 */ /* 0x000fe20000410000 */
[----:B------:R-:W-:Y:S01]  /*7b70*/  ISETP.NE.AND P2, PT, R0, RZ, PT ;  /* 0x000000ff0000720c */ /* 0x000fe20003f45270 */
[----:B------:R-:W-:Y:S02]  /*7b80*/  IMAD.MOV.U32 R46, RZ, RZ, R42 ;  /* 0x000000ffff2e7224 */ /* 0x000fe400078e002a */
[C---:B------:R-:W-:Y:S01]  /*7b90*/  FFMA.FTZ R44, R152.reuse, R117, R44 ;  /* 0x00000075982c7223 */ /* 0x040fe2000001002c */
[-C--:B------:R-:W-:Y:S01]  /*7ba0*/  FFMA.FTZ R48, R152, R116.reuse, -R48 ;  /* 0x0000007498307223 */ /* 0x080fe20000010830 */
[----:B------:R-:W-:Y:S02]  /*7bb0*/  MOV R47, R43 ;  /* 0x0000002b002f7202 */ /* 0x000fe40000000f00 */
[----:B------:R-:W-:Y:S01]  /*7bc0*/  FADD.FTZ R155, R155, R44 ;  /* 0x0000002c9b9b7221 */ /* 0x000fe20000010000 */
[C---:B------:R-:W-:Y:S01]  /*7bd0*/  FMUL.FTZ R44, R153.reuse, R117 ;  /* 0x00000075992c7220 */ /* 0x040fe20000410000 */
[----:B------:R-:W-:Y:S01]  /*7be0*/  FMUL.FTZ R153, R153, R116 ;  /* 0x0000007499997220 */ /* 0x000fe20000410000 */
[----:B------:R-:W-:-:S02]  /*7bf0*/  MOV R45, R41 ;  /* 0x00000029002d7202 */ /* 0x000fc40000000f00 */
[C---:B------:R-:W-:Y:S01]  /*7c00*/  FFMA.FTZ R44, R152.reuse, R114, -R44 ;  /* 0x00000072982c7223 */ /* 0x040fe2000001082c */
[----:B------:R-:W-:Y:S01]  /*7c10*/  FFMA.FTZ R153, R152, R115, R153 ;  /* 0x0000007398997223 */ /* 0x000fe20000010099 */
[----:B------:R-:W-:Y:S02]  /*7c20*/  FSEL R152, R116, R48, !P2 ;  /* 0x0000003074987208 */ /* 0x000fe40005000000 */
[----:B------:R-:W-:Y:S01]  /*7c30*/  FADD.FTZ R154, R154, R44 ;  /* 0x0000002c9a9a7221 */ /* 0x000fe20000010000 */
[----:B------:R-:W-:Y:S02]  /*7c40*/  MOV R44, R40 ;  /* 0x00000028002c7202 */ /* 0x000fe40000000f00 */
[----:B------:R-:W-:Y:S02]  /*7c50*/  FSEL R153, R115, R153, !P2 ;  /* 0x0000009973997208 */ /* 0x000fe40005000000 */
[----:B------:R-:W-:Y:S02]  /*7c60*/  FSEL R154, R114, R154, !P2 ;  /* 0x0000009a729a7208 */ /* 0x000fe40005000000 */
[----:B------:R-:W-:Y:S01]  /*7c70*/  FSEL R155, R117, R155, !P2 ;  /* 0x0000009b759b7208 */ /* 0x000fe20005000000 */
[----:B------:R-:W-:Y:S06]  /*7c80*/  BRA `(.L_x_117) ;  /* 0x0000000000407947 */ /* 0x000fec0003800000 */
.L_x_116:
[----:B------:R-:W-:Y:S01]  /*7c90*/  ISETP.NE.AND P2, PT, R0, RZ, PT ;  /* 0x000000ff0000720c */ /* 0x000fe20003f45270 */
[C---:B------:R-:W-:Y:S01]  /*7ca0*/  FMUL.FTZ R44, R162.reuse, R43 ;  /* 0x0000002ba22c7220 */ /* 0x040fe20000410000 */
[----:B------:R-:W-:-:S03]  /*7cb0*/  FMUL.FTZ R45, R162, R40 ;  /* 0x00000028a22d7220 */ /* 0x000fc60000410000 */
[C---:B------:R-:W-:Y:S01]  /*7cc0*/  FFMA.FTZ R44, R49.reuse, R42, -R44 ;  /* 0x0000002a312c7223 */ /* 0x040fe2000001082c */
[----:B------:R-:W-:-:S03]  /*7cd0*/  FFMA.FTZ R45, R49, R41, R45 ;  /* 0x00000029312d7223 */ /* 0x000fc6000001002d */
[----:B------:R-:W-:Y:S01]  /*7ce0*/  FADD.FTZ R46, R46, R44 ;  /* 0x0000002c2e2e7221 */ /* 0x000fe20000010000 */
[C---:B------:R-:W-:Y:S01]  /*7cf0*/  FMUL.FTZ R44, R162.reuse, R41 ;  /* 0x00000029a22c7220 */ /* 0x040fe20000410000 */
[----:B------:R-:W-:Y:S02]  /*7d00*/  FMUL.FTZ R162, R162, R42 ;  /* 0x0000002aa2a27220 */ /* 0x000fe40000410000 */
[----:B------:R0:W-:Y:S01]  /*7d10*/  @!P2 STS.128 [UR21+0x2150], R40 ;  /* 0x00215028ff00a988 */ /* 0x0001e20008000c15 */
[CC--:B------:R-:W-:Y:S01]  /*7d20*/  FFMA.FTZ R44, R49.reuse, R40.reuse, -R44 ;  /* 0x00000028312c7223 */ /* 0x0c0fe2000001082c */
[----:B------:R-:W-:Y:S01]  /*7d30*/  FFMA.FTZ R162, R49, R43, R162 ;  /* 0x0000002b31a27223 */ /* 0x000fe200000100a2 */
[----:B------:R-:W-:Y:S02]  /*7d40*/  @!P2 MOV R152, R40 ;  /* 0x000000280098a202 */ /* 0x000fe40000000f00 */
[----:B------:R-:W-:Y:S01]  /*7d50*/  @!P2 MOV R153, R41 ;  /* 0x000000290099a202 */ /* 0x000fe20000000f00 */
[----:B------:R-:W-:Y:S01]  /*7d60*/  FADD.FTZ R47, R47, R162 ;  /* 0x000000a22f2f7221 */ /* 0x000fe20000010000 */
[----:B------:R-:W-:-:S02]  /*7d70*/  @!P2 MOV R154, R42 ;  /* 0x0000002a009aa202 */ /* 0x000fc40000000f00 */
[----:B------:R-:W-:-:S07]  /*7d80*/  @!P2 MOV R155, R43 ;  /* 0x0000002b009ba202 */ /* 0x000fce0000000f00 */
.L_x_117:
[----:B------:R-:W-:Y:S05]  /*7d90*/  BSYNC.RECONVERGENT B0 ;  /* 0x0000000000007941 */ /* 0x000fea0003800200 */
.L_x_115:
[----:B------:R-:W-:Y:S01]  /*7da0*/  BAR.SYNC.DEFER_BLOCKING 0x0 ;  /* 0x0000000000007b1d */ /* 0x000fe20000010000 */
[----:B------:R-:W-:-:S05]  /*7db0*/  ISETP.NE.AND P2, PT, R35, RZ, PT ;  /* 0x000000ff2300720c */ /* 0x000fca0003f45270 */
[----:B------:R-:W-:Y:S08]  /*7dc0*/  BSSY.RECONVERGENT B0, `(.L_x_118) ;  /* 0x0000074000007945 */ /* 0x000ff00003800200 */
[----:B0-----:R-:W0:Y:S02]  /*7dd0*/  @P2 LDS.64 R40, [UR21+0x2158] ;  /* 0x00215815ff282984 */ /* 0x001e240008000a00 */
[----:B0-----:R-:W-:-:S04]  /*7de0*/  @P2 FMUL.FTZ R42, R41, R153 ;  /* 0x00000099292a2220 */ /* 0x001fc80000410000 */
[C---:B------:R-:W-:Y:S01]  /*7df0*/  @P2 FFMA.FTZ R42, R40.reuse, R152, -R42 ;  /* 0x00000098282a2223 */ /* 0x040fe2000001082a */
[----:B------:R-:W-:-:S03]  /*7e00*/  @P2 FMUL.FTZ R40, R40, R153 ;  /* 0x0000009928282220 */ /* 0x000fc60000410000 */
[----:B------:R-:W-:Y:S01]  /*7e10*/  @P2 FADD.FTZ R154, R154, R42 ;  /* 0x0000002a9a9a2221 */ /* 0x000fe20000010000 */
[----:B------:R-:W-:-:S04]  /*7e20*/  @P2 FFMA.FTZ R40, R41, R152, R40 ;  /* 0x0000009829282223 */ /* 0x000fc80000010028 */
[----:B------:R-:W-:Y:S01]  /*7e30*/  @P2 FADD.FTZ R155, R155, R40 ;  /* 0x000000289b9b2221 */ /* 0x000fe20000010000 */
[C---:B------:R-:W-:Y:S01]  /*7e40*/  FMUL.FTZ R40, R66.reuse, R154 ;  /* 0x0000009a42287220 */ /* 0x040fe20000410000 */
[----:B------:R-:W-:Y:S02]  /*7e50*/  ISETP.NE.AND P2, PT, R35, RZ, PT ;  /* 0x000000ff2300720c */ /* 0x000fe40003f45270 */
[-C--:B------:R-:W-:Y:S01]  /*7e60*/  FMUL.FTZ R66, R66, R155.reuse ;  /* 0x0000009b42427220 */ /* 0x080fe20000410000 */
[----:B------:R-:W-:-:S03]  /*7e70*/  FFMA.FTZ R40, R67, R155, R40 ;  /* 0x0000009b43287223 */ /* 0x000fc60000010028 */
[----:B------:R-:W-:Y:S01]  /*7e80*/  FFMA.FTZ R66, R67, R154, -R66 ;  /* 0x0000009a43427223 */ /* 0x000fe20000010842 */
[----:B------:R-:W-:-:S03]  /*7e90*/  FADD.FTZ R42, RZ, R40 ;  /* 0x00000028ff2a7221 */ /* 0x000fc60000010000 */
[----:B------:R-:W-:Y:S01]  /*7ea0*/  FADD.FTZ R68, R68, R66 ;  /* 0x0000004244447221 */ /* 0x000fe20000010000 */
[----:B------:R-:W-:-:S03]  /*7eb0*/  FMUL.FTZ R40, R69, R42 ;  /* 0x0000002a45287220 */ /* 0x000fc60000410000 */
[-C--:B------:R-:W-:Y:S01]  /*7ec0*/  FMUL.FTZ R69, R69, R68.reuse ;  /* 0x0000004445457220 */ /* 0x080fe20000410000 */
[----:B------:R-:W-:-:S03]  /*7ed0*/  FFMA.FTZ R40, R70, R68, -R40 ;  /* 0x0000004446287223 */ /* 0x000fc60000010828 */
[----:B------:R-:W-:Y:S01]  /*7ee0*/  FFMA.FTZ R43, R70, R42, R69 ;  /* 0x0000002a462b7223 */ /* 0x000fe20000010045 */
[----:B------:R-:W-:-:S03]  /*7ef0*/  FADD.FTZ R71, R71, R40 ;  /* 0x0000002847477221 */ /* 0x000fc60000010000 */
[----:B------:R-:W-:Y:S01]  /*7f00*/  FADD.FTZ R43, RZ, R43 ;  /* 0x0000002bff2b7221 */ /* 0x000fe20000010000 */
[----:B------:R-:W-:-:S03]  /*7f10*/  FMUL.FTZ R40, R72, R71 ;  /* 0x0000004748287220 */ /* 0x000fc60000410000 */
        /* <DEDUP_REMOVED lines=81> */
[----:B------:R-:W-:Y:S01]  /*8430*/  FADD.FTZ R113, R113, R40 ;  /* 0x0000002871717221 */ /* 0x000fe20000010000 */
[----:B------:R-:W-:Y:S06]  /*8440*/  @P2 BRA `(.L_x_119) ;  /* 0x00000000002c2947 */ /* 0x000fec0003800000 */
[----:B------:R-:W-:-:S04]  /*8450*/  UIMAD UR16, UR6, UR44, UR7 ;  /* 0x0000002c061072a4 */ /* 0x000fc8000f8e0207 */
[----:B------:R-:W-:Y:S02]  /*8460*/  USHF.R.S32.HI UR17, URZ, 0x1f, UR16 ;  /* 0x0000001fff117899 */ /* 0x000fe40008011410 */
[----:B------:R-:W-:-:S04]  /*8470*/  UIADD3 UR16, UP0, UPT, UR10, UR16, URZ ;  /* 0x000000100a107290 */ /* 0x000fc8000ff1e0ff */
[----:B------:R-:W-:Y:S02]  /*8480*/  ULEA.HI.X.SX32 UR17, UR10, UR17, 0x1, UP0 ;  /* 0x000000110a117291 */ /* 0x000fe400080f0eff */
[----:B------:R-:W-:-:S04]  /*8490*/  ULEA UR40, UP0, UR16, UR36, 0x4 ;  /* 0x0000002410287291 */ /* 0x000fc8000f8020ff */
[----:B------:R-:W-:Y:S02]  /*84a0*/  ULEA.HI.X UR41, UR16, UR37, UR17, 0x4, UP0 ;  /* 0x0000002510297291 */ /* 0x000fe400080f2411 */
[----:B------:R-:W-:Y:S01]  /*84b0*/  ULEA UR16, UR7, UR21, 0x4 ;  /* 0x0000001507107291 */ /* 0x000fe2000f8e20ff */
[----:B------:R-:W-:-:S03]  /*84c0*/  MOV R40, UR40 ;  /* 0x0000002800287c02 */ /* 0x000fc60008000f00 */
[----:B------:R-:W-:-:S05]  /*84d0*/  MOV R41, UR41 ;  /* 0x0000002900297c02 */ /* 0x000fca0008000f00 */
[----:B------:R0:W-:Y:S04]  /*84e0*/  STG.E.128 desc[UR22][R40.64], R44 ;  /* 0x0000002c28007986 */ /* 0x0001e8000c101d16 */
[----:B------:R0:W-:Y:S02]  /*84f0*/  STS.128 [UR16+0x2160], R44 ;  /* 0x0021602cff007988 */ /* 0x0001e40008000c10 */
.L_x_119:
[----:B------:R-:W-:Y:S05]  /*8500*/  BSYNC.RECONVERGENT B0 ;  /* 0x0000000000007941 */ /* 0x000fea0003800200 */
.L_x_118:
[C---:B0-----:R-:W-:Y:S01]  /*8510*/  FMUL.FTZ R47, R121.reuse, UR42 ;  /* 0x0000002a792f7c20 */ /* 0x041fe20008410000 */
[----:B------:R-:W-:Y:S01]  /*8520*/  FMUL.FTZ R121, R121, UR25 ;  /* 0x0000001979797c20 */ /* 0x000fe20008410000 */
[----:B------:R-:W-:Y:S01]  /*8530*/  FMUL.FTZ R93, R133, UR42 ;  /* 0x0000002a855d7c20 */ /* 0x000fe20008410000 */
[----:B------:R-:W-:Y:S01]  /*8540*/  FMUL.FTZ R105, R141, UR42 ;  /* 0x0000002a8d697c20 */ /* 0x000fe20008410000 */
[C---:B------:R-:W-:Y:S01]  /*8550*/  FFMA.FTZ R40, R120.reuse, UR25, -R47 ;  /* 0x0000001978287c23 */ /* 0x040fe2000801082f */
[----:B------:R-:W-:Y:S01]  /*8560*/  FFMA.FTZ R120, R120, UR42, R121 ;  /* 0x0000002a78787c23 */ /* 0x000fe20008010079 */
[----:B------:R-:W-:Y:S01]  /*8570*/  FFMA.FTZ R82, R132, UR25, -R93 ;  /* 0x0000001984527c23 */ /* 0x000fe2000801085d */
[----:B------:R-:W-:Y:S01]  /*8580*/  FFMA.FTZ R88, R140, UR25, -R105 ;  /* 0x000000198c587c23 */ /* 0x000fe20008010869 */
[C---:B------:R-:W-:Y:S01]  /*8590*/  FMUL.FTZ R41, R119.reuse, UR42 ;  /* 0x0000002a77297c20 */ /* 0x040fe20008410000 */
        /* <DEDUP_REMOVED lines=22> */
[----:B------:R-:W-:Y:S01]  /*8700*/  UIADD3 UR7, UPT, UPT, UR7, 0x1, URZ ;  /* 0x0000000107077890 */ /* 0x000fe2000fffe0ff */
[----:B------:R-:W-:Y:S01]  /*8710*/  FFMA.FTZ R44, R124, UR25, -R81 ;  /* 0x000000197c2c7c23 */ /* 0x000fe20008010851 */
[----:B------:R-:W-:Y:S01]  /*8720*/  FFMA.FTZ R46, R128, UR25, -R87 ;  /* 0x00000019802e7c23 */ /* 0x000fe20008010857 */
[----:B------:R-:W-:Y:S01]  /*8730*/  FFMA.FTZ R93, R134, UR25, -R93 ;  /* 0x00000019865d7c23 */ /* 0x000fe2000801085d */
[----:B------:R-:W-:Y:S01]  /*8740*/  FFMA.FTZ R84, R136, UR25, -R97 ;  /* 0x0000001988547c23 */ /* 0x000fe20008010861 */
[----:B------:R-:W-:Y:S01]  /*8750*/  FFMA.FTZ R105, R142, UR25, -R105 ;  /* 0x000000198e697c23 */ /* 0x000fe20008010869 */
[----:B------:R-:W-:Y:S01]  /*8760*/  FFMA.FTZ R90, R144, UR25, -R109 ;  /* 0x00000019905a7c23 */ /* 0x000fe2000801086d */
[----:B------:R-:W-:Y:S01]  /*8770*/  FFMA.FTZ R94, R148, UR25, -R121 ;  /* 0x00000019945e7c23 */ /* 0x000fe20008010879 */
[----:B------:R-:W-:Y:S01]  /*8780*/  FMUL.FTZ R120, R43, R120 ;  /* 0x000000782b787220 */ /* 0x000fe20000410000 */
[----:B------:R-:W-:Y:S01]  /*8790*/  FFMA.FTZ R45, R118, UR42, R45 ;  /* 0x0000002a762d7c23 */ /* 0x000fe2000801002d */
[----:B------:R-:W-:Y:S01]  /*87a0*/  FMUL.FTZ R47, R123, UR42 ;  /* 0x0000002a7b2f7c20 */ /* 0x000fe20008410000 */
[----:B------:R-:W-:Y:S01]  /*87b0*/  FFMA.FTZ R79, R122, UR42, R79 ;  /* 0x0000002a7a4f7c23 */ /* 0x000fe2000801004f */
[----:B------:R-:W-:Y:S01]  /*87c0*/  FFMA.FTZ R124, R124, UR42, R125 ;  /* 0x0000002a7c7c7c23 */ /* 0x000fe2000801007d */
[----:B------:R-:W-:Y:S01]  /*87d0*/  FMUL.FTZ R81, R127, UR42 ;  /* 0x0000002a7f517c20 */ /* 0x000fe20008410000 */
[----:B------:R-:W-:Y:S01]  /*87e0*/  FFMA.FTZ R85, R126, UR42, R85 ;  /* 0x0000002a7e557c23 */ /* 0x000fe20008010055 */
[----:B------:R-:W-:Y:S01]  /*87f0*/  FFMA.FTZ R128, R128, UR42, R129 ;  /* 0x0000002a80807c23 */ /* 0x000fe20008010081 */
[----:B------:R-:W-:Y:S01]  /*8800*/  FMUL.FTZ R87, R131, UR42 ;  /* 0x0000002a83577c20 */ /* 0x000fe20008410000 */
[----:B------:R-:W-:Y:S01]  /*8810*/  FFMA.FTZ R91, R130, UR42, R91 ;  /* 0x0000002a825b7c23 */ /* 0x000fe2000801005b */
[----:B------:R-:W-:Y:S01]  /*8820*/  FFMA.FTZ R132, R132, UR42, R133 ;  /* 0x0000002a84847c23 */ /* 0x000fe20008010085 */
        /* <DEDUP_REMOVED lines=10> */
[----:B------:R-:W-:Y:S01]  /*88d0*/  FADD.FTZ R43, RZ, R112 ;  /* 0x00000070ff2b7221 */ /* 0x000fe20000010000 */
[----:B------:R-:W-:Y:S01]  /*88e0*/  UISETP.GE.AND UP0, UPT, UR7, UR44, UPT ;  /* 0x0000002c0700728c */ /* 0x000fe2000bf06270 */
[----:B------:R-:W-:Y:S01]  /*88f0*/  FFMA.FTZ R41, R118, UR25, -R41 ;  /* 0x0000001976297c23 */ /* 0x000fe20008010829 */
[----:B------:R-:W-:Y:S01]  /*8900*/  FFMA.FTZ R47, R122, UR25, -R47 ;  /* 0x000000197a2f7c23 */ /* 0x000fe2000801082f */
[----:B------:R-:W-:Y:S01]  /*8910*/  FFMA.FTZ R81, R126, UR25, -R81 ;  /* 0x000000197e517c23 */ /* 0x000fe20008010851 */
[----:B------:R-:W-:Y:S01]  /*8920*/  FFMA.FTZ R87, R130, UR25, -R87 ;  /* 0x0000001982577c23 */ /* 0x000fe20008010857 */
[----:B------:R-:W-:Y:S01]  /*8930*/  FFMA.FTZ R99, R138, UR25, -R99 ;  /* 0x000000198a637c23 */ /* 0x000fe20008010863 */
[----:B------:R-:W-:Y:S01]  /*8940*/  FFMA.FTZ R109, R146, UR25, -R109 ;  /* 0x00000019926d7c23 */ /* 0x000fe2000801086d */
        /* <DEDUP_REMOVED lines=15> */
[----:B------:R-:W-:Y:S01]  /*8a40*/  FFMA.FTZ R41, R68, R41, -R45 ;  /* 0x0000002944297223 */ /* 0x000fe2000001082d */
        /* <DEDUP_REMOVED lines=31> */
[----:B------:R-:W-:Y:S06]  /*8c40*/  BRA.U !UP0, `(.L_x_120) ;  /* 0xffffffb908447547 */ /* 0x000fec000b83ffff */
.L_x_114:
[----:B------:R-:W2:Y:S01]  /*8c50*/  LDL.LU R44, [R1+0x10] ;  /* 0x00001000012c7983 */ /* 0x000ea20000300800 */
[----:B------:R-:W-:Y:S01]  /*8c60*/  F2FP.BF16.F32.PACK_AB R20, R21, R20 ;  /* 0x000000141514723e */ /* 0x000fe200000010ff */
[----:B------:R-:W-:Y:S01]  /*8c70*/  BAR.SYNC.DEFER_BLOCKING 0x0 ;  /* 0x0000000000007b1d */ /* 0x000fe20000010000 */
[----:B------:R-:W-:-:S05]  /*8c80*/  F2FP.BF16.F32.PACK_AB R22, R23, R22 ;  /* 0x000000161716723e */ /* 0x000fca00000010ff */
[----:B------:R-:W0:Y:S01]  /*8c90*/  S2R R13, SR_TID.X ;  /* 0x00000000000d7919 */ /* 0x000e220000002100 */
[----:B------:R-:W-:Y:S02]  /*8ca0*/  F2FP.BF16.F32.PACK_AB R24, R25, R24 ;  /* 0x000000181918723e */ /* 0x000fe400000010ff */
[----:B------:R-:W-:Y:S01]  /*8cb0*/  F2FP.BF16.F32.PACK_AB R26, R27, R26 ;  /* 0x0000001a1b1a723e */ /* 0x000fe200000010ff */
[----:B------:R-:W3:Y:S01]  /*8cc0*/  LDL.LU R43, [R1+0xc] ;  /* 0x00000c00012b7983 */ /* 0x000ee20000300800 */
[----:B------:R-:W-:Y:S02]  /*8cd0*/  F2FP.BF16.F32.PACK_AB R28, R29, R28 ;  /* 0x0000001c1d1c723e */ /* 0x000fe400000010ff */
[----:B------:R-:W-:Y:S01]  /*8ce0*/  F2FP.BF16.F32.PACK_AB R30, R31, R30 ;  /* 0x0000001e1f1e723e */ /* 0x000fe200000010ff */
[----:B------:R-:W4:Y:S01]  /*8cf0*/  LDL.LU R42, [R1+0x8] ;  /* 0x00000800012a7983 */ /* 0x000f220000300800 */
[----:B------:R-:W-:Y:S01]  /*8d00*/  PRMT R0, R20, 0x7632, R0 ;  /* 0x0000763214007816 */ /* 0x000fe20000000000 */
[----:B------:R-:W-:-:S02]  /*8d10*/  USHF.L.U32 UR8, UR6, 0xb, URZ ;  /* 0x0000000b06087899 */ /* 0x000fc400080006ff */
[----:B------:R-:W5:Y:S01]  /*8d20*/  LDL.LU R41, [R1+0x4] ;  /* 0x0000040001297983 */ /* 0x000f620000300800 */
[----:B------:R-:W-:Y:S02]  /*8d30*/  F2FP.BF16.F32.PACK_AB R32, R33, R32 ;  /* 0x000000202120723e */ /* 0x000fe400000010ff */
[----:B------:R-:W-:Y:S01]  /*8d40*/  F2FP.BF16.F32.PACK_AB R19, R19, R34 ;  /* 0x000000221313723e */ /* 0x000fe200000010ff */
[----:B------:R-:W5:Y:S01]  /*8d50*/  LDL.LU R40, [R1] ;  /* 0x0000000001287983 */ /* 0x000f620000300800 */
[----:B------:R-:W-:Y:S01]  /*8d60*/  PRMT R3, R22, 0x7632, R3 ;  /* 0x0000763216037816 */ /* 0x000fe20000000003 */
[----:B------:R-:W1:Y:S01]  /*8d70*/  S2UR UR24, SR_CTAID.X ;  /* 0x00000000001879c3 */ /* 0x000e620000002500 */
[----:B------:R-:W-:Y:S01]  /*8d80*/  PRMT R4, R24, 0x7632, R4 ;  /* 0x0000763218047816 */ /* 0x000fe20000000004 */
[----:B------:R-:W5:Y:S01]  /*8d90*/  LDL.LU R7, [R1+0x50] ;  /* 0x0000500001077983 */ /* 0x000f620000300800 */
[----:B------:R-:W-:Y:S01]  /*8da0*/  UMOV UR9, URZ ;  /* 0x000000ff00097c82 */ /* 0x000fe20008000000 */
[----:B------:R-:W1:Y:S02]  /*8db0*/  LDCU.64 UR26, c[0x0][0x478] ;  /* 0x00008f00ff1a77ac */ /* 0x000e640008000a00 */
[----:B------:R-:W5:Y:S04]  /*8dc0*/  LDL.LU R9, [R1+0x4c] ;  /* 0x00004c0001097983 */ /* 0x000f680000300800 */
[----:B------:R-:W5:Y:S04]  /*8dd0*/  LDL.LU R11, [R1+0x48] ;  /* 0x00004800010b7983 */ /* 0x000f680000300800 */
[----:B------:R-:W5:Y:S04]  /*8de0*/  LDL.LU R15, [R1+0x44] ;  /* 0x00004400010f7983 */ /* 0x000f680000300800 */
[----:B------:R-:W5:Y:S04]  /*8df0*/  LDL.LU R17, [R1+0x40] ;  /* 0x0000400001117983 */ /* 0x000f680000300800 */
[----:B------:R-:W5:Y:S04]  /*8e00*/  LDL.LU R23, [R1+0x3c] ;  /* 0x00003c0001177983 */ /* 0x000f680000300800 */
[----:B------:R-:W5:Y:S04]  /*8e10*/  LDL.LU R21, [R1+0x38] ;  /* 0x0000380001157983 */ /* 0x000f680000300800 */
[----:B--2---:R-:W-:Y:S04]  /*8e20*/  STS.U16 [R44], R20 ;  /* 0x000000142c007388 */ /* 0x004fe80000000400 */
[----:B---3--:R2:W-:Y:S04]  /*8e30*/  STS.U16 [R43+0x2], R0 ;  /* 0x000002002b007388 */ /* 0x0085e80000000400 */
[----:B----4-:R3:W-:Y:S01]  /*8e40*/  STS.U16 [R42+0x4], R22 ;  /* 0x000004162a007388 */ /* 0x0107e20000000400 */
[----:B------:R-:W-:-:S03]  /*8e50*/  PRMT R5, R28, 0x7632, R5 ;  /* 0x000076321c057816 */ /* 0x000fc60000000005 */
[----:B-----5:R4:W-:Y:S01]  /*8e60*/  STS.U16 [R41+0x6], R3 ;  /* 0x0000060329007388 */ /* 0x0209e20000000400 */
[----:B--2---:R-:W-:-:S03]  /*8e70*/  PRMT R0, R26, 0x7632, R0 ;  /* 0x000076321a007816 */ /* 0x004fc60000000000 */
[----:B------:R-:W-:Y:S04]  /*8e80*/  STS.U16 [R40+0x8], R24 ;  /* 0x0000081828007388 */ /* 0x000fe80000000400 */
[----:B---3--:R-:W2:Y:S04]  /*8e90*/  LDL.LU R22, [R1+0x34] ;  /* 0x0000340001167983 */ /* 0x008ea80000300800 */
[----:B------:R-:W3:Y:S04]  /*8ea0*/  LDL.LU R20, [R1+0x30] ;  /* 0x0000300001147983 */ /* 0x000ee80000300800 */
[----:B------:R-:W5:Y:S04]  /*8eb0*/  LDL.LU R18, [R1+0x2c] ;  /* 0x00002c0001127983 */ /* 0x000f680000300800 */
[----:B------:R-:W5:Y:S04]  /*8ec0*/  LDL.LU R16, [R1+0x28] ;  /* 0x0000280001107983 */ /* 0x000f680000300800 */
[----:B------:R-:W5:Y:S04]  /*8ed0*/  LDL.LU R14, [R1+0x24] ;  /* 0x00002400010e7983 */ /* 0x000f680000300800 */
[----:B------:R-:W5:Y:S04]  /*8ee0*/  LDL.LU R12, [R1+0x20] ;  /* 0x00002000010c7983 */ /* 0x000f680000300800 */
[----:B------:R-:W5:Y:S04]  /*8ef0*/  LDL.LU R10, [R1+0x1c] ;  /* 0x00001c00010a7983 */ /* 0x000f680000300800 */
[----:B------:R-:W5:Y:S04]  /*8f00*/  LDL.LU R8, [R1+0x18] ;  /* 0x0000180001087983 */ /* 0x000f680000300800 */
[----:B------:R-:W5:Y:S01]  /*8f10*/  LDL.LU R6, [R1+0x14] ;  /* 0x0000140001067983 */ /* 0x000f620000300800 */
[----:B----4-:R-:W-:-:S02]  /*8f20*/  PRMT R3, R30, 0x7632, R3 ;  /* 0x000076321e037816 */ /* 0x010fc40000000003 */
[----:B0-----:R-:W-:Y:S01]  /*8f30*/  ISETP.NE.AND P0, PT, R13, RZ, PT ;  /* 0x000000ff0d00720c */ /* 0x001fe20003f05270 */
[----:B------:R0:W-:Y:S01]  /*8f40*/  STS.U16 [R165+0xa], R4 ;  /* 0x00000a04a5007388 */ /* 0x0001e20000000400 */
[----:B------:R-:W-:Y:S01]  /*8f50*/  UIADD3 UR7, UPT, UPT, -UR8, UR19, URZ ;  /* 0x0000001308077290 */ /* 0x000fe2000fffe1ff */
[----:B------:R-:W1:Y:S02]  /*8f60*/  LDCU.128 UR16, c[0x0][0x420] ;  /* 0x00008400ff1077ac */ /* 0x000e640008000c00 */
[----:B------:R-:W-:Y:S04]  /*8f70*/  STS.U16 [R164+0xc], R26 ;  /* 0x00000c1aa4007388 */ /* 0x000fe80000000400 */
[----:B------:R4:W-:Y:S01]  /*8f80*/  STS.U16 [R163+0xe], R0 ;  /* 0x00000e00a3007388 */ /* 0x0009e20000000400 */
[----:B0-----:R-:W-:-:S03]  /*8f90*/  PRMT R4, R32, 0x7632, R4 ;  /* 0x0000763220047816 */ /* 0x001fc60000000004 */
[----:B------:R-:W-:Y:S04]  /*8fa0*/  STS.U16 [R160+0x10], R28 ;  /* 0x0000101ca0007388 */ /* 0x000fe80000000400 */
[----:B------:R-:W-:Y:S01]  /*8fb0*/  STS.U16 [R159+0x12], R5 ;  /* 0x000012059f007388 */ /* 0x000fe20000000400 */
[----:B----4-:R-:W-:-:S03]  /*8fc0*/  PRMT R0, R19, 0x7632, R0 ;  /* 0x0000763213007816 */ /* 0x010fc60000000000 */
[----:B------:R-:W-:Y:S04]  /*8fd0*/  STS.U16 [R158+0x14], R30 ;  /* 0x0000141e9e007388 */ /* 0x000fe80000000400 */
[----:B------:R0:W-:Y:S04]  /*8fe0*/  STS.U16 [R157+0x16], R3 ;  /* 0x000016039d007388 */ /* 0x0001e80000000400 */
[----:B------:R-:W-:Y:S04]  /*8ff0*/  STS.U16 [R156+0x18], R32 ;  /* 0x000018209c007388 */ /* 0x000fe80000000400 */
[----:B------:R-:W-:Y:S01]  /*9000*/  STS.U16 [R151+0x1a], R4 ;  /* 0x00001a0497007388 */ /* 0x000fe20000000400 */
[----:B0-----:R-:W-:-:S03]  /*9010*/  MOV R3, UR7 ;  /* 0x0000000700037c02 */ /* 0x001fc60008000f00 */
[----:B------:R-:W-:Y:S04]  /*9020*/  STS.U16 [R150+0x1c], R19 ;  /* 0x00001c1396007388 */ /* 0x000fe80000000400 */
[----:B------:R0:W-:Y:S01]  /*9030*/  STS.U16 [R2+0x1e], R0 ;  /* 0x00001e0002007388 */ /* 0x0001e20000000400 */
[----:B------:R-:W-:-:S03]  /*9040*/  NOP ;  /* 0x0000000000007918 */ /* 0x000fc60000000000 */
[----:B------:R-:W-:Y:S04]  /*9050*/  LDS.U16 R19, [R23+0x140] ;  /* 0x0001400017137984 */ /* 0x000fe80000000400 */
[----:B------:R-:W-:Y:S04]  /*9060*/  LDS.U16 R7, [R7] ;  /* 0x0000000007077984 */ /* 0x000fe80000000400 */
[----:B------:R-:W-:Y:S04]  /*9070*/  LDS.U16 R9, [R9+0x40] ;  /* 0x0000400009097984 */ /* 0x000fe80000000400 */
[----:B------:R-:W-:Y:S04]  /*9080*/  LDS.U16 R11, [R11+0x80] ;  /* 0x000080000b0b7984 */ /* 0x000fe80000000400 */
[----:B------:R-:W-:Y:S04]  /*9090*/  LDS.U16 R15, [R15+0xc0] ;  /* 0x0000c0000f0f7984 */ /* 0x000fe80000000400 */
[----:B------:R-:W-:Y:S04]  /*90a0*/  LDS.U16 R17, [R17+0x100] ;  /* 0x0001000011117984 */ /* 0x000fe80000000400 */
[----:B------:R-:W-:Y:S01]  /*90b0*/  LDS.U16 R21, [R21+0x180] ;  /* 0x0001800015157984 */ /* 0x000fe20000000400 */
[----:B------:R-:W4:Y:S01]  /*90c0*/  S2UR UR7, SR_CTAID.Y ;  /* 0x00000000000779c3 */ /* 0x000f220000002600 */
[----:B-1----:R-:W-:Y:S01]  /*90d0*/  UIMAD.WIDE.U32 UR8, UR24, UR16, UR8 ;  /* 0x00000010180872a5 */ /* 0x002fe2000f8e0008 */
[----:B0-----:R-:W-:-:S03]  /*90e0*/  LOP3.LUT R2, R65, 0x3e00, RZ, 0xc0, !PT ;  /* 0x00003e0041027812 */ /* 0x001fc600078ec0ff */
[----:B------:R-:W-:Y:S01]  /*90f0*/  UIMAD UR9, UR24, UR17, UR9 ;  /* 0x00000011180972a4 */ /* 0x000fe2000f8e0209 */
[----:B------:R-:W-:-:S04]  /*9100*/  LOP3.LUT R5, R2, 0x1f, R13, 0xf8, !PT ;  /* 0x0000001f02057812 */ /* 0x000fc800078ef80d */
[C---:B------:R-:W-:Y:S02]  /*9110*/  LOP3.LUT R41, R5.reuse, 0x20, RZ, 0xfc, !PT ;  /* 0x0000002005297812 */ /* 0x040fe400078efcff */
[----:B------:R-:W-:Y:S01]  /*9120*/  LOP3.LUT R43, R5, 0x40, RZ, 0xfc, !PT ;  /* 0x00000040052b7812 */ /* 0x000fe200078efcff */
[----:B----4-:R-:W-:-:S04]  /*9130*/  UIMAD.WIDE.U32 UR8, UR7, UR18, UR8 ;  /* 0x00000012070872a5 */ /* 0x010fc8000f8e0008 */
[----:B------:R-:W-:Y:S01]  /*9140*/  UIMAD UR19, UR7, UR19, UR9 ;  /* 0x00000013071372a4 */ /* 0x000fe2000f8e0209 */
[C---:B------:R-:W-:Y:S01]  /*9150*/  LOP3.LUT R45, R5.reuse, 0xa0, RZ, 0xfc, !PT ;  /* 0x000000a0052d7812 */ /* 0x040fe200078efcff */
[----:B------:R-:W0:Y:S01]  /*9160*/  LDCU UR7, c[0x0][0x394] ;  /* 0x00007280ff0777ac */ /* 0x000e220008000800 */
[----:B------:R-:W-:Y:S01]  /*9170*/  LOP3.LUT R47, R5, 0xc0, RZ, 0xfc, !PT ;  /* 0x000000c0052f7812 */ /* 0x000fe200078efcff */
[----:B------:R-:W-:Y:S02]  /*9180*/  UIADD3 UR15, UP0, UPT, UR15, 0x2000, URZ ;  /* 0x000020000f0f7890 */ /* 0x000fe4000ff1e0ff */
[----:B------:R-:W-:Y:S02]  /*9190*/  UIADD3 UR6, UPT, UPT, UR6, 0x1, URZ ;  /* 0x0000000106067890 */ /* 0x000fe4000fffe0ff */
[----:B------:R-:W-:Y:S02]  /*91a0*/  UIADD3.X UR20, UPT, UPT, URZ, UR20, URZ, UP0, !UPT ;  /* 0x00000014ff147290 */ /* 0x000fe400087fe4ff */
[----:B0-----:R-:W-:-:S02]  /*91b0*/  UISETP.GE.AND UP0, UPT, UR6, UR7, UPT ;  /* 0x000000070600728c */ /* 0x001fc4000bf06270 */
[----:B------:R-:W-:Y:S02]  /*91c0*/  UIADD3 UR12, UP1, UPT, UR12, 0x1000, URZ ;  /* 0x000010000c0c7890 */ /* 0x000fe4000ff3e0ff */
[----:B------:R-:W-:Y:S02]  /*91d0*/  UIADD3 UR11, UP2, UPT, UR11, 0x1000, URZ ;  /* 0x000010000b0b7890 */ /* 0x000fe4000ff5e0ff */
[----:B------:R-:W-:Y:S02]  /*91e0*/  UIADD3.X UR14, UPT, UPT, URZ, UR14, URZ, UP1, !UPT ;  /* 0x0000000eff0e7290 */ /* 0x000fe40008ffe4ff */
[----:B------:R-:W-:Y:S01]  /*91f0*/  UIADD3.X UR13, UPT, UPT, URZ, UR13, URZ, UP2, !UPT ;  /* 0x0000000dff0d7290 */ /* 0x000fe200097fe4ff */
[----:B--2---:R-:W-:Y:S04]  /*9200*/  LDS.U16 R23, [R22+0x1c0] ;  /* 0x0001c00016177984 */ /* 0x004fe80000000400 */
[----:B---3--:R-:W-:Y:S04]  /*9210*/  LDS.U16 R25, [R20+0x200] ;  /* 0x0002000014197984 */ /* 0x008fe80000000400 */
[----:B-----5:R-:W-:Y:S04]  /*9220*/  LDS.U16 R27, [R18+0x240] ;  /* 0x00024000121b7984 */ /* 0x020fe80000000400 */
        /* <DEDUP_REMOVED lines=8> */
[----:B------:R-:W1:Y:S01]  /*92b0*/  LDS R0, [UR21+0x1080] ;  /* 0x00108015ff007984 */ /* 0x000e620008000800 */
[----:B0-----:R-:W-:-:S04]  /*92c0*/  IADD3 R3, P0, PT, R5, UR8, RZ ;  /* 0x0000000805037c10 */ /* 0x001fc8000ff1e0ff */
[----:B------:R-:W-:Y:S02]  /*92d0*/  IADD3.X R4, PT, PT, RZ, UR19, RZ, P0, !PT ;  /* 0x00000013ff047c10 */ /* 0x000fe400087fe4ff */
[----:B------:R-:W-:-:S04]  /*92e0*/  LEA R2, P0, R3, UR26, 0x1 ;  /* 0x0000001a03027c11 */ /* 0x000fc8000f8008ff */
[----:B------:R-:W-:Y:S02]  /*92f0*/  LEA.HI.X R3, R3, UR27, R4, 0x1, P0 ;  /* 0x0000001b03037c11 */ /* 0x000fe400080f0c04 */
[-C--:B-1----:R-:W-:Y:S02]  /*9300*/  ISETP.GE.AND P2, PT, R5, R0.reuse, PT ;  /* 0x000000000500720c */ /* 0x082fe40003f46270 */
[-C--:B------:R-:W-:Y:S02]  /*9310*/  ISETP.GE.AND P1, PT, R41, R0.reuse, PT ;  /* 0x000000002900720c */ /* 0x080fe40003f26270 */
[----:B------:R-:W-:Y:S02]  /*9320*/  ISETP.GE.AND P0, PT, R43, R0, PT ;  /* 0x000000002b00720c */ /* 0x000fe40003f06270 */
[C---:B------:R-:W-:Y:S02]  /*9330*/  LOP3.LUT R41, R5.reuse, 0x60, RZ, 0xfc, !PT ;  /* 0x0000006005297812 */ /* 0x040fe400078efcff */
[----:B------:R-:W-:-:S02]  /*9340*/  LOP3.LUT R43, R5, 0x80, RZ, 0xfc, !PT ;  /* 0x00000080052b7812 */ /* 0x000fc400078efcff */
[-C--:B------:R-:W-:Y:S02]  /*9350*/  ISETP.GE.AND P4, PT, R41, R0.reuse, PT ;  /* 0x000000002900720c */ /* 0x080fe40003f86270 */
[-C--:B------:R-:W-:Y:S02]  /*9360*/  ISETP.GE.AND P6, PT, R43, R0.reuse, PT ;  /* 0x000000002b00720c */ /* 0x080fe40003fc6270 */
[-C--:B------:R-:W-:Y:S02]  /*9370*/  ISETP.GE.AND P5, PT, R45, R0.reuse, PT ;  /* 0x000000002d00720c */ /* 0x080fe40003fa6270 */
[-C--:B------:R-:W-:Y:S02]  /*9380*/  ISETP.GE.AND P3, PT, R47, R0.reuse, PT ;  /* 0x000000002f00720c */ /* 0x080fe40003f66270 */
[C---:B------:R-:W-:Y:S02]  /*9390*/  LOP3.LUT R41, R5.reuse, 0xe0, RZ, 0xfc, !PT ;  /* 0x000000e005297812 */ /* 0x040fe400078efcff */
[----:B------:R-:W-:Y:S01]  /*93a0*/  LOP3.LUT R43, R5, 0x100, RZ, 0xfc, !PT ;  /* 0x00000100052b7812 */ /* 0x000fe200078efcff */
[----:B------:R0:W-:Y:S01]  /*93b0*/  @!P2 STG.E.U16 desc[UR22][R2.64], R7 ;  /* 0x000000070200a986 */ /* 0x0001e2000c101516 */
[----:B------:R-:W-:-:S03]  /*93c0*/  ISETP.GE.AND P2, PT, R41, R0, PT ;  /* 0x000000002900720c */ /* 0x000fc60003f46270 */
[----:B------:R1:W-:Y:S01]  /*93d0*/  @!P1 STG.E.U16 desc[UR22][R2.64+0x40], R9 ;  /* 0x0000400902009986 */ /* 0x0003e2000c101516 */
[----:B------:R-:W-:Y:S02]  /*93e0*/  ISETP.GE.AND P1, PT, R43, R0, PT ;  /* 0x000000002b00720c */ /* 0x000fe40003f26270 */
[C---:B------:R-:W-:Y:S01]  /*93f0*/  LOP3.LUT R41, R5.reuse, 0x120, RZ, 0xfc, !PT ;  /* 0x0000012005297812 */ /* 0x040fe200078efcff */
[----:B------:R2:W-:Y:S01]  /*9400*/  @!P0 STG.E.U16 desc[UR22][R2.64+0x80], R11 ;  /* 0x0000800b02008986 */ /* 0x0005e2000c101516 */
[----:B0-----:R-:W-:-:S03]  /*9410*/  LOP3.LUT R7, R5, 0x180, RZ, 0xfc, !PT ;  /* 0x0000018005077812 */ /* 0x001fc600078efcff */
[----:B------:R2:W-:Y:S01]  /*9420*/  @!P5 STG.E.U16 desc[UR22][R2.64+0x140], R19 ;  /* 0x000140130200d986 */ /* 0x0005e2000c101516 */
[----:B-1----:R-:W-:-:S03]  /*9430*/  LOP3.LUT R9, R5, 0x1a0, RZ, 0xfc, !PT ;  /* 0x000001a005097812 */ /* 0x002fc600078efcff */
[----:B------:R2:W-:Y:S01]  /*9440*/  @!P3 STG.E.U16 desc[UR22][R2.64+0x180], R21 ;  /* 0x000180150200b986 */ /* 0x0005e2000c101516 */
[-C--:B------:R-:W-:Y:S02]  /*9450*/  ISETP.GE.AND P0, PT, R41, R0.reuse, PT ;  /* 0x000000002900720c */ /* 0x080fe40003f06270 */
[-C--:B------:R-:W-:Y:S02]  /*9460*/  ISETP.GE.AND P5, PT, R7, R0.reuse, PT ;  /* 0x000000000700720c */ /* 0x080fe40003fa6270 */
[----:B------:R-:W-:Y:S02]  /*9470*/  ISETP.GE.AND P3, PT, R9, R0, PT ;  /* 0x000000000900720c */ /* 0x000fe40003f66270 */
[C---:B------:R-:W-:Y:S02]  /*9480*/  LOP3.LUT R43, R5.reuse, 0x140, RZ, 0xfc, !PT ;  /* 0x00000140052b7812 */ /* 0x040fe400078efcff */
[C---:B------:R-:W-:Y:S02]  /*9490*/  LOP3.LUT R41, R5.reuse, 0x160, RZ, 0xfc, !PT ;  /* 0x0000016005297812 */ /* 0x040fe400078efcff */
[----:B------:R-:W-:-:S02]  /*94a0*/  LOP3.LUT R7, R5, 0x1c0, RZ, 0xfc, !PT ;  /* 0x000001c005077812 */ /* 0x000fc400078efcff */
[----:B------:R-:W-:Y:S01]  /*94b0*/  LOP3.LUT R9, R5, 0x1e0, RZ, 0xfc, !PT ;  /* 0x000001e005097812 */ /* 0x000fe200078efcff */
        /* <DEDUP_REMOVED lines=15> */
[----:B------:R-:W-:Y:S05]  /*95b0*/  BRA.U !UP0, `(.L_x_121) ;  /* 0xffffff7108247547 */ /* 0x000fea000b83ffff */
[----:B------:R-:W-:Y:S05]  /*95c0*/  EXIT ;  /* 0x000000000000794d */ /* 0x000fea0003800000 */
.L_x_122:
        /* <DEDUP_REMOVED lines=11> */
.L_x_5000:


//--------------------- .text._Z25selective_scan_fwd_kernelI32Selective_Scan_fwd_kernel_traitsILi128ELi16ELi1ELb0ELb0ELb1ELb1EN3c108BFloat16ENS1_7complexIfEEEEv13SSMParamsBase --------------------------
	.section	.text._Z25selective_scan_fwd_kernelI32Selective_Scan_fwd_kernel_traitsILi128ELi16ELi1ELb0ELb0ELb1ELb1EN3c108BFloat16ENS1_7complexIfEEEEv13SSMParamsBase,"ax",@progbits
	.align	128
        .global         _Z25selective_scan_fwd_kernelI32Selective_Scan_fwd_kernel_traitsILi128ELi16ELi1ELb0ELb0ELb1ELb1EN3c108BFloat16ENS1_7complexIfEEEEv13SSMParamsBase
        .type           _Z25selective_scan_fwd_kernelI32Selective_Scan_fwd_kernel_traitsILi128ELi16ELi1ELb0ELb0ELb1ELb1EN3c108BFloat16ENS1_7complexIfEEEEv13SSMParamsBase,@function
        .size           _Z25selective_scan_fwd_kernelI32Selective_Scan_fwd_kernel_traitsILi128ELi16ELi1ELb0ELb0ELb1ELb1EN3c108BFloat16ENS1_7complexIfEEEEv13SSMParamsBase,(.L_x_5001 - _Z25selective_scan_fwd_kernelI32Selective_Scan_fwd_kernel_traitsILi128ELi16ELi1ELb0ELb0ELb1ELb1EN3c108BFloat16ENS1_7complexIfEEEEv13SSMParamsBase)
        .other          _Z25selective_scan_fwd_kernelI32Selective_Scan_fwd_kernel_traitsILi128ELi16ELi1ELb0ELb0ELb1ELb1EN3c108BFloat16ENS1_7complexIfEEEEv13SSMParamsBase,@"STO_CUDA_ENTRY STV_DEFAULT"
_Z25selective_scan_fwd_kernelI32Selective_Scan_fwd_kernel_traitsILi128ELi16ELi1ELb0ELb0ELb1ELb1EN3c108BFloat16ENS1_7complexIfEEEEv13SSMParamsBase:
.text._Z25selective_scan_fwd_kernelI32Selective_Scan_fwd_kernel_traitsILi128ELi16ELi1ELb0ELb0ELb1ELb1EN3c108BFloat16ENS1_7complexIfEEEEv13SSMParamsBase:
        /* <DEDUP_REMOVED lines=36> */
[----:B-1----:R-:W-:Y:S01]  /*0240*/  VIADD R2, R0, 0xffffffe ;  /* 0x0ffffffe00027836 */ /* 0x002fe20000000000 */
        /* <DEDUP_REMOVED lines=58> */
[----:B------:R-:W-:Y:S02]  /*05f0*/  ULEA.HI.X UR20, UR6, UR9, UR7, 0x1, UP0 ;  /* 0x0000000906147291 */ /* 0x000fe400080f0c07 */
[----:B---3--:R-:W-:Y:S01]  /*0600*/  UIMAD UR18, UR18, UR25, URZ ;  /* 0x00000019121272a4 */ /* 0x008fe2000f8e02ff */
[----:B------:R-:W-:Y:S01]  /*0610*/  UMOV UR6, URZ ;  /* 0x000000ff00067c82 */ /* 0x000fe20008000000 */
[----:B------:R-:W-:-:S10]  /*0620*/  UMOV UR11, UR13 ;  /* 0x0000000d000b7c82 */ /* 0x000fd40008000000 */
.L_x_162:
[----:B------:R-:W0:Y:S01]  /*0630*/  LDCU UR15, c[0x0][0x388] ;  /* 0x00007100ff0f77ac */ /* 0x000e220008000800 */
[----:B------:R-:W-:Y:S02]  /*0640*/  SHF.L.U32 R65, R13, 0x4, RZ ;  /* 0x000000040d417819 */ /* 0x000fe400000006ff */
[----:B------:R-:W-:Y:S02]  /*0650*/  LOP3.LUT R29, R29, 0xfffffeff, RZ, 0xc0, !PT ;  /* 0xfffffeff1d1d7812 */ /* 0x000fe400078ec0ff */
[----:B------:R-:W-:Y:S02]  /*0660*/  LOP3.LUT R27, R65, 0x3e00, RZ, 0xc0, !PT ;  /* 0x00003e00411b7812 */ /* 0x000fe400078ec0ff */
[----:B------:R-:W-:Y:S02]  /*0670*/  MOV R2, UR17 ;  /* 0x0000001100027c02 */ /* 0x000fe40008000f00 */
[----:B------:R-:W-:Y:S02]  /*0680*/  LOP3.LUT R28, R27, 0x1f, R13, 0xf8, !PT ;  /* 0x0000001f1b1c7812 */ /* 0x000fe400078ef80d */
[----:B------:R-:W-:-:S02]  /*0690*/  MOV R3, UR11 ;  /* 0x0000000b00037c02 */ /* 0x000fc40008000f00 */
[C---:B------:R-:W-:Y:S02]  /*06a0*/  LOP3.LUT R4, R28.reuse, 0x20, RZ, 0xfc, !PT ;  /* 0x000000201c047812 */ /* 0x040fe400078efcff */
[----:B------:R-:W-:Y:S01]  /*06b0*/  LOP3.LUT R5, R28, 0x40, RZ, 0xfc, !PT ;  /* 0x000000401c057812 */ /* 0x000fe200078efcff */
[----:B------:R-:W-:Y:S01]  /*06c0*/  IMAD.WIDE.U32 R2, R0, 0x2, R2 ;  /* 0x0000000200027825 */ /* 0x000fe200078e0002 */
[----:B------:R-:W-:Y:S01]  /*06d0*/  LOP3.LUT R6, R28, 0x60, RZ, 0xfc, !PT ;  /* 0x000000601c067812 */ /* 0x000fe200078efcff */
[----:B0-----:R-:W-:Y:S01]  /*06e0*/  UIMAD UR7, UR6, -0x800, UR15 ;  /* 0xfffff800060778a4 */ /* 0x001fe2000f8e020f */
[----:B------:R-:W-:Y:S02]  /*06f0*/  PRMT R14, RZ, 0x7610, R14 ;  /* 0x00007610ff0e7816 */ /* 0x000fe4000000000e */
[----:B------:R-:W-:Y:S02]  /*0700*/  PRMT R16, RZ, 0x7610, R16 ;  /* 0x00007610ff107816 */ /* 0x000fe40000000010 */
[----:B------:R-:W-:-:S02]  /*0710*/  PRMT R7, RZ, 0x7610, R7 ;  /* 0x00007610ff077816 */ /* 0x000fc40000000007 */
[----:B------:R-:W-:Y:S02]  /*0720*/  ISETP.GE.AND P0, PT, R0, UR7, PT ;  /* 0x0000000700007c0c */ /* 0x000fe4000bf06270 */
[----:B------:R-:W-:Y:S01]  /*0730*/  ISETP.GE.AND P6, PT, R4, UR7, PT ;  /* 0x0000000704007c0c */ /* 0x000fe2000bfc6270 */
[----:B------:R-:W-:Y:S01]  /*0740*/  BAR.SYNC.DEFER_BLOCKING 0x0 ;  /* 0x0000000000007b1d */ /* 0x000fe20000010000 */
[----:B------:R-:W-:Y:S02]  /*0750*/  ISETP.GE.AND P5, PT, R5, UR7, PT ;  /* 0x0000000705007c0c */ /* 0x000fe4000bfa6270 */
[----:B------:R-:W-:Y:S02]  /*0760*/  ISETP.GE.AND P4, PT, R6, UR7, PT ;  /* 0x0000000706007c0c */ /* 0x000fe4000bf86270 */
[C---:B------:R-:W-:Y:S02]  /*0770*/  LOP3.LUT R0, R28.reuse, 0x80, RZ, 0xfc, !PT ;  /* 0x000000801c007812 */ /* 0x040fe400078efcff */
[----:B------:R-:W-:-:S02]  /*0780*/  LOP3.LUT R5, R28, 0xa0, RZ, 0xfc, !PT ;  /* 0x000000a01c057812 */ /* 0x000fc400078efcff */
[----:B------:R-:W-:Y:S02]  /*0790*/  ISETP.GE.AND P3, PT, R0, UR7, PT ;  /* 0x0000000700007c0c */ /* 0x000fe4000bf66270 */
[----:B------:R-:W-:Y:S02]  /*07a0*/  @P0 LOP3.LUT R29, R29, 0x100, RZ, 0xfc, !PT ;  /* 0x000001001d1d0812 */ /* 0x000fe400078efcff */
[----:B------:R-:W-:Y:S02]  /*07b0*/  LEA R4, P0, R28, UR16, 0x1 ;  /* 0x000000101c047c11 */ /* 0x000fe4000f8008ff */
[----:B------:R-:W-:Y:S02]  /*07c0*/  LOP3.LUT R29, R29, 0xffffff7f, RZ, 0xc0, !PT ;  /* 0xffffff7f1d1d7812 */ /* 0x000fe400078ec0ff */
[----:B------:R-:W-:Y:S02]  /*07d0*/  ISETP.GE.AND P2, PT, R5, UR7, PT ;  /* 0x0000000705007c0c */ /* 0x000fe4000bf46270 */
[----:B------:R-:W-:-:S02]  /*07e0*/  @P6 LOP3.LUT R29, R29, 0x80, RZ, 0xfc, !PT ;  /* 0x000000801d1d6812 */ /* 0x000fc400078efcff */
[----:B------:R-:W-:Y:S02]  /*07f0*/  IADD3.X R5, PT, PT, RZ, UR10, RZ, P0, !PT ;  /* 0x0000000aff057c10 */ /* 0x000fe400087fe4ff */
[----:B------:R-:W-:Y:S01]  /*0800*/  LOP3.LUT R29, R29, 0xffffffbf, RZ, 0xc0, !PT ;  /* 0xffffffbf1d1d7812 */ /* 0x000fe200078ec0ff */
[----:B------:R-:W2:Y:S01]  /*0810*/  @!P6 LDG.E.U16 R7, desc[UR22][R2.64+0x40] ;  /* 0x000040160207e981 */ /* 0x000ea2000c1e1500 */
[----:B------:R-:W-:Y:S02]  /*0820*/  LOP3.LUT R6, R28, 0xc0, RZ, 0xfc, !PT ;  /* 0x000000c01c067812 */ /* 0x000fe400078efcff */
[----:B------:R-:W-:Y:S02]  /*0830*/  @P5 LOP3.LUT R29, R29, 0x40, RZ, 0xfc, !PT ;  /* 0x000000401d1d5812 */ /* 0x000fe400078efcff */
[----:B------:R-:W-:Y:S02]  /*0840*/  ISETP.GE.AND P1, PT, R6, UR7, PT ;  /* 0x0000000706007c0c */ /* 0x000fe4000bf26270 */
[----:B------:R-:W-:-:S02]  /*0850*/  LOP3.LUT R29, R29, 0xffffffdf, RZ, 0xc0, !PT ;  /* 0xffffffdf1d1d7812 */ /* 0x000fc400078ec0ff */
[----:B------:R-:W-:Y:S02]  /*0860*/  PRMT R6, RZ, 0x7610, R6 ;  /* 0x00007610ff067816 */ /* 0x000fe40000000006 */
[----:B------:R-:W-:Y:S02]  /*0870*/  @P4 LOP3.LUT R29, R29, 0x20, RZ, 0xfc, !PT ;  /* 0x000000201d1d4812 */ /* 0x000fe400078efcff */
[----:B------:R-:W-:Y:S02]  /*0880*/  PRMT R12, RZ, 0x7610, R12 ;  /* 0x00007610ff0c7816 */ /* 0x000fe4000000000c */
[C---:B------:R-:W-:Y:S02]  /*0890*/  LOP3.LUT P0, RZ, R29.reuse, 0x100, RZ, 0xc0, !PT ;  /* 0x000001001dff7812 */ /* 0x040fe4000780c0ff */
[----:B------:R-:W-:Y:S02]  /*08a0*/  LOP3.LUT R29, R29, 0xffffffef, RZ, 0xc0, !PT ;  /* 0xffffffef1d1d7812 */ /* 0x000fe400078ec0ff */
[----:B------:R-:W-:Y:S01]  /*08b0*/  LOP3.LUT R0, R28, 0xe0, RZ, 0xfc, !PT ;  /* 0x000000e01c007812 */ /* 0x000fe200078efcff */
[----:B------:R-:W3:Y:S01]  /*08c0*/  @!P1 LDG.E.U16 R12, desc[UR22][R2.64+0x180] ;  /* 0x00018016020c9981 */ /* 0x000ee2000c1e1500 */
[----:B------:R-:W-:-:S02]  /*08d0*/  @P3 LOP3.LUT R29, R29, 0x10, RZ, 0xfc, !PT ;  /* 0x000000101d1d3812 */ /* 0x000fc400078efcff */
[----:B------:R-:W-:Y:S02]  /*08e0*/  PRMT R8, RZ, 0x7610, R8 ;  /* 0x00007610ff087816 */ /* 0x000fe40000000008 */
[----:B------:R-:W-:Y:S02]  /*08f0*/  LOP3.LUT R29, R29, 0xfffffff7, RZ, 0xc0, !PT ;  /* 0xfffffff71d1d7812 */ /* 0x000fe400078ec0ff */
[----:B------:R-:W-:Y:S01]  /*0900*/  PRMT R11, RZ, 0x7610, R11 ;  /* 0x00007610ff0b7816 */ /* 0x000fe2000000000b */
[----:B------:R-:W4:Y:S01]  /*0910*/  @!P0 LDG.E.U16 R6, desc[UR22][R2.64] ;  /* 0x0000001602068981 */ /* 0x000f22000c1e1500 */
[----:B------:R-:W-:Y:S02]  /*0920*/  @P2 LOP3.LUT R29, R29, 0x8, RZ, 0xfc, !PT ;  /* 0x000000081d1d2812 */ /* 0x000fe400078efcff */
[----:B------:R-:W-:Y:S01]  /*0930*/  ISETP.GE.AND P0, PT, R0, UR7, PT ;  /* 0x0000000700007c0c */ /* 0x000fe2000bf06270 */
[----:B------:R-:W5:Y:S01]  /*0940*/  @!P5 LDG.E.U16 R8, desc[UR22][R2.64+0x80] ;  /* 0x000080160208d981 */ /* 0x000f62000c1e1500 */
[----:B------:R-:W-:-:S02]  /*0950*/  LOP3.LUT R29, R29, 0xfffffffb, RZ, 0xc0, !PT ;  /* 0xfffffffb1d1d7812 */ /* 0x000fc400078ec0ff */
[----:B------:R-:W-:Y:S01]  /*0960*/  LOP3.LUT R15, R28, 0x100, RZ, 0xfc, !PT ;  /* 0x000001001c0f7812 */ /* 0x000fe200078efcff */
[----:B------:R-:W3:Y:S01]  /*0970*/  @!P2 LDG.E.U16 R11, desc[UR22][R2.64+0x140] ;  /* 0x00014016020ba981 */ /* 0x000ee2000c1e1500 */
[----:B------:R-:W-:Y:S02]  /*0980*/  @P1 LOP3.LUT R29, R29, 0x4, RZ, 0xfc, !PT ;  /* 0x000000041d1d1812 */ /* 0x000fe400078efcff */
[----:B------:R-:W-:Y:S02]  /*0990*/  PRMT R9, RZ, 0x7610, R9 ;  /* 0x00007610ff097816 */ /* 0x000fe40000000009 */
[----:B------:R-:W-:Y:S02]  /*09a0*/  LOP3.LUT R29, R29, 0xfffffffd, RZ, 0xc0, !PT ;  /* 0xfffffffd1d1d7812 */ /* 0x000fe400078ec0ff */
[----:B------:R-:W-:Y:S01]  /*09b0*/  PRMT R10, RZ, 0x7610, R10 ;  /* 0x00007610ff0a7816 */ /* 0x000fe2000000000a */
[----:B------:R-:W3:Y:S01]  /*09c0*/  @!P0 LDG.E.U16 R14, desc[UR22][R2.64+0x1c0] ;  /* 0x0001c016020e8981 */ /* 0x000ee2000c1e1500 */
[----:B------:R-:W-:-:S02]  /*09d0*/  @P0 LOP3.LUT R29, R29, 0x2, RZ, 0xfc, !PT ;  /* 0x000000021d1d0812 */ /* 0x000fc400078efcff */
[----:B------:R-:W-:Y:S01]  /*09e0*/  ISETP.GE.AND P0, PT, R15, UR7, PT ;  /* 0x000000070f007c0c */ /* 0x000fe2000bf06270 */
[----:B------:R-:W3:Y:S01]  /*09f0*/  @!P4 LDG.E.U16 R9, desc[UR22][R2.64+0xc0] ;  /* 0x0000c0160209c981 */ /* 0x000ee2000c1e1500 */
[----:B------:R-:W-:Y:S02]  /*0a00*/  LOP3.LUT R29, R29, 0xfffffffe, RZ, 0xc0, !PT ;  /* 0xfffffffe1d1d7812 */ /* 0x000fe400078ec0ff */
[C---:B------:R-:W-:Y:S01]  /*0a10*/  LOP3.LUT R17, R28.reuse, 0x120, RZ, 0xfc, !PT ;  /* 0x000001201c117812 */ /* 0x040fe200078efcff */
[----:B------:R-:W3:Y:S01]  /*0a20*/  @!P3 LDG.E.U16 R10, desc[UR22][R2.64+0x100] ;  /* 0x00010016020ab981 */ /* 0x000ee2000c1e1500 */
[C---:B------:R-:W-:Y:S02]  /*0a30*/  LOP3.LUT R19, R28.reuse, 0x140, RZ, 0xfc, !PT ;  /* 0x000001401c137812 */ /* 0x040fe400078efcff */
[C---:B------:R-:W-:Y:S02]  /*0a40*/  LOP3.LUT R21, R28.reuse, 0x160, RZ, 0xfc, !PT ;  /* 0x000001601c157812 */ /* 0x040fe400078efcff */
[----:B------:R-:W-:-:S02]  /*0a50*/  LOP3.LUT R23, R28, 0x180, RZ, 0xfc, !PT ;  /* 0x000001801c177812 */ /* 0x000fc400078efcff */
[----:B------:R-:W-:Y:S01]  /*0a60*/  LOP3.LUT R25, R28, 0x1a0, RZ, 0xfc, !PT ;  /* 0x000001a01c197812 */ /* 0x000fe200078efcff */
[----:B------:R-:W3:Y:S01]  /*0a70*/  @!P0 LDG.E.U16 R16, desc[UR22][R2.64+0x200] ;  /* 0x0002001602108981 */ /* 0x000ee2000c1e1500 */
[----:B------:R-:W-:Y:S02]  /*0a80*/  @P0 LOP3.LUT R29, R29, 0x1, RZ, 0xfc, !PT ;  /* 0x000000011d1d0812 */ /* 0x000fe400078efcff */
[----:B------:R-:W-:Y:S02]  /*0a90*/  ISETP.GE.AND P0, PT, R17, UR7, PT ;  /* 0x0000000711007c0c */ /* 0x000fe4000bf06270 */
[----:B------:R-:W-:Y:S02]  /*0aa0*/  ISETP.GE.AND P1, PT, R19, UR7, PT ;  /* 0x0000000713007c0c */ /* 0x000fe4000bf26270 */
[----:B------:R-:W-:Y:S02]  /*0ab0*/  ISETP.GE.AND P2, PT, R21, UR7, PT ;  /* 0x0000000715007c0c */ /* 0x000fe4000bf46270 */
[----:B------:R-:W-:-:S02]  /*0ac0*/  ISETP.GE.AND P3, PT, R23, UR7, PT ;  /* 0x0000000717007c0c */ /* 0x000fc4000bf66270 */
[----:B------:R-:W-:Y:S02]  /*0ad0*/  ISETP.GE.AND P4, PT, R25, UR7, PT ;  /* 0x0000000719007c0c */ /* 0x000fe4000bf86270 */
[----:B------:R-:W-:Y:S02]  /*0ae0*/  PRMT R18, RZ, 0x7610, R18 ;  /* 0x00007610ff127816 */ /* 0x000fe40000000012 */
[----:B------:R-:W-:Y:S02]  /*0af0*/  PRMT R20, RZ, 0x7610, R20 ;  /* 0x00007610ff147816 */ /* 0x000fe40000000014 */
[----:B------:R-:W-:Y:S02]  /*0b00*/  PRMT R22, RZ, 0x7610, R22 ;  /* 0x00007610ff167816 */ /* 0x000fe40000000016 */
[----:B------:R-:W-:Y:S01]  /*0b10*/  PRMT R24, RZ, 0x7610, R24 ;  /* 0x00007610ff187816 */ /* 0x000fe20000000018 */
[----:B------:R-:W3:Y:S01]  /*0b20*/  @!P0 LDG.E.U16 R18, desc[UR22][R2.64+0x240] ;  /* 0x0002401602128981 */ /* 0x000ee2000c1e1500 */
[----:B------:R-:W-:-:S02]  /*0b30*/  PRMT R26, RZ, 0x7610, R26 ;  /* 0x00007610ff1a7816 */ /* 0x000fc4000000001a */
[C---:B------:R-:W-:Y:S01]  /*0b40*/  LOP3.LUT R0, R28.reuse, 0x1c0, RZ, 0xfc, !PT ;  /* 0x000001c01c007812 */ /* 0x040fe200078efcff */
[----:B------:R-:W3:Y:S01]  /*0b50*/  @!P1 LDG.E.U16 R20, desc[UR22][R2.64+0x280] ;  /* 0x0002801602149981 */ /* 0x000ee2000c1e1500 */
[----:B------:R-:W-:Y:S02]  /*0b60*/  LOP3.LUT R17, R28, 0x1e0, RZ, 0xfc, !PT ;  /* 0x000001e01c117812 */ /* 0x000fe400078efcff */
[----:B------:R-:W-:Y:S01]  /*0b70*/  ISETP.GE.AND P5, PT, R0, UR7, PT ;  /* 0x0000000700007c0c */ /* 0x000fe2000bfa6270 */
[----:B------:R-:W3:Y:S01]  /*0b80*/  @!P2 LDG.E.U16 R22, desc[UR22][R2.64+0x2c0] ;  /* 0x0002c0160216a981 */ /* 0x000ee2000c1e1500 */
[----:B------:R-:W-:-:S03]  /*0b90*/  ISETP.GE.AND P6, PT, R17, UR7, PT ;  /* 0x0000000711007c0c */ /* 0x000fc6000bfc6270 */
[----:B------:R-:W3:Y:S04]  /*0ba0*/  @!P3 LDG.E.U16 R24, desc[UR22][R2.64+0x300] ;  /* 0x000300160218b981 */ /* 0x000ee8000c1e1500 */
[----:B------:R-:W3:Y:S01]  /*0bb0*/  @!P4 LDG.E.U16 R26, desc[UR22][R2.64+0x340] ;  /* 0x00034016021ac981 */ /* 0x000ee2000c1e1500 */
[----:B------:R-:W-:Y:S02]  /*0bc0*/  PRMT R15, RZ, 0x7610, R15 ;  /* 0x00007610ff0f7816 */ /* 0x000fe4000000000f */
[----:B------:R-:W-:-:S04]  /*0bd0*/  PRMT R19, RZ, 0x7610, R19 ;  /* 0x00007610ff137816 */ /* 0x000fc80000000013 */
[----:B------:R-:W3:Y:S04]  /*0be0*/  @!P5 LDG.E.U16 R15, desc[UR22][R2.64+0x380] ;  /* 0x00038016020fd981 */ /* 0x000ee8000c1e1500 */
[----:B------:R0:W3:Y:S01]  /*0bf0*/  @!P6 LDG.E.U16 R19, desc[UR22][R2.64+0x3c0] ;  /* 0x0003c0160213e981 */ /* 0x0000e2000c1e1500 */
        /* <DEDUP_REMOVED lines=8> */
[----:B-1----:R-:W-:-:S05]  /*0c80*/  IMAD.IADD R17, R27, 0x1, R0 ;  /* 0x000000011b117824 */ /* 0x002fca00078e0200 */
        /* <DEDUP_REMOVED lines=11> */
[----:B------:R-:W-:Y:S01]  /*0d40*/  LEA R62, R28, UR21, 0x1 ;  /* 0x000000151c3e7c11 */ /* 0x000fe2000f8e08ff */
[----:B------:R-:W-:Y:S01]  /*0d50*/  VIADD R28, R17, 0xc0 ;  /* 0x000000c0111c7836 */ /* 0x000fe20000000000 */
[----:B------:R-:W-:-:S02]  /*0d60*/  LEA R61, R30, UR21, 0x1 ;  /* 0x000000151e3d7c11 */ /* 0x000fc4000f8e08ff */
[----:B------:R-:W-:Y:S02]  /*0d70*/  LEA.HI.SX32 R2, R2, R17, 0x1b ;  /* 0x0000001102027211 */ /* 0x000fe400078fdaff */
[----:B------:R-:W-:Y:S02]  /*0d80*/  LEA R60, R32, UR21, 0x1 ;  /* 0x00000015203c7c11 */ /* 0x000fe4000f8e08ff */
[----:B------:R-:W-:Y:S02]  /*0d90*/  LEA R59, R34, UR21, 0x1 ;  /* 0x00000015223b7c11 */ /* 0x000fe4000f8e08ff */
[C---:B------:R-:W-:Y:S02]  /*0da0*/  IADD3 R30, PT, PT, R17.reuse, 0xe0, RZ ;  /* 0x000000e0111e7810 */ /* 0x040fe40007ffe0ff */
[----:B------:R-:W-:Y:S02]  /*0db0*/  IADD3 R32, PT, PT, R17, 0x100, RZ ;  /* 0x0000010011207810 */ /* 0x000fe40007ffe0ff */
[----:B------:R-:W-:-:S02]  /*0dc0*/  P2R R41, PR, RZ, 0x1 ;  /* 0x00000001ff297803 */ /* 0x000fc40000000000 */
[----:B------:R-:W-:Y:S02]  /*0dd0*/  IADD3 R34, PT, PT, R17, 0x120, RZ ;  /* 0x0000012011227810 */ /* 0x000fe40007ffe0ff */
[----:B------:R-:W-:Y:S02]  /*0de0*/  LEA R58, R2, UR21, 0x1 ;  /* 0x00000015023a7c11 */ /* 0x000fe4000f8e08ff */
[----:B------:R-:W-:Y:S02]  /*0df0*/  LOP3.LUT P0, RZ, R29, 0x4, RZ, 0xc0, !PT ;  /* 0x000000041dff7812 */ /* 0x000fe4000780c0ff */
[-C--:B------:R-:W-:Y:S02]  /*0e00*/  LEA.HI.SX32 R28, R28, R17.reuse, 0x1b ;  /* 0x000000111c1c7211 */ /* 0x080fe400078fdaff */
[----:B------:R-:W-:Y:S02]  /*0e10*/  IADD3 R2, PT, PT, R17, 0x140, RZ ;  /* 0x0000014011027810 */ /* 0x000fe40007ffe0ff */
[----:B------:R-:W-:-:S02]  /*0e20*/  LEA.HI.SX32 R30, R30, R17, 0x1b ;  /* 0x000000111e1e7211 */ /* 0x000fc400078fdaff */
[-C--:B------:R-:W-:Y:S02]  /*0e30*/  LEA.HI.SX32 R32, R32, R17.reuse, 0x1b ;  /* 0x0000001120207211 */ /* 0x080fe400078fdaff */
[-C--:B------:R-:W-:Y:S02]  /*0e40*/  LEA.HI.SX32 R34, R34, R17.reuse, 0x1b ;  /* 0x0000001122227211 */ /* 0x080fe400078fdaff */
[----:B------:R-:W-:Y:S02]  /*0e50*/  P2R R40, PR, RZ, 0x1 ;  /* 0x00000001ff287803 */ /* 0x000fe40000000000 */
[----:B------:R-:W-:Y:S02]  /*0e60*/  LEA R57, R28, UR21, 0x1 ;  /* 0x000000151c397c11 */ /* 0x000fe4000f8e08ff */
[----:B------:R-:W-:Y:S02]  /*0e70*/  LEA.HI.SX32 R2, R2, R17, 0x1b ;  /* 0x0000001102027211 */ /* 0x000fe400078fdaff */
[----:B------:R-:W-:-:S02]  /*0e80*/  LOP3.LUT P0, RZ, R29, 0x8, RZ, 0xc0, !PT ;  /* 0x000000081dff7812 */ /* 0x000fc4000780c0ff */
[----:B------:R-:W-:Y:S02]  /*0e90*/  LEA R56, R30, UR21, 0x1 ;  /* 0x000000151e387c11 */ /* 0x000fe4000f8e08ff */
[----:B------:R-:W-:Y:S02]  /*0ea0*/  LEA R55, R32, UR21, 0x1 ;  /* 0x0000001520377c11 */ /* 0x000fe4000f8e08ff */
[----:B------:R-:W-:Y:S02]  /*0eb0*/  LEA R54, R34, UR21, 0x1 ;  /* 0x0000001522367c11 */ /* 0x000fe4000f8e08ff */
[C---:B------:R-:W-:Y:S02]  /*0ec0*/  IADD3 R28, PT, PT, R17.reuse, 0x1c0, RZ ;  /* 0x000001c0111c7810 */ /* 0x040fe40007ffe0ff */
[----:B------:R-:W-:Y:S02]  /*0ed0*/  IADD3 R30, PT, PT, R17, 0x1e0, RZ ;  /* 0x000001e0111e7810 */ /* 0x000fe40007ffe0ff */
[----:B------:R-:W-:-:S02]  /*0ee0*/  LEA R53, R2, UR21, 0x1 ;  /* 0x0000001502357c11 */ /* 0x000fc4000f8e08ff */
[----:B------:R-:W-:Y:S02]  /*0ef0*/  P2R R39, PR, RZ, 0x1 ;  /* 0x00000001ff277803 */ /* 0x000fe40000000000 */
[C---:B------:R-:W-:Y:S02]  /*0f00*/  LOP3.LUT P0, RZ, R29.reuse, 0x10, RZ, 0xc0, !PT ;  /* 0x000000101dff7812 */ /* 0x040fe4000780c0ff */
[-C--:B------:R-:W-:Y:S02]  /*0f10*/  LEA.HI.SX32 R28, R28, R17.reuse, 0x1b ;  /* 0x000000111c1c7211 */ /* 0x080fe400078fdaff */
[----:B------:R-:W-:Y:S02]  /*0f20*/  LEA.HI.SX32 R30, R30, R17, 0x1b ;  /* 0x000000111e1e7211 */ /* 0x000fe400078fdaff */
[----:B------:R-:W-:Y:S02]  /*0f30*/  P2R R38, PR, RZ, 0x1 ;  /* 0x00000001ff267803 */ /* 0x000fe40000000000 */
        /* <DEDUP_REMOVED lines=10> */
[----:B----4-:R0:W-:Y:S04]  /*0fe0*/  STS.U16 [R63], R6 ;  /* 0x000000063f007388 */ /* 0x0101e80000000400 */
[----:B--2---:R-:W-:Y:S04]  /*0ff0*/  STS.U16 [R62+0x40], R7 ;  /* 0x000040073e007388 */ /* 0x004fe80000000400 */
[----:B-----5:R1:W-:Y:S01]  /*1000*/  STS.U16 [R61+0x80], R8 ;  /* 0x000080083d007388 */ /* 0x0203e20000000400 */
[----:B0-----:R-:W-:-:S04]  /*1010*/  IADD3 R6, PT, PT, R17, 0x160, RZ ;  /* 0x0000016011067810 */ /* 0x001fc80007ffe0ff */
[-C--:B------:R-:W-:Y:S01]  /*1020*/  LEA.HI.SX32 R6, R6, R17.reuse, 0x1b ;  /* 0x0000001106067211 */ /* 0x080fe200078fdaff */
[C---:B-1----:R-:W-:Y:S01]  /*1030*/  VIADD R8, R17.reuse, 0x180 ;  /* 0x0000018011087836 */ /* 0x042fe20000000000 */
[----:B---3--:R-:W-:Y:S04]  /*1040*/  STS.U16 [R60+0xc0], R9 ;  /* 0x0000c0093c007388 */ /* 0x008fe80000000400 */
[----:B------:R0:W-:Y:S01]  /*1050*/  STS.U16 [R59+0x100], R10 ;  /* 0x0001000a3b007388 */ /* 0x0001e20000000400 */
[----:B------:R-:W-:Y:S02]  /*1060*/  LEA.HI.SX32 R8, R8, R17, 0x1b ;  /* 0x0000001108087211 */ /* 0x000fe400078fdaff */
[----:B------:R-:W-:Y:S01]  /*1070*/  LEA R52, R6, UR21, 0x1 ;  /* 0x0000001506347c11 */ /* 0x000fe2000f8e08ff */
[----:B------:R-:W-:Y:S01]  /*1080*/  STS.U16 [R58+0x140], R11 ;  /* 0x0001400b3a007388 */ /* 0x000fe20000000400 */
[----:B0-----:R-:W-:-:S03]  /*1090*/  IADD3 R10, PT, PT, R17, 0x1a0, RZ ;  /* 0x000001a0110a7810 */ /* 0x001fc60007ffe0ff */
[----:B------:R0:W-:Y:S01]  /*10a0*/  STS.U16 [R57+0x180], R12 ;  /* 0x0001800c39007388 */ /* 0x0001e20000000400 */
[----:B------:R-:W-:-:S03]  /*10b0*/  LEA.HI.SX32 R10, R10, R17, 0x1b ;  /* 0x000000110a0a7211 */ /* 0x000fc600078fdaff */
[----:B------:R1:W-:Y:S01]  /*10c0*/  STS.U16 [R56+0x1c0], R14 ;  /* 0x0001c00e38007388 */ /* 0x0003e20000000400 */
[----:B------:R-:W-:Y:S01]  /*10d0*/  LEA R51, R8, UR21, 0x1 ;  /* 0x0000001508337c11 */ /* 0x000fe2000f8e08ff */
[----:B------:R-:W-:Y:S01]  /*10e0*/  IMAD R17, R0, 0xf, R17 ;  /* 0x0000000f00117824 */ /* 0x000fe200078e0211 */
[----:B------:R-:W-:Y:S01]  /*10f0*/  LEA R50, R10, UR21, 0x1 ;  /* 0x000000150a327c11 */ /* 0x000fe2000f8e08ff */
[----:B------:R2:W-:Y:S02]  /*1100*/  STS.U16 [R55+0x200], R16 ;  /* 0x0002001037007388 */ /* 0x0005e40000000400 */
[C---:B------:R-:W-:Y:S01]  /*1110*/  VIADD R10, R17.reuse, 0x4 ;  /* 0x00000004110a7836 */ /* 0x040fe20000000000 */
[C---:B------:R-:W-:Y:S01]  /*1120*/  IADD3 R2, PT, PT, R17.reuse, 0x1, RZ ;  /* 0x0000000111027810 */ /* 0x040fe20007ffe0ff */
[----:B------:R3:W-:Y:S04]  /*1130*/  STS.U16 [R54+0x240], R18 ;  /* 0x0002401236007388 */ /* 0x0007e80000000400 */
[----:B------:R4:W-:Y:S01]  /*1140*/  STS.U16 [R53+0x280], R20 ;  /* 0x0002801435007388 */ /* 0x0009e20000000400 */
[----:B------:R-:W-:-:S03]  /*1150*/  IADD3 R6, PT, PT, R17, 0x2, RZ ;  /* 0x0000000211067810 */ /* 0x000fc60007ffe0ff */
[----:B------:R-:W-:Y:S01]  /*1160*/  STS.U16 [R52+0x2c0], R22 ;  /* 0x0002c01634007388 */ /* 0x000fe20000000400 */
[----:B------:R-:W-:-:S03]  /*1170*/  IADD3 R8, PT, PT, R17, 0x3, RZ ;  /* 0x0000000311087810 */ /* 0x000fc60007ffe0ff */
[----:B------:R5:W-:Y:S01]  /*1180*/  STS.U16 [R51+0x300], R24 ;  /* 0x0003001833007388 */ /* 0x000be20000000400 */
[C---:B0-----:R-:W-:Y:S02]  /*1190*/  IADD3 R12, PT, PT, R17.reuse, 0x5, RZ ;  /* 0x00000005110c7810 */ /* 0x041fe40007ffe0ff */
[C---:B-1----:R-:W-:Y:S01]  /*11a0*/  IADD3 R14, PT, PT, R17.reuse, 0x6, RZ ;  /* 0x00000006110e7810 */ /* 0x042fe20007ffe0ff */
[----:B------:R0:W-:Y:S01]  /*11b0*/  STS.U16 [R50+0x340], R26 ;  /* 0x0003401a32007388 */ /* 0x0001e20000000400 */
[C---:B--2---:R-:W-:Y:S02]  /*11c0*/  IADD3 R16, PT, PT, R17.reuse, 0x7, RZ ;  /* 0x0000000711107810 */ /* 0x044fe40007ffe0ff */
[C---:B---3--:R-:W-:Y:S02]  /*11d0*/  IADD3 R18, PT, PT, R17.reuse, 0x8, RZ ;  /* 0x0000000811127810 */ /* 0x048fe40007ffe0ff */
[C---:B----4-:R-:W-:Y:S01]  /*11e0*/  IADD3 R20, PT, PT, R17.reuse, 0x9, RZ ;  /* 0x0000000911147810 */ /* 0x050fe20007ffe0ff */
[C---:B-----5:R-:W-:Y:S01]  /*11f0*/  VIADD R24, R17.reuse, 0xb ;  /* 0x0000000b11187836 */ /* 0x060fe20000000000 */
[----:B------:R-:W-:-:S02]  /*1200*/  IADD3 R22, PT, PT, R17, 0xa, RZ ;  /* 0x0000000a11167810 */ /* 0x000fc40007ffe0ff */
        /* <DEDUP_REMOVED lines=137> */
[----:B------:R-:W-:Y:S04]  /*1aa0*/  LDS.U16 R6, [R44+0x6] ;  /* 0x000006002c067984 */ /* 0x000fe80000000400 */
[----:B------:R-:W-:Y:S04]  /*1ab0*/  LDS.U16 R7, [R43+0x8] ;  /* 0x000008002b077984 */ /* 0x000fe80000000400 */
[----:B------:R-:W-:Y:S04]  /*1ac0*/  LDS.U16 R8, [R165+0xa] ;  /* 0x00000a00a5087984 */ /* 0x000fe80000000400 */
[----:B------:R-:W3:Y:S04]  /*1ad0*/  LDS.U16 R5, [R45+0x4] ;  /* 0x000004002d057984 */ /* 0x000ee80000000400 */
[----:B------:R-:W4:Y:S04]  /*1ae0*/  LDS.U16 R9, [R164+0xc] ;  /* 0x00000c00a4097984 */ /* 0x000f280000000400 */
[----:B------:R0:W0:Y:S04]  /*1af0*/  LDS.U16 R10, [R163+0xe] ;  /* 0x00000e00a30a7984 */ /* 0x0000280000000400 */
[----:B------:R0:W0:Y:S04]  /*1b00*/  LDS.U16 R11, [R160+0x10] ;  /* 0x00001000a00b7984 */ /* 0x0000280000000400 */
[----:B------:R0:W3:Y:S04]  /*1b10*/  LDS.U16 R12, [R159+0x12] ;  /* 0x000012009f0c7984 */ /* 0x0000e80000000400 */
[----:B------:R0:W4:Y:S04]  /*1b20*/  LDS.U16 R35, [R158+0x14] ;  /* 0x000014009e237984 */ /* 0x0001280000000400 */
[----:B------:R0:W4:Y:S04]  /*1b30*/  LDS.U16 R34, [R157+0x16] ;  /* 0x000016009d227984 */ /* 0x0001280000000400 */
[----:B------:R0:W4:Y:S04]  /*1b40*/  LDS.U16 R33, [R156+0x18] ;  /* 0x000018009c217984 */ /* 0x0001280000000400 */
[----:B------:R0:W4:Y:S04]  /*1b50*/  LDS.U16 R32, [R151+0x1a] ;  /* 0x00001a0097207984 */ /* 0x0001280000000400 */
[----:B------:R0:W4:Y:S04]  /*1b60*/  LDS.U16 R31, [R150+0x1c] ;  /* 0x00001c00961f7984 */ /* 0x0001280000000400 */
[----:B------:R0:W4:Y:S01]  /*1b70*/  LDS.U16 R27, [R2+0x1e] ;  /* 0x00001e00021b7984 */ /* 0x0001220000000400 */
[----:B-1----:R-:W-:-:S05]  /*1b80*/  SHF.L.U32 R3, R3, 0x10, RZ ;  /* 0x0000001003037819 */ /* 0x002fca00000006ff */
[----:B------:R-:W-:-:S05]  /*1b90*/  FADD.FTZ R3, R3, UR5 ;  /* 0x0000000503037e21 */ /* 0x000fca0008010000 */
[----:B------:R-:W-:Y:S02]  /*1ba0*/  FSETP.GTU.FTZ.AND P0, PT, R3, 20, PT ;  /* 0x41a000000300780b */ /* 0x000fe40003f1c000 */
[----:B--2---:R-:W-:Y:S02]  /*1bb0*/  SHF.L.U32 R4, R4, 0x10, RZ ;  /* 0x0000001004047819 */ /* 0x004fe400000006ff */
[----:B0-----:R-:W-:Y:S01]  /*1bc0*/  ISETP.EQ.OR P0, PT, RZ, UR7, P0 ;  /* 0x00000007ff007c0c */ /* 0x001fe20008702670 */
[----:B---3--:R-:W-:Y:S01]  /*1bd0*/  IMAD.U32 R5, R5, 0x10000, RZ ;  /* 0x0001000005057824 */ /* 0x008fe200078e00ff */
[----:B------:R-:W-:Y:S01]  /*1be0*/  SHF.L.U32 R6, R6, 0x10, RZ ;  /* 0x0000001006067819 */ /* 0x000fe200000006ff */
[----:B------:R-:W-:Y:S01]  /*1bf0*/  FADD.FTZ R4, R4, UR5 ;  /* 0x0000000504047e21 */ /* 0x000fe20008010000 */
[----:B------:R-:W-:Y:S02]  /*1c00*/  SHF.L.U32 R7, R7, 0x10, RZ ;  /* 0x0000001007077819 */ /* 0x000fe400000006ff */
[----:B------:R-:W-:Y:S01]  /*1c10*/  SHF.L.U32 R8, R8, 0x10, RZ ;  /* 0x0000001008087819 */ /* 0x000fe200000006ff */
[----:B------:R-:W-:Y:S01]  /*1c20*/  FADD.FTZ R5, R5, UR5 ;  /* 0x0000000505057e21 */ /* 0x000fe20008010000 */
[----:B------:R-:W-:Y:S01]  /*1c30*/  FADD.FTZ R6, R6, UR5 ;  /* 0x0000000506067e21 */ /* 0x000fe20008010000 */
[----:B------:R-:W-:Y:S01]  /*1c40*/  FADD.FTZ R7, R7, UR5 ;  /* 0x0000000507077e21 */ /* 0x000fe20008010000 */
[----:B----4-:R-:W-:Y:S01]  /*1c50*/  SHF.L.U32 R9, R9, 0x10, RZ ;  /* 0x0000001009097819 */ /* 0x010fe200000006ff */
        /* <DEDUP_REMOVED lines=20> */
[----:B------:R-:W-:Y:S01]  /*1da0*/  IMAD.IADD R37, R41, 0x1, -R36 ;  /* 0x0000000129257824 */ /* 0x000fe200078e0a24 */
[----:B------:R-:W-:-:S03]  /*1db0*/  I2FP.F32.S32 R36, R36 ;  /* 0x0000002400247245 */ /* 0x000fc60000201400 */
        /* <DEDUP_REMOVED lines=18> */
.L_x_124:
[----:B------:R-:W-:Y:S05]  /*1ee0*/  BSYNC.RECONVERGENT B0 ;  /* 0x0000000000007941 */ /* 0x000fea0003800200 */
.L_x_123:
        /* <DEDUP_REMOVED lines=35> */
.L_x_126:
[----:B------:R-:W-:Y:S05]  /*2120*/  BSYNC.RECONVERGENT B0 ;  /* 0x0000000000007941 */ /* 0x000fea0003800200 */
.L_x_125:
        /* <DEDUP_REMOVED lines=37> */
.L_x_128:
[----:B------:R-:W-:Y:S05]  /*2380*/  BSYNC.RECONVERGENT B0 ;  /* 0x0000000000007941 */ /* 0x000fea0003800200 */
.L_x_127:
        /* <DEDUP_REMOVED lines=35> */
.L_x_130:
[----:B------:R-:W-:Y:S05]  /*25c0*/  BSYNC.RECONVERGENT B0 ;  /* 0x0000000000007941 */ /* 0x000fea0003800200 */
.L_x_129:
[----:B------:R-:W-:Y:S01]  /*25d0*/  PRMT R36, RZ, 0x7610, R36 ;  /* 0x00007610ff247816 */ /* 0x000fe20000000024 */
[----:B------:R-:W-:Y:S01]  /*25e0*/  IMAD.U32 R35, R35, 0x10000, RZ ;  /* 0x0001000023237824 */ /* 0x000fe200078e00ff */
[----:B------:R-:W-:Y:S01]  /*25f0*/  ISETP.EQ.OR P6, PT, RZ, UR7, P2 ;  /* 0x00000007ff007c0c */ /* 0x000fe200097c2670 */
[----:B------:R-:W-:Y:S01]  /*2600*/  BSSY.RECONVERGENT B0, `(.L_x_131) ;  /* 0x0000026000007945 */ /* 0x000fe20003800200 */
[----:B------:R-:W-:Y:S01]  /*2610*/  LOP3.LUT R37, R13, 0x1f, RZ, 0xc0, !PT ;  /* 0x0000001f0d257812 */ /* 0x000fe200078ec0ff */
[----:B------:R0:W-:Y:S01]  /*2620*/  STL.S16 [R1+0x54], R36 ;  /* 0x0000542401007387 */ /* 0x0001e20000100600 */
[----:B------:R-:W-:Y:S01]  /*2630*/  FSETP.GTU.FTZ.AND P5, PT, R12, 20, PT ;  /* 0x41a000000c00780b */ /* 0x000fe20003fbc000 */
[----:B------:R-:W-:Y:S01]  /*2640*/  FADD.FTZ R13, R35, UR5 ;  /* 0x00000005230d7e21 */ /* 0x000fe20008010000 */
[----:B------:R-:W-:Y:S02]  /*2650*/  ISETP.EQ.OR P2, PT, RZ, UR7, P3 ;  /* 0x00000007ff007c0c */ /* 0x000fe40009f42670 */
[----:B------:R-:W-:-:S05]  /*2660*/  SHF.L.U32 R38, R30, 0x10, RZ ;  /* 0x000000101e267819 */ /* 0x000fca00000006ff */
[----:B0-----:R-:W-:Y:S06]  /*2670*/  @P6 BRA `(.L_x_132) ;  /* 0x0000000000786947 */ /* 0x001fec0003800000 */
        /* <DEDUP_REMOVED lines=30> */
.L_x_132:
[----:B------:R-:W-:Y:S05]  /*2860*/  BSYNC.RECONVERGENT B0 ;  /* 0x0000000000007941 */ /* 0x000fea0003800200 */
.L_x_131:
[----:B------:R-:W-:Y:S01]  /*2870*/  IMAD.U32 R34, R34, 0x10000, RZ ;  /* 0x0001000022227824 */ /* 0x000fe200078e00ff */
[----:B------:R-:W-:Y:S01]  /*2880*/  BSSY.RECONVERGENT B0, `(.L_x_133) ;  /* 0x0000026000007945 */ /* 0x000fe20003800200 */
[----:B------:R-:W-:Y:S02]  /*2890*/  SHF.L.U32 R42, R14, 0x10, RZ ;  /* 0x000000100e2a7819 */ /* 0x000fe400000006ff */
[----:B------:R-:W-:Y:S01]  /*28a0*/  FSETP.GTU.FTZ.AND P3, PT, R13, 20, PT ;  /* 0x41a000000d00780b */ /* 0x000fe20003f7c000 */
        /* <DEDUP_REMOVED lines=35> */
.L_x_134:
[----:B------:R-:W-:Y:S05]  /*2ae0*/  BSYNC.RECONVERGENT B0 ;  /* 0x0000000000007941 */ /* 0x000fea0003800200 */
.L_x_133:
[----:B------:R-:W-:Y:S01]  /*2af0*/  ISETP.EQ.OR P0, PT, RZ, UR7, P0 ;  /* 0x00000007ff007c0c */ /* 0x000fe20008702670 */
[----:B------:R-:W-:Y:S01]  /*2b00*/  BSSY.RECONVERGENT B0, `(.L_x_135) ;  /* 0x0000028000007945 */ /* 0x000fe20003800200 */
[----:B------:R-:W-:Y:S01]  /*2b10*/  SHF.L.U32 R33, R33, 0x10, RZ ;  /* 0x0000001021217819 */ /* 0x000fe200000006ff */
[----:B------:R-:W-:Y:S01]  /*2b20*/  IMAD.U32 R46, R15, 0x10000, RZ ;  /* 0x000100000f2e7824 */ /* 0x000fe200078e00ff */
[----:B------:R-:W-:Y:S02]  /*2b30*/  FSETP.GTU.FTZ.AND P2, PT, R14, 20, PT ;  /* 0x41a000000e00780b */ /* 0x000fe40003f5c000 */
[----:B------:R-:W-:Y:S01]  /*2b40*/  ISETP.EQ.OR P1, PT, RZ, UR7, P1 ;  /* 0x00000007ff007c0c */ /* 0x000fe20008f22670 */
[----:B------:R-:W-:Y:S01]  /*2b50*/  FADD.FTZ R15, R33, UR5 ;  /* 0x00000005210f7e21 */ /* 0x000fe20008010000 */
        /* <DEDUP_REMOVED lines=34> */
.L_x_136:
[----:B------:R-:W-:Y:S05]  /*2d80*/  BSYNC.RECONVERGENT B0 ;  /* 0x0000000000007941 */ /* 0x000fea0003800200 */
.L_x_135:
        /* <DEDUP_REMOVED lines=39> */
.L_x_138:
[----:B------:R-:W-:Y:S05]  /*3000*/  BSYNC.RECONVERGENT B0 ;  /* 0x0000000000007941 */ /* 0x000fea0003800200 */
.L_x_137:
        /* <DEDUP_REMOVED lines=41> */
.L_x_140:
[----:B------:R-:W-:Y:S05]  /*32a0*/  BSYNC.RECONVERGENT B0 ;  /* 0x0000000000007941 */ /* 0x000fea0003800200 */
.L_x_139:
        /* <DEDUP_REMOVED lines=39> */
.L_x_142:
[----:B------:R-:W-:Y:S05]  /*3520*/  BSYNC.RECONVERGENT B0 ;  /* 0x0000000000007941 */ /* 0x000fea0003800200 */
.L_x_141:
        /* <DEDUP_REMOVED lines=45> */
.L_x_144:
[----:B------:R-:W-:Y:S05]  /*3800*/  BSYNC.RECONVERGENT B0 ;  /* 0x0000000000007941 */ /* 0x000fea0003800200 */
.L_x_143:
        /* <DEDUP_REMOVED lines=32> */
.L_x_146:
[----:B------:R-:W-:Y:S05]  /*3a10*/  BSYNC.RECONVERGENT B0 ;  /* 0x0000000000007941 */ /* 0x000fea0003800200 */
.L_x_145:
[----:B------:R-:W-:Y:S04]  /*3a20*/  BSSY.RECONVERGENT B0, `(.L_x_147) ;  /* 0x0000020000007945 */ /* 0x000fe80003800200 */
[----:B------:R-:W-:Y:S05]  /*3a30*/  @P0 BRA `(.L_x_148) ;  /* 0x0000000000780947 */ /* 0x000fea0003800000 */
        /* <DEDUP_REMOVED lines=30> */
.L_x_148:
[----:B------:R-:W-:Y:S05]  /*3c20*/  BSYNC.RECONVERGENT B0 ;  /* 0x0000000000007941 */ /* 0x000fea0003800200 */
.L_x_147:
        /* <DEDUP_REMOVED lines=32> */
.L_x_150:
[----:B------:R-:W-:Y:S05]  /*3e30*/  BSYNC.RECONVERGENT B0 ;  /* 0x0000000000007941 */ /* 0x000fea0003800200 */
.L_x_149:
        /* <DEDUP_REMOVED lines=32> */
.L_x_152:
[----:B------:R-:W-:Y:S05]  /*4040*/  BSYNC.RECONVERGENT B0 ;  /* 0x0000000000007941 */ /* 0x000fea0003800200 */
.L_x_151:
[----:B------:R-:W-:Y:S04]  /*4050*/  BSSY.RECONVERGENT B0, `(.L_x_153) ;  /* 0x0000020000007945 */ /* 0x000fe80003800200 */
[----:B------:R-:W-:Y:S05]  /*4060*/  @P5 BRA `(.L_x_154) ;  /* 0x0000000000785947 */ /* 0x000fea0003800000 */
        /* <DEDUP_REMOVED lines=30> */
.L_x_154:
[----:B------:R-:W-:Y:S05]  /*4250*/  BSYNC.RECONVERGENT B0 ;  /* 0x0000000000007941 */ /* 0x000fea0003800200 */
.L_x_153:
        /* <DEDUP_REMOVED lines=48> */
.L_x_161:
[----:B------:R-:W-:Y:S01]  /*4560*/  UMOV UR12, UR8 ;  /* 0x00000008000c7c82 */ /* 0x000fe20008000000 */
[----:B------:R-:W-:Y:S02]  /*4570*/  UMOV UR13, UR14 ;  /* 0x0000000e000d7c82 */ /* 0x000fe40008000000 */
[----:B0-----:R-:W-:-:S04]  /*4580*/  UIMAD.WIDE.U32 UR12, UR7, UR26, UR12 ;  /* 0x0000001a070c72a5 */ /* 0x001fc8000f8e000c */
[----:B------:R-:W-:Y:S02]  /*4590*/  UIMAD UR13, UR7, UR27, UR13 ;  /* 0x0000001b070d72a4 */ /* 0x000fe4000f8e020d */
[----:B---3--:R-:W-:-:S04]  /*45a0*/  ULEA UR21, UP0, UR12, UR28, 0x3 ;  /* 0x0000001c0c157291 */ /* 0x008fc8000f8018ff */
[----:B------:R-:W-:Y:S02]  /*45b0*/  ULEA.HI.X UR12, UR12, UR29, UR13, 0x3, UP0 ;  /* 0x0000001d0c0c7291 */ /* 0x000fe400080f1c0d */
[----:B------:R-:W-:-:S04]  /*45c0*/  MOV R40, UR21 ;  /* 0x0000001500287c02 */ /* 0x000fc80008000f00 */
[----:B------:R-:W-:-:S06]  /*45d0*/  IMAD.U32 R41, RZ, RZ, UR12 ;  /* 0x0000000cff297e24 */ /* 0x000fcc000f8e00ff */
[----:B------:R-:W2:Y:S01]  /*45e0*/  LDG.E.64 R40, desc[UR22][R40.64] ;  /* 0x0000001628287981 */ /* 0x000ea2000c1e1b00 */
[----:B------:R-:W-:Y:S01]  /*45f0*/  HFMA2 R45, -RZ, RZ, 0, 0 ;  /* 0x00000000ff2d7431 */ /* 0x000fe200000001ff */
[----:B------:R-:W-:Y:S02]  /*4600*/  LOP3.LUT R44, R36, 0x7c1f, RZ, 0xc0, !PT ;  /* 0x00007c1f242c7812 */ /* 0x000fe400078ec0ff */
[----:B------:R-:W-:Y:S02]  /*4610*/  MOV R47, UR38 ;  /* 0x00000026002f7c02 */ /* 0x000fe40008000f00 */
[----:B------:R-:W-:Y:S02]  /*4620*/  MOV R43, UR39 ;  /* 0x00000027002b7c02 */ /* 0x000fe40008000f00 */
[----:B------:R-:W-:Y:S01]  /*4630*/  PRMT R110, RZ, 0x7610, R110 ;  /* 0x00007610ff6e7816 */ /* 0x000fe2000000006e */
        /* <DEDUP_REMOVED lines=33> */
[C---:B------:R-:W-:Y:S01]  /*4850*/  FMUL.FTZ R50, R41.reuse, R9 ;  /* 0x0000000929327220 */ /* 0x040fe20000410000 */
[C---:B------:R-:W-:Y:S01]  /*4860*/  LOP3.LUT R40, R44.reuse, 0x40, RZ, 0xfc, !PT ;  /* 0x000000402c287812 */ /* 0x040fe200078efcff */
[----:B------:R-:W2:Y:S01]  /*4870*/  @!P1 LDG.E.U16 R110, desc[UR22][R42.64] ;  /* 0x000000162a6e9981 */ /* 0x000ea2000c1e1500 */
[----:B------:R-:W-:Y:S01]  /*4880*/  LOP3.LUT R46, R44, 0x80, RZ, 0xfc, !PT ;  /* 0x000000802c2e7812 */ /* 0x000fe200078efcff */
[----:B------:R0:W-:Y:S01]  /*4890*/  MUFU.COS R68, R48 ;  /* 0x0000003000447308 */ /* 0x0001e20000000000 */
[----:B------:R-:W-:Y:S01]  /*48a0*/  ISETP.GE.AND P3, PT, R40, UR24, PT ;  /* 0x0000001828007c0c */ /* 0x000fe2000bf66270 */
[----:B------:R-:W3:Y:S01]  /*48b0*/  @!P4 LDG.E.U16 R97, desc[UR22][R42.64+0xc0] ;  /* 0x0000c0162a61c981 */ /* 0x000ee2000c1e1500 */
[----:B------:R-:W-:Y:S01]  /*48c0*/  ISETP.GE.AND P5, PT, R46, UR24, PT ;  /* 0x000000182e007c0c */ /* 0x000fe2000bfa6270 */
[----:B------:R-:W-:Y:S01]  /*48d0*/  FMUL.FTZ R40, R41, R6 ;  /* 0x0000000629287220 */ /* 0x000fe20000410000 */
[----:B------:R-:W-:-:S02]  /*48e0*/  PRMT R119, RZ, 0x7610, R119 ;  /* 0x00007610ff777816 */ /* 0x000fc40000000077 */
[----:B------:R-:W-:Y:S01]  /*48f0*/  PRMT R121, RZ, 0x7610, R121 ;  /* 0x00007610ff797816 */ /* 0x000fe20000000079 */
[----:B------:R-:W5:Y:S01]  /*4900*/  @!P2 LDG.E.U16 R100, desc[UR22][R42.64+0x40] ;  /* 0x000040162a64a981 */ /* 0x000f62000c1e1500 */
[----:B0-----:R-:W-:Y:S01]  /*4910*/  FMUL.RZ R48, R40, 0.15915493667125701904 ;  /* 0x3e22f98328307820 */ /* 0x001fe2000040c000 */
[----:B------:R-:W-:Y:S01]  /*4920*/  MUFU.SIN R69, R49 ;  /* 0x0000003100457308 */ /* 0x000fe20000000400 */
[C---:B------:R-:W-:Y:S01]  /*4930*/  FMUL.FTZ R71, R96.reuse, R4 ;  /* 0x0000000460477220 */ /* 0x040fe20000410000 */
[C---:B------:R-:W-:Y:S01]  /*4940*/  FMUL.FTZ R72, R96.reuse, R5 ;  /* 0x0000000560487220 */ /* 0x040fe20000410000 */
[----:B------:R-:W-:Y:S01]  /*4950*/  FMUL.FTZ R67, R96, R3 ;  /* 0x0000000360437220 */ /* 0x000fe20000410000 */
[----:B------:R-:W4:Y:S04]  /*4960*/  @!P3 LDG.E.U16 R101, desc[UR22][R42.64+0x80] ;  /* 0x000080162a65b981 */ /* 0x000f28000c1e1500 */
[----:B------:R-:W3:Y:S01]  /*4970*/  @!P5 LDG.E.U16 R98, desc[UR22][R42.64+0x100] ;  /* 0x000100162a62d981 */ /* 0x000ee2000c1e1500 */
[----:B------:R-:W-:Y:S01]  /*4980*/  LOP3.LUT R40, R44, 0xa0, RZ, 0xfc, !PT ;  /* 0x000000a02c287812 */ /* 0x000fe200078efcff */
[----:B------:R-:W-:Y:S01]  /*4990*/  FMUL.RZ R47, R47, 0.15915493667125701904 ;  /* 0x3e22f9832f2f7820 */ /* 0x000fe2000040c000 */
[----:B------:R-:W-:Y:S01]  /*49a0*/  ISETP.GE.AND P4, PT, R45, UR24, PT ;  /* 0x000000182d007c0c */ /* 0x000fe2000bf86270 */
[----:B------:R-:W-:Y:S01]  /*49b0*/  MUFU.SIN R75, R48 ;  /* 0x00000030004b7308 */ /* 0x000fe20000000400 */
[----:B------:R-:W-:-:S02]  /*49c0*/  ISETP.GE.AND P2, PT, R40, UR24, PT ;  /* 0x0000001828007c0c */ /* 0x000fc4000bf46270 */
[----:B------:R-:W-:-:S05]  /*49d0*/  LOP3.LUT R45, R44, 0x140, RZ, 0xfc, !PT ;  /* 0x000001402c2d7812 */ /* 0x000fca00078efcff */
[----:B------:R0:W-:Y:S01]  /*49e0*/  MUFU.COS R76, R48 ;  /* 0x00000030004c7308 */ /* 0x0001e20000000000 */
[----:B------:R-:W-:-:S03]  /*49f0*/  LOP3.LUT R46, R36, 0x3e0, RZ, 0xfc, !PT ;  /* 0x000003e0242e7812 */ /* 0x000fc600078efcff */
[----:B------:R-:W3:Y:S04]  /*4a00*/  @!P4 LDG.E.U16 R51, desc[UR22][R42.64+0x200] ;  /* 0x000200162a33c981 */ /* 0x000ee8000c1e1500 */
[----:B------:R-:W3:Y:S01]  /*4a10*/  @!P2 LDG.E.U16 R99, desc[UR22][R42.64+0x140] ;  /* 0x000140162a63a981 */ /* 0x000ee2000c1e1500 */
[----:B------:R-:W-:Y:S01]  /*4a20*/  LOP3.LUT R40, R44, 0xc0, RZ, 0xfc, !PT ;  /* 0x000000c02c287812 */ /* 0x000fe200078efcff */
[----:B------:R-:W-:Y:S03]  /*4a30*/  MUFU.COS R70, R49 ;  /* 0x0000003100467308 */ /* 0x000fe60000000000 */
[----:B------:R-:W-:Y:S02]  /*4a40*/  ISETP.GE.AND P6, PT, R40, UR24, PT ;  /* 0x0000001828007c0c */ /* 0x000fe4000bfc6270 */
[----:B------:R-:W-:Y:S01]  /*4a50*/  LOP3.LUT R40, R44, 0xe0, RZ, 0xfc, !PT ;  /* 0x000000e02c287812 */ /* 0x000fe200078efcff */
[----:B------:R-:W-:-:S02]  /*4a60*/  FMUL.RZ R74, R50, 0.15915493667125701904 ;  /* 0x3e22f983324a7820 */ /* 0x000fc4000040c000 */
[----:B------:R-:W1:Y:S01]  /*4a70*/  MUFU.EX2 R71, R71 ;  /* 0x0000004700477308 */ /* 0x000e620000000800 */
[----:B------:R-:W-:Y:S02]  /*4a80*/  ISETP.GE.AND P3, PT, R40, UR24, PT ;  /* 0x0000001828007c0c */ /* 0x000fe4000bf66270 */
[----:B------:R-:W-:Y:S02]  /*4a90*/  LOP3.LUT R40, R44, 0x120, RZ, 0xfc, !PT ;  /* 0x000001202c287812 */ /* 0x000fe400078efcff */
[----:B0-----:R-:W-:Y:S02]  /*4aa0*/  PRMT R48, RZ, 0x7610, R48 ;  /* 0x00007610ff307816 */ /* 0x001fe40000000030 */
[----:B------:R-:W-:Y:S01]  /*4ab0*/  ISETP.GE.AND P5, PT, R40, UR24, PT ;  /* 0x0000001828007c0c */ /* 0x000fe2000bfa6270 */
[----:B------:R-:W-:Y:S01]  /*4ac0*/  MUFU.SIN R73, R47 ;  /* 0x0000002f00497308 */ /* 0x000fe20000000400 */
[----:B------:R-:W-:Y:S01]  /*4ad0*/  LOP3.LUT R40, R44, 0x160, RZ, 0xfc, !PT ;  /* 0x000001602c287812 */ /* 0x000fe200078efcff */
[----:B------:R-:W3:Y:S01]  /*4ae0*/  @!P6 LDG.E.U16 R134, desc[UR22][R42.64+0x180] ;  /* 0x000180162a86e981 */ /* 0x000ee2000c1e1500 */
[----:B------:R-:W-:-:S03]  /*4af0*/  ISETP.GE.AND P6, PT, R45, UR24, PT ;  /* 0x000000182d007c0c */ /* 0x000fc6000bfc6270 */
[----:B------:R-:W3:Y:S02]  /*4b00*/  @!P3 LDG.E.U16 R48, desc[UR22][R42.64+0x1c0] ;  /* 0x0001c0162a30b981 */ /* 0x000ee4000c1e1500 */
[----:B------:R0:W-:Y:S01]  /*4b10*/  MUFU.COS R103, R47 ;  /* 0x0000002f00677308 */ /* 0x0001e20000000000 */
        /* <DEDUP_REMOVED lines=9> */
[----:B------:R-:W-:Y:S01]  /*4bb0*/  LOP3.LUT R46, R44, 0x1a0, RZ, 0xfc, !PT ;  /* 0x000001a02c2e7812 */ /* 0x000fe200078efcff */
[----:B------:R-:W0:Y:S01]  /*4bc0*/  MUFU.EX2 R67, R67 ;  /* 0x0000004300437308 */ /* 0x000e220000000800 */
        /* <DEDUP_REMOVED lines=13> */
[----:B-1----:R-:W-:-:S07]  /*4ca0*/  LOP3.LUT R49, R44, 0x1e0, RZ, 0xfc, !PT ;  /* 0x000001e02c317812 */ /* 0x002fce00078efcff */
        /* <DEDUP_REMOVED lines=30> */
[C---:B------:R-:W-:Y:S01]  /*4e90*/  FMUL.FTZ R50, R41.reuse, R11 ;  /* 0x0000000b29327220 */ /* 0x040fe20000410000 */
[----:B------:R-:W-:Y:S01]  /*4ea0*/  LOP3.LUT R40, R44, 0x340, RZ, 0xfc, !PT ;  /* 0x000003402c287812 */ /* 0x000fe200078efcff */
[----:B------:R-:W-:Y:S01]  /*4eb0*/  MUFU.SIN R81, R65 ;  /* 0x0000004100517308 */ /* 0x000fe20000000400 */
[----:B------:R-:W3:Y:S02]  /*4ec0*/  @!P6 LDG.E.U16 R124, desc[UR22][R42.64+0x580] ;  /* 0x000580162a7ce981 */ /* 0x000ee4000c1e1500 */
[----:B------:R-:W-:Y:S02]  /*4ed0*/  ISETP.GE.AND P6, PT, R40, UR24, PT ;  /* 0x0000001828007c0c */ /* 0x000fe4000bfc6270 */
[----:B------:R-:W-:Y:S01]  /*4ee0*/  LOP3.LUT R40, R44, 0x360, RZ, 0xfc, !PT ;  /* 0x000003602c287812 */ /* 0x000fe200078efcff */
[----:B------:R-:W3:Y:S02]  /*4ef0*/  @!P3 LDG.E.U16 R119, desc[UR22][R42.64+0x5c0] ;  /* 0x0005c0162a77b981 */ /* 0x000ee4000c1e1500 */
[----:B------:R1:W-:Y:S01]  /*4f00*/  MUFU.COS R82, R65 ;  /* 0x0000004100527308 */ /* 0x0003e20000000000 */
[----:B------:R-:W-:Y:S01]  /*4f10*/  ISETP.GE.AND P3, PT, R40, UR24, PT ;  /* 0x0000001828007c0c */ /* 0x000fe2000bf66270 */
[----:B------:R-:W3:Y:S06]  /*4f20*/  @!P4 LDG.E.U16 R121, desc[UR22][R42.64+0x600] ;  /* 0x000600162a79c981 */ /* 0x000eec000c1e1500 */
[----:B------:R-:W-:Y:S01]  /*4f30*/  MUFU.SIN R84, R74 ;  /* 0x0000004a00547308 */ /* 0x000fe20000000400 */
[----:B-1----:R-:W-:-:S07]  /*4f40*/  FMUL.FTZ R65, R41, R10 ;  /* 0x0000000a29417220 */ /* 0x002fce0000410000 */
[----:B------:R1:W-:Y:S01]  /*4f50*/  MUFU.COS R85, R74 ;  /* 0x0000004a00557308 */ /* 0x0003e20000000000 */
[----:B------:R-:W-:Y:S01]  /*4f60*/  FMUL.RZ R65, R65, 0.15915493667125701904 ;  /* 0x3e22f98341417820 */ /* 0x000fe2000040c000 */
[----:B------:R-:W-:Y:S01]  /*4f70*/  PRMT R40, RZ, 0x7610, R40 ;  /* 0x00007610ff287816 */ /* 0x000fe20000000028 */
[----:B-1----:R-:W-:Y:S01]  /*4f80*/  FMUL.RZ R74, R50, 0.15915493667125701904 ;  /* 0x3e22f983324a7820 */ /* 0x002fe2000040c000 */
[----:B------:R-:W-:-:S04]  /*4f90*/  LOP3.LUT R50, R44, 0x380, RZ, 0xfc, !PT ;  /* 0x000003802c327812 */ /* 0x000fc800078efcff */
[----:B------:R-:W-:Y:S01]  /*4fa0*/  MUFU.SIN R87, R65 ;  /* 0x0000004100577308 */ /* 0x000fe20000000400 */
[----:B------:R-:W3:Y:S01]  /*4fb0*/  @!P5 LDG.E.U16 R40, desc[UR22][R42.64+0x640] ;  /* 0x000640162a28d981 */ /* 0x000ee2000c1e1500 */
[----:B------:R-:W-:Y:S02]  /*4fc0*/  ISETP.GE.AND P4, PT, R50, UR24, PT ;  /* 0x0000001832007c0c */ /* 0x000fe4000bf86270 */
[----:B------:R-:W-:-:S04]  /*4fd0*/  PRMT R50, RZ, 0x7610, R50 ;  /* 0x00007610ff327816 */ /* 0x000fc80000000032 */
[----:B------:R1:W-:Y:S02]  /*4fe0*/  MUFU.COS R88, R65 ;  /* 0x0000004100587308 */ /* 0x0003e40000000000 */
[----:B------:R-:W3:Y:S01]  /*4ff0*/  @!P6 LDG.E.U16 R50, desc[UR22][R42.64+0x680] ;  /* 0x000680162a32e981 */ /* 0x000ee2000c1e1500 */
[C---:B-1----:R-:W-:Y:S02]  /*5000*/  LOP3.LUT R65, R44.reuse, 0x3a0, RZ, 0xfc, !PT ;  /* 0x000003a02c417812 */ /* 0x042fe400078efcff */
[----:B------:R-:W-:Y:S02]  /*5010*/  LOP3.LUT R44, R44, 0x3c0, RZ, 0xfc, !PT ;  /* 0x000003c02c2c7812 */ /* 0x000fe400078efcff */
[----:B------:R-:W-:Y:S02]  /*5020*/  ISETP.GE.AND P5, PT, R65, UR24, PT ;  /* 0x0000001841007c0c */ /* 0x000fe4000bfa6270 */
[----:B------:R-:W-:Y:S01]  /*5030*/  ISETP.GE.AND P6, PT, R44, UR24, PT ;  /* 0x000000182c007c0c */ /* 0x000fe2000bfc6270 */
[----:B------:R-:W-:Y:S01]  /*5040*/  FMUL.FTZ R44, R41, R12 ;  /* 0x0000000c292c7220 */ /* 0x000fe20000410000 */
[----:B------:R-:W-:Y:S01]  /*5050*/  SHF.L.U32 R65, R35, 0x4, RZ ;  /* 0x0000000423417819 */ /* 0x000fe200000006ff */
[----:B------:R-:W-:Y:S01]  /*5060*/  UIMAD UR13, UR6, -0x800, UR15 ;  /* 0xfffff800060d78a4 */ /* 0x000fe2000f8e020f */
[----:B------:R-:W-:Y:S01]  /*5070*/  PRMT R132, RZ, 0x7610, R132 ;  /* 0x00007610ff847816 */ /* 0x000fe20000000084 */
[C---:B------:R-:W-:Y:S01]  /*5080*/  FMUL.FTZ R77, R96.reuse, R6 ;  /* 0x00000006604d7220 */ /* 0x040fe20000410000 */
[----:B------:R-:W-:Y:S01]  /*5090*/  PRMT R133, RZ, 0x7610, R133 ;  /* 0x00007610ff857816 */ /* 0x000fe20000000085 */
[C---:B------:R-:W-:Y:S01]  /*50a0*/  FMUL.FTZ R83, R96.reuse, R8 ;  /* 0x0000000860537220 */ /* 0x040fe20000410000 */
[C---:B------:R-:W-:Y:S01]  /*50b0*/  FMUL.FTZ R86, R96.reuse, R9 ;  /* 0x0000000960567220 */ /* 0x040fe20000410000 */
[----:B------:R-:W-:Y:S01]  /*50c0*/  MUFU.SIN R91, R74 ;  /* 0x0000004a005b7308 */ /* 0x000fe20000000400 */
[----:B------:R-:W-:Y:S01]  /*50d0*/  FMUL.FTZ R80, R96, R7 ;  /* 0x0000000760507220 */ /* 0x000fe20000410000 */
[----:B------:R-:W-:Y:S01]  /*50e0*/  FMUL.RZ R104, R44, 0.15915493667125701904 ;  /* 0x3e22f9832c687820 */ /* 0x000fe2000040c000 */
[----:B------:R-:W-:Y:S01]  /*50f0*/  IADD3 R44, PT, PT, R65, 0x1, RZ ;  /* 0x00000001412c7810 */ /* 0x000fe20007ffe0ff */
[----:B------:R-:W3:Y:S04]  /*5100*/  @!P4 LDG.E.U16 R132, desc[UR22][R42.64+0x700] ;  /* 0x000700162a84c981 */ /* 0x000ee8000c1e1500 */
[----:B------:R1:W-:Y:S01]  /*5110*/  MUFU.COS R90, R74 ;  /* 0x0000004a005a7308 */ /* 0x0003e20000000000 */
[----:B------:R-:W-:Y:S01]  /*5120*/  PRMT R131, RZ, 0x7610, R131 ;  /* 0x00007610ff837816 */ /* 0x000fe20000000083 */
[----:B------:R-:W3:Y:S01]  /*5130*/  @!P3 LDG.E.U16 R133, desc[UR22][R42.64+0x6c0] ;  /* 0x0006c0162a85b981 */ /* 0x000ee2000c1e1500 */
[----:B------:R-:W-:-:S02]  /*5140*/  ISETP.GE.U32.AND P3, PT, R44, UR13, PT ;  /* 0x0000000d2c007c0c */ /* 0x000fc4000bf66070 */
[----:B-1----:R-:W-:-:S03]  /*5150*/  IADD3 R74, PT, PT, R65, 0x2, RZ ;  /* 0x00000002414a7810 */ /* 0x002fc60007ffe0ff */
[----:B------:R-:W1:Y:S01]  /*5160*/  MUFU.EX2 R77, R77 ;  /* 0x0000004d004d7308 */ /* 0x000e620000000800 */
[----:B------:R-:W-:Y:S01]  /*5170*/  PRMT R130, RZ, 0x7610, R130 ;  /* 0x00007610ff827816 */ /* 0x000fe20000000082 */
[----:B------:R-:W3:Y:S01]  /*5180*/  @!P5 LDG.E.U16 R131, desc[UR22][R42.64+0x740] ;  /* 0x000740162a83d981 */ /* 0x000ee2000c1e1500 */
[----:B------:R-:W-:Y:S01]  /*5190*/  ISETP.GE.U32.AND P4, PT, R74, UR13, PT ;  /* 0x0000000d4a007c0c */ /* 0x000fe2000bf86070 */
[----:B------:R-:W-:Y:S01]  /*51a0*/  VIADD R74, R65, 0x3 ;  /* 0x00000003414a7836 */ /* 0x000fe20000000000 */
[----:B------:R-:W-:Y:S01]  /*51b0*/  PRMT R44, RZ, 0x7610, R44 ;  /* 0x00007610ff2c7816 */ /* 0x000fe2000000002c */
[C---:B------:R-:W-:Y:S01]  /*51c0*/  FMUL.FTZ R70, R71.reuse, R70 ;  /* 0x0000004647467220 */ /* 0x040fe20000410000 */
[----:B------:R-:W-:Y:S01]  /*51d0*/  FMUL.FTZ R69, R71, R69 ;  /* 0x0000004547457220 */ /* 0x000fe20000410000 */
[----:B------:R-:W1:Y:S01]  /*51e0*/  MUFU.EX2 R83, R83 ;  /* 0x0000005300537308 */ /* 0x000e620000000800 */
[----:B------:R-:W-:Y:S01]  /*51f0*/  ISETP.GE.U32.AND P5, PT, R74, UR13, PT ;  /* 0x0000000d4a007c0c */ /* 0x000fe2000bfa6070 */
[----:B------:R-:W3:Y:S06]  /*5200*/  @!P6 LDG.E.U16 R130, desc[UR22][R42.64+0x780] ;  /* 0x000780162a82e981 */ /* 0x000eec000c1e1500 */
[----:B------:R-:W1:Y:S01]  /*5210*/  MUFU.EX2 R86, R86 ;  /* 0x0000005600567308 */ /* 0x000e620000000800 */
[----:B------:R-:W-:Y:S01]  /*5220*/  IADD3 R74, PT, PT, R65, 0x4, RZ ;  /* 0x00000004414a7810 */ /* 0x000fe20007ffe0ff */
[----:B------:R0:W3:Y:S06]  /*5230*/  @!P2 LDG.E.U16 R44, desc[UR22][R42.64+0x7c0] ;  /* 0x0007c0162a2ca981 */ /* 0x0000ec000c1e1500 */
[----:B------:R-:W1:Y:S01]  /*5240*/  MUFU.EX2 R80, R80 ;  /* 0x0000005000507308 */ /* 0x000e620000000800 */
[C---:B------:R-:W-:Y:S01]  /*5250*/  FMUL.FTZ R103, R72.reuse, R103 ;  /* 0x0000006748677220 */ /* 0x040fe20000410000 */
[----:B0-----:R-:W-:Y:S01]  /*5260*/  FMUL.FTZ R68, R67, R68 ;  /* 0x0000004443447220 */ /* 0x001fe20000410000 */
[----:B------:R-:W-:Y:S01]  /*5270*/  FMUL.FTZ R72, R72, R73 ;  /* 0x0000004948487220 */ /* 0x000fe20000410000 */
[----:B------:R-:W-:Y:S01]  /*5280*/  IADD3 R42, PT, PT, R65, 0x6, RZ ;  /* 0x00000006412a7810 */ /* 0x000fe20007ffe0ff */
        /* <DEDUP_REMOVED lines=22> */
[----:B-1----:R-:W-:Y:S01]  /*53f0*/  FMUL.FTZ R75, R77, R75 ;  /* 0x0000004b4d4b7220 */ /* 0x002fe20000410000 */
[----:B------:R-:W-:Y:S01]  /*5400*/  FSEL R74, R39, RZ, !P4 ;  /* 0x000000ff274a7208 */ /* 0x000fe20006000000 */
[----:B------:R-:W-:Y:S01]  /*5410*/  FMUL.FTZ R76, R77, R76 ;  /* 0x0000004c4d4c7220 */ /* 0x000fe20000410000 */
[----:B------:R-:W-:Y:S01]  /*5420*/  ISETP.GE.U32.AND P4, PT, R43, UR13, PT ;  /* 0x0000000d2b007c0c */ /* 0x000fe2000bf86070 */
[C---:B------:R-:W-:Y:S01]  /*5430*/  FMUL.FTZ R82, R83.reuse, R82 ;  /* 0x0000005253527220 */ /* 0x040fe20000410000 */
[----:B------:R-:W-:Y:S01]  /*5440*/  FMUL.FTZ R81, R83, R81 ;  /* 0x0000005153517220 */ /* 0x000fe20000410000 */
[----:B------:R-:W-:Y:S01]  /*5450*/  MUFU.COS R93, R104 ;  /* 0x00000068005d7308 */ /* 0x000fe20000000000 */
[C---:B------:R-:W-:Y:S01]  /*5460*/  FMUL.FTZ R85, R86.reuse, R85 ;  /* 0x0000005556557220 */ /* 0x040fe20000410000 */
[----:B------:R-:W-:Y:S01]  /*5470*/  FMUL.FTZ R84, R86, R84 ;  /* 0x0000005456547220 */ /* 0x000fe20000410000 */
[----:B------:R-:W-:Y:S01]  /*5480*/  FMUL.FTZ R89, R96, R10 ;  /* 0x0000000a60597220 */ /* 0x000fe20000410000 */
[C---:B------:R-:W-:Y:S01]  /*5490*/  FMUL.FTZ R79, R80.reuse, R79 ;  /* 0x0000004f504f7220 */ /* 0x040fe20000410000 */
[----:B------:R-:W-:Y:S01]  /*54a0*/  FMUL.FTZ R78, R80, R78 ;  /* 0x0000004e504e7220 */ /* 0x000fe20000410000 */
[C---:B------:R-:W-:Y:S01]  /*54b0*/  VIADD R86, R65.reuse, 0xa ;  /* 0x0000000a41567836 */ /* 0x040fe20000000000 */
[----:B------:R-:W-:Y:S01]  /*54c0*/  IADD3 R80, PT, PT, R65, 0x8, RZ ;  /* 0x0000000841507810 */ /* 0x000fe20007ffe0ff */
[----:B------:R-:W-:Y:S01]  /*54d0*/  MUFU.SIN R43, R42 ;  /* 0x0000002a002b7308 */ /* 0x000fe20000000400 */
[C---:B------:R-:W-:Y:S01]  /*54e0*/  FMUL.FTZ R92, R96.reuse, R11 ;  /* 0x0000000b605c7220 */ /* 0x040fe20000410000 */
[----:B------:R-:W-:Y:S01]  /*54f0*/  FMUL.FTZ R94, R96, R12 ;  /* 0x0000000c605e7220 */ /* 0x000fe20000410000 */
[----:B------:R-:W-:-:S05]  /*5500*/  FSEL R75, R75, RZ, !P5 ;  /* 0x000000ff4b4b7208 */ /* 0x000fca0006800000 */
        /* <DEDUP_REMOVED lines=11> */
[----:B------:R-:W-:Y:S02]  /*55c0*/  ISETP.GE.U32.AND P2, PT, R86, UR13, PT ;  /* 0x0000000d56007c0c */ /* 0x000fe4000bf46070 */
[----:B-1----:R-:W-:Y:S01]  /*55d0*/  IADD3 R102, PT, PT, R65, 0x9, RZ ;  /* 0x0000000941667810 */ /* 0x002fe20007ffe0ff */
[----:B------:R-:W1:Y:S01]  /*55e0*/  MUFU.EX2 R89, R89 ;  /* 0x0000005900597308 */ /* 0x000e620000000800 */
[----:B------:R-:W-:Y:S02]  /*55f0*/  LOP3.LUT R35, R35, 0x3e0, RZ, 0xc0, !PT ;  /* 0x000003e023237812 */ /* 0x000fe400078ec0ff */
[----:B------:R-:W-:-:S02]  /*5600*/  FSEL R78, R78, RZ, !P6 ;  /* 0x000000ff4e4e7208 */ /* 0x000fc40007000000 */
[----:B------:R-:W-:Y:S02]  /*5610*/  FSEL R79, R79, 1, !P6 ;  /* 0x3f8000004f4f7808 */ /* 0x000fe40007000000 */
[----:B------:R-:W-:Y:S02]  /*5620*/  FSEL R80, R53, RZ, !P6 ;  /* 0x000000ff35507208 */ /* 0x000fe40007000000 */
[----:B------:R-:W-:Y:S02]  /*5630*/  FSEL R84, R84, RZ, !P3 ;  /* 0x000000ff54547208 */ /* 0x000fe40005800000 */
[----:B------:R-:W-:Y:S02]  /*5640*/  FSEL R85, R85, 1, !P3 ;  /* 0x3f80000055557808 */ /* 0x000fe40005800000 */
[----:B------:R-:W-:Y:S02]  /*5650*/  FSEL R86, R55, RZ, !P3 ;  /* 0x000000ff37567208 */ /* 0x000fe40005800000 */
[----:B------:R-:W-:-:S02]  /*5660*/  ISETP.GE.U32.AND P6, PT, R102, UR13, PT ;  /* 0x0000000d66007c0c */ /* 0x000fc4000bfc6070 */
        /* <DEDUP_REMOVED lines=22> */
[----:B------:R-:W-:Y:S01]  /*57d0*/  FMUL.FTZ R113, R96, R13 ;  /* 0x0000000d60717220 */ /* 0x000fe20000410000 */
[----:B------:R-:W-:Y:S01]  /*57e0*/  ISETP.GE.U32.AND P4, PT, R106, UR13, PT ;  /* 0x0000000d6a007c0c */ /* 0x000fe2000bf86070 */
[----:B------:R-:W-:Y:S01]  /*57f0*/  VIADD R137, R35, 0x40 ;  /* 0x0000004023897836 */ /* 0x000fe20000000000 */
[----:B------:R-:W-:-:S02]  /*5800*/  IADD3 R106, PT, PT, R65, 0xd, RZ ;  /* 0x0000000d416a7810 */ /* 0x000fc40007ffe0ff */
[----:B0-----:R-:W-:Y:S02]  /*5810*/  IADD3 R136, PT, PT, R35, 0x20, RZ ;  /* 0x0000002023887810 */ /* 0x001fe40007ffe0ff */
[----:B------:R-:W-:Y:S02]  /*5820*/  IADD3 R111, PT, PT, R65, 0xe, RZ ;  /* 0x0000000e416f7810 */ /* 0x000fe40007ffe0ff */
[----:B------:R-:W-:Y:S02]  /*5830*/  FSEL R90, R91, RZ, !P5 ;  /* 0x000000ff5b5a7208 */ /* 0x000fe40006800000 */
[----:B------:R-:W-:Y:S02]  /*5840*/  IADD3 R139, PT, PT, R35, 0x60, RZ ;  /* 0x00000060238b7810 */ /* 0x000fe40007ffe0ff */
[----:B------:R-:W-:Y:S02]  /*5850*/  FSEL R91, R92, 1, !P5 ;  /* 0x3f8000005c5b7808 */ /* 0x000fe40006800000 */
[----:B------:R-:W-:-:S02]  /*5860*/  FSEL R93, R95, RZ, !P6 ;  /* 0x000000ff5f5d7208 */ /* 0x000fc40007000000 */
[----:B------:R-:W-:Y:S02]  /*5870*/  IADD3 R138, PT, PT, R35, 0x80, RZ ;  /* 0x00000080238a7810 */ /* 0x000fe40007ffe0ff */
[----:B------:R-:W-:Y:S02]  /*5880*/  FSEL R92, R57, RZ, !P5 ;  /* 0x000000ff395c7208 */ /* 0x000fe40006800000 */
[----:B------:R-:W-:Y:S02]  /*5890*/  FSEL R94, R94, 1, !P6 ;  /* 0x3f8000005e5e7808 */ /* 0x000fe40007000000 */
[----:B------:R-:W-:Y:S02]  /*58a0*/  FSEL R95, R58, RZ, !P6 ;  /* 0x000000ff3a5f7208 */ /* 0x000fe40007000000 */
[----:B------:R-:W-:Y:S01]  /*58b0*/  LEA.HI.SX32 R136, R136, R35, 0x1b ;  /* 0x0000002388887211 */ /* 0x000fe200078fdaff */
[----:B------:R-:W0:Y:S01]  /*58c0*/  MUFU.EX2 R113, R113 ;  /* 0x0000007100717308 */ /* 0x000e220000000800 */
[----:B------:R-:W-:Y:S01]  /*58d0*/  ISETP.GE.U32.AND P5, PT, R106, UR13, PT ;  /* 0x0000000d6a007c0c */ /* 0x000fe2000bfa6070 */
[C---:B------:R-:W-:Y:S01]  /*58e0*/  FMUL.FTZ R105, R96.reuse, R14 ;  /* 0x0000000e60697220 */ /* 0x040fe20000410000 */
[----:B------:R-:W-:Y:S01]  /*58f0*/  ISETP.GE.U32.AND P6, PT, R111, UR13, PT ;  /* 0x0000000d6f007c0c */ /* 0x000fe2000bfc6070 */
[C---:B------:R-:W-:Y:S01]  /*5900*/  FMUL.FTZ R107, R96.reuse, R15 ;  /* 0x0000000f606b7220 */ /* 0x040fe20000410000 */
[----:B------:R-:W-:Y:S01]  /*5910*/  LEA.HI.SX32 R137, R137, R35, 0x1b ;  /* 0x0000002389897211 */ /* 0x000fe200078fdaff */
[C---:B------:R-:W-:Y:S01]  /*5920*/  FMUL.FTZ R106, R96.reuse, R16 ;  /* 0x00000010606a7220 */ /* 0x040fe20000410000 */
[C---:B------:R-:W-:Y:S01]  /*5930*/  FMUL.FTZ R110, R96.reuse, R17 ;  /* 0x00000011606e7220 */ /* 0x040fe20000410000 */
[----:B------:R-:W-:Y:S01]  /*5940*/  FMUL.FTZ R111, R96, R18 ;  /* 0x00000012606f7220 */ /* 0x000fe20000410000 */
[----:B------:R-:W-:-:S02]  /*5950*/  LEA.HI.SX32 R139, R139, R35, 0x1b ;  /* 0x000000238b8b7211 */ /* 0x000fc400078fdaff */
[----:B------:R-:W-:Y:S02]  /*5960*/  LEA.HI.SX32 R96, R138, R35, 0x1b ;  /* 0x000000238a607211 */ /* 0x000fe400078fdaff */
        /* <DEDUP_REMOVED lines=9> */
[----:B--2---:R-:W-:Y:S01]  /*5a00*/  FMUL.FTZ R98, R69, R68 ;  /* 0x0000004445627220 */ /* 0x004fe20000410000 */
[----:B0-----:R-:W-:-:S02]  /*5a10*/  FMUL.FTZ R96, R113, R112 ;  /* 0x0000007071607220 */ /* 0x001fc40000410000 */
[----:B------:R-:W-:Y:S01]  /*5a20*/  FFMA.FTZ R136, R70, R68, -R136 ;  /* 0x0000004446887223 */ /* 0x000fe20000010888 */
[----:B------:R-:W-:Y:S01]  /*5a30*/  FFMA.FTZ R98, RZ, R70, R98 ;  /* 0x00000046ff627223 */ /* 0x000fe20000010062 */
[----:B------:R-:W-:Y:S01]  /*5a40*/  FMUL.FTZ R97, R113, R135 ;  /* 0x0000008771617220 */ /* 0x000fe20000410000 */
[----:B------:R-:W-:Y:S01]  /*5a50*/  IADD3 R112, PT, PT, R35, 0xa0, RZ ;  /* 0x000000a023707810 */ /* 0x000fe20007ffe0ff */
[C---:B------:R-:W-:Y:S01]  /*5a60*/  FMUL.FTZ R109, R41.reuse, R16 ;  /* 0x00000010296d7220 */ /* 0x040fe20000410000 */
[----:B------:R-:W-:Y:S01]  /*5a70*/  FADD.FTZ R135, RZ, R98 ;  /* 0x00000062ff877221 */ /* 0x000fe20000010000 */
[----:B------:R-:W-:Y:S01]  /*5a80*/  FMUL.FTZ R138, R41, R17 ;  /* 0x00000011298a7220 */ /* 0x000fe20000410000 */
[----:B------:R-:W-:Y:S01]  /*5a90*/  FADD.FTZ R136, R136, R71 ;  /* 0x0000004788887221 */ /* 0x000fe20000010000 */
[----:B------:R-:W-:Y:S01]  /*5aa0*/  LEA.HI.SX32 R112, R112, R35, 0x1b ;  /* 0x0000002370707211 */ /* 0x000fe200078fdaff */
[-C--:B------:R-:W-:Y:S01]  /*5ab0*/  FMUL.FTZ R137, R72, R135.reuse ;  /* 0x0000008748897220 */ /* 0x080fe20000410000 */
[----:B------:R-:W-:Y:S01]  /*5ac0*/  FMUL.RZ R109, R109, 0.15915493667125701904 ;  /* 0x3e22f9836d6d7820 */ /* 0x000fe2000040c000 */
[----:B------:R-:W-:Y:S01]  /*5ad0*/  FMUL.FTZ R113, R41, R18 ;  /* 0x0000001229717220 */ /* 0x000fe20000410000 */
[----:B------:R-:W-:Y:S01]  /*5ae0*/  FMUL.RZ R138, R138, 0.15915493667125701904 ;  /* 0x3e22f9838a8a7820 */ /* 0x000fe2000040c000 */
[-C--:B------:R-:W-:Y:S01]  /*5af0*/  FMUL.FTZ R139, R72, R136.reuse ;  /* 0x00000088488b7220 */ /* 0x080fe20000410000 */
[----:B------:R-:W-:Y:S01]  /*5b00*/  LEA R112, R112, UR21, 0x1 ;  /* 0x0000001570707c11 */ /* 0x000fe2000f8e08ff */
[----:B------:R-:W0:Y:S01]  /*5b10*/  MUFU.EX2 R105, R105 ;  /* 0x0000006900697308 */ /* 0x000e220000000800 */
[----:B------:R-:W-:Y:S01]  /*5b20*/  FFMA.FTZ R137, R73, R136, -R137 ;  /* 0x0000008849897223 */ /* 0x000fe20000010889 */
[----:B------:R-:W-:Y:S01]  /*5b30*/  FMUL.RZ R113, R113, 0.15915493667125701904 ;  /* 0x3e22f98371717820 */ /* 0x000fe2000040c000 */
[----:B------:R-:W-:Y:S01]  /*5b40*/  FFMA.FTZ R139, R73, R135, R139 ;  /* 0x00000087498b7223 */ /* 0x000fe2000001008b */
[----:B------:R-:W-:Y:S01]  /*5b50*/  IADD3 R41, PT, PT, R65, 0xf, RZ ;  /* 0x0000000f41297810 */ /* 0x000fe20007ffe0ff */
[----:B------:R1:W-:Y:S03]  /*5b60*/  STS.U16 [R112+0x140], R99 ;  /* 0x0001406370007388 */ /* 0x0003e60000000400 */
[----:B------:R-:W-:Y:S01]  /*5b70*/  MUFU.SIN R108, R109 ;  /* 0x0000006d006c7308 */ /* 0x000fe20000000400 */
[----:B------:R-:W-:Y:S01]  /*5b80*/  FADD.FTZ R137, R137, R74 ;  /* 0x0000004a89897221 */ /* 0x000fe20000010000 */
[----:B------:R-:W-:Y:S01]  /*5b90*/  FSEL R96, R96, RZ, !P2 ;  /* 0x000000ff60607208 */ /* 0x000fe20005000000 */
[----:B------:R-:W-:-:S05]  /*5ba0*/  FADD.FTZ R139, RZ, R139 ;  /* 0x0000008bff8b7221 */ /* 0x000fca0000010000 */
[----:B------:R-:W2:Y:S01]  /*5bb0*/  MUFU.EX2 R106, R106 ;  /* 0x0000006a006a7308 */ /* 0x000ea20000000800 */
[----:B------:R-:W-:Y:S02]  /*5bc0*/  FSEL R97, R97, 1, !P2 ;  /* 0x3f80000061617808 */ /* 0x000fe40005000000 */
[----:B------:R-:W-:-:S05]  /*5bd0*/  FSEL R98, R59, RZ, !P2 ;  /* 0x000000ff3b627208 */ /* 0x000fca0005000000 */
[----:B------:R-:W-:Y:S01]  /*5be0*/  MUFU.EX2 R110, R110 ;  /* 0x0000006e006e7308 */ /* 0x000fe20000000800 */
[----:B------:R-:W-:Y:S01]  /*5bf0*/  ISETP.GE.U32.AND P2, PT, R41, UR13, PT ;  /* 0x0000000d29007c0c */ /* 0x000fe2000bf46070 */
[----:B------:R-:W-:-:S06]  /*5c00*/  FMUL.FTZ R41, R75, R137 ;  /* 0x000000894b297220 */ /* 0x000fcc0000410000 */
[----:B------:R-:W3:Y:S01]  /*5c10*/  MUFU.SIN R100, R138 ;  /* 0x0000008a00647308 */ /* 0x000ee20000000400 */
[----:B-1----:R-:W-:-:S07]  /*5c20*/  FMUL.FTZ R99, R75, R139 ;  /* 0x0000008b4b637220 */ /* 0x002fce0000410000 */
[----:B------:R-:W1:Y:S01]  /*5c30*/  MUFU.COS R109, R109 ;  /* 0x0000006d006d7308 */ /* 0x000e620000000000 */
[----:B------:R-:W-:-:S07]  /*5c40*/  FFMA.FTZ R41, R76, R139, R41 ;  /* 0x0000008b4c297223 */ /* 0x000fce0000010029 */
[----:B------:R-:W-:Y:S08]  /*5c50*/  MUFU.EX2 R111, R111 ;  /* 0x0000006f006f7308 */ /* 0x000ff00000000800 */
[----:B------:R-:W4:Y:S08]  /*5c60*/  MUFU.COS R112, R113 ;  /* 0x0000007100707308 */ /* 0x000f300000000000 */
[----:B------:R-:W5:Y:S01]  /*5c70*/  MUFU.SIN R101, R113 ;  /* 0x0000007100657308 */ /* 0x000f620000000400 */
[----:B------:R-:W-:Y:S01]  /*5c80*/  FFMA.FTZ R99, R76, R137, -R99 ;  /* 0x000000894c637223 */ /* 0x000fe20000010863 */
[----:B------:R-:W-:Y:S01]  /*5c90*/  FADD.FTZ R41, RZ, R41 ;  /* 0x00000029ff297221 */ /* 0x000fe20000010000 */
[C---:B0-----:R-:W-:Y:S01]  /*5ca0*/  FMUL.FTZ R104, R105.reuse, R104 ;  /* 0x0000006869687220 */ /* 0x041fe20000410000 */
[----:B------:R-:W-:Y:S01]  /*5cb0*/  FMUL.FTZ R43, R105, R43 ;  /* 0x0000002b692b7220 */ /* 0x000fe20000410000 */
[----:B--2---:R-:W-:Y:S01]  /*5cc0*/  FMUL.FTZ R105, R106, R108 ;  /* 0x0000006c6a697220 */ /* 0x004fe20000410000 */
[----:B------:R-:W-:-:S02]  /*5cd0*/  FADD.FTZ R99, R99, R77 ;  /* 0x0000004d63637221 */ /* 0x000fc40000010000 */
[----:B------:R-:W0:Y:S01]  /*5ce0*/  MUFU.COS R138, R138 ;  /* 0x0000008a008a7308 */ /* 0x000e220000000000 */
[----:B---3--:R-:W-:Y:S01]  /*5cf0*/  FMUL.FTZ R108, R110, R100 ;  /* 0x000000646e6c7220 */ /* 0x008fe20000410000 */
[----:B------:R-:W-:Y:S01]  /*5d00*/  FMUL.FTZ R100, R78, R41 ;  /* 0x000000294e647220 */ /* 0x000fe20000410000 */
[----:B-1----:R-:W-:Y:S01]  /*5d10*/  FMUL.FTZ R109, R106, R109 ;  /* 0x0000006d6a6d7220 */ /* 0x002fe20000410000 */
[----:B------:R-:W-:Y:S01]  /*5d20*/  FMUL.FTZ R106, R78, R99 ;  /* 0x000000634e6a7220 */ /* 0x000fe20000410000 */
[----:B----4-:R-:W-:-:S03]  /*5d30*/  FMUL.FTZ R112, R111, R112 ;  /* 0x000000706f707220 */ /* 0x010fc60000410000 */
[----:B------:R-:W1:Y:S01]  /*5d40*/  MUFU.EX2 R107, R107 ;  /* 0x0000006b006b7308 */ /* 0x000e620000000800 */
[----:B-----5:R-:W-:Y:S01]  /*5d50*/  FMUL.FTZ R111, R111, R101 ;  /* 0x000000656f6f7220 */ /* 0x020fe20000410000 */
[C---:B------:R-:W-:Y:S01]  /*5d60*/  FFMA.FTZ R101, R79.reuse, R99, -R100 ;  /* 0x000000634f657223 */ /* 0x040fe20000010864 */
[----:B------:R-:W-:Y:S01]  /*5d70*/  FFMA.FTZ R100, R79, R41, R106 ;  /* 0x000000294f647223 */ /* 0x000fe2000001006a */
[-C--:B------:R-:W-:Y:S02]  /*5d80*/  FMUL.FTZ R41, R67, R69.reuse ;  /* 0x0000004543297220 */ /* 0x080fe40000410000 */
[----:B------:R-:W-:Y:S01]  /*5d90*/  FADD.FTZ R101, R101, R80 ;  /* 0x0000005065657221 */ /* 0x000fe20000010000 */
[----:B------:R-:W-:Y:S01]  /*5da0*/  FADD.FTZ R100, RZ, R100 ;  /* 0x00000064ff647221 */ /* 0x000fe20000010000 */
[----:B------:R-:W-:Y:S01]  /*5db0*/  FMUL.FTZ R106, R66, R69 ;  /* 0x00000045426a7220 */ /* 0x000fe20000410000 */
[----:B0-----:R-:W-:Y:S01]  /*5dc0*/  FMUL.FTZ R138, R110, R138 ;  /* 0x0000008a6e8a7220 */ /* 0x001fe20000410000 */
[C---:B------:R-:W-:Y:S01]  /*5dd0*/  FMUL.FTZ R113, R81.reuse, R101 ;  /* 0x0000006551717220 */ /* 0x040fe20000410000 */
[----:B------:R-:W-:Y:S01]  /*5de0*/  FFMA.FTZ R41, R66, R70, R41 ;  /* 0x0000004642297223 */ /* 0x000fe20000010029 */
[----:B------:R-:W-:Y:S01]  /*5df0*/  FMUL.FTZ R110, R81, R100 ;  /* 0x00000064516e7220 */ /* 0x000fe20000410000 */
[----:B------:R-:W-:Y:S01]  /*5e00*/  FFMA.FTZ R99, R67, R70, -R106 ;  /* 0x0000004643637223 */ /* 0x000fe2000001086a */
[----:B------:R-:W-:Y:S01]  /*5e10*/  FFMA.FTZ R100, R82, R100, R113 ;  /* 0x0000006452647223 */ /* 0x000fe20000010071 */
[----:B------:R-:W-:Y:S01]  /*5e20*/  FMUL.FTZ R106, R72, R41 ;  /* 0x00000029486a7220 */ /* 0x000fe20000410000 */
[----:B------:R-:W-:Y:S01]  /*5e30*/  FFMA.FTZ R101, R82, R101, -R110 ;  /* 0x0000006552657223 */ /* 0x000fe2000001086e */
[C---:B-1----:R-:W-:Y:S01]  /*5e40*/  FMUL.FTZ R103, R107.reuse, R103 ;  /* 0x000000676b677220 */ /* 0x042fe20000410000 */
[----:B------:R-:W-:Y:S01]  /*5e50*/  FMUL.FTZ R102, R107, R102 ;  /* 0x000000666b667220 */ /* 0x000fe20000410000 */
[-C--:B------:R-:W-:Y:S01]  /*5e60*/  FMUL.FTZ R107, R72, R99.reuse ;  /* 0x00000063486b7220 */ /* 0x080fe20000410000 */
[----:B------:R-:W-:Y:S01]  /*5e70*/  FADD.FTZ R100, RZ, R100 ;  /* 0x00000064ff647221 */ /* 0x000fe20000010000 */
[----:B------:R-:W-:Y:S01]  /*5e80*/  FFMA.FTZ R99, R73, R99, -R106 ;  /* 0x0000006349637223 */ /* 0x000fe2000001086a */
[----:B------:R-:W-:Y:S01]  /*5e90*/  FADD.FTZ R101, R101, R83 ;  /* 0x0000005365657221 */ /* 0x000fe20000010000 */
[----:B------:R-:W-:Y:S01]  /*5ea0*/  FFMA.FTZ R41, R73, R41, R107 ;  /* 0x0000002949297223 */ /* 0x000fe2000001006b */
[CC--:B------:R-:W-:Y:S01]  /*5eb0*/  FMUL.FTZ R107, R84.reuse, R100.reuse ;  /* 0x00000064546b7220 */ /* 0x0c0fe20000410000 */
[C---:B------:R-:W-:Y:S01]  /*5ec0*/  FMUL.FTZ R106, R75.reuse, R99 ;  /* 0x000000634b6a7220 */ /* 0x040fe20000410000 */
[----:B------:R-:W-:Y:S01]  /*5ed0*/  FMUL.FTZ R110, R84, R101 ;  /* 0x00000065546e7220 */ /* 0x000fe20000410000 */
[----:B------:R-:W-:Y:S01]  /*5ee0*/  FMUL.FTZ R113, R75, R41 ;  /* 0x000000294b717220 */ /* 0x000fe20000410000 */
[C---:B------:R-:W-:Y:S01]  /*5ef0*/  FFMA.FTZ R101, R85.reuse, R101, -R107 ;  /* 0x0000006555657223 */ /* 0x040fe2000001086b */
[C---:B------:R-:W-:Y:S01]  /*5f00*/  FFMA.FTZ R41, R76.reuse, R41, R106 ;  /* 0x000000294c297223 */ /* 0x040fe2000001006a */
[----:B------:R-:W-:Y:S01]  /*5f10*/  FFMA.FTZ R100, R85, R100, R110 ;  /* 0x0000006455647223 */ /* 0x000fe2000001006e */
[----:B------:R-:W-:Y:S01]  /*5f20*/  FFMA.FTZ R99, R76, R99, -R113 ;  /* 0x000000634c637223 */ /* 0x000fe20000010871 */
[----:B------:R-:W-:Y:S01]  /*5f30*/  FADD.FTZ R101, R101, R86 ;  /* 0x0000005665657221 */ /* 0x000fe20000010000 */
[C---:B------:R-:W-:Y:S01]  /*5f40*/  FMUL.FTZ R106, R78.reuse, R41 ;  /* 0x000000294e6a7220 */ /* 0x040fe20000410000 */
[----:B------:R-:W-:Y:S01]  /*5f50*/  FADD.FTZ R100, RZ, R100 ;  /* 0x00000064ff647221 */ /* 0x000fe20000010000 */
[----:B------:R-:W-:Y:S01]  /*5f60*/  FMUL.FTZ R107, R78, R99 ;  /* 0x000000634e6b7220 */ /* 0x000fe20000410000 */
[----:B------:R-:W-:Y:S01]  /*5f70*/  FMUL.FTZ R113, R87, R101 ;  /* 0x0000006557717220 */ /* 0x000fe20000410000 */
[----:B------:R-:W-:Y:S01]  /*5f80*/  FFMA.FTZ R99, R79, R99, -R106 ;  /* 0x000000634f637223 */ /* 0x000fe2000001086a */
[-C--:B------:R-:W-:Y:S01]  /*5f90*/  FMUL.FTZ R110, R87, R100.reuse ;  /* 0x00000064576e7220 */ /* 0x080fe20000410000 */
[----:B------:R-:W-:Y:S01]  /*5fa0*/  FFMA.FTZ R41, R79, R41, R107 ;  /* 0x000000294f297223 */ /* 0x000fe2000001006b */
[C---:B------:R-:W-:Y:S01]  /*5fb0*/  FFMA.FTZ R100, R88.reuse, R100, R113 ;  /* 0x0000006458647223 */ /* 0x040fe20000010071 */
[C---:B------:R-:W-:Y:S01]  /*5fc0*/  FMUL.FTZ R106, R81.reuse, R99 ;  /* 0x00000063516a7220 */ /* 0x040fe20000410000 */
[----:B------:R-:W-:Y:S01]  /*5fd0*/  FFMA.FTZ R101, R88, R101, -R110 ;  /* 0x0000006558657223 */ /* 0x000fe2000001086e */
[-C--:B------:R-:W-:Y:S01]  /*5fe0*/  FMUL.FTZ R107, R81, R41.reuse ;  /* 0x00000029516b7220 */ /* 0x080fe20000410000 */
[----:B------:R-:W-:Y:S01]  /*5ff0*/  FADD.FTZ R100, RZ, R100 ;  /* 0x00000064ff647221 */ /* 0x000fe20000010000 */
[C---:B------:R-:W-:Y:S01]  /*6000*/  FFMA.FTZ R41, R82.reuse, R41, R106 ;  /* 0x0000002952297223 */ /* 0x040fe2000001006a */
[----:B------:R-:W-:Y:S01]  /*6010*/  FADD.FTZ R101, R101, R89 ;  /* 0x0000005965657221 */ /* 0x000fe20000010000 */
[----:B------:R-:W-:Y:S01]  /*6020*/  FFMA.FTZ R99, R82, R99, -R107 ;  /* 0x0000006352637223 */ /* 0x000fe2000001086b */
[-C--:B------:R-:W-:Y:S01]  /*6030*/  FMUL.FTZ R107, R90, R100.reuse ;  /* 0x000000645a6b7220 */ /* 0x080fe20000410000 */
[----:B------:R-:W-:Y:S01]  /*6040*/  FMUL.FTZ R106, R84, R41 ;  /* 0x00000029546a7220 */ /* 0x000fe20000410000 */
[----:B------:R-:W-:Y:S01]  /*6050*/  FMUL.FTZ R110, R90, R101 ;  /* 0x000000655a6e7220 */ /* 0x000fe20000410000 */
[----:B------:R-:W-:Y:S01]  /*6060*/  FMUL.FTZ R113, R84, R99 ;  /* 0x0000006354717220 */ /* 0x000fe20000410000 */
[----:B------:R-:W-:Y:S01]  /*6070*/  FFMA.FTZ R107, R91, R101, -R107 ;  /* 0x000000655b6b7223 */ /* 0x000fe2000001086b */
[----:B------:R-:W-:Y:S01]  /*6080*/  FFMA.FTZ R106, R85, R99, -R106 ;  /* 0x00000063556a7223 */ /* 0x000fe2000001086a */
[----:B------:R-:W-:Y:S01]  /*6090*/  FFMA.FTZ R99, R91, R100, R110 ;  /* 0x000000645b637223 */ /* 0x000fe2000001006e */
[----:B------:R-:W-:Y:S01]  /*60a0*/  FFMA.FTZ R41, R85, R41, R113 ;  /* 0x0000002955297223 */ /* 0x000fe20000010071 */
[----:B------:R-:W-:Y:S01]  /*60b0*/  FADD.FTZ R100, R107, R92 ;  /* 0x0000005c6b647221 */ /* 0x000fe20000010000 */
[C---:B------:R-:W-:Y:S01]  /*60c0*/  FMUL.FTZ R101, R87.reuse, R106 ;  /* 0x0000006a57657220 */ /* 0x040fe20000410000 */
[----:B------:R-:W-:Y:S01]  /*60d0*/  FADD.FTZ R99, RZ, R99 ;  /* 0x00000063ff637221 */ /* 0x000fe20000010000 */
[-C--:B------:R-:W-:Y:S01]  /*60e0*/  FMUL.FTZ R113, R87, R41.reuse ;  /* 0x0000002957717220 */ /* 0x080fe20000410000 */
[C---:B------:R-:W-:Y:S01]  /*60f0*/  FMUL.FTZ R110, R93.reuse, R100 ;  /* 0x000000645d6e7220 */ /* 0x040fe20000410000 */
[C---:B------:R-:W-:Y:S01]  /*6100*/  FFMA.FTZ R41, R88.reuse, R41, R101 ;  /* 0x0000002958297223 */ /* 0x040fe20000010065 */
[-C--:B------:R-:W-:Y:S01]  /*6110*/  FMUL.FTZ R107, R93, R99.reuse ;  /* 0x000000635d6b7220 */ /* 0x080fe20000410000 */
[----:B------:R-:W-:Y:S01]  /*6120*/  FFMA.FTZ R113, R88, R106, -R113 ;  /* 0x0000006a58717223 */ /* 0x000fe20000010871 */
[----:B------:R-:W-:Y:S01]  /*6130*/  FFMA.FTZ R99, R94, R99, R110 ;  /* 0x000000635e637223 */ /* 0x000fe2000001006e */
[----:B------:R-:W-:Y:S01]  /*6140*/  FMUL.FTZ R101, R90, R41 ;  /* 0x000000295a657220 */ /* 0x000fe20000410000 */
[----:B------:R-:W-:Y:S01]  /*6150*/  FFMA.FTZ R100, R94, R100, -R107 ;  /* 0x000000645e647223 */ /* 0x000fe2000001086b */
[-C--:B------:R-:W-:Y:S01]  /*6160*/  FMUL.FTZ R106, R90, R113.reuse ;  /* 0x000000715a6a7220 */ /* 0x080fe20000410000 */
[----:B------:R-:W-:Y:S01]  /*6170*/  FADD.FTZ R99, RZ, R99 ;  /* 0x00000063ff637221 */ /* 0x000fe20000010000 */
[C---:B------:R-:W-:Y:S01]  /*6180*/  FFMA.FTZ R113, R91.reuse, R113, -R101 ;  /* 0x000000715b717223 */ /* 0x040fe20000010865 */
[----:B------:R-:W-:Y:S01]  /*6190*/  FADD.FTZ R100, R100, R95 ;  /* 0x0000005f64647221 */ /* 0x000fe20000010000 */
[----:B------:R-:W-:Y:S01]  /*61a0*/  FFMA.FTZ R41, R91, R41, R106 ;  /* 0x000000295b297223 */ /* 0x000fe2000001006a */
[C---:B------:R-:W-:Y:S01]  /*61b0*/  FMUL.FTZ R101, R96.reuse, R99 ;  /* 0x0000006360657220 */ /* 0x040fe20000410000 */
[C---:B------:R-:W-:Y:S01]  /*61c0*/  FMUL.FTZ R107, R93.reuse, R113 ;  /* 0x000000715d6b7220 */ /* 0x040fe20000410000 */
[-C--:B------:R-:W-:Y:S01]  /*61d0*/  FMUL.FTZ R106, R96, R100.reuse ;  /* 0x00000064606a7220 */ /* 0x080fe20000410000 */
[-C--:B------:R-:W-:Y:S01]  /*61e0*/  FMUL.FTZ R110, R93, R41.reuse ;  /* 0x000000295d6e7220 */ /* 0x080fe20000410000 */
[C---:B------:R-:W-:Y:S01]  /*61f0*/  FFMA.FTZ R101, R97.reuse, R100, -R101 ;  /* 0x0000006461657223 */ /* 0x040fe20000010865 */
[C---:B------:R-:W-:Y:S01]  /*6200*/  FFMA.FTZ R41, R94.reuse, R41, R107 ;  /* 0x000000295e297223 */ /* 0x040fe2000001006b */
[----:B------:R-:W-:Y:S01]  /*6210*/  FFMA.FTZ R106, R97, R99, R106 ;  /* 0x00000063616a7223 */ /* 0x000fe2000001006a */
[----:B------:R-:W-:Y:S01]  /*6220*/  FSEL R99, R43, RZ, !P3 ;  /* 0x000000ff2b637208 */ /* 0x000fe20005800000 */
[----:B------:R-:W-:Y:S01]  /*6230*/  FFMA.FTZ R113, R94, R113, -R110 ;  /* 0x000000715e717223 */ /* 0x000fe2000001086e */
[----:B------:R-:W-:Y:S01]  /*6240*/  FSEL R100, R104, 1, !P3 ;  /* 0x3f80000068647808 */ /* 0x000fe20005800000 */
[----:B------:R-:W-:Y:S01]  /*6250*/  FADD.FTZ R43, R101, R98 ;  /* 0x00000062652b7221 */ /* 0x000fe20000010000 */
        /* <DEDUP_REMOVED lines=81> */
[----:B----4-:R-:W-:-:S02]  /*6770*/  VIADD R48, R35, 0x100 ;  /* 0x0000010023307836 */ /* 0x010fc40000000000 */
[CC--:B0-----:R-:W-:Y:S01]  /*6780*/  FMUL.FTZ R136, R153.reuse, R43.reuse ;  /* 0x0000002b99887220 */ /* 0x0c1fe20000410000 */
[----:B------:R-:W-:Y:S02]  /*6790*/  FMUL.FTZ R43, R152, R43 ;  /* 0x0000002b982b7220 */ /* 0x000fe40000410000 */
        /* <DEDUP_REMOVED lines=20> */
[C---:B--2---:R-:W-:Y:S02]  /*68e0*/  IADD3 R134, PT, PT, R35.reuse, 0x160, RZ ;  /* 0x0000016023867810 */ /* 0x044fe40007ffe0ff */
[----:B------:R-:W-:Y:S02]  /*68f0*/  LEA R48, R48, UR21, 0x1 ;  /* 0x0000001530307c11 */ /* 0x000fe4000f8e08ff */
[----:B------:R-:W-:Y:S01]  /*6900*/  LEA.HI.SX32 R134, R134, R35, 0x1b ;  /* 0x0000002386867211 */ /* 0x000fe200078fdaff */
[----:B------:R-:W2:Y:S01]  /*6910*/  SHFL.UP PT, R45, R152, 0x2, RZ ;  /* 0x04400000982d7989 */ /* 0x000ea200000e00ff */
[----:B------:R-:W-:Y:S02]  /*6920*/  ISETP.GE.AND P2, PT, R0, 0x2, PT ;  /* 0x000000020000780c */ /* 0x000fe40003f46270 */
[----:B------:R-:W-:Y:S01]  /*6930*/  LEA R134, R134, UR21, 0x1 ;  /* 0x0000001586867c11 */ /* 0x000fe2000f8e08ff */
[----:B------:R4:W-:Y:S04]  /*6940*/  STS.U16 [R48+0x280], R47 ;  /* 0x0002802f30007388 */ /* 0x0009e80000000400 */
[----:B------:R0:W-:Y:S01]  /*6950*/  STS.U16 [R134+0x2c0], R46 ;  /* 0x0002c02e86007388 */ /* 0x0001e20000000400 */
[----:B----4-:R-:W-:-:S02]  /*6960*/  IADD3 R48, PT, PT, R35, 0x180, RZ ;  /* 0x0000018023307810 */ /* 0x010fc40007ffe0ff */
[----:B------:R-:W-:Y:S01]  /*6970*/  IADD3 R47, PT, PT, R35, 0x1a0, RZ ;  /* 0x000001a0232f7810 */ /* 0x000fe20007ffe0ff */
[----:B0-----:R-:W-:Y:S01]  /*6980*/  FMUL.FTZ R46, R152, R43 ;  /* 0x0000002b982e7220 */ /* 0x001fe20000410000 */
[----:B------:R-:W-:Y:S01]  /*6990*/  LEA.HI.SX32 R48, R48, R35, 0x1b ;  /* 0x0000002330307211 */ /* 0x000fe200078fdaff */
[----:B------:R-:W-:Y:S01]  /*69a0*/  FMUL.FTZ R43, R153, R43 ;  /* 0x0000002b992b7220 */ /* 0x000fe20000410000 */
[----:B------:R-:W-:Y:S01]  /*69b0*/  LEA.HI.SX32 R47, R47, R35, 0x1b ;  /* 0x000000232f2f7211 */ /* 0x000fe200078fdaff */
[-C--:B-1----:R-:W-:Y:S01]  /*69c0*/  FFMA.FTZ R46, R153, R41.reuse, R46 ;  /* 0x00000029992e7223 */ /* 0x082fe2000001002e */
[----:B------:R-:W-:Y:S01]  /*69d0*/  LEA R48, R48, UR21, 0x1 ;  /* 0x0000001530307c11 */ /* 0x000fe2000f8e08ff */
[----:B------:R-:W-:Y:S01]  /*69e0*/  FFMA.FTZ R43, R152, R41, -R43 ;  /* 0x00000029982b7223 */ /* 0x000fe2000001082b */
[----:B------:R-:W-:Y:S01]  /*69f0*/  LEA R47, R47, UR21, 0x1 ;  /* 0x000000152f2f7c11 */ /* 0x000fe2000f8e08ff */
[----:B------:R-:W-:Y:S02]  /*6a00*/  @P2 FADD.FTZ R155, R155, R46 ;  /* 0x0000002e9b9b2221 */ /* 0x000fe40000010000 */
[----:B------:R-:W-:Y:S01]  /*6a10*/  STS.U16 [R48+0x300], R118 ;  /* 0x0003007630007388 */ /* 0x000fe20000000400 */
[----:B------:R-:W-:-:S03]  /*6a20*/  @P2 FADD.FTZ R154, R154, R43 ;  /* 0x0000002b9a9a2221 */ /* 0x000fc60000010000 */
[----:B------:R3:W-:Y:S04]  /*6a30*/  STS.U16 [R47+0x340], R49 ;  /* 0x000340312f007388 */ /* 0x0007e80000000400 */
[----:B------:R-:W0:Y:S01]  /*6a40*/  SHFL.UP PT, R46, R155, 0x4, RZ ;  /* 0x048000009b2e7989 */ /* 0x000e2200000e00ff */
[CC--:B---3--:R-:W-:Y:S01]  /*6a50*/  FMUL.FTZ R47, R153.reuse, R51.reuse ;  /* 0x00000033992f7220 */ /* 0x0c8fe20000410000 */
[C---:B------:R-:W-:Y:S02]  /*6a60*/  FMUL.FTZ R51, R152.reuse, R51 ;  /* 0x0000003398337220 */ /* 0x040fe40000410000 */
[----:B------:R-:W1:Y:S02]  /*6a70*/  SHFL.UP PT, R43, R154, 0x4, RZ ;  /* 0x048000009a2b7989 */ /* 0x000e6400000e00ff */
[-C--:B--2---:R-:W-:Y:S01]  /*6a80*/  @P2 FFMA.FTZ R153, R153, R45.reuse, R51 ;  /* 0x0000002d99992223 */ /* 0x084fe20000010033 */
[----:B------:R-:W-:-:S04]  /*6a90*/  @P2 FFMA.FTZ R152, R152, R45, -R47 ;  /* 0x0000002d98982223 */ /* 0x000fc8000001082f */
[----:B------:R-:W2:Y:S04]  /*6aa0*/  SHFL.UP PT, R41, R153, 0x4, RZ ;  /* 0x0480000099297989 */ /* 0x000ea800000e00ff */
[----:B------:R-:W3:Y:S01]  /*6ab0*/  SHFL.UP PT, R45, R152, 0x4, RZ ;  /* 0x04800000982d7989 */ /* 0x000ee200000e00ff */
[----:B------:R-:W-:Y:S01]  /*6ac0*/  ISETP.GE.AND P2, PT, R0, 0x4, PT ;  /* 0x000000040000780c */ /* 0x000fe20003f46270 */
[C---:B------:R-:W-:Y:S01]  /*6ad0*/  VIADD R48, R35.reuse, 0x1e0 ;  /* 0x000001e023307836 */ /* 0x040fe20000000000 */
[C---:B------:R-:W-:Y:S01]  /*6ae0*/  IADD3 R47, PT, PT, R35.reuse, 0x1c0, RZ ;  /* 0x000001c0232f7810 */ /* 0x040fe20007ffe0ff */
[-C--:B0-----:R-:W-:Y:S01]  /*6af0*/  FMUL.FTZ R136, R152, R46.reuse ;  /* 0x0000002e98887220 */ /* 0x081fe20000410000 */
[----:B------:R-:W-:Y:S02]  /*6b00*/  IADD3 R49, PT, PT, R35, 0x200, RZ ;  /* 0x0000020023317810 */ /* 0x000fe40007ffe0ff */
[-C--:B------:R-:W-:Y:S01]  /*6b10*/  LEA.HI.SX32 R47, R47, R35.reuse, 0x1b ;  /* 0x000000232f2f7211 */ /* 0x080fe200078fdaff */
[C---:B------:R-:W-:Y:S01]  /*6b20*/  FMUL.FTZ R135, R153.reuse, R46 ;  /* 0x0000002e99877220 */ /* 0x040fe20000410000 */
[----:B------:R-:W-:Y:S01]  /*6b30*/  LEA.HI.SX32 R48, R48, R35, 0x1b ;  /* 0x0000002330307211 */ /* 0x000fe200078fdaff */
[-C--:B-1----:R-:W-:Y:S01]  /*6b40*/  FFMA.FTZ R136, R153, R43.reuse, R136 ;  /* 0x0000002b99887223 */ /* 0x082fe20000010088 */
[----:B------:R-:W-:Y:S01]  /*6b50*/  LEA R47, R47, UR21, 0x1 ;  /* 0x000000152f2f7c11 */ /* 0x000fe2000f8e08ff */
[----:B------:R-:W-:Y:S01]  /*6b60*/  FFMA.FTZ R135, R152, R43, -R135 ;  /* 0x0000002b98877223 */ /* 0x000fe20000010887 */
[----:B------:R-:W-:Y:S01]  /*6b70*/  LEA.HI.SX32 R49, R49, R35, 0x1b ;  /* 0x0000002331317211 */ /* 0x000fe200078fdaff */
[----:B------:R-:W-:Y:S01]  /*6b80*/  @P2 FADD.FTZ R155, R155, R136 ;  /* 0x000000889b9b2221 */ /* 0x000fe20000010000 */
[----:B------:R-:W-:Y:S01]  /*6b90*/  LEA R48, R48, UR21, 0x1 ;  /* 0x0000001530307c11 */ /* 0x000fe2000f8e08ff */
[----:B------:R0:W-:Y:S01]  /*6ba0*/  STS.U16 [R47+0x380], R127 ;  /* 0x0003807f2f007388 */ /* 0x0001e20000000400 */
[----:B------:R-:W-:Y:S01]  /*6bb0*/  LEA R49, R49, UR21, 0x1 ;  /* 0x0000001531317c11 */ /* 0x000fe2000f8e08ff */
[-C--:B--2---:R-:W-:Y:S01]  /*6bc0*/  FMUL.FTZ R134, R152, R41.reuse ;  /* 0x0000002998867220 */ /* 0x084fe20000410000 */
[----:B------:R-:W-:Y:S01]  /*6bd0*/  @P2 FADD.FTZ R154, R154, R135 ;  /* 0x000000879a9a2221 */ /* 0x000fe20000010000 */
[----:B------:R-:W-:Y:S01]  /*6be0*/  STS.U16 [R48+0x3c0], R128 ;  /* 0x0003c08030007388 */ /* 0x000fe20000000400 */
[C---:B------:R-:W-:Y:S01]  /*6bf0*/  FMUL.FTZ R46, R153.reuse, R41 ;  /* 0x00000029992e7220 */ /* 0x040fe20000410000 */
[----:B---3--:R-:W-:-:S02]  /*6c00*/  @P2 FFMA.FTZ R153, R153, R45, R134 ;  /* 0x0000002d99992223 */ /* 0x008fc40000010086 */
[----:B------:R-:W1:Y:S01]  /*6c10*/  SHFL.UP PT, R48, R155, 0x8, RZ ;  /* 0x050000009b307989 */ /* 0x000e6200000e00ff */
[C---:B------:R-:W-:Y:S01]  /*6c20*/  IADD3 R51, PT, PT, R35.reuse, 0x220, RZ ;  /* 0x0000022023337810 */ /* 0x040fe20007ffe0ff */
[----:B------:R-:W-:Y:S01]  /*6c30*/  @P2 FFMA.FTZ R152, R152, R45, -R46 ;  /* 0x0000002d98982223 */ /* 0x000fe2000001082e */
[----:B------:R-:W-:Y:S01]  /*6c40*/  IADD3 R118, PT, PT, R35, 0x240, RZ ;  /* 0x0000024023767810 */ /* 0x000fe20007ffe0ff */
[----:B------:R2:W-:Y:S01]  /*6c50*/  STS.U16 [R49+0x400], R125 ;  /* 0x0004007d31007388 */ /* 0x0005e20000000400 */
[----:B------:R-:W-:-:S03]  /*6c60*/  LEA.HI.SX32 R51, R51, R35, 0x1b ;  /* 0x0000002333337211 */ /* 0x000fc600078fdaff */
[----:B------:R-:W-:Y:S01]  /*6c70*/  SHFL.UP PT, R125, R154, 0x8, RZ ;  /* 0x050000009a7d7989 */ /* 0x000fe200000e00ff */
[----:B------:R-:W-:-:S03]  /*6c80*/  LEA.HI.SX32 R118, R118, R35, 0x1b ;  /* 0x0000002376767211 */ /* 0x000fc600078fdaff */
[----:B------:R-:W3:Y:S01]  /*6c90*/  SHFL.UP PT, R127, R153, 0x8, RZ ;  /* 0x05000000997f7989 */ /* 0x000ee200000e00ff */
[----:B------:R-:W-:-:S03]  /*6ca0*/  LEA R51, R51, UR21, 0x1 ;  /* 0x0000001533337c11 */ /* 0x000fc6000f8e08ff */
[----:B------:R-:W4:Y:S01]  /*6cb0*/  SHFL.UP PT, R135, R152, 0x8, RZ ;  /* 0x0500000098877989 */ /* 0x000f2200000e00ff */
[----:B------:R-:W-:Y:S01]  /*6cc0*/  LEA R118, R118, UR21, 0x1 ;  /* 0x0000001576767c11 */ /* 0x000fe2000f8e08ff */
[C---:B------:R-:W-:Y:S02]  /*6cd0*/  VIADD R45, R35.reuse, 0x3a0 ;  /* 0x000003a0232d7836 */ /* 0x040fe40000000000 */
[----:B------:R5:W-:Y:S01]  /*6ce0*/  STS.U16 [R51+0x440], R126 ;  /* 0x0004407e33007388 */ /* 0x000be20000000400 */
[----:B0-----:R-:W-:-:S03]  /*6cf0*/  IADD3 R47, PT, PT, R35, 0x260, RZ ;  /* 0x00000260232f7810 */ /* 0x001fc60007ffe0ff */
[----:B------:R0:W-:Y:S01]  /*6d00*/  STS.U16 [R118+0x480], R129 ;  /* 0x0004808176007388 */ /* 0x0001e20000000400 */
[C---:B--2---:R-:W-:Y:S02]  /*6d10*/  IADD3 R49, PT, PT, R35.reuse, 0x280, RZ ;  /* 0x0000028023317810 */ /* 0x044fe40007ffe0ff */
[C---:B------:R-:W-:Y:S02]  /*6d20*/  IADD3 R128, PT, PT, R35.reuse, 0x300, RZ ;  /* 0x0000030023807810 */ /* 0x040fe40007ffe0ff */
[C---:B------:R-:W-:Y:S02]  /*6d30*/  IADD3 R134, PT, PT, R35.reuse, 0x340, RZ ;  /* 0x0000034023867810 */ /* 0x040fe40007ffe0ff */
[C---:B-----5:R-:W-:Y:S02]  /*6d40*/  IADD3 R51, PT, PT, R35.reuse, 0x2a0, RZ ;  /* 0x000002a023337810 */ /* 0x060fe40007ffe0ff */
[C---:B------:R-:W-:Y:S01]  /*6d50*/  IADD3 R126, PT, PT, R35.reuse, 0x2e0, RZ ;  /* 0x000002e0237e7810 */ /* 0x040fe20007ffe0ff */
[C---:B0-----:R-:W-:Y:S01]  /*6d60*/  VIADD R118, R35.reuse, 0x2c0 ;  /* 0x000002c023767836 */ /* 0x041fe20000000000 */
[----:B------:R-:W-:-:S02]  /*6d70*/  IADD3 R129, PT, PT, R35, 0x320, RZ ;  /* 0x0000032023817810 */ /* 0x000fc40007ffe0ff */
[C---:B------:R-:W-:Y:S02]  /*6d80*/  IADD3 R41, PT, PT, R35.reuse, 0x360, RZ ;  /* 0x0000036023297810 */ /* 0x040fe40007ffe0ff */
[C---:B------:R-:W-:Y:S02]  /*6d90*/  IADD3 R43, PT, PT, R35.reuse, 0x380, RZ ;  /* 0x00000380232b7810 */ /* 0x040fe40007ffe0ff */
[C---:B------:R-:W-:Y:S02]  /*6da0*/  IADD3 R46, PT, PT, R35.reuse, 0x3c0, RZ ;  /* 0x000003c0232e7810 */ /* 0x040fe40007ffe0ff */
[----:B------:R-:W-:Y:S02]  /*6db0*/  IADD3 R136, PT, PT, R35, 0x3e0, RZ ;  /* 0x000003e023887810 */ /* 0x000fe40007ffe0ff */
[----:B------:R-:W-:Y:S02]  /*6dc0*/  ISETP.GE.AND P2, PT, R0, 0x8, PT ;  /* 0x000000080000780c */ /* 0x000fe40003f46270 */
        /* <DEDUP_REMOVED lines=83> */
[----:B------:R-:W-:-:S03]  /*7300*/  IMAD.U32 R49, RZ, RZ, UR12 ;  /* 0x0000000cff317e24 */ /* 0x000fc6000f8e00ff */
        /* <DEDUP_REMOVED lines=54> */
[----:B------:R-:W-:-:S03]  /*7670*/  SHF.L.U32 R118, R118, 0x10, RZ ;  /* 0x0000001076767819 */ /* 0x000fc600000006ff */
[----:B------:R-:W-:Y:S01]  /*7680*/  SHFL.UP PT, R154, R154, 0x1, RZ ;  /* 0x042000009a9a7989 */ /* 0x000fe200000e00ff */
[----:B------:R-:W-:-:S03]  /*7690*/  SHF.L.U32 R119, R119, 0x10, RZ ;  /* 0x0000001077777819 */ /* 0x000fc600000006ff */
[----:B------:R-:W-:Y:S01]  /*76a0*/  SHFL.UP PT, R155, R155, 0x1, RZ ;  /* 0x042000009b9b7989 */ /* 0x000fe200000e00ff */
[----:B------:R-:W-:Y:S01]  /*76b0*/  SHF.L.U32 R120, R120, 0x10, RZ ;  /* 0x0000001078787819 */ /* 0x000fe200000006ff */
[----:B------:R-:W-:Y:S01]  /*76c0*/  IMAD.U32 R124, R124, 0x10000, RZ ;  /* 0x000100007c7c7824 */ /* 0x000fe200078e00ff */
[----:B------:R-:W-:Y:S01]  /*76d0*/  SHF.L.U32 R121, R121, 0x10, RZ ;  /* 0x0000001079797819 */ /* 0x000fe200000006ff */
[----:B------:R-:W-:Y:S01]  /*76e0*/  IMAD.U32 R131, R131, 0x10000, RZ ;  /* 0x0001000083837824 */ /* 0x000fe200078e00ff */
[----:B------:R-:W-:Y:S01]  /*76f0*/  SHF.L.U32 R122, R122, 0x10, RZ ;  /* 0x000000107a7a7819 */ /* 0x000fe200000006ff */
[----:B------:R-:W-:Y:S01]  /*7700*/  IMAD.U32 R138, R138, 0x10000, RZ ;  /* 0x000100008a8a7824 */ /* 0x000fe200078e00ff */
[----:B------:R-:W-:Y:S01]  /*7710*/  SHF.L.U32 R123, R123, 0x10, RZ ;  /* 0x000000107b7b7819 */ /* 0x000fe200000006ff */
[----:B------:R-:W-:Y:S01]  /*7720*/  IMAD.U32 R145, R145, 0x10000, RZ ;  /* 0x0001000091917824 */ /* 0x000fe200078e00ff */
        /* <DEDUP_REMOVED lines=86> */
.L_x_157:
        /* <DEDUP_REMOVED lines=16> */
.L_x_158:
[----:B------:R-:W-:Y:S05]  /*7d90*/  BSYNC.RECONVERGENT B0 ;  /* 0x0000000000007941 */ /* 0x000fea0003800200 */
.L_x_156:
        /* <DEDUP_REMOVED lines=115> */
[----:B------:R-:W-:-:S05]  /*84d0*/  IMAD.U32 R41, RZ, RZ, UR41 ;  /* 0x00000029ff297e24 */ /* 0x000fca000f8e00ff */
[----:B------:R0:W-:Y:S04]  /*84e0*/  STG.E.128 desc[UR22][R40.64], R44 ;  /* 0x0000002c28007986 */ /* 0x0001e8000c101d16 */
[----:B------:R0:W-:Y:S02]  /*84f0*/  STS.128 [UR12+0x2160], R44 ;  /* 0x0021602cff007988 */ /* 0x0001e40008000c0c */
.L_x_160:
[----:B------:R-:W-:Y:S05]  /*8500*/  BSYNC.RECONVERGENT B0 ;  /* 0x0000000000007941 */ /* 0x000fea0003800200 */
.L_x_159:
        /* <DEDUP_REMOVED lines=116> */
.L_x_155:
[----:B------:R0:W2:Y:S01]  /*8c50*/  LDL.LU R66, [R1+0x54] ;  /* 0x0000540001427983 */ /* 0x0000a20000300800 */
[----:B------:R-:W1:Y:S01]  /*8c60*/  S2R R13, SR_TID.X ;  /* 0x00000000000d7919 */ /* 0x000e620000002100 */
[----:B------:R-:W-:Y:S02]  /*8c70*/  F2FP.BF16.F32.PACK_AB R0, R21, R20 ;  /* 0x000000141500723e */ /* 0x000fe400000010ff */
[----:B------:R-:W-:Y:S01]  /*8c80*/  F2FP.BF16.F32.PACK_AB R3, R23, R22 ;  /* 0x000000161703723e */ /* 0x000fe200000010ff */
[----:B------:R-:W3:Y:S01]  /*8c90*/  LDL.LU R94, [R1+0x10] ;  /* 0x00001000015e7983 */ /* 0x000ee20000300800 */
[----:B------:R-:W-:Y:S01]  /*8ca0*/  USHF.L.U32 UR8, UR6, 0xb, URZ ;  /* 0x0000000b06087899 */ /* 0x000fe200080006ff */
[----:B------:R-:W4:Y:S08]  /*8cb0*/  S2UR UR26, SR_CTAID.X ;  /* 0x00000000001a79c3 */ /* 0x000f300000002500 */
[----:B------:R-:W5:Y:S01]  /*8cc0*/  S2UR UR27, SR_CTAID.Y ;  /* 0x00000000001b79c3 */ /* 0x000f620000002600 */
[----:B------:R-:W2:Y:S01]  /*8cd0*/  LDL.LU R93, [R1+0xc] ;  /* 0x00000c00015d7983 */ /* 0x000ea20000300800 */
[----:B------:R-:W-:Y:S01]  /*8ce0*/  UMOV UR9, URZ ;  /* 0x000000ff00097c82 */ /* 0x000fe20008000000 */
[----:B------:R-:W0:Y:S02]  /*8cf0*/  LDCU.64 UR28, c[0x0][0x478] ;  /* 0x00008f00ff1c77ac */ /* 0x000e240008000a00 */
[----:B------:R-:W2:Y:S04]  /*8d00*/  LDL.LU R92, [R1+0x8] ;  /* 0x00000800015c7983 */ /* 0x000ea80000300800 */
[----:B------:R-:W2:Y:S04]  /*8d10*/  LDL.LU R91, [R1+0x4] ;  /* 0x00000400015b7983 */ /* 0x000ea80000300800 */
[----:B------:R-:W2:Y:S04]  /*8d20*/  LDL.LU R90, [R1] ;  /* 0x00000000015a7983 */ /* 0x000ea80000300800 */
[----:B------:R-:W2:Y:S04]  /*8d30*/  LDL.LU R89, [R1+0x50] ;  /* 0x0000500001597983 */ /* 0x000ea80000300800 */
        /* <DEDUP_REMOVED lines=14> */
[----:B------:R-:W2:Y:S01]  /*8e20*/  LDL.LU R69, [R1+0x14] ;  /* 0x0000140001457983 */ /* 0x000ea20000300800 */
[C---:B------:R-:W-:Y:S01]  /*8e30*/  PRMT R4, R0.reuse, 0x7610, R4 ;  /* 0x0000761000047816 */ /* 0x040fe20000000004 */
[----:B------:R-:W-:Y:S01]  /*8e40*/  UIADD3 UR7, UPT, UPT, -UR8, UR15, URZ ;  /* 0x0000000f08077290 */ /* 0x000fe2000fffe1ff */
[----:B------:R-:W-:Y:S01]  /*8e50*/  PRMT R5, R0, 0x7632, R5 ;  /* 0x0000763200057816 */ /* 0x000fe20000000005 */
[----:B------:R-:W-:Y:S01]  /*8e60*/  BAR.SYNC.DEFER_BLOCKING 0x0 ;  /* 0x0000000000007b1d */ /* 0x000fe20000010000 */
[----:B------:R-:W-:-:S02]  /*8e70*/  F2FP.BF16.F32.PACK_AB R0, R25, R24 ;  /* 0x000000181900723e */ /* 0x000fc400000010ff */
[C---:B------:R-:W-:Y:S02]  /*8e80*/  PRMT R6, R3.reuse, 0x7610, R6 ;  /* 0x0000761003067816 */ /* 0x040fe40000000006 */
[----:B------:R-:W-:Y:S01]  /*8e90*/  PRMT R7, R3, 0x7632, R7 ;  /* 0x0000763203077816 */ /* 0x000fe20000000007 */
[----:B------:R-:W4:Y:S01]  /*8ea0*/  LDCU.128 UR12, c[0x0][0x420] ;  /* 0x00008400ff0c77ac */ /* 0x000f220008000c00 */
[----:B------:R-:W-:Y:S02]  /*8eb0*/  F2FP.BF16.F32.PACK_AB R3, R27, R26 ;  /* 0x0000001a1b03723e */ /* 0x000fe400000010ff */
[C---:B------:R-:W-:Y:S02]  /*8ec0*/  PRMT R8, R0.reuse, 0x7610, R8 ;  /* 0x0000761000087816 */ /* 0x040fe40000000008 */
[----:B------:R-:W-:Y:S02]  /*8ed0*/  PRMT R9, R0, 0x7632, R9 ;  /* 0x0000763200097816 */ /* 0x000fe40000000009 */
[----:B------:R-:W-:-:S02]  /*8ee0*/  F2FP.BF16.F32.PACK_AB R0, R29, R28 ;  /* 0x0000001c1d00723e */ /* 0x000fc400000010ff */
[----:B------:R-:W-:Y:S02]  /*8ef0*/  PRMT R82, R3, 0x7610, R82 ;  /* 0x0000761003527816 */ /* 0x000fe40000000052 */
[----:B------:R-:W-:Y:S02]  /*8f00*/  PRMT R80, R0, 0x7610, R80 ;  /* 0x0000761000507816 */ /* 0x000fe40000000050 */
[----:B-1----:R-:W-:Y:S02]  /*8f10*/  ISETP.NE.AND P0, PT, R13, RZ, PT ;  /* 0x000000ff0d00720c */ /* 0x002fe40003f05270 */
[----:B------:R-:W-:Y:S02]  /*8f20*/  MOV R10, UR7 ;  /* 0x00000007000a7c02 */ /* 0x000fe40008000f00 */
[----:B------:R-:W-:Y:S01]  /*8f30*/  PRMT R42, RZ, 0x7610, R42 ;  /* 0x00007610ff2a7816 */ /* 0x000fe2000000002a */
[----:B----4-:R-:W-:Y:S01]  /*8f40*/  UIMAD.WIDE.U32 UR24, UR26, UR12, UR8 ;  /* 0x0000000c1a1872a5 */ /* 0x010fe2000f8e0008 */
[----:B------:R-:W-:-:S03]  /*8f50*/  PRMT R44, RZ, 0x7610, R44 ;  /* 0x00007610ff2c7816 */ /* 0x000fc6000000002c */
[----:B------:R-:W-:-:S04]  /*8f60*/  UIMAD UR25, UR26, UR13, UR25 ;  /* 0x0000000d1a1972a4 */ /* 0x000fc8000f8e0219 */
[----:B-----5:R-:W-:-:S04]  /*8f70*/  UIMAD.WIDE.U32 UR24, UR27, UR14, UR24 ;  /* 0x0000000e1b1872a5 */ /* 0x020fc8000f8e0018 */
[----:B------:R-:W-:Y:S01]  /*8f80*/  UIMAD UR25, UR27, UR15, UR25 ;  /* 0x0000000f1b1972a4 */ /* 0x000fe2000f8e0219 */
[----:B------:R-:W1:Y:S01]  /*8f90*/  LDCU.128 UR12, c[0x0][0x410] ;  /* 0x00008200ff0c77ac */ /* 0x000e620008000c00 */
[----:B------:R-:W-:Y:S01]  /*8fa0*/  PRMT R46, RZ, 0x7610, R46 ;  /* 0x00007610ff2e7816 */ /* 0x000fe2000000002e */
[----:B---3--:R3:W-:Y:S02]  /*8fb0*/  STS.U16 [R94], R4 ;  /* 0x000000045e007388 */ /* 0x0087e40000000400 */
[----:B---3--:R-:W-:Y:S02]  /*8fc0*/  PRMT R4, R3, 0x7632, R4 ;  /* 0x0000763203047816 */ /* 0x008fe40000000004 */
[----:B--2---:R2:W-:Y:S01]  /*8fd0*/  STS.U16 [R93+0x2], R5 ;  /* 0x000002055d007388 */ /* 0x0045e20000000400 */
[----:B------:R-:W-:-:S03]  /*8fe0*/  F2FP.BF16.F32.PACK_AB R3, R31, R30 ;  /* 0x0000001e1f03723e */ /* 0x000fc600000010ff */
[----:B------:R3:W-:Y:S01]  /*8ff0*/  STS.U16 [R92+0x4], R6 ;  /* 0x000004065c007388 */ /* 0x0007e20000000400 */
[----:B------:R-:W-:-:S03]  /*9000*/  PRMT R79, R3, 0x7610, R79 ;  /* 0x00007610034f7816 */ /* 0x000fc6000000004f */
[----:B------:R-:W-:Y:S01]  /*9010*/  STS.U16 [R91+0x6], R7 ;  /* 0x000006075b007388 */ /* 0x000fe20000000400 */
[----:B--2---:R-:W-:-:S03]  /*9020*/  PRMT R5, R0, 0x7632, R5 ;  /* 0x0000763200057816 */ /* 0x004fc60000000005 */
[----:B------:R2:W-:Y:S01]  /*9030*/  STS.U16 [R90+0x8], R8 ;  /* 0x000008085a007388 */ /* 0x0005e20000000400 */
[----:B------:R-:W-:Y:S02]  /*9040*/  F2FP.BF16.F32.PACK_AB R0, R33, R32 ;  /* 0x000000202100723e */ /* 0x000fe400000010ff */
[----:B---3--:R-:W-:Y:S01]  /*9050*/  PRMT R6, R3, 0x7632, R6 ;  /* 0x0000763203067816 */ /* 0x008fe20000000006 */
[----:B------:R-:W-:Y:S01]  /*9060*/  STS.U16 [R165+0xa], R9 ;  /* 0x00000a09a5007388 */ /* 0x000fe20000000400 */
[----:B------:R-:W-:-:S03]  /*9070*/  F2FP.BF16.F32.PACK_AB R3, R19, R34 ;  /* 0x000000221303723e */ /* 0x000fc600000010ff */
[----:B------:R-:W-:Y:S01]  /*9080*/  STS.U16 [R164+0xc], R82 ;  /* 0x00000c52a4007388 */ /* 0x000fe20000000400 */
[----:B--2---:R-:W-:-:S03]  /*9090*/  PRMT R8, R0, 0x7632, R8 ;  /* 0x0000763200087816 */ /* 0x004fc60000000008 */
[----:B------:R2:W-:Y:S04]  /*90a0*/  STS.U16 [R163+0xe], R4 ;  /* 0x00000e04a3007388 */ /* 0x0005e80000000400 */
[----:B------:R-:W-:Y:S04]  /*90b0*/  STS.U16 [R160+0x10], R80 ;  /* 0x00001050a0007388 */ /* 0x000fe80000000400 */
[----:B------:R-:W-:Y:S01]  /*90c0*/  STS.U16 [R159+0x12], R5 ;  /* 0x000012059f007388 */ /* 0x000fe20000000400 */
[----:B--2---:R-:W-:-:S03]  /*90d0*/  PRMT R4, R3, 0x7632, R4 ;  /* 0x0000763203047816 */ /* 0x004fc60000000004 */
[----:B------:R-:W-:Y:S04]  /*90e0*/  STS.U16 [R158+0x14], R79 ;  /* 0x0000144f9e007388 */ /* 0x000fe80000000400 */
[----:B------:R-:W-:Y:S04]  /*90f0*/  STS.U16 [R157+0x16], R6 ;  /* 0x000016069d007388 */ /* 0x000fe80000000400 */
[----:B------:R2:W-:Y:S04]  /*9100*/  STS.U16 [R156+0x18], R0 ;  /* 0x000018009c007388 */ /* 0x0005e80000000400 */
[----:B------:R-:W-:Y:S04]  /*9110*/  STS.U16 [R151+0x1a], R8 ;  /* 0x00001a0897007388 */ /* 0x000fe80000000400 */
[----:B------:R-:W-:Y:S01]  /*9120*/  STS.U16 [R150+0x1c], R3 ;  /* 0x00001c0396007388 */ /* 0x000fe20000000400 */
[----:B--2---:R-:W-:-:S03]  /*9130*/  LOP3.LUT R0, R65, 0x3e00, RZ, 0xc0, !PT ;  /* 0x00003e0041007812 */ /* 0x004fc600078ec0ff */
[----:B------:R0:W-:Y:S01]  /*9140*/  STS.U16 [R2+0x1e], R4 ;  /* 0x00001e0402007388 */ /* 0x0001e20000000400 */
[----:B------:R-:W-:-:S03]  /*9150*/  NOP ;  /* 0x0000000000007918 */ /* 0x000fc60000000000 */
[----:B------:R-:W-:Y:S01]  /*9160*/  LDS.U16 R7, [R89] ;  /* 0x0000000059077984 */ /* 0x000fe20000000400 */
[----:B------:R-:W-:-:S03]  /*9170*/  LOP3.LUT R0, R0, 0x1f, R13, 0xf8, !PT ;  /* 0x0000001f00007812 */ /* 0x000fc600078ef80d */
[----:B------:R-:W-:Y:S01]  /*9180*/  LDS.U16 R35, [R88+0x40] ;  /* 0x0000400058237984 */ /* 0x000fe20000000400 */
[C---:B------:R-:W-:Y:S02]  /*9190*/  IADD3 R5, P1, PT, R0.reuse, UR24, RZ ;  /* 0x0000001800057c10 */ /* 0x040fe4000ff3e0ff */
[C---:B------:R-:W-:Y:S01]  /*91a0*/  LOP3.LUT R11, R0.reuse, 0x20, RZ, 0xfc, !PT ;  /* 0x00000020000b7812 */ /* 0x040fe200078efcff */
[----:B------:R-:W-:Y:S01]  /*91b0*/  LDS.U16 R37, [R87+0x80] ;  /* 0x0000800057257984 */ /* 0x000fe20000000400 */
[----:B------:R-:W-:Y:S01]  /*91c0*/  IADD3.X R12, PT, PT, RZ, UR25, RZ, P1, !PT ;  /* 0x00000019ff0c7c10 */ /* 0x000fe20008ffe4ff */
[----:B-1----:R-:W-:Y:S01]  /*91d0*/  UIMAD.WIDE.U32 UR24, UR26, UR12, UR8 ;  /* 0x0000000c1a1872a5 */ /* 0x002fe2000f8e0008 */
[C---:B0-----:R-:W-:Y:S01]  /*91e0*/  LEA R4, P5, R5.reuse, UR28, 0x1 ;  /* 0x0000001c05047c11 */ /* 0x041fe2000f8a08ff */
[----:B------:R-:W-:Y:S01]  /*91f0*/  LDS.U16 R39, [R86+0xc0] ;  /* 0x0000c00056277984 */ /* 0x000fe20000000400 */
[C---:B------:R-:W-:Y:S01]  /*9200*/  LOP3.LUT R3, R0.reuse, 0x40, RZ, 0xfc, !PT ;  /* 0x0000004000037812 */ /* 0x040fe200078efcff */
[----:B------:R-:W-:Y:S01]  /*9210*/  UIMAD UR13, UR26, UR13, UR25 ;  /* 0x0000000d1a0d72a4 */ /* 0x000fe2000f8e0219 */
[C---:B------:R-:W-:Y:S01]  /*9220*/  LOP3.LUT R8, R0.reuse, 0x60, RZ, 0xfc, !PT ;  /* 0x0000006000087812 */ /* 0x040fe200078efcff */
[----:B------:R-:W-:Y:S01]  /*9230*/  LDS.U16 R41, [R85+0x100] ;  /* 0x0001000055297984 */ /* 0x000fe20000000400 */
[C---:B------:R-:W-:Y:S01]  /*9240*/  LOP3.LUT R9, R0.reuse, 0x80, RZ, 0xfc, !PT ;  /* 0x0000008000097812 */ /* 0x040fe200078efcff */
[----:B------:R-:W-:Y:S01]  /*9250*/  UMOV UR12, UR24 ;  /* 0x00000018000c7c82 */ /* 0x000fe20008000000 */
[----:B------:R-:W-:Y:S01]  /*9260*/  LEA.HI.X R5, R5, UR29, R12, 0x1, P5 ;  /* 0x0000001d05057c11 */ /* 0x000fe2000a8f0c0c */
[----:B------:R-:W-:Y:S01]  /*9270*/  LDS.U16 R43, [R84+0x140] ;  /* 0x00014000542b7984 */ /* 0x000fe20000000400 */
[C---:B------:R-:W-:Y:S01]  /*9280*/  LOP3.LUT R18, R0.reuse, 0xa0, RZ, 0xfc, !PT ;  /* 0x000000a000127812 */ /* 0x040fe200078efcff */
[----:B------:R-:W0:Y:S01]  /*9290*/  LDCU.64 UR24, c[0x0][0x488] ;  /* 0x00009100ff1877ac */ /* 0x000e220008000a00 */
[C---:B------:R-:W-:Y:S01]  /*92a0*/  LOP3.LUT R17, R0.reuse, 0xc0, RZ, 0xfc, !PT ;  /* 0x000000c000117812 */ /* 0x040fe200078efcff */
[----:B------:R-:W-:Y:S01]  /*92b0*/  LDS.U16 R45, [R83+0x180] ;  /* 0x00018000532d7984 */ /* 0x000fe20000000400 */
[C---:B------:R-:W-:Y:S01]  /*92c0*/  LOP3.LUT R16, R0.reuse, 0xe0, RZ, 0xfc, !PT ;  /* 0x000000e000107812 */ /* 0x040fe200078efcff */
[----:B------:R-:W-:Y:S01]  /*92d0*/  UIMAD.WIDE.U32 UR12, UR27, UR14, UR12 ;  /* 0x0000000e1b0c72a5 */ /* 0x000fe2000f8e000c */
[C---:B------:R-:W-:Y:S01]  /*92e0*/  LOP3.LUT R15, R0.reuse, 0x100, RZ, 0xfc, !PT ;  /* 0x00000100000f7812 */ /* 0x040fe200078efcff */
[----:B------:R-:W-:Y:S01]  /*92f0*/  LDS.U16 R47, [R81+0x1c0] ;  /* 0x0001c000512f7984 */ /* 0x000fe20000000400 */
[C---:B------:R-:W-:Y:S01]  /*9300*/  LOP3.LUT R14, R0.reuse, 0x120, RZ, 0xfc, !PT ;  /* 0x00000120000e7812 */ /* 0x040fe200078efcff */
[----:B------:R-:W-:Y:S01]  /*9310*/  UIMAD UR15, UR27, UR15, UR13 ;  /* 0x0000000f1b0f72a4 */ /* 0x000fe2000f8e020d */
[C---:B------:R-:W-:Y:S01]  /*9320*/  LOP3.LUT R12, R0.reuse, 0x140, RZ, 0xfc, !PT ;  /* 0x00000140000c7812 */ /* 0x040fe200078efcff */
[----:B------:R-:W-:Y:S01]  /*9330*/  LDS.U16 R49, [R78+0x200] ;  /* 0x000200004e317984 */ /* 0x000fe20000000400 */
[----:B------:R-:W-:-:S02]  /*9340*/  LOP3.LUT R38, R0, 0x180, RZ, 0xfc, !PT ;  /* 0x0000018000267812 */ /* 0x000fc400078efcff */
[C---:B------:R-:W-:Y:S01]  /*9350*/  LOP3.LUT R36, R0.reuse, 0x1c0, RZ, 0xfc, !PT ;  /* 0x000001c000247812 */ /* 0x040fe200078efcff */
[----:B------:R-:W-:Y:S04]  /*9360*/  LDS.U16 R51, [R77+0x240] ;  /* 0x000240004d337984 */ /* 0x000fe80000000400 */
[----:B------:R-:W-:Y:S04]  /*9370*/  LDS.U16 R53, [R76+0x280] ;  /* 0x000280004c357984 */ /* 0x000fe80000000400 */
[----:B------:R-:W-:Y:S04]  /*9380*/  LDS.U16 R55, [R74+0x2c0] ;  /* 0x0002c0004a377984 */ /* 0x000fe80000000400 */
[----:B------:R-:W-:Y:S04]  /*9390*/  LDS.U16 R57, [R73+0x300] ;  /* 0x0003000049397984 */ /* 0x000fe80000000400 */
[----:B------:R-:W-:Y:S04]  /*93a0*/  LDS.U16 R59, [R72+0x340] ;  /* 0x00034000483b7984 */ /* 0x000fe80000000400 */
[----:B------:R-:W-:Y:S04]  /*93b0*/  LDS.U16 R61, [R71+0x380] ;  /* 0x00038000473d7984 */ /* 0x000fe80000000400 */
[----:B------:R-:W-:Y:S04]  /*93c0*/  LDS.U16 R63, [R69+0x3c0] ;  /* 0x0003c000453f7984 */ /* 0x000fe80000000400 */
[----:B------:R-:W-:Y:S01]  /*93d0*/  @!P0 STS [UR21+0x1080], R10 ;  /* 0x0010800aff008988 */ /* 0x000fe20008000815 */
[----:B------:R-:W-:Y:S06]  /*93e0*/  BAR.SYNC.DEFER_BLOCKING 0x0 ;  /* 0x0000000000007b1d */ /* 0x000fec0000010000 */
[----:B------:R-:W1:Y:S02]  /*93f0*/  LDS R6, [UR21+0x1080] ;  /* 0x00108015ff067984 */ /* 0x000e640008000800 */
[----:B-1----:R-:W-:-:S02]  /*9400*/  ISETP.GE.AND P1, PT, R0, R6, PT ;  /* 0x000000060000720c */ /* 0x002fc40003f26270 */
[-C--:B------:R-:W-:Y:S02]  /*9410*/  ISETP.GE.AND P2, PT, R11, R6.reuse, PT ;  /* 0x000000060b00720c */ /* 0x080fe40003f46270 */
[-C--:B------:R-:W-:Y:S02]  /*9420*/  ISETP.GE.AND P3, PT, R3, R6.reuse, PT ;  /* 0x000000060300720c */ /* 0x080fe40003f66270 */
[-C--:B------:R-:W-:Y:S02]  /*9430*/  ISETP.GE.AND P4, PT, R8, R6.reuse, PT ;  /* 0x000000060800720c */ /* 0x080fe40003f86270 */
[-C--:B------:R-:W-:Y:S02]  /*9440*/  ISETP.GE.AND P5, PT, R9, R6.reuse, PT ;  /* 0x000000060900720c */ /* 0x080fe40003fa6270 */
        /* <DEDUP_REMOVED lines=11> */
[C---:B-1----:R-:W-:Y:S01]  /*9500*/  LOP3.LUT R35, R0.reuse, 0x1e0, RZ, 0xfc, !PT ;  /* 0x000001e000237812 */ /* 0x042fe200078efcff */
[----:B------:R1:W-:Y:S01]  /*9510*/  @!P2 STG.E.U16 desc[UR22][R4.64+0x180], R45 ;  /* 0x0001802d0400a986 */ /* 0x0003e2000c101516 */
[----:B--2---:R-:W-:Y:S02]  /*9520*/  LOP3.LUT R37, R0, 0x1a0, RZ, 0xfc, !PT ;  /* 0x000001a000257812 */ /* 0x004fe400078efcff */
[-C--:B------:R-:W-:Y:S01]  /*9530*/  ISETP.GE.AND P2, PT, R36, R6.reuse, PT ;  /* 0x000000062400720c */ /* 0x080fe20003f46270 */
[----:B------:R2:W-:Y:S01]  /*9540*/  @!P3 STG.E.U16 desc[UR22][R4.64+0x140], R43 ;  /* 0x0001402b0400b986 */ /* 0x0005e2000c101516 */
[----:B---3--:R-:W-:Y:S02]  /*9550*/  LOP3.LUT R39, R0, 0x160, RZ, 0xfc, !PT ;  /* 0x0000016000277812 */ /* 0x008fe400078efcff */
[-C--:B------:R-:W-:Y:S01]  /*9560*/  ISETP.GE.AND P3, PT, R37, R6.reuse, PT ;  /* 0x000000062500720c */ /* 0x080fe20003f66270 */
[----:B------:R3:W-:Y:S01]  /*9570*/  @!P1 STG.E.U16 desc[UR22][R4.64+0x1c0], R47 ;  /* 0x0001c02f04009986 */ /* 0x0007e2000c101516 */
[----:B------:R-:W-:-:S02]  /*9580*/  ISETP.GE.AND P1, PT, R35, R6, PT ;  /* 0x000000062300720c */ /* 0x000fc40003f26270 */
[----:B----4-:R-:W-:Y:S01]  /*9590*/  PRMT R41, RZ, 0x7610, R41 ;  /* 0x00007610ff297816 */ /* 0x010fe20000000029 */
[----:B------:R-:W-:Y:S01]  /*95a0*/  @!P4 STG.E.U16 desc[UR22][R4.64+0x200], R49 ;  /* 0x000200310400c986 */ /* 0x000fe2000c101516 */
[-C--:B------:R-:W-:Y:S02]  /*95b0*/  ISETP.GE.AND P4, PT, R38, R6.reuse, PT ;  /* 0x000000062600720c */ /* 0x080fe40003f86270 */
[----:B-1----:R-:W-:Y:S01]  /*95c0*/  PRMT R45, RZ, 0x7610, R45 ;  /* 0x00007610ff2d7816 */ /* 0x002fe2000000002d */
[----:B------:R-:W-:Y:S01]  /*95d0*/  @!P5 STG.E.U16 desc[UR22][R4.64+0x240], R51 ;  /* 0x000240330400d986 */ /* 0x000fe2000c101516 */
[----:B------:R-:W-:Y:S02]  /*95e0*/  ISETP.GE.AND P5, PT, R39, R6, PT ;  /* 0x000000062700720c */ /* 0x000fe40003fa6270 */
[----:B--2---:R-:W-:Y:S01]  /*95f0*/  PRMT R43, RZ, 0x7610, R43 ;  /* 0x00007610ff2b7816 */ /* 0x004fe2000000002b */
[----:B------:R-:W-:Y:S01]  /*9600*/  @!P6 STG.E.U16 desc[UR22][R4.64+0x280], R53 ;  /* 0x000280350400e986 */ /* 0x000fe2000c101516 */
[----:B------:R-:W-:-:S03]  /*9610*/  IADD3 R7, P6, PT, R0, UR12, RZ ;  /* 0x0000000c00077c10 */ /* 0x000fc6000ffde0ff */
[----:B------:R-:W-:Y:S01]  /*9620*/  @!P3 STG.E.U16 desc[UR22][R4.64+0x340], R59 ;  /* 0x0003403b0400b986 */ /* 0x000fe2000c101516 */
[----:B------:R-:W-:Y:S01]  /*9630*/  IADD3.X R40, PT, PT, RZ, UR15, RZ, P6, !PT ;  /* 0x0000000fff287c10 */ /* 0x000fe2000b7fe4ff */
[----:B------:R-:W1:Y:S01]  /*9640*/  LDCU.128 UR12, c[0x0][0x430] ;  /* 0x00008600ff0c77ac */ /* 0x000e620008000c00 */
        /* <DEDUP_REMOVED lines=9> */
[----:B------:R-:W0:Y:S01]  /*96e0*/  LDCU.64 UR24, c[0x0][0x490] ;  /* 0x00009200ff1877ac */ /* 0x000e220008000a00 */
[----:B------:R-:W-:Y:S01]  /*96f0*/  PRMT R40, RZ, 0x7610, R40 ;  /* 0x00007610ff287816 */ /* 0x000fe20000000028 */
[----:B------:R2:W-:Y:S01]  /*9700*/  @!P1 STG.E.U16 desc[UR22][R4.64+0x3c0], R63 ;  /* 0x0003c03f04009986 */ /* 0x0005e2000c101516 */
[----:B------:R-:W-:-:S02]  /*9710*/  ISETP.GE.AND P6, PT, R9, UR7, PT ;  /* 0x0000000709007c0c */ /* 0x000fc4000bfc6270 */
[----:B------:R-:W-:Y:S01]  /*9720*/  ISETP.GE.AND P1, PT, R18, UR7, PT ;  /* 0x0000000712007c0c */ /* 0x000fe2000bf26270 */
[----:B------:R-:W-:Y:S01]  /*9730*/  BAR.SYNC.DEFER_BLOCKING 0x0 ;  /* 0x0000000000007b1d */ /* 0x000fe20000010000 */
[----:B---3--:R-:W-:Y:S02]  /*9740*/  PRMT R47, RZ, 0x7610, R47 ;  /* 0x00007610ff2f7816 */ /* 0x008fe4000000002f */
        /* <DEDUP_REMOVED lines=27> */
[----:B------:R-:W-:Y:S01]  /*9900*/  PRMT R52, RZ, 0x7610, R52 ;  /* 0x00007610ff347816 */ /* 0x000fe20000000034 */
[----:B-1----:R-:W-:-:S02]  /*9910*/  UIMAD.WIDE.U32 UR8, UR26, UR12, UR8 ;  /* 0x0000000c1a0872a5 */ /* 0x002fc4000f8e0008 */
[----:B------:R-:W5:Y:S01]  /*9920*/  @!P1 LDG.E.U16 R49, desc[UR22][R6.64+0x2c0] ;  /* 0x0002c01606319981 */ /* 0x000f62000c1e1500 */
[----:B------:R-:W1:Y:S03]  /*9930*/  LDCU UR7, c[0x0][0x394] ;  /* 0x00007280ff0777ac */ /* 0x000e660008000800 */
[----:B------:R-:W5:Y:S04]  /*9940*/  @!P2 LDG.E.U16 R50, desc[UR22][R6.64+0x300] ;  /* 0x000300160632a981 */ /* 0x000f68000c1e1500 */
[----:B------:R-:W5:Y:S04]  /*9950*/  @!P3 LDG.E.U16 R51, desc[UR22][R6.64+0x340] ;  /* 0x000340160633b981 */ /* 0x000f68000c1e1500 */
[----:B------:R-:W5:Y:S04]  /*9960*/  @!P4 LDG.E.U16 R52, desc[UR22][R6.64+0x380] ;  /* 0x000380160634c981 */ /* 0x000f68000c1e1500 */
[----:B------:R-:W5:Y:S04]  /*9970*/  @!P5 LDG.E.U16 R66, desc[UR22][R6.64+0x3c0] ;  /* 0x0003c0160642d981 */ /* 0x000f68000c1e1500 */
        /* <DEDUP_REMOVED lines=17> */
[----:B------:R-:W2:Y:S04]  /*9a90*/  LDS.U16 R4, [R94] ;  /* 0x000000005e047984 */ /* 0x000ea80000000400 */
[----:B------:R-:W3:Y:S04]  /*9aa0*/  LDS.U16 R7, [R91+0x6] ;  /* 0x000006005b077984 */ /* 0x000ee80000000400 */
[----:B------:R-:W4:Y:S04]  /*9ab0*/  LDS.U16 R5, [R93+0x2] ;  /* 0x000002005d057984 */ /* 0x000f280000000400 */
[----:B------:R-:W5:Y:S04]  /*9ac0*/  LDS.U16 R6, [R92+0x4] ;  /* 0x000004005c067984 */ /* 0x000f680000000400 */
[----:B------:R-:W0:Y:S04]  /*9ad0*/  LDS.U16 R40, [R90+0x8] ;  /* 0x000008005a287984 */ /* 0x000e280000000400 */
[----:B------:R-:W1:Y:S04]  /*9ae0*/  LDS.U16 R41, [R165+0xa] ;  /* 0x00000a00a5297984 */ /* 0x000e680000000400 */
[----:B------:R-:W1:Y:S04]  /*9af0*/  LDS.U16 R42, [R164+0xc] ;  /* 0x00000c00a42a7984 */ /* 0x000e680000000400 */
[----:B------:R-:W-:Y:S01]  /*9b00*/  LDS.U16 R43, [R157+0x16] ;  /* 0x000016009d2b7984 */ /* 0x000fe20000000400 */
[----:B--2---:R-:W-:-:S03]  /*9b10*/  SHF.L.U32 R45, R4, 0x10, RZ ;  /* 0x00000010042d7819 */ /* 0x004fc600000006ff */
[----:B------:R-:W2:Y:S01]  /*9b20*/  LDS.U16 R4, [R163+0xe] ;  /* 0x00000e00a3047984 */ /* 0x000ea20000000400 */
[----:B---3--:R-:W-:Y:S02]  /*9b30*/  IMAD.U32 R51, R7, 0x10000, RZ ;  /* 0x0001000007337824 */ /* 0x008fe400078e00ff */
[----:B------:R-:W-:Y:S01]  /*9b40*/  FMUL.FTZ R44, R45, -1.4426950216293334961 ;  /* 0xbfb8aa3b2d2c7820 */ /* 0x000fe20000410000 */
[----:B------:R-:W-:Y:S03]  /*9b50*/  LDS.U16 R7, [R158+0x14] ;  /* 0x000014009e077984 */ /* 0x000fe60000000400 */
[----:B------:R3:W-:Y:S01]  /*9b60*/  MUFU.EX2 R46, R44 ;  /* 0x0000002c002e7308 */ /* 0x0007e20000000800 */
[----:B----4-:R-:W-:Y:S02]  /*9b70*/  SHF.L.U32 R47, R5, 0x10, RZ ;  /* 0x00000010052f7819 */ /* 0x010fe400000006ff */
[----:B------:R-:W4:Y:S01]  /*9b80*/  LDS.U16 R5, [R160+0x10] ;  /* 0x00001000a0057984 */ /* 0x000f220000000400 */
[----:B-----5:R-:W-:-:S03]  /*9b90*/  SHF.L.U32 R49, R6, 0x10, RZ ;  /* 0x0000001006317819 */ /* 0x020fc600000006ff */
[----:B------:R-:W5:Y:S01]  /*9ba0*/  LDS.U16 R6, [R159+0x12] ;  /* 0x000012009f067984 */ /* 0x000f620000000400 */
[----:B---3--:R-:W-:-:S04]  /*9bb0*/  FMUL.FTZ R44, R51, -1.4426950216293334961 ;  /* 0xbfb8aa3b332c7820 */ /* 0x008fc80000410000 */
[----:B------:R3:W-:Y:S01]  /*9bc0*/  MUFU.EX2 R52, R44 ;  /* 0x0000002c00347308 */ /* 0x0007e20000000800 */
[----:B0-----:R-:W-:Y:S02]  /*9bd0*/  SHF.L.U32 R53, R40, 0x10, RZ ;  /* 0x0000001028357819 */ /* 0x001fe400000006ff */
[----:B-1----:R-:W-:Y:S01]  /*9be0*/  SHF.L.U32 R55, R41, 0x10, RZ ;  /* 0x0000001029377819 */ /* 0x002fe200000006ff */
[----:B------:R-:W0:Y:S01]  /*9bf0*/  LDS.U16 R40, [R156+0x18] ;  /* 0x000018009c287984 */ /* 0x000e220000000400 */
[----:B------:R-:W-:-:S03]  /*9c00*/  SHF.L.U32 R57, R42, 0x10, RZ ;  /* 0x000000102a397819 */ /* 0x000fc600000006ff */
[----:B------:R-:W1:Y:S04]  /*9c10*/  LDS.U16 R41, [R151+0x1a] ;  /* 0x00001a0097297984 */ /* 0x000e680000000400 */
[----:B---3--:R-:W3:Y:S04]  /*9c20*/  LDS.U16 R44, [R2+0x1e] ;  /* 0x00001e00022c7984 */ /* 0x008ee80000000400 */
[----:B------:R-:W3:Y:S01]  /*9c30*/  LDS.U16 R42, [R150+0x1c] ;  /* 0x00001c00962a7984 */ /* 0x000ee20000000400 */
[----:B------:R-:W-:Y:S01]  /*9c40*/  FMUL.FTZ R48, R47, -1.4426950216293334961 ;  /* 0xbfb8aa3b2f307820 */ /* 0x000fe20000410000 */
[----:B------:R-:W-:Y:S01]  /*9c50*/  FMUL.FTZ R50, R49, -1.4426950216293334961 ;  /* 0xbfb8aa3b31327820 */ /* 0x000fe20000410000 */
[----:B--2---:R-:W-:-:S04]  /*9c60*/  SHF.L.U32 R59, R4, 0x10, RZ ;  /* 0x00000010043b7819 */ /* 0x004fc800000006ff */
[----:B------:R-:W2:Y:S01]  /*9c70*/  MUFU.EX2 R48, R48 ;  /* 0x0000003000307308 */ /* 0x000ea20000000800 */
[----:B------:R-:W-:Y:S01]  /*9c80*/  FMUL.FTZ R54, R53, -1.4426950216293334961 ;  /* 0xbfb8aa3b35367820 */ /* 0x000fe20000410000 */
[----:B------:R3:W-:Y:S01]  /*9c90*/  @!P5 STL [R1+0x54], R66 ;  /* 0x000054420100d387 */ /* 0x0007e20000100800 */
[----:B------:R-:W-:Y:S01]  /*9ca0*/  FMUL.FTZ R4, R59, -1.4426950216293334961 ;  /* 0xbfb8aa3b3b047820 */ /* 0x000fe20000410000 */
[----:B------:R-:W-:Y:S01]  /*9cb0*/  FMUL.FTZ R58, R57, -1.4426950216293334961 ;  /* 0xbfb8aa3b393a7820 */ /* 0x000fe20000410000 */
[----:B------:R-:W-:Y:S01]  /*9cc0*/  FMUL.FTZ R56, R55, -1.4426950216293334961 ;  /* 0xbfb8aa3b37387820 */ /* 0x000fe20000410000 */
[----:B----4-:R-:W-:Y:S02]  /*9cd0*/  SHF.L.U32 R61, R5, 0x10, RZ ;  /* 0x00000010053d7819 */ /* 0x010fe400000006ff */
[----:B------:R-:W4:Y:S01]  /*9ce0*/  MUFU.EX2 R50, R50 ;  /* 0x0000003200327308 */ /* 0x000f220000000800 */
[----:B------:R-:W-:Y:S02]  /*9cf0*/  SHF.L.U32 R63, R43, 0x10, RZ ;  /* 0x000000102b3f7819 */ /* 0x000fe400000006ff */
[----:B-----5:R-:W-:Y:S01]  /*9d00*/  SHF.L.U32 R5, R6, 0x10, RZ ;  /* 0x0000001006057819 */ /* 0x020fe200000006ff */
[----:B------:R-:W-:Y:S01]  /*9d10*/  FMUL.FTZ R6, R61, -1.4426950216293334961 ;  /* 0xbfb8aa3b3d067820 */ /* 0x000fe20000410000 */
[----:B------:R-:W-:-:S03]  /*9d20*/  IMAD.U32 R7, R7, 0x10000, RZ ;  /* 0x0001000007077824 */ /* 0x000fc600078e00ff */
[----:B------:R1:W-:Y:S01]  /*9d30*/  MUFU.EX2 R60, R4 ;  /* 0x00000004003c7308 */ /* 0x0003e20000000800 */
[----:B------:R-:W-:Y:S01]  /*9d40*/  FMUL.FTZ R62, R5, -1.4426950216293334961 ;  /* 0xbfb8aa3b053e7820 */ /* 0x000fe20000410000 */
[----:B------:R-:W-:Y:S01]  /*9d50*/  FMUL.FTZ R64, R63, -1.4426950216293334961 ;  /* 0xbfb8aa3b3f407820 */ /* 0x000fe20000410000 */
[----:B0-----:R-:W-:-:S05]  /*9d60*/  SHF.L.U32 R40, R40, 0x10, RZ ;  /* 0x0000001028287819 */ /* 0x001fca00000006ff */
[----:B------:R-:W0:Y:S01]  /*9d70*/  MUFU.EX2 R54, R54 ;  /* 0x0000003600367308 */ /* 0x000e220000000800 */
[----:B-1----:R-:W-:Y:S02]  /*9d80*/  SHF.L.U32 R4, R41, 0x10, RZ ;  /* 0x0000001029047819 */ /* 0x002fe400000006ff */
[----:B---3--:R-:W-:-:S05]  /*9d90*/  SHF.L.U32 R66, R44, 0x10, RZ ;  /* 0x000000102c427819 */ /* 0x008fca00000006ff */
[----:B------:R-:W1:Y:S01]  /*9da0*/  MUFU.EX2 R58, R58 ;  /* 0x0000003a003a7308 */ /* 0x000e620000000800 */
[----:B------:R-:W-:Y:S01]  /*9db0*/  FMUL.FTZ R67, R66, -1.4426950216293334961 ;  /* 0xbfb8aa3b42437820 */ /* 0x000fe20000410000 */
[----:B------:R-:W-:Y:S01]  /*9dc0*/  SHF.L.U32 R42, R42, 0x10, RZ ;  /* 0x000000102a2a7819 */ /* 0x000fe200000006ff */
[----:B------:R-:W-:Y:S01]  /*9dd0*/  FMUL.FTZ R43, R7, -1.4426950216293334961 ;  /* 0xbfb8aa3b072b7820 */ /* 0x000fe20000410000 */
[----:B------:R-:W-:Y:S01]  /*9de0*/  FMUL.FTZ R41, R40, -1.4426950216293334961 ;  /* 0xbfb8aa3b28297820 */ /* 0x000fe20000410000 */
[----:B------:R-:W-:-:S03]  /*9df0*/  FMUL.FTZ R65, R4, -1.4426950216293334961 ;  /* 0xbfb8aa3b04417820 */ /* 0x000fc60000410000 */
[----:B------:R-:W3:Y:S01]  /*9e00*/  MUFU.EX2 R56, R56 ;  /* 0x0000003800387308 */ /* 0x000ee20000000800 */
[----:B--2---:R-:W-:Y:S01]  /*9e10*/  FADD.FTZ R48, R48, 1 ;  /* 0x3f80000030307421 */ /* 0x004fe20000010000 */
[----:B------:R-:W-:-:S06]  /*9e20*/  FMUL.FTZ R44, R42, -1.4426950216293334961 ;  /* 0xbfb8aa3b2a2c7820 */ /* 0x000fcc0000410000 */
[----:B------:R-:W2:Y:S01]  /*9e30*/  MUFU.EX2 R6, R6 ;  /* 0x0000000600067308 */ /* 0x000ea20000000800 */
[----:B------:R-:W-:-:S07]  /*9e40*/  FADD.FTZ R46, R46, 1 ;  /* 0x3f8000002e2e7421 */ /* 0x000fce0000010000 */
[----:B------:R-:W5:Y:S08]  /*9e50*/  MUFU.EX2 R62, R62 ;  /* 0x0000003e003e7308 */ /* 0x000f700000000800 */
[----:B------:R-:W5:Y:S01]  /*9e60*/  MUFU.EX2 R67, R67 ;  /* 0x0000004300437308 */ /* 0x000f620000000800 */
[----:B----4-:R-:W-:-:S07]  /*9e70*/  FADD.FTZ R50, R50, 1 ;  /* 0x3f80000032327421 */ /* 0x010fce0000010000 */
[----:B------:R-:W4:Y:S01]  /*9e80*/  MUFU.EX2 R64, R64 ;  /* 0x0000004000407308 */ /* 0x000f220000000800 */
[----:B0-----:R-:W-:-:S07]  /*9e90*/  FADD.FTZ R54, R54, 1 ;  /* 0x3f80000036367421 */ /* 0x001fce0000010000 */
[----:B------:R-:W0:Y:S01]  /*9ea0*/  MUFU.EX2 R43, R43 ;  /* 0x0000002b002b7308 */ /* 0x000e220000000800 */
[----:B------:R-:W-:-:S07]  /*9eb0*/  FADD.FTZ R52, R52, 1 ;  /* 0x3f80000034347421 */ /* 0x000fce0000010000 */
[----:B------:R-:W0:Y:S08]  /*9ec0*/  MUFU.EX2 R41, R41 ;  /* 0x0000002900297308 */ /* 0x000e300000000800 */
[----:B------:R-:W0:Y:S01]  /*9ed0*/  MUFU.EX2 R65, R65 ;  /* 0x0000004100417308 */ /* 0x000e220000000800 */
[----:B-1----:R-:W-:-:S07]  /*9ee0*/  FADD.FTZ R58, R58, 1 ;  /* 0x3f8000003a3a7421 */ /* 0x002fce0000010000 */
[----:B------:R-:W-:Y:S01]  /*9ef0*/  MUFU.RCP R48, R48 ;  /* 0x0000003000307308 */ /* 0x000fe20000001000 */
[----:B---3--:R-:W-:-:S07]  /*9f00*/  FADD.FTZ R56, R56, 1 ;  /* 0x3f80000038387421 */ /* 0x008fce0000010000 */
[----:B------:R-:W1:Y:S01]  /*9f10*/  MUFU.EX2 R44, R44 ;  /* 0x0000002c002c7308 */ /* 0x000e620000000800 */
[----:B------:R-:W-:Y:S01]  /*9f20*/  FADD.FTZ R60, R60, 1 ;  /* 0x3f8000003c3c7421 */ /* 0x000fe20000010000 */
[----:B--2---:R-:W-:Y:S01]  /*9f30*/  FADD.FTZ R6, R6, 1 ;  /* 0x3f80000006067421 */ /* 0x004fe20000010000 */
[----:B-----5:R-:W-:-:S05]  /*9f40*/  FADD.FTZ R62, R62, 1 ;  /* 0x3f8000003e3e7421 */ /* 0x020fca0000010000 */
[----:B------:R-:W2:Y:S01]  /*9f50*/  MUFU.RCP R46, R46 ;  /* 0x0000002e002e7308 */ /* 0x000ea20000001000 */
[----:B------:R-:W-:Y:S01]  /*9f60*/  FADD.FTZ R67, R67, 1 ;  /* 0x3f80000043437421 */ /* 0x000fe20000010000 */
[----:B----4-:R-:W-:-:S06]  /*9f70*/  FADD.FTZ R64, R64, 1 ;  /* 0x3f80000040407421 */ /* 0x010fcc0000010000 */
[----:B------:R-:W3:Y:S01]  /*9f80*/  MUFU.RCP R50, R50 ;  /* 0x0000003200327308 */ /* 0x000ee20000001000 */
[----:B0-----:R-:W-:Y:S01]  /*9f90*/  FADD.FTZ R43, R43, 1 ;  /* 0x3f8000002b2b7421 */ /* 0x001fe20000010000 */
[----:B------:R-:W-:Y:S01]  /*9fa0*/  FADD.FTZ R41, R41, 1 ;  /* 0x3f80000029297421 */ /* 0x000fe20000010000 */
[----:B------:R-:W-:-:S05]  /*9fb0*/  FADD.FTZ R65, R65, 1 ;  /* 0x3f80000041417421 */ /* 0x000fca0000010000 */
[----:B------:R-:W0:Y:S01]  /*9fc0*/  MUFU.RCP R54, R54 ;  /* 0x0000003600367308 */ /* 0x000e220000001000 */
[----:B-1----:R-:W-:-:S07]  /*9fd0*/  FADD.FTZ R44, R44, 1 ;  /* 0x3f8000002c2c7421 */ /* 0x002fce0000010000 */
[----:B------:R-:W1:Y:S08]  /*9fe0*/  MUFU.RCP R52, R52 ;  /* 0x0000003400347308 */ /* 0x000e700000001000 */
[----:B------:R-:W4:Y:S08]  /*9ff0*/  MUFU.RCP R58, R58 ;  /* 0x0000003a003a7308 */ /* 0x000f300000001000 */
[----:B------:R-:W5:Y:S08]  /*a000*/  MUFU.RCP R56, R56 ;  /* 0x0000003800387308 */ /* 0x000f700000001000 */
[----:B------:R2:W5:Y:S08]  /*a010*/  MUFU.RCP R68, R6 ;  /* 0x0000000600447308 */ /* 0x0005700000001000 */
[----:B------:R-:W5:Y:S01]  /*a020*/  MUFU.RCP R60, R60 ;  /* 0x0000003c003c7308 */ /* 0x000f620000001000 */
[----:B--2---:R-:W-:Y:S01]  /*a030*/  FMUL.FTZ R6, R47, R48 ;  /* 0x000000302f067220 */ /* 0x004fe20000410000 */
[----:B------:R-:W-:Y:S06]  /*a040*/  BAR.SYNC.DEFER_BLOCKING 0x0 ;  /* 0x0000000000007b1d */ /* 0x000fec0000010000 */
[----:B------:R-:W2:Y:S01]  /*a050*/  MUFU.RCP R62, R62 ;  /* 0x0000003e003e7308 */ /* 0x000ea20000001000 */
[----:B------:R-:W-:Y:S01]  /*a060*/  FMUL.FTZ R6, R6, R21 ;  /* 0x0000001506067220 */ /* 0x000fe20000410000 */
[----:B------:R-:W-:-:S06]  /*a070*/  FMUL.FTZ R45, R45, R46 ;  /* 0x0000002e2d2d7220 */ /* 0x000fcc0000410000 */
[----:B------:R-:W2:Y:S01]  /*a080*/  MUFU.RCP R67, R67 ;  /* 0x0000004300437308 */ /* 0x000ea20000001000 */
[----:B---3--:R-:W-:-:S07]  /*a090*/  FMUL.FTZ R49, R49, R50 ;  /* 0x0000003231317220 */ /* 0x008fce0000410000 */
[----:B------:R-:W3:Y:S08]  /*a0a0*/  MUFU.RCP R70, R43 ;  /* 0x0000002b00467308 */ /* 0x000ef00000001000 */
[----:B------:R-:W3:Y:S01]  /*a0b0*/  MUFU.RCP R64, R64 ;  /* 0x0000004000407308 */ /* 0x000ee20000001000 */
[----:B------:R-:W-:Y:S01]  /*a0c0*/  FMUL.FTZ R45, R45, R20 ;  /* 0x000000142d2d7220 */ /* 0x000fe20000410000 */
[----:B0-----:R-:W-:-:S06]  /*a0d0*/  FMUL.FTZ R53, R53, R54 ;  /* 0x0000003635357220 */ /* 0x001fcc0000410000 */
[----:B------:R-:W0:Y:S01]  /*a0e0*/  MUFU.RCP R41, R41 ;  /* 0x0000002900297308 */ /* 0x000e220000001000 */
[----:B-1----:R-:W-:-:S07]  /*a0f0*/  FMUL.FTZ R20, R51, R52 ;  /* 0x0000003433147220 */ /* 0x002fce0000410000 */
[----:B------:R-:W1:Y:S01]  /*a100*/  MUFU.RCP R65, R65 ;  /* 0x0000004100417308 */ /* 0x000e620000001000 */
[----:B------:R-:W-:-:S07]  /*a110*/  FMUL.FTZ R49, R49, R22 ;  /* 0x0000001631317220 */ /* 0x000fce0000410000 */
[----:B------:R-:W1:Y:S01]  /*a120*/  MUFU.RCP R21, R44 ;  /* 0x0000002c00157308 */ /* 0x000e620000001000 */
[----:B----4-:R-:W-:Y:S01]  /*a130*/  FMUL.FTZ R57, R57, R58 ;  /* 0x0000003a39397220 */ /* 0x010fe20000410000 */
[----:B-----5:R-:W-:Y:S01]  /*a140*/  FMUL.FTZ R22, R55, R56 ;  /* 0x0000003837167220 */ /* 0x020fe20000410000 */
[----:B------:R-:W-:Y:S01]  /*a150*/  FMUL.FTZ R53, R53, R24 ;  /* 0x0000001835357220 */ /* 0x000fe20000410000 */
[----:B------:R-:W-:Y:S01]  /*a160*/  FMUL.FTZ R61, R61, R68 ;  /* 0x000000443d3d7220 */ /* 0x000fe20000410000 */
[----:B------:R-:W-:Y:S01]  /*a170*/  FMUL.FTZ R20, R20, R23 ;  /* 0x0000001714147220 */ /* 0x000fe20000410000 */
[----:B------:R-:W-:Y:S01]  /*a180*/  FMUL.FTZ R24, R59, R60 ;  /* 0x0000003c3b187220 */ /* 0x000fe20000410000 */
[----:B------:R-:W-:Y:S01]  /*a190*/  FMUL.FTZ R57, R57, R26 ;  /* 0x0000001a39397220 */ /* 0x000fe20000410000 */
[----:B------:R-:W-:Y:S01]  /*a1a0*/  FMUL.FTZ R22, R22, R25 ;  /* 0x0000001916167220 */ /* 0x000fe20000410000 */
[----:B--2---:R-:W-:Y:S01]  /*a1b0*/  FMUL.FTZ R26, R5, R62 ;  /* 0x0000003e051a7220 */ /* 0x004fe20000410000 */
[----:B------:R-:W-:Y:S01]  /*a1c0*/  FMUL.FTZ R66, R66, R67 ;  /* 0x0000004342427220 */ /* 0x000fe20000410000 */
[----:B------:R-:W-:Y:S01]  /*a1d0*/  FMUL.FTZ R61, R61, R28 ;  /* 0x0000001c3d3d7220 */ /* 0x000fe20000410000 */
[----:B------:R-:W-:Y:S01]  /*a1e0*/  F2FP.BF16.F32.PACK_AB R6, R6, R45 ;  /* 0x0000002d0606723e */ /* 0x000fe200000010ff */
[----:B------:R-:W-:Y:S01]  /*a1f0*/  FMUL.FTZ R24, R24, R27 ;  /* 0x0000001b18187220 */ /* 0x000fe20000410000 */
[----:B---3--:R-:W-:Y:S01]  /*a200*/  FMUL.FTZ R7, R7, R70 ;  /* 0x0000004607077220 */ /* 0x008fe20000410000 */
[----:B------:R-:W-:Y:S01]  /*a210*/  FMUL.FTZ R28, R63, R64 ;  /* 0x000000403f1c7220 */ /* 0x000fe20000410000 */
[----:B------:R-:W-:Y:S01]  /*a220*/  F2FP.BF16.F32.PACK_AB R20, R20, R49 ;  /* 0x000000311414723e */ /* 0x000fe200000010ff */
[----:B0-----:R-:W-:Y:S01]  /*a230*/  FMUL.FTZ R5, R40, R41 ;  /* 0x0000002928057220 */ /* 0x001fe20000410000 */
[----:B------:R-:W-:Y:S01]  /*a240*/  FMUL.FTZ R26, R26, R29 ;  /* 0x0000001d1a1a7220 */ /* 0x000fe20000410000 */
[----:B-1----:R-:W-:Y:S01]  /*a250*/  FMUL.FTZ R4, R4, R65 ;  /* 0x0000004104047220 */ /* 0x002fe20000410000 */
[----:B------:R-:W-:Y:S01]  /*a260*/  FMUL.FTZ R66, R66, R19 ;  /* 0x0000001342427220 */ /* 0x000fe20000410000 */
[----:B------:R-:W-:Y:S01]  /*a270*/  FMUL.FTZ R21, R42, R21 ;  /* 0x000000152a157220 */ /* 0x000fe20000410000 */
[----:B------:R-:W-:Y:S01]  /*a280*/  PRMT R19, R6, 0x7632, R19 ;  /* 0x0000763206137816 */ /* 0x000fe20000000013 */
[----:B------:R-:W-:Y:S01]  /*a290*/  FMUL.FTZ R7, R7, R30 ;  /* 0x0000001e07077220 */ /* 0x000fe20000410000 */
[----:B------:R-:W-:Y:S01]  /*a2a0*/  F2FP.BF16.F32.PACK_AB R22, R22, R53 ;  /* 0x000000351616723e */ /* 0x000fe200000010ff */
[----:B------:R-:W-:Y:S01]  /*a2b0*/  FMUL.FTZ R28, R28, R31 ;  /* 0x0000001f1c1c7220 */ /* 0x000fe20000410000 */
[----:B------:R-:W-:Y:S01]  /*a2c0*/  PRMT R23, R20, 0x7632, R23 ;  /* 0x0000763214177816 */ /* 0x000fe20000000017 */
[----:B------:R-:W-:Y:S01]  /*a2d0*/  FMUL.FTZ R5, R5, R32 ;  /* 0x0000002005057220 */ /* 0x000fe20000410000 */
[----:B------:R-:W-:Y:S01]  /*a2e0*/  F2FP.BF16.F32.PACK_AB R24, R24, R57 ;  /* 0x000000391818723e */ /* 0x000fe200000010ff */
[----:B------:R-:W-:Y:S01]  /*a2f0*/  FMUL.FTZ R4, R4, R33 ;  /* 0x0000002104047220 */ /* 0x000fe20000410000 */
[----:B------:R-:W-:Y:S01]  /*a300*/  FMUL.FTZ R21, R21, R34 ;  /* 0x0000002215157220 */ /* 0x000fe20000410000 */
[----:B------:R0:W-:Y:S01]  /*a310*/  STS.U16 [R94], R6 ;  /* 0x000000065e007388 */ /* 0x0001e20000000400 */
[----:B------:R-:W-:-:S02]  /*a320*/  PRMT R25, R22, 0x7632, R25 ;  /* 0x0000763216197816 */ /* 0x000fc40000000019 */
[----:B------:R-:W-:Y:S01]  /*a330*/  F2FP.BF16.F32.PACK_AB R26, R26, R61 ;  /* 0x0000003d1a1a723e */ /* 0x000fe200000010ff */
[----:B------:R1:W-:Y:S01]  /*a340*/  STS.U16 [R93+0x2], R19 ;  /* 0x000002135d007388 */ /* 0x0003e20000000400 */
[----:B------:R-:W-:-:S03]  /*a350*/  F2FP.BF16.F32.PACK_AB R7, R28, R7 ;  /* 0x000000071c07723e */ /* 0x000fc600000010ff */
[----:B------:R2:W-:Y:S01]  /*a360*/  STS.U16 [R92+0x4], R20 ;  /* 0x000004145c007388 */ /* 0x0005e20000000400 */
[----:B0-----:R-:W-:-:S03]  /*a370*/  PRMT R6, R24, 0x7632, R6 ;  /* 0x0000763218067816 */ /* 0x001fc60000000006 */
[----:B------:R-:W-:Y:S01]  /*a380*/  STS.U16 [R91+0x6], R23 ;  /* 0x000006175b007388 */ /* 0x000fe20000000400 */
[----:B------:R-:W-:Y:S02]  /*a390*/  F2FP.BF16.F32.PACK_AB R4, R4, R5 ;  /* 0x000000050404723e */ /* 0x000fe400000010ff */
[----:B-1----:R-:W-:Y:S01]  /*a3a0*/  PRMT R19, R26, 0x7632, R19 ;  /* 0x000076321a137816 */ /* 0x002fe20000000013 */
[----:B------:R0:W-:Y:S01]  /*a3b0*/  STS.U16 [R90+0x8], R22 ;  /* 0x000008165a007388 */ /* 0x0001e20000000400 */
[----:B------:R-:W-:Y:S02]  /*a3c0*/  F2FP.BF16.F32.PACK_AB R21, R66, R21 ;  /* 0x000000154215723e */ /* 0x000fe400000010ff */
[----:B--2---:R-:W-:Y:S01]  /*a3d0*/  PRMT R20, R7, 0x7632, R20 ;  /* 0x0000763207147816 */ /* 0x004fe20000000014 */
[----:B------:R-:W-:Y:S01]  /*a3e0*/  STS.U16 [R165+0xa], R25 ;  /* 0x00000a19a5007388 */ /* 0x000fe20000000400 */
[----:B------:R-:W-:-:S03]  /*a3f0*/  PRMT R75, R21, 0x7610, R75 ;  /* 0x00007610154b7816 */ /* 0x000fc6000000004b */
[----:B------:R-:W-:Y:S01]  /*a400*/  STS.U16 [R164+0xc], R24 ;  /* 0x00000c18a4007388 */ /* 0x000fe20000000400 */
[----:B0-----:R-:W-:-:S03]  /*a410*/  PRMT R22, R4, 0x7632, R22 ;  /* 0x0000763204167816 */ /* 0x001fc60000000016 */
[----:B------:R0:W-:Y:S04]  /*a420*/  STS.U16 [R163+0xe], R6 ;  /* 0x00000e06a3007388 */ /* 0x0001e80000000400 */
[----:B------:R-:W-:Y:S04]  /*a430*/  STS.U16 [R160+0x10], R26 ;  /* 0x0000101aa0007388 */ /* 0x000fe80000000400 */
[----:B------:R-:W-:Y:S01]  /*a440*/  STS.U16 [R159+0x12], R19 ;  /* 0x000012139f007388 */ /* 0x000fe20000000400 */
[----:B0-----:R-:W-:-:S03]  /*a450*/  PRMT R6, R21, 0x7632, R6 ;  /* 0x0000763215067816 */ /* 0x001fc60000000006 */
[----:B------:R-:W-:Y:S04]  /*a460*/  STS.U16 [R158+0x14], R7 ;  /* 0x000014079e007388 */ /* 0x000fe80000000400 */
[----:B------:R-:W-:Y:S04]  /*a470*/  STS.U16 [R157+0x16], R20 ;  /* 0x000016149d007388 */ /* 0x000fe80000000400 */
[----:B------:R-:W-:Y:S04]  /*a480*/  STS.U16 [R156+0x18], R4 ;  /* 0x000018049c007388 */ /* 0x000fe80000000400 */
[----:B------:R-:W-:Y:S04]  /*a490*/  STS.U16 [R151+0x1a], R22 ;  /* 0x00001a1697007388 */ /* 0x000fe80000000400 */
[----:B------:R-:W-:Y:S04]  /*a4a0*/  STS.U16 [R150+0x1c], R75 ;  /* 0x00001c4b96007388 */ /* 0x000fe80000000400 */
        /* <DEDUP_REMOVED lines=20> */
[----:B------:R-:W1:Y:S01]  /*a5f0*/  LDS R4, [UR21+0x1080] ;  /* 0x00108015ff047984 */ /* 0x000e620008000800 */
[----:B------:R-:W-:-:S04]  /*a600*/  UIMAD UR9, UR26, UR13, UR9 ;  /* 0x0000000d1a0972a4 */ /* 0x000fc8000f8e0209 */
[----:B------:R-:W-:-:S04]  /*a610*/  UIMAD.WIDE.U32 UR8, UR27, UR14, UR8 ;  /* 0x0000000e1b0872a5 */ /* 0x000fc8000f8e0008 */
[----:B------:R-:W-:Y:S02]  /*a620*/  UIMAD UR15, UR27, UR15, UR9 ;  /* 0x0000000f1b0f72a4 */ /* 0x000fe4000f8e0209 */
[----:B0-----:R-:W-:-:S04]  /*a630*/  IADD3 R6, P0, PT, R0, UR8, RZ ;  /* 0x0000000800067c10 */ /* 0x001fc8000ff1e0ff */
[----:B------:R-:W-:Y:S02]  /*a640*/  LEA R2, P3, R6, UR24, 0x1 ;  /* 0x0000001806027c11 */ /* 0x000fe4000f8608ff */
[-C--:B-1----:R-:W-:Y:S02]  /*a650*/  ISETP.GE.AND P2, PT, R0, R4.reuse, PT ;  /* 0x000000040000720c */ /* 0x082fe40003f46270 */
[-C--:B------:R-:W-:Y:S02]  /*a660*/  ISETP.GE.AND P1, PT, R11, R4.reuse, PT ;  /* 0x000000040b00720c */ /* 0x080fe40003f26270 */
[----:B------:R-:W-:Y:S02]  /*a670*/  IADD3.X R11, PT, PT, RZ, UR15, RZ, P0, !PT ;  /* 0x0000000fff0b7c10 */ /* 0x000fe400087fe4ff */
[----:B------:R-:W-:Y:S02]  /*a680*/  ISETP.GE.AND P0, PT, R3, R4, PT ;  /* 0x000000040300720c */ /* 0x000fe40003f06270 */
[----:B------:R-:W-:-:S02]  /*a690*/  LEA.HI.X R3, R6, UR25, R11, 0x1, P3 ;  /* 0x0000001906037c11 */ /* 0x000fc400098f0c0b */
[-C--:B------:R-:W-:Y:S02]  /*a6a0*/  ISETP.GE.AND P4, PT, R8, R4.reuse, PT ;  /* 0x000000040800720c */ /* 0x080fe40003f86270 */
[-C--:B------:R-:W-:Y:S01]  /*a6b0*/  ISETP.GE.AND P6, PT, R9, R4.reuse, PT ;  /* 0x000000040900720c */ /* 0x080fe20003fc6270 */
[----:B------:R0:W-:Y:S01]  /*a6c0*/  @!P2 STG.E.U16 desc[UR22][R2.64], R5 ;  /* 0x000000050200a986 */ /* 0x0001e2000c101516 */
[-C--:B------:R-:W-:Y:S02]  /*a6d0*/  ISETP.GE.AND P5, PT, R18, R4.reuse, PT ;  /* 0x000000041200720c */ /* 0x080fe40003fa6270 */
[-C--:B------:R-:W-:Y:S01]  /*a6e0*/  ISETP.GE.AND P3, PT, R17, R4.reuse, PT ;  /* 0x000000041100720c */ /* 0x080fe20003f66270 */
[----:B------:R0:W-:Y:S01]  /*a6f0*/  @!P1 STG.E.U16 desc[UR22][R2.64+0x40], R7 ;  /* 0x0000400702009986 */ /* 0x0001e2000c101516 */
        /* <DEDUP_REMOVED lines=26> */
[----:B------:R-:W-:Y:S02]  /*a8a0*/  UISETP.GE.AND UP0, UPT, UR6, UR7, UPT ;  /* 0x000000070600728c */ /* 0x000fe4000bf06270 */
[----:B------:R-:W-:Y:S02]  /*a8b0*/  UIADD3 UR16, UP1, UPT, UR16, 0x1000, URZ ;  /* 0x0000100010107890 */ /* 0x000fe4000ff3e0ff */
[----:B------:R-:W-:Y:S02]  /*a8c0*/  UIADD3 UR17, UP2, UPT, UR17, 0x1000, URZ ;  /* 0x0000100011117890 */ /* 0x000fe4000ff5e0ff */
[----:B------:R-:W-:-:S02]  /*a8d0*/  UIADD3.X UR10, UPT, UPT, URZ, UR10, URZ, UP1, !UPT ;  /* 0x0000000aff0a7290 */ /* 0x000fc40008ffe4ff */
[----:B------:R-:W-:Y:S01]  /*a8e0*/  UIADD3.X UR11, UPT, UPT, URZ, UR11, URZ, UP2, !UPT ;  /* 0x0000000bff0b7290 */ /* 0x000fe200097fe4ff */
[----:B0-----:R-:W-:Y:S11]  /*a8f0*/  BRA.U !UP0, `(.L_x_162) ;  /* 0xffffff5d084c7547 */ /* 0x001ff6000b83ffff */
[----:B------:R-:W-:Y:S05]  /*a900*/  EXIT ;  /* 0x000000000000794d */ /* 0x000fea0003800000 */
.L_x_163:
        /* <DEDUP_REMOVED lines=15> */
.L_x_5001:


//--------------------- .text._Z25selective_scan_fwd_kernelI32Selective_Scan_fwd_kernel_traitsILi128ELi16ELi1ELb0ELb1ELb0ELb0EN3c108BFloat16ENS1_7complexIfEEEEv13SSMParamsBase --------------------------
	.section	.text._Z25selective_scan_fwd_kernelI32Selective_Scan_fwd_kernel_traitsILi128ELi16ELi1ELb0ELb1ELb0ELb0EN3c108BFloat16ENS1_7complexIfEEEEv13SSMParamsBase,"ax",@progbits
	.align	128
        .global         _Z25selective_scan_fwd_kernelI32Selective_Scan_fwd_kernel_traitsILi128ELi16ELi1ELb0ELb1ELb0ELb0EN3c108BFloat16ENS1_7complexIfEEEEv13SSMParamsBase
        .type           _Z25selective_scan_fwd_kernelI32Selective_Scan_fwd_kernel_traitsILi128ELi16ELi1ELb0ELb1ELb0ELb0EN3c108BFloat16ENS1_7complexIfEEEEv13SSMParamsBase,@function
        .size           _Z25selective_scan_fwd_kernelI32Selective_Scan_fwd_kernel_traitsILi128ELi16ELi1ELb0ELb1ELb0ELb0EN3c108BFloat16ENS1_7complexIfEEEEv13SSMParamsBase,(.L_x_5002 - _Z25selective_scan_fwd_kernelI32Selective_Scan_fwd_kernel_traitsILi128ELi16ELi1ELb0ELb1ELb0ELb0EN3c108BFloat16ENS1_7complexIfEEEEv13SSMParamsBase)
        .other          _Z25selective_scan_fwd_kernelI32Selective_Scan_fwd_kernel_traitsILi128ELi16ELi1ELb0ELb1ELb0ELb0EN3c108BFloat16ENS1_7complexIfEEEEv13SSMParamsBase,@"STO_CUDA_ENTRY STV_DEFAULT"
_Z25selective_scan_fwd_kernelI32Selective_Scan_fwd_kernel_traitsILi128ELi16ELi1ELb0ELb1ELb0ELb0EN3c108BFloat16ENS1_7complexIfEEEEv13SSMParamsBase:
.text._Z25selective_scan_fwd_kernelI32Selective_Scan_fwd_kernel_traitsILi128ELi16ELi1ELb0ELb1ELb0ELb0EN3c108BFloat16ENS1_7complexIfEEEEv13SSMParamsBase:
[----:B------:R-:W0:Y:S01]  /*0000*/  LDC R1, c[0x0][0x37c] ;  /* 0x0000df00ff017b82 */ /* 0x000e220000000800 */
[----:B------:R-:W1:Y:S07]  /*0010*/  LDCU UR29, c[0x0][0x398] ;  /* 0x00007300ff1d77ac */ /* 0x000e6e0008000800 */
[----:B------:R-:W2:Y:S01]  /*0020*/  S2UR UR16, SR_CTAID.Y ;  /* 0x00000000001079c3 */ /* 0x000ea20000002600 */
[----:B0-----:R-:W-:Y:S01]  /*0030*/  IADD3 R1, PT, PT, R1, -0x18, RZ ;  /* 0xffffffe801017810 */ /* 0x001fe20007ffe0ff */
[----:B------:R-:W0:Y:S01]  /*0040*/  LDCU.64 UR4, c[0x0][0x458] ;  /* 0x00008b00ff0477ac */ /* 0x000e220008000a00 */
[----:B------:R-:W3:Y:S01]  /*0050*/  LDCU.64 UR22, c[0x0][0x358] ;  /* 0x00006b00ff1677ac */ /* 0x000ee20008000a00 */
[----:B------:R-:W4:Y:S01]  /*0060*/  LDCU.64 UR6, c[0x0][0x470] ;  /* 0x00008e00ff0677ac */ /* 0x000f220008000a00 */
[----:B------:R-:W3:Y:S03]  /*0070*/  S2R R6, SR_CTAID.Y ;  /* 0x0000000000067919 */ /* 0x000ee60000002600 */
[----:B------:R-:W3:Y:S01]  /*0080*/  S2UR UR20, SR_CTAID.X ;  /* 0x00000000001479c3 */ /* 0x000ee20000002500 */
[----:B------:R-:W3:Y:S01]  /*0090*/  LDCU.128 UR12, c[0x0][0x3f0] ;  /* 0x00007e00ff0c77ac */ /* 0x000ee20008000c00 */
[----:B-1----:R-:W-:Y:S01]  /*00a0*/  MOV R0, UR29 ;  /* 0x0000001d00007c02 */ /* 0x002fe20008000f00 */
[----:B------:R-:W1:Y:S03]  /*00b0*/  LDCU UR28, c[0x0][0x394] ;  /* 0x00007280ff1c77ac */ /* 0x000e660008000800 */
[----:B------:R-:W-:Y:S01]  /*00c0*/  IABS R0, R0 ;  /* 0x0000000000007213 */ /* 0x000fe20000000000 */
[----:B0-----:R-:W-:-:S03]  /*00d0*/  UISETP.NE.U32.AND UP0, UPT, UR4, URZ, UPT ;  /* 0x000000ff0400728c */ /* 0x001fc6000bf05070 */
[----:B------:R-:W-:Y:S01]  /*00e0*/  R2UR UR26, R0 ;  /* 0x00000000001a72ca */ /* 0x000fe200000e0000 */
[----:B------:R-:W0:Y:S01]  /*00f0*/  LDCU.128 UR8, c[0x0][0x400] ;  /* 0x00008000ff0877ac */ /* 0x000e220008000c00 */
[----:B------:R-:W-:Y:S02]  /*0100*/  UISETP.NE.AND.EX UP0, UPT, UR5, URZ, UPT, UP0 ;  /* 0x000000ff0500728c */ /* 0x000fe4000bf05300 */
[----:B----4-:R-:W-:Y:S01]  /*0110*/  UISETP.NE.U32.AND UP1, UPT, UR6, URZ, UPT ;  /* 0x000000ff0600728c */ /* 0x010fe2000bf25070 */
[----:B------:R-:W4:Y:S03]  /*0120*/  LDCU.64 UR24, c[0x0][0x3b0] ;  /* 0x00007600ff1877ac */ /* 0x000f260008000a00 */
[----:B------:R-:W-:-:S05]  /*0130*/  PLOP3.LUT P0, PT, PT, PT, UP0, 0x80, 0x8 ;  /* 0x000000000008781c */ /* 0x000fca0003f0f008 */
[----:B------:R-:W1:Y:S01]  /*0140*/  I2F.RP R0, UR26 ;  /* 0x0000001a00007d06 */ /* 0x000e620008209400 */
[----:B------:R-:W-:Y:S02]  /*0150*/  UISETP.NE.AND.EX UP1, UPT, UR7, URZ, UPT, UP1 ;  /* 0x000000ff0700728c */ /* 0x000fe4000bf25310 */
[----:B--2---:R-:W-:-:S04]  /*0160*/  @UP0 ULEA UR4, UP2, UR16, UR4, 0x2 ;  /* 0x0000000410040291 */ /* 0x004fc8000f8410ff */
[----:B------:R-:W-:Y:S01]  /*0170*/  @UP0 ULEA.HI.X UR5, UR16, UR5, URZ, 0x2, UP2 ;  /* 0x0000000510050291 */ /* 0x000fe200090f14ff */
[----:B------:R-:W-:Y:S02]  /*0180*/  PLOP3.LUT P1, PT, PT, PT, UP1, 0x80, 0x8 ;  /* 0x000000000008781c */ /* 0x000fe40003f2f018 */
[----:B------:R-:W-:Y:S02]  /*0190*/  MOV R2, UR4 ;  /* 0x0000000400027c02 */ /* 0x000fe40008000f00 */
[----:B------:R-:W-:Y:S01]  /*01a0*/  @UP1 ULEA UR6, UP0, UR16, UR6, 0x2 ;  /* 0x0000000610061291 */ /* 0x000fe2000f8010ff */
[----:B------:R-:W-:Y:S01]  /*01b0*/  MOV R3, UR5 ;  /* 0x0000000500037c02 */ /* 0x000fe20008000f00 */
[----:B-1----:R-:W1:Y:S02]  /*01c0*/  MUFU.RCP R0, R0 ;  /* 0x0000000000007308 */ /* 0x002e640000001000 */
[----:B------:R-:W-:-:S03]  /*01d0*/  @UP1 ULEA.HI.X UR7, UR16, UR7, URZ, 0x2, UP0 ;  /* 0x0000000710071291 */ /* 0x000fc600080f14ff */
[----:B---3--:R1:W5:Y:S01]  /*01e0*/  @P0 LDG.E R3, desc[UR22][R2.64] ;  /* 0x0000001602030981 */ /* 0x008362000c1e1900 */
[----:B------:R-:W-:Y:S02]  /*01f0*/  MOV R4, UR6 ;  /* 0x0000000600047c02 */ /* 0x000fe40008000f00 */
[----:B------:R-:W-:-:S05]  /*0200*/  IMAD.U32 R5, RZ, RZ, UR7 ;  /* 0x00000007ff057e24 */ /* 0x000fca000f8e00ff */
[----:B------:R2:W5:Y:S01]  /*0210*/  @P1 LDG.E R4, desc[UR22][R4.64] ;  /* 0x0000001604041981 */ /* 0x000562000c1e1900 */
[----:B------:R-:W-:Y:S01]  /*0220*/  UMOV UR4, URZ ;  /* 0x000000ff00047c82 */ /* 0x000fe20008000000 */
[----:B------:R-:W-:Y:S02]  /*0230*/  UISETP.GE.AND UP0, UPT, UR28, 0x1, UPT ;  /* 0x000000011c00788c */ /* 0x000fe4000bf06270 */
[----:B0-----:R-:W-:Y:S01]  /*0240*/  UIMAD.WIDE.U32 UR6, UR20, UR8, URZ ;  /* 0x00000008140672a5 */ /* 0x001fe2000f8e00ff */
[----:B-1----:R-:W-:-:S03]  /*0250*/  IADD3 R2, PT, PT, R0, 0xffffffe, RZ ;  /* 0x0ffffffe00027810 */ /* 0x002fc60007ffe0ff */
[----:B------:R-:W-:Y:S01]  /*0260*/  PLOP3.LUT P2, PT, PT, PT, UP0, 0x80, 0x8 ;  /* 0x000000000008781c */ /* 0x000fe20003f4f008 */
[----:B------:R-:W-:Y:S01]  /*0270*/  UIMAD UR7, UR20, UR9, UR7 ;  /* 0x00000009140772a4 */ /* 0x000fe2000f8e0207 */
[----:B--2---:R-:W-:Y:S01]  /*0280*/  IABS R5, R6 ;  /* 0x0000000600057213 */ /* 0x004fe20000000000 */
[----:B------:R-:W0:Y:S03]  /*0290*/  F2I.FTZ.U32.TRUNC.NTZ R2, R2 ;  /* 0x0000000200027305 */ /* 0x000e26000021f000 */
[----:B------:R-:W-:Y:S02]  /*02a0*/  R2UR UR21, R5 ;  /* 0x00000000051572ca */ /* 0x000fe400000e0000 */
[----:B0-----:R-:W-:-:S13]  /*02b0*/  R2UR UR5, R2 ;  /* 0x00000000020572ca */ /* 0x001fda00000e0000 */
[----:B------:R-:W-:-:S04]  /*02c0*/  UIADD3 UR18, UPT, UPT, URZ, -UR5, URZ ;  /* 0x80000005ff127290 */ /* 0x000fc8000fffe0ff */
[----:B------:R-:W-:-:S04]  /*02d0*/  UIMAD UR18, UR18, UR26, URZ ;  /* 0x0000001a121272a4 */ /* 0x000fc8000f8e02ff */
[----:B------:R-:W-:Y:S02]  /*02e0*/  UIMAD.WIDE.U32 UR18, UR5, UR18, UR4 ;  /* 0x00000012051272a5 */ /* 0x000fe4000f8e0004 */
[----:B------:R-:W-:-:S04]  /*02f0*/  UIMAD.WIDE.U32 UR4, UR20, UR12, URZ ;  /* 0x0000000c140472a5 */ /* 0x000fc8000f8e00ff */
[----:B------:R-:W-:Y:S02]  /*0300*/  UIMAD UR5, UR20, UR13, UR5 ;  /* 0x0000000d140572a4 */ /* 0x000fe4000f8e0205 */
[----:B------:R-:W-:Y:S02]  /*0310*/  UIMAD.WIDE.U32 UR12, UR19, UR21, URZ ;  /* 0x00000015130c72a5 */ /* 0x000fe4000f8e00ff */
[----:B------:R-:W-:-:S04]  /*0320*/  UIMAD.WIDE.U32 UR8, UR16, UR14, UR4 ;  /* 0x0000000e100872a5 */ /* 0x000fc8000f8e0004 */
[----:B------:R-:W-:Y:S01]  /*0330*/  UIMAD UR19, UR16, UR15, UR9 ;  /* 0x0000000f101372a4 */ /* 0x000fe2000f8e0209 */
[----:B------:R-:W-:Y:S01]  /*0340*/  UMOV UR17, UR13 ;  /* 0x0000000d00117c82 */ /* 0x000fe20008000000 */
[----:B----4-:R-:W-:Y:S02]  /*0350*/  UIMAD.WIDE.U32 UR14, UR20, UR24, URZ ;  /* 0x00000018140e72a5 */ /* 0x010fe4000f8e00ff */
[----:B------:R-:W-:Y:S02]  /*0360*/  UIADD3 UR18, UPT, UPT, -UR17, URZ, URZ ;  /* 0x000000ff11127290 */ /* 0x000fe4000fffe1ff */
[----:B------:R-:W-:Y:S02]  /*0370*/  UIMAD.WIDE.U32 UR12, UR16, UR10, UR6 ;  /* 0x0000000a100c72a5 */ /* 0x000fe4000f8e0006 */
[----:B------:R-:W-:Y:S02]  /*0380*/  UIMAD UR18, UR26, UR18, UR21 ;  /* 0x000000121a1272a4 */ /* 0x000fe4000f8e0215 */
[----:B------:R-:W-:-:S02]  /*0390*/  ULOP3.LUT UR21, UR16, UR29, URZ, 0x3c, !UPT ;  /* 0x0000001d10157292 */ /* 0x000fc4000f8e3cff */
[----:B------:R-:W-:Y:S02]  /*03a0*/  UISETP.GT.U32.AND UP1, UPT, UR26, UR18, UPT ;  /* 0x000000121a00728c */ /* 0x000fe4000bf24070 */
[----:B------:R-:W-:Y:S02]  /*03b0*/  UIMAD UR10, UR20, UR25, UR15 ;  /* 0x00000019140a72a4 */ /* 0x000fe4000f8e020f */
[----:B------:R-:W-:Y:S01]  /*03c0*/  UIMAD UR11, UR16, UR11, UR13 ;  /* 0x0000000b100b72a4 */ /* 0x000fe2000f8e020d */
[----:B------:R-:W0:Y:S01]  /*03d0*/  LDCU.64 UR24, c[0x0][0x3c8] ;  /* 0x00007900ff1877ac */ /* 0x000e220008000a00 */
[----:B------:R-:W1:Y:S05]  /*03e0*/  LDCU.128 UR4, c[0x0][0x460] ;  /* 0x00008c00ff0477ac */ /* 0x000e6a0008000c00 */
[----:B------:R-:W-:-:S02]  /*03f0*/  @!UP1 UIADD3 UR18, UPT, UPT, UR18, -UR26, URZ ;  /* 0x8000001a12129290 */ /* 0x000fc4000fffe0ff */
[----:B------:R-:W-:Y:S02]  /*0400*/  UISETP.GE.AND UP0, UPT, UR21, URZ, UPT ;  /* 0x000000ff1500728c */ /* 0x000fe4000bf06270 */
[----:B------:R-:W-:Y:S02]  /*0410*/  UISETP.GE.U32.AND UP2, UPT, UR18, UR26, UPT ;  /* 0x0000001a1200728c */ /* 0x000fe4000bf46070 */
[----:B------:R-:W-:Y:S01]  /*0420*/  @!UP1 UIADD3 UR17, UPT, UPT, UR17, 0x1, URZ ;  /* 0x0000000111119890 */ /* 0x000fe2000fffe0ff */
[----:B01----:R-:W-:Y:S11]  /*0430*/  @!P2 EXIT ;  /* 0x000000000000a94d */ /* 0x003ff60003800000 */
[----:B------:R-:W0:Y:S01]  /*0440*/  S2R R0, SR_TID.X ;  /* 0x0000000000007919 */ /* 0x000e220000002100 */
[----:B------:R-:W-:Y:S02]  /*0450*/  UISETP.NE.AND UP1, UPT, UR29, URZ, UPT ;  /* 0x000000ff1d00728c */ /* 0x000fe4000bf25270 */
[----:B------:R-:W-:Y:S01]  /*0460*/  @UP2 UIADD3 UR17, UPT, UPT, UR17, 0x1, URZ ;  /* 0x0000000111112890 */ /* 0x000fe2000fffe0ff */
[----:B------:R-:W1:Y:S03]  /*0470*/  LDCU UR15, c[0x0][0x384] ;  /* 0x00007080ff0f77ac */ /* 0x000e660008000800 */
[----:B------:R-:W-:Y:S01]  /*0480*/  @!UP0 UIADD3 UR17, UPT, UPT, -UR17, URZ, URZ ;  /* 0x000000ff11118290 */ /* 0x000fe2000fffe1ff */
[----:B------:R-:W2:Y:S04]  /*0490*/  LDCU.64 UR26, c[0x0][0x448] ;  /* 0x00008900ff1a77ac */ /* 0x000ea80008000a00 */
[----:B------:R-:W-:-:S02]  /*04a0*/  @!UP1 ULOP3.LUT UR17, URZ, UR29, URZ, 0x33, !UPT ;  /* 0x0000001dff119292 */ /* 0x000fc4000f8e33ff */
[----:B------:R-:W-:Y:S02]  /*04b0*/  ULEA UR13, UP0, UR8, UR4, 0x1 ;  /* 0x00000004080d7291 */ /* 0x000fe4000f8008ff */
[----:B------:R-:W-:Y:S01]  /*04c0*/  USHF.R.S32.HI UR4, URZ, 0x1f, UR17 ;  /* 0x0000001fff047899 */ /* 0x000fe20008011411 */
[----:B------:R-:W3:Y:S01]  /*04d0*/  LDCU UR21, c[0x0][0x38c] ;  /* 0x00007180ff1577ac */ /* 0x000ee20008000800 */
[----:B------:R-:W-:Y:S02]  /*04e0*/  ULEA UR9, UP1, UR12, UR6, 0x1 ;  /* 0x000000060c097291 */ /* 0x000fe4000f8208ff */
[----:B------:R-:W-:Y:S02]  /*04f0*/  UIMAD UR4, UR4, UR24, URZ ;  /* 0x00000018040472a4 */ /* 0x000fe4000f8e02ff */
[----:B------:R-:W-:Y:S02]  /*0500*/  ULEA.HI.X UR18, UR8, UR5, UR19, 0x1, UP0 ;  /* 0x0000000508127291 */ /* 0x000fe400080f0c13 */
[----:B------:R-:W-:Y:S01]  /*0510*/  ULEA.HI.X UR8, UR12, UR7, UR11, 0x1, UP1 ;  /* 0x000000070c087291 */ /* 0x000fe200088f0c0b */
[----:B0-----:R-:W-:Y:S01]  /*0520*/  SHF.L.U32 R2, R0, 0x4, RZ ;  /* 0x0000000400027819 */ /* 0x001fe200000006ff */
[----:B------:R-:W-:Y:S01]  /*0530*/  UMOV UR6, UR14 ;  /* 0x0000000e00067c82 */ /* 0x000fe20008000000 */
[----:B------:R-:W-:Y:S01]  /*0540*/  UMOV UR7, UR10 ;  /* 0x0000000a00077c82 */ /* 0x000fe20008000000 */
[----:B------:R-:W-:Y:S01]  /*0550*/  UMOV UR5, URZ ;  /* 0x000000ff00057c82 */ /* 0x000fe20008000000 */
[----:B-----5:R-:W-:Y:S01]  /*0560*/  @P1 R2UR UR5, R4 ;  /* 0x00000000040512ca */ /* 0x020fe200000e0000 */
[----:B------:R-:W-:-:S02]  /*0570*/  UIMAD.WIDE.U32 UR6, UR17, UR24, UR6 ;  /* 0x00000018110672a5 */ /* 0x000fc4000f8e0006 */
[----:B------:R-:W-:Y:S02]  /*0580*/  UIMAD UR17, UR17, UR25, UR4 ;  /* 0x00000019111172a4 */ /* 0x000fe4000f8e0204 */
[----:B-1----:R-:W-:Y:S01]  /*0590*/  UIMAD UR16, UR20, UR15, UR16 ;  /* 0x0000000f141072a4 */ /* 0x002fe2000f8e0210 */
[----:B------:R-:W-:Y:S01]  /*05a0*/  UMOV UR4, URZ ;  /* 0x000000ff00047c82 */ /* 0x000fe20008000000 */
[----:B------:R-:W-:Y:S01]  /*05b0*/  @P0 R2UR UR4, R3 ;  /* 0x00000000030402ca */ /* 0x000fe200000e0000 */
[----:B--2---:R-:W-:Y:S01]  /*05c0*/  ULEA UR15, UP0, UR6, UR26, 0x1 ;  /* 0x0000001a060f7291 */ /* 0x004fe2000f8008ff */
[----:B------:R-:W-:Y:S01]  /*05d0*/  LOP3.LUT R3, R0, 0x1f, RZ, 0xc0, !PT ;  /* 0x0000001f00037812 */ /* 0x000fe200078ec0ff */
[----:B------:R-:W-:Y:S02]  /*05e0*/  UIADD3 UR20, UPT, UPT, UR7, UR17, URZ ;  /* 0x0000001107147290 */ /* 0x000fe4000fffe0ff */
[----:B------:R-:W-:Y:S01]  /*05f0*/  UIMAD UR10, UR16, UR28, URZ ;  /* 0x0000001c100a72a4 */ /* 0x000fe2000f8e02ff */
[----:B------:R-:W-:Y:S01]  /*0600*/  LOP3.LUT R5, R3, 0x3e00, R2, 0xf8, !PT ;  /* 0x00003e0003057812 */ /* 0x000fe200078ef802 */
[----:B------:R-:W-:Y:S01]  /*0610*/  ULEA.HI.X UR20, UR6, UR27, UR20, 0x1, UP0 ;  /* 0x0000001b06147291 */ /* 0x000fe200080f0c14 */
[----:B------:R-:W-:Y:S01]  /*0620*/  UMOV UR11, UR13 ;  /* 0x0000000d000b7c82 */ /* 0x000fe20008000000 */
[----:B---3--:R-:W-:Y:S01]  /*0630*/  UIMAD UR10, UR10, UR21, URZ ;  /* 0x000000150a0a72a4 */ /* 0x008fe2000f8e02ff */
[----:B------:R-:W-:Y:S01]  /*0640*/  UMOV UR12, UR9 ;  /* 0x00000009000c7c82 */ /* 0x000fe20008000000 */
[----:B------:R-:W-:Y:S01]  /*0650*/  UMOV UR6, URZ ;  /* 0x000000ff00067c82 */ /* 0x000fe20008000000 */
[----:B------:R-:W-:Y:S01]  /*0660*/  UMOV UR13, UR18 ;  /* 0x00000012000d7c82 */ /* 0x000fe20008000000 */
[----:B------:R-:W-:-:S08]  /*0670*/  UMOV UR14, UR8 ;  /* 0x00000008000e7c82 */ /* 0x000fd00008000000 */
.L_x_203:
[----:B------:R-:W0:Y:S01]  /*0680*/  LDCU UR19, c[0x0][0x388] ;  /* 0x00007100ff1377ac */ /* 0x000e220008000800 */
[----:B------:R-:W-:Y:S01]  /*0690*/  SHF.L.U32 R119, R0, 0x4, RZ ;  /* 0x0000000400777819 */ /* 0x000fe200000006ff */
[----:B--2---:R-:W-:Y:S01]  /*06a0*/  IMAD.U32 R2, RZ, RZ, UR11 ;  /* 0x0000000bff027e24 */ /* 0x004fe2000f8e00ff */
[----:B------:R-:W-:Y:S02]  /*06b0*/  LOP3.LUT R29, R29, 0xfffffeff, RZ, 0xc0, !PT ;  /* 0xfffffeff1d1d7812 */ /* 0x000fe400078ec0ff */
[----:B------:R-:W-:Y:S02]  /*06c0*/  LOP3.LUT R27, R119, 0x3e00, RZ, 0xc0, !PT ;  /* 0x00003e00771b7812 */ /* 0x000fe400078ec0ff */
[----:B------:R-:W-:Y:S02]  /*06d0*/  MOV R3, UR13 ;  /* 0x0000000d00037c02 */ /* 0x000fe40008000f00 */
[----:B------:R-:W-:Y:S02]  /*06e0*/  LOP3.LUT R28, R27, 0x1f, R0, 0xf8, !PT ;  /* 0x0000001f1b1c7812 */ /* 0x000fe400078ef800 */
[----:B------:R-:W-:-:S02]  /*06f0*/  PRMT R14, RZ, 0x7610, R14 ;  /* 0x00007610ff0e7816 */ /* 0x000fc4000000000e */
[C---:B------:R-:W-:Y:S02]  /*0700*/  LOP3.LUT R6, R28.reuse, 0x20, RZ, 0xfc, !PT ;  /* 0x000000201c067812 */ /* 0x040fe400078efcff */
[C---:B------:R-:W-:Y:S02]  /*0710*/  LOP3.LUT R7, R28.reuse, 0x40, RZ, 0xfc, !PT ;  /* 0x000000401c077812 */ /* 0x040fe400078efcff */
[----:B------:R-:W-:Y:S01]  /*0720*/  LOP3.LUT R8, R28, 0x60, RZ, 0xfc, !PT ;  /* 0x000000601c087812 */ /* 0x000fe200078efcff */
[----:B0-----:R-:W-:Y:S01]  /*0730*/  UIMAD UR7, UR6, -0x800, UR19 ;  /* 0xfffff800060778a4 */ /* 0x001fe2000f8e0213 */
[----:B------:R-:W-:Y:S02]  /*0740*/  PRMT R17, RZ, 0x7610, R17 ;  /* 0x00007610ff117816 */ /* 0x000fe40000000011 */
[----:B------:R-:W-:Y:S02]  /*0750*/  PRMT R11, RZ, 0x7610, R11 ;  /* 0x00007610ff0b7816 */ /* 0x000fe4000000000b */
[----:B------:R-:W-:-:S02]  /*0760*/  PRMT R9, RZ, 0x7610, R9 ;  /* 0x00007610ff097816 */ /* 0x000fc40000000009 */
[C---:B------:R-:W-:Y:S01]  /*0770*/  ISETP.GE.AND P0, PT, R5.reuse, UR7, PT ;  /* 0x0000000705007c0c */ /* 0x040fe2000bf06270 */
[----:B------:R-:W-:Y:S01]  /*0780*/  IMAD.WIDE.U32 R4, R5, 0x2, R2 ;  /* 0x0000000205047825 */ /* 0x000fe200078e0002 */
[----:B------:R-:W-:Y:S02]  /*0790*/  ISETP.GE.AND P6, PT, R6, UR7, PT ;  /* 0x0000000706007c0c */ /* 0x000fe4000bfc6270 */
[----:B------:R-:W-:Y:S02]  /*07a0*/  ISETP.GE.AND P5, PT, R7, UR7, PT ;  /* 0x0000000707007c0c */ /* 0x000fe4000bfa6270 */
[----:B------:R-:W-:Y:S01]  /*07b0*/  ISETP.GE.AND P4, PT, R8, UR7, PT ;  /* 0x0000000708007c0c */ /* 0x000fe2000bf86270 */
[----:B------:R-:W-:Y:S01]  /*07c0*/  BAR.SYNC.DEFER_BLOCKING 0x0 ;  /* 0x0000000000007b1d */ /* 0x000fe20000010000 */
[C---:B------:R-:W-:Y:S02]  /*07d0*/  LOP3.LUT R3, R28.reuse, 0x80, RZ, 0xfc, !PT ;  /* 0x000000801c037812 */ /* 0x040fe400078efcff */
[----:B------:R-:W-:-:S02]  /*07e0*/  LOP3.LUT R6, R28, 0xa0, RZ, 0xfc, !PT ;  /* 0x000000a01c067812 */ /* 0x000fc400078efcff */
[----:B------:R-:W-:Y:S02]  /*07f0*/  ISETP.GE.AND P3, PT, R3, UR7, PT ;  /* 0x0000000703007c0c */ /* 0x000fe4000bf66270 */
[----:B------:R-:W-:Y:S02]  /*0800*/  @P0 LOP3.LUT R29, R29, 0x100, RZ, 0xfc, !PT ;  /* 0x000001001d1d0812 */ /* 0x000fe400078efcff */
[----:B------:R-:W-:Y:S02]  /*0810*/  LEA R2, P0, R28, UR12, 0x1 ;  /* 0x0000000c1c027c11 */ /* 0x000fe4000f8008ff */
[----:B------:R-:W-:Y:S02]  /*0820*/  LOP3.LUT R29, R29, 0xffffff7f, RZ, 0xc0, !PT ;  /* 0xffffff7f1d1d7812 */ /* 0x000fe400078ec0ff */
[----:B------:R-:W-:Y:S02]  /*0830*/  IADD3.X R3, PT, PT, RZ, UR14, RZ, P0, !PT ;  /* 0x0000000eff037c10 */ /* 0x000fe400087fe4ff */
[----:B------:R-:W-:-:S02]  /*0840*/  @P6 LOP3.LUT R29, R29, 0x80, RZ, 0xfc, !PT ;  /* 0x000000801d1d6812 */ /* 0x000fc400078efcff */
[----:B------:R-:W-:Y:S02]  /*0850*/  ISETP.GE.AND P2, PT, R6, UR7, PT ;  /* 0x0000000706007c0c */ /* 0x000fe4000bf46270 */
[----:B------:R-:W-:Y:S02]  /*0860*/  LOP3.LUT R29, R29, 0xffffffbf, RZ, 0xc0, !PT ;  /* 0xffffffbf1d1d7812 */ /* 0x000fe400078ec0ff */
[----:B------:R-:W-:Y:S02]  /*0870*/  LOP3.LUT R7, R28, 0xc0, RZ, 0xfc, !PT ;  /* 0x000000c01c077812 */ /* 0x000fe400078efcff */
[----:B------:R-:W-:Y:S01]  /*0880*/  @P5 LOP3.LUT R29, R29, 0x40, RZ, 0xfc, !PT ;  /* 0x000000401d1d5812 */ /* 0x000fe200078efcff */
[----:B------:R-:W2:Y:S01]  /*0890*/  @!P4 LDG.E.U16 R9, desc[UR22][R4.64+0xc0] ;  /* 0x0000c0160409c981 */ /* 0x000ea2000c1e1500 */
[----:B------:R-:W-:Y:S02]  /*08a0*/  ISETP.GE.AND P1, PT, R7, UR7, PT ;  /* 0x0000000707007c0c */ /* 0x000fe4000bf26270 */
[----:B------:R-:W-:-:S02]  /*08b0*/  LOP3.LUT R29, R29, 0xffffffdf, RZ, 0xc0, !PT ;  /* 0xffffffdf1d1d7812 */ /* 0x000fc400078ec0ff */
[----:B------:R-:W-:Y:S02]  /*08c0*/  PRMT R6, RZ, 0x7610, R6 ;  /* 0x00007610ff067816 */ /* 0x000fe40000000006 */
[----:B------:R-:W-:Y:S02]  /*08d0*/  @P4 LOP3.LUT R29, R29, 0x20, RZ, 0xfc, !PT ;  /* 0x000000201d1d4812 */ /* 0x000fe400078efcff */
[C---:B------:R-:W-:Y:S02]  /*08e0*/  LOP3.LUT R13, R28.reuse, 0xe0, RZ, 0xfc, !PT ;  /* 0x000000e01c0d7812 */ /* 0x040fe400078efcff */
[C---:B------:R-:W-:Y:S02]  /*08f0*/  LOP3.LUT P0, RZ, R29.reuse, 0x100, RZ, 0xc0, !PT ;  /* 0x000001001dff7812 */ /* 0x040fe4000780c0ff */
[----:B------:R-:W-:Y:S01]  /*0900*/  LOP3.LUT R29, R29, 0xffffffef, RZ, 0xc0, !PT ;  /* 0xffffffef1d1d7812 */ /* 0x000fe200078ec0ff */
[----:B------:R-:W3:Y:S01]  /*0910*/  @!P1 LDG.E.U16 R11, desc[UR22][R4.64+0x180] ;  /* 0x00018016040b9981 */ /* 0x000ee2000c1e1500 */
[----:B------:R-:W-:-:S02]  /*0920*/  LOP3.LUT R15, R28, 0x100, RZ, 0xfc, !PT ;  /* 0x000001001c0f7812 */ /* 0x000fc400078efcff */
[----:B------:R-:W-:Y:S02]  /*0930*/  @P3 LOP3.LUT R29, R29, 0x10, RZ, 0xfc, !PT ;  /* 0x000000101d1d3812 */ /* 0x000fe400078efcff */
        /* <DEDUP_REMOVED lines=8> */
[----:B------:R-:W-:Y:S01]  /*09c0*/  PRMT R12, RZ, 0x7610, R12 ;  /* 0x00007610ff0c7816 */ /* 0x000fe2000000000c */
[----:B------:R-:W2:Y:S01]  /*09d0*/  @!P5 LDG.E.U16 R8, desc[UR22][R4.64+0x80] ;  /* 0x000080160408d981 */ /* 0x000ea2000c1e1500 */
[----:B------:R-:W-:Y:S02]  /*09e0*/  @P1 LOP3.LUT R29, R29, 0x4, RZ, 0xfc, !PT ;  /* 0x000000041d1d1812 */ /* 0x000fe400078efcff */
[----:B------:R-:W-:Y:S02]  /*09f0*/  PRMT R10, RZ, 0x7610, R10 ;  /* 0x00007610ff0a7816 */ /* 0x000fe4000000000a */
[----:B------:R-:W-:Y:S01]  /*0a00*/  LOP3.LUT R29, R29, 0xfffffffd, RZ, 0xc0, !PT ;  /* 0xfffffffd1d1d7812 */ /* 0x000fe200078ec0ff */
[----:B------:R-:W3:Y:S01]  /*0a10*/  @!P2 LDG.E.U16 R12, desc[UR22][R4.64+0x140] ;  /* 0x00014016040ca981 */ /* 0x000ee2000c1e1500 */
[----:B------:R-:W-:Y:S02]  /*0a20*/  PRMT R18, RZ, 0x7610, R18 ;  /* 0x00007610ff127816 */ /* 0x000fe40000000012 */
[----:B------:R-:W-:Y:S01]  /*0a30*/  @P0 LOP3.LUT R29, R29, 0x2, RZ, 0xfc, !PT ;  /* 0x000000021d1d0812 */ /* 0x000fe200078efcff */
[----:B------:R-:W3:Y:S01]  /*0a40*/  @!P0 LDG.E.U16 R14, desc[UR22][R4.64+0x1c0] ;  /* 0x0001c016040e8981 */ /* 0x000ee2000c1e1500 */
[----:B------:R-:W-:-:S02]  /*0a50*/  ISETP.GE.AND P0, PT, R15, UR7, PT ;  /* 0x000000070f007c0c */ /* 0x000fc4000bf06270 */
[----:B------:R-:W-:Y:S01]  /*0a60*/  LOP3.LUT R29, R29, 0xfffffffe, RZ, 0xc0, !PT ;  /* 0xfffffffe1d1d7812 */ /* 0x000fe200078ec0ff */
[----:B------:R-:W3:Y:S01]  /*0a70*/  @!P3 LDG.E.U16 R10, desc[UR22][R4.64+0x100] ;  /* 0x00010016040ab981 */ /* 0x000ee2000c1e1500 */
[C---:B------:R-:W-:Y:S02]  /*0a80*/  LOP3.LUT R16, R28.reuse, 0x120, RZ, 0xfc, !PT ;  /* 0x000001201c107812 */ /* 0x040fe400078efcff */
[C---:B------:R-:W-:Y:S02]  /*0a90*/  LOP3.LUT R19, R28.reuse, 0x140, RZ, 0xfc, !PT ;  /* 0x000001401c137812 */ /* 0x040fe400078efcff */
[C---:B------:R-:W-:Y:S02]  /*0aa0*/  LOP3.LUT R20, R28.reuse, 0x160, RZ, 0xfc, !PT ;  /* 0x000001601c147812 */ /* 0x040fe400078efcff */
[----:B------:R-:W-:Y:S02]  /*0ab0*/  LOP3.LUT R23, R28, 0x180, RZ, 0xfc, !PT ;  /* 0x000001801c177812 */ /* 0x000fe400078efcff */
[----:B------:R-:W-:Y:S01]  /*0ac0*/  PRMT R21, RZ, 0x7610, R21 ;  /* 0x00007610ff157816 */ /* 0x000fe20000000015 */
[----:B------:R-:W3:Y:S01]  /*0ad0*/  @!P0 LDG.E.U16 R17, desc[UR22][R4.64+0x200] ;  /* 0x0002001604118981 */ /* 0x000ee2000c1e1500 */
[----:B------:R-:W-:-:S02]  /*0ae0*/  @P0 LOP3.LUT R29, R29, 0x1, RZ, 0xfc, !PT ;  /* 0x000000011d1d0812 */ /* 0x000fc400078efcff */
[----:B------:R-:W-:Y:S02]  /*0af0*/  ISETP.GE.AND P0, PT, R16, UR7, PT ;  /* 0x0000000710007c0c */ /* 0x000fe4000bf06270 */
[----:B------:R-:W-:Y:S02]  /*0b00*/  ISETP.GE.AND P1, PT, R19, UR7, PT ;  /* 0x0000000713007c0c */ /* 0x000fe4000bf26270 */
[----:B------:R-:W-:Y:S02]  /*0b10*/  ISETP.GE.AND P2, PT, R20, UR7, PT ;  /* 0x0000000714007c0c */ /* 0x000fe4000bf46270 */
[----:B------:R-:W-:Y:S02]  /*0b20*/  ISETP.GE.AND P3, PT, R23, UR7, PT ;  /* 0x0000000717007c0c */ /* 0x000fe4000bf66270 */
[----:B------:R-:W-:Y:S02]  /*0b30*/  PRMT R22, RZ, 0x7610, R22 ;  /* 0x00007610ff167816 */ /* 0x000fe40000000016 */
[----:B------:R-:W-:-:S02]  /*0b40*/  LOP3.LUT R24, R28, 0x1a0, RZ, 0xfc, !PT ;  /* 0x000001a01c187812 */ /* 0x000fc400078efcff */
[----:B------:R-:W-:Y:S01]  /*0b50*/  PRMT R25, RZ, 0x7610, R25 ;  /* 0x00007610ff197816 */ /* 0x000fe20000000019 */
[----:B------:R-:W3:Y:S01]  /*0b60*/  @!P0 LDG.E.U16 R18, desc[UR22][R4.64+0x240] ;  /* 0x0002401604128981 */ /* 0x000ee2000c1e1500 */
[C---:B------:R-:W-:Y:S02]  /*0b70*/  LOP3.LUT R13, R28.reuse, 0x1c0, RZ, 0xfc, !PT ;  /* 0x000001c01c0d7812 */ /* 0x040fe400078efcff */
[----:B------:R-:W-:Y:S01]  /*0b80*/  LOP3.LUT R16, R28, 0x1e0, RZ, 0xfc, !PT ;  /* 0x000001e01c107812 */ /* 0x000fe200078efcff */
[----:B------:R-:W3:Y:S01]  /*0b90*/  @!P1 LDG.E.U16 R21, desc[UR22][R4.64+0x280] ;  /* 0x0002801604159981 */ /* 0x000ee2000c1e1500 */
[----:B------:R-:W-:Y:S02]  /*0ba0*/  ISETP.GE.AND P4, PT, R24, UR7, PT ;  /* 0x0000000718007c0c */ /* 0x000fe4000bf86270 */
[----:B------:R-:W-:Y:S01]  /*0bb0*/  ISETP.GE.AND P5, PT, R13, UR7, PT ;  /* 0x000000070d007c0c */ /* 0x000fe2000bfa6270 */
[----:B------:R-:W3:Y:S01]  /*0bc0*/  @!P2 LDG.E.U16 R22, desc[UR22][R4.64+0x2c0] ;  /* 0x0002c0160416a981 */ /* 0x000ee2000c1e1500 */
[----:B------:R-:W-:-:S02]  /*0bd0*/  ISETP.GE.AND P6, PT, R16, UR7, PT ;  /* 0x0000000710007c0c */ /* 0x000fc4000bfc6270 */
[----:B------:R-:W-:Y:S01]  /*0be0*/  PRMT R26, RZ, 0x7610, R26 ;  /* 0x00007610ff1a7816 */ /* 0x000fe2000000001a */
[----:B------:R-:W3:Y:S01]  /*0bf0*/  @!P3 LDG.E.U16 R25, desc[UR22][R4.64+0x300] ;  /* 0x000300160419b981 */ /* 0x000ee2000c1e1500 */
[----:B------:R-:W-:Y:S02]  /*0c00*/  PRMT R15, RZ, 0x7610, R15 ;  /* 0x00007610ff0f7816 */ /* 0x000fe4000000000f */
[----:B------:R-:W-:-:S03]  /*0c10*/  PRMT R20, RZ, 0x7610, R20 ;  /* 0x00007610ff147816 */ /* 0x000fc60000000014 */
[----:B------:R-:W3:Y:S04]  /*0c20*/  @!P4 LDG.E.U16 R26, desc[UR22][R4.64+0x340] ;  /* 0x00034016041ac981 */ /* 0x000ee8000c1e1500 */
[----:B------:R-:W3:Y:S04]  /*0c30*/  @!P5 LDG.E.U16 R15, desc[UR22][R4.64+0x380] ;  /* 0x00038016040fd981 */ /* 0x000ee8000c1e1500 */
[----:B------:R0:W3:Y:S01]  /*0c40*/  @!P6 LDG.E.U16 R20, desc[UR22][R4.64+0x3c0] ;  /* 0x0003c0160414e981 */ /* 0x0000e2000c1e1500 */
[----:B------:R-:W1:Y:S01]  /*0c50*/  S2R R77, SR_LANEID ;  /* 0x00000000004d7919 */ /* 0x000e620000000000 */
[----:B------:R-:W-:-:S02]  /*0c60*/  P2R R30, PR, RZ, 0x1 ;  /* 0x00000001ff1e7803 */ /* 0x000fc40000000000 */
[----:B------:R-:W-:-:S04]  /*0c70*/  LOP3.LUT P0, RZ, R29, 0x1, RZ, 0xc0, !PT ;  /* 0x000000011dff7812 */ /* 0x000fc8000780c0ff */
[----:B------:R-:W-:Y:S02]  /*0c80*/  P2R R43, PR, RZ, 0x1 ;  /* 0x00000001ff2b7803 */ /* 0x000fe40000000000 */
[C---:B------:R-:W-:Y:S01]  /*0c90*/  LOP3.LUT P0, RZ, R29.reuse, 0x2, RZ, 0xc0, !PT ;  /* 0x000000021dff7812 */ /* 0x040fe2000780c0ff */
[----:B------:R-:W0:Y:S03]  /*0ca0*/  S2UR UR21, SR_CgaCtaId ;  /* 0x00000000001579c3 */ /* 0x000e260000008800 */
[----:B------:R-:W-:Y:S02]  /*0cb0*/  P2R R42, PR, RZ, 0x1 ;  /* 0x00000001ff2a7803 */ /* 0x000fe40000000000 */
[----:B------:R-:W-:-:S04]  /*0cc0*/  LOP3.LUT P0, RZ, R29, 0x4, RZ, 0xc0, !PT ;  /* 0x000000041dff7812 */ /* 0x000fc8000780c0ff */
[----:B------:R-:W-:Y:S02]  /*0cd0*/  P2R R41, PR, RZ, 0x1 ;  /* 0x00000001ff297803 */ /* 0x000fe40000000000 */
[----:B------:R-:W-:-:S04]  /*0ce0*/  LOP3.LUT P0, RZ, R29, 0x8, RZ, 0xc0, !PT ;  /* 0x000000081dff7812 */ /* 0x000fc8000780c0ff */
[----:B------:R-:W-:Y:S02]  /*0cf0*/  P2R R40, PR, RZ, 0x1 ;  /* 0x00000001ff287803 */ /* 0x000fe40000000000 */
[----:B------:R-:W-:-:S04]  /*0d00*/  LOP3.LUT P0, RZ, R29, 0x10, RZ, 0xc0, !PT ;  /* 0x000000101dff7812 */ /* 0x000fc8000780c0ff */
[----:B------:R-:W-:Y:S02]  /*0d10*/  P2R R38, PR, RZ, 0x1 ;  /* 0x00000001ff267803 */ /* 0x000fe40000000000 */
[----:B------:R-:W-:Y:S02]  /*0d20*/  LOP3.LUT P0, RZ, R29, 0x20, RZ, 0xc0, !PT ;  /* 0x000000201dff7812 */ /* 0x000fe4000780c0ff */
[----:B-1----:R-:W-:Y:S02]  /*0d30*/  IADD3 R16, PT, PT, R27, R77, RZ ;  /* 0x0000004d1b107210 */ /* 0x002fe40007ffe0ff */
[----:B------:R-:W-:Y:S01]  /*0d40*/  P2R R36, PR, RZ, 0x1 ;  /* 0x00000001ff247803 */ /* 0x000fe20000000000 */
[----:B------:R-:W-:Y:S01]  /*0d50*/  UMOV UR7, 0x400 ;  /* 0x0000040000077882 */ /* 0x000fe20000000000 */
[----:B------:R-:W-:Y:S01]  /*0d60*/  LOP3.LUT P0, RZ, R29, 0x40, RZ, 0xc0, !PT ;  /* 0x000000401dff7812 */ /* 0x000fe2000780c0ff */
[C---:B------:R-:W-:Y:S01]  /*0d70*/  VIADD R23, R16.reuse, 0x40 ;  /* 0x0000004010177836 */ /* 0x040fe20000000000 */
[----:B------:R-:W-:Y:S01]  /*0d80*/  IADD3 R19, PT, PT, R16, 0x20, RZ ;  /* 0x0000002010137810 */ /* 0x000fe20007ffe0ff */
[----:B0-----:R-:W-:Y:S01]  /*0d90*/  ULEA UR21, UR21, UR7, 0x18 ;  /* 0x0000000715157291 */ /* 0x001fe2000f8ec0ff */
[----:B------:R-:W-:-:S02]  /*0da0*/  P2R R34, PR, RZ, 0x1 ;  /* 0x00000001ff227803 */ /* 0x000fc40000000000 */
[C---:B------:R-:W-:Y:S02]  /*0db0*/  IADD3 R27, PT, PT, R16.reuse, 0x60, RZ ;  /* 0x00000060101b7810 */ /* 0x040fe40007ffe0ff */
[----:B------:R-:W-:Y:S02]  /*0dc0*/  LOP3.LUT P0, RZ, R29, 0x80, RZ, 0xc0, !PT ;  /* 0x000000801dff7812 */ /* 0x000fe4000780c0ff */
[-C--:B------:R-:W-:Y:S02]  /*0dd0*/  LEA.HI.SX32 R13, R16, R16.reuse, 0x1b ;  /* 0x00000010100d7211 */ /* 0x080fe400078fdaff */
[-C--:B------:R-:W-:Y:S02]  /*0de0*/  LEA.HI.SX32 R19, R19, R16.reuse, 0x1b ;  /* 0x0000001013137211 */ /* 0x080fe400078fdaff */
[-C--:B------:R-:W-:Y:S02]  /*0df0*/  LEA.HI.SX32 R23, R23, R16.reuse, 0x1b ;  /* 0x0000001017177211 */ /* 0x080fe400078fdaff */
[----:B------:R-:W-:-:S02]  /*0e00*/  LEA.HI.SX32 R27, R27, R16, 0x1b ;  /* 0x000000101b1b7211 */ /* 0x000fc400078fdaff */
[C---:B------:R-:W-:Y:S02]  /*0e10*/  IADD3 R5, PT, PT, R16.reuse, 0xa0, RZ ;  /* 0x000000a010057810 */ /* 0x040fe40007ffe0ff */
[----:B------:R-:W-:Y:S02]  /*0e20*/  P2R R32, PR, RZ, 0x1 ;  /* 0x00000001ff207803 */ /* 0x000fe40000000000 */
[----:B------:R-:W-:Y:S02]  /*0e30*/  LEA R48, R13, UR21, 0x1 ;  /* 0x000000150d307c11 */ /* 0x000fe4000f8e08ff */
[----:B------:R-:W-:Y:S02]  /*0e40*/  LOP3.LUT P0, RZ, R29, 0x100, RZ, 0xc0, !PT ;  /* 0x000001001dff7812 */ /* 0x000fe4000780c0ff */
[----:B------:R-:W-:Y:S02]  /*0e50*/  LEA R47, R19, UR21, 0x1 ;  /* 0x00000015132f7c11 */ /* 0x000fe4000f8e08ff */
[----:B------:R-:W-:-:S02]  /*0e60*/  IADD3 R29, PT, PT, R16, 0x80, RZ ;  /* 0x00000080101d7810 */ /* 0x000fc40007ffe0ff */
[----:B------:R-:W-:Y:S01]  /*0e70*/  LEA R46, R23, UR21, 0x1 ;  /* 0x00000015172e7c11 */ /* 0x000fe2000f8e08ff */
[C---:B------:R-:W-:Y:S01]  /*0e80*/  VIADD R19, R16.reuse, 0xe0 ;  /* 0x000000e010137836 */ /* 0x040fe20000000000 */
[----:B------:R-:W-:Y:S02]  /*0e90*/  LEA R45, R27, UR21, 0x1 ;  /* 0x000000151b2d7c11 */ /* 0x000fe4000f8e08ff */
[-C--:B------:R-:W-:Y:S02]  /*0ea0*/  LEA.HI.SX32 R5, R5, R16.reuse, 0x1b ;  /* 0x0000001005057211 */ /* 0x080fe400078fdaff */
[C---:B------:R-:W-:Y:S02]  /*0eb0*/  IADD3 R13, PT, PT, R16.reuse, 0xc0, RZ ;  /* 0x000000c0100d7810 */ /* 0x040fe40007ffe0ff */
[----:B------:R-:W-:Y:S02]  /*0ec0*/  IADD3 R23, PT, PT, R16, 0x100, RZ ;  /* 0x0000010010177810 */ /* 0x000fe40007ffe0ff */
[----:B------:R-:W-:-:S02]  /*0ed0*/  LEA.HI.SX32 R29, R29, R16, 0x1b ;  /* 0x000000101d1d7211 */ /* 0x000fc400078fdaff */
[C---:B------:R-:W-:Y:S02]  /*0ee0*/  IADD3 R27, PT, PT, R16.reuse, 0x120, RZ ;  /* 0x00000120101b7810 */ /* 0x040fe40007ffe0ff */
[----:B------:R-:W-:Y:S02]  /*0ef0*/  LEA R165, R5, UR21, 0x1 ;  /* 0x0000001505a57c11 */ /* 0x000fe4000f8e08ff */
[-C--:B------:R-:W-:Y:S02]  /*0f00*/  LEA.HI.SX32 R13, R13, R16.reuse, 0x1b ;  /* 0x000000100d0d7211 */ /* 0x080fe400078fdaff */
[----:B------:R-:W-:Y:S02]  /*0f10*/  IADD3 R5, PT, PT, R16, 0x140, RZ ;  /* 0x0000014010057810 */ /* 0x000fe40007ffe0ff */
[-C--:B------:R-:W-:Y:S02]  /*0f20*/  LEA.HI.SX32 R19, R19, R16.reuse, 0x1b ;  /* 0x0000001013137211 */ /* 0x080fe400078fdaff */
[----:B------:R-:W-:-:S02]  /*0f30*/  LEA.HI.SX32 R23, R23, R16, 0x1b ;  /* 0x0000001017177211 */ /* 0x000fc400078fdaff */
[----:B------:R-:W-:Y:S02]  /*0f40*/  LEA R44, R29, UR21, 0x1 ;  /* 0x000000151d2c7c11 */ /* 0x000fe4000f8e08ff */
[-C--:B------:R-:W-:Y:S02]  /*0f50*/  LEA.HI.SX32 R27, R27, R16.reuse, 0x1b ;  /* 0x000000101b1b7211 */ /* 0x080fe400078fdaff */
[----:B------:R-:W-:Y:S02]  /*0f60*/  LEA R164, R13, UR21, 0x1 ;  /* 0x000000150da47c11 */ /* 0x000fe4000f8e08ff */
[----:B------:R-:W-:Y:S02]  /*0f70*/  LEA.HI.SX32 R5, R5, R16, 0x1b ;  /* 0x0000001005057211 */ /* 0x000fe400078fdaff */
[----:B------:R-:W-:Y:S02]  /*0f80*/  LEA R163, R19, UR21, 0x1 ;  /* 0x0000001513a37c11 */ /* 0x000fe4000f8e08ff */
[----:B------:R-:W-:-:S02]  /*0f90*/  LEA R162, R23, UR21, 0x1 ;  /* 0x0000001517a27c11 */ /* 0x000fc4000f8e08ff */
[C---:B------:R-:W-:Y:S02]  /*0fa0*/  IADD3 R13, PT, PT, R16.reuse, 0x1a0, RZ ;  /* 0x000001a0100d7810 */ /* 0x040fe40007ffe0ff */
[C---:B------:R-:W-:Y:S02]  /*0fb0*/  IADD3 R19, PT, PT, R16.reuse, 0x1c0, RZ ;  /* 0x000001c010137810 */ /* 0x040fe40007ffe0ff */
[----:B------:R-:W-:Y:S02]  /*0fc0*/  IADD3 R23, PT, PT, R16, 0x1e0, RZ ;  /* 0x000001e010177810 */ /* 0x000fe40007ffe0ff */
[----:B------:R-:W-:Y:S02]  /*0fd0*/  LEA R161, R27, UR21, 0x1 ;  /* 0x000000151ba17c11 */ /* 0x000fe4000f8e08ff */
[----:B------:R-:W-:Y:S02]  /*0fe0*/  LEA R158, R5, UR21, 0x1 ;  /* 0x00000015059e7c11 */ /* 0x000fe4000f8e08ff */
[----:B------:R-:W-:-:S02]  /*0ff0*/  LEA.HI.SX32 R13, R13, R16, 0x1b ;  /* 0x000000100d0d7211 */ /* 0x000fc400078fdaff */
[-C--:B------:R-:W-:Y:S02]  /*1000*/  LEA.HI.SX32 R19, R19, R16.reuse, 0x1b ;  /* 0x0000001013137211 */ /* 0x080fe400078fdaff */
[----:B------:R-:W-:Y:S02]  /*1010*/  LEA.HI.SX32 R23, R23, R16, 0x1b ;  /* 0x0000001017177211 */ /* 0x000fe400078fdaff */
[----:B------:R-:W-:Y:S02]  /*1020*/  LEA R151, R13, UR21, 0x1 ;  /* 0x000000150d977c11 */ /* 0x000fe4000f8e08ff */
[----:B------:R-:W-:Y:S02]  /*1030*/  LEA R150, R19, UR21, 0x1 ;  /* 0x0000001513967c11 */ /* 0x000fe4000f8e08ff */
[----:B------:R-:W-:Y:S02]  /*1040*/  LEA R149, R23, UR21, 0x1 ;  /* 0x0000001517957c11 */ /* 0x000fe4000f8e08ff */
[----:B------:R-:W-:Y:S01]  /*1050*/  PRMT R23, RZ, 0x7610, R23 ;  /* 0x00007610ff177816 */ /* 0x000fe20000000017 */
[----:B----4-:R-:W-:Y:S04]  /*1060*/  STS.U16 [R48], R6 ;  /* 0x0000000630007388 */ /* 0x010fe80000000400 */
[----:B-----5:R0:W-:Y:S04]  /*1070*/  STS.U16 [R47+0x40], R7 ;  /* 0x000040072f007388 */ /* 0x0201e80000000400 */
[----:B--2---:R-:W-:Y:S04]  /*1080*/  STS.U16 [R46+0x80], R8 ;  /* 0x000080082e007388 */ /* 0x004fe80000000400 */
[----:B------:R1:W-:Y:S01]  /*1090*/  STS.U16 [R45+0xc0], R9 ;  /* 0x0000c0092d007388 */ /* 0x0003e20000000400 */
[----:B0-----:R-:W-:-:S04]  /*10a0*/  IADD3 R7, PT, PT, R16, 0x160, RZ ;  /* 0x0000016010077810 */ /* 0x001fc80007ffe0ff */
[-C--:B------:R-:W-:Y:S01]  /*10b0*/  LEA.HI.SX32 R7, R7, R16.reuse, 0x1b ;  /* 0x0000001007077211 */ /* 0x080fe200078fdaff */
[----:B-1----:R-:W-:Y:S01]  /*10c0*/  VIADD R9, R16, 0x180 ;  /* 0x0000018010097836 */ /* 0x002fe20000000000 */
[----:B---3--:R-:W-:Y:S02]  /*10d0*/  STS.U16 [R44+0x100], R10 ;  /* 0x0001000a2c007388 */ /* 0x008fe40000000400 */
[----:B------:R-:W-:Y:S02]  /*10e0*/  LEA R157, R7, UR21, 0x1 ;  /* 0x00000015079d7c11 */ /* 0x000fe4000f8e08ff */
[----:B------:R-:W-:Y:S01]  /*10f0*/  LEA.HI.SX32 R9, R9, R16, 0x1b ;  /* 0x0000001009097211 */ /* 0x000fe200078fdaff */
[----:B------:R-:W-:Y:S01]  /*1100*/  STS.U16 [R165+0x140], R12 ;  /* 0x0001400ca5007388 */ /* 0x000fe20000000400 */
[----:B------:R-:W-:Y:S02]  /*1110*/  IMAD R16, R77, 0xf, R16 ;  /* 0x0000000f4d107824 */ /* 0x000fe400078e0210 */
[----:B------:R-:W-:Y:S01]  /*1120*/  LEA R156, R9, UR21, 0x1 ;  /* 0x00000015099c7c11 */ /* 0x000fe2000f8e08ff */
[----:B------:R0:W-:Y:S04]  /*1130*/  STS.U16 [R164+0x180], R11 ;  /* 0x0001800ba4007388 */ /* 0x0001e80000000400 */
[----:B------:R-:W-:Y:S04]  /*1140*/  STS.U16 [R163+0x1c0], R14 ;  /* 0x0001c00ea3007388 */ /* 0x000fe80000000400 */
[----:B------:R1:W-:Y:S01]  /*1150*/  STS.U16 [R162+0x200], R17 ;  /* 0x00020011a2007388 */ /* 0x0003e20000000400 */
[C---:B------:R-:W-:Y:S01]  /*1160*/  VIADD R7, R16.reuse, 0x2 ;  /* 0x0000000210077836 */ /* 0x040fe20000000000 */
[C---:B------:R-:W-:Y:S01]  /*1170*/  IADD3 R5, PT, PT, R16.reuse, 0x1, RZ ;  /* 0x0000000110057810 */ /* 0x040fe20007ffe0ff */
[C---:B------:R-:W-:Y:S01]  /*1180*/  VIADD R27, R16.reuse, 0x7 ;  /* 0x00000007101b7836 */ /* 0x040fe20000000000 */
[C---:B------:R-:W-:Y:S01]  /*1190*/  IADD3 R9, PT, PT, R16.reuse, 0x3, RZ ;  /* 0x0000000310097810 */ /* 0x040fe20007ffe0ff */
[C---:B------:R-:W-:Y:S01]  /*11a0*/  VIADD R33, R16.reuse, 0xc ;  /* 0x0000000c10217836 */ /* 0x040fe20000000000 */
[----:B------:R-:W-:Y:S01]  /*11b0*/  STS.U16 [R161+0x240], R18 ;  /* 0x00024012a1007388 */ /* 0x000fe20000000400 */
[----:B0-----:R-:W-:-:S03]  /*11c0*/  IADD3 R11, PT, PT, R16, 0x4, RZ ;  /* 0x00000004100b7810 */ /* 0x001fc60007ffe0ff */
[----:B------:R0:W-:Y:S01]  /*11d0*/  STS.U16 [R158+0x280], R21 ;  /* 0x000280159e007388 */ /* 0x0001e20000000400 */
[----:B------:R-:W-:-:S03]  /*11e0*/  IADD3 R13, PT, PT, R16, 0x5, RZ ;  /* 0x00000005100d7810 */ /* 0x000fc60007ffe0ff */
[----:B------:R-:W-:Y:S01]  /*11f0*/  STS.U16 [R157+0x2c0], R22 ;  /* 0x0002c0169d007388 */ /* 0x000fe20000000400 */
[C---:B-1----:R-:W-:Y:S02]  /*1200*/  IADD3 R17, PT, PT, R16.reuse, 0x6, RZ ;  /* 0x0000000610117810 */ /* 0x042fe40007ffe0ff */
[C---:B------:R-:W-:Y:S01]  /*1210*/  IADD3 R29, PT, PT, R16.reuse, 0x9, RZ ;  /* 0x00000009101d7810 */ /* 0x040fe20007ffe0ff */
[----:B------:R1:W-:Y:S01]  /*1220*/  STS.U16 [R156+0x300], R25 ;  /* 0x000300199c007388 */ /* 0x0003e20000000400 */
[C---:B------:R-:W-:Y:S02]  /*1230*/  IADD3 R31, PT, PT, R16.reuse, 0xb, RZ ;  /* 0x0000000b101f7810 */ /* 0x040fe40007ffe0ff */
[C---:B0-----:R-:W-:Y:S02]  /*1240*/  IADD3 R21, PT, PT, R16.reuse, 0x8, RZ ;  /* 0x0000000810157810 */ /* 0x041fe40007ffe0ff */
[C---:B------:R-:W-:Y:S02]  /*1250*/  IADD3 R35, PT, PT, R16.reuse, 0xd, RZ ;  /* 0x0000000d10237810 */ /* 0x040fe40007ffe0ff */
[----:B------:R-:W-:-:S02]  /*1260*/  IADD3 R37, PT, PT, R16, 0xe, RZ ;  /* 0x0000000e10257810 */ /* 0x000fc40007ffe0ff */
[C---:B------:R-:W-:Y:S02]  /*1270*/  IADD3 R39, PT, PT, R16.reuse, 0xf, RZ ;  /* 0x0000000f10277810 */ /* 0x040fe40007ffe0ff */
[----:B-1----:R-:W-:Y:S02]  /*1280*/  IADD3 R25, PT, PT, R16, 0xa, RZ ;  /* 0x0000000a10197810 */ /* 0x002fe40007ffe0ff */
        /* <DEDUP_REMOVED lines=16> */
[----:B------:R-:W-:Y:S01]  /*1390*/  STS.U16 [R151+0x340], R26 ;  /* 0x0003401a97007388 */ /* 0x000fe20000000400 */
        /* <DEDUP_REMOVED lines=35> */
[----:B------:R-:W-:Y:S01]  /*15d0*/  PRMT R22, RZ, 0x7610, R22 ;  /* 0x00007610ff167816 */ /* 0x000fe20000000016 */
[----:B------:R-:W-:Y:S01]  /*15e0*/  BAR.SYNC.DEFER_BLOCKING 0x0 ;  /* 0x0000000000007b1d */ /* 0x000fe20000010000 */
[----:B0-----:R-:W-:-:S05]  /*15f0*/  PRMT R20, RZ, 0x7610, R20 ;  /* 0x00007610ff147816 */ /* 0x001fca0000000014 */
[----:B------:R-:W2:Y:S01]  /*1600*/  @!P0 LDG.E.U16 R22, desc[UR22][R2.64] ;  /* 0x0000001602168981 */ /* 0x000ea2000c1e1500 */
[----:B------:R-:W-:Y:S02]  /*1610*/  ISETP.NE.AND P0, PT, R32, RZ, PT ;  /* 0x000000ff2000720c */ /* 0x000fe40003f05270 */
[----:B------:R-:W-:-:S11]  /*1620*/  PRMT R21, RZ, 0x7610, R21 ;  /* 0x00007610ff157816 */ /* 0x000fd60000000015 */
[----:B------:R-:W3:Y:S01]  /*1630*/  @!P0 LDG.E.U16 R20, desc[UR22][R2.64+0x40] ;  /* 0x0000401602148981 */ /* 0x000ee2000c1e1500 */
[----:B------:R-:W-:-:S13]  /*1640*/  ISETP.NE.AND P0, PT, R34, RZ, PT ;  /* 0x000000ff2200720c */ /* 0x000fda0003f05270 */
        /* <DEDUP_REMOVED lines=32> */
[----:B------:R-:W5:Y:S01]  /*1850*/  @!P6 LDG.E.U16 R36, desc[UR22][R2.64+0x3c0] ;  /* 0x0003c0160224e981 */ /* 0x000f62000c1e1500 */
[----:B------:R-:W0:Y:S03]  /*1860*/  LDCU.U8 UR7, c[0x0][0x39e] ;  /* 0x000073c0ff0777ac */ /* 0x000e260008000000 */
[----:B------:R-:W-:Y:S04]  /*1870*/  STL [R1+0x10], R48 ;  /* 0x0000103001007387 */ /* 0x000fe80000100800 */
[----:B------:R-:W-:Y:S04]  /*1880*/  STL [R1+0xc], R47 ;  /* 0x00000c2f01007387 */ /* 0x000fe80000100800 */
[----:B------:R-:W-:Y:S04]  /*1890*/  STL [R1+0x8], R46 ;  /* 0x0000082e01007387 */ /* 0x000fe80000100800 */
[----:B------:R-:W-:Y:S04]  /*18a0*/  STL [R1+0x4], R45 ;  /* 0x0000042d01007387 */ /* 0x000fe80000100800 */
[----:B------:R-:W-:Y:S01]  /*18b0*/  STL [R1], R44 ;  /* 0x0000002c01007387 */ /* 0x000fe20000100800 */
[----:B------:R-:W-:Y:S03]  /*18c0*/  BSSY.RECONVERGENT B0, `(.L_x_164) ;  /* 0x0000057000007945 */ /* 0x000fe60003800200 */
        /* <DEDUP_REMOVED lines=35> */
[----:B------:R-:W-:Y:S01]  /*1b00*/  FSETP.GTU.FTZ.AND P0, PT, R62, 20, PT ;  /* 0x41a000003e00780b */ /* 0x000fe20003f1c000 */
[----:B--2---:R-:W-:-:S03]  /*1b10*/  IMAD.U32 R25, R25, 0x10000, RZ ;  /* 0x0001000019197824 */ /* 0x004fc600078e00ff */
[----:B0-----:R-:W-:Y:S01]  /*1b20*/  ISETP.EQ.OR P0, PT, RZ, UR7, P0 ;  /* 0x00000007ff007c0c */ /* 0x001fe20008702670 */
[----:B------:R-:W-:Y:S01]  /*1b30*/  FADD.FTZ R61, R25, UR5 ;  /* 0x00000005193d7e21 */ /* 0x000fe20008010000 */
[----:B---3--:R-:W-:Y:S02]  /*1b40*/  SHF.L.U32 R26, R26, 0x10, RZ ;  /* 0x000000101a1a7819 */ /* 0x008fe400000006ff */
[----:B----4-:R-:W-:Y:S02]  /*1b50*/  SHF.L.U32 R27, R27, 0x10, RZ ;  /* 0x000000101b1b7819 */ /* 0x010fe400000006ff */
[----:B-----5:R-:W-:Y:S02]  /*1b60*/  SHF.L.U32 R28, R28, 0x10, RZ ;  /* 0x000000101c1c7819 */ /* 0x020fe400000006ff */
[----:B------:R-:W-:Y:S01]  /*1b70*/  SHF.L.U32 R29, R29, 0x10, RZ ;  /* 0x000000101d1d7819 */ /* 0x000fe200000006ff */
[----:B------:R-:W-:Y:S01]  /*1b80*/  FADD.FTZ R60, R26, UR5 ;  /* 0x000000051a3c7e21 */ /* 0x000fe20008010000 */
[----:B------:R-:W-:Y:S01]  /*1b90*/  FADD.FTZ R59, R27, UR5 ;  /* 0x000000051b3b7e21 */ /* 0x000fe20008010000 */
[----:B------:R-:W-:Y:S01]  /*1ba0*/  FADD.FTZ R58, R28, UR5 ;  /* 0x000000051c3a7e21 */ /* 0x000fe20008010000 */
[----:B------:R-:W-:Y:S01]  /*1bb0*/  FSETP.GTU.FTZ.AND P1, PT, R61, 20, PT ;  /* 0x41a000003d00780b */ /* 0x000fe20003f3c000 */
[----:B------:R-:W-:Y:S01]  /*1bc0*/  FADD.FTZ R57, R29, UR5 ;  /* 0x000000051d397e21 */ /* 0x000fe20008010000 */
[----:B------:R-:W-:Y:S01]  /*1bd0*/  IMAD.U32 R30, R30, 0x10000, RZ ;  /* 0x000100001e1e7824 */ /* 0x000fe200078e00ff */
[----:B------:R-:W-:-:S02]  /*1be0*/  FSETP.GTU.FTZ.AND P5, PT, R60, 20, PT ;  /* 0x41a000003c00780b */ /* 0x000fc40003fbc000 */
[----:B------:R-:W-:Y:S01]  /*1bf0*/  FSETP.GTU.FTZ.AND P4, PT, R59, 20, PT ;  /* 0x41a000003b00780b */ /* 0x000fe20003f9c000 */
[----:B------:R-:W-:Y:S01]  /*1c00*/  FADD.FTZ R56, R30, UR5 ;  /* 0x000000051e387e21 */ /* 0x000fe20008010000 */
        /* <DEDUP_REMOVED lines=34> */
.L_x_165:
[----:B------:R-:W-:Y:S05]  /*1e30*/  BSYNC.RECONVERGENT B0 ;  /* 0x0000000000007941 */ /* 0x000fea0003800200 */
.L_x_164:
        /* <DEDUP_REMOVED lines=35> */
.L_x_167:
[----:B------:R-:W-:Y:S05]  /*2070*/  BSYNC.RECONVERGENT B0 ;  /* 0x0000000000007941 */ /* 0x000fea0003800200 */
.L_x_166:
        /* <DEDUP_REMOVED lines=37> */
.L_x_169:
[----:B------:R-:W-:Y:S05]  /*22d0*/  BSYNC.RECONVERGENT B0 ;  /* 0x0000000000007941 */ /* 0x000fea0003800200 */
.L_x_168:
[----:B------:R-:W-:Y:S01]  /*22e0*/  SHF.L.U32 R33, R33, 0x10, RZ ;  /* 0x0000001021217819 */ /* 0x000fe200000006ff */
[----:B------:R-:W-:Y:S01]  /*22f0*/  BSSY.RECONVERGENT B0, `(.L_x_170) ;  /* 0x0000022000007945 */ /* 0x000fe20003800200 */
[----:B------:R-:W-:-:S03]  /*2300*/  FSETP.GTU.FTZ.AND P4, PT, R54, 20, PT ;  /* 0x41a000003600780b */ /* 0x000fc60003f9c000 */
[----:B------:R-:W-:Y:S01]  /*2310*/  FADD.FTZ R53, R33, UR5 ;  /* 0x0000000521357e21 */ /* 0x000fe20008010000 */
[----:B------:R-:W-:Y:S09]  /*2320*/  @P5 BRA `(.L_x_171) ;  /* 0x0000000000785947 */ /* 0x000ff20003800000 */
        /* <DEDUP_REMOVED lines=30> */
.L_x_171:
[----:B------:R-:W-:Y:S05]  /*2510*/  BSYNC.RECONVERGENT B0 ;  /* 0x0000000000007941 */ /* 0x000fea0003800200 */
.L_x_170:
[----:B------:R-:W-:Y:S01]  /*2520*/  ISETP.EQ.OR P6, PT, RZ, UR7, P2 ;  /* 0x00000007ff007c0c */ /* 0x000fe200097c2670 */
[----:B------:R-:W-:Y:S01]  /*2530*/  BSSY.RECONVERGENT B0, `(.L_x_172) ;  /* 0x0000026000007945 */ /* 0x000fe20003800200 */
[----:B------:R-:W-:Y:S01]  /*2540*/  SHF.L.U32 R23, R23, 0x10, RZ ;  /* 0x0000001017177819 */ /* 0x000fe200000006ff */
[----:B------:R-:W-:Y:S01]  /*2550*/  IMAD.U32 R41, R19, 0x10000, RZ ;  /* 0x0001000013297824 */ /* 0x000fe200078e00ff */
[----:B------:R-:W-:Y:S02]  /*2560*/  FSETP.GTU.FTZ.AND P5, PT, R53, 20, PT ;  /* 0x41a000003500780b */ /* 0x000fe40003fbc000 */
[----:B------:R-:W-:Y:S01]  /*2570*/  ISETP.EQ.OR P2, PT, RZ, UR7, P3 ;  /* 0x00000007ff007c0c */ /* 0x000fe20009f42670 */
[----:B------:R-:W-:Y:S01]  /*2580*/  FADD.FTZ R52, R23, UR5 ;  /* 0x0000000517347e21 */ /* 0x000fe20008010000 */
[----:B------:R-:W-:-:S05]  /*2590*/  LOP3.LUT R0, R0, 0x1f, RZ, 0xc0, !PT ;  /* 0x0000001f00007812 */ /* 0x000fca00078ec0ff */
        /* <DEDUP_REMOVED lines=31> */
.L_x_173:
[----:B------:R-:W-:Y:S05]  /*2790*/  BSYNC.RECONVERGENT B0 ;  /* 0x0000000000007941 */ /* 0x000fea0003800200 */
.L_x_172:
[----:B------:R-:W-:Y:S01]  /*27a0*/  SHF.L.U32 R22, R22, 0x10, RZ ;  /* 0x0000001016167819 */ /* 0x000fe200000006ff */
[----:B------:R-:W-:Y:S01]  /*27b0*/  BSSY.RECONVERGENT B0, `(.L_x_174) ;  /* 0x0000026000007945 */ /* 0x000fe20003800200 */
[----:B------:R-:W-:Y:S01]  /*27c0*/  FSETP.GTU.FTZ.AND P3, PT, R52, 20, PT ;  /* 0x41a000003400780b */ /* 0x000fe20003f7c000 */
[----:B------:R-:W-:Y:S01]  /*27d0*/  IMAD.U32 R45, R15, 0x10000, RZ ;  /* 0x000100000f2d7824 */ /* 0x000fe200078e00ff */
        /* <DEDUP_REMOVED lines=35> */
.L_x_175:
[----:B------:R-:W-:Y:S05]  /*2a10*/  BSYNC.RECONVERGENT B0 ;  /* 0x0000000000007941 */ /* 0x000fea0003800200 */
.L_x_174:
        /* <DEDUP_REMOVED lines=41> */
.L_x_177:
[----:B------:R-:W-:Y:S05]  /*2cb0*/  BSYNC.RECONVERGENT B0 ;  /* 0x0000000000007941 */ /* 0x000fea0003800200 */
.L_x_176:
        /* <DEDUP_REMOVED lines=39> */
.L_x_179:
[----:B------:R-:W-:Y:S05]  /*2f30*/  BSYNC.RECONVERGENT B0 ;  /* 0x0000000000007941 */ /* 0x000fea0003800200 */
.L_x_178:
[----:B------:R-:W-:Y:S01]  /*2f40*/  ISETP.EQ.OR P4, PT, RZ, UR7, P4 ;  /* 0x00000007ff007c0c */ /* 0x000fe2000a782670 */
[----:B------:R-:W-:Y:S01]  /*2f50*/  BSSY.RECONVERGENT B0, `(.L_x_180) ;  /* 0x0000028000007945 */ /* 0x000fe20003800200 */
[----:B------:R-:W-:Y:S01]  /*2f60*/  SHF.L.U32 R3, R3, 0x10, RZ ;  /* 0x0000001003037819 */ /* 0x000fe200000006ff */
[----:B------:R-:W-:Y:S01]  /*2f70*/  FMUL.FTZ R33, R41, UR4 ;  /* 0x0000000429217c20 */ /* 0x000fe20008410000 */
        /* <DEDUP_REMOVED lines=37> */
.L_x_181:
[----:B------:R-:W-:Y:S05]  /*31d0*/  BSYNC.RECONVERGENT B0 ;  /* 0x0000000000007941 */ /* 0x000fea0003800200 */
.L_x_180:
[----:B------:R-:W-:Y:S01]  /*31e0*/  IMAD.U32 R2, R2, 0x10000, RZ ;  /* 0x0001000002027824 */ /* 0x000fe200078e00ff */
        /* <DEDUP_REMOVED lines=38> */
.L_x_183:
[----:B------:R-:W-:Y:S05]  /*3450*/  BSYNC.RECONVERGENT B0 ;  /* 0x0000000000007941 */ /* 0x000fea0003800200 */
.L_x_182:
        /* <DEDUP_REMOVED lines=45> */
.L_x_185:
[----:B------:R-:W-:Y:S05]  /*3730*/  BSYNC.RECONVERGENT B0 ;  /* 0x0000000000007941 */ /* 0x000fea0003800200 */
.L_x_184:
        /* <DEDUP_REMOVED lines=30> */
[----:B------:R-:W-:-:S05]  /*3920*/  @P6 FFMA.FTZ R39, R13, R12, +INF ;  /* 0x7f8000000d276423 */ /* 0x000fca000001000c */
[----:B------:R-:W-:-:S07]  /*3930*/  @P2 FSEL R39, R39, -RZ, P3 ;  /* 0x800000ff27272208 */ /* 0x000fce0001800000 */
.L_x_187:
[----:B------:R-:W-:Y:S05]  /*3940*/  BSYNC.RECONVERGENT B0 ;  /* 0x0000000000007941 */ /* 0x000fea0003800200 */
.L_x_186:
        /* <DEDUP_REMOVED lines=32> */
.L_x_189:
[----:B------:R-:W-:Y:S05]  /*3b50*/  BSYNC.RECONVERGENT B0 ;  /* 0x0000000000007941 */ /* 0x000fea0003800200 */
.L_x_188:
        /* <DEDUP_REMOVED lines=32> */
.L_x_191:
[----:B------:R-:W-:Y:S05]  /*3d60*/  BSYNC.RECONVERGENT B0 ;  /* 0x0000000000007941 */ /* 0x000fea0003800200 */
.L_x_190:
        /* <DEDUP_REMOVED lines=32> */
.L_x_193:
[----:B------:R-:W-:Y:S05]  /*3f70*/  BSYNC.RECONVERGENT B0 ;  /* 0x0000000000007941 */ /* 0x000fea0003800200 */
.L_x_192:
        /* <DEDUP_REMOVED lines=32> */
.L_x_195:
[----:B------:R-:W-:Y:S05]  /*4180*/  BSYNC.RECONVERGENT B0 ;  /* 0x0000000000007941 */ /* 0x000fea0003800200 */
.L_x_194:
        /* <DEDUP_REMOVED lines=48> */
.L_x_202:
[----:B------:R-:W-:Y:S01]  /*4490*/  HFMA2 R43, -RZ, RZ, 0, 0 ;  /* 0x00000000ff2b7431 */ /* 0x000fe200000001ff */
[----:B------:R-:W-:Y:S01]  /*44a0*/  LOP3.LUT R42, R17, 0x7c1f, RZ, 0xc0, !PT ;  /* 0x00007c1f112a7812 */ /* 0x000fe200078ec0ff */
[----:B------:R-:W-:Y:S01]  /*44b0*/  UMOV UR16, UR8 ;  /* 0x0000000800107c82 */ /* 0x000fe20008000000 */
[----:B0-----:R-:W-:Y:S01]  /*44c0*/  MOV R45, UR38 ;  /* 0x00000026002d7c02 */ /* 0x001fe20008000f00 */
[----:B------:R-:W-:Y:S01]  /*44d0*/  UMOV UR17, UR18 ;  /* 0x0000001200117c82 */ /* 0x000fe20008000000 */
[----:B------:R-:W-:Y:S01]  /*44e0*/  MOV R49, UR39 ;  /* 0x0000002700317c02 */ /* 0x000fe20008000f00 */
[----:B------:R-:W-:Y:S01]  /*44f0*/  UIMAD.WIDE.U32 UR16, UR7, UR26, UR16 ;  /* 0x0000001a071072a5 */ /* 0x000fe2000f8e0010 */
[C---:B------:R-:W-:Y:S01]  /*4500*/  LOP3.LUT R46, R42.reuse, 0x20, RZ, 0xfc, !PT ;  /* 0x000000202a2e7812 */ /* 0x040fe200078efcff */
[----:B------:R-:W-:Y:S01]  /*4510*/  IMAD.WIDE.U32 R44, R45, UR7, R42 ;  /* 0x000000072d2c7c25 */ /* 0x000fe2000f8e002a */
[C---:B------:R-:W-:Y:S01]  /*4520*/  LOP3.LUT R43, R42.reuse, 0x60, RZ, 0xfc, !PT ;  /* 0x000000602a2b7812 */ /* 0x040fe200078efcff */
[----:B------:R-:W-:Y:S01]  /*4530*/  UIMAD UR17, UR7, UR27, UR17 ;  /* 0x0000001b071172a4 */ /* 0x000fe2000f8e0211 */
[----:B------:R-:W-:Y:S01]  /*4540*/  LOP3.LUT R47, R42, 0x40, RZ, 0xfc, !PT ;  /* 0x000000402a2f7812 */ /* 0x000fe200078efcff */
[----:B------:R-:W-:Y:S01]  /*4550*/  IMAD R45, R49, UR7, R45 ;  /* 0x00000007312d7c24 */ /* 0x000fe2000f8e022d */
[----:B------:R-:W-:Y:S01]  /*4560*/  ISETP.GE.AND P2, PT, R46, UR24, PT ;  /* 0x000000182e007c0c */ /* 0x000fe2000bf46270 */
[----:B---3--:R-:W-:Y:S01]  /*4570*/  ULEA UR21, UP0, UR16, UR28, 0x3 ;  /* 0x0000001c10157291 */ /* 0x008fe2000f8018ff */
[----:B------:R-:W-:-:S02]  /*4580*/  LEA R46, P5, R44, UR15, 0x1 ;  /* 0x0000000f2c2e7c11 */ /* 0x000fc4000f8a08ff */
[----:B------:R-:W-:Y:S01]  /*4590*/  ISETP.GE.AND P4, PT, R43, UR24, PT ;  /* 0x000000182b007c0c */ /* 0x000fe2000bf86270 */
[----:B------:R-:W-:Y:S01]  /*45a0*/  ULEA.HI.X UR16, UR16, UR29, UR17, 0x3, UP0 ;  /* 0x0000001d10107291 */ /* 0x000fe200080f1c11 */
[----:B------:R-:W-:Y:S01]  /*45b0*/  ISETP.GE.AND P3, PT, R47, UR24, PT ;  /* 0x000000182f007c0c */ /* 0x000fe2000bf66270 */
[----:B------:R-:W-:Y:S01]  /*45c0*/  IMAD.U32 R40, RZ, RZ, UR21 ;  /* 0x00000015ff287e24 */ /* 0x000fe2000f8e00ff */
[----:B------:R-:W-:Y:S02]  /*45d0*/  LEA.HI.X R47, R44, UR20, R45, 0x1, P5 ;  /* 0x000000142c2f7c11 */ /* 0x000fe4000a8f0c2d */
[----:B------:R-:W-:Y:S02]  /*45e0*/  LOP3.LUT R45, R42, 0xe0, RZ, 0xfc, !PT ;  /* 0x000000e02a2d7812 */ /* 0x000fe400078efcff */
[----:B------:R-:W-:Y:S02]  /*45f0*/  PRMT R79, RZ, 0x7610, R79 ;  /* 0x00007610ff4f7816 */ /* 0x000fe4000000004f */
[----:B------:R-:W-:-:S02]  /*4600*/  PRMT R50, RZ, 0x7610, R50 ;  /* 0x00007610ff327816 */ /* 0x000fc40000000032 */
[C---:B------:R-:W-:Y:S02]  /*4610*/  LOP3.LUT R43, R42.reuse, 0x80, RZ, 0xfc, !PT ;  /* 0x000000802a2b7812 */ /* 0x040fe400078efcff */
[----:B------:R-:W-:Y:S01]  /*4620*/  ISETP.GE.AND P5, PT, R45, UR24, PT ;  /* 0x000000182d007c0c */ /* 0x000fe2000bfa6270 */
[----:B------:R-:W2:Y:S01]  /*4630*/  @!P2 LDG.E.U16 R79, desc[UR22][R46.64+0x40] ;  /* 0x000040162e4fa981 */ /* 0x000ea2000c1e1500 */
[C---:B------:R-:W-:Y:S02]  /*4640*/  LOP3.LUT R44, R42.reuse, 0xc0, RZ, 0xfc, !PT ;  /* 0x000000c02a2c7812 */ /* 0x040fe400078efcff */
[----:B------:R-:W-:Y:S01]  /*4650*/  PRMT R78, RZ, 0x7610, R78 ;  /* 0x00007610ff4e7816 */ /* 0x000fe2000000004e */
[----:B------:R-:W3:Y:S01]  /*4660*/  @!P4 LDG.E.U16 R50, desc[UR22][R46.64+0xc0] ;  /* 0x0000c0162e32c981 */ /* 0x000ee2000c1e1500 */
[----:B------:R-:W-:Y:S02]  /*4670*/  ISETP.GE.AND P2, PT, R43, UR24, PT ;  /* 0x000000182b007c0c */ /* 0x000fe4000bf46270 */
[----:B------:R-:W-:-:S02]  /*4680*/  LOP3.LUT R43, R42, 0xa0, RZ, 0xfc, !PT ;  /* 0x000000a02a2b7812 */ /* 0x000fc400078efcff */
[----:B------:R-:W-:Y:S01]  /*4690*/  ISETP.GE.AND P4, PT, R44, UR24, PT ;  /* 0x000000182c007c0c */ /* 0x000fe2000bf86270 */
[----:B------:R-:W5:Y:S01]  /*46a0*/  @!P3 LDG.E.U16 R78, desc[UR22][R46.64+0x80] ;  /* 0x000080162e4eb981 */ /* 0x000f62000c1e1500 */
[----:B------:R-:W-:Y:S02]  /*46b0*/  PRMT R49, RZ, 0x7610, R49 ;  /* 0x00007610ff317816 */ /* 0x000fe40000000031 */
[----:B------:R-:W-:Y:S02]  /*46c0*/  ISETP.GE.AND P3, PT, R43, UR24, PT ;  /* 0x000000182b007c0c */ /* 0x000fe4000bf66270 */
[----:B------:R-:W-:Y:S02]  /*46d0*/  LOP3.LUT R43, R42, 0x100, RZ, 0xfc, !PT ;  /* 0x000001002a2b7812 */ /* 0x000fe400078efcff */
[----:B------:R-:W-:Y:S01]  /*46e0*/  PRMT R111, RZ, 0x7610, R111 ;  /* 0x00007610ff6f7816 */ /* 0x000fe2000000006f */
[----:B------:R-:W4:Y:S01]  /*46f0*/  @!P5 LDG.E.U16 R49, desc[UR22][R46.64+0x1c0] ;  /* 0x0001c0162e31d981 */ /* 0x000f22000c1e1500 */
[----:B------:R-:W-:-:S02]  /*4700*/  PRMT R44, RZ, 0x7610, R44 ;  /* 0x00007610ff2c7816 */ /* 0x000fc4000000002c */
[C---:B------:R-:W-:Y:S02]  /*4710*/  LOP3.LUT R48, R42.reuse, 0x120, RZ, 0xfc, !PT ;  /* 0x000001202a307812 */ /* 0x040fe400078efcff */
[----:B------:R-:W-:Y:S01]  /*4720*/  ISETP.GE.AND P5, PT, R43, UR24, PT ;  /* 0x000000182b007c0c */ /* 0x000fe2000bfa6270 */
[----:B------:R-:W4:Y:S01]  /*4730*/  @!P2 LDG.E.U16 R111, desc[UR22][R46.64+0x100] ;  /* 0x000100162e6fa981 */ /* 0x000f22000c1e1500 */
[----:B------:R-:W-:Y:S02]  /*4740*/  LOP3.LUT R43, R42, 0x140, RZ, 0xfc, !PT ;  /* 0x000001402a2b7812 */ /* 0x000fe400078efcff */
[----:B------:R-:W-:Y:S01]  /*4750*/  PRMT R45, RZ, 0x7610, R45 ;  /* 0x00007610ff2d7816 */ /* 0x000fe2000000002d */
[----:B------:R-:W4:Y:S01]  /*4760*/  @!P4 LDG.E.U16 R44, desc[UR22][R46.64+0x180] ;  /* 0x000180162e2cc981 */ /* 0x000f22000c1e1500 */
[----:B------:R-:W-:Y:S02]  /*4770*/  ISETP.GE.AND P2, PT, R48, UR24, PT ;  /* 0x0000001830007c0c */ /* 0x000fe4000bf46270 */
[----:B------:R-:W-:-:S02]  /*4780*/  LOP3.LUT R48, R42, 0x160, RZ, 0xfc, !PT ;  /* 0x000001602a307812 */ /* 0x000fc400078efcff */
[----:B------:R-:W-:Y:S01]  /*4790*/  ISETP.GE.AND P4, PT, R43, UR24, PT ;  /* 0x000000182b007c0c */ /* 0x000fe2000bf86270 */
[----:B------:R-:W4:Y:S01]  /*47a0*/  @!P3 LDG.E.U16 R45, desc[UR22][R46.64+0x140] ;  /* 0x000140162e2db981 */ /* 0x000f22000c1e1500 */
[----:B------:R-:W-:Y:S02]  /*47b0*/  PRMT R110, RZ, 0x7610, R110 ;  /* 0x00007610ff6e7816 */ /* 0x000fe4000000006e */
[----:B------:R-:W-:Y:S02]  /*47c0*/  LOP3.LUT R80, R42, 0x180, RZ, 0xfc, !PT ;  /* 0x000001802a507812 */ /* 0x000fe400078efcff */
[----:B------:R-:W-:Y:S02]  /*47d0*/  ISETP.GE.AND P3, PT, R48, UR24, PT ;  /* 0x0000001830007c0c */ /* 0x000fe4000bf66270 */
[----:B------:R-:W-:Y:S01]  /*47e0*/  LOP3.LUT R43, R42, 0x1a0, RZ, 0xfc, !PT ;  /* 0x000001a02a2b7812 */ /* 0x000fe200078efcff */
[----:B------:R-:W4:Y:S01]  /*47f0*/  @!P5 LDG.E.U16 R110, desc[UR22][R46.64+0x200] ;  /* 0x000200162e6ed981 */ /* 0x000f22000c1e1500 */
[----:B------:R-:W-:-:S02]  /*4800*/  PRMT R48, RZ, 0x7610, R48 ;  /* 0x00007610ff307816 */ /* 0x000fc40000000030 */
[----:B------:R-:W-:Y:S02]  /*4810*/  MOV R41, UR16 ;  /* 0x0000001000297c02 */ /* 0x000fe40008000f00 */
[----:B------:R-:W-:Y:S02]  /*4820*/  PRMT R109, RZ, 0x7610, R109 ;  /* 0x00007610ff6d7816 */ /* 0x000fe4000000006d */
[----:B------:R-:W-:Y:S01]  /*4830*/  ISETP.GE.AND P6, PT, R80, UR24, PT ;  /* 0x0000001850007c0c */ /* 0x000fe2000bfc6270 */
[----:B------:R-:W4:Y:S01]  /*4840*/  @!P2 LDG.E.U16 R48, desc[UR22][R46.64+0x240] ;  /* 0x000240162e30a981 */ /* 0x000f22000c1e1500 */
[C---:B------:R-:W-:Y:S02]  /*4850*/  LOP3.LUT R80, R42.reuse, 0x1c0, RZ, 0xfc, !PT ;  /* 0x000001c02a507812 */ /* 0x040fe400078efcff */
[----:B------:R-:W-:Y:S01]  /*4860*/  ISETP.GE.AND P5, PT, R43, UR24, PT ;  /* 0x000000182b007c0c */ /* 0x000fe2000bfa6270 */
[----:B------:R-:W2:Y:S01]  /*4870*/  LDG.E.64 R40, desc[UR22][R40.64] ;  /* 0x0000001628287981 */ /* 0x000ea2000c1e1b00 */
[----:B------:R-:W-:-:S02]  /*4880*/  LOP3.LUT R43, R42, 0x1e0, RZ, 0xfc, !PT ;  /* 0x000001e02a2b7812 */ /* 0x000fc400078efcff */
[----:B------:R-:W-:Y:S01]  /*4890*/  PRMT R108, RZ, 0x7610, R108 ;  /* 0x00007610ff6c7816 */ /* 0x000fe2000000006c */
[----:B------:R-:W4:Y:S01]  /*48a0*/  @!P4 LDG.E.U16 R109, desc[UR22][R46.64+0x280] ;  /* 0x000280162e6dc981 */ /* 0x000f22000c1e1500 */
[----:B------:R-:W-:Y:S02]  /*48b0*/  ISETP.GE.AND P2, PT, R80, UR24, PT ;  /* 0x0000001850007c0c */ /* 0x000fe4000bf46270 */
[----:B------:R-:W-:Y:S02]  /*48c0*/  LOP3.LUT R81, R42, 0x200, RZ, 0xfc, !PT ;  /* 0x000002002a517812 */ /* 0x000fe400078efcff */
[----:B------:R-:W-:Y:S01]  /*48d0*/  ISETP.GE.AND P4, PT, R43, UR24, PT ;  /* 0x000000182b007c0c */ /* 0x000fe2000bf86270 */
[----:B------:R-:W4:Y:S01]  /*48e0*/  @!P3 LDG.E.U16 R108, desc[UR22][R46.64+0x2c0] ;  /* 0x0002c0162e6cb981 */ /* 0x000f22000c1e1500 */
[----:B------:R-:W-:Y:S02]  /*48f0*/  PRMT R80, RZ, 0x7610, R80 ;  /* 0x00007610ff507816 */ /* 0x000fe40000000050 */
[----:B------:R-:W-:-:S02]  /*4900*/  PRMT R107, RZ, 0x7610, R107 ;  /* 0x00007610ff6b7816 */ /* 0x000fc4000000006b */
[----:B------:R-:W-:Y:S02]  /*4910*/  ISETP.GE.AND P3, PT, R81, UR24, PT ;  /* 0x0000001851007c0c */ /* 0x000fe4000bf66270 */
[C---:B------:R-:W-:Y:S01]  /*4920*/  LOP3.LUT R43, R42.reuse, 0x220, RZ, 0xfc, !PT ;  /* 0x000002202a2b7812 */ /* 0x040fe200078efcff */
[----:B------:R-:W4:Y:S01]  /*4930*/  @!P6 LDG.E.U16 R80, desc[UR22][R46.64+0x300] ;  /* 0x000300162e50e981 */ /* 0x000f22000c1e1500 */
[----:B------:R-:W-:Y:S02]  /*4940*/  LOP3.LUT R81, R42, 0x240, RZ, 0xfc, !PT ;  /* 0x000002402a517812 */ /* 0x000fe400078efcff */
[----:B------:R-:W-:Y:S01]  /*4950*/  PRMT R86, RZ, 0x7610, R86 ;  /* 0x00007610ff567816 */ /* 0x000fe20000000056 */
[----:B------:R-:W4:Y:S01]  /*4960*/  @!P5 LDG.E.U16 R107, desc[UR22][R46.64+0x340] ;  /* 0x000340162e6bd981 */ /* 0x000f22000c1e1500 */
[----:B------:R-:W-:Y:S02]  /*4970*/  PRMT R104, RZ, 0x7610, R104 ;  /* 0x00007610ff687816 */ /* 0x000fe40000000068 */
[----:B------:R-:W-:-:S02]  /*4980*/  PRMT R51, RZ, 0x7610, R51 ;  /* 0x00007610ff337816 */ /* 0x000fc40000000033 */
[----:B------:R-:W-:Y:S01]  /*4990*/  ISETP.GE.AND P6, PT, R43, UR24, PT ;  /* 0x000000182b007c0c */ /* 0x000fe2000bfc6270 */
[----:B------:R-:W4:Y:S01]  /*49a0*/  @!P2 LDG.E.U16 R86, desc[UR22][R46.64+0x380] ;  /* 0x000380162e56a981 */ /* 0x000f22000c1e1500 */
[----:B------:R-:W-:Y:S02]  /*49b0*/  ISETP.GE.AND P5, PT, R81, UR24, PT ;  /* 0x0000001851007c0c */ /* 0x000fe4000bfa6270 */
[C---:B------:R-:W-:Y:S01]  /*49c0*/  LOP3.LUT R43, R42.reuse, 0x260, RZ, 0xfc, !PT ;  /* 0x000002602a2b7812 */ /* 0x040fe200078efcff */
[----:B------:R-:W4:Y:S01]  /*49d0*/  @!P4 LDG.E.U16 R104, desc[UR22][R46.64+0x3c0] ;  /* 0x0003c0162e68c981 */ /* 0x000f22000c1e1500 */
[----:B------:R-:W-:Y:S02]  /*49e0*/  LOP3.LUT R81, R42, 0x280, RZ, 0xfc, !PT ;  /* 0x000002802a517812 */ /* 0x000fe400078efcff */
[----:B------:R-:W-:Y:S01]  /*49f0*/  PRMT R105, RZ, 0x7610, R105 ;  /* 0x00007610ff697816 */ /* 0x000fe20000000069 */
[----:B------:R-:W3:Y:S01]  /*4a00*/  @!P1 LDG.E.U16 R51, desc[UR22][R46.64] ;  /* 0x000000162e339981 */ /* 0x000ee2000c1e1500 */
[----:B------:R-:W-:-:S02]  /*4a10*/  ISETP.GE.AND P2, PT, R43, UR24, PT ;  /* 0x000000182b007c0c */ /* 0x000fc4000bf46270 */
[----:B------:R-:W-:Y:S02]  /*4a20*/  ISETP.GE.AND P4, PT, R81, UR24, PT ;  /* 0x0000001851007c0c */ /* 0x000fe4000bf86270 */
[C---:B------:R-:W-:Y:S01]  /*4a30*/  LOP3.LUT R43, R42.reuse, 0x2a0, RZ, 0xfc, !PT ;  /* 0x000002a02a2b7812 */ /* 0x040fe200078efcff */
[----:B------:R-:W4:Y:S01]  /*4a40*/  @!P3 LDG.E.U16 R105, desc[UR22][R46.64+0x400] ;  /* 0x000400162e69b981 */ /* 0x000f22000c1e1500 */
[----:B------:R-:W-:Y:S02]  /*4a50*/  PRMT R100, RZ, 0x7610, R100 ;  /* 0x00007610ff647816 */ /* 0x000fe40000000064 */
[----:B------:R-:W-:Y:S02]  /*4a60*/  PRMT R101, RZ, 0x7610, R101 ;  /* 0x00007610ff657816 */ /* 0x000fe40000000065 */
[C---:B------:R-:W-:Y:S02]  /*4a70*/  LOP3.LUT R81, R42.reuse, 0x2c0, RZ, 0xfc, !PT ;  /* 0x000002c02a517812 */ /* 0x040fe400078efcff */
[----:B------:R-:W-:Y:S01]  /*4a80*/  ISETP.GE.AND P3, PT, R43, UR24, PT ;  /* 0x000000182b007c0c */ /* 0x000fe2000bf66270 */
[----:B------:R-:W4:Y:S01]  /*4a90*/  @!P6 LDG.E.U16 R100, desc[UR22][R46.64+0x440] ;  /* 0x000440162e64e981 */ /* 0x000f22000c1e1500 */
[----:B------:R-:W-:-:S02]  /*4aa0*/  LOP3.LUT R43, R42, 0x2e0, RZ, 0xfc, !PT ;  /* 0x000002e02a2b7812 */ /* 0x000fc400078efcff */
[----:B------:R-:W-:Y:S01]  /*4ab0*/  PRMT R102, RZ, 0x7610, R102 ;  /* 0x00007610ff667816 */ /* 0x000fe20000000066 */
[----:B------:R-:W4:Y:S01]  /*4ac0*/  @!P5 LDG.E.U16 R101, desc[UR22][R46.64+0x480] ;  /* 0x000480162e65d981 */ /* 0x000f22000c1e1500 */
[----:B------:R-:W-:Y:S02]  /*4ad0*/  PRMT R103, RZ, 0x7610, R103 ;  /* 0x00007610ff677816 */ /* 0x000fe40000000067 */
[----:B------:R-:W-:Y:S02]  /*4ae0*/  ISETP.GE.AND P6, PT, R81, UR24, PT ;  /* 0x0000001851007c0c */ /* 0x000fe4000bfc6270 */
[----:B------:R-:W-:Y:S01]  /*4af0*/  ISETP.GE.AND P5, PT, R43, UR24, PT ;  /* 0x000000182b007c0c */ /* 0x000fe2000bfa6270 */
[----:B------:R-:W4:Y:S01]  /*4b00*/  @!P2 LDG.E.U16 R102, desc[UR22][R46.64+0x4c0] ;  /* 0x0004c0162e66a981 */ /* 0x000f22000c1e1500 */
[C---:B------:R-:W-:Y:S02]  /*4b10*/  LOP3.LUT R81, R42.reuse, 0x300, RZ, 0xfc, !PT ;  /* 0x000003002a517812 */ /* 0x040fe400078efcff */
[----:B------:R-:W-:Y:S01]  /*4b20*/  LOP3.LUT R43, R42, 0x320, RZ, 0xfc, !PT ;  /* 0x000003202a2b7812 */ /* 0x000fe200078efcff */
[----:B------:R-:W4:Y:S01]  /*4b30*/  @!P4 LDG.E.U16 R103, desc[UR22][R46.64+0x500] ;  /* 0x000500162e67c981 */ /* 0x000f22000c1e1500 */
[----:B------:R-:W-:-:S02]  /*4b40*/  PRMT R87, RZ, 0x7610, R87 ;  /* 0x00007610ff577816 */ /* 0x000fc40000000057 */
[----:B------:R-:W-:Y:S02]  /*4b50*/  ISETP.GE.AND P2, PT, R81, UR24, PT ;  /* 0x0000001851007c0c */ /* 0x000fe4000bf46270 */
[----:B------:R-:W-:Y:S02]  /*4b60*/  ISETP.GE.AND P4, PT, R43, UR24, PT ;  /* 0x000000182b007c0c */ /* 0x000fe4000bf86270 */
[C---:B------:R-:W-:Y:S01]  /*4b70*/  LOP3.LUT R81, R42.reuse, 0x340, RZ, 0xfc, !PT ;  /* 0x000003402a517812 */ /* 0x040fe200078efcff */
[----:B------:R-:W4:Y:S01]  /*4b80*/  @!P3 LDG.E.U16 R87, desc[UR22][R46.64+0x540] ;  /* 0x000540162e57b981 */ /* 0x000f22000c1e1500 */
[----:B------:R-:W-:Y:S02]  /*4b90*/  PRMT R95, RZ, 0x7610, R95 ;  /* 0x00007610ff5f7816 */ /* 0x000fe4000000005f */
[----:B------:R-:W-:Y:S02]  /*4ba0*/  LOP3.LUT R43, R42, 0x360, RZ, 0xfc, !PT ;  /* 0x000003602a2b7812 */ /* 0x000fe400078efcff */
[----:B------:R-:W-:-:S02]  /*4bb0*/  ISETP.GE.AND P3, PT, R81, UR24, PT ;  /* 0x0000001851007c0c */ /* 0x000fc4000bf66270 */
[----:B------:R-:W4:Y:S01]  /*4bc0*/  @!P6 LDG.E.U16 R95, desc[UR22][R46.64+0x580] ;  /* 0x000580162e5fe981 */ /* 0x000f22000c1e1500 */
[----:B------:R-:W-:Y:S02]  /*4bd0*/  PRMT R91, RZ, 0x7610, R91 ;  /* 0x00007610ff5b7816 */ /* 0x000fe4000000005b */
[----:B------:R-:W-:Y:S02]  /*4be0*/  ISETP.GE.AND P6, PT, R43, UR24, PT ;  /* 0x000000182b007c0c */ /* 0x000fe4000bfc6270 */
[----:B------:R-:W-:Y:S02]  /*4bf0*/  PRMT R96, RZ, 0x7610, R96 ;  /* 0x00007610ff607816 */ /* 0x000fe40000000060 */
[C---:B------:R-:W-:Y:S01]  /*4c00*/  LOP3.LUT R81, R42.reuse, 0x380, RZ, 0xfc, !PT ;  /* 0x000003802a517812 */ /* 0x040fe200078efcff */
[----:B------:R-:W4:Y:S01]  /*4c10*/  @!P4 LDG.E.U16 R91, desc[UR22][R46.64+0x640] ;  /* 0x000640162e5bc981 */ /* 0x000f22000c1e1500 */
[C---:B------:R-:W-:Y:S02]  /*4c20*/  LOP3.LUT R43, R42.reuse, 0x3a0, RZ, 0xfc, !PT ;  /* 0x000003a02a2b7812 */ /* 0x040fe400078efcff */
[----:B------:R-:W-:Y:S01]  /*4c30*/  PRMT R90, RZ, 0x7610, R90 ;  /* 0x00007610ff5a7816 */ /* 0x000fe2000000005a */
[----:B------:R-:W4:Y:S01]  /*4c40*/  @!P5 LDG.E.U16 R96, desc[UR22][R46.64+0x5c0] ;  /* 0x0005c0162e60d981 */ /* 0x000f22000c1e1500 */
[----:B------:R-:W-:-:S02]  /*4c50*/  LOP3.LUT R42, R42, 0x3c0, RZ, 0xfc, !PT ;  /* 0x000003c02a2a7812 */ /* 0x000fc400078efcff */
[----:B------:R-:W-:Y:S02]  /*4c60*/  PRMT R97, RZ, 0x7610, R97 ;  /* 0x00007610ff617816 */ /* 0x000fe40000000061 */
[----:B------:R-:W-:Y:S01]  /*4c70*/  ISETP.GE.AND P4, PT, R42, UR24, PT ;  /* 0x000000182a007c0c */ /* 0x000fe2000bf86270 */
[----:B------:R-:W4:Y:S01]  /*4c80*/  @!P2 LDG.E.U16 R90, desc[UR22][R46.64+0x600] ;  /* 0x000600162e5aa981 */ /* 0x000f22000c1e1500 */
[----:B------:R-:W-:Y:S02]  /*4c90*/  LOP3.LUT R42, R17, 0x3e0, RZ, 0xfc, !PT ;  /* 0x000003e0112a7812 */ /* 0x000fe400078efcff */
[----:B------:R-:W-:Y:S01]  /*4ca0*/  ISETP.GE.AND P5, PT, R81, UR24, PT ;  /* 0x0000001851007c0c */ /* 0x000fe2000bfa6270 */
[----:B------:R-:W4:Y:S01]  /*4cb0*/  @!P3 LDG.E.U16 R97, desc[UR22][R46.64+0x680] ;  /* 0x000680162e61b981 */ /* 0x000f22000c1e1500 */
[----:B------:R-:W-:Y:S02]  /*4cc0*/  ISETP.GE.AND P2, PT, R43, UR24, PT ;  /* 0x000000182b007c0c */ /* 0x000fe4000bf46270 */
[----:B------:R-:W-:-:S02]  /*4cd0*/  ISETP.GE.AND P3, PT, R42, UR24, PT ;  /* 0x000000182a007c0c */ /* 0x000fc4000bf66270 */
[----:B------:R-:W-:Y:S02]  /*4ce0*/  PRMT R98, RZ, 0x7610, R98 ;  /* 0x00007610ff627816 */ /* 0x000fe40000000062 */
[----:B------:R-:W-:Y:S02]  /*4cf0*/  PRMT R99, RZ, 0x7610, R99 ;  /* 0x00007610ff637816 */ /* 0x000fe40000000063 */
[----:B------:R-:W-:Y:S02]  /*4d00*/  PRMT R92, RZ, 0x7610, R92 ;  /* 0x00007610ff5c7816 */ /* 0x000fe4000000005c */
[----:B------:R-:W-:Y:S01]  /*4d10*/  PRMT R93, RZ, 0x7610, R93 ;  /* 0x00007610ff5d7816 */ /* 0x000fe2000000005d */
[----:B------:R-:W4:Y:S01]  /*4d20*/  @!P6 LDG.E.U16 R98, desc[UR22][R46.64+0x6c0] ;  /* 0x0006c0162e62e981 */ /* 0x000f22000c1e1500 */
[----:B------:R-:W-:-:S03]  /*4d30*/  PRMT R94, RZ, 0x7610, R94 ;  /* 0x00007610ff5e7816 */ /* 0x000fc6000000005e */
[----:B------:R-:W4:Y:S04]  /*4d40*/  @!P5 LDG.E.U16 R99, desc[UR22][R46.64+0x700] ;  /* 0x000700162e63d981 */ /* 0x000f28000c1e1500 */
[----:B------:R-:W4:Y:S04]  /*4d50*/  @!P2 LDG.E.U16 R92, desc[UR22][R46.64+0x740] ;  /* 0x000740162e5ca981 */ /* 0x000f28000c1e1500 */
[----:B------:R-:W4:Y:S04]  /*4d60*/  @!P4 LDG.E.U16 R93, desc[UR22][R46.64+0x780] ;  /* 0x000780162e5dc981 */ /* 0x000f28000c1e1500 */
[----:B------:R0:W4:Y:S01]  /*4d70*/  @!P3 LDG.E.U16 R94, desc[UR22][R46.64+0x7c0] ;  /* 0x0007c0162e5eb981 */ /* 0x000122000c1e1500 */
[----:B------:R-:W1:Y:S01]  /*4d80*/  S2UR UR16, SR_CgaCtaId ;  /* 0x00000000001079c3 */ /* 0x000e620000008800 */
[----:B------:R-:W-:-:S04]  /*4d90*/  LOP3.LUT R43, R18, 0x3e0, RZ, 0xc0, !PT ;  /* 0x000003e0122b7812 */ /* 0x000fc800078ec0ff */
[----:B------:R-:W-:Y:S01]  /*4da0*/  IADD3 R106, PT, PT, R43, R77, RZ ;  /* 0x0000004d2b6a7210 */ /* 0x000fe20007ffe0ff */
[----:B------:R-:W-:-:S04]  /*4db0*/  UMOV UR21, 0x400 ;  /* 0x0000040000157882 */ /* 0x000fc80000000000 */
[----:B------:R-:W-:-:S04]  /*4dc0*/  IMAD R43, R43, 0x1f, R106 ;  /* 0x0000001f2b2b7824 */ /* 0x000fc800078e026a */
[C---:B0-----:R-:W-:Y:S01]  /*4dd0*/  VIADD R46, R43.reuse, 0x20 ;  /* 0x000000202b2e7836 */ /* 0x041fe20000000000 */
[C---:B------:R-:W-:Y:S02]  /*4de0*/  IADD3 R82, PT, PT, R43.reuse, 0x40, RZ ;  /* 0x000000402b527810 */ /* 0x040fe40007ffe0ff */
[----:B------:R-:W-:Y:S02]  /*4df0*/  IADD3 R84, PT, PT, R43, 0x60, RZ ;  /* 0x000000602b547810 */ /* 0x000fe40007ffe0ff */
[-C--:B------:R-:W-:Y:S01]  /*4e00*/  LEA.HI.SX32 R46, R46, R43.reuse, 0x1b ;  /* 0x0000002b2e2e7211 */ /* 0x080fe200078fdaff */
[----:B-1----:R-:W-:Y:S01]  /*4e10*/  ULEA UR21, UR16, UR21, 0x18 ;  /* 0x0000001510157291 */ /* 0x002fe2000f8ec0ff */
[-C--:B------:R-:W-:Y:S02]  /*4e20*/  LEA.HI.SX32 R82, R82, R43.reuse, 0x1b ;  /* 0x0000002b52527211 */ /* 0x080fe400078fdaff */
[----:B------:R-:W-:-:S03]  /*4e30*/  LEA.HI.SX32 R84, R84, R43, 0x1b ;  /* 0x0000002b54547211 */ /* 0x000fc600078fdaff */
[----:B------:R-:W-:Y:S02]  /*4e40*/  LEA R46, R46, UR21, 0x1 ;  /* 0x000000152e2e7c11 */ /* 0x000fe4000f8e08ff */
[----:B------:R-:W-:Y:S02]  /*4e50*/  LEA R113, R84, UR21, 0x1 ;  /* 0x0000001554717c11 */ /* 0x000fe4000f8e08ff */
[C---:B------:R-:W-:Y:S02]  /*4e60*/  IADD3 R84, PT, PT, R43.reuse, 0xa0, RZ ;  /* 0x000000a02b547810 */ /* 0x040fe40007ffe0ff */
[C---:B------:R-:W-:Y:S01]  /*4e70*/  IADD3 R112, PT, PT, R43.reuse, 0xc0, RZ ;  /* 0x000000c02b707810 */ /* 0x040fe20007ffe0ff */
[----:B------:R-:W-:-:S03]  /*4e80*/  VIADD R114, R43, 0xe0 ;  /* 0x000000e02b727836 */ /* 0x000fc60000000000 */
[-C--:B------:R-:W-:Y:S02]  /*4e90*/  LEA.HI.SX32 R112, R112, R43.reuse, 0x1b ;  /* 0x0000002b70707211 */ /* 0x080fe400078fdaff */
[C---:B------:R-:W-:Y:S02]  /*4ea0*/  IADD3 R120, PT, PT, R43.reuse, 0x100, RZ ;  /* 0x000001002b787810 */ /* 0x040fe40007ffe0ff */
[C---:B------:R-:W-:Y:S02]  /*4eb0*/  IADD3 R122, PT, PT, R43.reuse, 0x120, RZ ;  /* 0x000001202b7a7810 */ /* 0x040fe40007ffe0ff */
[C---:B------:R-:W-:Y:S01]  /*4ec0*/  IADD3 R124, PT, PT, R43.reuse, 0x140, RZ ;  /* 0x000001402b7c7810 */ /* 0x040fe20007ffe0ff */
[C---:B------:R-:W-:Y:S01]  /*4ed0*/  VIADD R160, R43.reuse, 0x1a0 ;  /* 0x000001a02ba07836 */ /* 0x040fe20000000000 */
[----:B------:R-:W-:Y:S02]  /*4ee0*/  LEA.HI.SX32 R114, R114, R43, 0x1b ;  /* 0x0000002b72727211 */ /* 0x000fe400078fdaff */
[----:B------:R-:W-:-:S02]  /*4ef0*/  IADD3 R152, PT, PT, R43, 0x160, RZ ;  /* 0x000001602b987810 */ /* 0x000fc40007ffe0ff */
[C---:B------:R-:W-:Y:S02]  /*4f00*/  IADD3 R154, PT, PT, R43.reuse, 0x180, RZ ;  /* 0x000001802b9a7810 */ /* 0x040fe40007ffe0ff */
[-C--:B------:R-:W-:Y:S02]  /*4f10*/  LEA.HI.SX32 R127, R120, R43.reuse, 0x1b ;  /* 0x0000002b787f7211 */ /* 0x080fe400078fdaff */
[C---:B------:R-:W-:Y:S02]  /*4f20*/  IADD3 R136, PT, PT, R43.reuse, 0x300, RZ ;  /* 0x000003002b887810 */ /* 0x040fe40007ffe0ff */
[----:B------:R-:W-:Y:S02]  /*4f30*/  IADD3 R134, PT, PT, R43, 0x340, RZ ;  /* 0x000003402b867810 */ /* 0x000fe40007ffe0ff */
[----:B------:R-:W-:Y:S02]  /*4f40*/  LEA.HI.SX32 R125, R122, R43, 0x1b ;  /* 0x0000002b7a7d7211 */ /* 0x000fe400078fdaff */
[----:B------:R-:W-:-:S02]  /*4f50*/  LEA R114, R114, UR21, 0x1 ;  /* 0x0000001572727c11 */ /* 0x000fc4000f8e08ff */
[-C--:B------:R-:W-:Y:S02]  /*4f60*/  LEA.HI.SX32 R122, R152, R43.reuse, 0x1b ;  /* 0x0000002b987a7211 */ /* 0x080fe400078fdaff */
[----:B------:R-:W-:Y:S02]  /*4f70*/  IADD3 R119, PT, PT, R43, 0x1c0, RZ ;  /* 0x000001c02b777810 */ /* 0x000fe40007ffe0ff */
[-C--:B------:R-:W-:Y:S02]  /*4f80*/  LEA.HI.SX32 R123, R154, R43.reuse, 0x1b ;  /* 0x0000002b9a7b7211 */ /* 0x080fe400078fdaff */
[----:B------:R-:W-:Y:S02]  /*4f90*/  LEA R127, R127, UR21, 0x1 ;  /* 0x000000157f7f7c11 */ /* 0x000fe4000f8e08ff */
[----:B------:R-:W-:Y:S02]  /*4fa0*/  LEA.HI.SX32 R129, R134, R43, 0x1b ;  /* 0x0000002b86817211 */ /* 0x000fe400078fdaff */
[----:B------:R-:W-:-:S02]  /*4fb0*/  LEA R125, R125, UR21, 0x1 ;  /* 0x000000157d7d7c11 */ /* 0x000fc4000f8e08ff */
[C---:B------:R-:W-:Y:S01]  /*4fc0*/  IADD3 R121, PT, PT, R43.reuse, 0x200, RZ ;  /* 0x000002002b797810 */ /* 0x040fe20007ffe0ff */
[C---:B------:R-:W-:Y:S01]  /*4fd0*/  VIADD R118, R43.reuse, 0x260 ;  /* 0x000002602b767836 */ /* 0x040fe20000000000 */
[----:B------:R-:W-:Y:S02]  /*4fe0*/  IADD3 R142, PT, PT, R43, 0x240, RZ ;  /* 0x000002402b8e7810 */ /* 0x000fe40007ffe0ff */
[-C--:B------:R-:W-:Y:S02]  /*4ff0*/  LEA.HI.SX32 R119, R119, R43.reuse, 0x1b ;  /* 0x0000002b77777211 */ /* 0x080fe400078fdaff */
[----:B------:R-:W-:Y:S02]  /*5000*/  LEA R123, R123, UR21, 0x1 ;  /* 0x000000157b7b7c11 */ /* 0x000fe4000f8e08ff */
[----:B------:R-:W-:Y:S02]  /*5010*/  IADD3 R140, PT, PT, R43, 0x280, RZ ;  /* 0x000002802b8c7810 */ /* 0x000fe40007ffe0ff */
[----:B------:R-:W-:-:S02]  /*5020*/  LEA.HI.SX32 R121, R121, R43, 0x1b ;  /* 0x0000002b79797211 */ /* 0x000fc400078fdaff */
[----:B------:R-:W-:Y:S02]  /*5030*/  IADD3 R138, PT, PT, R43, 0x2a0, RZ ;  /* 0x000002a02b8a7810 */ /* 0x000fe40007ffe0ff */
[-C--:B------:R-:W-:Y:S02]  /*5040*/  LEA.HI.SX32 R117, R142, R43.reuse, 0x1b ;  /* 0x0000002b8e757211 */ /* 0x080fe400078fdaff */
[----:B------:R-:W-:Y:S02]  /*5050*/  LEA R119, R119, UR21, 0x1 ;  /* 0x0000001577777c11 */ /* 0x000fe4000f8e08ff */
[----:B------:R-:W-:Y:S02]  /*5060*/  LEA.HI.SX32 R118, R118, R43, 0x1b ;  /* 0x0000002b76767211 */ /* 0x000fe400078fdaff */
[C---:B------:R-:W-:Y:S01]  /*5070*/  IADD3 R132, PT, PT, R43.reuse, 0x360, RZ ;  /* 0x000003602b847810 */ /* 0x040fe20007ffe0ff */
[C---:B------:R-:W-:Y:S01]  /*5080*/  VIADD R126, R43.reuse, 0x3e0 ;  /* 0x000003e02b7e7836 */ /* 0x040fe20000000000 */
[----:B------:R-:W-:-:S02]  /*5090*/  IADD3 R130, PT, PT, R43, 0x3a0, RZ ;  /* 0x000003a02b827810 */ /* 0x000fc40007ffe0ff */
[----:B------:R-:W-:Y:S02]  /*50a0*/  IADD3 R128, PT, PT, R43, 0x3c0, RZ ;  /* 0x000003c02b807810 */ /* 0x000fe40007ffe0ff */
[-C--:B------:R-:W-:Y:S02]  /*50b0*/  LEA.HI.SX32 R131, R132, R43.reuse, 0x1b ;  /* 0x0000002b84837211 */ /* 0x080fe400078fdaff */
[-C--:B------:R-:W-:Y:S02]  /*50c0*/  LEA.HI.SX32 R130, R130, R43.reuse, 0x1b ;  /* 0x0000002b82827211 */ /* 0x080fe400078fdaff */
[----:B------:R-:W-:Y:S02]  /*50d0*/  SHF.L.U32 R106, R106, 0x5, RZ ;  /* 0x000000056a6a7819 */ /* 0x000fe400000006ff */
[-C--:B------:R-:W-:Y:S02]  /*50e0*/  LEA.HI.SX32 R128, R128, R43.reuse, 0x1b ;  /* 0x0000002b80807211 */ /* 0x080fe400078fdaff */
[----:B------:R-:W-:-:S02]  /*50f0*/  LEA.HI.SX32 R126, R126, R43, 0x1b ;  /* 0x0000002b7e7e7211 */ /* 0x000fc400078fdaff */
[----:B------:R-:W-:Y:S02]  /*5100*/  LEA R131, R131, UR21, 0x1 ;  /* 0x0000001583837c11 */ /* 0x000fe4000f8e08ff */
[----:B------:R-:W-:Y:S01]  /*5110*/  LEA.HI.SX32 R106, R106, R106, 0x1b ;  /* 0x0000006a6a6a7211 */ /* 0x000fe200078fdaff */
[C---:B--2---:R-:W-:Y:S01]  /*5120*/  FMUL.FTZ R42, R41.reuse, R62 ;  /* 0x0000003e292a7220 */ /* 0x044fe20000410000 */
[----:B------:R-:W-:-:S03]  /*5130*/  FMUL.FTZ R47, R41, R61 ;  /* 0x0000003d292f7220 */ /* 0x000fc60000410000 */
[----:B------:R-:W-:Y:S01]  /*5140*/  FMUL.RZ R81, R42, 0.15915493667125701904 ;  /* 0x3e22f9832a517820 */ /* 0x000fe2000040c000 */
[----:B------:R-:W-:Y:S01]  /*5150*/  FMUL.FTZ R42, R40, 1.4426950216293334961 ;  /* 0x3fb8aa3b282a7820 */ /* 0x000fe20000410000 */
[----:B------:R-:W-:Y:S01]  /*5160*/  LEA.HI.SX32 R40, R43, R43, 0x1b ;  /* 0x0000002b2b287211 */ /* 0x000fe200078fdaff */
[----:B------:R-:W-:Y:S01]  /*5170*/  FMUL.RZ R116, R47, 0.15915493667125701904 ;  /* 0x3e22f9832f747820 */ /* 0x000fe2000040c000 */
[----:B------:R-:W-:Y:S02]  /*5180*/  LEA R47, R82, UR21, 0x1 ;  /* 0x00000015522f7c11 */ /* 0x000fe4000f8e08ff */
[----:B------:R-:W-:Y:S02]  /*5190*/  LEA R40, R40, UR21, 0x1 ;  /* 0x0000001528287c11 */ /* 0x000fe4000f8e08ff */
[----:B------:R-:W-:-:S04]  /*51a0*/  IADD3 R82, PT, PT, R43, 0x80, RZ ;  /* 0x000000802b527810 */ /* 0x000fc80007ffe0ff */
[----:B------:R-:W-:Y:S01]  /*51b0*/  LEA.HI.SX32 R82, R82, R43, 0x1b ;  /* 0x0000002b52527211 */ /* 0x000fe200078fdaff */
[----:B------:R-:W-:Y:S01]  /*51c0*/  FMUL.FTZ R133, R41, R57 ;  /* 0x0000003929857220 */ /* 0x000fe20000410000 */
[----:B------:R-:W-:Y:S01]  /*51d0*/  MUFU.SIN R85, R81 ;  /* 0x0000005100557308 */ /* 0x000fe20000000400 */
[----:B---3--:R0:W-:Y:S04]  /*51e0*/  STS.U16 [R40], R51 ;  /* 0x0000003328007388 */ /* 0x0081e80000000400 */
[----:B------:R-:W-:Y:S04]  /*51f0*/  STS.U16 [R46+0x40], R79 ;  /* 0x0000404f2e007388 */ /* 0x000fe80000000400 */
[----:B-----5:R1:W-:Y:S01]  /*5200*/  STS.U16 [R47+0x80], R78 ;  /* 0x0000804e2f007388 */ /* 0x0203e20000000400 */
[----:B0-----:R-:W-:-:S03]  /*5210*/  LEA.HI.SX32 R51, R84, R43, 0x1b ;  /* 0x0000002b54337211 */ /* 0x001fc600078fdaff */
[----:B------:R0:W-:Y:S01]  /*5220*/  STS.U16 [R113+0xc0], R50 ;  /* 0x0000c03271007388 */ /* 0x0001e20000000400 */
[----:B------:R-:W-:Y:S01]  /*5230*/  LEA R40, R82, UR21, 0x1 ;  /* 0x0000001552287c11 */ /* 0x000fe2000f8e08ff */
[----:B-1----:R-:W-:Y:S01]  /*5240*/  FMUL.FTZ R47, R41, R60 ;  /* 0x0000003c292f7220 */ /* 0x002fe20000410000 */
[----:B------:R-:W-:-:S03]  /*5250*/  LEA R46, R51, UR21, 0x1 ;  /* 0x00000015332e7c11 */ /* 0x000fc6000f8e08ff */
[----:B0-----:R-:W-:Y:S01]  /*5260*/  FMUL.RZ R50, R47, 0.15915493667125701904 ;  /* 0x3e22f9832f327820 */ /* 0x001fe2000040c000 */
[----:B------:R-:W-:Y:S01]  /*5270*/  LEA R47, R112, UR21, 0x1 ;  /* 0x00000015702f7c11 */ /* 0x000fe2000f8e08ff */
[----:B----4-:R0:W-:Y:S04]  /*5280*/  STS.U16 [R40+0x100], R111 ;  /* 0x0001006f28007388 */ /* 0x0101e80000000400 */
[----:B------:R-:W-:Y:S04]  /*5290*/  STS.U16 [R46+0x140], R45 ;  /* 0x0001402d2e007388 */ /* 0x000fe80000000400 */
[----:B------:R1:W-:Y:S01]  /*52a0*/  STS.U16 [R47+0x180], R44 ;  /* 0x0001802c2f007388 */ /* 0x0003e20000000400 */
[----:B------:R-:W-:Y:S01]  /*52b0*/  MUFU.COS R88, R81 ;  /* 0x0000005100587308 */ /* 0x000fe20000000000 */
[----:B0-----:R-:W-:Y:S01]  /*52c0*/  FMUL.FTZ R40, R41, R59 ;  /* 0x0000003b29287220 */ /* 0x001fe20000410000 */
[----:B------:R-:W-:Y:S01]  /*52d0*/  LEA.HI.SX32 R113, R136, R43, 0x1b ;  /* 0x0000002b88717211 */ /* 0x000fe200078fdaff */
[----:B------:R-:W-:Y:S01]  /*52e0*/  FMUL.RZ R136, R133, 0.15915493667125701904 ;  /* 0x3e22f98385887820 */ /* 0x000fe2000040c000 */
[----:B------:R-:W-:-:S02]  /*52f0*/  LEA R133, R122, UR21, 0x1 ;  /* 0x000000157a857c11 */ /* 0x000fc4000f8e08ff */
[-C--:B-1----:R-:W-:Y:S02]  /*5300*/  LEA.HI.SX32 R47, R124, R43.reuse, 0x1b ;  /* 0x0000002b7c2f7211 */ /* 0x082fe400078fdaff */
[----:B------:R-:W-:Y:S01]  /*5310*/  MUFU.SIN R81, R116 ;  /* 0x0000007400517308 */ /* 0x000fe20000000400 */
[----:B------:R-:W-:Y:S02]  /*5320*/  IADD3 R44, PT, PT, R43, 0x1e0, RZ ;  /* 0x000001e02b2c7810 */ /* 0x000fe40007ffe0ff */
[-C--:B------:R-:W-:Y:S02]  /*5330*/  LEA.HI.SX32 R124, R160, R43.reuse, 0x1b ;  /* 0x0000002ba07c7211 */ /* 0x080fe400078fdaff */
[----:B------:R-:W-:Y:S01]  /*5340*/  LEA R134, R47, UR21, 0x1 ;  /* 0x000000152f867c11 */ /* 0x000fe2000f8e08ff */
[----:B------:R0:W-:Y:S02]  /*5350*/  STS.U16 [R114+0x1c0], R49 ;  /* 0x0001c03172007388 */ /* 0x0001e40000000400 */
[----:B------:R1:W-:Y:S01]  /*5360*/  MUFU.COS R83, R116 ;  /* 0x0000007400537308 */ /* 0x0003e20000000000 */
[----:B------:R-:W-:Y:S01]  /*5370*/  FMUL.RZ R111, R40, 0.15915493667125701904 ;  /* 0x3e22f983286f7820 */ /* 0x000fe2000040c000 */
[----:B------:R-:W-:Y:S01]  /*5380*/  LEA.HI.SX32 R120, R44, R43, 0x1b ;  /* 0x0000002b2c787211 */ /* 0x000fe200078fdaff */
[----:B------:R2:W-:Y:S01]  /*5390*/  STS.U16 [R127+0x200], R110 ;  /* 0x0002006e7f007388 */ /* 0x0005e20000000400 */
[----:B------:R-:W-:Y:S01]  /*53a0*/  LEA R124, R124, UR21, 0x1 ;  /* 0x000000157c7c7c11 */ /* 0x000fe2000f8e08ff */
[----:B------:R-:W-:Y:S01]  /*53b0*/  FMUL.FTZ R115, R42, R61 ;  /* 0x0000003d2a737220 */ /* 0x000fe20000410000 */
[C---:B-1----:R-:W-:Y:S01]  /*53c0*/  IADD3 R116, PT, PT, R43.reuse, 0x220, RZ ;  /* 0x000002202b747810 */ /* 0x042fe20007ffe0ff */
[----:B------:R-:W-:Y:S01]  /*53d0*/  STS.U16 [R125+0x240], R48 ;  /* 0x000240307d007388 */ /* 0x000fe20000000400 */
[----:B------:R-:W-:Y:S01]  /*53e0*/  MUFU.SIN R82, R50 ;  /* 0x0000003200527308 */ /* 0x000fe20000000400 */
[----:B0-----:R-:W-:-:S02]  /*53f0*/  IADD3 R114, PT, PT, R43, 0x2c0, RZ ;  /* 0x000002c02b727810 */ /* 0x001fc40007ffe0ff */
[----:B------:R-:W-:Y:S01]  /*5400*/  LEA.HI.SX32 R116, R116, R43, 0x1b ;  /* 0x0000002b74747211 */ /* 0x000fe200078fdaff */
[----:B------:R-:W-:Y:S01]  /*5410*/  STS.U16 [R134+0x280], R109 ;  /* 0x0002806d86007388 */ /* 0x000fe20000000400 */
[C---:B------:R-:W-:Y:S01]  /*5420*/  IADD3 R40, PT, PT, R43.reuse, 0x2e0, RZ ;  /* 0x000002e02b287810 */ /* 0x040fe20007ffe0ff */
[----:B------:R-:W-:Y:S01]  /*5430*/  VIADD R112, R43, 0x320 ;  /* 0x000003202b707836 */ /* 0x000fe20000000000 */
[----:B--2---:R-:W-:Y:S01]  /*5440*/  LEA R127, R120, UR21, 0x1 ;  /* 0x00000015787f7c11 */ /* 0x004fe2000f8e08ff */
[----:B------:R-:W-:Y:S01]  /*5450*/  MUFU.COS R78, R50 ;  /* 0x00000032004e7308 */ /* 0x000fe20000000000 */
[----:B------:R0:W-:Y:S01]  /*5460*/  STS.U16 [R133+0x2c0], R108 ;  /* 0x0002c06c85007388 */ /* 0x0001e20000000400 */
[----:B------:R-:W-:-:S03]  /*5470*/  LEA R110, R121, UR21, 0x1 ;  /* 0x00000015796e7c11 */ /* 0x000fc6000f8e08ff */
[----:B------:R-:W-:Y:S03]  /*5480*/  STS.U16 [R123+0x300], R80 ;  /* 0x000300507b007388 */ /* 0x000fe60000000400 */
[----:B------:R-:W-:Y:S01]  /*5490*/  MUFU.SIN R49, R111 ;  /* 0x0000006f00317308 */ /* 0x000fe20000000400 */
[----:B------:R1:W-:Y:S01]  /*54a0*/  STS.U16 [R124+0x340], R107 ;  /* 0x0003406b7c007388 */ /* 0x0003e20000000400 */
[----:B------:R-:W-:Y:S02]  /*54b0*/  LEA.HI.SX32 R114, R114, R43, 0x1b ;  /* 0x0000002b72727211 */ /* 0x000fe400078fdaff */
[----:B0-----:R-:W-:-:S04]  /*54c0*/  LEA R108, R117, UR21, 0x1 ;  /* 0x00000015756c7c11 */ /* 0x001fc8000f8e08ff */
[----:B------:R0:W-:Y:S01]  /*54d0*/  MUFU.COS R50, R111 ;  /* 0x0000006f00327308 */ /* 0x0001e20000000000 */
[----:B------:R-:W-:Y:S02]  /*54e0*/  LEA.HI.SX32 R40, R40, R43, 0x1b ;  /* 0x0000002b28287211 */ /* 0x000fe400078fdaff */
[----:B-1----:R-:W-:Y:S01]  /*54f0*/  LEA R107, R116, UR21, 0x1 ;  /* 0x00000015746b7c11 */ /* 0x002fe2000f8e08ff */
[----:B------:R-:W-:Y:S01]  /*5500*/  STS.U16 [R119+0x380], R86 ;  /* 0x0003805677007388 */ /* 0x000fe20000000400 */
[----:B------:R-:W-:-:S03]  /*5510*/  LEA R109, R118, UR21, 0x1 ;  /* 0x00000015766d7c11 */ /* 0x000fc6000f8e08ff */
[----:B------:R1:W-:Y:S01]  /*5520*/  MUFU.EX2 R84, R115 ;  /* 0x0000007300547308 */ /* 0x0003e20000000800 */
[-C--:B0-----:R-:W-:Y:S01]  /*5530*/  LEA.HI.SX32 R111, R140, R43.reuse, 0x1b ;  /* 0x0000002b8c6f7211 */ /* 0x081fe200078fdaff */
[----:B------:R0:W-:Y:S01]  /*5540*/  STS.U16 [R127+0x3c0], R104 ;  /* 0x0003c0687f007388 */ /* 0x0001e20000000400 */
[----:B------:R-:W-:Y:S02]  /*5550*/  IADD3 R46, PT, PT, R43, 0x380, RZ ;  /* 0x000003802b2e7810 */ /* 0x000fe40007ffe0ff */
[----:B------:R-:W-:Y:S02]  /*5560*/  LEA R116, R111, UR21, 0x1 ;  /* 0x000000156f747c11 */ /* 0x000fe4000f8e08ff */
[-C--:B-1----:R-:W-:Y:S01]  /*5570*/  LEA.HI.SX32 R115, R138, R43.reuse, 0x1b ;  /* 0x0000002b8a737211 */ /* 0x082fe200078fdaff */
[----:B------:R1:W-:Y:S01]  /*5580*/  STS.U16 [R110+0x400], R105 ;  /* 0x000400696e007388 */ /* 0x0003e20000000400 */
[----:B------:R-:W-:Y:S02]  /*5590*/  LEA.HI.SX32 R112, R112, R43, 0x1b ;  /* 0x0000002b70707211 */ /* 0x000fe400078fdaff */
[----:B0-----:R-:W-:Y:S01]  /*55a0*/  LEA R104, R115, UR21, 0x1 ;  /* 0x0000001573687c11 */ /* 0x001fe2000f8e08ff */
[----:B------:R-:W-:Y:S01]  /*55b0*/  STS.U16 [R107+0x440], R100 ;  /* 0x000440646b007388 */ /* 0x000fe20000000400 */
[----:B------:R-:W-:-:S02]  /*55c0*/  LEA R114, R114, UR21, 0x1 ;  /* 0x0000001572727c11 */ /* 0x000fc4000f8e08ff */
[----:B------:R-:W-:Y:S01]  /*55d0*/  LEA.HI.SX32 R132, R46, R43, 0x1b ;  /* 0x0000002b2e847211 */ /* 0x000fe200078fdaff */
[----:B------:R0:W-:Y:S01]  /*55e0*/  STS.U16 [R108+0x480], R101 ;  /* 0x000480656c007388 */ /* 0x0001e20000000400 */
[----:B------:R-:W-:Y:S02]  /*55f0*/  LEA R113, R113, UR21, 0x1 ;  /* 0x0000001571717c11 */ /* 0x000fe4000f8e08ff */
[----:B-1----:R-:W-:Y:S01]  /*5600*/  LEA R105, R40, UR21, 0x1 ;  /* 0x0000001528697c11 */ /* 0x002fe2000f8e08ff */
[----:B------:R-:W-:Y:S01]  /*5610*/  STS.U16 [R109+0x4c0], R102 ;  /* 0x0004c0666d007388 */ /* 0x000fe20000000400 */
[----:B------:R-:W-:Y:S01]  /*5620*/  LEA R112, R112, UR21, 0x1 ;  /* 0x0000001570707c11 */ /* 0x000fe2000f8e08ff */
[----:B------:R-:W-:Y:S01]  /*5630*/  FMUL.FTZ R89, R42, R62 ;  /* 0x0000003e2a597220 */ /* 0x000fe20000410000 */
[----:B------:R-:W-:Y:S01]  /*5640*/  LEA R40, R129, UR21, 0x1 ;  /* 0x0000001581287c11 */ /* 0x000fe2000f8e08ff */
[----:B------:R-:W-:Y:S01]  /*5650*/  STS.U16 [R116+0x500], R103 ;  /* 0x0005006774007388 */ /* 0x000fe20000000400 */
[----:B------:R-:W-:-:S03]  /*5660*/  LEA R132, R132, UR21, 0x1 ;  /* 0x0000001584847c11 */ /* 0x000fc6000f8e08ff */
[----:B------:R-:W-:Y:S04]  /*5670*/  STS.U16 [R104+0x540], R87 ;  /* 0x0005405768007388 */ /* 0x000fe80000000400 */
[----:B------:R1:W-:Y:S01]  /*5680*/  STS.U16 [R114+0x580], R95 ;  /* 0x0005805f72007388 */ /* 0x0003e20000000400 */
[----:B0-----:R-:W-:-:S03]  /*5690*/  LEA R101, R126, UR21, 0x1 ;  /* 0x000000157e657c11 */ /* 0x001fc6000f8e08ff */
[----:B------:R0:W-:Y:S04]  /*56a0*/  STS.U16 [R105+0x5c0], R96 ;  /* 0x0005c06069007388 */ /* 0x0001e80000000400 */
[----:B------:R-:W-:Y:S01]  /*56b0*/  STS.U16 [R113+0x600], R90 ;  /* 0x0006005a71007388 */ /* 0x000fe20000000400 */
[----:B-1----:R-:W-:-:S03]  /*56c0*/  LEA R95, R130, UR21, 0x1 ;  /* 0x00000015825f7c11 */ /* 0x002fc6000f8e08ff */
[----:B------:R-:W-:Y:S01]  /*56d0*/  STS.U16 [R112+0x640], R91 ;  /* 0x0006405b70007388 */ /* 0x000fe20000000400 */
[----:B0-----:R-:W-:-:S03]  /*56e0*/  LEA R96, R128, UR21, 0x1 ;  /* 0x0000001580607c11 */ /* 0x001fc6000f8e08ff */
[----:B------:R0:W-:Y:S01]  /*56f0*/  STS.U16 [R40+0x680], R97 ;  /* 0x0006806128007388 */ /* 0x0001e20000000400 */
[----:B------:R-:W1:Y:S03]  /*5700*/  MUFU.EX2 R89, R89 ;  /* 0x0000005900597308 */ /* 0x000e660000000800 */
[----:B------:R-:W-:Y:S04]  /*5710*/  STS.U16 [R131+0x6c0], R98 ;  /* 0x0006c06283007388 */ /* 0x000fe80000000400 */
[----:B------:R-:W-:Y:S01]  /*5720*/  STS.U16 [R132+0x700], R99 ;  /* 0x0007006384007388 */ /* 0x000fe20000000400 */
[----:B0-----:R-:W-:-:S03]  /*5730*/  LEA R40, R106, UR21, 0x1 ;  /* 0x000000156a287c11 */ /* 0x001fc6000f8e08ff */
[----:B------:R0:W-:Y:S04]  /*5740*/  STS.U16 [R95+0x740], R92 ;  /* 0x0007405c5f007388 */ /* 0x0001e80000000400 */
[----:B------:R2:W-:Y:S04]  /*5750*/  STS.U16 [R96+0x780], R93 ;  /* 0x0007805d60007388 */ /* 0x0005e80000000400 */
[----:B------:R3:W-:Y:S01]  /*5760*/  STS.U16 [R101+0x7c0], R94 ;  /* 0x0007c05e65007388 */ /* 0x0007e20000000400 */
[----:B------:R-:W-:-:S03]  /*5770*/  NOP ;  /* 0x0000000000007918 */ /* 0x000fc60000000000 */
[----:B------:R-:W4:Y:S01]  /*5780*/  LDS.U16 R91, [R40] ;  /* 0x00000000285b7984 */ /* 0x000f220000000400 */
[----:B------:R-:W-:Y:S01]  /*5790*/  SHF.L.U32 R119, R18, 0x4, RZ ;  /* 0x0000000412777819 */ /* 0x000fe200000006ff */
[----:B0-----:R-:W-:Y:S01]  /*57a0*/  FMUL.FTZ R92, R41, R53 ;  /* 0x00000035295c7220 */ /* 0x001fe20000410000 */
[----:B------:R-:W-:Y:S01]  /*57b0*/  UIMAD UR16, UR6, -0x800, UR19 ;  /* 0xfffff800061078a4 */ /* 0x000fe2000f8e0213 */
[----:B-1----:R-:W-:Y:S01]  /*57c0*/  FMUL.FTZ R88, R89, R88 ;  /* 0x0000005859587220 */ /* 0x002fe20000410000 */
[----:B------:R-:W-:Y:S01]  /*57d0*/  IADD3 R95, PT, PT, R119, 0x3, RZ ;  /* 0x00000003775f7810 */ /* 0x000fe20007ffe0ff */
[----:B--2---:R-:W-:Y:S01]  /*57e0*/  FMUL.RZ R96, R92, 0.15915493667125701904 ;  /* 0x3e22f9835c607820 */ /* 0x004fe2000040c000 */
[----:B------:R-:W-:Y:S01]  /*57f0*/  FMUL.FTZ R79, R42, R60 ;  /* 0x0000003c2a4f7220 */ /* 0x000fe20000410000 */
[----:B------:R-:W0:Y:S01]  /*5800*/  LDS.U16 R92, [R40+0x4] ;  /* 0x00000400285c7984 */ /* 0x000e220000000400 */
[----:B------:R-:W-:Y:S02]  /*5810*/  ISETP.GE.U32.AND P3, PT, R95, UR16, PT ;  /* 0x000000105f007c0c */ /* 0x000fe4000bf66070 */
[----:B------:R-:W-:Y:S01]  /*5820*/  ISETP.GE.U32.AND P6, PT, R119, UR16, PT ;  /* 0x0000001077007c0c */ /* 0x000fe2000bfc6070 */
[----:B------:R-:W1:Y:S03]  /*5830*/  LDS.U16 R95, [R40+0xa] ;  /* 0x00000a00285f7984 */ /* 0x000e660000000400 */
[----:B------:R-:W-:Y:S01]  /*5840*/  FSEL R115, R88, 1, !P6 ;  /* 0x3f80000058737808 */ /* 0x000fe20007000000 */
[----:B------:R-:W-:Y:S01]  /*5850*/  FMUL.FTZ R85, R89, R85 ;  /* 0x0000005559557220 */ /* 0x000fe20000410000 */
[----:B------:R-:W2:Y:S01]  /*5860*/  LDS.U16 R88, [R40+0xc] ;  /* 0x00000c0028587984 */ /* 0x000ea20000000400 */
[----:B---3--:R-:W-:Y:S01]  /*5870*/  IADD3 R94, PT, PT, R119, 0x2, RZ ;  /* 0x00000002775e7810 */ /* 0x008fe20007ffe0ff */
[----:B------:R-:W-:Y:S01]  /*5880*/  FMUL.FTZ R51, R42, R59 ;  /* 0x0000003b2a337220 */ /* 0x000fe20000410000 */
[C---:B------:R-:W-:Y:S01]  /*5890*/  FMUL.FTZ R111, R84.reuse, R83 ;  /* 0x00000053546f7220 */ /* 0x040fe20000410000 */
[----:B------:R-:W-:Y:S01]  /*58a0*/  FMUL.FTZ R114, R84, R81 ;  /* 0x0000005154727220 */ /* 0x000fe20000410000 */
[----:B------:R-:W-:Y:S01]  /*58b0*/  ISETP.GE.U32.AND P4, PT, R94, UR16, PT ;  /* 0x000000105e007c0c */ /* 0x000fe2000bf86070 */
[----:B------:R-:W-:Y:S01]  /*58c0*/  FMUL.FTZ R122, R42, R57 ;  /* 0x000000392a7a7220 */ /* 0x000fe20000410000 */
[----:B------:R-:W3:Y:S01]  /*58d0*/  LDS.U16 R94, [R40+0x8] ;  /* 0x00000800285e7984 */ /* 0x000ee20000000400 */
[----:B------:R-:W5:Y:S01]  /*58e0*/  MUFU.EX2 R79, R79 ;  /* 0x0000004f004f7308 */ /* 0x000f620000000800 */
[----:B------:R-:W-:-:S02]  /*58f0*/  FSEL R118, R85, RZ, !P6 ;  /* 0x000000ff55767208 */ /* 0x000fc40007000000 */
[----:B------:R-:W3:Y:S04]  /*5900*/  LDS.U16 R85, [R40+0xe] ;  /* 0x00000e0028557984 */ /* 0x000ee80000000400 */
[----:B------:R-:W-:Y:S01]  /*5910*/  LDS.U16 R97, [R40+0x2] ;  /* 0x0000020028617984 */ /* 0x000fe20000000400 */
[----:B------:R-:W1:Y:S01]  /*5920*/  MUFU.EX2 R51, R51 ;  /* 0x0000003300337308 */ /* 0x000e620000000800 */
[----:B------:R-:W-:Y:S02]  /*5930*/  FMUL.FTZ R83, R41, R39 ;  /* 0x0000002729537220 */ /* 0x000fe40000410000 */
[----:B------:R-:W-:Y:S01]  /*5940*/  LDS.U16 R93, [R40+0x6] ;  /* 0x00000600285d7984 */ /* 0x000fe20000000400 */
[----:B----4-:R-:W-:-:S05]  /*5950*/  SHF.L.U32 R91, R91, 0x10, RZ ;  /* 0x000000105b5b7819 */ /* 0x010fca00000006ff */
[----:B------:R-:W-:Y:S01]  /*5960*/  FMUL.FTZ R91, R0, R91 ;  /* 0x0000005b005b7220 */ /* 0x000fe20000410000 */
[----:B-----5:R-:W-:Y:S01]  /*5970*/  FMUL.FTZ R82, R79, R82 ;  /* 0x000000524f527220 */ /* 0x020fe20000410000 */
[----:B0-----:R-:W-:-:S03]  /*5980*/  SHF.L.U32 R81, R92, 0x10, RZ ;  /* 0x000000105c517819 */ /* 0x001fc600000006ff */
[----:B------:R-:W-:Y:S01]  /*5990*/  FSEL R117, R91, RZ, !P6 ;  /* 0x000000ff5b757208 */ /* 0x000fe20007000000 */
[----:B------:R-:W-:Y:S01]  /*59a0*/  FMUL.RZ R91, R83, 0.15915493667125701904 ;  /* 0x3e22f983535b7820 */ /* 0x000fe2000040c000 */
[----:B-1----:R-:W-:Y:S01]  /*59b0*/  SHF.L.U32 R84, R95, 0x10, RZ ;  /* 0x000000105f547819 */ /* 0x002fe200000006ff */
[----:B------:R-:W0:Y:S01]  /*59c0*/  LDS.U16 R83, [R40+0x10] ;  /* 0x0000100028537984 */ /* 0x000e220000000400 */
[----:B------:R-:W-:Y:S01]  /*59d0*/  FMUL.FTZ R113, R2, R81 ;  /* 0x0000005102717220 */ /* 0x000fe20000410000 */
[----:B------:R-:W-:Y:S01]  /*59e0*/  FSEL R110, R82, RZ, !P4 ;  /* 0x000000ff526e7208 */ /* 0x000fe20006000000 */
[----:B------:R-:W-:Y:S01]  /*59f0*/  FMUL.FTZ R103, R51, R50 ;  /* 0x0000003233677220 */ /* 0x000fe20000410000 */
[----:B------:R-:W1:Y:S01]  /*5a00*/  LDS.U16 R81, [R40+0x12] ;  /* 0x0000120028517984 */ /* 0x000e620000000400 */
[----:B------:R-:W-:Y:S01]  /*5a10*/  FMUL.FTZ R84, R3, R84 ;  /* 0x0000005403547220 */ /* 0x000fe20000410000 */
[----:B------:R-:W-:Y:S01]  /*5a20*/  FMUL.FTZ R106, R51, R49 ;  /* 0x00000031336a7220 */ /* 0x000fe20000410000 */
[----:B--2---:R-:W-:Y:S01]  /*5a30*/  SHF.L.U32 R51, R88, 0x10, RZ ;  /* 0x0000001058337819 */ /* 0x004fe200000006ff */
[----:B------:R-:W2:Y:S02]  /*5a40*/  LDS.U16 R82, [R40+0x16] ;  /* 0x0000160028527984 */ /* 0x000ea40000000400 */
[----:B------:R-:W-:-:S02]  /*5a50*/  FSEL R108, R84, RZ, !P4 ;  /* 0x000000ff546c7208 */ /* 0x000fc40006000000 */
[----:B------:R-:W4:Y:S01]  /*5a60*/  LDS.U16 R84, [R40+0x14] ;  /* 0x0000140028547984 */ /* 0x000f220000000400 */
[----:B------:R-:W-:-:S03]  /*5a70*/  FMUL.FTZ R105, R4, R51 ;  /* 0x0000003304697220 */ /* 0x000fc60000410000 */
[----:B------:R-:W5:Y:S04]  /*5a80*/  LDS.U16 R50, [R40+0x1a] ;  /* 0x00001a0028327984 */ /* 0x000f680000000400 */
[----:B------:R-:W5:Y:S01]  /*5a90*/  LDS.U16 R51, [R40+0x18] ;  /* 0x0000180028337984 */ /* 0x000f620000000400 */
[----:B---3--:R-:W-:Y:S01]  /*5aa0*/  SHF.L.U32 R94, R94, 0x10, RZ ;  /* 0x000000105e5e7819 */ /* 0x008fe200000006ff */
[----:B------:R-:W-:Y:S01]  /*5ab0*/  FMUL.FTZ R78, R79, R78 ;  /* 0x0000004e4f4e7220 */ /* 0x000fe20000410000 */
[----:B------:R-:W-:-:S03]  /*5ac0*/  SHF.L.U32 R85, R85, 0x10, RZ ;  /* 0x0000001055557819 */ /* 0x000fc600000006ff */
[----:B------:R-:W-:Y:S01]  /*5ad0*/  FMUL.FTZ R94, R3, R94 ;  /* 0x0000005e035e7220 */ /* 0x000fe20000410000 */
[----:B------:R-:W-:Y:S01]  /*5ae0*/  IADD3 R79, PT, PT, R119, 0x7, RZ ;  /* 0x00000007774f7810 */ /* 0x000fe20007ffe0ff */
[----:B------:R-:W-:Y:S01]  /*5af0*/  MUFU.SIN R43, R136 ;  /* 0x00000088002b7308 */ /* 0x000fe20000000400 */
[----:B------:R-:W-:Y:S01]  /*5b00*/  FSEL R107, R78, 1, !P4 ;  /* 0x3f8000004e6b7808 */ /* 0x000fe20006000000 */
[----:B------:R-:W-:Y:S01]  /*5b10*/  FMUL.FTZ R85, R4, R85 ;  /* 0x0000005504557220 */ /* 0x000fe20000410000 */
[----:B------:R-:W-:Y:S02]  /*5b20*/  FSEL R109, R94, RZ, !P4 ;  /* 0x000000ff5e6d7208 */ /* 0x000fe40006000000 */
[----:B------:R-:W-:-:S03]  /*5b30*/  ISETP.GE.U32.AND P4, PT, R79, UR16, PT ;  /* 0x000000104f007c0c */ /* 0x000fc6000bf86070 */
[----:B------:R-:W-:Y:S01]  /*5b40*/  MUFU.COS R47, R136 ;  /* 0x00000088002f7308 */ /* 0x000fe20000000000 */
[----:B------:R-:W-:-:S07]  /*5b50*/  VIADD R79, R119, 0x8 ;  /* 0x00000008774f7836 */ /* 0x000fce0000000000 */
[----:B------:R-:W3:Y:S01]  /*5b60*/  MUFU.EX2 R48, R122 ;  /* 0x0000007a00307308 */ /* 0x000ee20000000800 */
[C---:B------:R-:W-:Y:S01]  /*5b70*/  FMUL.FTZ R98, R41.reuse, R54 ;  /* 0x0000003629627220 */ /* 0x040fe20000410000 */
[----:B------:R-:W-:Y:S01]  /*5b80*/  FSEL R106, R106, RZ, !P3 ;  /* 0x000000ff6a6a7208 */ /* 0x000fe20005800000 */
[----:B------:R-:W-:Y:S01]  /*5b90*/  FMUL.FTZ R88, R41, R38 ;  /* 0x0000002629587220 */ /* 0x000fe20000410000 */
[----:B------:R-:W-:Y:S02]  /*5ba0*/  FSEL R105, R105, RZ, !P3 ;  /* 0x000000ff69697208 */ /* 0x000fe40005800000 */
[----:B------:R-:W-:Y:S02]  /*5bb0*/  FSEL R104, R85, RZ, !P3 ;  /* 0x000000ff55687208 */ /* 0x000fe40005800000 */
[----:B------:R-:W-:Y:S02]  /*5bc0*/  FSEL R103, R103, 1, !P3 ;  /* 0x3f80000067677808 */ /* 0x000fe40005800000 */
[----:B------:R-:W-:-:S02]  /*5bd0*/  ISETP.GE.U32.AND P3, PT, R79, UR16, PT ;  /* 0x000000104f007c0c */ /* 0x000fc4000bf66070 */
[C---:B------:R-:W-:Y:S01]  /*5be0*/  IADD3 R18, PT, PT, R119.reuse, 0x1, RZ ;  /* 0x0000000177127810 */ /* 0x040fe20007ffe0ff */
[----:B------:R-:W5:Y:S01]  /*5bf0*/  LDS.U16 R79, [R40+0x1e] ;  /* 0x00001e00284f7984 */ /* 0x000f620000000400 */
[----:B------:R-:W-:Y:S01]  /*5c00*/  FMUL.RZ R98, R98, 0.15915493667125701904 ;  /* 0x3e22f98362627820 */ /* 0x000fe2000040c000 */
[----:B------:R-:W-:Y:S01]  /*5c10*/  FMUL.RZ R85, R88, 0.15915493667125701904 ;  /* 0x3e22f98358557820 */ /* 0x000fe2000040c000 */
[----:B------:R-:W-:Y:S01]  /*5c20*/  ISETP.GE.U32.AND P5, PT, R18, UR16, PT ;  /* 0x0000001012007c0c */ /* 0x000fe2000bfa6070 */
[----:B------:R-:W-:Y:S01]  /*5c30*/  VIADD R18, R119, 0x4 ;  /* 0x0000000477127836 */ /* 0x000fe20000000000 */
[----:B0-----:R-:W-:Y:S01]  /*5c40*/  SHF.L.U32 R88, R83, 0x10, RZ ;  /* 0x0000001053587819 */ /* 0x001fe200000006ff */
[----:B------:R-:W-:Y:S01]  /*5c50*/  MUFU.SIN R128, R98 ;  /* 0x0000006200807308 */ /* 0x000fe20000000400 */
[----:B---3--:R-:W-:Y:S01]  /*5c60*/  FMUL.FTZ R95, R48, R47 ;  /* 0x0000002f305f7220 */ /* 0x008fe20000410000 */
[----:B-1----:R-:W-:Y:S02]  /*5c70*/  SHF.L.U32 R92, R81, 0x10, RZ ;  /* 0x00000010515c7819 */ /* 0x002fe400000006ff */
[----:B------:R-:W-:Y:S01]  /*5c80*/  FMUL.FTZ R88, R5, R88 ;  /* 0x0000005805587220 */ /* 0x000fe20000410000 */
[----:B------:R-:W0:Y:S03]  /*5c90*/  LDS.U16 R81, [R40+0x1c] ;  /* 0x00001c0028517984 */ /* 0x000e260000000400 */
[----:B------:R1:W-:Y:S01]  /*5ca0*/  MUFU.COS R126, R98 ;  /* 0x00000062007e7308 */ /* 0x0003e20000000000 */
[----:B------:R-:W-:-:S02]  /*5cb0*/  ISETP.GE.U32.AND P2, PT, R18, UR16, PT ;  /* 0x0000001012007c0c */ /* 0x000fc4000bf46070 */
[----:B--2---:R-:W-:Y:S02]  /*5cc0*/  SHF.L.U32 R47, R82, 0x10, RZ ;  /* 0x00000010522f7819 */ /* 0x004fe400000006ff */
[----:B------:R-:W2:Y:S01]  /*5cd0*/  LDS.U16 R82, [R40+0x20] ;  /* 0x0000200028527984 */ /* 0x000ea20000000400 */
[----:B-1----:R-:W-:Y:S01]  /*5ce0*/  FMUL.FTZ R98, R48, R43 ;  /* 0x0000002b30627220 */ /* 0x002fe20000410000 */
[----:B------:R-:W-:Y:S01]  /*5cf0*/  FMUL.FTZ R48, R41, R37 ;  /* 0x0000002529307220 */ /* 0x000fe20000410000 */
[----:B------:R-:W-:-:S03]  /*5d00*/  FSEL R101, R88, RZ, !P2 ;  /* 0x000000ff58657208 */ /* 0x000fc60005000000 */
[----:B------:R-:W-:Y:S01]  /*5d10*/  FMUL.RZ R132, R48, 0.15915493667125701904 ;  /* 0x3e22f98330847820 */ /* 0x000fe2000040c000 */
[----:B----4-:R-:W-:Y:S01]  /*5d20*/  SHF.L.U32 R43, R84, 0x10, RZ ;  /* 0x00000010542b7819 */ /* 0x010fe200000006ff */
[----:B------:R-:W1:Y:S01]  /*5d30*/  LDS.U16 R48, [R40+0x22] ;  /* 0x0000220028307984 */ /* 0x000e620000000400 */
[----:B-----5:R-:W-:Y:S02]  /*5d40*/  SHF.L.U32 R88, R50, 0x10, RZ ;  /* 0x0000001032587819 */ /* 0x020fe400000006ff */
[----:B------:R-:W-:Y:S01]  /*5d50*/  SHF.L.U32 R84, R51, 0x10, RZ ;  /* 0x0000001033547819 */ /* 0x000fe200000006ff */
[----:B------:R-:W3:Y:S04]  /*5d60*/  LDS.U16 R50, [R40+0x26] ;  /* 0x0000260028327984 */ /* 0x000ee80000000400 */
[----:B------:R-:W4:Y:S01]  /*5d70*/  LDS.U16 R51, [R40+0x24] ;  /* 0x0000240028337984 */ /* 0x000f220000000400 */
[C---:B------:R-:W-:Y:S01]  /*5d80*/  FMUL.FTZ R120, R41.reuse, R56 ;  /* 0x0000003829787220 */ /* 0x040fe20000410000 */
[----:B------:R-:W-:Y:S01]  /*5d90*/  FMUL.FTZ R45, R41, R58 ;  /* 0x0000003a292d7220 */ /* 0x000fe20000410000 */
[----:B------:R-:W-:-:S02]  /*5da0*/  FMUL.FTZ R123, R42, R56 ;  /* 0x000000382a7b7220 */ /* 0x000fc40000410000 */
[----:B------:R-:W-:Y:S01]  /*5db0*/  FMUL.RZ R120, R120, 0.15915493667125701904 ;  /* 0x3e22f98378787820 */ /* 0x000fe2000040c000 */
[----:B------:R-:W-:Y:S01]  /*5dc0*/  FMUL.RZ R137, R45, 0.15915493667125701904 ;  /* 0x3e22f9832d897820 */ /* 0x000fe2000040c000 */
[C---:B------:R-:W-:Y:S01]  /*5dd0*/  FMUL.FTZ R135, R42.reuse, R58 ;  /* 0x0000003a2a877220 */ /* 0x040fe20000410000 */
[-C--:B------:R-:W-:Y:S01]  /*5de0*/  FMUL.FTZ R100, R41, R55.reuse ;  /* 0x0000003729647220 */ /* 0x080fe20000410000 */
[----:B------:R-:W-:Y:S01]  /*5df0*/  SHF.L.U32 R97, R97, 0x10, RZ ;  /* 0x0000001061617819 */ /* 0x000fe200000006ff */
[----:B------:R-:W-:Y:S01]  /*5e00*/  MUFU.SIN R80, R120 ;  /* 0x0000007800507308 */ /* 0x000fe20000000400 */
[C---:B------:R-:W-:Y:S01]  /*5e10*/  FMUL.FTZ R130, R42.reuse, R55 ;  /* 0x000000372a827220 */ /* 0x040fe20000410000 */
[----:B------:R-:W-:Y:S01]  /*5e20*/  FMUL.FTZ R129, R42, R54 ;  /* 0x000000362a817220 */ /* 0x000fe20000410000 */
[----:B------:R-:W-:Y:S01]  /*5e30*/  FMUL.RZ R100, R100, 0.15915493667125701904 ;  /* 0x3e22f98364647820 */ /* 0x000fe2000040c000 */
[----:B------:R-:W-:-:S04]  /*5e40*/  FMUL.FTZ R97, R0, R97 ;  /* 0x0000006100617220 */ /* 0x000fc80000410000 */
[----:B------:R-:W-:Y:S01]  /*5e50*/  MUFU.COS R86, R120 ;  /* 0x0000007800567308 */ /* 0x000fe20000000000 */
[----:B------:R-:W-:Y:S02]  /*5e60*/  SHF.L.U32 R93, R93, 0x10, RZ ;  /* 0x000000105d5d7819 */ /* 0x000fe400000006ff */
[----:B------:R-:W-:-:S05]  /*5e70*/  IADD3 R89, PT, PT, R119, 0x5, RZ ;  /* 0x0000000577597810 */ /* 0x000fca0007ffe0ff */
[----:B------:R-:W5:Y:S01]  /*5e80*/  MUFU.EX2 R123, R123 ;  /* 0x0000007b007b7308 */ /* 0x000f620000000800 */
[----:B------:R-:W-:-:S07]  /*5e90*/  FSEL R116, R97, RZ, !P6 ;  /* 0x000000ff61747208 */ /* 0x000fce0007000000 */
[----:B------:R-:W-:Y:S01]  /*5ea0*/  MUFU.SIN R44, R137 ;  /* 0x00000089002c7308 */ /* 0x000fe20000000400 */
[----:B------:R-:W-:-:S07]  /*5eb0*/  FMUL.FTZ R121, R42, R53 ;  /* 0x000000352a797220 */ /* 0x000fce0000410000 */
[----:B------:R-:W-:Y:S01]  /*5ec0*/  MUFU.COS R45, R137 ;  /* 0x00000089002d7308 */ /* 0x000fe20000000000 */
[----:B------:R-:W-:-:S07]  /*5ed0*/  FMUL.FTZ R18, R41, R52 ;  /* 0x0000003429127220 */ /* 0x000fce0000410000 */
[----:B------:R-:W0:Y:S01]  /*5ee0*/  MUFU.EX2 R46, R135 ;  /* 0x00000087002e7308 */ /* 0x000e220000000800 */
[----:B------:R-:W-:Y:S01]  /*5ef0*/  ISETP.GE.U32.AND P6, PT, R89, UR16, PT ;  /* 0x0000001059007c0c */ /* 0x000fe2000bfc6070 */
[----:B------:R-:W-:Y:S01]  /*5f00*/  FMUL.FTZ R93, R2, R93 ;  /* 0x0000005d025d7220 */ /* 0x000fe20000410000 */
[----:B------:R-:W-:Y:S01]  /*5f10*/  VIADD R89, R119, 0x6 ;  /* 0x0000000677597836 */ /* 0x000fe20000000000 */
[----:B------:R-:W-:-:S04]  /*5f20*/  SHF.L.U32 R79, R79, 0x10, RZ ;  /* 0x000000104f4f7819 */ /* 0x000fc800000006ff */
[----:B------:R-:W-:Y:S01]  /*5f30*/  MUFU.SIN R87, R100 ;  /* 0x0000006400577308 */ /* 0x000fe20000000400 */
[----:B------:R-:W-:-:S07]  /*5f40*/  FMUL.FTZ R49, R42, R39 ;  /* 0x000000272a317220 */ /* 0x000fce0000410000 */
[----:B------:R-:W1:Y:S01]  /*5f50*/  MUFU.EX2 R130, R130 ;  /* 0x0000008200827308 */ /* 0x000e620000000800 */
[----:B------:R-:W-:Y:S01]  /*5f60*/  FMUL.FTZ R92, R5, R92 ;  /* 0x0000005c055c7220 */ /* 0x000fe20000410000 */
[----:B------:R-:W-:-:S06]  /*5f70*/  FMUL.FTZ R47, R6, R47 ;  /* 0x0000002f062f7220 */ /* 0x000fcc0000410000 */
[----:B------:R2:W-:Y:S01]  /*5f80*/  MUFU.COS R90, R100 ;  /* 0x00000064005a7308 */ /* 0x0005e20000000000 */
[----:B------:R-:W-:-:S07]  /*5f90*/  FSEL R114, R114, RZ, !P5 ;  /* 0x000000ff72727208 */ /* 0x000fce0006800000 */
[----:B------:R-:W3:Y:S01]  /*5fa0*/  MUFU.EX2 R129, R129 ;  /* 0x0000008100817308 */ /* 0x000ee20000000800 */
[----:B------:R-:W-:Y:S01]  /*5fb0*/  FSEL R113, R113, RZ, !P5 ;  /* 0x000000ff71717208 */ /* 0x000fe20006800000 */
[----:B------:R-:W-:Y:S01]  /*5fc0*/  FMUL.FTZ R88, R7, R88 ;  /* 0x0000005807587220 */ /* 0x000fe20000410000 */
[----:B------:R-:W-:Y:S01]  /*5fd0*/  FSEL R112, R93, RZ, !P5 ;  /* 0x000000ff5d707208 */ /* 0x000fe20006800000 */
[----:B------:R-:W-:Y:S01]  /*5fe0*/  FMUL.FTZ R79, R8, R79 ;  /* 0x0000004f084f7220 */ /* 0x000fe20000410000 */
[----:B------:R-:W-:-:S03]  /*5ff0*/  FSEL R111, R111, 1, !P5 ;  /* 0x3f8000006f6f7808 */ /* 0x000fc60006800000 */
[----:B------:R-:W-:Y:S01]  /*6000*/  MUFU.SIN R124, R96 ;  /* 0x00000060007c7308 */ /* 0x000fe20000000400 */
[----:B------:R-:W-:Y:S01]  /*6010*/  ISETP.GE.U32.AND P5, PT, R89, UR16, PT ;  /* 0x0000001059007c0c */ /* 0x000fe2000bfa6070 */
[----:B-----5:R-:W-:Y:S01]  /*6020*/  FMUL.FTZ R80, R123, R80 ;  /* 0x000000507b507220 */ /* 0x020fe20000410000 */
[----:B------:R-:W-:-:S05]  /*6030*/  FMUL.FTZ R84, R7, R84 ;  /* 0x0000005407547220 */ /* 0x000fca0000410000 */
[----:B------:R5:W-:Y:S01]  /*6040*/  MUFU.COS R122, R96 ;  /* 0x00000060007a7308 */ /* 0x000be20000000000 */
[----:B------:R-:W-:Y:S01]  /*6050*/  FMUL.FTZ R86, R123, R86 ;  /* 0x000000567b567220 */ /* 0x000fe20000410000 */
[----:B--2---:R-:W-:Y:S01]  /*6060*/  FSEL R100, R92, RZ, !P2 ;  /* 0x000000ff5c647208 */ /* 0x004fe20005000000 */
[----:B0-----:R-:W-:Y:S01]  /*6070*/  FMUL.FTZ R45, R46, R45 ;  /* 0x0000002d2e2d7220 */ /* 0x001fe20000410000 */
[----:B-----5:R-:W-:-:S04]  /*6080*/  FMUL.RZ R96, R18, 0.15915493667125701904 ;  /* 0x3e22f98312607820 */ /* 0x020fc8000040c000 */
[----:B------:R-:W0:Y:S01]  /*6090*/  MUFU.EX2 R121, R121 ;  /* 0x0000007900797308 */ /* 0x000e220000000800 */
[----:B------:R-:W-:Y:S01]  /*60a0*/  FMUL.FTZ R102, R46, R44 ;  /* 0x0000002c2e667220 */ /* 0x000fe20000410000 */
[----:B------:R-:W-:Y:S02]  /*60b0*/  FSEL R92, R88, RZ, !P5 ;  /* 0x000000ff585c7208 */ /* 0x000fe40006800000 */
[----:B------:R-:W-:-:S04]  /*60c0*/  SHF.L.U32 R81, R81, 0x10, RZ ;  /* 0x0000001051517819 */ /* 0x000fc800000006ff */
[----:B------:R-:W-:Y:S01]  /*60d0*/  MUFU.SIN R18, R96 ;  /* 0x0000006000127308 */ /* 0x000fe20000000400 */
[----:B------:R-:W-:Y:S01]  /*60e0*/  FSEL R88, R79, RZ, !P4 ;  /* 0x000000ff4f587208 */ /* 0x000fe20006000000 */
[----:B------:R-:W-:Y:S01]  /*60f0*/  FMUL.FTZ R79, R41, R36 ;  /* 0x00000024294f7220 */ /* 0x000fe20000410000 */
[----:B------:R-:W-:-:S05]  /*6100*/  IADD3 R46, PT, PT, R119, 0x9, RZ ;  /* 0x00000009772e7810 */ /* 0x000fca0007ffe0ff */
[----:B------:R2:W-:Y:S01]  /*6110*/  MUFU.COS R120, R96 ;  /* 0x0000006000787308 */ /* 0x0005e20000000000 */
[----:B------:R-:W-:Y:S01]  /*6120*/  SHF.L.U32 R82, R82, 0x10, RZ ;  /* 0x0000001052527819 */ /* 0x000fe200000006ff */
[----:B------:R-:W-:Y:S01]  /*6130*/  FMUL.FTZ R43, R6, R43 ;  /* 0x0000002b062b7220 */ /* 0x000fe20000410000 */
[----:B------:R-:W-:Y:S01]  /*6140*/  FSEL R94, R80, RZ, !P5 ;  /* 0x000000ff505e7208 */ /* 0x000fe20006800000 */
[----:B------:R-:W-:Y:S01]  /*6150*/  VIADD R83, R119, 0xa ;  /* 0x0000000a77537836 */ /* 0x000fe20000000000 */
[----:B------:R-:W-:-:S03]  /*6160*/  FSEL R93, R84, RZ, !P5 ;  /* 0x000000ff545d7208 */ /* 0x000fc60006800000 */
[----:B------:R-:W-:Y:S01]  /*6170*/  MUFU.SIN R125, R91 ;  /* 0x0000005b007d7308 */ /* 0x000fe20000000400 */
[----:B--2---:R-:W-:Y:S02]  /*6180*/  FSEL R96, R47, RZ, !P6 ;  /* 0x000000ff2f607208 */ /* 0x004fe40007000000 */
[----:B------:R-:W-:Y:S01]  /*6190*/  IADD3 R47, PT, PT, R119, 0xb, RZ ;  /* 0x0000000b772f7810 */ /* 0x000fe20007ffe0ff */
[----:B-1----:R-:W-:-:S04]  /*61a0*/  FMUL.FTZ R87, R130, R87 ;  /* 0x0000005782577220 */ /* 0x002fc80000410000 */
[----:B------:R1:W-:Y:S01]  /*61b0*/  MUFU.COS R78, R91 ;  /* 0x0000005b004e7308 */ /* 0x0003e20000000000 */
[----:B------:R-:W-:Y:S01]  /*61c0*/  FSEL R102, R102, RZ, !P2 ;  /* 0x000000ff66667208 */ /* 0x000fe20005000000 */
[----:B------:R-:W-:Y:S01]  /*61d0*/  FMUL.FTZ R81, R8, R81 ;  /* 0x0000005108517220 */ /* 0x000fe20000410000 */
[----:B------:R-:W-:-:S05]  /*61e0*/  FSEL R99, R45, 1, !P2 ;  /* 0x3f8000002d637808 */ /* 0x000fca0005000000 */
[----:B------:R-:W2:Y:S01]  /*61f0*/  MUFU.EX2 R49, R49 ;  /* 0x0000003100317308 */ /* 0x000ea20000000800 */
[----:B-1----:R-:W-:Y:S01]  /*6200*/  FSEL R91, R86, 1, !P5 ;  /* 0x3f800000565b7808 */ /* 0x002fe20006800000 */
[----:B---3--:R-:W-:Y:S01]  /*6210*/  FMUL.FTZ R86, R129, R128 ;  /* 0x0000008081567220 */ /* 0x008fe20000410000 */
[----:B------:R-:W-:Y:S01]  /*6220*/  ISETP.GE.U32.AND P5, PT, R47, UR16, PT ;  /* 0x000000102f007c0c */ /* 0x000fe2000bfa6070 */
[----:B------:R-:W-:Y:S01]  /*6230*/  FMUL.FTZ R47, R130, R90 ;  /* 0x0000005a822f7220 */ /* 0x000fe20000410000 */
[----:B------:R-:W-:Y:S01]  /*6240*/  SHF.L.U32 R48, R48, 0x10, RZ ;  /* 0x0000001030307819 */ /* 0x000fe200000006ff */
[----:B------:R-:W-:Y:S01]  /*6250*/  VIADD R80, R119, 0xc ;  /* 0x0000000c77507836 */ /* 0x000fe20000000000 */
[----:B------:R-:W-:Y:S01]  /*6260*/  ISETP.GE.U32.AND P2, PT, R46, UR16, PT ;  /* 0x000000102e007c0c */ /* 0x000fe2000bf46070 */
[----:B------:R-:W-:Y:S01]  /*6270*/  MUFU.SIN R44, R85 ;  /* 0x00000055002c7308 */ /* 0x000fe20000000400 */
[----:B------:R-:W-:Y:S01]  /*6280*/  FMUL.RZ R128, R79, 0.15915493667125701904 ;  /* 0x3e22f9834f807820 */ /* 0x000fe2000040c000 */
[----:B------:R-:W-:Y:S01]  /*6290*/  FMUL.FTZ R46, R42, R38 ;  /* 0x000000262a2e7220 */ /* 0x000fe20000410000 */
[----:B------:R-:W-:Y:S01]  /*62a0*/  FMUL.FTZ R82, R9, R82 ;  /* 0x0000005209527220 */ /* 0x000fe20000410000 */
[----:B------:R-:W-:-:S02]  /*62b0*/  SHF.L.U32 R79, R50, 0x10, RZ ;  /* 0x00000010324f7819 */ /* 0x000fc400000006ff */
[----:B------:R-:W-:Y:S02]  /*62c0*/  FSEL R98, R98, RZ, !P6 ;  /* 0x000000ff62627208 */ /* 0x000fe40007000000 */
[----:B------:R1:W-:Y:S01]  /*62d0*/  MUFU.COS R45, R85 ;  /* 0x00000055002d7308 */ /* 0x0003e20000000000 */
[----:B------:R-:W-:Y:S02]  /*62e0*/  FSEL R97, R43, RZ, !P6 ;  /* 0x000000ff2b617208 */ /* 0x000fe40007000000 */
[----:B------:R-:W-:Y:S02]  /*62f0*/  FSEL R95, R95, 1, !P6 ;  /* 0x3f8000005f5f7808 */ /* 0x000fe40007000000 */
[----:B----4-:R-:W-:Y:S01]  /*6300*/  SHF.L.U32 R51, R51, 0x10, RZ ;  /* 0x0000001033337819 */ /* 0x010fe200000006ff */
[----:B------:R-:W-:Y:S01]  /*6310*/  FMUL.FTZ R84, R9, R48 ;  /* 0x0000003009547220 */ /* 0x000fe20000410000 */
[----:B------:R-:W-:Y:S01]  /*6320*/  ISETP.GE.U32.AND P6, PT, R83, UR16, PT ;  /* 0x0000001053007c0c */ /* 0x000fe2000bfc6070 */
[----:B-1----:R-:W-:Y:S01]  /*6330*/  FMUL.FTZ R85, R42, R36 ;  /* 0x000000242a557220 */ /* 0x002fe20000410000 */
[----:B------:R-:W-:Y:S01]  /*6340*/  FSEL R90, R87, RZ, !P4 ;  /* 0x000000ff575a7208 */ /* 0x000fe20006000000 */
[----:B------:R-:W-:Y:S01]  /*6350*/  FMUL.FTZ R83, R129, R126 ;  /* 0x0000007e81537220 */ /* 0x000fe20000410000 */
[----:B------:R-:W-:-:S02]  /*6360*/  FSEL R89, R81, RZ, !P4 ;  /* 0x000000ff51597208 */ /* 0x000fc40006000000 */
[----:B------:R-:W-:Y:S01]  /*6370*/  FSEL R87, R47, 1, !P4 ;  /* 0x3f8000002f577808 */ /* 0x000fe20006000000 */
[----:B------:R-:W-:Y:S01]  /*6380*/  MUFU.SIN R48, R128 ;  /* 0x0000008000307308 */ /* 0x000fe20000000400 */
[----:B------:R-:W-:Y:S01]  /*6390*/  ISETP.GE.U32.AND P4, PT, R80, UR16, PT ;  /* 0x0000001050007c0c */ /* 0x000fe2000bf86070 */
[C---:B------:R-:W-:Y:S01]  /*63a0*/  FMUL.FTZ R79, R10.reuse, R79 ;  /* 0x0000004f0a4f7220 */ /* 0x040fe20000410000 */
[----:B------:R-:W-:Y:S01]  /*63b0*/  IADD3 R80, PT, PT, R119, 0xd, RZ ;  /* 0x0000000d77507810 */ /* 0x000fe20007ffe0ff */
[----:B0-----:R-:W-:Y:S01]  /*63c0*/  FMUL.FTZ R122, R121, R122 ;  /* 0x0000007a797a7220 */ /* 0x001fe20000410000 */
[----:B------:R-:W-:-:S03]  /*63d0*/  FMUL.FTZ R51, R10, R51 ;  /* 0x000000330a337220 */ /* 0x000fc60000410000 */
[----:B------:R0:W1:Y:S01]  /*63e0*/  MUFU.EX2 R47, R85 ;  /* 0x00000055002f7308 */ /* 0x0000620000000800 */
[----:B------:R-:W-:Y:S01]  /*63f0*/  VIADD R50, R119, 0xe ;  /* 0x0000000e77327836 */ /* 0x000fe20000000000 */
[----:B------:R-:W-:Y:S02]  /*6400*/  FSEL R86, R86, RZ, !P3 ;  /* 0x000000ff56567208 */ /* 0x000fe40005800000 */
[----:B------:R-:W-:Y:S02]  /*6410*/  FSEL R84, R84, RZ, !P3 ;  /* 0x000000ff54547208 */ /* 0x000fe40005800000 */
[----:B------:R-:W-:Y:S02]  /*6420*/  FSEL R83, R83, 1, !P3 ;  /* 0x3f80000053537808 */ /* 0x000fe40005800000 */
[----:B------:R-:W3:Y:S01]  /*6430*/  MUFU.EX2 R46, R46 ;  /* 0x0000002e002e7308 */ /* 0x000ee20000000800 */
[----:B0-----:R-:W-:Y:S01]  /*6440*/  FSEL R85, R82, RZ, !P3 ;  /* 0x000000ff52557208 */ /* 0x001fe20005800000 */
[----:B------:R-:W-:Y:S01]  /*6450*/  FMUL.FTZ R82, R121, R124 ;  /* 0x0000007c79527220 */ /* 0x000fe20000410000 */
[----:B------:R-:W-:Y:S01]  /*6460*/  ISETP.GE.U32.AND P3, PT, R80, UR16, PT ;  /* 0x0000001050007c0c */ /* 0x000fe2000bf66070 */
[----:B--2---:R-:W-:Y:S01]  /*6470*/  FMUL.FTZ R139, R49, R78 ;  /* 0x0000004e318b7220 */ /* 0x004fe20000410000 */
[----:B------:R-:W-:Y:S01]  /*6480*/  FSEL R80, R79, RZ, !P2 ;  /* 0x000000ff4f507208 */ /* 0x000fe20005000000 */
[----:B------:R-:W-:-:S02]  /*6490*/  FMUL.FTZ R125, R49, R125 ;  /* 0x0000007d317d7220 */ /* 0x000fc40000410000 */
[----:B------:R-:W0:Y:S01]  /*64a0*/  MUFU.COS R128, R128 ;  /* 0x0000008000807308 */ /* 0x000e220000000000 */
[----:B------:R-:W-:Y:S01]  /*64b0*/  FSEL R82, R82, RZ, !P2 ;  /* 0x000000ff52527208 */ /* 0x000fe20005000000 */
[-C--:B------:R-:W-:Y:S01]  /*64c0*/  FMUL.FTZ R49, R117, R114.reuse ;  /* 0x0000007275317220 */ /* 0x080fe20000410000 */
[----:B------:R-:W-:Y:S02]  /*64d0*/  FSEL R81, R51, RZ, !P2 ;  /* 0x000000ff33517208 */ /* 0x000fe40005000000 */
[----:B------:R-:W-:Y:S02]  /*64e0*/  FSEL R79, R122, 1, !P2 ;  /* 0x3f8000007a4f7808 */ /* 0x000fe40005000000 */
[----:B------:R-:W-:Y:S01]  /*64f0*/  ISETP.GE.U32.AND P2, PT, R50, UR16, PT ;  /* 0x0000001032007c0c */ /* 0x000fe2000bf46070 */
[C---:B------:R-:W-:Y:S01]  /*6500*/  FMUL.FTZ R50, R116.reuse, R114 ;  /* 0x0000007274327220 */ /* 0x040fe20000410000 */
[----:B------:R-:W-:-:S03]  /*6510*/  FFMA.FTZ R49, R116, R111, R49 ;  /* 0x0000006f74317223 */ /* 0x000fc60000010031 */
[----:B------:R-:W-:Y:S01]  /*6520*/  FFMA.FTZ R50, R117, R111, -R50 ;  /* 0x0000006f75327223 */ /* 0x000fe20000010832 */
[----:B------:R-:W-:Y:S01]  /*6530*/  FADD.FTZ R49, R112, R49 ;  /* 0x0000003170317221 */ /* 0x000fe20000010000 */
[----:B-1----:R-:W-:Y:S02]  /*6540*/  FMUL.FTZ R129, R47, R48 ;  /* 0x000000302f817220 */ /* 0x002fe40000410000 */
[----:B------:R-:W-:Y:S01]  /*6550*/  FADD.FTZ R50, R113, R50 ;  /* 0x0000003271327221 */ /* 0x000fe20000010000 */
[C---:B---3--:R-:W-:Y:S01]  /*6560*/  FMUL.FTZ R45, R46.reuse, R45 ;  /* 0x0000002d2e2d7220 */ /* 0x048fe20000410000 */
[----:B------:R-:W-:Y:S01]  /*6570*/  FMUL.FTZ R44, R46, R44 ;  /* 0x0000002c2e2c7220 */ /* 0x000fe20000410000 */
[----:B------:R-:W-:Y:S01]  /*6580*/  FMUL.FTZ R48, R110, R49 ;  /* 0x000000316e307220 */ /* 0x000fe20000410000 */
[----:B------:R-:W-:Y:S01]  /*6590*/  FMUL.FTZ R46, R118, R114 ;  /* 0x00000072762e7220 */ /* 0x000fe20000410000 */
[----:B0-----:R-:W-:Y:S01]  /*65a0*/  FMUL.FTZ R128, R47, R128 ;  /* 0x000000802f807220 */ /* 0x001fe20000410000 */
[----:B------:R-:W-:Y:S01]  /*65b0*/  FMUL.FTZ R78, R110, R50 ;  /* 0x000000326e4e7220 */ /* 0x000fe20000410000 */
[----:B------:R-:W-:Y:S01]  /*65c0*/  FMUL.FTZ R47, R115, R114 ;  /* 0x00000072732f7220 */ /* 0x000fe20000410000 */
[----:B------:R-:W-:Y:S01]  /*65d0*/  FFMA.FTZ R48, R107, R50, -R48 ;  /* 0x000000326b307223 */ /* 0x000fe20000010830 */
[----:B------:R-:W-:Y:S01]  /*65e0*/  FFMA.FTZ R46, R115, R111, -R46 ;  /* 0x0000006f732e7223 */ /* 0x000fe2000001082e */
[----:B------:R-:W-:Y:S01]  /*65f0*/  FFMA.FTZ R49, R107, R49, R78 ;  /* 0x000000316b317223 */ /* 0x000fe2000001004e */
[----:B------:R-:W-:Y:S01]  /*6600*/  FFMA.FTZ R47, R118, R111, R47 ;  /* 0x0000006f762f7223 */ /* 0x000fe2000001002f */
[----:B------:R-:W-:Y:S01]  /*6610*/  FADD.FTZ R50, R109, R48 ;  /* 0x000000306d327221 */ /* 0x000fe20000010000 */
[----:B------:R-:W-:Y:S01]  /*6620*/  FMUL.FTZ R48, R110, R46 ;  /* 0x0000002e6e307220 */ /* 0x000fe20000410000 */
[----:B------:R-:W-:Y:S01]  /*6630*/  FADD.FTZ R51, R108, R49 ;  /* 0x000000316c337221 */ /* 0x000fe20000010000 */
[-C--:B------:R-:W-:Y:S01]  /*6640*/  FMUL.FTZ R49, R110, R47.reuse ;  /* 0x0000002f6e317220 */ /* 0x080fe20000410000 */
[C---:B------:R-:W-:Y:S01]  /*6650*/  FMUL.FTZ R78, R106.reuse, R50 ;  /* 0x000000326a4e7220 */ /* 0x040fe20000410000 */
[C---:B------:R-:W-:Y:S01]  /*6660*/  FFMA.FTZ R48, R107.reuse, R47, R48 ;  /* 0x0000002f6b307223 */ /* 0x040fe20000010030 */
[CC--:B------:R-:W-:Y:S01]  /*6670*/  FMUL.FTZ R47, R106.reuse, R51.reuse ;  /* 0x000000336a2f7220 */ /* 0x0c0fe20000410000 */
[----:B------:R-:W-:Y:S01]  /*6680*/  FFMA.FTZ R49, R107, R46, -R49 ;  /* 0x0000002e6b317223 */ /* 0x000fe20000010831 */
[C---:B------:R-:W-:Y:S01]  /*6690*/  FFMA.FTZ R51, R103.reuse, R51, R78 ;  /* 0x0000003367337223 */ /* 0x040fe2000001004e */
[C---:B------:R-:W-:Y:S01]  /*66a0*/  FMUL.FTZ R46, R106.reuse, R48 ;  /* 0x000000306a2e7220 */ /* 0x040fe20000410000 */
[C---:B------:R-:W-:Y:S01]  /*66b0*/  FFMA.FTZ R50, R103.reuse, R50, -R47 ;  /* 0x0000003267327223 */ /* 0x040fe2000001082f */
[-C--:B------:R-:W-:Y:S01]  /*66c0*/  FMUL.FTZ R47, R106, R49.reuse ;  /* 0x000000316a2f7220 */ /* 0x080fe20000410000 */
[----:B------:R-:W-:Y:S01]  /*66d0*/  FADD.FTZ R51, R104, R51 ;  /* 0x0000003368337221 */ /* 0x000fe20000010000 */
[----:B------:R-:W-:Y:S01]  /*66e0*/  FFMA.FTZ R46, R103, R49, -R46 ;  /* 0x00000031672e7223 */ /* 0x000fe2000001082e */
[----:B------:R-:W-:Y:S01]  /*66f0*/  FADD.FTZ R50, R105, R50 ;  /* 0x0000003269327221 */ /* 0x000fe20000010000 */
[----:B------:R-:W-:Y:S01]  /*6700*/  FFMA.FTZ R47, R103, R48, R47 ;  /* 0x00000030672f7223 */ /* 0x000fe2000001002f */
[C---:B------:R-:W-:Y:S01]  /*6710*/  FMUL.FTZ R78, R102.reuse, R51 ;  /* 0x00000033664e7220 */ /* 0x040fe20000410000 */
[C---:B------:R-:W-:Y:S01]  /*6720*/  FMUL.FTZ R48, R102.reuse, R46 ;  /* 0x0000002e66307220 */ /* 0x040fe20000410000 */
[CC--:B------:R-:W-:Y:S01]  /*6730*/  FMUL.FTZ R122, R102.reuse, R50.reuse ;  /* 0x00000032667a7220 */ /* 0x0c0fe20000410000 */
[-C--:B------:R-:W-:Y:S01]  /*6740*/  FMUL.FTZ R49, R102, R47.reuse ;  /* 0x0000002f66317220 */ /* 0x080fe20000410000 */
[C---:B------:R-:W-:Y:S01]  /*6750*/  FFMA.FTZ R78, R99.reuse, R50, -R78 ;  /* 0x00000032634e7223 */ /* 0x040fe2000001084e */
[C---:B------:R-:W-:Y:S01]  /*6760*/  FFMA.FTZ R48, R99.reuse, R47, R48 ;  /* 0x0000002f63307223 */ /* 0x040fe20000010030 */
[C---:B------:R-:W-:Y:S01]  /*6770*/  FFMA.FTZ R51, R99.reuse, R51, R122 ;  /* 0x0000003363337223 */ /* 0x040fe2000001007a */
[----:B------:R-:W-:Y:S01]  /*6780*/  FFMA.FTZ R49, R99, R46, -R49 ;  /* 0x0000002e63317223 */ /* 0x000fe20000010831 */
[----:B------:R-:W-:Y:S01]  /*6790*/  FADD.FTZ R78, R101, R78 ;  /* 0x0000004e654e7221 */ /* 0x000fe20000010000 */
[----:B------:R-:W-:Y:S01]  /*67a0*/  FMUL.FTZ R46, R98, R48 ;  /* 0x00000030622e7220 */ /* 0x000fe20000410000 */
[----:B------:R-:W-:Y:S01]  /*67b0*/  FADD.FTZ R51, R100, R51 ;  /* 0x0000003364337221 */ /* 0x000fe20000010000 */
[CC--:B------:R-:W-:Y:S01]  /*67c0*/  FMUL.FTZ R47, R98.reuse, R49.reuse ;  /* 0x00000031622f7220 */ /* 0x0c0fe20000410000 */
[C---:B------:R-:W-:Y:S01]  /*67d0*/  FMUL.FTZ R50, R98.reuse, R78 ;  /* 0x0000004e62327220 */ /* 0x040fe20000410000 */
[C---:B------:R-:W-:Y:S01]  /*67e0*/  FFMA.FTZ R46, R95.reuse, R49, -R46 ;  /* 0x000000315f2e7223 */ /* 0x040fe2000001082e */
[-C--:B------:R-:W-:Y:S01]  /*67f0*/  FMUL.FTZ R49, R98, R51.reuse ;  /* 0x0000003362317220 */ /* 0x080fe20000410000 */
[C---:B------:R-:W-:Y:S01]  /*6800*/  FFMA.FTZ R47, R95.reuse, R48, R47 ;  /* 0x000000305f2f7223 */ /* 0x040fe2000001002f */
[C---:B------:R-:W-:Y:S01]  /*6810*/  FFMA.FTZ R51, R95.reuse, R51, R50 ;  /* 0x000000335f337223 */ /* 0x040fe20000010032 */
[C---:B------:R-:W-:Y:S01]  /*6820*/  FMUL.FTZ R48, R94.reuse, R46 ;  /* 0x0000002e5e307220 */ /* 0x040fe20000410000 */
[----:B------:R-:W-:Y:S01]  /*6830*/  FFMA.FTZ R78, R95, R78, -R49 ;  /* 0x0000004e5f4e7223 */ /* 0x000fe20000010831 */
[-C--:B------:R-:W-:Y:S01]  /*6840*/  FMUL.FTZ R49, R94, R47.reuse ;  /* 0x0000002f5e317220 */ /* 0x080fe20000410000 */
[----:B------:R-:W-:Y:S01]  /*6850*/  FADD.FTZ R51, R96, R51 ;  /* 0x0000003360337221 */ /* 0x000fe20000010000 */
[----:B------:R-:W-:Y:S01]  /*6860*/  FFMA.FTZ R48, R91, R47, R48 ;  /* 0x0000002f5b307223 */ /* 0x000fe20000010030 */
[----:B------:R-:W-:Y:S01]  /*6870*/  FADD.FTZ R78, R97, R78 ;  /* 0x0000004e614e7221 */ /* 0x000fe20000010000 */
[C---:B------:R-:W-:Y:S01]  /*6880*/  FFMA.FTZ R49, R91.reuse, R46, -R49 ;  /* 0x0000002e5b317223 */ /* 0x040fe20000010831 */
[----:B------:R-:W-:Y:S01]  /*6890*/  FMUL.FTZ R46, R94, R51 ;  /* 0x000000335e2e7220 */ /* 0x000fe20000410000 */
[----:B------:R-:W-:Y:S01]  /*68a0*/  FMUL.FTZ R127, R42, R52 ;  /* 0x000000342a7f7220 */ /* 0x000fe20000410000 */
[----:B------:R-:W-:Y:S01]  /*68b0*/  FMUL.FTZ R122, R90, R48 ;  /* 0x000000305a7a7220 */ /* 0x000fe20000410000 */
[-C--:B------:R-:W-:Y:S01]  /*68c0*/  FMUL.FTZ R50, R94, R78.reuse ;  /* 0x0000004e5e327220 */ /* 0x080fe20000410000 */
[-C--:B------:R-:W-:Y:S01]  /*68d0*/  FMUL.FTZ R47, R90, R49.reuse ;  /* 0x000000315a2f7220 */ /* 0x080fe20000410000 */
[----:B------:R-:W-:Y:S01]  /*68e0*/  FFMA.FTZ R46, R91, R78, -R46 ;  /* 0x0000004e5b2e7223 */ /* 0x000fe2000001082e */
[----:B------:R-:W-:Y:S01]  /*68f0*/  FFMA.FTZ R122, R87, R49, -R122 ;  /* 0x00000031577a7223 */ /* 0x000fe2000001087a */
[----:B------:R-:W0:Y:S01]  /*6900*/  MUFU.EX2 R127, R127 ;  /* 0x0000007f007f7308 */ /* 0x000e220000000800 */
[----:B------:R-:W-:Y:S01]  /*6910*/  FFMA.FTZ R51, R91, R51, R50 ;  /* 0x000000335b337223 */ /* 0x000fe20000010032 */
[----:B------:R-:W-:Y:S01]  /*6920*/  FFMA.FTZ R49, R87, R48, R47 ;  /* 0x0000003057317223 */ /* 0x000fe2000001002f */
[----:B------:R-:W-:Y:S01]  /*6930*/  FADD.FTZ R47, R93, R46 ;  /* 0x0000002e5d2f7221 */ /* 0x000fe20000010000 */
[----:B------:R-:W-:Y:S01]  /*6940*/  FMUL.FTZ R124, R86, R122 ;  /* 0x0000007a567c7220 */ /* 0x000fe20000410000 */
[----:B------:R-:W1:Y:S01]  /*6950*/  LDS.U16 R46, [R40+0x2a] ;  /* 0x00002a00282e7984 */ /* 0x000e620000000400 */
[----:B------:R-:W-:Y:S01]  /*6960*/  FADD.FTZ R51, R92, R51 ;  /* 0x000000335c337221 */ /* 0x000fe20000010000 */
[----:B------:R-:W-:-:S02]  /*6970*/  FMUL.FTZ R78, R90, R47 ;  /* 0x0000002f5a4e7220 */ /* 0x000fc40000410000 */
[----:B------:R-:W2:Y:S01]  /*6980*/  LDS.U16 R48, [R40+0x28] ;  /* 0x0000280028307984 */ /* 0x000ea20000000400 */
[-C--:B------:R-:W-:Y:S01]  /*6990*/  FMUL.FTZ R50, R90, R51.reuse ;  /* 0x000000335a327220 */ /* 0x080fe20000410000 */
[----:B------:R-:W-:Y:S01]  /*69a0*/  FFMA.FTZ R51, R87, R51, R78 ;  /* 0x0000003357337223 */ /* 0x000fe2000001004e */
[----:B------:R-:W-:Y:S01]  /*69b0*/  FMUL.FTZ R121, R86, R49 ;  /* 0x0000003156797220 */ /* 0x000fe20000410000 */
[----:B------:R-:W-:Y:S01]  /*69c0*/  FMUL.FTZ R123, R42, R37 ;  /* 0x000000252a7b7220 */ /* 0x000fe20000410000 */
[----:B------:R-:W-:Y:S01]  /*69d0*/  FFMA.FTZ R124, R83, R49, R124 ;  /* 0x00000031537c7223 */ /* 0x000fe2000001007c */
[----:B------:R-:W-:Y:S01]  /*69e0*/  FFMA.FTZ R50, R87, R47, -R50 ;  /* 0x0000002f57327223 */ /* 0x000fe20000010832 */
[----:B------:R-:W-:Y:S01]  /*69f0*/  FADD.FTZ R51, R88, R51 ;  /* 0x0000003358337221 */ /* 0x000fe20000010000 */
[----:B------:R-:W-:Y:S01]  /*6a00*/  FFMA.FTZ R121, R83, R122, -R121 ;  /* 0x0000007a53797223 */ /* 0x000fe20000010879 */
[----:B------:R-:W-:Y:S01]  /*6a10*/  FMUL.FTZ R122, R82, R124 ;  /* 0x0000007c527a7220 */ /* 0x000fe20000410000 */
[----:B------:R-:W-:Y:S01]  /*6a20*/  MUFU.SIN R43, R132 ;  /* 0x00000084002b7308 */ /* 0x000fe20000000400 */
[----:B------:R-:W-:Y:S01]  /*6a30*/  FADD.FTZ R50, R89, R50 ;  /* 0x0000003259327221 */ /* 0x000fe20000010000 */
[----:B0-----:R-:W-:Y:S01]  /*6a40*/  FMUL.FTZ R18, R127, R18 ;  /* 0x000000127f127220 */ /* 0x001fe20000410000 */
[----:B------:R-:W-:Y:S01]  /*6a50*/  FMUL.FTZ R78, R86, R51 ;  /* 0x00000033564e7220 */ /* 0x000fe20000410000 */
[----:B------:R-:W-:Y:S01]  /*6a60*/  FMUL.FTZ R47, R82, R121 ;  /* 0x00000079522f7220 */ /* 0x000fe20000410000 */
[----:B------:R-:W-:Y:S01]  /*6a70*/  FMUL.FTZ R49, R41, R35 ;  /* 0x0000002329317220 */ /* 0x000fe20000410000 */
[----:B------:R-:W-:Y:S01]  /*6a80*/  FFMA.FTZ R121, R79, R121, -R122 ;  /* 0x000000794f797223 */ /* 0x000fe2000001087a */
[----:B------:R-:W0:Y:S01]  /*6a90*/  LDS.U16 R41, [R40+0x2e] ;  /* 0x00002e0028297984 */ /* 0x000e220000000400 */
[----:B------:R-:W-:Y:S01]  /*6aa0*/  MUFU.COS R132, R132 ;  /* 0x0000008400847308 */ /* 0x000fe20000000000 */
[-C--:B------:R-:W-:Y:S01]  /*6ab0*/  FMUL.FTZ R122, R86, R50.reuse ;  /* 0x00000032567a7220 */ /* 0x080fe20000410000 */
[----:B------:R-:W-:Y:S01]  /*6ac0*/  FFMA.FTZ R50, R83, R50, -R78 ;  /* 0x0000003253327223 */ /* 0x000fe2000001084e */
[----:B------:R-:W-:-:S02]  /*6ad0*/  FSEL R78, R18, RZ, !P6 ;  /* 0x000000ff124e7208 */ /* 0x000fc40007000000 */
[----:B------:R-:W3:Y:S03]  /*6ae0*/  LDS.U16 R18, [R40+0x2c] ;  /* 0x00002c0028127984 */ /* 0x000ee60000000400 */
[----:B------:R-:W4:Y:S01]  /*6af0*/  MUFU.EX2 R123, R123 ;  /* 0x0000007b007b7308 */ /* 0x000f220000000800 */
[----:B------:R-:W-:Y:S01]  /*6b00*/  FFMA.FTZ R51, R83, R51, R122 ;  /* 0x0000003353337223 */ /* 0x000fe2000001007a */
[----:B------:R-:W-:Y:S01]  /*6b10*/  FMUL.FTZ R120, R127, R120 ;  /* 0x000000787f787220 */ /* 0x000fe20000410000 */
[----:B------:R-:W-:Y:S02]  /*6b20*/  FFMA.FTZ R47, R79, R124, R47 ;  /* 0x0000007c4f2f7223 */ /* 0x000fe4000001002f */
[----:B------:R-:W-:Y:S01]  /*6b30*/  FADD.FTZ R51, R84, R51 ;  /* 0x0000003354337221 */ /* 0x000fe20000010000 */
[----:B------:R-:W-:Y:S01]  /*6b40*/  FMUL.FTZ R124, R42, R35 ;  /* 0x000000232a7c7220 */ /* 0x000fe20000410000 */
[----:B------:R-:W-:Y:S01]  /*6b50*/  FSEL R142, R120, 1, !P6 ;  /* 0x3f800000788e7808 */ /* 0x000fe20007000000 */
[----:B------:R-:W-:Y:S01]  /*6b60*/  FADD.FTZ R42, R85, R50 ;  /* 0x00000032552a7221 */ /* 0x000fe20000010000 */
[----:B------:R-:W-:Y:S01]  /*6b70*/  FMUL.FTZ R122, R82, R51 ;  /* 0x00000033527a7220 */ /* 0x000fe20000410000 */
[C---:B----4-:R-:W-:Y:S01]  /*6b80*/  FMUL.FTZ R132, R123.reuse, R132 ;  /* 0x000000847b847220 */ /* 0x050fe20000410000 */
[----:B------:R-:W-:Y:S01]  /*6b90*/  FMUL.FTZ R43, R123, R43 ;  /* 0x0000002b7b2b7220 */ /* 0x000fe20000410000 */
[----:B------:R-:W-:Y:S01]  /*6ba0*/  FMUL.FTZ R123, R78, R47 ;  /* 0x0000002f4e7b7220 */ /* 0x000fe20000410000 */
[-C--:B------:R-:W-:Y:S01]  /*6bb0*/  FMUL.FTZ R130, R82, R42.reuse ;  /* 0x0000002a52827220 */ /* 0x080fe20000410000 */
[----:B------:R-:W-:-:S02]  /*6bc0*/  FFMA.FTZ R126, R79, R42, -R122 ;  /* 0x0000002a4f7e7223 */ /* 0x000fc4000001087a */
[-C--:B------:R-:W-:Y:S01]  /*6bd0*/  FFMA.FTZ R50, R142, R121.reuse, -R123 ;  /* 0x000000798e327223 */ /* 0x080fe2000001087b */
[----:B------:R-:W-:Y:S01]  /*6be0*/  FMUL.FTZ R121, R78, R121 ;  /* 0x000000794e797220 */ /* 0x000fe20000410000 */
[----:B------:R-:W4:Y:S01]  /*6bf0*/  LDS.U16 R42, [R40+0x30] ;  /* 0x00003000282a7984 */ /* 0x000f220000000400 */
[----:B-1----:R-:W-:Y:S01]  /*6c00*/  SHF.L.U32 R122, R46, 0x10, RZ ;  /* 0x000000102e7a7819 */ /* 0x002fe200000006ff */
[----:B------:R-:W-:Y:S01]  /*6c10*/  FFMA.FTZ R51, R79, R51, R130 ;  /* 0x000000334f337223 */ /* 0x000fe20000010082 */
[----:B------:R-:W-:Y:S01]  /*6c20*/  FFMA.FTZ R120, R142, R47, R121 ;  /* 0x0000002f8e787223 */ /* 0x000fe20000010079 */
[----:B------:R-:W1:Y:S01]  /*6c30*/  LDS.U16 R46, [R40+0x32] ;  /* 0x00003200282e7984 */ /* 0x000e620000000400 */
[----:B------:R-:W-:Y:S01]  /*6c40*/  FADD.FTZ R121, R81, R126 ;  /* 0x0000007e51797221 */ /* 0x000fe20000010000 */
[----:B--2---:R-:W-:Y:S01]  /*6c50*/  SHF.L.U32 R48, R48, 0x10, RZ ;  /* 0x0000001030307819 */ /* 0x004fe200000006ff */
[----:B------:R-:W-:Y:S01]  /*6c60*/  FMUL.FTZ R122, R11, R122 ;  /* 0x0000007a0b7a7220 */ /* 0x000fe20000410000 */
[----:B------:R-:W-:Y:S01]  /*6c70*/  FADD.FTZ R51, R80, R51 ;  /* 0x0000003350337221 */ /* 0x000fe20000010000 */
[----:B------:R-:W-:Y:S01]  /*6c80*/  FMUL.FTZ R123, R78, R121 ;  /* 0x000000794e7b7220 */ /* 0x000fe20000410000 */
[----:B------:R-:W-:Y:S01]  /*6c90*/  FSEL R141, R125, RZ, !P5 ;  /* 0x000000ff7d8d7208 */ /* 0x000fe20006800000 */
[----:B------:R-:W-:Y:S01]  /*6ca0*/  FMUL.FTZ R48, R11, R48 ;  /* 0x000000300b307220 */ /* 0x000fe20000410000 */
[----:B------:R-:W-:Y:S01]  /*6cb0*/  FSEL R140, R122, RZ, !P6 ;  /* 0x000000ff7a8c7208 */ /* 0x000fe20007000000 */
[-C--:B------:R-:W-:Y:S01]  /*6cc0*/  FFMA.FTZ R123, R142, R51.reuse, R123 ;  /* 0x000000338e7b7223 */ /* 0x080fe2000001007b */
[----:B------:R-:W-:Y:S01]  /*6cd0*/  FMUL.FTZ R51, R78, R51 ;  /* 0x000000334e337220 */ /* 0x000fe20000410000 */
[----:B------:R-:W-:Y:S01]  /*6ce0*/  FSEL R139, R139, 1, !P5 ;  /* 0x3f8000008b8b7808 */ /* 0x000fe20006800000 */
[----:B------:R-:W-:Y:S01]  /*6cf0*/  FMUL.FTZ R126, R141, R120 ;  /* 0x000000788d7e7220 */ /* 0x000fe20000410000 */
[----:B------:R-:W-:Y:S01]  /*6d00*/  FSEL R138, R48, RZ, !P6 ;  /* 0x000000ff308a7208 */ /* 0x000fe20007000000 */
[----:B------:R-:W-:Y:S01]  /*6d10*/  FMUL.RZ R49, R49, 0.15915493667125701904 ;  /* 0x3e22f98331317820 */ /* 0x000fe2000040c000 */
[----:B------:R-:W-:Y:S01]  /*6d20*/  FFMA.FTZ R51, R142, R121, -R51 ;  /* 0x000000798e337223 */ /* 0x000fe20000010833 */
[----:B------:R-:W-:Y:S01]  /*6d30*/  FADD.FTZ R122, R140, R123 ;  /* 0x0000007b8c7a7221 */ /* 0x000fe20000010000 */
[----:B0-----:R-:W-:Y:S01]  /*6d40*/  SHF.L.U32 R123, R41, 0x10, RZ ;  /* 0x00000010297b7819 */ /* 0x001fe200000006ff */
[-C--:B------:R-:W-:Y:S01]  /*6d50*/  FFMA.FTZ R48, R139, R50.reuse, -R126 ;  /* 0x000000328b307223 */ /* 0x080fe2000001087e */
[C---:B------:R-:W-:Y:S01]  /*6d60*/  FMUL.FTZ R126, R141.reuse, R50 ;  /* 0x000000328d7e7220 */ /* 0x040fe20000410000 */
[----:B------:R-:W-:Y:S01]  /*6d70*/  FADD.FTZ R50, R138, R51 ;  /* 0x000000338a327221 */ /* 0x000fe20000010000 */
[----:B------:R-:W-:Y:S01]  /*6d80*/  MUFU.EX2 R124, R124 ;  /* 0x0000007c007c7308 */ /* 0x000fe20000000800 */
[----:B---3--:R-:W-:Y:S01]  /*6d90*/  SHF.L.U32 R121, R18, 0x10, RZ ;  /* 0x0000001012797819 */ /* 0x008fe200000006ff */
[----:B------:R-:W0:Y:S01]  /*6da0*/  LDS.U16 R41, [R40+0x36] ;  /* 0x0000360028297984 */ /* 0x000e220000000400 */
[C---:B------:R-:W-:Y:S01]  /*6db0*/  FMUL.FTZ R123, R12.reuse, R123 ;  /* 0x0000007b0c7b7220 */ /* 0x040fe20000410000 */
[C---:B------:R-:W-:Y:S01]  /*6dc0*/  FMUL.FTZ R51, R141.reuse, R122 ;  /* 0x0000007a8d337220 */ /* 0x040fe20000410000 */
[-C--:B------:R-:W-:Y:S01]  /*6dd0*/  FMUL.FTZ R125, R141, R50.reuse ;  /* 0x000000328d7d7220 */ /* 0x080fe20000410000 */
[----:B------:R-:W2:Y:S02]  /*6de0*/  LDS.U16 R18, [R40+0x34] ;  /* 0x0000340028127984 */ /* 0x000ea40000000400 */
[----:B------:R-:W3:Y:S01]  /*6df0*/  MUFU.COS R47, R49 ;  /* 0x00000031002f7308 */ /* 0x000ee20000000000 */
[----:B------:R-:W-:Y:S01]  /*6e00*/  FMUL.FTZ R121, R12, R121 ;  /* 0x000000790c797220 */ /* 0x000fe20000410000 */
[----:B------:R-:W-:Y:S01]  /*6e10*/  FFMA.FTZ R51, R139, R50, -R51 ;  /* 0x000000328b337223 */ /* 0x000fe20000010833 */
[----:B------:R-:W-:-:S05]  /*6e20*/  FSEL R135, R123, RZ, !P5 ;  /* 0x000000ff7b877208 */ /* 0x000fca0006800000 */
[----:B------:R-:W5:Y:S01]  /*6e30*/  MUFU.SIN R49, R49 ;  /* 0x0000003100317308 */ /* 0x000f620000000400 */
[----:B------:R-:W-:Y:S01]  /*6e40*/  FFMA.FTZ R50, R139, R122, R125 ;  /* 0x0000007a8b327223 */ /* 0x000fe2000001007d */
[----:B------:R-:W-:Y:S02]  /*6e50*/  FSEL R137, R44, RZ, !P4 ;  /* 0x000000ff2c897208 */ /* 0x000fe40006000000 */
[----:B------:R-:W-:Y:S01]  /*6e60*/  FSEL R134, R121, RZ, !P5 ;  /* 0x000000ff79867208 */ /* 0x000fe20006800000 */
[----:B------:R-:W-:Y:S01]  /*6e70*/  FADD.FTZ R50, R135, R50 ;  /* 0x0000003287327221 */ /* 0x000fe20000010000 */
[----:B------:R-:W-:Y:S02]  /*6e80*/  FSEL R136, R45, 1, !P4 ;  /* 0x3f8000002d887808 */ /* 0x000fe40006000000 */
[----:B------:R-:W-:Y:S01]  /*6e90*/  FSEL R133, R43, RZ, !P3 ;  /* 0x000000ff2b857208 */ /* 0x000fe20005800000 */
[----:B------:R-:W-:Y:S01]  /*6ea0*/  FADD.FTZ R51, R134, R51 ;  /* 0x0000003386337221 */ /* 0x000fe20000010000 */
[----:B------:R-:W-:Y:S01]  /*6eb0*/  FMUL.FTZ R44, R137, R50 ;  /* 0x00000032892c7220 */ /* 0x000fe20000410000 */
[----:B---3--:R-:W-:Y:S01]  /*6ec0*/  FMUL.FTZ R122, R124, R47 ;  /* 0x0000002f7c7a7220 */ /* 0x008fe20000410000 */
[----:B------:R-:W3:Y:S01]  /*6ed0*/  LDS.U16 R43, [R40+0x3a] ;  /* 0x00003a00282b7984 */ /* 0x000ee20000000400 */
[----:B----4-:R-:W-:-:S02]  /*6ee0*/  IMAD.U32 R42, R42, 0x10000, RZ ;  /* 0x000100002a2a7824 */ /* 0x010fc400078e00ff */
[----:B------:R-:W-:Y:S01]  /*6ef0*/  FFMA.FTZ R120, R139, R120, R126 ;  /* 0x000000788b787223 */ /* 0x000fe2000001007e */
[----:B-----5:R-:W-:Y:S01]  /*6f00*/  FMUL.FTZ R124, R124, R49 ;  /* 0x000000317c7c7220 */ /* 0x020fe20000410000 */
[-C--:B------:R-:W-:Y:S01]  /*6f10*/  FMUL.FTZ R49, R137, R51.reuse ;  /* 0x0000003389317220 */ /* 0x080fe20000410000 */
[----:B------:R-:W-:Y:S01]  /*6f20*/  FFMA.FTZ R51, R136, R51, -R44 ;  /* 0x0000003388337223 */ /* 0x000fe2000001082c */
[----:B-1----:R-:W-:Y:S01]  /*6f30*/  SHF.L.U32 R46, R46, 0x10, RZ ;  /* 0x000000102e2e7819 */ /* 0x002fe200000006ff */
[----:B------:R-:W1:Y:S01]  /*6f40*/  LDS.U16 R44, [R40+0x38] ;  /* 0x00003800282c7984 */ /* 0x000e620000000400 */
[----:B------:R-:W-:Y:S01]  /*6f50*/  FMUL.FTZ R42, R13, R42 ;  /* 0x0000002a0d2a7220 */ /* 0x000fe20000410000 */
[C---:B------:R-:W-:Y:S01]  /*6f60*/  FMUL.FTZ R45, R137.reuse, R120 ;  /* 0x00000078892d7220 */ /* 0x040fe20000410000 */
[----:B------:R-:W-:Y:S01]  /*6f70*/  FMUL.FTZ R47, R137, R48 ;  /* 0x00000030892f7220 */ /* 0x000fe20000410000 */
[----:B------:R-:W-:Y:S02]  /*6f80*/  FMUL.FTZ R46, R13, R46 ;  /* 0x0000002e0d2e7220 */ /* 0x000fe40000410000 */
[----:B------:R-:W-:Y:S01]  /*6f90*/  FFMA.FTZ R45, R136, R48, -R45 ;  /* 0x00000030882d7223 */ /* 0x000fe2000001082d */
[----:B------:R-:W-:Y:S01]  /*6fa0*/  FSEL R130, R42, RZ, !P4 ;  /* 0x000000ff2a827208 */ /* 0x000fe20006000000 */
[C---:B------:R-:W-:Y:S01]  /*6fb0*/  FFMA.FTZ R120, R136.reuse, R120, R47 ;  /* 0x0000007888787223 */ /* 0x040fe2000001002f */
[----:B------:R-:W-:Y:S01]  /*6fc0*/  FFMA.FTZ R50, R136, R50, R49 ;  /* 0x0000003288327223 */ /* 0x000fe20000010031 */
[----:B------:R-:W-:Y:S01]  /*6fd0*/  FSEL R132, R132, 1, !P3 ;  /* 0x3f80000084847808 */ /* 0x000fe20005800000 */
[C---:B------:R-:W-:Y:S01]  /*6fe0*/  FMUL.FTZ R49, R133.reuse, R45 ;  /* 0x0000002d85317220 */ /* 0x040fe20000410000 */
[----:B------:R-:W-:Y:S01]  /*6ff0*/  FSEL R131, R46, RZ, !P4 ;  /* 0x000000ff2e837208 */ /* 0x000fe20006000000 */
[----:B------:R-:W-:Y:S01]  /*7000*/  FADD.FTZ R51, R130, R51 ;  /* 0x0000003382337221 */ /* 0x000fe20000010000 */
[-C--:B------:R-:W-:Y:S01]  /*7010*/  FMUL.FTZ R47, R133, R120.reuse ;  /* 0x00000078852f7220 */ /* 0x080fe20000410000 */
[----:B------:R-:W-:-:S02]  /*7020*/  FFMA.FTZ R120, R132, R120, R49 ;  /* 0x0000007884787223 */ /* 0x000fc40000010031 */
[----:B------:R-:W-:Y:S01]  /*7030*/  FADD.FTZ R50, R131, R50 ;  /* 0x0000003283327221 */ /* 0x000fe20000010000 */
[----:B------:R-:W-:-:S04]  /*7040*/  FMUL.FTZ R49, R133, R51 ;  /* 0x0000003385317220 */ /* 0x000fc80000410000 */
[-C--:B------:R-:W-:Y:S01]  /*7050*/  FFMA.FTZ R46, R132, R50.reuse, R49 ;  /* 0x00000032842e7223 */ /* 0x080fe20000010031 */
[----:B0-----:R-:W-:Y:S02]  /*7060*/  SHF.L.U32 R49, R41, 0x10, RZ ;  /* 0x0000001029317819 */ /* 0x001fe400000006ff */
[----:B--2---:R-:W-:Y:S02]  /*7070*/  SHF.L.U32 R41, R18, 0x10, RZ ;  /* 0x0000001012297819 */ /* 0x004fe400000006ff */
[----:B------:R-:W0:Y:S01]  /*7080*/  LDS.U16 R18, [R40+0x3c] ;  /* 0x00003c0028127984 */ /* 0x000e220000000400 */
[----:B------:R-:W-:Y:S01]  /*7090*/  FMUL.FTZ R42, R133, R50 ;  /* 0x00000032852a7220 */ /* 0x000fe20000410000 */
[----:B------:R-:W-:Y:S01]  /*70a0*/  FSEL R129, R129, RZ, !P2 ;  /* 0x000000ff81817208 */ /* 0x000fe20005000000 */
[C---:B------:R-:W-:Y:S01]  /*70b0*/  FMUL.FTZ R49, R14.reuse, R49 ;  /* 0x000000310e317220 */ /* 0x040fe20000410000 */
[----:B------:R-:W-:Y:S01]  /*70c0*/  FMUL.FTZ R41, R14, R41 ;  /* 0x000000290e297220 */ /* 0x000fe20000410000 */
[C---:B------:R-:W-:Y:S01]  /*70d0*/  FFMA.FTZ R45, R132.reuse, R45, -R47 ;  /* 0x0000002d842d7223 */ /* 0x040fe2000001082f */
[----:B---3--:R-:W-:Y:S01]  /*70e0*/  SHF.L.U32 R48, R43, 0x10, RZ ;  /* 0x000000102b307819 */ /* 0x008fe200000006ff */
[----:B------:R-:W-:Y:S01]  /*70f0*/  FFMA.FTZ R47, R132, R51, -R42 ;  /* 0x00000033842f7223 */ /* 0x000fe2000001082a */
[----:B------:R-:W-:Y:S01]  /*7100*/  FSEL R128, R128, 1, !P2 ;  /* 0x3f80000080807808 */ /* 0x000fe20005000000 */
[----:B------:R-:W-:Y:S01]  /*7110*/  FMUL.FTZ R51, R129, R120 ;  /* 0x0000007881337220 */ /* 0x000fe20000410000 */
[----:B------:R-:W-:-:S02]  /*7120*/  IADD3 R43, PT, PT, R119, 0xf, RZ ;  /* 0x0000000f772b7810 */ /* 0x000fc40007ffe0ff */
[----:B------:R-:W-:Y:S02]  /*7130*/  FSEL R127, R49, RZ, !P3 ;  /* 0x000000ff317f7208 */ /* 0x000fe40005800000 */
[----:B------:R-:W-:Y:S02]  /*7140*/  FSEL R126, R41, RZ, !P3 ;  /* 0x000000ff297e7208 */ /* 0x000fe40005800000 */
[----:B-1----:R-:W-:Y:S01]  /*7150*/  SHF.L.U32 R44, R44, 0x10, RZ ;  /* 0x000000102c2c7819 */ /* 0x002fe200000006ff */
[-C--:B------:R-:W-:Y:S01]  /*7160*/  FFMA.FTZ R41, R128, R45.reuse, -R51 ;  /* 0x0000002d80297223 */ /* 0x080fe20000010833 */
[----:B------:R-:W-:Y:S01]  /*7170*/  ISETP.GE.U32.AND P3, PT, R43, UR16, PT ;  /* 0x000000102b007c0c */ /* 0x000fe2000bf66070 */
[----:B------:R-:W-:Y:S01]  /*7180*/  FMUL.FTZ R153, R129, R45 ;  /* 0x0000002d81997220 */ /* 0x000fe20000410000 */
[----:B------:R-:W-:Y:S01]  /*7190*/  UIMAD.WIDE.U32 UR16, UR43, UR30, URZ ;  /* 0x0000001e2b1072a5 */ /* 0x000fe2000f8e00ff */
[----:B------:R-:W-:Y:S01]  /*71a0*/  FADD.FTZ R45, R127, R46 ;  /* 0x0000002e7f2d7221 */ /* 0x000fe20000010000 */
[----:B------:R-:W-:Y:S01]  /*71b0*/  FMUL.FTZ R44, R15, R44 ;  /* 0x0000002c0f2c7220 */ /* 0x000fe20000410000 */
[----:B------:R-:W-:Y:S01]  /*71c0*/  FADD.FTZ R47, R126, R47 ;  /* 0x0000002f7e2f7221 */ /* 0x000fe20000010000 */
[----:B------:R-:W-:Y:S01]  /*71d0*/  UIMAD UR17, UR43, UR31, UR17 ;  /* 0x0000001f2b1172a4 */ /* 0x000fe2000f8e0211 */
[----:B------:R-:W-:Y:S01]  /*71e0*/  FMUL.FTZ R46, R129, R45 ;  /* 0x0000002d812e7220 */ /* 0x000fe20000410000 */
[----:B------:R-:W-:Y:S01]  /*71f0*/  VOTEU.ANY UP0, P0 ;  /* 0x0000000000ff7886 */ /* 0x000fe20000000100 */
[----:B------:R-:W-:Y:S01]  /*7200*/  FMUL.FTZ R48, R15, R48 ;  /* 0x000000300f307220 */ /* 0x000fe20000410000 */
[----:B------:R1:W2:Y:S01]  /*7210*/  LDS.U16 R42, [R40+0x3e] ;  /* 0x00003e00282a7984 */ /* 0x0002a20000000400 */
[----:B------:R-:W-:Y:S01]  /*7220*/  FSEL R125, R44, RZ, !P2 ;  /* 0x000000ff2c7d7208 */ /* 0x000fe20005000000 */
[----:B------:R-:W-:Y:S01]  /*7230*/  UIMAD.WIDE.U32 UR16, UR7, UR32, UR16 ;  /* 0x00000020071072a5 */ /* 0x000fe2000f8e0010 */
[-C--:B------:R-:W-:Y:S01]  /*7240*/  FFMA.FTZ R46, R128, R47.reuse, -R46 ;  /* 0x0000002f802e7223 */ /* 0x080fe2000001082e */
[----:B------:R-:W-:Y:S01]  /*7250*/  @UP0 ULEA UR25, UR7, UR21, 0x4 ;  /* 0x0000001507190291 */ /* 0x000fe2000f8e20ff */
[----:B------:R-:W-:Y:S01]  /*7260*/  FSEL R124, R124, RZ, !P3 ;  /* 0x000000ff7c7c7208 */ /* 0x000fe20005800000 */
[----:B-1----:R-:W-:Y:S01]  /*7270*/  FMUL.FTZ R40, R129, R47 ;  /* 0x0000002f81287220 */ /* 0x002fe20000410000 */
[----:B------:R-:W-:Y:S01]  /*7280*/  FSEL R123, R48, RZ, !P2 ;  /* 0x000000ff307b7208 */ /* 0x000fe20005000000 */
[----:B------:R-:W-:Y:S01]  /*7290*/  UIMAD UR17, UR7, UR33, UR17 ;  /* 0x00000021071172a4 */ /* 0x000fe2000f8e0211 */
[----:B------:R-:W-:Y:S01]  /*72a0*/  FADD.FTZ R47, R125, R46 ;  /* 0x0000002e7d2f7221 */ /* 0x000fe20000010000 */
[----:B------:R-:W-:Y:S01]  /*72b0*/  ULEA UR40, UP0, UR16, UR34, 0x3 ;  /* 0x0000002210287291 */ /* 0x000fe2000f8018ff */
[----:B------:R-:W-:Y:S01]  /*72c0*/  FFMA.FTZ R40, R128, R45, R40 ;  /* 0x0000002d80287223 */ /* 0x000fe20000010028 */
[----:B------:R-:W-:Y:S01]  /*72d0*/  FSEL R122, R122, 1, !P3 ;  /* 0x3f8000007a7a7808 */ /* 0x000fe20005800000 */
[----:B------:R-:W-:Y:S01]  /*72e0*/  FMUL.FTZ R51, R124, R47 ;  /* 0x0000002f7c337220 */ /* 0x000fe20000410000 */
[----:B------:R-:W-:Y:S01]  /*72f0*/  ULEA.HI.X UR16, UR16, UR35, UR17, 0x3, UP0 ;  /* 0x0000002310107291 */ /* 0x000fe200080f1c11 */
[----:B------:R-:W-:Y:S01]  /*7300*/  FADD.FTZ R49, R123, R40 ;  /* 0x000000287b317221 */ /* 0x000fe20000010000 */
[----:B0-----:R-:W-:-:S02]  /*7310*/  SHF.L.U32 R43, R18, 0x10, RZ ;  /* 0x00000010122b7819 */ /* 0x001fc400000006ff */
[----:B------:R-:W-:Y:S01]  /*7320*/  MOV R48, UR40 ;  /* 0x0000002800307c02 */ /* 0x000fe20008000f00 */
[-C--:B------:R-:W-:Y:S01]  /*7330*/  FFMA.FTZ R40, R122, R49.reuse, R51 ;  /* 0x000000317a287223 */ /* 0x080fe20000010033 */
[----:B------:R-:W-:Y:S01]  /*7340*/  FMUL.FTZ R18, R124, R49 ;  /* 0x000000317c127220 */ /* 0x000fe20000410000 */
[----:B------:R-:W-:-:S06]  /*7350*/  MOV R49, UR16 ;  /* 0x0000001000317c02 */ /* 0x000fcc0008000f00 */
[----:B------:R-:W3:Y:S01]  /*7360*/  LDG.E.64 R48, desc[UR22][R48.64] ;  /* 0x0000001630307981 */ /* 0x000ee2000c1e1b00 */
[----:B------:R-:W-:Y:S01]  /*7370*/  FMUL.FTZ R43, R16, R43 ;  /* 0x0000002b102b7220 */ /* 0x000fe20000410000 */
[----:B--2---:R-:W-:-:S04]  /*7380*/  IMAD.U32 R45, R42, 0x10000, RZ ;  /* 0x000100002a2d7824 */ /* 0x004fc800078e00ff */
[----:B------:R-:W-:Y:S01]  /*7390*/  FMUL.FTZ R45, R16, R45 ;  /* 0x0000002d102d7220 */ /* 0x000fe20000410000 */
[----:B------:R-:W-:-:S04]  /*73a0*/  FFMA.FTZ R153, R128, R120, R153 ;  /* 0x0000007880997223 */ /* 0x000fc80000010099 */
[----:B------:R-:W-:Y:S01]  /*73b0*/  FSEL R121, R45, RZ, !P3 ;  /* 0x000000ff2d797208 */ /* 0x000fe20005800000 */
[----:B------:R-:W-:Y:S01]  /*73c0*/  FFMA.FTZ R47, R122, R47, -R18 ;  /* 0x0000002f7a2f7223 */ /* 0x000fe20000010812 */
[----:B------:R-:W-:-:S03]  /*73d0*/  FSEL R120, R43, RZ, !P3 ;  /* 0x000000ff2b787208 */ /* 0x000fc60005800000 */
[----:B------:R-:W-:Y:S01]  /*73e0*/  FADD.FTZ R155, R121, R40 ;  /* 0x00000028799b7221 */ /* 0x000fe20000010000 */
[----:B------:R-:W-:Y:S01]  /*73f0*/  FMUL.FTZ R43, R124, R153 ;  /* 0x000000997c2b7220 */ /* 0x000fe20000410000 */
[----:B------:R-:W-:Y:S01]  /*7400*/  FADD.FTZ R154, R120, R47 ;  /* 0x0000002f789a7221 */ /* 0x000fe20000010000 */
[-C--:B------:R-:W-:Y:S02]  /*7410*/  FMUL.FTZ R18, R124, R41.reuse ;  /* 0x000000297c127220 */ /* 0x080fe40000410000 */
[----:B------:R-:W0:Y:S01]  /*7420*/  SHFL.UP PT, R42, R155, 0x1, RZ ;  /* 0x042000009b2a7989 */ /* 0x000e2200000e00ff */
[C---:B------:R-:W-:Y:S01]  /*7430*/  FFMA.FTZ R152, R122.reuse, R41, -R43 ;  /* 0x000000297a987223 */ /* 0x040fe2000001082b */
[----:B------:R-:W-:Y:S02]  /*7440*/  FFMA.FTZ R153, R122, R153, R18 ;  /* 0x000000997a997223 */ /* 0x000fe40000010012 */
[----:B------:R-:W1:Y:S04]  /*7450*/  SHFL.UP PT, R41, R154, 0x1, RZ ;  /* 0x042000009a297989 */ /* 0x000e6800000e00ff */
[----:B------:R-:W2:Y:S01]  /*7460*/  SHFL.UP PT, R40, R153, 0x1, RZ ;  /* 0x0420000099287989 */ /* 0x000ea200000e00ff */
[----:B------:R-:W-:-:S03]  /*7470*/  ISETP.GE.AND P2, PT, R77, 0x1, PT ;  /* 0x000000014d00780c */ /* 0x000fc60003f46270 */
[----:B------:R-:W4:Y:S01]  /*7480*/  SHFL.UP PT, R18, R152, 0x1, RZ ;  /* 0x0420000098127989 */ /* 0x000f2200000e00ff */
[-C--:B0-----:R-:W-:Y:S01]  /*7490*/  FMUL.FTZ R44, R152, R42.reuse ;  /* 0x0000002a982c7220 */ /* 0x081fe20000410000 */
[----:B------:R-:W-:-:S03]  /*74a0*/  FMUL.FTZ R43, R153, R42 ;  /* 0x0000002a992b7220 */ /* 0x000fc60000410000 */
[-C--:B-1----:R-:W-:Y:S01]  /*74b0*/  FFMA.FTZ R44, R153, R41.reuse, R44 ;  /* 0x00000029992c7223 */ /* 0x082fe2000001002c */
[----:B------:R-:W-:-:S04]  /*74c0*/  FFMA.FTZ R43, R152, R41, -R43 ;  /* 0x00000029982b7223 */ /* 0x000fc8000001082b */
[----:B------:R-:W-:Y:S01]  /*74d0*/  @P2 FADD.FTZ R155, R155, R44 ;  /* 0x0000002c9b9b2221 */ /* 0x000fe20000010000 */
[CC--:B--2---:R-:W-:Y:S01]  /*74e0*/  FMUL.FTZ R41, R153.reuse, R40.reuse ;  /* 0x0000002899297220 */ /* 0x0c4fe20000410000 */
[----:B------:R-:W-:Y:S01]  /*74f0*/  @P2 FADD.FTZ R154, R154, R43 ;  /* 0x0000002b9a9a2221 */ /* 0x000fe20000010000 */
[C---:B------:R-:W-:Y:S02]  /*7500*/  FMUL.FTZ R40, R152.reuse, R40 ;  /* 0x0000002898287220 */ /* 0x040fe40000410000 */
[----:B------:R-:W0:Y:S01]  /*7510*/  SHFL.UP PT, R42, R155, 0x2, RZ ;  /* 0x044000009b2a7989 */ /* 0x000e2200000e00ff */
[-C--:B----4-:R-:W-:Y:S01]  /*7520*/  @P2 FFMA.FTZ R152, R152, R18.reuse, -R41 ;  /* 0x0000001298982223 */ /* 0x090fe20000010829 */
[----:B------:R-:W-:Y:S02]  /*7530*/  @P2 FFMA.FTZ R153, R153, R18, R40 ;  /* 0x0000001299992223 */ /* 0x000fe40000010028 */
        /* <DEDUP_REMOVED lines=16> */
[----:B------:R-:W2:Y:S04]  /*7640*/  SHFL.UP PT, R40, R153, 0x4, RZ ;  /* 0x0480000099287989 */ /* 0x000ea800000e00ff */
[----:B------:R-:W4:Y:S01]  /*7650*/  SHFL.UP PT, R18, R152, 0x4, RZ ;  /* 0x0480000098127989 */ /* 0x000f2200000e00ff */
[----:B------:R-:W-:Y:S01]  /*7660*/  ISETP.GE.AND P2, PT, R77, 0x4, PT ;  /* 0x000000044d00780c */ /* 0x000fe20003f46270 */
[-C--:B0-----:R-:W-:Y:S01]  /*7670*/  FMUL.FTZ R44, R152, R42.reuse ;  /* 0x0000002a982c7220 */ /* 0x081fe20000410000 */
[----:B------:R-:W-:-:S03]  /*7680*/  FMUL.FTZ R43, R153, R42 ;  /* 0x0000002a992b7220 */ /* 0x000fc60000410000 */
[-C--:B-1----:R-:W-:Y:S01]  /*7690*/  FFMA.FTZ R44, R153, R41.reuse, R44 ;  /* 0x00000029992c7223 */ /* 0x082fe2000001002c */
[----:B------:R-:W-:-:S07]  /*76a0*/  FFMA.FTZ R43, R152, R41, -R43 ;  /* 0x00000029982b7223 */ /* 0x000fce000001082b */
[----:B------:R-:W-:Y:S01]  /*76b0*/  @P2 FADD.FTZ R155, R155, R44 ;  /* 0x0000002c9b9b2221 */ /* 0x000fe20000010000 */
[CC--:B--2---:R-:W-:Y:S01]  /*76c0*/  FMUL.FTZ R41, R153.reuse, R40.reuse ;  /* 0x0000002899297220 */ /* 0x0c4fe20000410000 */
[----:B------:R-:W-:Y:S01]  /*76d0*/  FMUL.FTZ R40, R152, R40 ;  /* 0x0000002898287220 */ /* 0x000fe20000410000 */
[----:B------:R-:W-:Y:S02]  /*76e0*/  @P2 FADD.FTZ R154, R154, R43 ;  /* 0x0000002b9a9a2221 */ /* 0x000fe40000010000 */
[----:B------:R-:W0:Y:S01]  /*76f0*/  SHFL.UP PT, R42, R155, 0x8, RZ ;  /* 0x050000009b2a7989 */ /* 0x000e2200000e00ff */
[-C--:B----4-:R-:W-:Y:S01]  /*7700*/  @P2 FFMA.FTZ R153, R153, R18.reuse, R40 ;  /* 0x0000001299992223 */ /* 0x090fe20000010028 */
[----:B------:R-:W-:Y:S02]  /*7710*/  @P2 FFMA.FTZ R152, R152, R18, -R41 ;  /* 0x0000001298982223 */ /* 0x000fe40000010829 */
[----:B------:R-:W1:Y:S04]  /*7720*/  SHFL.UP PT, R41, R154, 0x8, RZ ;  /* 0x050000009a297989 */ /* 0x000e6800000e00ff */
[----:B------:R-:W2:Y:S04]  /*7730*/  SHFL.UP PT, R40, R153, 0x8, RZ ;  /* 0x0500000099287989 */ /* 0x000ea800000e00ff */
[----:B------:R-:W4:Y:S01]  /*7740*/  SHFL.UP PT, R18, R152, 0x8, RZ ;  /* 0x0500000098127989 */ /* 0x000f2200000e00ff */
[----:B------:R-:W-:Y:S01]  /*7750*/  ISETP.GE.AND P2, PT, R77, 0x8, PT ;  /* 0x000000084d00780c */ /* 0x000fe20003f46270 */
[-C--:B0-----:R-:W-:Y:S01]  /*7760*/  FMUL.FTZ R44, R152, R42.reuse ;  /* 0x0000002a982c7220 */ /* 0x081fe20000410000 */
[----:B------:R-:W-:-:S03]  /*7770*/  FMUL.FTZ R43, R153, R42 ;  /* 0x0000002a992b7220 */ /* 0x000fc60000410000 */
[CC--:B-1----:R-:W-:Y:S01]  /*7780*/  FFMA.FTZ R44, R153.reuse, R41.reuse, R44 ;  /* 0x00000029992c7223 */ /* 0x0c2fe2000001002c */
[----:B------:R-:W-:Y:S01]  /*7790*/  FFMA.FTZ R43, R152, R41, -R43 ;  /* 0x00000029982b7223 */ /* 0x000fe2000001082b */
[----:B--2---:R-:W-:-:S06]  /*77a0*/  FMUL.FTZ R41, R153, R40 ;  /* 0x0000002899297220 */ /* 0x004fcc0000410000 */
[----:B------:R-:W-:Y:S01]  /*77b0*/  @P2 FADD.FTZ R155, R155, R44 ;  /* 0x0000002c9b9b2221 */ /* 0x000fe20000010000 */
[----:B------:R-:W-:Y:S01]  /*77c0*/  FMUL.FTZ R40, R152, R40 ;  /* 0x0000002898287220 */ /* 0x000fe20000410000 */
[----:B------:R-:W-:Y:S01]  /*77d0*/  @P2 FADD.FTZ R154, R154, R43 ;  /* 0x0000002b9a9a2221 */ /* 0x000fe20000010000 */
[-C--:B----4-:R-:W-:Y:S02]  /*77e0*/  @P2 FFMA.FTZ R152, R152, R18.reuse, -R41 ;  /* 0x0000001298982223 */ /* 0x090fe40000010829 */
[----:B------:R-:W0:Y:S01]  /*77f0*/  SHFL.UP PT, R41, R155, 0x10, RZ ;  /* 0x060000009b297989 */ /* 0x000e2200000e00ff */
[----:B------:R-:W-:Y:S02]  /*7800*/  @P2 FFMA.FTZ R153, R153, R18, R40 ;  /* 0x0000001299992223 */ /* 0x000fe40000010028 */
[----:B------:R-:W1:Y:S01]  /*7810*/  S2R R18, SR_TID.X ;  /* 0x0000000000127919 */ /* 0x000e620000002100 */
[----:B------:R-:W2:Y:S04]  /*7820*/  SHFL.UP PT, R40, R154, 0x10, RZ ;  /* 0x060000009a287989 */ /* 0x000ea800000e00ff */
[----:B------:R-:W4:Y:S04]  /*7830*/  SHFL.UP PT, R42, R153, 0x10, RZ ;  /* 0x06000000992a7989 */ /* 0x000f2800000e00ff */
[----:B------:R-:W5:Y:S01]  /*7840*/  SHFL.UP PT, R45, R152, 0x10, RZ ;  /* 0x06000000982d7989 */ /* 0x000f6200000e00ff */
[----:B------:R-:W-:Y:S01]  /*7850*/  ISETP.NE.AND P2, PT, R77, 0x1f, PT ;  /* 0x0000001f4d00780c */ /* 0x000fe20003f45270 */
[-C--:B0-----:R-:W-:Y:S01]  /*7860*/  FMUL.FTZ R43, R153, R41.reuse ;  /* 0x00000029992b7220 */ /* 0x081fe20000410000 */
[----:B------:R-:W-:-:S03]  /*7870*/  FMUL.FTZ R44, R152, R41 ;  /* 0x00000029982c7220 */ /* 0x000fc60000410000 */
[CC--:B--2---:R-:W-:Y:S01]  /*7880*/  FFMA.FTZ R41, R152.reuse, R40.reuse, -R43 ;  /* 0x0000002898297223 */ /* 0x0c4fe2000001082b */
[C---:B------:R-:W-:Y:S01]  /*7890*/  FFMA.FTZ R40, R153.reuse, R40, R44 ;  /* 0x0000002899287223 */ /* 0x040fe2000001002c */
[CC--:B----4-:R-:W-:Y:S01]  /*78a0*/  FMUL.FTZ R43, R153.reuse, R42.reuse ;  /* 0x0000002a992b7220 */ /* 0x0d0fe20000410000 */
[----:B------:R-:W-:Y:S01]  /*78b0*/  FMUL.FTZ R42, R152, R42 ;  /* 0x0000002a982a7220 */ /* 0x000fe20000410000 */
[----:B------:R-:W-:Y:S01]  /*78c0*/  FADD.FTZ R46, R154, R41 ;  /* 0x000000299a2e7221 */ /* 0x000fe20000010000 */
[----:B------:R-:W-:Y:S02]  /*78d0*/  HFMA2 R41, -RZ, RZ, 0, 0 ;  /* 0x00000000ff297431 */ /* 0x000fe400000001ff */
[-C--:B-----5:R-:W-:Y:S01]  /*78e0*/  FFMA.FTZ R44, R152, R45.reuse, -R43 ;  /* 0x0000002d982c7223 */ /* 0x0a0fe2000001082b */
[----:B-1----:R-:W-:Y:S01]  /*78f0*/  @!P2 SHF.R.U32.HI R50, RZ, 0x1, R18 ;  /* 0x00000001ff32a819 */ /* 0x002fe20000011612 */
[----:B------:R-:W-:Y:S01]  /*7900*/  FFMA.FTZ R45, R153, R45, R42 ;  /* 0x0000002d992d7223 */ /* 0x000fe2000001002a */
[----:B------:R-:W-:Y:S01]  /*7910*/  FADD.FTZ R47, R155, R40 ;  /* 0x000000289b2f7221 */ /* 0x000fe20000010000 */
[----:B------:R-:W-:-:S02]  /*7920*/  MOV R40, 0x3f800000 ;  /* 0x3f80000000287802 */ /* 0x000fc40000000f00 */
[----:B------:R-:W-:Y:S02]  /*7930*/  CS2R R42, SRZ ;  /* 0x00000000002a7805 */ /* 0x000fe4000001ff00 */
[----:B------:R-:W-:-:S04]  /*7940*/  @!P2 LOP3.LUT R50, R50, 0x1f0, RZ, 0xc0, !PT ;  /* 0x000001f03232a812 */ /* 0x000fc800078ec0ff */
[----:B------:R-:W-:Y:S04]  /*7950*/  @P0 LDS.128 R40, [UR25+0x2160] ;  /* 0x00216019ff280984 */ /* 0x000fe80008000c00 */
[----:B------:R0:W-:Y:S01]  /*7960*/  @!P2 STS.128 [R50+UR21+0x2100], R44 ;  /* 0x0021002c3200a988 */ /* 0x0001e20008000c15 */
[----:B------:R-:W-:Y:S01]  /*7970*/  BAR.SYNC.DEFER_BLOCKING 0x0 ;  /* 0x0000000000007b1d */ /* 0x000fe20000010000 */
[----:B------:R-:W-:-:S04]  /*7980*/  ISETP.GE.AND P2, PT, R77, 0x10, PT ;  /* 0x000000104d00780c */ /* 0x000fc80003f46270 */
[----:B------:R-:W-:Y:S02]  /*7990*/  FSEL R152, R152, R44, !P2 ;  /* 0x0000002c98987208 */ /* 0x000fe40005000000 */
[----:B------:R-:W-:Y:S02]  /*79a0*/  FSEL R153, R153, R45, !P2 ;  /* 0x0000002d99997208 */ /* 0x000fe40005000000 */
[----:B0-----:R-:W-:Y:S02]  /*79b0*/  SHF.R.U32.HI R44, RZ, 0x5, R18 ;  /* 0x00000005ff2c7819 */ /* 0x001fe40000011612 */
[----:B------:R-:W-:Y:S02]  /*79c0*/  FSEL R154, R154, R46, !P2 ;  /* 0x0000002e9a9a7208 */ /* 0x000fe40005000000 */
[C---:B------:R-:W-:Y:S02]  /*79d0*/  ISETP.NE.AND P3, PT, R44.reuse, 0x3, PT ;  /* 0x000000032c00780c */ /* 0x040fe40003f65270 */
[----:B------:R-:W-:-:S02]  /*79e0*/  ISETP.NE.AND P4, PT, R44, 0x2, PT ;  /* 0x000000022c00780c */ /* 0x000fc40003f85270 */
[----:B------:R-:W-:Y:S02]  /*79f0*/  ISETP.NE.AND P5, PT, R44, 0x1, PT ;  /* 0x000000012c00780c */ /* 0x000fe40003fa5270 */
[----:B------:R-:W-:Y:S02]  /*7a00*/  FSEL R155, R155, R47, !P2 ;  /* 0x0000002f9b9b7208 */ /* 0x000fe40005000000 */
[----:B------:R-:W0:Y:S01]  /*7a10*/  LDS.128 R44, [UR21+0x2100] ;  /* 0x00210015ff2c7984 */ /* 0x000e220008000c00 */
[----:B---3--:R-:W-:Y:S02]  /*7a20*/  R2UR UR42, R49 ;  /* 0x00000000312a72ca */ /* 0x008fe400000e0000 */
[----:B------:R-:W-:Y:S02]  /*7a30*/  R2UR UR25, R48 ;  /* 0x00000000301972ca */ /* 0x000fe400000e0000 */
[----:B------:R-:W1:Y:S01]  /*7a40*/  LDS.128 R48, [UR21+0x2110] ;  /* 0x00211015ff307984 */ /* 0x000e620008000c00 */
[----:B0-----:R-:W-:-:S02]  /*7a50*/  FSEL R145, R44, R145, !P5 ;  /* 0x000000912c917208 */ /* 0x001fc40006800000 */
[----:B------:R-:W-:Y:S02]  /*7a60*/  FSEL R143, R46, R143, !P5 ;  /* 0x0000008f2e8f7208 */ /* 0x000fe40006800000 */
[----:B------:R-:W-:Y:S02]  /*7a70*/  FSEL R144, R45, R144, !P5 ;  /* 0x000000902d907208 */ /* 0x000fe40006800000 */
[----:B------:R-:W-:Y:S01]  /*7a80*/  FSEL R146, R47, R146, !P5 ;  /* 0x000000922f927208 */ /* 0x000fe20006800000 */
[-C--:B-1----:R-:W-:Y:S01]  /*7a90*/  FMUL.FTZ R159, R45, R49.reuse ;  /* 0x000000312d9f7220 */ /* 0x082fe20000410000 */
        /* <DEDUP_REMOVED lines=26> */
[----:B------:R-:W-:Y:S02]  /*7c40*/  ISETP.GE.U32.AND P2, PT, R18, 0x20, PT ;  /* 0x000000201200780c */ /* 0x000fe40003f46070 */
[----:B------:R-:W-:Y:S01]  /*7c50*/  FSEL R144, R160, R144, !P3 ;  /* 0x00000090a0907208 */ /* 0x000fe20005800000 */
[----:B------:R-:W1:Y:S01]  /*7c60*/  SHFL.UP PT, R152, R152, 0x1, RZ ;  /* 0x0420000098987989 */ /* 0x000e6200000e00ff */
[----:B------:R-:W-:Y:S03]  /*7c70*/  BSSY.RECONVERGENT B0, `(.L_x_197) ;  /* 0x0000035000007945 */ /* 0x000fe60003800200 */
[----:B------:R-:W2:Y:S01]  /*7c80*/  SHFL.UP PT, R153, R153, 0x1, RZ ;  /* 0x0420000099997989 */ /* 0x000ea200000e00ff */
[----:B------:R-:W-:-:S03]  /*7c90*/  FSEL R143, R50, R143, !P3 ;  /* 0x0000008f328f7208 */ /* 0x000fc60005800000 */
[----:B------:R-:W3:Y:S01]  /*7ca0*/  SHFL.UP PT, R154, R154, 0x1, RZ ;  /* 0x042000009a9a7989 */ /* 0x000ee200000e00ff */
[----:B------:R-:W-:-:S03]  /*7cb0*/  FSEL R146, R51, R146, !P3 ;  /* 0x0000009233927208 */ /* 0x000fc60005800000 */
[----:B------:R-:W4:Y:S01]  /*7cc0*/  SHFL.UP PT, R155, R155, 0x1, RZ ;  /* 0x042000009b9b7989 */ /* 0x000f2200000e00ff */
[----:B0-----:R-:W-:-:S04]  /*7cd0*/  FMUL.FTZ R49, R160, R45 ;  /* 0x0000002da0317220 */ /* 0x001fc80000410000 */
[C---:B------:R-:W-:Y:S01]  /*7ce0*/  FFMA.FTZ R49, R48.reuse, R44, -R49 ;  /* 0x0000002c30317223 */ /* 0x040fe20000010831 */
[----:B------:R-:W-:-:S04]  /*7cf0*/  FMUL.FTZ R48, R48, R45 ;  /* 0x0000002d30307220 */ /* 0x000fc80000410000 */
[----:B------:R-:W-:Y:S01]  /*7d00*/  FFMA.FTZ R160, R160, R44, R48 ;  /* 0x0000002ca0a07223 */ /* 0x000fe20000010030 */
[-C--:B------:R-:W-:Y:S01]  /*7d10*/  FMUL.FTZ R48, R51, R45.reuse ;  /* 0x0000002d33307220 */ /* 0x080fe20000410000 */
[----:B------:R-:W-:-:S03]  /*7d20*/  FMUL.FTZ R45, R50, R45 ;  /* 0x0000002d322d7220 */ /* 0x000fc60000410000 */
[-C--:B------:R-:W-:Y:S01]  /*7d30*/  FFMA.FTZ R48, R50, R44.reuse, -R48 ;  /* 0x0000002c32307223 */ /* 0x080fe20000010830 */
[----:B------:R-:W-:-:S03]  /*7d40*/  FFMA.FTZ R45, R51, R44, R45 ;  /* 0x0000002c332d7223 */ /* 0x000fc6000001002d */
[----:B------:R-:W-:Y:S01]  /*7d50*/  FADD.FTZ R46, R46, R48 ;  /* 0x000000302e2e7221 */ /* 0x000fe20000010000 */
[----:B------:R-:W-:Y:S01]  /*7d60*/  FADD.FTZ R47, R47, R45 ;  /* 0x0000002d2f2f7221 */ /* 0x000fe20000010000 */
[----:B-1234-:R-:W-:Y:S06]  /*7d70*/  @!P2 BRA `(.L_x_198) ;  /* 0x000000000050a947 */ /* 0x01efec0003800000 */
[C---:B------:R-:W-:Y:S01]  /*7d80*/  FMUL.FTZ R45, R153.reuse, R143 ;  /* 0x0000008f992d7220 */ /* 0x040fe20000410000 */
[----:B------:R-:W-:Y:S01]  /*7d90*/  FMUL.FTZ R48, R153, R144 ;  /* 0x0000009099307220 */ /* 0x000fe20000410000 */
[----:B------:R-:W-:Y:S01]  /*7da0*/  ISETP.NE.AND P2, PT, R77, RZ, PT ;  /* 0x000000ff4d00720c */ /* 0x000fe20003f45270 */
[----:B------:R-:W-:Y:S02]  /*7db0*/  IMAD.MOV.U32 R47, RZ, RZ, R43 ;  /* 0x000000ffff2f7224 */ /* 0x000fe400078e002b */
[CC--:B------:R-:W-:Y:S01]  /*7dc0*/  FFMA.FTZ R44, R152.reuse, R146.reuse, R45 ;  /* 0x00000092982c7223 */ /* 0x0c0fe2000001002d */
[C---:B------:R-:W-:Y:S01]  /*7dd0*/  FMUL.FTZ R45, R153.reuse, R146 ;  /* 0x00000092992d7220 */ /* 0x040fe20000410000 */
[-C--:B------:R-:W-:Y:S01]  /*7de0*/  FMUL.FTZ R153, R153, R145.reuse ;  /* 0x0000009199997220 */ /* 0x080fe20000410000 */
[C---:B------:R-:W-:Y:S01]  /*7df0*/  FFMA.FTZ R48, R152.reuse, R145, -R48 ;  /* 0x0000009198307223 */ /* 0x040fe20000010830 */
[----:B------:R-:W-:Y:S01]  /*7e00*/  FADD.FTZ R155, R155, R44 ;  /* 0x0000002c9b9b7221 */ /* 0x000fe20000010000 */
[C---:B------:R-:W-:Y:S01]  /*7e10*/  FFMA.FTZ R45, R152.reuse, R143, -R45 ;  /* 0x0000008f982d7223 */ /* 0x040fe2000001082d */
[----:B------:R-:W-:Y:S01]  /*7e20*/  FFMA.FTZ R153, R152, R144, R153 ;  /* 0x0000009098997223 */ /* 0x000fe20000010099 */
[----:B------:R-:W-:-:S02]  /*7e30*/  MOV R46, R42 ;  /* 0x0000002a002e7202 */ /* 0x000fc40000000f00 */
[----:B------:R-:W-:Y:S01]  /*7e40*/  FADD.FTZ R154, R154, R45 ;  /* 0x0000002d9a9a7221 */ /* 0x000fe20000010000 */
[----:B------:R-:W-:Y:S02]  /*7e50*/  MOV R45, R41 ;  /* 0x00000029002d7202 */ /* 0x000fe40000000f00 */
[----:B------:R-:W-:Y:S02]  /*7e60*/  MOV R44, R40 ;  /* 0x00000028002c7202 */ /* 0x000fe40000000f00 */
[----:B------:R-:W-:Y:S02]  /*7e70*/  FSEL R152, R145, R48, !P2 ;  /* 0x0000003091987208 */ /* 0x000fe40005000000 */
[----:B------:R-:W-:Y:S02]  /*7e80*/  FSEL R153, R144, R153, !P2 ;  /* 0x0000009990997208 */ /* 0x000fe40005000000 */
[----:B------:R-:W-:Y:S02]  /*7e90*/  FSEL R154, R143, R154, !P2 ;  /* 0x0000009a8f9a7208 */ /* 0x000fe40005000000 */
[----:B------:R-:W-:Y:S01]  /*7ea0*/  FSEL R155, R146, R155, !P2 ;  /* 0x0000009b929b7208 */ /* 0x000fe20005000000 */
[----:B------:R-:W-:Y:S06]  /*7eb0*/  BRA `(.L_x_199) ;  /* 0x0000000000407947 */ /* 0x000fec0003800000 */
.L_x_198:
[----:B------:R-:W-:Y:S01]  /*7ec0*/  ISETP.NE.AND P2, PT, R77, RZ, PT ;  /* 0x000000ff4d00720c */ /* 0x000fe20003f45270 */
[----:B------:R-:W-:-:S04]  /*7ed0*/  FMUL.FTZ R44, R160, R43 ;  /* 0x0000002ba02c7220 */ /* 0x000fc80000410000 */
[----:B------:R-:W-:Y:S01]  /*7ee0*/  FFMA.FTZ R45, R49, R42, -R44 ;  /* 0x0000002a312d7223 */ /* 0x000fe2000001082c */
[----:B------:R-:W-:-:S03]  /*7ef0*/  FMUL.FTZ R44, R160, R41 ;  /* 0x00000029a02c7220 */ /* 0x000fc60000410000 */
[----:B------:R-:W-:Y:S01]  /*7f00*/  FADD.FTZ R46, R46, R45 ;  /* 0x0000002d2e2e7221 */ /* 0x000fe20000010000 */
[C---:B------:R-:W-:Y:S01]  /*7f10*/  FMUL.FTZ R45, R160.reuse, R40 ;  /* 0x00000028a02d7220 */ /* 0x040fe20000410000 */
[----:B------:R-:W-:Y:S01]  /*7f20*/  FMUL.FTZ R160, R160, R42 ;  /* 0x0000002aa0a07220 */ /* 0x000fe20000410000 */
[CC--:B------:R-:W-:Y:S01]  /*7f30*/  FFMA.FTZ R44, R49.reuse, R40.reuse, -R44 ;  /* 0x00000028312c7223 */ /* 0x0c0fe2000001082c */
[----:B------:R0:W-:Y:S01]  /*7f40*/  @!P2 STS.128 [UR21+0x2150], R40 ;  /* 0x00215028ff00a988 */ /* 0x0001e20008000c15 */
[C---:B------:R-:W-:Y:S01]  /*7f50*/  FFMA.FTZ R45, R49.reuse, R41, R45 ;  /* 0x00000029312d7223 */ /* 0x040fe2000001002d */
[----:B------:R-:W-:Y:S01]  /*7f60*/  FFMA.FTZ R160, R49, R43, R160 ;  /* 0x0000002b31a07223 */ /* 0x000fe200000100a0 */
[----:B------:R-:W-:Y:S01]  /*7f70*/  @!P2 MOV R152, R40 ;  /* 0x000000280098a202 */ /* 0x000fe20000000f00 */
[----:B------:R-:W-:Y:S01]  /*7f80*/  @!P2 IMAD.MOV.U32 R154, RZ, RZ, R42 ;  /* 0x000000ffff9aa224 */ /* 0x000fe200078e002a */
[----:B------:R-:W-:Y:S01]  /*7f90*/  @!P2 MOV R153, R41 ;  /* 0x000000290099a202 */ /* 0x000fe20000000f00 */
[----:B------:R-:W-:Y:S01]  /*7fa0*/  FADD.FTZ R47, R47, R160 ;  /* 0x000000a02f2f7221 */ /* 0x000fe20000010000 */
[----:B------:R-:W-:-:S07]  /*7fb0*/  @!P2 MOV R155, R43 ;  /* 0x0000002b009ba202 */ /* 0x000fce0000000f00 */
.L_x_199:
[----:B------:R-:W-:Y:S05]  /*7fc0*/  BSYNC.RECONVERGENT B0 ;  /* 0x0000000000007941 */ /* 0x000fea0003800200 */
.L_x_197:
        /* <DEDUP_REMOVED lines=10> */
[----:B------:R-:W-:Y:S01]  /*8070*/  FMUL.FTZ R40, R118, R154 ;  /* 0x0000009a76287220 */ /* 0x000fe20000410000 */
[----:B------:R-:W-:Y:S02]  /*8080*/  ISETP.NE.AND P2, PT, R18, RZ, PT ;  /* 0x000000ff1200720c */ /* 0x000fe40003f45270 */
[-C--:B------:R-:W-:Y:S01]  /*8090*/  FMUL.FTZ R41, R118, R155.reuse ;  /* 0x0000009b76297220 */ /* 0x080fe20000410000 */
[----:B------:R-:W-:-:S03]  /*80a0*/  FFMA.FTZ R155, R115, R155, R40 ;  /* 0x0000009b739b7223 */ /* 0x000fc60000010028 */
[----:B------:R-:W-:Y:S01]  /*80b0*/  FFMA.FTZ R154, R115, R154, -R41 ;  /* 0x0000009a739a7223 */ /* 0x000fe20000010829 */
[----:B------:R-:W-:-:S03]  /*80c0*/  FADD.FTZ R116, R116, R155 ;  /* 0x0000009b74747221 */ /* 0x000fc60000010000 */
[----:B------:R-:W-:Y:S01]  /*80d0*/  FADD.FTZ R117, R117, R154 ;  /* 0x0000009a75757221 */ /* 0x000fe20000010000 */
[----:B------:R-:W-:-:S03]  /*80e0*/  FMUL.FTZ R40, R114, R116 ;  /* 0x0000007472287220 */ /* 0x000fc60000410000 */
[-C--:B------:R-:W-:Y:S01]  /*80f0*/  FMUL.FTZ R41, R114, R117.reuse ;  /* 0x0000007572297220 */ /* 0x080fe20000410000 */
[----:B------:R-:W-:-:S03]  /*8100*/  FFMA.FTZ R40, R111, R117, -R40 ;  /* 0x000000756f287223 */ /* 0x000fc60000010828 */
[----:B------:R-:W-:Y:S01]  /*8110*/  FFMA.FTZ R41, R111, R116, R41 ;  /* 0x000000746f297223 */ /* 0x000fe20000010029 */
[----:B------:R-:W-:-:S03]  /*8120*/  FADD.FTZ R113, R113, R40 ;  /* 0x0000002871717221 */ /* 0x000fc60000010000 */
[----:B------:R-:W-:Y:S01]  /*8130*/  FADD.FTZ R112, R112, R41 ;  /* 0x0000002970707221 */ /* 0x000fe20000010000 */
[----:B------:R-:W-:-:S03]  /*8140*/  FMUL.FTZ R40, R110, R113 ;  /* 0x000000716e287220 */ /* 0x000fc60000410000 */
        /* <DEDUP_REMOVED lines=93> */
[----:B------:R0:W-:Y:S04]  /*8720*/  STS.128 [UR16+0x2160], R44 ;  /* 0x0021602cff007988 */ /* 0x0001e80008000c10 */
[----:B------:R0:W-:Y:S02]  /*8730*/  STG.E.128 desc[UR22][R40.64], R44 ;  /* 0x0000002c28007986 */ /* 0x0001e4000c101d16 */
.L_x_201:
[----:B------:R-:W-:Y:S05]  /*8740*/  BSYNC.RECONVERGENT B0 ;  /* 0x0000000000007941 */ /* 0x000fea0003800200 */
.L_x_200:
[----:B------:R-:W-:Y:S01]  /*8750*/  UIADD3 UR7, UPT, UPT, UR7, 0x1, URZ ;  /* 0x0000000107077890 */ /* 0x000fe2000fffe0ff */
[----:B0-----:R-:W-:Y:S01]  /*8760*/  FMUL.FTZ R40, R43, UR42 ;  /* 0x0000002a2b287c20 */ /* 0x001fe20008410000 */
[----:B------:R-:W-:Y:S01]  /*8770*/  FMUL.FTZ R41, R140, UR42 ;  /* 0x0000002a8c297c20 */ /* 0x000fe20008410000 */
[----:B------:R-:W-:Y:S01]  /*8780*/  FMUL.FTZ R116, R116, UR42 ;  /* 0x0000002a74747c20 */ /* 0x000fe20008410000 */
[----:B------:R-:W-:Y:S01]  /*8790*/  UISETP.GE.AND UP0, UPT, UR7, UR44, UPT ;  /* 0x0000002c0700728c */ /* 0x000fe2000bf06270 */
[----:B------:R-:W-:Y:S01]  /*87a0*/  FFMA.FTZ R81, R81, UR25, -R40 ;  /* 0x0000001951517c23 */ /* 0x000fe20008010828 */
[----:B------:R-:W-:Y:S01]  /*87b0*/  FFMA.FTZ R138, R138, UR25, -R41 ;  /* 0x000000198a8a7c23 */ /* 0x000fe20008010829 */
        /* <DEDUP_REMOVED lines=44> */
.L_x_196:
[----:B------:R-:W2:Y:S01]  /*8a80*/  LDL.LU R44, [R1+0x10] ;  /* 0x00001000012c7983 */ /* 0x000ea20000300800 */
[----:B------:R-:W0:Y:S01]  /*8a90*/  S2R R0, SR_TID.X ;  /* 0x0000000000007919 */ /* 0x000e220000002100 */
[----:B------:R-:W-:Y:S01]  /*8aa0*/  BAR.SYNC.DEFER_BLOCKING 0x0 ;  /* 0x0000000000007b1d */ /* 0x000fe20000010000 */
[----:B------:R-:W-:Y:S02]  /*8ab0*/  F2FP.BF16.F32.PACK_AB R32, R32, R33 ;  /* 0x000000212020723e */ /* 0x000fe400000010ff */
[----:B------:R-:W-:Y:S02]  /*8ac0*/  F2FP.BF16.F32.PACK_AB R30, R30, R31 ;  /* 0x0000001f1e1e723e */ /* 0x000fe400000010ff */
[----:B------:R-:W-:Y:S02]  /*8ad0*/  F2FP.BF16.F32.PACK_AB R28, R28, R29 ;  /* 0x0000001d1c1c723e */ /* 0x000fe400000010ff */
[----:B------:R-:W-:Y:S01]  /*8ae0*/  F2FP.BF16.F32.PACK_AB R26, R26, R27 ;  /* 0x0000001b1a1a723e */ /* 0x000fe200000010ff */
[----:B------:R-:W3:Y:S01]  /*8af0*/  LDL.LU R43, [R1+0xc] ;  /* 0x00000c00012b7983 */ /* 0x000ee20000300800 */
[----:B------:R-:W-:Y:S01]  /*8b00*/  F2FP.BF16.F32.PACK_AB R24, R24, R25 ;  /* 0x000000191818723e */ /* 0x000fe200000010ff */
[----:B------:R-:W-:-:S02]  /*8b10*/  USHF.L.U32 UR8, UR6, 0xb, URZ ;  /* 0x0000000b06087899 */ /* 0x000fc400080006ff */
[----:B------:R-:W4:Y:S01]  /*8b20*/  LDL.LU R42, [R1+0x8] ;  /* 0x00000800012a7983 */ /* 0x000f220000300800 */
[----:B------:R-:W-:Y:S02]  /*8b30*/  F2FP.BF16.F32.PACK_AB R22, R22, R23 ;  /* 0x000000171616723e */ /* 0x000fe400000010ff */
[----:B------:R-:W-:Y:S01]  /*8b40*/  F2FP.BF16.F32.PACK_AB R20, R20, R21 ;  /* 0x000000151414723e */ /* 0x000fe200000010ff */
[----:B------:R-:W5:Y:S01]  /*8b50*/  LDL.LU R41, [R1+0x4] ;  /* 0x0000040001297983 */ /* 0x000f620000300800 */
[----:B------:R-:W-:Y:S01]  /*8b60*/  F2FP.BF16.F32.PACK_AB R19, R34, R19 ;  /* 0x000000132213723e */ /* 0x000fe200000010ff */
[----:B------:R-:W1:Y:S01]  /*8b70*/  S2UR UR24, SR_CTAID.X ;  /* 0x00000000001879c3 */ /* 0x000e620000002500 */
[----:B------:R-:W-:Y:S01]  /*8b80*/  UMOV UR9, URZ ;  /* 0x000000ff00097c82 */ /* 0x000fe20008000000 */
[----:B------:R-:W5:Y:S01]  /*8b90*/  LDL.LU R40, [R1] ;  /* 0x0000000001287983 */ /* 0x000f620000300800 */
[----:B------:R-:W-:Y:S01]  /*8ba0*/  PRMT R2, R32, 0x7632, R2 ;  /* 0x0000763220027816 */ /* 0x000fe20000000002 */
[----:B------:R-:W-:Y:S01]  /*8bb0*/  UIADD3 UR7, UPT, UPT, -UR8, UR19, URZ ;  /* 0x0000001308077290 */ /* 0x000fe2000fffe1ff */
[----:B------:R-:W-:Y:S01]  /*8bc0*/  PRMT R3, R30, 0x7632, R3 ;  /* 0x000076321e037816 */ /* 0x000fe20000000003 */
[----:B------:R-:W-:Y:S01]  /*8bd0*/  STS.U16 [R148], R32 ;  /* 0x0000002094007388 */ /* 0x000fe20000000400 */
[----:B------:R-:W-:Y:S01]  /*8be0*/  PRMT R4, R28, 0x7632, R4 ;  /* 0x000076321c047816 */ /* 0x000fe20000000004 */
[----:B------:R-:W1:Y:S01]  /*8bf0*/  LDCU.128 UR16, c[0x0][0x420] ;  /* 0x00008400ff1077ac */ /* 0x000e620008000c00 */
[----:B------:R-:W-:Y:S01]  /*8c00*/  PRMT R5, R24, 0x7632, R5 ;  /* 0x0000763218057816 */ /* 0x000fe20000000005 */
[----:B------:R1:W-:Y:S01]  /*8c10*/  STS.U16 [R147+0x2], R2 ;  /* 0x0000020293007388 */ /* 0x0003e20000000400 */
[----:B0-----:R-:W-:Y:S01]  /*8c20*/  ISETP.NE.AND P0, PT, R0, RZ, PT ;  /* 0x000000ff0000720c */ /* 0x001fe20003f05270 */
[----:B------:R-:W0:Y:S01]  /*8c30*/  LDCU.64 UR26, c[0x0][0x478] ;  /* 0x00008f00ff1a77ac */ /* 0x000e220008000a00 */
[----:B------:R-:W-:Y:S01]  /*8c40*/  PRMT R6, R19, 0x7632, R6 ;  /* 0x0000763213067816 */ /* 0x000fe20000000006 */
[----:B------:R-:W-:Y:S01]  /*8c50*/  STS.U16 [R76+0x4], R30 ;  /* 0x0000041e4c007388 */ /* 0x000fe20000000400 */
[----:B------:R-:W-:-:S03]  /*8c60*/  UIADD3 UR15, UP0, UPT, UR15, 0x2000, URZ ;  /* 0x000020000f0f7890 */ /* 0x000fc6000ff1e0ff */
[----:B------:R0:W-:Y:S01]  /*8c70*/  STS.U16 [R75+0x6], R3 ;  /* 0x000006034b007388 */ /* 0x0001e20000000400 */
[----:B------:R-:W-:Y:S01]  /*8c80*/  UIADD3 UR6, UPT, UPT, UR6, 0x1, URZ ;  /* 0x0000000106067890 */ /* 0x000fe2000fffe0ff */
[----:B-1----:R-:W-:Y:S01]  /*8c90*/  PRMT R2, R26, 0x7632, R2 ;  /* 0x000076321a027816 */ /* 0x002fe20000000002 */
[----:B------:R-:W-:Y:S01]  /*8ca0*/  UIADD3.X UR20, UPT, UPT, URZ, UR20, URZ, UP0, !UPT ;  /* 0x00000014ff147290 */ /* 0x000fe200087fe4ff */
[----:B------:R-:W-:Y:S01]  /*8cb0*/  STS.U16 [R74+0x8], R28 ;  /* 0x0000081c4a007388 */ /* 0x000fe20000000400 */
[----:B------:R-:W-:Y:S02]  /*8cc0*/  UIADD3 UR12, UP1, UPT, UR12, 0x1000, URZ ;  /* 0x000010000c0c7890 */ /* 0x000fe4000ff3e0ff */
[----:B------:R-:W-:Y:S01]  /*8cd0*/  UIADD3 UR11, UP2, UPT, UR11, 0x1000, URZ ;  /* 0x000010000b0b7890 */ /* 0x000fe2000ff5e0ff */
[----:B------:R1:W-:Y:S01]  /*8ce0*/  STS.U16 [R73+0xa], R4 ;  /* 0x00000a0449007388 */ /* 0x0003e20000000400 */
[----:B------:R-:W-:Y:S01]  /*8cf0*/  UIMAD.WIDE.U32 UR8, UR24, UR16, UR8 ;  /* 0x00000010180872a5 */ /* 0x000fe2000f8e0008 */
[----:B0-----:R-:W-:Y:S01]  /*8d00*/  PRMT R3, R22, 0x7632, R3 ;  /* 0x0000763216037816 */ /* 0x001fe20000000003 */
[----:B------:R-:W-:Y:S01]  /*8d10*/  UIADD3.X UR14, UPT, UPT, URZ, UR14, URZ, UP1, !UPT ;  /* 0x0000000eff0e7290 */ /* 0x000fe20008ffe4ff */
[----:B------:R-:W-:Y:S01]  /*8d20*/  STS.U16 [R72+0xc], R26 ;  /* 0x00000c1a48007388 */ /* 0x000fe20000000400 */
[----:B------:R-:W-:-:S02]  /*8d30*/  UIMAD UR9, UR24, UR17, UR9 ;  /* 0x00000011180972a4 */ /* 0x000fc4000f8e0209 */
[----:B------:R-:W-:Y:S01]  /*8d40*/  UIADD3.X UR13, UPT, UPT, URZ, UR13, URZ, UP2, !UPT ;  /* 0x0000000dff0d7290 */ /* 0x000fe200097fe4ff */
[----:B------:R0:W-:Y:S01]  /*8d50*/  STS.U16 [R71+0xe], R2 ;  /* 0x00000e0247007388 */ /* 0x0001e20000000400 */
[----:B-1----:R-:W-:-:S03]  /*8d60*/  PRMT R4, R20, 0x7632, R4 ;  /* 0x0000763214047816 */ /* 0x002fc60000000004 */
[----:B------:R-:W-:Y:S04]  /*8d70*/  STS.U16 [R70+0x10], R24 ;  /* 0x0000101846007388 */ /* 0x000fe80000000400 */
[----:B------:R1:W-:Y:S01]  /*8d80*/  STS.U16 [R69+0x12], R5 ;  /* 0x0000120545007388 */ /* 0x0003e20000000400 */
[----:B0-----:R-:W-:Y:S01]  /*8d90*/  MOV R2, UR7 ;  /* 0x0000000700027c02 */ /* 0x001fe20008000f00 */
[----:B------:R-:W0:Y:S02]  /*8da0*/  S2UR UR7, SR_CTAID.Y ;  /* 0x00000000000779c3 */ /* 0x000e240000002600 */
[----:B------:R-:W-:Y:S04]  /*8db0*/  STS.U16 [R68+0x14], R22 ;  /* 0x0000141644007388 */ /* 0x000fe80000000400 */
[----:B------:R5:W-:Y:S01]  /*8dc0*/  STS.U16 [R67+0x16], R3 ;  /* 0x0000160343007388 */ /* 0x000be20000000400 */
[----:B-1----:R-:W-:-:S03]  /*8dd0*/  LOP3.LUT R5, R119, 0x3e00, RZ, 0xc0, !PT ;  /* 0x00003e0077057812 */ /* 0x002fc600078ec0ff */
[----:B------:R-:W-:Y:S01]  /*8de0*/  STS.U16 [R66+0x18], R20 ;  /* 0x0000181442007388 */ /* 0x000fe20000000400 */
[----:B------:R-:W-:-:S03]  /*8df0*/  LOP3.LUT R5, R5, 0x1f, R0, 0xf8, !PT ;  /* 0x0000001f05057812 */ /* 0x000fc600078ef800 */
[----:B------:R-:W-:Y:S01]  /*8e00*/  STS.U16 [R65+0x1a], R4 ;  /* 0x00001a0441007388 */ /* 0x000fe20000000400 */
[----:B------:R-:W-:-:S03]  /*8e10*/  LOP3.LUT R27, R5, 0x20, RZ, 0xfc, !PT ;  /* 0x00000020051b7812 */ /* 0x000fc600078efcff */
[----:B------:R-:W-:Y:S01]  /*8e20*/  STS.U16 [R64+0x1c], R19 ;  /* 0x00001c1340007388 */ /* 0x000fe20000000400 */
[C---:B------:R-:W-:Y:S02]  /*8e30*/  LOP3.LUT R29, R5.reuse, 0x40, RZ, 0xfc, !PT ;  /* 0x00000040051d7812 */ /* 0x040fe400078efcff */
[----:B------:R-:W-:Y:S01]  /*8e40*/  LOP3.LUT R31, R5, 0xa0, RZ, 0xfc, !PT ;  /* 0x000000a0051f7812 */ /* 0x000fe200078efcff */
[----:B------:R1:W-:Y:S01]  /*8e50*/  STS.U16 [R63+0x1e], R6 ;  /* 0x00001e063f007388 */ /* 0x0003e20000000400 */
[----:B------:R-:W-:-:S03]  /*8e60*/  NOP ;  /* 0x0000000000007918 */ /* 0x000fc60000000000 */
[----:B------:R-:W-:Y:S01]  /*8e70*/  LDS.U16 R165, [R165+0x140] ;  /* 0x00014000a5a57984 */ /* 0x000fe20000000400 */
[----:B0-----:R-:W-:Y:S01]  /*8e80*/  UIMAD.WIDE.U32 UR8, UR7, UR18, UR8 ;  /* 0x00000012070872a5 */ /* 0x001fe2000f8e0008 */
[----:B------:R-:W-:Y:S02]  /*8e90*/  LOP3.LUT R33, R5, 0xc0, RZ, 0xfc, !PT ;  /* 0x000000c005217812 */ /* 0x000fe400078efcff */
[----:B------:R-:W-:Y:S01]  /*8ea0*/  LDS.U16 R17, [R164+0x180] ;  /* 0x00018000a4117984 */ /* 0x000fe20000000400 */
[----:B------:R-:W-:Y:S01]  /*8eb0*/  UIMAD UR19, UR7, UR19, UR9 ;  /* 0x00000013071372a4 */ /* 0x000fe2000f8e0209 */
[----:B------:R-:W0:Y:S02]  /*8ec0*/  LDCU UR7, c[0x0][0x394] ;  /* 0x00007280ff0777ac */ /* 0x000e240008000800 */
[----:B------:R-:W-:Y:S04]  /*8ed0*/  LDS.U16 R163, [R163+0x1c0] ;  /* 0x0001c000a3a37984 */ /* 0x000fe80000000400 */
[----:B------:R-:W-:Y:S04]  /*8ee0*/  LDS.U16 R19, [R162+0x200] ;  /* 0x00020000a2137984 */ /* 0x000fe80000000400 */
[----:B------:R-:W-:Y:S04]  /*8ef0*/  LDS.U16 R161, [R161+0x240] ;  /* 0x00024000a1a17984 */ /* 0x000fe80000000400 */
[----:B------:R-:W-:Y:S04]  /*8f00*/  LDS.U16 R21, [R158+0x280] ;  /* 0x000280009e157984 */ /* 0x000fe80000000400 */
[----:B------:R-:W-:Y:S01]  /*8f10*/  LDS.U16 R157, [R157+0x2c0] ;  /* 0x0002c0009d9d7984 */ /* 0x000fe20000000400 */
[----:B0-----:R-:W-:-:S03]  /*8f20*/  UISETP.GE.AND UP0, UPT, UR6, UR7, UPT ;  /* 0x000000070600728c */ /* 0x001fc6000bf06270 */
[----:B------:R-:W-:Y:S04]  /*8f30*/  LDS.U16 R23, [R156+0x300] ;  /* 0x000300009c177984 */ /* 0x000fe80000000400 */
[----:B------:R-:W-:Y:S04]  /*8f40*/  LDS.U16 R151, [R151+0x340] ;  /* 0x0003400097977984 */ /* 0x000fe80000000400 */
[----:B------:R-:W-:Y:S04]  /*8f50*/  LDS.U16 R25, [R150+0x380] ;  /* 0x0003800096197984 */ /* 0x000fe80000000400 */
[----:B------:R-:W-:Y:S04]  /*8f60*/  LDS.U16 R149, [R149+0x3c0] ;  /* 0x0003c00095957984 */ /* 0x000fe80000000400 */
[----:B--2---:R-:W-:Y:S04]  /*8f70*/  LDS.U16 R7, [R44] ;  /* 0x000000002c077984 */ /* 0x004fe80000000400 */
[----:B---3--:R-:W-:Y:S04]  /*8f80*/  LDS.U16 R9, [R43+0x40] ;  /* 0x000040002b097984 */ /* 0x008fe80000000400 */
[----:B----4-:R-:W-:Y:S04]  /*8f90*/  LDS.U16 R11, [R42+0x80] ;  /* 0x000080002a0b7984 */ /* 0x010fe80000000400 */
[----:B-----5:R-:W-:Y:S04]  /*8fa0*/  LDS.U16 R13, [R41+0xc0] ;  /* 0x0000c000290d7984 */ /* 0x020fe80000000400 */
[----:B------:R-:W-:Y:S04]  /*8fb0*/  LDS.U16 R15, [R40+0x100] ;  /* 0x00010000280f7984 */ /* 0x000fe80000000400 */
[----:B------:R0:W-:Y:S01]  /*8fc0*/  @!P0 STS [UR21+0x1080], R2 ;  /* 0x00108002ff008988 */ /* 0x0001e20008000815 */
[----:B------:R-:W-:Y:S01]  /*8fd0*/  BAR.SYNC.DEFER_BLOCKING 0x0 ;  /* 0x0000000000007b1d */ /* 0x000fe20000010000 */
[----:B------:R-:W-:-:S04]  /*8fe0*/  IADD3 R3, P0, PT, R5, UR8, RZ ;  /* 0x0000000805037c10 */ /* 0x000fc8000ff1e0ff */
[----:B-1----:R-:W-:Y:S02]  /*8ff0*/  IADD3.X R6, PT, PT, RZ, UR19, RZ, P0, !PT ;  /* 0x00000013ff067c10 */ /* 0x002fe400087fe4ff */
[----:B0-----:R-:W-:-:S04]  /*9000*/  LEA R2, P0, R3, UR26, 0x1 ;  /* 0x0000001a03027c11 */ /* 0x001fc8000f8008ff */
[----:B------:R-:W-:Y:S01]  /*9010*/  LEA.HI.X R3, R3, UR27, R6, 0x1, P0 ;  /* 0x0000001b03037c11 */ /* 0x000fe200080f0c06 */
[----:B------:R-:W0:Y:S02]  /*9020*/  LDS R4, [UR21+0x1080] ;  /* 0x00108015ff047984 */ /* 0x000e240008000800 */
[-C--:B0-----:R-:W-:Y:S02]  /*9030*/  ISETP.GE.AND P2, PT, R5, R4.reuse, PT ;  /* 0x000000040500720c */ /* 0x081fe40003f46270 */
[-C--:B------:R-:W-:Y:S02]  /*9040*/  ISETP.GE.AND P1, PT, R27, R4.reuse, PT ;  /* 0x000000041b00720c */ /* 0x080fe40003f26270 */
[----:B------:R-:W-:Y:S02]  /*9050*/  ISETP.GE.AND P0, PT, R29, R4, PT ;  /* 0x000000041d00720c */ /* 0x000fe40003f06270 */
[C---:B------:R-:W-:Y:S02]  /*9060*/  LOP3.LUT R27, R5.reuse, 0x60, RZ, 0xfc, !PT ;  /* 0x00000060051b7812 */ /* 0x040fe400078efcff */
[----:B------:R-:W-:-:S02]  /*9070*/  LOP3.LUT R29, R5, 0x80, RZ, 0xfc, !PT ;  /* 0x00000080051d7812 */ /* 0x000fc400078efcff */
[-C--:B------:R-:W-:Y:S02]  /*9080*/  ISETP.GE.AND P4, PT, R27, R4.reuse, PT ;  /* 0x000000041b00720c */ /* 0x080fe40003f86270 */
[-C--:B------:R-:W-:Y:S01]  /*9090*/  ISETP.GE.AND P6, PT, R29, R4.reuse, PT ;  /* 0x000000041d00720c */ /* 0x080fe20003fc6270 */
[----:B------:R0:W-:Y:S01]  /*90a0*/  @!P2 STG.E.U16 desc[UR22][R2.64], R7 ;  /* 0x000000070200a986 */ /* 0x0001e2000c101516 */
[-C--:B------:R-:W-:Y:S02]  /*90b0*/  ISETP.GE.AND P5, PT, R31, R4.reuse, PT ;  /* 0x000000041f00720c */ /* 0x080fe40003fa6270 */
[-C--:B------:R-:W-:Y:S01]  /*90c0*/  ISETP.GE.AND P3, PT, R33, R4.reuse, PT ;  /* 0x000000042100720c */ /* 0x080fe20003f66270 */
[----:B------:R1:W-:Y:S01]  /*90d0*/  @!P1 STG.E.U16 desc[UR22][R2.64+0x40], R9 ;  /* 0x0000400902009986 */ /* 0x0003e2000c101516 */
[C---:B------:R-:W-:Y:S02]  /*90e0*/  LOP3.LUT R27, R5.reuse, 0xe0, RZ, 0xfc, !PT ;  /* 0x000000e0051b7812 */ /* 0x040fe400078efcff */
[----:B------:R-:W-:Y:S01]  /*90f0*/  LOP3.LUT R29, R5, 0x100, RZ, 0xfc, !PT ;  /* 0x00000100051d7812 */ /* 0x000fe200078efcff */
[----:B------:R2:W-:Y:S01]  /*9100*/  @!P0 STG.E.U16 desc[UR22][R2.64+0x80], R11 ;  /* 0x0000800b02008986 */ /* 0x0005e2000c101516 */
[----:B------:R-:W-:-:S02]  /*9110*/  ISETP.GE.AND P2, PT, R27, R4, PT ;  /* 0x000000041b00720c */ /* 0x000fc40003f46270 */
[-C--:B------:R-:W-:Y:S01]  /*9120*/  ISETP.GE.AND P1, PT, R29, R4.reuse, PT ;  /* 0x000000041d00720c */ /* 0x080fe20003f26270 */
[----:B------:R2:W-:Y:S01]  /*9130*/  @!P4 STG.E.U16 desc[UR22][R2.64+0xc0], R13 ;  /* 0x0000c00d0200c986 */ /* 0x0005e2000c101516 */
[C---:B------:R-:W-:Y:S02]  /*9140*/  LOP3.LUT R27, R5.reuse, 0x120, RZ, 0xfc, !PT ;  /* 0x00000120051b7812 */ /* 0x040fe400078efcff */
[C---:B0-----:R-:W-:Y:S01]  /*9150*/  LOP3.LUT R7, R5.reuse, 0x180, RZ, 0xfc, !PT ;  /* 0x0000018005077812 */ /* 0x041fe200078efcff */
[----:B------:R2:W-:Y:S01]  /*9160*/  @!P5 STG.E.U16 desc[UR22][R2.64+0x140], R165 ;  /* 0x000140a50200d986 */ /* 0x0005e2000c101516 */
[----:B-1----:R-:W-:Y:S02]  /*9170*/  LOP3.LUT R9, R5, 0x1a0, RZ, 0xfc, !PT ;  /* 0x000001a005097812 */ /* 0x002fe400078efcff */
[-C--:B------:R-:W-:Y:S01]  /*9180*/  ISETP.GE.AND P0, PT, R27, R4.reuse, PT ;  /* 0x000000041b00720c */ /* 0x080fe20003f06270 */
[----:B------:R2:W-:Y:S01]  /*9190*/  @!P3 STG.E.U16 desc[UR22][R2.64+0x180], R17 ;  /* 0x000180110200b986 */ /* 0x0005e2000c101516 */
[----:B------:R-:W-:-:S02]  /*91a0*/  ISETP.GE.AND P5, PT, R7, R4, PT ;  /* 0x000000040700720c */ /* 0x000fc40003fa6270 */
[-C--:B------:R-:W-:Y:S01]  /*91b0*/  ISETP.GE.AND P3, PT, R9, R4.reuse, PT ;  /* 0x000000040900720c */ /* 0x080fe20003f66270 */
[----:B------:R2:W-:Y:S01]  /*91c0*/  @!P6 STG.E.U16 desc[UR22][R2.64+0x100], R15 ;  /* 0x0001000f0200e986 */ /* 0x0005e2000c101516 */
[C---:B------:R-:W-:Y:S02]  /*91d0*/  LOP3.LUT R29, R5.reuse, 0x140, RZ, 0xfc, !PT ;  /* 0x00000140051d7812 */ /* 0x040fe400078efcff */
[C---:B------:R-:W-:Y:S01]  /*91e0*/  LOP3.LUT R27, R5.reuse, 0x160, RZ, 0xfc, !PT ;  /* 0x00000160051b7812 */ /* 0x040fe200078efcff */
[----:B------:R2:W-:Y:S01]  /*91f0*/  @!P2 STG.E.U16 desc[UR22][R2.64+0x1c0], R163 ;  /* 0x0001c0a30200a986 */ /* 0x0005e2000c101516 */
[C---:B------:R-:W-:Y:S02]  /*9200*/  LOP3.LUT R7, R5.reuse, 0x1c0, RZ, 0xfc, !PT ;  /* 0x000001c005077812 */ /* 0x040fe400078efcff */
[----:B------:R-:W-:Y:S01]  /*9210*/  LOP3.LUT R9, R5, 0x1e0, RZ, 0xfc, !PT ;  /* 0x000001e005097812 */ /* 0x000fe200078efcff */
[----:B------:R2:W-:Y:S01]  /*9220*/  @!P1 STG.E.U16 desc[UR22][R2.64+0x200], R19 ;  /* 0x0002001302009986 */ /* 0x0005e2000c101516 */
[----:B------:R-:W-:-:S02]  /*9230*/  ISETP.GE.AND P4, PT, R29, R4, PT ;  /* 0x000000041d00720c */ /* 0x000fc40003f86270 */
[-C--:B------:R-:W-:Y:S01]  /*9240*/  ISETP.GE.AND P6, PT, R27, R4.reuse, PT ;  /* 0x000000041b00720c */ /* 0x080fe20003fc6270 */
[----:B------:R2:W-:Y:S01]  /*9250*/  @!P0 STG.E.U16 desc[UR22][R2.64+0x240], R161 ;  /* 0x000240a102008986 */ /* 0x0005e2000c101516 */
[-C--:B------:R-:W-:Y:S02]  /*9260*/  ISETP.GE.AND P2, PT, R7, R4.reuse, PT ;  /* 0x000000040700720c */ /* 0x080fe40003f46270 */
[----:B------:R-:W-:Y:S01]  /*9270*/  ISETP.GE.AND P1, PT, R9, R4, PT ;  /* 0x000000040900720c */ /* 0x000fe20003f26270 */
        /* <DEDUP_REMOVED lines=8> */
.L_x_204:
        /* <DEDUP_REMOVED lines=16> */
.L_x_5002:


//--------------------- .text._Z25selective_scan_fwd_kernelI32Selective_Scan_fwd_kernel_traitsILi128ELi16ELi1ELb0ELb1ELb0ELb1EN3c108BFloat16ENS1_7complexIfEEEEv13SSMParamsBase --------------------------
	.section	.text._Z25selective_scan_fwd_kernelI32Selective_Scan_fwd_kernel_traitsILi128ELi16ELi1ELb0ELb1ELb0ELb1EN3c108BFloat16ENS1_7complexIfEEEEv13SSMParamsBase,"ax",@progbits
	.align	128
        .global         _Z25selective_scan_fwd_kernelI32Selective_Scan_fwd_kernel_traitsILi128ELi16ELi1ELb0ELb1ELb0ELb1EN3c108BFloat16ENS1_7complexIfEEEEv13SSMParamsBase
        .type           _Z25selective_scan_fwd_kernelI32Selective_Scan_fwd_kernel_traitsILi128ELi16ELi1ELb0ELb1ELb0ELb1EN3c108BFloat16ENS1_7complexIfEEEEv13SSMParamsBase,@function
        .size           _Z25selective_scan_fwd_kernelI32Selective_Scan_fwd_kernel_traitsILi128ELi16ELi1ELb0ELb1ELb0ELb1EN3c108BFloat16ENS1_7complexIfEEEEv13SSMParamsBase,(.L_x_5003 - _Z25selective_scan_fwd_kernelI32Selective_Scan_fwd_kernel_traitsILi128ELi16ELi1ELb0ELb1ELb0ELb1EN3c108BFloat16ENS1_7complexIfEEEEv13SSMParamsBase)
        .other          _Z25selective_scan_fwd_kernelI32Selective_Scan_fwd_kernel_traitsILi128ELi16ELi1ELb0ELb1ELb0ELb1EN3c108BFloat16ENS1_7complexIfEEEEv13SSMParamsBase,@"STO_CUDA_ENTRY STV_DEFAULT"
_Z25selective_scan_fwd_kernelI32Selective_Scan_fwd_kernel_traitsILi128ELi16ELi1ELb0ELb1ELb0ELb1EN3c108BFloat16ENS1_7complexIfEEEEv13SSMParamsBase:
.text._Z25selective_scan_fwd_kernelI32Selective_Scan_fwd_kernel_traitsILi128ELi16ELi1ELb0ELb1ELb0ELb1EN3c108BFloat16ENS1_7complexIfEEEEv13SSMParamsBase:
        /* <DEDUP_REMOVED lines=31> */
[----:B------:R-:W-:Y:S02]  /*01f0*/  IMAD.U32 R4, RZ, RZ, UR6 ;  /* 0x00000006ff047e24 */ /* 0x000fe4000f8e00ff */
[----:B------:R-:W-:-:S05]  /*0200*/  MOV R5, UR7 ;  /* 0x0000000700057c02 */ /* 0x000fca0008000f00 */
        /* <DEDUP_REMOVED lines=49> */
[----:B0-----:R-:W-:Y:S01]  /*0520*/  IMAD.SHL.U32 R6, R0, 0x10, RZ ;  /* 0x0000001000067824 */ /* 0x001fe200078e00ff */
[----:B------:R-:W-:Y:S01]  /*0530*/  UMOV UR6, UR14 ;  /* 0x0000000e00067c82 */ /* 0x000fe20008000000 */
[----:B------:R-:W-:Y:S01]  /*0540*/  UMOV UR7, UR10 ;  /* 0x0000000a00077c82 */ /* 0x000fe20008000000 */
[----:B------:R-:W-:Y:S01]  /*0550*/  UMOV UR5, URZ ;  /* 0x000000ff00057c82 */ /* 0x000fe20008000000 */
[----:B-----5:R-:W-:Y:S01]  /*0560*/  @P1 R2UR UR5, R4 ;  /* 0x00000000040512ca */ /* 0x020fe200000e0000 */
[----:B------:R-:W-:-:S02]  /*0570*/  UIMAD.WIDE.U32 UR6, UR17, UR24, UR6 ;  /* 0x00000018110672a5 */ /* 0x000fc4000f8e0006 */
[----:B-1----:R-:W-:Y:S02]  /*0580*/  UIMAD UR16, UR20, UR15, UR16 ;  /* 0x0000000f141072a4 */ /* 0x002fe4000f8e0210 */
[----:B------:R-:W-:Y:S02]  /*0590*/  UIMAD UR17, UR17, UR25, UR4 ;  /* 0x00000019111172a4 */ /* 0x000fe4000f8e0204 */
[----:B------:R-:W-:Y:S01]  /*05a0*/  UIMAD UR16, UR16, UR28, URZ ;  /* 0x0000001c101072a4 */ /* 0x000fe2000f8e02ff */
[----:B------:R-:W-:Y:S01]  /*05b0*/  UMOV UR4, URZ ;  /* 0x000000ff00047c82 */ /* 0x000fe20008000000 */
[----:B------:R-:W-:Y:S01]  /*05c0*/  @P0 R2UR UR4, R3 ;  /* 0x00000000030402ca */ /* 0x000fe200000e0000 */
[----:B--2---:R-:W-:Y:S01]  /*05d0*/  ULEA UR19, UP0, UR6, UR26, 0x1 ;  /* 0x0000001a06137291 */ /* 0x004fe2000f8008ff */
[----:B------:R-:W-:Y:S01]  /*05e0*/  LOP3.LUT R3, R0, 0x1f, RZ, 0xc0, !PT ;  /* 0x0000001f00037812 */ /* 0x000fe200078ec0ff */
[----:B------:R-:W-:Y:S02]  /*05f0*/  UIADD3 UR20, UPT, UPT, UR7, UR17, URZ ;  /* 0x0000001107147290 */ /* 0x000fe4000fffe0ff */
[----:B---3--:R-:W-:Y:S01]  /*0600*/  UIMAD UR18, UR16, UR18, URZ ;  /* 0x00000012101272a4 */ /* 0x008fe2000f8e02ff */
[----:B------:R-:W-:Y:S01]  /*0610*/  LOP3.LUT R6, R3, 0x3e00, R6, 0xf8, !PT ;  /* 0x00003e0003067812 */ /* 0x000fe200078ef806 */
[----:B------:R-:W-:Y:S01]  /*0620*/  ULEA.HI.X UR20, UR6, UR27, UR20, 0x1, UP0 ;  /* 0x0000001b06147291 */ /* 0x000fe200080f0c14 */
[----:B------:R-:W-:Y:S01]  /*0630*/  UMOV UR17, UR13 ;  /* 0x0000000d00117c82 */ /* 0x000fe20008000000 */
[----:B------:R-:W-:Y:S01]  /*0640*/  UMOV UR16, UR9 ;  /* 0x0000000900107c82 */ /* 0x000fe20008000000 */
[----:B------:R-:W-:Y:S01]  /*0650*/  UMOV UR6, URZ ;  /* 0x000000ff00067c82 */ /* 0x000fe20008000000 */
[----:B------:R-:W-:Y:S01]  /*0660*/  UMOV UR11, UR8 ;  /* 0x00000008000b7c82 */ /* 0x000fe20008000000 */
[----:B------:R-:W-:-:S07]  /*0670*/  UMOV UR10, UR12 ;  /* 0x0000000c000a7c82 */ /* 0x000fce0008000000 */
.L_x_244:
        /* <DEDUP_REMOVED lines=25> */
[----:B------:R-:W-:Y:S01]  /*0810*/  ISETP.GE.AND P2, PT, R4, UR7, PT ;  /* 0x0000000704007c0c */ /* 0x000fe2000bf46270 */
[----:B------:R-:W-:Y:S01]  /*0820*/  IMAD.X R3, RZ, RZ, UR10, P0 ;  /* 0x0000000aff037e24 */ /* 0x000fe200080e06ff */
[----:B------:R-:W-:-:S02]  /*0830*/  @P6 LOP3.LUT R29, R29, 0x80, RZ, 0xfc, !PT ;  /* 0x000000801d1d6812 */ /* 0x000fc400078efcff */
[----:B------:R-:W-:Y:S02]  /*0840*/  LOP3.LUT R5, R28, 0xc0, RZ, 0xfc, !PT ;  /* 0x000000c01c057812 */ /* 0x000fe400078efcff */
[----:B------:R-:W-:Y:S02]  /*0850*/  LOP3.LUT R29, R29, 0xffffffbf, RZ, 0xc0, !PT ;  /* 0xffffffbf1d1d7812 */ /* 0x000fe400078ec0ff */
[----:B------:R-:W-:Y:S01]  /*0860*/  ISETP.GE.AND P1, PT, R5, UR7, PT ;  /* 0x0000000705007c0c */ /* 0x000fe2000bf26270 */
[----:B------:R-:W-:Y:S01]  /*0870*/  BAR.SYNC.DEFER_BLOCKING 0x0 ;  /* 0x0000000000007b1d */ /* 0x000fe20000010000 */
[----:B------:R-:W-:Y:S02]  /*0880*/  @P5 LOP3.LUT R29, R29, 0x40, RZ, 0xfc, !PT ;  /* 0x000000401d1d5812 */ /* 0x000fe400078efcff */
[----:B------:R-:W-:Y:S02]  /*0890*/  PRMT R4, RZ, 0x7610, R4 ;  /* 0x00007610ff047816 */ /* 0x000fe40000000004 */
[----:B------:R-:W-:-:S02]  /*08a0*/  LOP3.LUT R29, R29, 0xffffffdf, RZ, 0xc0, !PT ;  /* 0xffffffdf1d1d7812 */ /* 0x000fc400078ec0ff */
[C---:B------:R-:W-:Y:S02]  /*08b0*/  LOP3.LUT R13, R28.reuse, 0xe0, RZ, 0xfc, !PT ;  /* 0x000000e01c0d7812 */ /* 0x040fe400078efcff */
[----:B------:R-:W-:Y:S02]  /*08c0*/  @P4 LOP3.LUT R29, R29, 0x20, RZ, 0xfc, !PT ;  /* 0x000000201d1d4812 */ /* 0x000fe400078efcff */
[----:B------:R-:W-:Y:S02]  /*08d0*/  LOP3.LUT R15, R28, 0x100, RZ, 0xfc, !PT ;  /* 0x000001001c0f7812 */ /* 0x000fe400078efcff */
[C---:B------:R-:W-:Y:S02]  /*08e0*/  LOP3.LUT P0, RZ, R29.reuse, 0x100, RZ, 0xc0, !PT ;  /* 0x000001001dff7812 */ /* 0x040fe4000780c0ff */
[----:B------:R-:W-:Y:S02]  /*08f0*/  LOP3.LUT R29, R29, 0xffffffef, RZ, 0xc0, !PT ;  /* 0xffffffef1d1d7812 */ /* 0x000fe400078ec0ff */
[----:B------:R-:W-:-:S02]  /*0900*/  PRMT R5, RZ, 0x7610, R5 ;  /* 0x00007610ff057816 */ /* 0x000fc40000000005 */
[----:B------:R-:W-:Y:S02]  /*0910*/  @P3 LOP3.LUT R29, R29, 0x10, RZ, 0xfc, !PT ;  /* 0x000000101d1d3812 */ /* 0x000fe400078efcff */
[----:B------:R-:W-:Y:S02]  /*0920*/  PRMT R8, RZ, 0x7610, R8 ;  /* 0x00007610ff087816 */ /* 0x000fe40000000008 */
[----:B------:R-:W-:Y:S01]  /*0930*/  LOP3.LUT R29, R29, 0xfffffff7, RZ, 0xc0, !PT ;  /* 0xfffffff71d1d7812 */ /* 0x000fe200078ec0ff */
[----:B------:R-:W2:Y:S01]  /*0940*/  @!P6 LDG.E.U16 R5, desc[UR22][R6.64+0x40] ;  /* 0x000040160605e981 */ /* 0x000ea2000c1e1500 */
[----:B------:R-:W-:Y:S02]  /*0950*/  PRMT R12, RZ, 0x7610, R12 ;  /* 0x00007610ff0c7816 */ /* 0x000fe4000000000c */
[----:B------:R-:W-:Y:S01]  /*0960*/  @P2 LOP3.LUT R29, R29, 0x8, RZ, 0xfc, !PT ;  /* 0x000000081d1d2812 */ /* 0x000fe200078efcff */
[----:B------:R-:W3:Y:S01]  /*0970*/  @!P0 LDG.E.U16 R4, desc[UR22][R6.64] ;  /* 0x0000001606048981 */ /* 0x000ee2000c1e1500 */
[----:B------:R-:W-:-:S02]  /*0980*/  ISETP.GE.AND P0, PT, R13, UR7, PT ;  /* 0x000000070d007c0c */ /* 0x000fc4000bf06270 */
[----:B------:R-:W-:Y:S01]  /*0990*/  LOP3.LUT R29, R29, 0xfffffffb, RZ, 0xc0, !PT ;  /* 0xfffffffb1d1d7812 */ /* 0x000fe200078ec0ff */
[----:B------:R-:W4:Y:S01]  /*09a0*/  @!P1 LDG.E.U16 R11, desc[UR22][R6.64+0x180] ;  /* 0x00018016060b9981 */ /* 0x000f22000c1e1500 */
[----:B------:R-:W-:Y:S02]  /*09b0*/  PRMT R9, RZ, 0x7610, R9 ;  /* 0x00007610ff097816 */ /* 0x000fe40000000009 */
[----:B------:R-:W-:Y:S01]  /*09c0*/  @P1 LOP3.LUT R29, R29, 0x4, RZ, 0xfc, !PT ;  /* 0x000000041d1d1812 */ /* 0x000fe200078efcff */
[----:B------:R-:W5:Y:S01]  /*09d0*/  @!P5 LDG.E.U16 R8, desc[UR22][R6.64+0x80] ;  /* 0x000080160608d981 */ /* 0x000f62000c1e1500 */
[----:B------:R-:W-:Y:S02]  /*09e0*/  PRMT R10, RZ, 0x7610, R10 ;  /* 0x00007610ff0a7816 */ /* 0x000fe4000000000a */
[----:B------:R-:W-:Y:S01]  /*09f0*/  LOP3.LUT R29, R29, 0xfffffffd, RZ, 0xc0, !PT ;  /* 0xfffffffd1d1d7812 */ /* 0x000fe200078ec0ff */
[----:B------:R-:W4:Y:S01]  /*0a00*/  @!P2 LDG.E.U16 R12, desc[UR22][R6.64+0x140] ;  /* 0x00014016060ca981 */ /* 0x000f22000c1e1500 */
[----:B------:R-:W-:-:S02]  /*0a10*/  PRMT R18, RZ, 0x7610, R18 ;  /* 0x00007610ff127816 */ /* 0x000fc40000000012 */
[----:B------:R-:W-:Y:S01]  /*0a20*/  @P0 LOP3.LUT R29, R29, 0x2, RZ, 0xfc, !PT ;  /* 0x000000021d1d0812 */ /* 0x000fe200078efcff */
[----:B------:R-:W4:Y:S01]  /*0a30*/  @!P0 LDG.E.U16 R14, desc[UR22][R6.64+0x1c0] ;  /* 0x0001c016060e8981 */ /* 0x000f22000c1e1500 */
[----:B------:R-:W-:Y:S02]  /*0a40*/  ISETP.GE.AND P0, PT, R15, UR7, PT ;  /* 0x000000070f007c0c */ /* 0x000fe4000bf06270 */
[----:B------:R-:W-:Y:S01]  /*0a50*/  LOP3.LUT R29, R29, 0xfffffffe, RZ, 0xc0, !PT ;  /* 0xfffffffe1d1d7812 */ /* 0x000fe200078ec0ff */
[----:B------:R-:W4:Y:S01]  /*0a60*/  @!P4 LDG.E.U16 R9, desc[UR22][R6.64+0xc0] ;  /* 0x0000c0160609c981 */ /* 0x000f22000c1e1500 */
[C---:B------:R-:W-:Y:S02]  /*0a70*/  LOP3.LUT R16, R28.reuse, 0x120, RZ, 0xfc, !PT ;  /* 0x000001201c107812 */ /* 0x040fe400078efcff */
[C---:B------:R-:W-:Y:S01]  /*0a80*/  LOP3.LUT R19, R28.reuse, 0x140, RZ, 0xfc, !PT ;  /* 0x000001401c137812 */ /* 0x040fe200078efcff */
[----:B------:R-:W4:Y:S01]  /*0a90*/  @!P3 LDG.E.U16 R10, desc[UR22][R6.64+0x100] ;  /* 0x00010016060ab981 */ /* 0x000f22000c1e1500 */
[----:B------:R-:W-:-:S02]  /*0aa0*/  LOP3.LUT R20, R28, 0x160, RZ, 0xfc, !PT ;  /* 0x000001601c147812 */ /* 0x000fc400078efcff */
[----:B------:R-:W-:Y:S02]  /*0ab0*/  LOP3.LUT R23, R28, 0x180, RZ, 0xfc, !PT ;  /* 0x000001801c177812 */ /* 0x000fe400078efcff */
[----:B------:R-:W-:Y:S01]  /*0ac0*/  PRMT R21, RZ, 0x7610, R21 ;  /* 0x00007610ff157816 */ /* 0x000fe20000000015 */
[----:B------:R-:W4:Y:S01]  /*0ad0*/  @!P0 LDG.E.U16 R17, desc[UR22][R6.64+0x200] ;  /* 0x0002001606118981 */ /* 0x000f22000c1e1500 */
[----:B------:R-:W-:Y:S02]  /*0ae0*/  @P0 LOP3.LUT R29, R29, 0x1, RZ, 0xfc, !PT ;  /* 0x000000011d1d0812 */ /* 0x000fe400078efcff */
[----:B------:R-:W-:Y:S02]  /*0af0*/  ISETP.GE.AND P0, PT, R16, UR7, PT ;  /* 0x0000000710007c0c */ /* 0x000fe4000bf06270 */
[----:B------:R-:W-:Y:S02]  /*0b00*/  ISETP.GE.AND P1, PT, R19, UR7, PT ;  /* 0x0000000713007c0c */ /* 0x000fe4000bf26270 */
[----:B------:R-:W-:-:S02]  /*0b10*/  ISETP.GE.AND P2, PT, R20, UR7, PT ;  /* 0x0000000714007c0c */ /* 0x000fc4000bf46270 */
[----:B------:R-:W-:Y:S02]  /*0b20*/  ISETP.GE.AND P3, PT, R23, UR7, PT ;  /* 0x0000000717007c0c */ /* 0x000fe4000bf66270 */
[----:B------:R-:W-:Y:S02]  /*0b30*/  PRMT R22, RZ, 0x7610, R22 ;  /* 0x00007610ff167816 */ /* 0x000fe40000000016 */
[C---:B------:R-:W-:Y:S02]  /*0b40*/  LOP3.LUT R24, R28.reuse, 0x1a0, RZ, 0xfc, !PT ;  /* 0x000001a01c187812 */ /* 0x040fe400078efcff */
[----:B------:R-:W-:Y:S01]  /*0b50*/  PRMT R25, RZ, 0x7610, R25 ;  /* 0x00007610ff197816 */ /* 0x000fe20000000019 */
[----:B------:R-:W4:Y:S01]  /*0b60*/  @!P0 LDG.E.U16 R18, desc[UR22][R6.64+0x240] ;  /* 0x0002401606128981 */ /* 0x000f22000c1e1500 */
[C---:B------:R-:W-:Y:S02]  /*0b70*/  LOP3.LUT R13, R28.reuse, 0x1c0, RZ, 0xfc, !PT ;  /* 0x000001c01c0d7812 */ /* 0x040fe400078efcff */
[----:B------:R-:W-:Y:S01]  /*0b80*/  LOP3.LUT R16, R28, 0x1e0, RZ, 0xfc, !PT ;  /* 0x000001e01c107812 */ /* 0x000fe200078efcff */
[----:B------:R-:W4:Y:S01]  /*0b90*/  @!P1 LDG.E.U16 R21, desc[UR22][R6.64+0x280] ;  /* 0x0002801606159981 */ /* 0x000f22000c1e1500 */
[----:B------:R-:W-:-:S02]  /*0ba0*/  ISETP.GE.AND P4, PT, R24, UR7, PT ;  /* 0x0000000718007c0c */ /* 0x000fc4000bf86270 */
[----:B------:R-:W-:Y:S01]  /*0bb0*/  ISETP.GE.AND P5, PT, R13, UR7, PT ;  /* 0x000000070d007c0c */ /* 0x000fe2000bfa6270 */
[----:B------:R-:W4:Y:S01]  /*0bc0*/  @!P2 LDG.E.U16 R22, desc[UR22][R6.64+0x2c0] ;  /* 0x0002c0160616a981 */ /* 0x000f22000c1e1500 */
[----:B------:R-:W-:Y:S02]  /*0bd0*/  ISETP.GE.AND P6, PT, R16, UR7, PT ;  /* 0x0000000710007c0c */ /* 0x000fe4000bfc6270 */
[----:B------:R-:W-:Y:S01]  /*0be0*/  PRMT R26, RZ, 0x7610, R26 ;  /* 0x00007610ff1a7816 */ /* 0x000fe2000000001a */
[----:B------:R-:W4:Y:S01]  /*0bf0*/  @!P3 LDG.E.U16 R25, desc[UR22][R6.64+0x300] ;  /* 0x000300160619b981 */ /* 0x000f22000c1e1500 */
[----:B------:R-:W-:Y:S02]  /*0c00*/  PRMT R15, RZ, 0x7610, R15 ;  /* 0x00007610ff0f7816 */ /* 0x000fe4000000000f */
[----:B------:R-:W-:-:S03]  /*0c10*/  PRMT R20, RZ, 0x7610, R20 ;  /* 0x00007610ff147816 */ /* 0x000fc60000000014 */
[----:B------:R-:W4:Y:S04]  /*0c20*/  @!P4 LDG.E.U16 R26, desc[UR22][R6.64+0x340] ;  /* 0x00034016061ac981 */ /* 0x000f28000c1e1500 */
[----:B------:R-:W4:Y:S04]  /*0c30*/  @!P5 LDG.E.U16 R15, desc[UR22][R6.64+0x380] ;  /* 0x00038016060fd981 */ /* 0x000f28000c1e1500 */
[----:B------:R0:W4:Y:S01]  /*0c40*/  @!P6 LDG.E.U16 R20, desc[UR22][R6.64+0x3c0] ;  /* 0x0003c0160614e981 */ /* 0x000122000c1e1500 */
[----:B------:R-:W-:Y:S01]  /*0c50*/  P2R R30, PR, RZ, 0x1 ;  /* 0x00000001ff1e7803 */ /* 0x000fe20000000000 */
[----:B------:R-:W1:Y:S01]  /*0c60*/  S2R R77, SR_LANEID ;  /* 0x00000000004d7919 */ /* 0x000e620000000000 */
        /* <DEDUP_REMOVED lines=13> */
[----:B------:R-:W-:Y:S02]  /*0d40*/  P2R R36, PR, RZ, 0x1 ;  /* 0x00000001ff247803 */ /* 0x000fe40000000000 */
[----:B------:R-:W-:Y:S01]  /*0d50*/  LOP3.LUT P0, RZ, R29, 0x40, RZ, 0xc0, !PT ;  /* 0x000000401dff7812 */ /* 0x000fe2000780c0ff */
[----:B------:R-:W-:Y:S01]  /*0d60*/  UMOV UR21, 0x400 ;  /* 0x0000040000157882 */ /* 0x000fe20000000000 */
[C---:B------:R-:W-:Y:S01]  /*0d70*/  IADD3 R19, PT, PT, R16.reuse, 0x20, RZ ;  /* 0x0000002010137810 */ /* 0x040fe20007ffe0ff */
[----:B0-----:R-:W-:Y:S01]  /*0d80*/  ULEA UR21, UR7, UR21, 0x18 ;  /* 0x0000001507157291 */ /* 0x001fe2000f8ec0ff */
[----:B------:R-:W-:Y:S01]  /*0d90*/  P2R R34, PR, RZ, 0x1 ;  /* 0x00000001ff227803 */ /* 0x000fe20000000000 */
[C---:B------:R-:W-:Y:S01]  /*0da0*/  VIADD R27, R16.reuse, 0x60 ;  /* 0x00000060101b7836 */ /* 0x040fe20000000000 */
[----:B------:R-:W-:-:S02]  /*0db0*/  IADD3 R23, PT, PT, R16, 0x40, RZ ;  /* 0x0000004010177810 */ /* 0x000fc40007ffe0ff */
[----:B------:R-:W-:Y:S02]  /*0dc0*/  LOP3.LUT P0, RZ, R29, 0x80, RZ, 0xc0, !PT ;  /* 0x000000801dff7812 */ /* 0x000fe4000780c0ff */
[CC--:B------:R-:W-:Y:S02]  /*0dd0*/  LEA.HI.SX32 R13, R16.reuse, R16.reuse, 0x1b ;  /* 0x00000010100d7211 */ /* 0x0c0fe400078fdaff */
[-C--:B------:R-:W-:Y:S02]  /*0de0*/  LEA.HI.SX32 R19, R19, R16.reuse, 0x1b ;  /* 0x0000001013137211 */ /* 0x080fe400078fdaff */
[----:B------:R-:W-:Y:S02]  /*0df0*/  LEA.HI.SX32 R23, R23, R16, 0x1b ;  /* 0x0000001017177211 */ /* 0x000fe400078fdaff */
[----:B------:R-:W-:Y:S02]  /*0e00*/  IADD3 R7, PT, PT, R16, 0xa0, RZ ;  /* 0x000000a010077810 */ /* 0x000fe40007ffe0ff */
[----:B------:R-:W-:-:S02]  /*0e10*/  P2R R32, PR, RZ, 0x1 ;  /* 0x00000001ff207803 */ /* 0x000fc40000000000 */
[----:B------:R-:W-:Y:S02]  /*0e20*/  LEA.HI.SX32 R27, R27, R16, 0x1b ;  /* 0x000000101b1b7211 */ /* 0x000fe400078fdaff */
[----:B------:R-:W-:Y:S02]  /*0e30*/  LOP3.LUT P0, RZ, R29, 0x100, RZ, 0xc0, !PT ;  /* 0x000001001dff7812 */ /* 0x000fe4000780c0ff */
[----:B------:R-:W-:Y:S02]  /*0e40*/  LEA R48, R13, UR21, 0x1 ;  /* 0x000000150d307c11 */ /* 0x000fe4000f8e08ff */
[C---:B------:R-:W-:Y:S02]  /*0e50*/  IADD3 R29, PT, PT, R16.reuse, 0x80, RZ ;  /* 0x00000080101d7810 */ /* 0x040fe40007ffe0ff */
[----:B------:R-:W-:Y:S01]  /*0e60*/  LEA R47, R19, UR21, 0x1 ;  /* 0x00000015132f7c11 */ /* 0x000fe2000f8e08ff */
[----:B------:R-:W-:Y:S01]  /*0e70*/  VIADD R19, R16, 0xe0 ;  /* 0x000000e010137836 */ /* 0x000fe20000000000 */
[----:B------:R-:W-:-:S02]  /*0e80*/  LEA R46, R23, UR21, 0x1 ;  /* 0x00000015172e7c11 */ /* 0x000fc4000f8e08ff */
[-C--:B------:R-:W-:Y:S02]  /*0e90*/  LEA.HI.SX32 R7, R7, R16.reuse, 0x1b ;  /* 0x0000001007077211 */ /* 0x080fe400078fdaff */
[----:B------:R-:W-:Y:S02]  /*0ea0*/  LEA R45, R27, UR21, 0x1 ;  /* 0x000000151b2d7c11 */ /* 0x000fe4000f8e08ff */
[C---:B------:R-:W-:Y:S02]  /*0eb0*/  IADD3 R13, PT, PT, R16.reuse, 0xc0, RZ ;  /* 0x000000c0100d7810 */ /* 0x040fe40007ffe0ff */
[C---:B------:R-:W-:Y:S02]  /*0ec0*/  IADD3 R23, PT, PT, R16.reuse, 0x100, RZ ;  /* 0x0000010010177810 */ /* 0x040fe40007ffe0ff */
[----:B------:R-:W-:Y:S02]  /*0ed0*/  LEA.HI.SX32 R29, R29, R16, 0x1b ;  /* 0x000000101d1d7211 */ /* 0x000fe400078fdaff */
[----:B------:R-:W-:-:S02]  /*0ee0*/  IADD3 R27, PT, PT, R16, 0x120, RZ ;  /* 0x00000120101b7810 */ /* 0x000fc40007ffe0ff */
[----:B------:R-:W-:Y:S01]  /*0ef0*/  LEA R165, R7, UR21, 0x1 ;  /* 0x0000001507a57c11 */ /* 0x000fe2000f8e08ff */
[----:B------:R-:W-:Y:S01]  /*0f00*/  VIADD R7, R16, 0x160 ;  /* 0x0000016010077836 */ /* 0x000fe20000000000 */
[-C--:B------:R-:W-:Y:S02]  /*0f10*/  LEA.HI.SX32 R13, R13, R16.reuse, 0x1b ;  /* 0x000000100d0d7211 */ /* 0x080fe400078fdaff */
[-C--:B------:R-:W-:Y:S02]  /*0f20*/  LEA.HI.SX32 R23, R23, R16.reuse, 0x1b ;  /* 0x0000001017177211 */ /* 0x080fe400078fdaff */
[-C--:B------:R-:W-:Y:S02]  /*0f30*/  LEA.HI.SX32 R19, R19, R16.reuse, 0x1b ;  /* 0x0000001013137211 */ /* 0x080fe400078fdaff */
[----:B------:R-:W-:Y:S02]  /*0f40*/  LEA R44, R29, UR21, 0x1 ;  /* 0x000000151d2c7c11 */ /* 0x000fe4000f8e08ff */
[----:B------:R-:W-:-:S02]  /*0f50*/  LEA.HI.SX32 R27, R27, R16, 0x1b ;  /* 0x000000101b1b7211 */ /* 0x000fc400078fdaff */
[----:B------:R-:W-:Y:S02]  /*0f60*/  LEA R164, R13, UR21, 0x1 ;  /* 0x000000150da47c11 */ /* 0x000fe4000f8e08ff */
[----:B------:R-:W-:Y:S01]  /*0f70*/  LEA R162, R23, UR21, 0x1 ;  /* 0x0000001517a27c11 */ /* 0x000fe2000f8e08ff */
[C---:B------:R-:W-:Y:S01]  /*0f80*/  VIADD R23, R16.reuse, 0x1e0 ;  /* 0x000001e010177836 */ /* 0x040fe20000000000 */
[----:B------:R-:W-:Y:S02]  /*0f90*/  LEA R163, R19, UR21, 0x1 ;  /* 0x0000001513a37c11 */ /* 0x000fe4000f8e08ff */
[----:B------:R-:W-:Y:S02]  /*0fa0*/  LEA.HI.SX32 R7, R7, R16, 0x1b ;  /* 0x0000001007077211 */ /* 0x000fe400078fdaff */
[C---:B------:R-:W-:Y:S02]  /*0fb0*/  IADD3 R13, PT, PT, R16.reuse, 0x1a0, RZ ;  /* 0x000001a0100d7810 */ /* 0x040fe40007ffe0ff */
[----:B------:R-:W-:-:S02]  /*0fc0*/  IADD3 R19, PT, PT, R16, 0x1c0, RZ ;  /* 0x000001c010137810 */ /* 0x000fc40007ffe0ff */
[----:B------:R-:W-:Y:S02]  /*0fd0*/  LEA R161, R27, UR21, 0x1 ;  /* 0x000000151ba17c11 */ /* 0x000fe4000f8e08ff */
[----:B------:R-:W-:Y:S02]  /*0fe0*/  LEA R157, R7, UR21, 0x1 ;  /* 0x00000015079d7c11 */ /* 0x000fe4000f8e08ff */
[-C--:B------:R-:W-:Y:S02]  /*0ff0*/  LEA.HI.SX32 R13, R13, R16.reuse, 0x1b ;  /* 0x000000100d0d7211 */ /* 0x080fe400078fdaff */
[-C--:B------:R-:W-:Y:S02]  /*1000*/  LEA.HI.SX32 R19, R19, R16.reuse, 0x1b ;  /* 0x0000001013137211 */ /* 0x080fe400078fdaff */
[----:B------:R-:W-:Y:S02]  /*1010*/  LEA.HI.SX32 R23, R23, R16, 0x1b ;  /* 0x0000001017177211 */ /* 0x000fe400078fdaff */
[----:B------:R-:W-:-:S02]  /*1020*/  LEA R151, R13, UR21, 0x1 ;  /* 0x000000150d977c11 */ /* 0x000fc4000f8e08ff */
[----:B------:R-:W-:Y:S02]  /*1030*/  LEA R150, R19, UR21, 0x1 ;  /* 0x0000001513967c11 */ /* 0x000fe4000f8e08ff */
[----:B------:R-:W-:Y:S02]  /*1040*/  LEA R149, R23, UR21, 0x1 ;  /* 0x0000001517957c11 */ /* 0x000fe4000f8e08ff */
[----:B------:R-:W-:Y:S01]  /*1050*/  PRMT R23, RZ, 0x7610, R23 ;  /* 0x00007610ff177816 */ /* 0x000fe20000000017 */
[----:B---3--:R-:W-:Y:S04]  /*1060*/  STS.U16 [R48], R4 ;  /* 0x0000000430007388 */ /* 0x008fe80000000400 */
[----:B--2---:R0:W-:Y:S04]  /*1070*/  STS.U16 [R47+0x40], R5 ;  /* 0x000040052f007388 */ /* 0x0041e80000000400 */
[----:B-----5:R-:W-:Y:S01]  /*1080*/  STS.U16 [R46+0x80], R8 ;  /* 0x000080082e007388 */ /* 0x020fe20000000400 */
[----:B0-----:R-:W-:-:S03]  /*1090*/  IADD3 R5, PT, PT, R16, 0x140, RZ ;  /* 0x0000014010057810 */ /* 0x001fc60007ffe0ff */
[----:B----4-:R0:W-:Y:S01]  /*10a0*/  STS.U16 [R45+0xc0], R9 ;  /* 0x0000c0092d007388 */ /* 0x0101e20000000400 */
[----:B------:R-:W-:-:S03]  /*10b0*/  LEA.HI.SX32 R5, R5, R16, 0x1b ;  /* 0x0000001005057211 */ /* 0x000fc600078fdaff */
[----:B------:R-:W-:Y:S01]  /*10c0*/  STS.U16 [R44+0x100], R10 ;  /* 0x0001000a2c007388 */ /* 0x000fe20000000400 */
[----:B0-----:R-:W-:-:S03]  /*10d0*/  IADD3 R9, PT, PT, R16, 0x180, RZ ;  /* 0x0000018010097810 */ /* 0x001fc60007ffe0ff */
[----:B------:R-:W-:Y:S01]  /*10e0*/  STS.U16 [R165+0x140], R12 ;  /* 0x0001400ca5007388 */ /* 0x000fe20000000400 */
[----:B------:R-:W-:Y:S02]  /*10f0*/  LEA R158, R5, UR21, 0x1 ;  /* 0x00000015059e7c11 */ /* 0x000fe4000f8e08ff */
[----:B------:R-:W-:Y:S01]  /*1100*/  LEA.HI.SX32 R9, R9, R16, 0x1b ;  /* 0x0000001009097211 */ /* 0x000fe200078fdaff */
[----:B------:R0:W-:Y:S01]  /*1110*/  STS.U16 [R164+0x180], R11 ;  /* 0x0001800ba4007388 */ /* 0x0001e20000000400 */
[----:B------:R-:W-:Y:S02]  /*1120*/  IMAD R16, R77, 0xf, R16 ;  /* 0x0000000f4d107824 */ /* 0x000fe400078e0210 */
[----:B------:R-:W-:Y:S01]  /*1130*/  LEA R156, R9, UR21, 0x1 ;  /* 0x00000015099c7c11 */ /* 0x000fe2000f8e08ff */
[----:B------:R-:W-:Y:S04]  /*1140*/  STS.U16 [R163+0x1c0], R14 ;  /* 0x0001c00ea3007388 */ /* 0x000fe80000000400 */
[----:B------:R-:W-:Y:S01]  /*1150*/  STS.U16 [R162+0x200], R17 ;  /* 0x00020011a2007388 */ /* 0x000fe20000000400 */
[----:B------:R-:W-:-:S03]  /*1160*/  VIADD R33, R16, 0xc ;  /* 0x0000000c10217836 */ /* 0x000fc60000000000 */
[----:B------:R-:W-:Y:S01]  /*1170*/  STS.U16 [R161+0x240], R18 ;  /* 0x00024012a1007388 */ /* 0x000fe20000000400 */
[----:B0-----:R-:W-:-:S03]  /*1180*/  VIADD R11, R16, 0x4 ;  /* 0x00000004100b7836 */ /* 0x001fc60000000000 */
[----:B------:R0:W-:Y:S01]  /*1190*/  STS.U16 [R158+0x280], R21 ;  /* 0x000280159e007388 */ /* 0x0001e20000000400 */
[----:B------:R-:W-:-:S03]  /*11a0*/  IADD3 R5, PT, PT, R16, 0x1, RZ ;  /* 0x0000000110057810 */ /* 0x000fc60007ffe0ff */
[----:B------:R-:W-:Y:S01]  /*11b0*/  STS.U16 [R157+0x2c0], R22 ;  /* 0x0002c0169d007388 */ /* 0x000fe20000000400 */
[C---:B------:R-:W-:Y:S02]  /*11c0*/  IADD3 R7, PT, PT, R16.reuse, 0x2, RZ ;  /* 0x0000000210077810 */ /* 0x040fe40007ffe0ff */
[C---:B------:R-:W-:Y:S01]  /*11d0*/  IADD3 R9, PT, PT, R16.reuse, 0x3, RZ ;  /* 0x0000000310097810 */ /* 0x040fe20007ffe0ff */
[----:B------:R1:W-:Y:S01]  /*11e0*/  STS.U16 [R156+0x300], R25 ;  /* 0x000300199c007388 */ /* 0x0003e20000000400 */
[C---:B------:R-:W-:Y:S01]  /*11f0*/  IADD3 R13, PT, PT, R16.reuse, 0x5, RZ ;  /* 0x00000005100d7810 */ /* 0x040fe20007ffe0ff */
[C---:B0-----:R-:W-:Y:S01]  /*1200*/  VIADD R21, R16.reuse, 0x8 ;  /* 0x0000000810157836 */ /* 0x041fe20000000000 */
[C---:B------:R-:W-:Y:S02]  /*1210*/  IADD3 R17, PT, PT, R16.reuse, 0x6, RZ ;  /* 0x0000000610117810 */ /* 0x040fe40007ffe0ff */
[C---:B------:R-:W-:Y:S02]  /*1220*/  IADD3 R27, PT, PT, R16.reuse, 0x7, RZ ;  /* 0x00000007101b7810 */ /* 0x040fe40007ffe0ff */
[----:B------:R-:W-:-:S02]  /*1230*/  IADD3 R29, PT, PT, R16, 0x9, RZ ;  /* 0x00000009101d7810 */ /* 0x000fc40007ffe0ff */
[C---:B------:R-:W-:Y:S02]  /*1240*/  IADD3 R31, PT, PT, R16.reuse, 0xb, RZ ;  /* 0x0000000b101f7810 */ /* 0x040fe40007ffe0ff */
[C---:B-1----:R-:W-:Y:S02]  /*1250*/  IADD3 R25, PT, PT, R16.reuse, 0xa, RZ ;  /* 0x0000000a10197810 */ /* 0x042fe40007ffe0ff */
[C---:B------:R-:W-:Y:S02]  /*1260*/  IADD3 R35, PT, PT, R16.reuse, 0xd, RZ ;  /* 0x0000000d10237810 */ /* 0x040fe40007ffe0ff */
[C---:B------:R-:W-:Y:S02]  /*1270*/  IADD3 R37, PT, PT, R16.reuse, 0xe, RZ ;  /* 0x0000000e10257810 */ /* 0x040fe40007ffe0ff */
[----:B------:R-:W-:Y:S02]  /*1280*/  IADD3 R39, PT, PT, R16, 0xf, RZ ;  /* 0x0000000f10277810 */ /* 0x000fe40007ffe0ff */
        /* <DEDUP_REMOVED lines=15> */
[----:B------:R-:W-:Y:S01]  /*1380*/  LEA.HI.SX32 R148, R16, R16, 0x1b ;  /* 0x0000001010947211 */ /* 0x000fe200078fdaff */
[----:B------:R-:W-:Y:S01]  /*1390*/  STS.U16 [R151+0x340], R26 ;  /* 0x0003401a97007388 */ /* 0x000fe20000000400 */
        /* <DEDUP_REMOVED lines=109> */
[----:B------:R0:W4:Y:S04]  /*1a70*/  LDS.U16 R33, [R69+0x12] ;  /* 0x0000120045217984 */ /* 0x0001280000000400 */
[----:B------:R0:W4:Y:S04]  /*1a80*/  LDS.U16 R23, [R68+0x14] ;  /* 0x0000140044177984 */ /* 0x0001280000000400 */
[----:B------:R0:W4:Y:S04]  /*1a90*/  LDS.U16 R22, [R67+0x16] ;  /* 0x0000160043167984 */ /* 0x0001280000000400 */
[----:B------:R0:W4:Y:S04]  /*1aa0*/  LDS.U16 R21, [R66+0x18] ;  /* 0x0000180042157984 */ /* 0x0001280000000400 */
[----:B------:R0:W4:Y:S04]  /*1ab0*/  LDS.U16 R20, [R65+0x1a] ;  /* 0x00001a0041147984 */ /* 0x0001280000000400 */
[----:B------:R0:W4:Y:S04]  /*1ac0*/  LDS.U16 R3, [R64+0x1c] ;  /* 0x00001c0040037984 */ /* 0x0001280000000400 */
[----:B------:R0:W4:Y:S01]  /*1ad0*/  LDS.U16 R2, [R63+0x1e] ;  /* 0x00001e003f027984 */ /* 0x0001220000000400 */
[----:B-1----:R-:W-:-:S04]  /*1ae0*/  IMAD.U32 R24, R24, 0x10000, RZ ;  /* 0x0001000018187824 */ /* 0x002fc800078e00ff */
        /* <DEDUP_REMOVED lines=14> */
[----:B------:R-:W-:-:S02]  /*1bd0*/  FSETP.GTU.FTZ.AND P1, PT, R61, 20, PT ;  /* 0x41a000003d00780b */ /* 0x000fc40003f3c000 */
[----:B------:R-:W-:Y:S01]  /*1be0*/  FSETP.GTU.FTZ.AND P5, PT, R60, 20, PT ;  /* 0x41a000003c00780b */ /* 0x000fe20003fbc000 */
[----:B------:R-:W-:Y:S01]  /*1bf0*/  FADD.FTZ R56, R30, UR5 ;  /* 0x000000051e387e21 */ /* 0x000fe20008010000 */
[----:B------:R-:W-:Y:S02]  /*1c00*/  FSETP.GTU.FTZ.AND P4, PT, R59, 20, PT ;  /* 0x41a000003b00780b */ /* 0x000fe40003f9c000 */
[----:B------:R-:W-:Y:S02]  /*1c10*/  FSETP.GTU.FTZ.AND P2, PT, R58, 20, PT ;  /* 0x41a000003a00780b */ /* 0x000fe40003f5c000 */
[----:B------:R-:W-:Y:S02]  /*1c20*/  FSETP.GTU.FTZ.AND P3, PT, R57, 20, PT ;  /* 0x41a000003900780b */ /* 0x000fe40003f7c000 */
[----:B------:R-:W-:Y:S01]  /*1c30*/  ISETP.EQ.OR P1, PT, RZ, UR7, P1 ;  /* 0x00000007ff007c0c */ /* 0x000fe20008f22670 */
[----:B------:R-:W-:-:S12]  /*1c40*/  @P0 BRA `(.L_x_206) ;  /* 0x0000000000780947 */ /* 0x000fd80003800000 */
        /* <DEDUP_REMOVED lines=30> */
.L_x_206:
[----:B------:R-:W-:Y:S05]  /*1e30*/  BSYNC.RECONVERGENT B0 ;  /* 0x0000000000007941 */ /* 0x000fea0003800200 */
.L_x_205:
[----:B------:R-:W-:Y:S01]  /*1e40*/  IMAD.U32 R31, R31, 0x10000, RZ ;  /* 0x000100001f1f7824 */ /* 0x000fe200078e00ff */
[----:B------:R-:W-:Y:S01]  /*1e50*/  BSSY.RECONVERGENT B0, `(.L_x_207) ;  /* 0x0000022000007945 */ /* 0x000fe20003800200 */
[----:B------:R-:W-:Y:S02]  /*1e60*/  FSETP.GTU.FTZ.AND P0, PT, R56, 20, PT ;  /* 0x41a000003800780b */ /* 0x000fe40003f1c000 */
[----:B------:R-:W-:Y:S01]  /*1e70*/  FADD.FTZ R55, R31, UR5 ;  /* 0x000000051f377e21 */ /* 0x000fe20008010000 */
[----:B------:R-:W-:Y:S10]  /*1e80*/  @P1 BRA `(.L_x_208) ;  /* 0x0000000000781947 */ /* 0x000ff40003800000 */
        /* <DEDUP_REMOVED lines=30> */
.L_x_208:
[----:B------:R-:W-:Y:S05]  /*2070*/  BSYNC.RECONVERGENT B0 ;  /* 0x0000000000007941 */ /* 0x000fea0003800200 */
.L_x_207:
        /* <DEDUP_REMOVED lines=37> */
.L_x_210:
[----:B------:R-:W-:Y:S05]  /*22d0*/  BSYNC.RECONVERGENT B0 ;  /* 0x0000000000007941 */ /* 0x000fea0003800200 */
.L_x_209:
        /* <DEDUP_REMOVED lines=35> */
.L_x_212:
[----:B------:R-:W-:Y:S05]  /*2510*/  BSYNC.RECONVERGENT B0 ;  /* 0x0000000000007941 */ /* 0x000fea0003800200 */
.L_x_211:
[----:B------:R-:W-:Y:S01]  /*2520*/  PRMT R24, RZ, 0x7610, R24 ;  /* 0x00007610ff187816 */ /* 0x000fe20000000018 */
[----:B------:R-:W-:Y:S01]  /*2530*/  BSSY.RECONVERGENT B0, `(.L_x_213) ;  /* 0x0000028000007945 */ /* 0x000fe20003800200 */
[----:B------:R-:W-:Y:S02]  /*2540*/  ISETP.EQ.OR P6, PT, RZ, UR7, P2 ;  /* 0x00000007ff007c0c */ /* 0x000fe400097c2670 */
[----:B------:R-:W-:Y:S01]  /*2550*/  SHF.L.U32 R23, R23, 0x10, RZ ;  /* 0x0000001017177819 */ /* 0x000fe200000006ff */
[----:B------:R0:W-:Y:S01]  /*2560*/  STL.S16 [R1+0x14], R24 ;  /* 0x0000141801007387 */ /* 0x0001e20000100600 */
[----:B------:R-:W-:Y:S02]  /*2570*/  FSETP.GTU.FTZ.AND P5, PT, R53, 20, PT ;  /* 0x41a000003500780b */ /* 0x000fe40003fbc000 */
[----:B------:R-:W-:Y:S01]  /*2580*/  ISETP.EQ.OR P2, PT, RZ, UR7, P3 ;  /* 0x00000007ff007c0c */ /* 0x000fe20009f42670 */
[----:B------:R-:W-:Y:S01]  /*2590*/  FADD.FTZ R52, R23, UR5 ;  /* 0x0000000517347e21 */ /* 0x000fe20008010000 */
[----:B------:R-:W-:-:S02]  /*25a0*/  LOP3.LUT R0, R0, 0x1f, RZ, 0xc0, !PT ;  /* 0x0000001f00007812 */ /* 0x000fc400078ec0ff */
[----:B------:R-:W-:-:S03]  /*25b0*/  SHF.L.U32 R41, R19, 0x10, RZ ;  /* 0x0000001013297819 */ /* 0x000fc600000006ff */
[----:B0-----:R-:W-:Y:S06]  /*25c0*/  @P6 BRA `(.L_x_214) ;  /* 0x0000000000786947 */ /* 0x001fec0003800000 */
        /* <DEDUP_REMOVED lines=30> */
.L_x_214:
[----:B------:R-:W-:Y:S05]  /*27b0*/  BSYNC.RECONVERGENT B0 ;  /* 0x0000000000007941 */ /* 0x000fea0003800200 */
.L_x_213:
        /* <DEDUP_REMOVED lines=39> */
.L_x_216:
[----:B------:R-:W-:Y:S05]  /*2a30*/  BSYNC.RECONVERGENT B0 ;  /* 0x0000000000007941 */ /* 0x000fea0003800200 */
.L_x_215:
        /* <DEDUP_REMOVED lines=41> */
.L_x_218:
[----:B------:R-:W-:Y:S05]  /*2cd0*/  BSYNC.RECONVERGENT B0 ;  /* 0x0000000000007941 */ /* 0x000fea0003800200 */
.L_x_217:
        /* <DEDUP_REMOVED lines=39> */
.L_x_220:
[----:B------:R-:W-:Y:S05]  /*2f50*/  BSYNC.RECONVERGENT B0 ;  /* 0x0000000000007941 */ /* 0x000fea0003800200 */
.L_x_219:
[----:B------:R-:W-:Y:S01]  /*2f60*/  ISETP.EQ.OR P4, PT, RZ, UR7, P4 ;  /* 0x00000007ff007c0c */ /* 0x000fe2000a782670 */
[----:B------:R-:W-:Y:S01]  /*2f70*/  BSSY.RECONVERGENT B0, `(.L_x_221) ;  /* 0x0000028000007945 */ /* 0x000fe20003800200 */
[----:B------:R-:W-:Y:S01]  /*2f80*/  SHF.L.U32 R3, R3, 0x10, RZ ;  /* 0x0000001003037819 */ /* 0x000fe200000006ff */
[----:B------:R-:W-:Y:S01]  /*2f90*/  IMAD.U32 R6, R6, 0x10000, RZ ;  /* 0x0001000006067824 */ /* 0x000fe200078e00ff */
[----:B------:R-:W-:Y:S01]  /*2fa0*/  FSETP.GTU.FTZ.AND P1, PT, R37, 20, PT ;  /* 0x41a000002500780b */ /* 0x000fe20003f3c000 */
[----:B------:R-:W-:Y:S01]  /*2fb0*/  FMUL.FTZ R33, R41, UR4 ;  /* 0x0000000429217c20 */ /* 0x000fe20008410000 */
[----:B------:R-:W-:Y:S01]  /*2fc0*/  ISETP.EQ.OR P5, PT, RZ, UR7, P5 ;  /* 0x00000007ff007c0c */ /* 0x000fe2000afa2670 */
[----:B------:R-:W-:Y:S01]  /*2fd0*/  FADD.FTZ R36, R3, UR5 ;  /* 0x0000000503247e21 */ /* 0x000fe20008010000 */
[----:B------:R-:W-:Y:S02]  /*2fe0*/  SHF.L.U32 R5, R5, 0x10, RZ ;  /* 0x0000001005057819 */ /* 0x000fe400000006ff */
[----:B------:R-:W-:-:S03]  /*2ff0*/  SHF.L.U32 R4, R4, 0x10, RZ ;  /* 0x0000001004047819 */ /* 0x000fc600000006ff */
        /* <DEDUP_REMOVED lines=31> */
.L_x_222:
[----:B------:R-:W-:Y:S05]  /*31f0*/  BSYNC.RECONVERGENT B0 ;  /* 0x0000000000007941 */ /* 0x000fea0003800200 */
.L_x_221:
        /* <DEDUP_REMOVED lines=39> */
.L_x_224:
[----:B------:R-:W-:Y:S05]  /*3470*/  BSYNC.RECONVERGENT B0 ;  /* 0x0000000000007941 */ /* 0x000fea0003800200 */
.L_x_223:
        /* <DEDUP_REMOVED lines=45> */
.L_x_226:
[----:B------:R-:W-:Y:S05]  /*3750*/  BSYNC.RECONVERGENT B0 ;  /* 0x0000000000007941 */ /* 0x000fea0003800200 */
.L_x_225:
        /* <DEDUP_REMOVED lines=32> */
.L_x_228:
[----:B------:R-:W-:Y:S05]  /*3960*/  BSYNC.RECONVERGENT B0 ;  /* 0x0000000000007941 */ /* 0x000fea0003800200 */
.L_x_227:
        /* <DEDUP_REMOVED lines=32> */
.L_x_230:
[----:B------:R-:W-:Y:S05]  /*3b70*/  BSYNC.RECONVERGENT B0 ;  /* 0x0000000000007941 */ /* 0x000fea0003800200 */
.L_x_229:
        /* <DEDUP_REMOVED lines=32> */
.L_x_232:
[----:B------:R-:W-:Y:S05]  /*3d80*/  BSYNC.RECONVERGENT B0 ;  /* 0x0000000000007941 */ /* 0x000fea0003800200 */
.L_x_231:
        /* <DEDUP_REMOVED lines=32> */
.L_x_234:
[----:B------:R-:W-:Y:S05]  /*3f90*/  BSYNC.RECONVERGENT B0 ;  /* 0x0000000000007941 */ /* 0x000fea0003800200 */
.L_x_233:
        /* <DEDUP_REMOVED lines=32> */
.L_x_236:
[----:B------:R-:W-:Y:S05]  /*41a0*/  BSYNC.RECONVERGENT B0 ;  /* 0x0000000000007941 */ /* 0x000fea0003800200 */
.L_x_235:
        /* <DEDUP_REMOVED lines=34> */
[----:B0-----:R-:W-:-:S02]  /*43d0*/  IMAD.SHL.U32 R17, R18, 0x20, RZ ;  /* 0x0000002012117824 */ /* 0x001fc400078e00ff */
[----:B------:R-:W-:Y:S01]  /*43e0*/  UIMAD UR14, UR43, UR13, UR9 ;  /* 0x0000000d2b0e72a4 */ /* 0x000fe2000f8e0209 */
[----:B------:R-:W0:Y:S02]  /*43f0*/  LDCU.64 UR26, c[0x0][0x3a8] ;  /* 0x00007500ff1a77ac */ /* 0x000e240008000a00 */
        /* <DEDUP_REMOVED lines=11> */
.L_x_243:
[----:B------:R-:W-:Y:S01]  /*44b0*/  HFMA2 R43, -RZ, RZ, 0, 0 ;  /* 0x00000000ff2b7431 */ /* 0x000fe200000001ff */
[----:B------:R-:W-:Y:S01]  /*44c0*/  LOP3.LUT R42, R17, 0x7c1f, RZ, 0xc0, !PT ;  /* 0x00007c1f112a7812 */ /* 0x000fe200078ec0ff */
[----:B------:R-:W-:Y:S01]  /*44d0*/  UMOV UR12, UR8 ;  /* 0x00000008000c7c82 */ /* 0x000fe20008000000 */
[----:B0-----:R-:W-:Y:S01]  /*44e0*/  MOV R45, UR38 ;  /* 0x00000026002d7c02 */ /* 0x001fe20008000f00 */
[----:B------:R-:W-:Y:S01]  /*44f0*/  IMAD.U32 R49, RZ, RZ, UR39 ;  /* 0x00000027ff317e24 */ /* 0x000fe2000f8e00ff */
[C---:B------:R-:W-:Y:S01]  /*4500*/  LOP3.LUT R46, R42.reuse, 0x20, RZ, 0xfc, !PT ;  /* 0x000000202a2e7812 */ /* 0x040fe200078efcff */
[----:B------:R-:W-:Y:S01]  /*4510*/  UMOV UR13, UR14 ;  /* 0x0000000e000d7c82 */ /* 0x000fe20008000000 */
[C---:B------:R-:W-:Y:S01]  /*4520*/  LOP3.LUT R47, R42.reuse, 0x40, RZ, 0xfc, !PT ;  /* 0x000000402a2f7812 */ /* 0x040fe200078efcff */
[----:B------:R-:W-:Y:S02]  /*4530*/  UIMAD.WIDE.U32 UR12, UR7, UR26, UR12 ;  /* 0x0000001a070c72a5 */ /* 0x000fe4000f8e000c */
[----:B------:R-:W-:Y:S01]  /*4540*/  IMAD.WIDE.U32 R44, R45, UR7, R42 ;  /* 0x000000072d2c7c25 */ /* 0x000fe2000f8e002a */
[----:B------:R-:W-:Y:S01]  /*4550*/  LOP3.LUT R43, R42, 0x60, RZ, 0xfc, !PT ;  /* 0x000000602a2b7812 */ /* 0x000fe200078efcff */
[----:B------:R-:W-:Y:S01]  /*4560*/  UIMAD UR13, UR7, UR27, UR13 ;  /* 0x0000001b070d72a4 */ /* 0x000fe2000f8e020d */
[----:B------:R-:W-:Y:S01]  /*4570*/  ISETP.GE.AND P2, PT, R46, UR24, PT ;  /* 0x000000182e007c0c */ /* 0x000fe2000bf46270 */
[----:B------:R-:W-:Y:S01]  /*4580*/  IMAD R45, R49, UR7, R45 ;  /* 0x00000007312d7c24 */ /* 0x000fe2000f8e022d */
[----:B------:R-:W-:Y:S01]  /*4590*/  LEA R46, P5, R44, UR19, 0x1 ;  /* 0x000000132c2e7c11 */ /* 0x000fe2000f8a08ff */
[----:B---3--:R-:W-:Y:S01]  /*45a0*/  ULEA UR21, UP0, UR12, UR28, 0x3 ;  /* 0x0000001c0c157291 */ /* 0x008fe2000f8018ff */
[----:B------:R-:W-:-:S02]  /*45b0*/  ISETP.GE.AND P4, PT, R43, UR24, PT ;  /* 0x000000182b007c0c */ /* 0x000fc4000bf86270 */
[----:B------:R-:W-:Y:S01]  /*45c0*/  ISETP.GE.AND P3, PT, R47, UR24, PT ;  /* 0x000000182f007c0c */ /* 0x000fe2000bf66270 */
[----:B------:R-:W-:Y:S01]  /*45d0*/  ULEA.HI.X UR12, UR12, UR29, UR13, 0x3, UP0 ;  /* 0x0000001d0c0c7291 */ /* 0x000fe200080f1c0d */
[----:B------:R-:W-:Y:S02]  /*45e0*/  LEA.HI.X R47, R44, UR20, R45, 0x1, P5 ;  /* 0x000000142c2f7c11 */ /* 0x000fe4000a8f0c2d */
[C---:B------:R-:W-:Y:S02]  /*45f0*/  LOP3.LUT R45, R42.reuse, 0xe0, RZ, 0xfc, !PT ;  /* 0x000000e02a2d7812 */ /* 0x040fe400078efcff */
[----:B------:R-:W-:Y:S02]  /*4600*/  PRMT R80, RZ, 0x7610, R80 ;  /* 0x00007610ff507816 */ /* 0x000fe40000000050 */
[----:B------:R-:W-:Y:S02]  /*4610*/  PRMT R51, RZ, 0x7610, R51 ;  /* 0x00007610ff337816 */ /* 0x000fe40000000033 */
[----:B------:R-:W-:-:S02]  /*4620*/  LOP3.LUT R43, R42, 0x80, RZ, 0xfc, !PT ;  /* 0x000000802a2b7812 */ /* 0x000fc400078efcff */
[----:B------:R-:W-:Y:S01]  /*4630*/  ISETP.GE.AND P5, PT, R45, UR24, PT ;  /* 0x000000182d007c0c */ /* 0x000fe2000bfa6270 */
[----:B------:R-:W2:Y:S01]  /*4640*/  @!P2 LDG.E.U16 R80, desc[UR22][R46.64+0x40] ;  /* 0x000040162e50a981 */ /* 0x000ea2000c1e1500 */
[C---:B------:R-:W-:Y:S02]  /*4650*/  LOP3.LUT R44, R42.reuse, 0xc0, RZ, 0xfc, !PT ;  /* 0x000000c02a2c7812 */ /* 0x040fe400078efcff */
[----:B------:R-:W-:Y:S01]  /*4660*/  PRMT R79, RZ, 0x7610, R79 ;  /* 0x00007610ff4f7816 */ /* 0x000fe2000000004f */
[----:B------:R-:W3:Y:S01]  /*4670*/  @!P4 LDG.E.U16 R51, desc[UR22][R46.64+0xc0] ;  /* 0x0000c0162e33c981 */ /* 0x000ee2000c1e1500 */
[----:B------:R-:W-:Y:S02]  /*4680*/  ISETP.GE.AND P2, PT, R43, UR24, PT ;  /* 0x000000182b007c0c */ /* 0x000fe4000bf46270 */
[----:B------:R-:W-:Y:S02]  /*4690*/  LOP3.LUT R43, R42, 0xa0, RZ, 0xfc, !PT ;  /* 0x000000a02a2b7812 */ /* 0x000fe400078efcff */
[----:B------:R-:W-:Y:S01]  /*46a0*/  ISETP.GE.AND P4, PT, R44, UR24, PT ;  /* 0x000000182c007c0c */ /* 0x000fe2000bf86270 */
[----:B------:R-:W5:Y:S01]  /*46b0*/  @!P3 LDG.E.U16 R79, desc[UR22][R46.64+0x80] ;  /* 0x000080162e4fb981 */ /* 0x000f62000c1e1500 */
[----:B------:R-:W-:-:S02]  /*46c0*/  PRMT R49, RZ, 0x7610, R49 ;  /* 0x00007610ff317816 */ /* 0x000fc40000000031 */
[----:B------:R-:W-:Y:S02]  /*46d0*/  ISETP.GE.AND P3, PT, R43, UR24, PT ;  /* 0x000000182b007c0c */ /* 0x000fe4000bf66270 */
[C---:B------:R-:W-:Y:S02]  /*46e0*/  LOP3.LUT R43, R42.reuse, 0x100, RZ, 0xfc, !PT ;  /* 0x000001002a2b7812 */ /* 0x040fe400078efcff */
[----:B------:R-:W-:Y:S01]  /*46f0*/  PRMT R81, RZ, 0x7610, R81 ;  /* 0x00007610ff517816 */ /* 0x000fe20000000051 */
[----:B------:R-:W4:Y:S01]  /*4700*/  @!P5 LDG.E.U16 R49, desc[UR22][R46.64+0x1c0] ;  /* 0x0001c0162e31d981 */ /* 0x000f22000c1e1500 */
[----:B------:R-:W-:Y:S02]  /*4710*/  PRMT R44, RZ, 0x7610, R44 ;  /* 0x00007610ff2c7816 */ /* 0x000fe4000000002c */
[C---:B------:R-:W-:Y:S02]  /*4720*/  LOP3.LUT R48, R42.reuse, 0x120, RZ, 0xfc, !PT ;  /* 0x000001202a307812 */ /* 0x040fe400078efcff */
[----:B------:R-:W-:Y:S01]  /*4730*/  ISETP.GE.AND P5, PT, R43, UR24, PT ;  /* 0x000000182b007c0c */ /* 0x000fe2000bfa6270 */
[----:B------:R-:W4:Y:S01]  /*4740*/  @!P2 LDG.E.U16 R81, desc[UR22][R46.64+0x100] ;  /* 0x000100162e51a981 */ /* 0x000f22000c1e1500 */
[----:B------:R-:W-:-:S02]  /*4750*/  LOP3.LUT R43, R42, 0x140, RZ, 0xfc, !PT ;  /* 0x000001402a2b7812 */ /* 0x000fc400078efcff */
[----:B------:R-:W-:Y:S01]  /*4760*/  PRMT R45, RZ, 0x7610, R45 ;  /* 0x00007610ff2d7816 */ /* 0x000fe2000000002d */
[----:B------:R-:W4:Y:S01]  /*4770*/  @!P4 LDG.E.U16 R44, desc[UR22][R46.64+0x180] ;  /* 0x000180162e2cc981 */ /* 0x000f22000c1e1500 */
[----:B------:R-:W-:Y:S02]  /*4780*/  ISETP.GE.AND P2, PT, R48, UR24, PT ;  /* 0x0000001830007c0c */ /* 0x000fe4000bf46270 */
[C---:B------:R-:W-:Y:S02]  /*4790*/  LOP3.LUT R48, R42.reuse, 0x160, RZ, 0xfc, !PT ;  /* 0x000001602a307812 */ /* 0x040fe400078efcff */
[----:B------:R-:W-:Y:S01]  /*47a0*/  ISETP.GE.AND P4, PT, R43, UR24, PT ;  /* 0x000000182b007c0c */ /* 0x000fe2000bf86270 */
[----:B------:R-:W4:Y:S01]  /*47b0*/  @!P3 LDG.E.U16 R45, desc[UR22][R46.64+0x140] ;  /* 0x000140162e2db981 */ /* 0x000f22000c1e1500 */
[----:B------:R-:W-:Y:S02]  /*47c0*/  LOP3.LUT R50, R42, 0x180, RZ, 0xfc, !PT ;  /* 0x000001802a327812 */ /* 0x000fe400078efcff */
[----:B------:R-:W-:-:S02]  /*47d0*/  PRMT R110, RZ, 0x7610, R110 ;  /* 0x00007610ff6e7816 */ /* 0x000fc4000000006e */
[----:B------:R-:W-:Y:S02]  /*47e0*/  ISETP.GE.AND P3, PT, R48, UR24, PT ;  /* 0x0000001830007c0c */ /* 0x000fe4000bf66270 */
[----:B------:R-:W-:Y:S02]  /*47f0*/  ISETP.GE.AND P6, PT, R50, UR24, PT ;  /* 0x0000001832007c0c */ /* 0x000fe4000bfc6270 */
[----:B------:R-:W-:Y:S01]  /*4800*/  LOP3.LUT R43, R42, 0x1a0, RZ, 0xfc, !PT ;  /* 0x000001a02a2b7812 */ /* 0x000fe200078efcff */
[----:B------:R-:W4:Y:S01]  /*4810*/  @!P5 LDG.E.U16 R110, desc[UR22][R46.64+0x200] ;  /* 0x000200162e6ed981 */ /* 0x000f22000c1e1500 */
[----:B------:R-:W-:Y:S02]  /*4820*/  PRMT R50, RZ, 0x7610, R50 ;  /* 0x00007610ff327816 */ /* 0x000fe40000000032 */
[----:B------:R-:W-:Y:S02]  /*4830*/  PRMT R108, RZ, 0x7610, R108 ;  /* 0x00007610ff6c7816 */ /* 0x000fe4000000006c */
[----:B------:R-:W-:-:S02]  /*4840*/  MOV R40, UR21 ;  /* 0x0000001500287c02 */ /* 0x000fc40008000f00 */
[----:B------:R-:W-:Y:S01]  /*4850*/  MOV R41, UR12 ;  /* 0x0000000c00297c02 */ /* 0x000fe20008000f00 */
[----:B------:R-:W4:Y:S01]  /*4860*/  @!P2 LDG.E.U16 R50, desc[UR22][R46.64+0x240] ;  /* 0x000240162e32a981 */ /* 0x000f22000c1e1500 */
[C---:B------:R-:W-:Y:S02]  /*4870*/  LOP3.LUT R48, R42.reuse, 0x1c0, RZ, 0xfc, !PT ;  /* 0x000001c02a307812 */ /* 0x040fe400078efcff */
[----:B------:R-:W-:Y:S01]  /*4880*/  ISETP.GE.AND P5, PT, R43, UR24, PT ;  /* 0x000000182b007c0c */ /* 0x000fe2000bfa6270 */
[----:B------:R-:W4:Y:S01]  /*4890*/  @!P4 LDG.E.U16 R108, desc[UR22][R46.64+0x280] ;  /* 0x000280162e6cc981 */ /* 0x000f22000c1e1500 */
[----:B------:R-:W-:Y:S02]  /*48a0*/  LOP3.LUT R43, R42, 0x1e0, RZ, 0xfc, !PT ;  /* 0x000001e02a2b7812 */ /* 0x000fe400078efcff */
[----:B------:R-:W-:Y:S01]  /*48b0*/  PRMT R109, RZ, 0x7610, R109 ;  /* 0x00007610ff6d7816 */ /* 0x000fe2000000006d */
[----:B------:R-:W2:Y:S01]  /*48c0*/  LDG.E.64 R40, desc[UR22][R40.64] ;  /* 0x0000001628287981 */ /* 0x000ea2000c1e1b00 */
[----:B------:R-:W-:-:S02]  /*48d0*/  ISETP.GE.AND P2, PT, R48, UR24, PT ;  /* 0x0000001830007c0c */ /* 0x000fc4000bf46270 */
[----:B------:R-:W-:Y:S02]  /*48e0*/  LOP3.LUT R82, R42, 0x200, RZ, 0xfc, !PT ;  /* 0x000002002a527812 */ /* 0x000fe400078efcff */
[----:B------:R-:W-:Y:S01]  /*48f0*/  ISETP.GE.AND P4, PT, R43, UR24, PT ;  /* 0x000000182b007c0c */ /* 0x000fe2000bf86270 */
[----:B------:R-:W4:Y:S01]  /*4900*/  @!P3 LDG.E.U16 R109, desc[UR22][R46.64+0x2c0] ;  /* 0x0002c0162e6db981 */ /* 0x000f22000c1e1500 */
[----:B------:R-:W-:Y:S02]  /*4910*/  PRMT R48, RZ, 0x7610, R48 ;  /* 0x00007610ff307816 */ /* 0x000fe40000000030 */
[----:B------:R-:W-:Y:S02]  /*4920*/  PRMT R107, RZ, 0x7610, R107 ;  /* 0x00007610ff6b7816 */ /* 0x000fe4000000006b */
[----:B------:R-:W-:Y:S02]  /*4930*/  ISETP.GE.AND P3, PT, R82, UR24, PT ;  /* 0x0000001852007c0c */ /* 0x000fe4000bf66270 */
[C---:B------:R-:W-:Y:S01]  /*4940*/  LOP3.LUT R43, R42.reuse, 0x220, RZ, 0xfc, !PT ;  /* 0x000002202a2b7812 */ /* 0x040fe200078efcff */
        /* <DEDUP_REMOVED lines=12> */
[----:B------:R-:W-:Y:S02]  /*4a10*/  PRMT R78, RZ, 0x7610, R78 ;  /* 0x00007610ff4e7816 */ /* 0x000fe4000000004e */
[----:B------:R-:W-:Y:S02]  /*4a20*/  ISETP.GE.AND P2, PT, R43, UR24, PT ;  /* 0x000000182b007c0c */ /* 0x000fe4000bf46270 */
[----:B------:R-:W-:Y:S01]  /*4a30*/  ISETP.GE.AND P4, PT, R82, UR24, PT ;  /* 0x0000001852007c0c */ /* 0x000fe2000bf86270 */
[----:B------:R-:W4:Y:S01]  /*4a40*/  @!P3 LDG.E.U16 R105, desc[UR22][R46.64+0x400] ;  /* 0x000400162e69b981 */ /* 0x000f22000c1e1500 */
[----:B------:R-:W-:Y:S02]  /*4a50*/  LOP3.LUT R43, R42, 0x2a0, RZ, 0xfc, !PT ;  /* 0x000002a02a2b7812 */ /* 0x000fe400078efcff */
[----:B------:R-:W-:Y:S01]  /*4a60*/  PRMT R91, RZ, 0x7610, R91 ;  /* 0x00007610ff5b7816 */ /* 0x000fe2000000005b */
[----:B------:R-:W3:Y:S01]  /*4a70*/  @!P1 LDG.E.U16 R78, desc[UR22][R46.64] ;  /* 0x000000162e4e9981 */ /* 0x000ee2000c1e1500 */
[----:B------:R-:W-:-:S02]  /*4a80*/  PRMT R101, RZ, 0x7610, R101 ;  /* 0x00007610ff657816 */ /* 0x000fc40000000065 */
[C---:B------:R-:W-:Y:S02]  /*4a90*/  LOP3.LUT R82, R42.reuse, 0x2c0, RZ, 0xfc, !PT ;  /* 0x000002c02a527812 */ /* 0x040fe400078efcff */
[----:B------:R-:W-:Y:S01]  /*4aa0*/  ISETP.GE.AND P3, PT, R43, UR24, PT ;  /* 0x000000182b007c0c */ /* 0x000fe2000bf66270 */
[----:B------:R-:W4:Y:S01]  /*4ab0*/  @!P6 LDG.E.U16 R91, desc[UR22][R46.64+0x440] ;  /* 0x000440162e5be981 */ /* 0x000f22000c1e1500 */
[----:B------:R-:W-:Y:S02]  /*4ac0*/  LOP3.LUT R43, R42, 0x2e0, RZ, 0xfc, !PT ;  /* 0x000002e02a2b7812 */ /* 0x000fe400078efcff */
[----:B------:R-:W-:Y:S01]  /*4ad0*/  PRMT R102, RZ, 0x7610, R102 ;  /* 0x00007610ff667816 */ /* 0x000fe20000000066 */
[----:B------:R-:W4:Y:S01]  /*4ae0*/  @!P5 LDG.E.U16 R101, desc[UR22][R46.64+0x480] ;  /* 0x000480162e65d981 */ /* 0x000f22000c1e1500 */
[----:B------:R-:W-:Y:S02]  /*4af0*/  PRMT R103, RZ, 0x7610, R103 ;  /* 0x00007610ff677816 */ /* 0x000fe40000000067 */
[----:B------:R-:W-:-:S02]  /*4b00*/  ISETP.GE.AND P6, PT, R82, UR24, PT ;  /* 0x0000001852007c0c */ /* 0x000fc4000bfc6270 */
[----:B------:R-:W-:Y:S01]  /*4b10*/  ISETP.GE.AND P5, PT, R43, UR24, PT ;  /* 0x000000182b007c0c */ /* 0x000fe2000bfa6270 */
[----:B------:R-:W4:Y:S01]  /*4b20*/  @!P2 LDG.E.U16 R102, desc[UR22][R46.64+0x4c0] ;  /* 0x0004c0162e66a981 */ /* 0x000f22000c1e1500 */
[C---:B------:R-:W-:Y:S02]  /*4b30*/  LOP3.LUT R82, R42.reuse, 0x300, RZ, 0xfc, !PT ;  /* 0x000003002a527812 */ /* 0x040fe400078efcff */
[----:B------:R-:W-:Y:S01]  /*4b40*/  LOP3.LUT R43, R42, 0x320, RZ, 0xfc, !PT ;  /* 0x000003202a2b7812 */ /* 0x000fe200078efcff */
[----:B------:R-:W4:Y:S01]  /*4b50*/  @!P4 LDG.E.U16 R103, desc[UR22][R46.64+0x500] ;  /* 0x000500162e67c981 */ /* 0x000f22000c1e1500 */
[----:B------:R-:W-:Y:S02]  /*4b60*/  PRMT R89, RZ, 0x7610, R89 ;  /* 0x00007610ff597816 */ /* 0x000fe40000000059 */
[----:B------:R-:W-:Y:S02]  /*4b70*/  ISETP.GE.AND P2, PT, R82, UR24, PT ;  /* 0x0000001852007c0c */ /* 0x000fe4000bf46270 */
[----:B------:R-:W-:-:S02]  /*4b80*/  ISETP.GE.AND P4, PT, R43, UR24, PT ;  /* 0x000000182b007c0c */ /* 0x000fc4000bf86270 */
[C---:B------:R-:W-:Y:S01]  /*4b90*/  LOP3.LUT R82, R42.reuse, 0x340, RZ, 0xfc, !PT ;  /* 0x000003402a527812 */ /* 0x040fe200078efcff */
[----:B------:R-:W4:Y:S01]  /*4ba0*/  @!P3 LDG.E.U16 R89, desc[UR22][R46.64+0x540] ;  /* 0x000540162e59b981 */ /* 0x000f22000c1e1500 */
[----:B------:R-:W-:Y:S02]  /*4bb0*/  PRMT R96, RZ, 0x7610, R96 ;  /* 0x00007610ff607816 */ /* 0x000fe40000000060 */
[----:B------:R-:W-:Y:S02]  /*4bc0*/  LOP3.LUT R43, R42, 0x360, RZ, 0xfc, !PT ;  /* 0x000003602a2b7812 */ /* 0x000fe400078efcff */
[----:B------:R-:W-:Y:S02]  /*4bd0*/  ISETP.GE.AND P3, PT, R82, UR24, PT ;  /* 0x0000001852007c0c */ /* 0x000fe4000bf66270 */
[----:B------:R-:W4:Y:S01]  /*4be0*/  @!P6 LDG.E.U16 R96, desc[UR22][R46.64+0x580] ;  /* 0x000580162e60e981 */ /* 0x000f22000c1e1500 */
[----:B------:R-:W-:Y:S02]  /*4bf0*/  PRMT R92, RZ, 0x7610, R92 ;  /* 0x00007610ff5c7816 */ /* 0x000fe4000000005c */
[----:B------:R-:W-:-:S02]  /*4c00*/  ISETP.GE.AND P6, PT, R43, UR24, PT ;  /* 0x000000182b007c0c */ /* 0x000fc4000bfc6270 */
[----:B------:R-:W-:Y:S02]  /*4c10*/  PRMT R97, RZ, 0x7610, R97 ;  /* 0x00007610ff617816 */ /* 0x000fe40000000061 */
[C---:B------:R-:W-:Y:S01]  /*4c20*/  LOP3.LUT R82, R42.reuse, 0x380, RZ, 0xfc, !PT ;  /* 0x000003802a527812 */ /* 0x040fe200078efcff */
[----:B------:R-:W4:Y:S01]  /*4c30*/  @!P4 LDG.E.U16 R92, desc[UR22][R46.64+0x640] ;  /* 0x000640162e5cc981 */ /* 0x000f22000c1e1500 */
[C---:B------:R-:W-:Y:S02]  /*4c40*/  LOP3.LUT R43, R42.reuse, 0x3a0, RZ, 0xfc, !PT ;  /* 0x000003a02a2b7812 */ /* 0x040fe400078efcff */
[----:B------:R-:W-:Y:S01]  /*4c50*/  PRMT R90, RZ, 0x7610, R90 ;  /* 0x00007610ff5a7816 */ /* 0x000fe2000000005a */
[----:B------:R-:W4:Y:S01]  /*4c60*/  @!P5 LDG.E.U16 R97, desc[UR22][R46.64+0x5c0] ;  /* 0x0005c0162e61d981 */ /* 0x000f22000c1e1500 */
[----:B------:R-:W-:Y:S02]  /*4c70*/  LOP3.LUT R42, R42, 0x3c0, RZ, 0xfc, !PT ;  /* 0x000003c02a2a7812 */ /* 0x000fe400078efcff */
[----:B------:R-:W-:-:S02]  /*4c80*/  PRMT R98, RZ, 0x7610, R98 ;  /* 0x00007610ff627816 */ /* 0x000fc40000000062 */
[----:B------:R-:W-:Y:S01]  /*4c90*/  ISETP.GE.AND P4, PT, R42, UR24, PT ;  /* 0x000000182a007c0c */ /* 0x000fe2000bf86270 */
[----:B------:R-:W4:Y:S01]  /*4ca0*/  @!P2 LDG.E.U16 R90, desc[UR22][R46.64+0x600] ;  /* 0x000600162e5aa981 */ /* 0x000f22000c1e1500 */
[----:B------:R-:W-:Y:S02]  /*4cb0*/  LOP3.LUT R42, R17, 0x3e0, RZ, 0xfc, !PT ;  /* 0x000003e0112a7812 */ /* 0x000fe400078efcff */
[----:B------:R-:W-:Y:S01]  /*4cc0*/  ISETP.GE.AND P5, PT, R82, UR24, PT ;  /* 0x0000001852007c0c */ /* 0x000fe2000bfa6270 */
[----:B------:R-:W4:Y:S01]  /*4cd0*/  @!P3 LDG.E.U16 R98, desc[UR22][R46.64+0x680] ;  /* 0x000680162e62b981 */ /* 0x000f22000c1e1500 */
[----:B------:R-:W-:Y:S02]  /*4ce0*/  ISETP.GE.AND P2, PT, R43, UR24, PT ;  /* 0x000000182b007c0c */ /* 0x000fe4000bf46270 */
[----:B------:R-:W-:Y:S02]  /*4cf0*/  ISETP.GE.AND P3, PT, R42, UR24, PT ;  /* 0x000000182a007c0c */ /* 0x000fe4000bf66270 */
[----:B------:R-:W-:-:S02]  /*4d00*/  PRMT R99, RZ, 0x7610, R99 ;  /* 0x00007610ff637816 */ /* 0x000fc40000000063 */
        /* <DEDUP_REMOVED lines=11> */
[----:B------:R-:W-:-:S05]  /*4dc0*/  IADD3 R106, PT, PT, R43, R77, RZ ;  /* 0x0000004d2b6a7210 */ /* 0x000fca0007ffe0ff */
[----:B------:R-:W-:Y:S01]  /*4dd0*/  IMAD R43, R43, 0x1f, R106 ;  /* 0x0000001f2b2b7824 */ /* 0x000fe200078e026a */
[----:B------:R-:W-:-:S04]  /*4de0*/  UMOV UR21, 0x400 ;  /* 0x0000040000157882 */ /* 0x000fc80000000000 */
[C---:B0-----:R-:W-:Y:S01]  /*4df0*/  IADD3 R46, PT, PT, R43.reuse, 0x20, RZ ;  /* 0x000000202b2e7810 */ /* 0x041fe20007ffe0ff */
[----:B------:R-:W-:-:S03]  /*4e00*/  VIADD R82, R43, 0x40 ;  /* 0x000000402b527836 */ /* 0x000fc60000000000 */
[----:B------:R-:W-:Y:S01]  /*4e10*/  LEA.HI.SX32 R46, R46, R43, 0x1b ;  /* 0x0000002b2e2e7211 */ /* 0x000fe200078fdaff */
[----:B-1----:R-:W-:Y:S01]  /*4e20*/  ULEA UR21, UR12, UR21, 0x18 ;  /* 0x000000150c157291 */ /* 0x002fe2000f8ec0ff */
[C---:B------:R-:W-:Y:S01]  /*4e30*/  IADD3 R84, PT, PT, R43.reuse, 0x60, RZ ;  /* 0x000000602b547810 */ /* 0x040fe20007ffe0ff */
[C---:B------:R-:W-:Y:S01]  /*4e40*/  VIADD R114, R43.reuse, 0xc0 ;  /* 0x000000c02b727836 */ /* 0x040fe20000000000 */
[----:B------:R-:W-:-:S03]  /*4e50*/  IADD3 R112, PT, PT, R43, 0xa0, RZ ;  /* 0x000000a02b707810 */ /* 0x000fc60007ffe0ff */
[----:B------:R-:W-:Y:S02]  /*4e60*/  LEA R111, R46, UR21, 0x1 ;  /* 0x000000152e6f7c11 */ /* 0x000fe4000f8e08ff */
[----:B------:R-:W-:Y:S02]  /*4e70*/  IADD3 R46, PT, PT, R43, 0x80, RZ ;  /* 0x000000802b2e7810 */ /* 0x000fe40007ffe0ff */
[-C--:B------:R-:W-:Y:S02]  /*4e80*/  LEA.HI.SX32 R82, R82, R43.reuse, 0x1b ;  /* 0x0000002b52527211 */ /* 0x080fe400078fdaff */
[-C--:B------:R-:W-:Y:S02]  /*4e90*/  LEA.HI.SX32 R84, R84, R43.reuse, 0x1b ;  /* 0x0000002b54547211 */ /* 0x080fe400078fdaff */
[-C--:B------:R-:W-:Y:S02]  /*4ea0*/  LEA.HI.SX32 R46, R46, R43.reuse, 0x1b ;  /* 0x0000002b2e2e7211 */ /* 0x080fe400078fdaff */
[----:B------:R-:W-:-:S02]  /*4eb0*/  LEA.HI.SX32 R112, R112, R43, 0x1b ;  /* 0x0000002b70707211 */ /* 0x000fc400078fdaff */
[----:B------:R-:W-:Y:S02]  /*4ec0*/  LEA R84, R84, UR21, 0x1 ;  /* 0x0000001554547c11 */ /* 0x000fe4000f8e08ff */
[-C--:B------:R-:W-:Y:S02]  /*4ed0*/  LEA.HI.SX32 R114, R114, R43.reuse, 0x1b ;  /* 0x0000002b72727211 */ /* 0x080fe400078fdaff */
[----:B------:R-:W-:Y:S02]  /*4ee0*/  LEA R46, R46, UR21, 0x1 ;  /* 0x000000152e2e7c11 */ /* 0x000fe4000f8e08ff */
[C---:B------:R-:W-:Y:S02]  /*4ef0*/  IADD3 R116, PT, PT, R43.reuse, 0xe0, RZ ;  /* 0x000000e02b747810 */ /* 0x040fe40007ffe0ff */
[----:B------:R-:W-:Y:S02]  /*4f00*/  LEA R112, R112, UR21, 0x1 ;  /* 0x0000001570707c11 */ /* 0x000fe4000f8e08ff */
[----:B------:R-:W-:Y:S01]  /*4f10*/  LEA.HI.SX32 R116, R116, R43, 0x1b ;  /* 0x0000002b74747211 */ /* 0x000fe200078fdaff */
[C---:B------:R-:W-:Y:S01]  /*4f20*/  VIADD R122, R43.reuse, 0x140 ;  /* 0x000001402b7a7836 */ /* 0x040fe20000000000 */
[----:B------:R-:W-:-:S02]  /*4f30*/  IADD3 R126, PT, PT, R43, 0x120, RZ ;  /* 0x000001202b7e7810 */ /* 0x000fc40007ffe0ff */
[----:B------:R-:W-:Y:S02]  /*4f40*/  LEA R116, R116, UR21, 0x1 ;  /* 0x0000001574747c11 */ /* 0x000fe4000f8e08ff */
[C---:B------:R-:W-:Y:S02]  /*4f50*/  IADD3 R124, PT, PT, R43.reuse, 0x160, RZ ;  /* 0x000001602b7c7810 */ /* 0x040fe40007ffe0ff */
[C---:B------:R-:W-:Y:S02]  /*4f60*/  IADD3 R136, PT, PT, R43.reuse, 0x300, RZ ;  /* 0x000003002b887810 */ /* 0x040fe40007ffe0ff */
[C---:B------:R-:W-:Y:S01]  /*4f70*/  IADD3 R152, PT, PT, R43.reuse, 0x180, RZ ;  /* 0x000001802b987810 */ /* 0x040fe20007ffe0ff */
[C---:B------:R-:W-:Y:S01]  /*4f80*/  VIADD R121, R43.reuse, 0x1e0 ;  /* 0x000001e02b797836 */ /* 0x040fe20000000000 */
[----:B------:R-:W-:Y:S02]  /*4f90*/  IADD3 R154, PT, PT, R43, 0x1a0, RZ ;  /* 0x000001a02b9a7810 */ /* 0x000fe40007ffe0ff */
[----:B------:R-:W-:-:S02]  /*4fa0*/  LEA.HI.SX32 R126, R126, R43, 0x1b ;  /* 0x0000002b7e7e7211 */ /* 0x000fc400078fdaff */
[C---:B------:R-:W-:Y:S02]  /*4fb0*/  IADD3 R160, PT, PT, R43.reuse, 0x1c0, RZ ;  /* 0x000001c02ba07810 */ /* 0x040fe40007ffe0ff */
[-C--:B------:R-:W-:Y:S02]  /*4fc0*/  LEA.HI.SX32 R123, R124, R43.reuse, 0x1b ;  /* 0x0000002b7c7b7211 */ /* 0x080fe400078fdaff */
[-C--:B------:R-:W-:Y:S02]  /*4fd0*/  LEA.HI.SX32 R124, R152, R43.reuse, 0x1b ;  /* 0x0000002b987c7211 */ /* 0x080fe400078fdaff */
[----:B------:R-:W-:Y:S01]  /*4fe0*/  LEA.HI.SX32 R125, R154, R43, 0x1b ;  /* 0x0000002b9a7d7211 */ /* 0x000fe200078fdaff */
[C---:B------:R-:W-:Y:S01]  /*4ff0*/  VIADD R140, R43.reuse, 0x280 ;  /* 0x000002802b8c7836 */ /* 0x040fe20000000000 */
[C---:B------:R-:W-:Y:S02]  /*5000*/  IADD3 R142, PT, PT, R43.reuse, 0x240, RZ ;  /* 0x000002402b8e7810 */ /* 0x040fe40007ffe0ff */
[----:B------:R-:W-:-:S02]  /*5010*/  IADD3 R118, PT, PT, R43, 0x260, RZ ;  /* 0x000002602b767810 */ /* 0x000fc40007ffe0ff */
[-C--:B------:R-:W-:Y:S02]  /*5020*/  LEA.HI.SX32 R121, R121, R43.reuse, 0x1b ;  /* 0x0000002b79797211 */ /* 0x080fe400078fdaff */
[----:B------:R-:W-:Y:S02]  /*5030*/  IADD3 R138, PT, PT, R43, 0x2a0, RZ ;  /* 0x000002a02b8a7810 */ /* 0x000fe40007ffe0ff */
[-C--:B------:R-:W-:Y:S02]  /*5040*/  LEA.HI.SX32 R117, R142, R43.reuse, 0x1b ;  /* 0x0000002b8e757211 */ /* 0x080fe400078fdaff */
[----:B------:R-:W-:Y:S02]  /*5050*/  LEA.HI.SX32 R118, R118, R43, 0x1b ;  /* 0x0000002b76767211 */ /* 0x000fe400078fdaff */
[----:B------:R-:W-:Y:S02]  /*5060*/  LEA R121, R121, UR21, 0x1 ;  /* 0x0000001579797c11 */ /* 0x000fe4000f8e08ff */
[----:B------:R-:W-:-:S02]  /*5070*/  IADD3 R120, PT, PT, R43, 0x340, RZ ;  /* 0x000003402b787810 */ /* 0x000fc40007ffe0ff */
[C---:B------:R-:W-:Y:S01]  /*5080*/  IADD3 R134, PT, PT, R43.reuse, 0x360, RZ ;  /* 0x000003602b867810 */ /* 0x040fe20007ffe0ff */
[C---:B------:R-:W-:Y:S01]  /*5090*/  VIADD R130, R43.reuse, 0x3c0 ;  /* 0x000003c02b827836 */ /* 0x040fe20000000000 */
[C---:B------:R-:W-:Y:S02]  /*50a0*/  IADD3 R132, PT, PT, R43.reuse, 0x3a0, RZ ;  /* 0x000003a02b847810 */ /* 0x040fe40007ffe0ff */
[-C--:B------:R-:W-:Y:S02]  /*50b0*/  LEA.HI.SX32 R120, R120, R43.reuse, 0x1b ;  /* 0x0000002b78787211 */ /* 0x080fe400078fdaff */
[----:B------:R-:W-:Y:S02]  /*50c0*/  IADD3 R128, PT, PT, R43, 0x3e0, RZ ;  /* 0x000003e02b807810 */ /* 0x000fe40007ffe0ff */
[-C--:B------:R-:W-:Y:S02]  /*50d0*/  LEA.HI.SX32 R134, R134, R43.reuse, 0x1b ;  /* 0x0000002b86867211 */ /* 0x080fe400078fdaff */
[----:B------:R-:W-:-:S02]  /*50e0*/  LEA.HI.SX32 R132, R132, R43, 0x1b ;  /* 0x0000002b84847211 */ /* 0x000fc400078fdaff */
[----:B------:R-:W-:Y:S02]  /*50f0*/  SHF.L.U32 R106, R106, 0x5, RZ ;  /* 0x000000056a6a7819 */ /* 0x000fe400000006ff */
[-C--:B------:R-:W-:Y:S02]  /*5100*/  LEA.HI.SX32 R130, R130, R43.reuse, 0x1b ;  /* 0x0000002b82827211 */ /* 0x080fe400078fdaff */
[----:B------:R-:W-:Y:S02]  /*5110*/  LEA.HI.SX32 R128, R128, R43, 0x1b ;  /* 0x0000002b80807211 */ /* 0x000fe400078fdaff */
[----:B------:R-:W-:Y:S02]  /*5120*/  LEA R134, R134, UR21, 0x1 ;  /* 0x0000001586867c11 */ /* 0x000fe4000f8e08ff */
[----:B------:R-:W-:Y:S02]  /*5130*/  LEA R132, R132, UR21, 0x1 ;  /* 0x0000001584847c11 */ /* 0x000fe4000f8e08ff */
[----:B------:R-:W-:Y:S01]  /*5140*/  LEA R128, R128, UR21, 0x1 ;  /* 0x0000001580807c11 */ /* 0x000fe2000f8e08ff */
[----:B--2---:R-:W-:-:S04]  /*5150*/  FMUL.FTZ R42, R41, R62 ;  /* 0x0000003e292a7220 */ /* 0x004fc80000410000 */
[----:B------:R-:W-:Y:S01]  /*5160*/  FMUL.RZ R83, R42, 0.15915493667125701904 ;  /* 0x3e22f9832a537820 */ /* 0x000fe2000040c000 */
[----:B------:R-:W-:Y:S01]  /*5170*/  FMUL.FTZ R42, R40, 1.4426950216293334961 ;  /* 0x3fb8aa3b282a7820 */ /* 0x000fe20000410000 */
[----:B------:R-:W-:-:S04]  /*5180*/  LEA.HI.SX32 R40, R43, R43, 0x1b ;  /* 0x0000002b2b287211 */ /* 0x000fc800078fdaff */
[----:B------:R-:W-:Y:S01]  /*5190*/  LEA R47, R40, UR21, 0x1 ;  /* 0x00000015282f7c11 */ /* 0x000fe2000f8e08ff */
[----:B------:R-:W-:-:S04]  /*51a0*/  FMUL.FTZ R40, R41, R61 ;  /* 0x0000003d29287220 */ /* 0x000fc80000410000 */
[----:B------:R-:W-:Y:S01]  /*51b0*/  FMUL.RZ R115, R40, 0.15915493667125701904 ;  /* 0x3e22f98328737820 */ /* 0x000fe2000040c000 */
[----:B------:R-:W-:Y:S01]  /*51c0*/  LEA R40, R82, UR21, 0x1 ;  /* 0x0000001552287c11 */ /* 0x000fe2000f8e08ff */
[----:B------:R-:W-:Y:S01]  /*51d0*/  FMUL.FTZ R113, R42, R61 ;  /* 0x0000003d2a717220 */ /* 0x000fe20000410000 */
[----:B------:R-:W-:Y:S01]  /*51e0*/  FMUL.FTZ R131, R41, R57 ;  /* 0x0000003929837220 */ /* 0x000fe20000410000 */
[----:B------:R-:W-:Y:S01]  /*51f0*/  MUFU.SIN R85, R83 ;  /* 0x0000005300557308 */ /* 0x000fe20000000400 */
[----:B---3--:R0:W-:Y:S04]  /*5200*/  STS.U16 [R47], R78 ;  /* 0x0000004e2f007388 */ /* 0x0081e80000000400 */
[----:B------:R-:W-:Y:S04]  /*5210*/  STS.U16 [R111+0x40], R80 ;  /* 0x000040506f007388 */ /* 0x000fe80000000400 */
[----:B-----5:R1:W-:Y:S01]  /*5220*/  STS.U16 [R40+0x80], R79 ;  /* 0x0000804f28007388 */ /* 0x0203e20000000400 */
[----:B0-----:R-:W-:-:S03]  /*5230*/  LEA R47, R114, UR21, 0x1 ;  /* 0x00000015722f7c11 */ /* 0x001fc6000f8e08ff */
[----:B------:R0:W-:Y:S01]  /*5240*/  STS.U16 [R84+0xc0], R51 ;  /* 0x0000c03354007388 */ /* 0x0001e20000000400 */
[----:B------:R-:W-:-:S03]  /*5250*/  IADD3 R78, PT, PT, R43, 0x100, RZ ;  /* 0x000001002b4e7810 */ /* 0x000fc60007ffe0ff */
[----:B----4-:R-:W-:Y:S01]  /*5260*/  STS.U16 [R46+0x100], R81 ;  /* 0x000100512e007388 */ /* 0x010fe20000000400 */
[----:B-1----:R-:W-:-:S03]  /*5270*/  FMUL.FTZ R40, R41, R60 ;  /* 0x0000003c29287220 */ /* 0x002fc60000410000 */
[----:B------:R1:W-:Y:S01]  /*5280*/  STS.U16 [R112+0x140], R45 ;  /* 0x0001402d70007388 */ /* 0x0003e20000000400 */
[----:B------:R-:W-:-:S03]  /*5290*/  LEA.HI.SX32 R127, R78, R43, 0x1b ;  /* 0x0000002b4e7f7211 */ /* 0x000fc600078fdaff */
[----:B------:R2:W-:Y:S01]  /*52a0*/  STS.U16 [R47+0x180], R44 ;  /* 0x0001802c2f007388 */ /* 0x0005e20000000400 */
[----:B0-----:R0:W-:Y:S01]  /*52b0*/  MUFU.EX2 R84, R113 ;  /* 0x0000007100547308 */ /* 0x0011e20000000800 */
[----:B-1----:R-:W-:Y:S01]  /*52c0*/  FMUL.FTZ R45, R41, R58 ;  /* 0x0000003a292d7220 */ /* 0x002fe20000410000 */
[----:B------:R-:W-:Y:S01]  /*52d0*/  FMUL.RZ R51, R40, 0.15915493667125701904 ;  /* 0x3e22f98328337820 */ /* 0x000fe2000040c000 */
[----:B--2---:R-:W-:Y:S02]  /*52e0*/  IADD3 R44, PT, PT, R43, 0x200, RZ ;  /* 0x000002002b2c7810 */ /* 0x004fe40007ffe0ff */
[----:B------:R-:W-:Y:S01]  /*52f0*/  FMUL.RZ R133, R45, 0.15915493667125701904 ;  /* 0x3e22f9832d857820 */ /* 0x000fe2000040c000 */
[----:B------:R-:W-:Y:S01]  /*5300*/  LEA.HI.SX32 R47, R122, R43, 0x1b ;  /* 0x0000002b7a2f7211 */ /* 0x000fe200078fdaff */
[----:B------:R-:W-:Y:S01]  /*5310*/  FMUL.FTZ R40, R41, R59 ;  /* 0x0000003b29287220 */ /* 0x000fe20000410000 */
[-C--:B0-----:R-:W-:Y:S01]  /*5320*/  LEA.HI.SX32 R113, R136, R43.reuse, 0x1b ;  /* 0x0000002b88717211 */ /* 0x081fe200078fdaff */
[----:B------:R0:W-:Y:S01]  /*5330*/  STS.U16 [R116+0x1c0], R49 ;  /* 0x0001c03174007388 */ /* 0x0001e20000000400 */
[-C--:B------:R-:W-:Y:S01]  /*5340*/  LEA.HI.SX32 R119, R44, R43.reuse, 0x1b ;  /* 0x0000002b2c777211 */ /* 0x080fe200078fdaff */
[----:B------:R-:W-:Y:S01]  /*5350*/  FMUL.RZ R136, R131, 0.15915493667125701904 ;  /* 0x3e22f98383887820 */ /* 0x000fe2000040c000 */
[----:B------:R-:W-:Y:S01]  /*5360*/  LEA R127, R127, UR21, 0x1 ;  /* 0x000000157f7f7c11 */ /* 0x000fe2000f8e08ff */
[----:B------:R-:W-:Y:S01]  /*5370*/  MUFU.SIN R44, R133 ;  /* 0x00000085002c7308 */ /* 0x000fe20000000400 */
[----:B------:R-:W-:Y:S01]  /*5380*/  LEA R131, R126, UR21, 0x1 ;  /* 0x000000157e837c11 */ /* 0x000fe2000f8e08ff */
[----:B------:R-:W-:Y:S01]  /*5390*/  FMUL.RZ R111, R40, 0.15915493667125701904 ;  /* 0x3e22f983286f7820 */ /* 0x000fe2000040c000 */
[----:B------:R-:W-:-:S02]  /*53a0*/  LEA.HI.SX32 R122, R160, R43, 0x1b ;  /* 0x0000002ba07a7211 */ /* 0x000fc400078fdaff */
[----:B0-----:R-:W-:-:S03]  /*53b0*/  IADD3 R116, PT, PT, R43, 0x220, RZ ;  /* 0x000002202b747810 */ /* 0x001fc60007ffe0ff */
[----:B------:R0:W-:Y:S01]  /*53c0*/  MUFU.COS R45, R133 ;  /* 0x00000085002d7308 */ /* 0x0001e20000000000 */
[----:B------:R-:W-:Y:S01]  /*53d0*/  LEA R126, R123, UR21, 0x1 ;  /* 0x000000157b7e7c11 */ /* 0x000fe2000f8e08ff */
[----:B------:R1:W-:Y:S01]  /*53e0*/  STS.U16 [R127+0x200], R110 ;  /* 0x0002006e7f007388 */ /* 0x0003e20000000400 */
[----:B------:R-:W-:Y:S02]  /*53f0*/  LEA R123, R124, UR21, 0x1 ;  /* 0x000000157c7b7c11 */ /* 0x000fe4000f8e08ff */
[----:B------:R-:W-:Y:S02]  /*5400*/  LEA.HI.SX32 R116, R116, R43, 0x1b ;  /* 0x0000002b74747211 */ /* 0x000fe400078fdaff */
[----:B0-----:R-:W-:Y:S01]  /*5410*/  LEA R133, R47, UR21, 0x1 ;  /* 0x000000152f857c11 */ /* 0x001fe2000f8e08ff */
[----:B------:R-:W-:Y:S01]  /*5420*/  MUFU.SIN R80, R51 ;  /* 0x0000003300507308 */ /* 0x000fe20000000400 */
[----:B------:R-:W-:Y:S01]  /*5430*/  LEA R124, R125, UR21, 0x1 ;  /* 0x000000157d7c7c11 */ /* 0x000fe2000f8e08ff */
[----:B------:R-:W-:Y:S01]  /*5440*/  STS.U16 [R131+0x240], R50 ;  /* 0x0002403283007388 */ /* 0x000fe20000000400 */
[----:B------:R-:W-:-:S02]  /*5450*/  IADD3 R114, PT, PT, R43, 0x2c0, RZ ;  /* 0x000002c02b727810 */ /* 0x000fc40007ffe0ff */
[----:B------:R-:W-:Y:S01]  /*5460*/  LEA R125, R122, UR21, 0x1 ;  /* 0x000000157a7d7c11 */ /* 0x000fe2000f8e08ff */
[----:B------:R0:W-:Y:S01]  /*5470*/  STS.U16 [R133+0x280], R108 ;  /* 0x0002806c85007388 */ /* 0x0001e20000000400 */
[C---:B------:R-:W-:Y:S01]  /*5480*/  IADD3 R40, PT, PT, R43.reuse, 0x2e0, RZ ;  /* 0x000002e02b287810 */ /* 0x040fe20007ffe0ff */
[----:B------:R-:W-:Y:S01]  /*5490*/  MUFU.COS R79, R51 ;  /* 0x00000033004f7308 */ /* 0x000fe20000000000 */
[----:B------:R-:W-:Y:S01]  /*54a0*/  VIADD R112, R43, 0x320 ;  /* 0x000003202b707836 */ /* 0x000fe20000000000 */
[----:B------:R-:W-:Y:S01]  /*54b0*/  STS.U16 [R126+0x2c0], R109 ;  /* 0x0002c06d7e007388 */ /* 0x000fe20000000400 */
[----:B-1----:R-:W-:Y:S02]  /*54c0*/  LEA R110, R119, UR21, 0x1 ;  /* 0x00000015776e7c11 */ /* 0x002fe4000f8e08ff */
[----:B------:R-:W-:Y:S01]  /*54d0*/  LEA R116, R116, UR21, 0x1 ;  /* 0x0000001574747c11 */ /* 0x000fe2000f8e08ff */
[----:B------:R-:W-:Y:S02]  /*54e0*/  STS.U16 [R123+0x300], R48 ;  /* 0x000300307b007388 */ /* 0x000fe40000000400 */
[----:B------:R-:W-:Y:S01]  /*54f0*/  MUFU.COS R86, R83 ;  /* 0x0000005300567308 */ /* 0x000fe20000000000 */
[----:B------:R-:W-:Y:S01]  /*5500*/  LEA.HI.SX32 R114, R114, R43, 0x1b ;  /* 0x0000002b72727211 */ /* 0x000fe200078fdaff */
[----:B------:R1:W-:Y:S01]  /*5510*/  STS.U16 [R124+0x340], R107 ;  /* 0x0003406b7c007388 */ /* 0x0003e20000000400 */
[----:B0-----:R-:W-:-:S05]  /*5520*/  LEA R108, R117, UR21, 0x1 ;  /* 0x00000015756c7c11 */ /* 0x001fca000f8e08ff */
[----:B------:R-:W-:Y:S01]  /*5530*/  MUFU.SIN R49, R111 ;  /* 0x0000006f00317308 */ /* 0x000fe20000000400 */
[----:B------:R-:W-:Y:S01]  /*5540*/  LEA.HI.SX32 R40, R40, R43, 0x1b ;  /* 0x0000002b28287211 */ /* 0x000fe200078fdaff */
[----:B------:R-:W-:Y:S01]  /*5550*/  STS.U16 [R125+0x380], R88 ;  /* 0x000380587d007388 */ /* 0x000fe20000000400 */
[----:B------:R-:W-:-:S05]  /*5560*/  IADD3 R46, PT, PT, R43, 0x380, RZ ;  /* 0x000003802b2e7810 */ /* 0x000fca0007ffe0ff */
[----:B------:R0:W-:Y:S01]  /*5570*/  MUFU.COS R51, R111 ;  /* 0x0000006f00337308 */ /* 0x0001e20000000000 */
[----:B-1----:R-:W-:Y:S01]  /*5580*/  LEA R107, R118, UR21, 0x1 ;  /* 0x00000015766b7c11 */ /* 0x002fe2000f8e08ff */
[----:B------:R-:W-:Y:S01]  /*5590*/  STS.U16 [R121+0x3c0], R104 ;  /* 0x0003c06879007388 */ /* 0x000fe20000000400 */
[----:B------:R-:W-:-:S05]  /*55a0*/  LEA.HI.SX32 R112, R112, R43, 0x1b ;  /* 0x0000002b70707211 */ /* 0x000fca00078fdaff */
[----:B------:R-:W-:Y:S01]  /*55b0*/  MUFU.SIN R82, R115 ;  /* 0x0000007300527308 */ /* 0x000fe20000000400 */
[----:B0-----:R-:W-:Y:S01]  /*55c0*/  LEA.HI.SX32 R111, R140, R43, 0x1b ;  /* 0x0000002b8c6f7211 */ /* 0x001fe200078fdaff */
[----:B------:R0:W-:Y:S06]  /*55d0*/  STS.U16 [R110+0x400], R105 ;  /* 0x000400696e007388 */ /* 0x0001ec0000000400 */
[----:B------:R1:W-:Y:S01]  /*55e0*/  MUFU.COS R83, R115 ;  /* 0x0000007300537308 */ /* 0x0003e20000000000 */
[----:B------:R-:W-:Y:S01]  /*55f0*/  LEA R118, R111, UR21, 0x1 ;  /* 0x000000156f767c11 */ /* 0x000fe2000f8e08ff */
[----:B------:R-:W-:Y:S01]  /*5600*/  STS.U16 [R116+0x440], R91 ;  /* 0x0004405b74007388 */ /* 0x000fe20000000400 */
[----:B------:R-:W-:-:S02]  /*5610*/  LEA R40, R40, UR21, 0x1 ;  /* 0x0000001528287c11 */ /* 0x000fc4000f8e08ff */
[-C--:B-1----:R-:W-:Y:S01]  /*5620*/  LEA.HI.SX32 R115, R138, R43.reuse, 0x1b ;  /* 0x0000002b8a737211 */ /* 0x082fe200078fdaff */
[----:B------:R1:W-:Y:S01]  /*5630*/  STS.U16 [R108+0x480], R101 ;  /* 0x000480656c007388 */ /* 0x0003e20000000400 */
[----:B0-----:R-:W-:Y:S02]  /*5640*/  LEA R105, R114, UR21, 0x1 ;  /* 0x0000001572697c11 */ /* 0x001fe4000f8e08ff */
[----:B------:R-:W-:Y:S01]  /*5650*/  LEA R104, R115, UR21, 0x1 ;  /* 0x0000001573687c11 */ /* 0x000fe2000f8e08ff */
[----:B------:R-:W-:Y:S01]  /*5660*/  FMUL.FTZ R119, R41, R56 ;  /* 0x0000003829777220 */ /* 0x000fe20000410000 */
[----:B------:R-:W-:Y:S01]  /*5670*/  LEA.HI.SX32 R129, R46, R43, 0x1b ;  /* 0x0000002b2e817211 */ /* 0x000fe200078fdaff */
[----:B------:R-:W-:Y:S01]  /*5680*/  STS.U16 [R107+0x4c0], R102 ;  /* 0x0004c0666b007388 */ /* 0x000fe20000000400 */
[----:B------:R-:W-:Y:S01]  /*5690*/  LEA R113, R113, UR21, 0x1 ;  /* 0x0000001571717c11 */ /* 0x000fe2000f8e08ff */
[----:B------:R-:W-:Y:S02]  /*56a0*/  FMUL.FTZ R87, R42, R62 ;  /* 0x0000003e2a577220 */ /* 0x000fe40000410000 */
[----:B------:R0:W-:Y:S01]  /*56b0*/  STS.U16 [R118+0x500], R103 ;  /* 0x0005006776007388 */ /* 0x0001e20000000400 */
[----:B-1----:R-:W-:Y:S01]  /*56c0*/  LEA R101, R112, UR21, 0x1 ;  /* 0x0000001570657c11 */ /* 0x002fe2000f8e08ff */
[----:B------:R-:W-:-:S02]  /*56d0*/  FMUL.RZ R119, R119, 0.15915493667125701904 ;  /* 0x3e22f98377777820 */ /* 0x000fc4000040c000 */
[----:B------:R-:W-:Y:S01]  /*56e0*/  STS.U16 [R104+0x540], R89 ;  /* 0x0005405968007388 */ /* 0x000fe20000000400 */
[----:B------:R-:W-:-:S03]  /*56f0*/  LEA R129, R129, UR21, 0x1 ;  /* 0x0000001581817c11 */ /* 0x000fc6000f8e08ff */
[----:B------:R-:W-:Y:S01]  /*5700*/  STS.U16 [R105+0x580], R96 ;  /* 0x0005806069007388 */ /* 0x000fe20000000400 */
[----:B0-----:R-:W-:-:S03]  /*5710*/  LEA R103, R120, UR21, 0x1 ;  /* 0x0000001578677c11 */ /* 0x001fc6000f8e08ff */
[----:B------:R0:W-:Y:S01]  /*5720*/  STS.U16 [R40+0x5c0], R97 ;  /* 0x0005c06128007388 */ /* 0x0001e20000000400 */
[----:B------:R-:W-:Y:S03]  /*5730*/  MUFU.SIN R48, R119 ;  /* 0x0000007700307308 */ /* 0x000fe60000000400 */
[----:B------:R-:W-:Y:S04]  /*5740*/  STS.U16 [R113+0x600], R90 ;  /* 0x0006005a71007388 */ /* 0x000fe80000000400 */
[----:B------:R-:W-:Y:S01]  /*5750*/  STS.U16 [R101+0x640], R92 ;  /* 0x0006405c65007388 */ /* 0x000fe20000000400 */
[----:B0-----:R-:W-:Y:S02]  /*5760*/  LEA.HI.SX32 R40, R106, R106, 0x1b ;  /* 0x0000006a6a287211 */ /* 0x001fe400078fdaff */
[----:B------:R-:W-:Y:S01]  /*5770*/  LEA R97, R130, UR21, 0x1 ;  /* 0x0000001582617c11 */ /* 0x000fe2000f8e08ff */
[----:B------:R-:W-:Y:S01]  /*5780*/  STS.U16 [R103+0x680], R98 ;  /* 0x0006806267007388 */ /* 0x000fe20000000400 */
[----:B------:R0:W-:Y:S01]  /*5790*/  MUFU.COS R88, R119 ;  /* 0x0000007700587308 */ /* 0x0001e20000000000 */
[----:B------:R-:W-:-:S02]  /*57a0*/  LEA R40, R40, UR21, 0x1 ;  /* 0x0000001528287c11 */ /* 0x000fc4000f8e08ff */
[----:B------:R-:W-:Y:S04]  /*57b0*/  STS.U16 [R134+0x6c0], R99 ;  /* 0x0006c06386007388 */ /* 0x000fe80000000400 */
[----:B------:R-:W-:Y:S01]  /*57c0*/  STS.U16 [R129+0x700], R100 ;  /* 0x0007006481007388 */ /* 0x000fe20000000400 */
[----:B------:R-:W1:Y:S01]  /*57d0*/  MUFU.EX2 R87, R87 ;  /* 0x0000005700577308 */ /* 0x000e620000000800 */
[----:B0-----:R-:W-:Y:S02]  /*57e0*/  SHF.L.U32 R119, R18, 0x4, RZ ;  /* 0x0000000412777819 */ /* 0x001fe400000006ff */
[----:B------:R-:W-:Y:S01]  /*57f0*/  STS.U16 [R132+0x740], R93 ;  /* 0x0007405d84007388 */ /* 0x000fe20000000400 */
[----:B------:R-:W-:-:S03]  /*5800*/  UIMAD UR12, UR6, -0x800, UR15 ;  /* 0xfffff800060c78a4 */ /* 0x000fc6000f8e020f */
[----:B------:R0:W-:Y:S04]  /*5810*/  STS.U16 [R97+0x780], R94 ;  /* 0x0007805e61007388 */ /* 0x0001e80000000400 */
[----:B------:R2:W-:Y:S01]  /*5820*/  STS.U16 [R128+0x7c0], R95 ;  /* 0x0007c05f80007388 */ /* 0x0005e20000000400 */
[----:B------:R-:W-:-:S03]  /*5830*/  NOP ;  /* 0x0000000000007918 */ /* 0x000fc60000000000 */
[----:B------:R-:W3:Y:S01]  /*5840*/  LDS.U16 R94, [R40+0x6] ;  /* 0x00000600285e7984 */ /* 0x000ee20000000400 */
[C---:B0-----:R-:W-:Y:S01]  /*5850*/  IADD3 R97, PT, PT, R119.reuse, 0x3, RZ ;  /* 0x0000000377617810 */ /* 0x041fe20007ffe0ff */
[----:B--2---:R-:W-:Y:S02]  /*5860*/  VIADD R95, R119, 0x2 ;  /* 0x00000002775f7836 */ /* 0x004fe40000000000 */
[----:B------:R-:W0:Y:S01]  /*5870*/  LDS.U16 R92, [R40] ;  /* 0x00000000285c7984 */ /* 0x000e220000000400 */
[----:B------:R-:W-:Y:S02]  /*5880*/  ISETP.GE.U32.AND P3, PT, R97, UR12, PT ;  /* 0x0000000c61007c0c */ /* 0x000fe4000bf66070 */
[----:B------:R-:W-:Y:S01]  /*5890*/  ISETP.GE.U32.AND P4, PT, R95, UR12, PT ;  /* 0x0000000c5f007c0c */ /* 0x000fe2000bf86070 */
[----:B------:R-:W-:Y:S04]  /*58a0*/  LDS.U16 R97, [R40+0xa] ;  /* 0x00000a0028617984 */ /* 0x000fe80000000400 */
[----:B------:R-:W2:Y:S01]  /*58b0*/  LDS.U16 R95, [R40+0x8] ;  /* 0x00000800285f7984 */ /* 0x000ea20000000400 */
[----:B-1----:R-:W-:Y:S01]  /*58c0*/  FMUL.FTZ R86, R87, R86 ;  /* 0x0000005657567220 */ /* 0x002fe20000410000 */
[C---:B------:R-:W-:Y:S01]  /*58d0*/  ISETP.GE.U32.AND P6, PT, R119.reuse, UR12, PT ;  /* 0x0000000c77007c0c */ /* 0x040fe2000bfc6070 */
[----:B------:R-:W-:Y:S01]  /*58e0*/  FMUL.FTZ R81, R42, R60 ;  /* 0x0000003c2a517220 */ /* 0x000fe20000410000 */
[----:B------:R-:W-:Y:S01]  /*58f0*/  IADD3 R18, PT, PT, R119, 0x1, RZ ;  /* 0x0000000177127810 */ /* 0x000fe20007ffe0ff */
[----:B------:R-:W-:Y:S01]  /*5900*/  FMUL.FTZ R85, R87, R85 ;  /* 0x0000005557557220 */ /* 0x000fe20000410000 */
[----:B------:R-:W-:Y:S01]  /*5910*/  FSEL R115, R86, 1, !P6 ;  /* 0x3f80000056737808 */ /* 0x000fe20007000000 */
[----:B------:R-:W-:Y:S01]  /*5920*/  FMUL.FTZ R98, R41, R54 ;  /* 0x0000003629627220 */ /* 0x000fe20000410000 */
[----:B------:R-:W1:Y:S01]  /*5930*/  LDS.U16 R86, [R40+0xc] ;  /* 0x00000c0028567984 */ /* 0x000e620000000400 */
[----:B------:R-:W-:Y:S01]  /*5940*/  ISETP.GE.U32.AND P5, PT, R18, UR12, PT ;  /* 0x0000000c12007c0c */ /* 0x000fe2000bfa6070 */
[----:B------:R-:W4:Y:S01]  /*5950*/  MUFU.EX2 R81, R81 ;  /* 0x0000005100517308 */ /* 0x000f220000000800 */
[----:B------:R-:W-:Y:S01]  /*5960*/  IADD3 R18, PT, PT, R119, 0x4, RZ ;  /* 0x0000000477127810 */ /* 0x000fe20007ffe0ff */
[----:B------:R-:W-:Y:S01]  /*5970*/  FMUL.FTZ R78, R42, R59 ;  /* 0x0000003b2a4e7220 */ /* 0x000fe20000410000 */
[----:B------:R-:W-:Y:S01]  /*5980*/  FSEL R118, R85, RZ, !P6 ;  /* 0x000000ff55767208 */ /* 0x000fe20007000000 */
[----:B------:R-:W-:Y:S01]  /*5990*/  FMUL.FTZ R111, R84, R83 ;  /* 0x00000053546f7220 */ /* 0x000fe20000410000 */
[----:B------:R-:W5:Y:S01]  /*59a0*/  LDS.U16 R85, [R40+0xe] ;  /* 0x00000e0028557984 */ /* 0x000f620000000400 */
[----:B------:R-:W-:Y:S01]  /*59b0*/  FMUL.RZ R99, R98, 0.15915493667125701904 ;  /* 0x3e22f98362637820 */ /* 0x000fe2000040c000 */
[----:B------:R-:W-:Y:S01]  /*59c0*/  ISETP.GE.U32.AND P2, PT, R18, UR12, PT ;  /* 0x0000000c12007c0c */ /* 0x000fe2000bf46070 */
[C---:B------:R-:W-:Y:S01]  /*59d0*/  FMUL.FTZ R18, R41.reuse, R52 ;  /* 0x0000003429127220 */ /* 0x040fe20000410000 */
[----:B------:R-:W1:Y:S01]  /*59e0*/  MUFU.EX2 R78, R78 ;  /* 0x0000004e004e7308 */ /* 0x000e620000000800 */
[----:B------:R-:W5:Y:S01]  /*59f0*/  LDS.U16 R96, [R40+0x2] ;  /* 0x0000020028607984 */ /* 0x000f620000000400 */
[----:B------:R-:W-:Y:S01]  /*5a00*/  FMUL.FTZ R82, R84, R82 ;  /* 0x0000005254527220 */ /* 0x000fe20000410000 */
[----:B------:R-:W-:-:S05]  /*5a10*/  FMUL.FTZ R84, R41, R39 ;  /* 0x0000002729547220 */ /* 0x000fca0000410000 */
[----:B------:R-:W-:Y:S01]  /*5a20*/  MUFU.SIN R127, R99 ;  /* 0x00000063007f7308 */ /* 0x000fe20000000400 */
[----:B---3--:R-:W-:Y:S01]  /*5a30*/  SHF.L.U32 R83, R94, 0x10, RZ ;  /* 0x000000105e537819 */ /* 0x008fe200000006ff */
[----:B------:R-:W-:-:S06]  /*5a40*/  FMUL.RZ R129, R84, 0.15915493667125701904 ;  /* 0x3e22f98354817820 */ /* 0x000fcc000040c000 */
[----:B------:R0:W-:Y:S01]  /*5a50*/  MUFU.COS R126, R99 ;  /* 0x00000063007e7308 */ /* 0x0001e20000000000 */
[----:B------:R-:W-:Y:S02]  /*5a60*/  FMUL.FTZ R112, R2, R83 ;  /* 0x0000005302707220 */ /* 0x000fe40000410000 */
[----:B------:R-:W3:Y:S01]  /*5a70*/  LDS.U16 R83, [R40+0x10] ;  /* 0x0000100028537984 */ /* 0x000ee20000000400 */
[----:B0-----:R-:W-:Y:S01]  /*5a80*/  SHF.L.U32 R99, R92, 0x10, RZ ;  /* 0x000000105c637819 */ /* 0x001fe200000006ff */
[----:B------:R-:W-:Y:S01]  /*5a90*/  FMUL.RZ R92, R18, 0.15915493667125701904 ;  /* 0x3e22f983125c7820 */ /* 0x000fe2000040c000 */
[----:B--2---:R-:W-:-:S03]  /*5aa0*/  SHF.L.U32 R84, R95, 0x10, RZ ;  /* 0x000000105f547819 */ /* 0x004fc600000006ff */
[----:B------:R-:W-:Y:S01]  /*5ab0*/  MUFU.SIN R18, R92 ;  /* 0x0000005c00127308 */ /* 0x000fe20000000400 */
[----:B------:R-:W-:Y:S01]  /*5ac0*/  FMUL.FTZ R109, R42, R56 ;  /* 0x000000382a6d7220 */ /* 0x000fe20000410000 */
[----:B----4-:R-:W-:Y:S01]  /*5ad0*/  FMUL.FTZ R80, R81, R80 ;  /* 0x0000005051507220 */ /* 0x010fe20000410000 */
[----:B------:R-:W-:-:S05]  /*5ae0*/  FMUL.FTZ R84, R3, R84 ;  /* 0x0000005403547220 */ /* 0x000fca0000410000 */
[----:B------:R0:W-:Y:S01]  /*5af0*/  MUFU.COS R120, R92 ;  /* 0x0000005c00787308 */ /* 0x0001e20000000000 */
[----:B------:R-:W-:Y:S01]  /*5b00*/  FMUL.FTZ R79, R81, R79 ;  /* 0x0000004f514f7220 */ /* 0x000fe20000410000 */
[----:B------:R-:W-:Y:S01]  /*5b10*/  IADD3 R81, PT, PT, R119, 0x7, RZ ;  /* 0x0000000777517810 */ /* 0x000fe20007ffe0ff */
[----:B0-----:R-:W-:-:S04]  /*5b20*/  IMAD.U32 R92, R97, 0x10000, RZ ;  /* 0x00010000615c7824 */ /* 0x001fc800078e00ff */
[----:B------:R-:W-:Y:S01]  /*5b30*/  FMUL.FTZ R92, R3, R92 ;  /* 0x0000005c035c7220 */ /* 0x000fe20000410000 */
[----:B------:R0:W-:Y:S01]  /*5b40*/  MUFU.EX2 R91, R109 ;  /* 0x0000006d005b7308 */ /* 0x0001e20000000800 */
[----:B------:R-:W-:Y:S01]  /*5b50*/  FSEL R110, R80, RZ, !P4 ;  /* 0x000000ff506e7208 */ /* 0x000fe20006000000 */
[----:B-1----:R-:W-:Y:S01]  /*5b60*/  FMUL.FTZ R106, R78, R49 ;  /* 0x000000314e6a7220 */ /* 0x002fe20000410000 */
[----:B------:R-:W-:Y:S02]  /*5b70*/  FSEL R107, R79, 1, !P4 ;  /* 0x3f8000004f6b7808 */ /* 0x000fe40006000000 */
[----:B------:R-:W-:Y:S02]  /*5b80*/  FSEL R108, R92, RZ, !P4 ;  /* 0x000000ff5c6c7208 */ /* 0x000fe40006000000 */
[----:B------:R-:W-:Y:S02]  /*5b90*/  SHF.L.U32 R49, R86, 0x10, RZ ;  /* 0x0000001056317819 */ /* 0x000fe400000006ff */
[----:B0-----:R-:W-:-:S02]  /*5ba0*/  FSEL R109, R84, RZ, !P4 ;  /* 0x000000ff546d7208 */ /* 0x001fc40006000000 */
[----:B------:R-:W-:Y:S01]  /*5bb0*/  ISETP.GE.U32.AND P4, PT, R81, UR12, PT ;  /* 0x0000000c51007c0c */ /* 0x000fe2000bf86070 */
[----:B------:R-:W-:Y:S04]  /*5bc0*/  LDS.U16 R84, [R40+0x14] ;  /* 0x0000140028547984 */ /* 0x000fe80000000400 */
[----:B------:R-:W0:Y:S01]  /*5bd0*/  LDS.U16 R81, [R40+0x16] ;  /* 0x0000160028517984 */ /* 0x000e220000000400 */
[----:B------:R-:W-:Y:S01]  /*5be0*/  FSEL R114, R82, RZ, !P5 ;  /* 0x000000ff52727208 */ /* 0x000fe20006800000 */
[----:B------:R-:W-:Y:S02]  /*5bf0*/  FMUL.FTZ R105, R4, R49 ;  /* 0x0000003104697220 */ /* 0x000fe40000410000 */
[----:B------:R-:W1:Y:S04]  /*5c00*/  LDS.U16 R82, [R40+0x12] ;  /* 0x0000120028527984 */ /* 0x000e680000000400 */
[----:B------:R-:W2:Y:S01]  /*5c10*/  LDS.U16 R49, [R40+0x1a] ;  /* 0x00001a0028317984 */ /* 0x000ea20000000400 */
[----:B------:R-:W-:Y:S01]  /*5c20*/  FMUL.FTZ R93, R41, R53 ;  /* 0x00000035295d7220 */ /* 0x000fe20000410000 */
[----:B-----5:R-:W-:-:S03]  /*5c30*/  SHF.L.U32 R85, R85, 0x10, RZ ;  /* 0x0000001055557819 */ /* 0x020fc600000006ff */
[----:B------:R-:W-:Y:S02]  /*5c40*/  FMUL.RZ R100, R93, 0.15915493667125701904 ;  /* 0x3e22f9835d647820 */ /* 0x000fe4000040c000 */
[----:B------:R-:W4:Y:S01]  /*5c50*/  LDS.U16 R93, [R40+0x4] ;  /* 0x00000400285d7984 */ /* 0x000f220000000400 */
[----:B------:R-:W-:Y:S01]  /*5c60*/  FMUL.FTZ R122, R42, R57 ;  /* 0x000000392a7a7220 */ /* 0x000fe20000410000 */
[----:B------:R-:W-:Y:S01]  /*5c70*/  FMUL.FTZ R103, R78, R51 ;  /* 0x000000334e677220 */ /* 0x000fe20000410000 */
[----:B------:R-:W-:Y:S01]  /*5c80*/  FMUL.FTZ R85, R4, R85 ;  /* 0x0000005504557220 */ /* 0x000fe20000410000 */
[----:B------:R-:W-:Y:S01]  /*5c90*/  SHF.L.U32 R101, R96, 0x10, RZ ;  /* 0x0000001060657819 */ /* 0x000fe200000006ff */
[----:B------:R-:W5:Y:S01]  /*5ca0*/  LDS.U16 R51, [R40+0x18] ;  /* 0x0000180028337984 */ /* 0x000f620000000400 */
[----:B------:R-:W-:Y:S01]  /*5cb0*/  FMUL.FTZ R80, R41, R38 ;  /* 0x0000002629507220 */ /* 0x000fe20000410000 */
[----:B------:R-:W-:Y:S01]  /*5cc0*/  MUFU.SIN R43, R136 ;  /* 0x00000088002b7308 */ /* 0x000fe20000000400 */
[----:B------:R-:W-:Y:S01]  /*5cd0*/  FSEL R104, R85, RZ, !P3 ;  /* 0x000000ff55687208 */ /* 0x000fe20005800000 */
[----:B------:R-:W-:Y:S01]  /*5ce0*/  FMUL.FTZ R101, R0, R101 ;  /* 0x0000006500657220 */ /* 0x000fe20000410000 */
[----:B------:R-:W-:Y:S01]  /*5cf0*/  FMUL.RZ R85, R80, 0.15915493667125701904 ;  /* 0x3e22f98350557820 */ /* 0x000fe2000040c000 */
[----:B---3--:R-:W-:-:S04]  /*5d00*/  IMAD.U32 R80, R83, 0x10000, RZ ;  /* 0x0001000053507824 */ /* 0x008fc800078e00ff */
[----:B------:R-:W-:Y:S01]  /*5d10*/  MUFU.COS R47, R136 ;  /* 0x00000088002f7308 */ /* 0x000fe20000000000 */
[----:B------:R-:W-:-:S07]  /*5d20*/  IADD3 R79, PT, PT, R119, 0x8, RZ ;  /* 0x00000008774f7810 */ /* 0x000fce0007ffe0ff */
[----:B------:R-:W3:Y:S01]  /*5d30*/  MUFU.EX2 R50, R122 ;  /* 0x0000007a00327308 */ /* 0x000ee20000000800 */
[----:B------:R-:W-:Y:S01]  /*5d40*/  FSEL R116, R101, RZ, !P6 ;  /* 0x000000ff65747208 */ /* 0x000fe20007000000 */
[----:B------:R-:W-:Y:S01]  /*5d50*/  FMUL.FTZ R101, R5, R80 ;  /* 0x0000005005657220 */ /* 0x000fe20000410000 */
[----:B------:R-:W-:Y:S01]  /*5d60*/  FSEL R106, R106, RZ, !P3 ;  /* 0x000000ff6a6a7208 */ /* 0x000fe20005800000 */
[----:B------:R-:W-:Y:S01]  /*5d70*/  LDS.U16 R80, [R40+0x1c] ;  /* 0x00001c0028507984 */ /* 0x000fe20000000400 */
[----:B------:R-:W-:Y:S02]  /*5d80*/  FSEL R105, R105, RZ, !P3 ;  /* 0x000000ff69697208 */ /* 0x000fe40005800000 */
[----:B------:R-:W-:Y:S02]  /*5d90*/  FSEL R103, R103, 1, !P3 ;  /* 0x3f80000067677808 */ /* 0x000fe40005800000 */
[----:B------:R-:W-:Y:S01]  /*5da0*/  ISETP.GE.U32.AND P3, PT, R79, UR12, PT ;  /* 0x0000000c4f007c0c */ /* 0x000fe2000bf66070 */
[----:B------:R-:W-:Y:S01]  /*5db0*/  FMUL.FTZ R98, R42, R54 ;  /* 0x000000362a627220 */ /* 0x000fe20000410000 */
[----:B------:R-:W5:Y:S01]  /*5dc0*/  LDS.U16 R79, [R40+0x1e] ;  /* 0x00001e00284f7984 */ /* 0x000f620000000400 */
[----:B0-----:R-:W-:-:S02]  /*5dd0*/  SHF.L.U32 R81, R81, 0x10, RZ ;  /* 0x0000001051517819 */ /* 0x001fc400000006ff */
[----:B------:R0:W-:Y:S01]  /*5de0*/  MUFU.EX2 R128, R98 ;  /* 0x0000006200807308 */ /* 0x0001e20000000800 */
[----:B---3--:R-:W-:Y:S01]  /*5df0*/  FMUL.FTZ R47, R50, R47 ;  /* 0x0000002f322f7220 */ /* 0x008fe20000410000 */
[----:B-1----:R-:W-:Y:S01]  /*5e00*/  SHF.L.U32 R82, R82, 0x10, RZ ;  /* 0x0000001052527819 */ /* 0x002fe200000006ff */
[----:B------:R-:W-:Y:S02]  /*5e10*/  FMUL.FTZ R96, R6, R81 ;  /* 0x0000005106607220 */ /* 0x000fe40000410000 */
[----:B------:R-:W1:Y:S01]  /*5e20*/  LDS.U16 R81, [R40+0x20] ;  /* 0x0000200028517984 */ /* 0x000e620000000400 */
[----:B0-----:R-:W-:Y:S01]  /*5e30*/  FMUL.FTZ R98, R50, R43 ;  /* 0x0000002b32627220 */ /* 0x001fe20000410000 */
[----:B------:R-:W-:Y:S01]  /*5e40*/  FMUL.FTZ R50, R41, R37 ;  /* 0x0000002529327220 */ /* 0x000fe20000410000 */
[----:B------:R-:W-:Y:S02]  /*5e50*/  SHF.L.U32 R43, R84, 0x10, RZ ;  /* 0x00000010542b7819 */ /* 0x000fe400000006ff */
[----:B--2---:R-:W-:Y:S01]  /*5e60*/  SHF.L.U32 R84, R49, 0x10, RZ ;  /* 0x0000001031547819 */ /* 0x004fe200000006ff */
[----:B------:R-:W-:Y:S01]  /*5e70*/  FMUL.RZ R132, R50, 0.15915493667125701904 ;  /* 0x3e22f98332847820 */ /* 0x000fe2000040c000 */
[----:B------:R-:W0:Y:S01]  /*5e80*/  LDS.U16 R49, [R40+0x26] ;  /* 0x0000260028317984 */ /* 0x000e220000000400 */
[----:B------:R-:W-:Y:S01]  /*5e90*/  FMUL.FTZ R99, R0, R99 ;  /* 0x0000006300637220 */ /* 0x000fe20000410000 */
[----:B------:R-:W-:-:S02]  /*5ea0*/  FMUL.FTZ R82, R5, R82 ;  /* 0x0000005205527220 */ /* 0x000fc40000410000 */
[----:B------:R-:W2:Y:S01]  /*5eb0*/  LDS.U16 R50, [R40+0x22] ;  /* 0x0000220028327984 */ /* 0x000ea20000000400 */
[----:B------:R-:W-:Y:S02]  /*5ec0*/  VIADD R87, R119, 0x5 ;  /* 0x0000000577577836 */ /* 0x000fe40000000000 */
[-C--:B------:R-:W-:Y:S01]  /*5ed0*/  FMUL.FTZ R102, R41, R55.reuse ;  /* 0x0000003729667220 */ /* 0x080fe20000410000 */
[----:B------:R-:W-:Y:S01]  /*5ee0*/  MUFU.SIN R124, R100 ;  /* 0x00000064007c7308 */ /* 0x000fe20000000400 */
[----:B------:R-:W-:Y:S01]  /*5ef0*/  FMUL.FTZ R130, R42, R55 ;  /* 0x000000372a827220 */ /* 0x000fe20000410000 */
[----:B------:R-:W-:Y:S01]  /*5f00*/  FSEL R117, R99, RZ, !P6 ;  /* 0x000000ff63757208 */ /* 0x000fe20007000000 */
[----:B------:R-:W-:Y:S01]  /*5f10*/  FMUL.FTZ R43, R6, R43 ;  /* 0x0000002b062b7220 */ /* 0x000fe20000410000 */
[----:B------:R-:W-:Y:S01]  /*5f20*/  ISETP.GE.U32.AND P6, PT, R87, UR12, PT ;  /* 0x0000000c57007c0c */ /* 0x000fe2000bfc6070 */
[----:B------:R-:W-:-:S03]  /*5f30*/  FMUL.RZ R102, R102, 0.15915493667125701904 ;  /* 0x3e22f98366667820 */ /* 0x000fc6000040c000 */
[----:B------:R3:W-:Y:S01]  /*5f40*/  MUFU.COS R122, R100 ;  /* 0x00000064007a7308 */ /* 0x0007e20000000000 */
[----:B----4-:R-:W-:Y:S01]  /*5f50*/  SHF.L.U32 R93, R93, 0x10, RZ ;  /* 0x000000105d5d7819 */ /* 0x010fe200000006ff */
[----:B------:R-:W-:Y:S01]  /*5f60*/  FMUL.FTZ R135, R42, R58 ;  /* 0x0000003a2a877220 */ /* 0x000fe20000410000 */
[----:B------:R-:W-:Y:S02]  /*5f70*/  FSEL R98, R98, RZ, !P6 ;  /* 0x000000ff62627208 */ /* 0x000fe40007000000 */
[----:B---3--:R-:W-:Y:S01]  /*5f80*/  FSEL R100, R82, RZ, !P2 ;  /* 0x000000ff52647208 */ /* 0x008fe20005000000 */
[----:B------:R-:W-:Y:S01]  /*5f90*/  VIADD R82, R119, 0xa ;  /* 0x0000000a77527836 */ /* 0x000fe20000000000 */
[----:B------:R-:W-:Y:S01]  /*5fa0*/  FSEL R97, R43, RZ, !P6 ;  /* 0x000000ff2b617208 */ /* 0x000fe20007000000 */
[----:B------:R-:W-:Y:S01]  /*5fb0*/  MUFU.SIN R89, R102 ;  /* 0x0000006600597308 */ /* 0x000fe20000000400 */
[----:B------:R-:W-:Y:S02]  /*5fc0*/  FSEL R96, R96, RZ, !P6 ;  /* 0x000000ff60607208 */ /* 0x000fe40007000000 */
[----:B------:R-:W-:Y:S01]  /*5fd0*/  FSEL R95, R47, 1, !P6 ;  /* 0x3f8000002f5f7808 */ /* 0x000fe20007000000 */
[----:B------:R-:W-:Y:S01]  /*5fe0*/  FMUL.FTZ R93, R2, R93 ;  /* 0x0000005d025d7220 */ /* 0x000fe20000410000 */
[----:B------:R-:W-:-:S02]  /*5ff0*/  ISETP.GE.U32.AND P6, PT, R82, UR12, PT ;  /* 0x0000000c52007c0c */ /* 0x000fc4000bfc6070 */
[----:B-----5:R-:W-:Y:S01]  /*6000*/  SHF.L.U32 R82, R51, 0x10, RZ ;  /* 0x0000001033527819 */ /* 0x020fe200000006ff */
[----:B------:R-:W3:Y:S01]  /*6010*/  MUFU.EX2 R130, R130 ;  /* 0x0000008200827308 */ /* 0x000ee20000000800 */
[----:B------:R-:W-:Y:S01]  /*6020*/  IADD3 R87, PT, PT, R119, 0x6, RZ ;  /* 0x0000000677577810 */ /* 0x000fe20007ffe0ff */
[----:B------:R-:W-:Y:S01]  /*6030*/  FMUL.FTZ R48, R91, R48 ;  /* 0x000000305b307220 */ /* 0x000fe20000410000 */
[----:B------:R-:W-:-:S05]  /*6040*/  FSEL R113, R93, RZ, !P5 ;  /* 0x000000ff5d717208 */ /* 0x000fca0006800000 */
[----:B------:R-:W4:Y:S01]  /*6050*/  MUFU.COS R90, R102 ;  /* 0x00000066005a7308 */ /* 0x000f220000000000 */
[----:B------:R-:W-:Y:S01]  /*6060*/  FSEL R112, R112, RZ, !P5 ;  /* 0x000000ff70707208 */ /* 0x000fe20006800000 */
[----:B------:R-:W-:Y:S01]  /*6070*/  FMUL.FTZ R82, R7, R82 ;  /* 0x0000005207527220 */ /* 0x000fe20000410000 */
[----:B------:R-:W-:Y:S01]  /*6080*/  FSEL R111, R111, 1, !P5 ;  /* 0x3f8000006f6f7808 */ /* 0x000fe20006800000 */
[----:B------:R-:W-:-:S04]  /*6090*/  FMUL.FTZ R84, R7, R84 ;  /* 0x0000005407547220 */ /* 0x000fc80000410000 */
[----:B------:R-:W5:Y:S01]  /*60a0*/  MUFU.EX2 R46, R135 ;  /* 0x00000087002e7308 */ /* 0x000f620000000800 */
[----:B------:R-:W-:Y:S01]  /*60b0*/  FMUL.FTZ R91, R91, R88 ;  /* 0x000000585b5b7220 */ /* 0x000fe20000410000 */
[----:B------:R-:W-:Y:S01]  /*60c0*/  ISETP.GE.U32.AND P5, PT, R87, UR12, PT ;  /* 0x0000000c57007c0c */ /* 0x000fe2000bfa6070 */
[----:B------:R-:W2:Y:S01]  /*60d0*/  LDS.U16 R51, [R40+0x24] ;  /* 0x0000240028337984 */ /* 0x000ea20000000400 */
[----:B------:R-:W-:Y:S02]  /*60e0*/  IADD3 R47, PT, PT, R119, 0xb, RZ ;  /* 0x0000000b772f7810 */ /* 0x000fe40007ffe0ff */
[----:B------:R-:W-:Y:S02]  /*60f0*/  FSEL R94, R48, RZ, !P5 ;  /* 0x000000ff305e7208 */ /* 0x000fe40006800000 */
[----:B------:R-:W-:Y:S02]  /*6100*/  FSEL R93, R82, RZ, !P5 ;  /* 0x000000ff525d7208 */ /* 0x000fe40006800000 */
[----:B------:R-:W-:-:S02]  /*6110*/  FSEL R92, R84, RZ, !P5 ;  /* 0x000000ff545c7208 */ /* 0x000fc40006800000 */
[----:B------:R-:W-:Y:S02]  /*6120*/  FSEL R91, R91, 1, !P5 ;  /* 0x3f8000005b5b7808 */ /* 0x000fe40006800000 */
[----:B------:R-:W-:Y:S01]  /*6130*/  ISETP.GE.U32.AND P5, PT, R47, UR12, PT ;  /* 0x0000000c2f007c0c */ /* 0x000fe2000bfa6070 */
[----:B------:R-:W-:Y:S01]  /*6140*/  IMAD.U32 R79, R79, 0x10000, RZ ;  /* 0x000100004f4f7824 */ /* 0x000fe200078e00ff */
[----:B------:R-:W-:Y:S01]  /*6150*/  SHF.L.U32 R47, R80, 0x10, RZ ;  /* 0x00000010502f7819 */ /* 0x000fe200000006ff */
[----:B------:R-:W-:Y:S01]  /*6160*/  FMUL.FTZ R78, R42, R39 ;  /* 0x000000272a4e7220 */ /* 0x000fe20000410000 */
[C---:B---3--:R-:W-:Y:S01]  /*6170*/  FMUL.FTZ R89, R130.reuse, R89 ;  /* 0x0000005982597220 */ /* 0x048fe20000410000 */
[----:B----4-:R-:W-:Y:S01]  /*6180*/  FMUL.FTZ R87, R130, R90 ;  /* 0x0000005a82577220 */ /* 0x010fe20000410000 */
[C---:B------:R-:W-:Y:S01]  /*6190*/  FMUL.FTZ R79, R8.reuse, R79 ;  /* 0x0000004f084f7220 */ /* 0x040fe20000410000 */
[----:B------:R-:W-:Y:S01]  /*61a0*/  FMUL.FTZ R47, R8, R47 ;  /* 0x0000002f082f7220 */ /* 0x000fe20000410000 */
[C---:B-----5:R-:W-:Y:S01]  /*61b0*/  FMUL.FTZ R45, R46.reuse, R45 ;  /* 0x0000002d2e2d7220 */ /* 0x060fe20000410000 */
[----:B------:R-:W-:Y:S01]  /*61c0*/  FMUL.FTZ R102, R46, R44 ;  /* 0x0000002c2e667220 */ /* 0x000fe20000410000 */
[----:B------:R-:W-:Y:S01]  /*61d0*/  MUFU.SIN R125, R129 ;  /* 0x00000081007d7308 */ /* 0x000fe20000000400 */
[----:B------:R-:W-:-:S02]  /*61e0*/  IADD3 R80, PT, PT, R119, 0xc, RZ ;  /* 0x0000000c77507810 */ /* 0x000fc40007ffe0ff */
[----:B------:R-:W-:Y:S02]  /*61f0*/  IADD3 R46, PT, PT, R119, 0x9, RZ ;  /* 0x00000009772e7810 */ /* 0x000fe40007ffe0ff */
[----:B------:R-:W-:-:S03]  /*6200*/  FSEL R90, R89, RZ, !P4 ;  /* 0x000000ff595a7208 */ /* 0x000fc60006000000 */
[----:B------:R-:W-:Y:S01]  /*6210*/  MUFU.COS R129, R129 ;  /* 0x0000008100817308 */ /* 0x000fe20000000000 */
[----:B------:R-:W-:Y:S02]  /*6220*/  FSEL R89, R47, RZ, !P4 ;  /* 0x000000ff2f597208 */ /* 0x000fe40006000000 */
[----:B------:R-:W-:Y:S01]  /*6230*/  FSEL R88, R79, RZ, !P4 ;  /* 0x000000ff4f587208 */ /* 0x000fe20006000000 */
[----:B------:R-:W-:Y:S01]  /*6240*/  FMUL.FTZ R79, R41, R36 ;  /* 0x00000024294f7220 */ /* 0x000fe20000410000 */
[----:B------:R-:W-:-:S03]  /*6250*/  FSEL R87, R87, 1, !P4 ;  /* 0x3f80000057577808 */ /* 0x000fc60006000000 */
[----:B------:R-:W3:Y:S01]  /*6260*/  MUFU.EX2 R78, R78 ;  /* 0x0000004e004e7308 */ /* 0x000ee20000000800 */
[----:B------:R-:W-:Y:S01]  /*6270*/  FSEL R102, R102, RZ, !P2 ;  /* 0x000000ff66667208 */ /* 0x000fe20005000000 */
[----:B------:R-:W-:Y:S01]  /*6280*/  FMUL.FTZ R48, R42, R37 ;  /* 0x000000252a307220 */ /* 0x000fe20000410000 */
[----:B------:R-:W-:Y:S02]  /*6290*/  FSEL R101, R101, RZ, !P2 ;  /* 0x000000ff65657208 */ /* 0x000fe40005000000 */
[----:B------:R-:W-:Y:S02]  /*62a0*/  FSEL R99, R45, 1, !P2 ;  /* 0x3f8000002d637808 */ /* 0x000fe40005000000 */
[----:B------:R-:W-:Y:S02]  /*62b0*/  ISETP.GE.U32.AND P4, PT, R80, UR12, PT ;  /* 0x0000000c50007c0c */ /* 0x000fe4000bf86070 */
[----:B------:R-:W-:Y:S01]  /*62c0*/  ISETP.GE.U32.AND P2, PT, R46, UR12, PT ;  /* 0x0000000c2e007c0c */ /* 0x000fe2000bf46070 */
[----:B------:R-:W-:Y:S01]  /*62d0*/  FMUL.FTZ R46, R42, R38 ;  /* 0x000000262a2e7220 */ /* 0x000fe20000410000 */
[----:B-1----:R-:W-:Y:S01]  /*62e0*/  SHF.L.U32 R80, R81, 0x10, RZ ;  /* 0x0000001051507819 */ /* 0x002fe200000006ff */
[C---:B------:R-:W-:Y:S01]  /*62f0*/  FMUL.FTZ R83, R128.reuse, R126 ;  /* 0x0000007e80537220 */ /* 0x040fe20000410000 */
[----:B0-----:R-:W-:Y:S01]  /*6300*/  SHF.L.U32 R49, R49, 0x10, RZ ;  /* 0x0000001031317819 */ /* 0x001fe200000006ff */
[----:B------:R-:W-:Y:S01]  /*6310*/  FMUL.FTZ R86, R128, R127 ;  /* 0x0000007f80567220 */ /* 0x000fe20000410000 */
[----:B--2---:R-:W-:Y:S01]  /*6320*/  SHF.L.U32 R50, R50, 0x10, RZ ;  /* 0x0000001032327819 */ /* 0x004fe200000006ff */
[----:B------:R-:W-:Y:S01]  /*6330*/  FMUL.RZ R128, R79, 0.15915493667125701904 ;  /* 0x3e22f9834f807820 */ /* 0x000fe2000040c000 */
[----:B------:R-:W-:Y:S01]  /*6340*/  FMUL.FTZ R82, R42, R36 ;  /* 0x000000242a527220 */ /* 0x000fe20000410000 */
[----:B------:R-:W-:Y:S01]  /*6350*/  MUFU.SIN R43, R132 ;  /* 0x00000084002b7308 */ /* 0x000fe20000000400 */
[C---:B------:R-:W-:Y:S01]  /*6360*/  FMUL.FTZ R80, R9.reuse, R80 ;  /* 0x0000005009507220 */ /* 0x040fe20000410000 */
[----:B------:R-:W-:Y:S01]  /*6370*/  FMUL.FTZ R49, R10, R49 ;  /* 0x000000310a317220 */ /* 0x000fe20000410000 */
[----:B------:R-:W-:-:S05]  /*6380*/  FMUL.FTZ R84, R9, R50 ;  /* 0x0000003209547220 */ /* 0x000fca0000410000 */
[----:B------:R-:W-:Y:S01]  /*6390*/  MUFU.COS R132, R132 ;  /* 0x0000008400847308 */ /* 0x000fe20000000000 */
[----:B---3--:R-:W-:-:S07]  /*63a0*/  FMUL.FTZ R139, R78, R129 ;  /* 0x000000814e8b7220 */ /* 0x008fce0000410000 */
[----:B------:R-:W0:Y:S01]  /*63b0*/  MUFU.EX2 R48, R48 ;  /* 0x0000003000307308 */ /* 0x000e220000000800 */
[----:B------:R-:W-:-:S07]  /*63c0*/  FMUL.FTZ R125, R78, R125 ;  /* 0x0000007d4e7d7220 */ /* 0x000fce0000410000 */
[----:B------:R-:W-:Y:S01]  /*63d0*/  MUFU.SIN R44, R85 ;  /* 0x00000055002c7308 */ /* 0x000fe20000000400 */
[----:B------:R-:W-:-:S07]  /*63e0*/  FMUL.FTZ R78, R116, R114 ;  /* 0x00000072744e7220 */ /* 0x000fce0000410000 */
[----:B------:R1:W-:Y:S08]  /*63f0*/  MUFU.COS R45, R85 ;  /* 0x00000055002d7308 */ /* 0x0003f00000000000 */
[----:B------:R-:W2:Y:S01]  /*6400*/  MUFU.EX2 R46, R46 ;  /* 0x0000002e002e7308 */ /* 0x000ea20000000800 */
[----:B-1----:R-:W-:Y:S02]  /*6410*/  FSEL R85, R80, RZ, !P3 ;  /* 0x000000ff50557208 */ /* 0x002fe40005800000 */
[----:B------:R-:W-:Y:S01]  /*6420*/  FSEL R80, R49, RZ, !P2 ;  /* 0x000000ff31507208 */ /* 0x000fe20005000000 */
[----:B------:R-:W-:-:S04]  /*6430*/  FMUL.FTZ R49, R117, R114 ;  /* 0x0000007275317220 */ /* 0x000fc80000410000 */
[----:B------:R-:W-:Y:S08]  /*6440*/  MUFU.EX2 R47, R82 ;  /* 0x00000052002f7308 */ /* 0x000ff00000000800 */
[----:B------:R-:W1:Y:S01]  /*6450*/  MUFU.SIN R50, R128 ;  /* 0x0000008000327308 */ /* 0x000e620000000400 */
[----:B------:R-:W-:-:S07]  /*6460*/  FFMA.FTZ R49, R116, R111, R49 ;  /* 0x0000006f74317223 */ /* 0x000fce0000010031 */
[----:B------:R-:W3:Y:S01]  /*6470*/  MUFU.COS R128, R128 ;  /* 0x0000008000807308 */ /* 0x000ee20000000000 */
[----:B------:R-:W-:Y:S01]  /*6480*/  FFMA.FTZ R78, R117, R111, -R78 ;  /* 0x0000006f754e7223 */ /* 0x000fe2000001084e */
[----:B------:R-:W-:Y:S01]  /*6490*/  FADD.FTZ R49, R112, R49 ;  /* 0x0000003170317221 */ /* 0x000fe20000010000 */
[C---:B0-----:R-:W-:Y:S01]  /*64a0*/  FMUL.FTZ R132, R48.reuse, R132 ;  /* 0x0000008430847220 */ /* 0x041fe20000410000 */
[----:B------:R-:W-:Y:S01]  /*64b0*/  FMUL.FTZ R43, R48, R43 ;  /* 0x0000002b302b7220 */ /* 0x000fe20000410000 */
[----:B------:R-:W-:Y:S01]  /*64c0*/  FADD.FTZ R78, R113, R78 ;  /* 0x0000004e714e7221 */ /* 0x000fe20000010000 */
[----:B------:R-:W-:Y:S02]  /*64d0*/  IMAD.U32 R51, R51, 0x10000, RZ ;  /* 0x0001000033337824 */ /* 0x000fe400078e00ff */
[C---:B--2---:R-:W-:Y:S01]  /*64e0*/  FMUL.FTZ R45, R46.reuse, R45 ;  /* 0x0000002d2e2d7220 */ /* 0x044fe20000410000 */
[----:B------:R-:W-:Y:S01]  /*64f0*/  FMUL.FTZ R44, R46, R44 ;  /* 0x0000002c2e2c7220 */ /* 0x000fe20000410000 */
[----:B------:R-:W-:Y:S01]  /*6500*/  FMUL.FTZ R48, R110, R49 ;  /* 0x000000316e307220 */ /* 0x000fe20000410000 */
[----:B-1----:R-:W-:Y:S01]  /*6510*/  FMUL.FTZ R129, R47, R50 ;  /* 0x000000322f817220 */ /* 0x002fe20000410000 */
[----:B------:R-:W-:Y:S01]  /*6520*/  FMUL.FTZ R46, R118, R114 ;  /* 0x00000072762e7220 */ /* 0x000fe20000410000 */
[----:B------:R-:W-:Y:S01]  /*6530*/  FMUL.FTZ R121, R42, R53 ;  /* 0x000000352a797220 */ /* 0x000fe20000410000 */
[-C--:B------:R-:W-:Y:S01]  /*6540*/  FMUL.FTZ R50, R110, R78.reuse ;  /* 0x0000004e6e327220 */ /* 0x080fe20000410000 */
[----:B------:R-:W-:Y:S01]  /*6550*/  FMUL.FTZ R51, R10, R51 ;  /* 0x000000330a337220 */ /* 0x000fe20000410000 */
[----:B------:R-:W-:Y:S01]  /*6560*/  FFMA.FTZ R48, R107, R78, -R48 ;  /* 0x0000004e6b307223 */ /* 0x000fe20000010830 */
[----:B---3--:R-:W-:Y:S01]  /*6570*/  FMUL.FTZ R128, R47, R128 ;  /* 0x000000802f807220 */ /* 0x008fe20000410000 */
[C---:B------:R-:W-:Y:S01]  /*6580*/  FMUL.FTZ R47, R115.reuse, R114 ;  /* 0x00000072732f7220 */ /* 0x040fe20000410000 */
[----:B------:R-:W-:Y:S01]  /*6590*/  FFMA.FTZ R46, R115, R111, -R46 ;  /* 0x0000006f732e7223 */ /* 0x000fe2000001082e */
[----:B------:R-:W-:Y:S01]  /*65a0*/  FFMA.FTZ R49, R107, R49, R50 ;  /* 0x000000316b317223 */ /* 0x000fe20000010032 */
[----:B------:R-:W0:Y:S01]  /*65b0*/  MUFU.EX2 R121, R121 ;  /* 0x0000007900797308 */ /* 0x000e220000000800 */
[----:B------:R-:W-:Y:S01]  /*65c0*/  FFMA.FTZ R47, R118, R111, R47 ;  /* 0x0000006f762f7223 */ /* 0x000fe2000001002f */
[----:B------:R-:W-:Y:S01]  /*65d0*/  FADD.FTZ R50, R109, R48 ;  /* 0x000000306d327221 */ /* 0x000fe20000010000 */
[----:B------:R-:W-:Y:S01]  /*65e0*/  FSEL R81, R51, RZ, !P2 ;  /* 0x000000ff33517208 */ /* 0x000fe20005000000 */
        /* <DEDUP_REMOVED lines=9> */
[----:B------:R-:W-:Y:S01]  /*6680*/  FFMA.FTZ R50, R103, R50, -R47 ;  /* 0x0000003267327223 */ /* 0x000fe2000001082f */
[-C--:B------:R-:W-:Y:S01]  /*6690*/  FMUL.FTZ R47, R106, R49.reuse ;  /* 0x000000316a2f7220 */ /* 0x080fe20000410000 */
[----:B------:R-:W-:Y:S01]  /*66a0*/  IADD3 R79, PT, PT, R119, 0xd, RZ ;  /* 0x0000000d774f7810 */ /* 0x000fe20007ffe0ff */
[----:B------:R-:W-:Y:S01]  /*66b0*/  FADD.FTZ R51, R104, R51 ;  /* 0x0000003368337221 */ /* 0x000fe20000010000 */
[----:B------:R-:W-:Y:S01]  /*66c0*/  FFMA.FTZ R46, R103, R49, -R46 ;  /* 0x00000031672e7223 */ /* 0x000fe2000001082e */
[----:B------:R-:W-:Y:S01]  /*66d0*/  FADD.FTZ R50, R105, R50 ;  /* 0x0000003269327221 */ /* 0x000fe20000010000 */
[----:B------:R-:W-:Y:S01]  /*66e0*/  FSEL R86, R86, RZ, !P3 ;  /* 0x000000ff56567208 */ /* 0x000fe20005800000 */
[----:B------:R-:W-:Y:S01]  /*66f0*/  FFMA.FTZ R47, R103, R48, R47 ;  /* 0x00000030672f7223 */ /* 0x000fe2000001002f */
[----:B------:R-:W-:Y:S01]  /*6700*/  FSEL R84, R84, RZ, !P3 ;  /* 0x000000ff54547208 */ /* 0x000fe20005800000 */
[C---:B------:R-:W-:Y:S01]  /*6710*/  FMUL.FTZ R78, R102.reuse, R51 ;  /* 0x00000033664e7220 */ /* 0x040fe20000410000 */
[----:B------:R-:W-:Y:S01]  /*6720*/  FSEL R83, R83, 1, !P3 ;  /* 0x3f80000053537808 */ /* 0x000fe20005800000 */
[C---:B------:R-:W-:Y:S01]  /*6730*/  FMUL.FTZ R48, R102.reuse, R46 ;  /* 0x0000002e66307220 */ /* 0x040fe20000410000 */
[----:B------:R-:W-:Y:S01]  /*6740*/  ISETP.GE.U32.AND P3, PT, R79, UR12, PT ;  /* 0x0000000c4f007c0c */ /* 0x000fe2000bf66070 */
[----:B0-----:R-:W-:Y:S01]  /*6750*/  FMUL.FTZ R79, R121, R122 ;  /* 0x0000007a794f7220 */ /* 0x001fe20000410000 */
        /* <DEDUP_REMOVED lines=21> */
[----:B------:R-:W-:Y:S01]  /*68b0*/  FFMA.FTZ R49, R91, R46, -R49 ;  /* 0x0000002e5b317223 */ /* 0x000fe20000010831 */
[----:B------:R-:W-:Y:S01]  /*68c0*/  FMUL.FTZ R46, R94, R51 ;  /* 0x000000335e2e7220 */ /* 0x000fe20000410000 */
[----:B------:R-:W-:-:S02]  /*68d0*/  FMUL.FTZ R122, R90, R48 ;  /* 0x000000305a7a7220 */ /* 0x000fc40000410000 */
[-C--:B------:R-:W-:Y:S01]  /*68e0*/  FMUL.FTZ R47, R90, R49.reuse ;  /* 0x000000315a2f7220 */ /* 0x080fe20000410000 */
[-C--:B------:R-:W-:Y:S01]  /*68f0*/  FFMA.FTZ R46, R91, R78.reuse, -R46 ;  /* 0x0000004e5b2e7223 */ /* 0x080fe2000001082e */
[C---:B------:R-:W-:Y:S01]  /*6900*/  FFMA.FTZ R122, R87.reuse, R49, -R122 ;  /* 0x00000031577a7223 */ /* 0x040fe2000001087a */
[----:B------:R-:W-:Y:S01]  /*6910*/  FMUL.FTZ R50, R94, R78 ;  /* 0x0000004e5e327220 */ /* 0x000fe20000410000 */
[----:B------:R-:W-:Y:S01]  /*6920*/  FFMA.FTZ R49, R87, R48, R47 ;  /* 0x0000003057317223 */ /* 0x000fe2000001002f */
[----:B------:R-:W-:Y:S01]  /*6930*/  FADD.FTZ R47, R93, R46 ;  /* 0x0000002e5d2f7221 */ /* 0x000fe20000010000 */
[----:B------:R-:W-:Y:S01]  /*6940*/  FMUL.FTZ R82, R121, R124 ;  /* 0x0000007c79527220 */ /* 0x000fe20000410000 */
[----:B------:R-:W0:Y:S01]  /*6950*/  LDS.U16 R46, [R40+0x2a] ;  /* 0x00002a00282e7984 */ /* 0x000e220000000400 */
[----:B------:R-:W-:Y:S01]  /*6960*/  FFMA.FTZ R51, R91, R51, R50 ;  /* 0x000000335b337223 */ /* 0x000fe20000010032 */
[----:B------:R-:W-:Y:S01]  /*6970*/  FMUL.FTZ R123, R42, R52 ;  /* 0x000000342a7b7220 */ /* 0x000fe20000410000 */
[----:B------:R-:W-:Y:S01]  /*6980*/  IADD3 R121, PT, PT, R119, 0xe, RZ ;  /* 0x0000000e77797810 */ /* 0x000fe20007ffe0ff */
[----:B------:R-:W1:Y:S01]  /*6990*/  LDS.U16 R48, [R40+0x28] ;  /* 0x0000280028307984 */ /* 0x000e620000000400 */
[----:B------:R-:W-:Y:S01]  /*69a0*/  FADD.FTZ R51, R92, R51 ;  /* 0x000000335c337221 */ /* 0x000fe20000010000 */
[----:B------:R-:W-:Y:S01]  /*69b0*/  FMUL.FTZ R124, R86, R122 ;  /* 0x0000007a567c7220 */ /* 0x000fe20000410000 */
[----:B------:R-:W-:-:S02]  /*69c0*/  FSEL R82, R82, RZ, !P2 ;  /* 0x000000ff52527208 */ /* 0x000fc40005000000 */
[----:B------:R-:W-:Y:S01]  /*69d0*/  FSEL R79, R79, 1, !P2 ;  /* 0x3f8000004f4f7808 */ /* 0x000fe20005000000 */
[----:B------:R-:W-:Y:S01]  /*69e0*/  FMUL.FTZ R50, R90, R51 ;  /* 0x000000335a327220 */ /* 0x000fe20000410000 */
[----:B------:R-:W-:Y:S01]  /*69f0*/  ISETP.GE.U32.AND P2, PT, R121, UR12, PT ;  /* 0x0000000c79007c0c */ /* 0x000fe2000bf46070 */
[----:B------:R-:W2:Y:S01]  /*6a00*/  MUFU.EX2 R123, R123 ;  /* 0x0000007b007b7308 */ /* 0x000ea20000000800 */
[-C--:B------:R-:W-:Y:S01]  /*6a10*/  FMUL.FTZ R121, R86, R49.reuse ;  /* 0x0000003156797220 */ /* 0x080fe20000410000 */
[----:B------:R-:W-:Y:S01]  /*6a20*/  FFMA.FTZ R124, R83, R49, R124 ;  /* 0x00000031537c7223 */ /* 0x000fe2000001007c */
[-C--:B------:R-:W-:Y:S01]  /*6a30*/  FMUL.FTZ R78, R90, R47.reuse ;  /* 0x0000002f5a4e7220 */ /* 0x080fe20000410000 */
[----:B------:R-:W-:Y:S01]  /*6a40*/  FFMA.FTZ R50, R87, R47, -R50 ;  /* 0x0000002f57327223 */ /* 0x000fe20000010832 */
[----:B------:R-:W-:Y:S01]  /*6a50*/  FFMA.FTZ R121, R83, R122, -R121 ;  /* 0x0000007a53797223 */ /* 0x000fe20000010879 */
[C---:B------:R-:W-:Y:S01]  /*6a60*/  FMUL.FTZ R122, R82.reuse, R124 ;  /* 0x0000007c527a7220 */ /* 0x040fe20000410000 */
[----:B------:R-:W-:Y:S01]  /*6a70*/  FFMA.FTZ R51, R87, R51, R78 ;  /* 0x0000003357337223 */ /* 0x000fe2000001004e */
[----:B------:R-:W-:Y:S01]  /*6a80*/  FADD.FTZ R50, R89, R50 ;  /* 0x0000003259327221 */ /* 0x000fe20000010000 */
[-C--:B------:R-:W-:Y:S01]  /*6a90*/  FMUL.FTZ R47, R82, R121.reuse ;  /* 0x00000079522f7220 */ /* 0x080fe20000410000 */
[C---:B------:R-:W-:Y:S01]  /*6aa0*/  FFMA.FTZ R121, R79.reuse, R121, -R122 ;  /* 0x000000794f797223 */ /* 0x040fe2000001087a */
[----:B------:R-:W-:Y:S01]  /*6ab0*/  FADD.FTZ R51, R88, R51 ;  /* 0x0000003358337221 */ /* 0x000fe20000010000 */
[----:B------:R-:W-:Y:S01]  /*6ac0*/  FMUL.FTZ R122, R86, R50 ;  /* 0x00000032567a7220 */ /* 0x000fe20000410000 */
[----:B------:R-:W-:-:S02]  /*6ad0*/  FFMA.FTZ R47, R79, R124, R47 ;  /* 0x0000007c4f2f7223 */ /* 0x000fc4000001002f */
[-C--:B------:R-:W-:Y:S01]  /*6ae0*/  FMUL.FTZ R78, R86, R51.reuse ;  /* 0x00000033564e7220 */ /* 0x080fe20000410000 */
[----:B------:R-:W-:Y:S01]  /*6af0*/  FFMA.FTZ R49, R83, R51, R122 ;  /* 0x0000003353317223 */ /* 0x000fe2000001007a */
[-C--:B------:R-:W-:Y:S01]  /*6b00*/  FMUL.FTZ R51, R41, R35.reuse ;  /* 0x0000002329337220 */ /* 0x080fe20000410000 */
[----:B------:R-:W-:Y:S01]  /*6b10*/  FMUL.FTZ R124, R42, R35 ;  /* 0x000000232a7c7220 */ /* 0x000fe20000410000 */
[----:B------:R-:W3:Y:S01]  /*6b20*/  LDS.U16 R41, [R40+0x2c] ;  /* 0x00002c0028297984 */ /* 0x000ee20000000400 */
[----:B--2---:R-:W-:Y:S01]  /*6b30*/  FMUL.FTZ R18, R123, R18 ;  /* 0x000000127b127220 */ /* 0x004fe20000410000 */
[----:B------:R-:W-:Y:S02]  /*6b40*/  FFMA.FTZ R50, R83, R50, -R78 ;  /* 0x0000003253327223 */ /* 0x000fe4000001084e */
[----:B------:R-:W2:Y:S01]  /*6b50*/  LDS.U16 R42, [R40+0x2e] ;  /* 0x00002e00282a7984 */ /* 0x000ea20000000400 */
[----:B------:R-:W-:Y:S01]  /*6b60*/  FADD.FTZ R49, R84, R49 ;  /* 0x0000003154317221 */ /* 0x000fe20000010000 */
[----:B------:R-:W-:Y:S01]  /*6b70*/  FSEL R78, R18, RZ, !P6 ;  /* 0x000000ff124e7208 */ /* 0x000fe20007000000 */
[----:B------:R-:W-:-:S02]  /*6b80*/  FADD.FTZ R18, R85, R50 ;  /* 0x0000003255127221 */ /* 0x000fc40000010000 */
[----:B------:R-:W-:Y:S01]  /*6b90*/  FMUL.FTZ R122, R82, R49 ;  /* 0x00000031527a7220 */ /* 0x000fe20000410000 */
[----:B------:R-:W-:-:S03]  /*6ba0*/  FMUL.FTZ R120, R123, R120 ;  /* 0x000000787b787220 */ /* 0x000fc60000410000 */
[CC--:B------:R-:W-:Y:S01]  /*6bb0*/  FFMA.FTZ R126, R79.reuse, R18.reuse, -R122 ;  /* 0x000000124f7e7223 */ /* 0x0c0fe2000001087a */
[----:B0-----:R-:W-:Y:S02]  /*6bc0*/  SHF.L.U32 R122, R46, 0x10, RZ ;  /* 0x000000102e7a7819 */ /* 0x001fe400000006ff */
[----:B------:R-:W0:Y:S01]  /*6bd0*/  LDS.U16 R46, [R40+0x32] ;  /* 0x00003200282e7984 */ /* 0x000e220000000400 */
[----:B------:R-:W-:Y:S01]  /*6be0*/  FMUL.FTZ R130, R82, R18 ;  /* 0x0000001252827220 */ /* 0x000fe20000410000 */
[----:B------:R-:W-:Y:S01]  /*6bf0*/  FSEL R142, R120, 1, !P6 ;  /* 0x3f800000788e7808 */ /* 0x000fe20007000000 */
[----:B------:R-:W-:Y:S01]  /*6c00*/  FMUL.FTZ R123, R78, R47 ;  /* 0x0000002f4e7b7220 */ /* 0x000fe20000410000 */
[----:B------:R-:W4:Y:S03]  /*6c10*/  LDS.U16 R18, [R40+0x30] ;  /* 0x0000300028127984 */ /* 0x000f260000000400 */
[-C--:B------:R-:W-:Y:S01]  /*6c20*/  FFMA.FTZ R50, R142, R121.reuse, -R123 ;  /* 0x000000798e327223 */ /* 0x080fe2000001087b */
[----:B------:R-:W-:Y:S01]  /*6c30*/  FMUL.FTZ R121, R78, R121 ;  /* 0x000000794e797220 */ /* 0x000fe20000410000 */
[----:B------:R-:W-:-:S03]  /*6c40*/  FFMA.FTZ R49, R79, R49, R130 ;  /* 0x000000314f317223 */ /* 0x000fc60000010082 */
[----:B------:R-:W-:Y:S01]  /*6c50*/  FFMA.FTZ R120, R142, R47, R121 ;  /* 0x0000002f8e787223 */ /* 0x000fe20000010079 */
[----:B------:R-:W-:Y:S01]  /*6c60*/  FADD.FTZ R121, R81, R126 ;  /* 0x0000007e51797221 */ /* 0x000fe20000010000 */
[----:B------:R-:W-:Y:S01]  /*6c70*/  FMUL.FTZ R122, R11, R122 ;  /* 0x0000007a0b7a7220 */ /* 0x000fe20000410000 */
[----:B------:R-:W-:Y:S01]  /*6c80*/  FADD.FTZ R49, R80, R49 ;  /* 0x0000003150317221 */ /* 0x000fe20000010000 */
[----:B-1----:R-:W-:Y:S01]  /*6c90*/  SHF.L.U32 R48, R48, 0x10, RZ ;  /* 0x0000001030307819 */ /* 0x002fe200000006ff */
[----:B------:R-:W-:Y:S02]  /*6ca0*/  FMUL.FTZ R123, R78, R121 ;  /* 0x000000794e7b7220 */ /* 0x000fe40000410000 */
[----:B------:R-:W-:Y:S01]  /*6cb0*/  FSEL R140, R122, RZ, !P6 ;  /* 0x000000ff7a8c7208 */ /* 0x000fe20007000000 */
[----:B------:R-:W-:Y:S01]  /*6cc0*/  FMUL.RZ R51, R51, 0.15915493667125701904 ;  /* 0x3e22f98333337820 */ /* 0x000fe2000040c000 */
[-C--:B------:R-:W-:Y:S01]  /*6cd0*/  FFMA.FTZ R123, R142, R49.reuse, R123 ;  /* 0x000000318e7b7223 */ /* 0x080fe2000001007b */
[----:B------:R-:W-:Y:S01]  /*6ce0*/  FSEL R141, R125, RZ, !P5 ;  /* 0x000000ff7d8d7208 */ /* 0x000fe20006800000 */
[----:B------:R-:W-:Y:S01]  /*6cf0*/  FMUL.FTZ R48, R11, R48 ;  /* 0x000000300b307220 */ /* 0x000fe20000410000 */
[----:B------:R-:W-:Y:S01]  /*6d00*/  FMUL.FTZ R49, R78, R49 ;  /* 0x000000314e317220 */ /* 0x000fe20000410000 */
[----:B------:R-:W-:Y:S01]  /*6d10*/  FADD.FTZ R122, R140, R123 ;  /* 0x0000007b8c7a7221 */ /* 0x000fe20000010000 */
[----:B------:R-:W-:Y:S01]  /*6d20*/  FSEL R139, R139, 1, !P5 ;  /* 0x3f8000008b8b7808 */ /* 0x000fe20006800000 */
[----:B------:R-:W-:Y:S01]  /*6d30*/  MUFU.EX2 R124, R124 ;  /* 0x0000007c007c7308 */ /* 0x000fe20000000800 */
[----:B---3--:R-:W-:Y:S01]  /*6d40*/  SHF.L.U32 R123, R41, 0x10, RZ ;  /* 0x00000010297b7819 */ /* 0x008fe200000006ff */
[----:B------:R-:W-:Y:S01]  /*6d50*/  FMUL.FTZ R126, R141, R120 ;  /* 0x000000788d7e7220 */ /* 0x000fe20000410000 */
[----:B--2---:R-:W-:Y:S01]  /*6d60*/  IMAD.U32 R125, R42, 0x10000, RZ ;  /* 0x000100002a7d7824 */ /* 0x004fe200078e00ff */
[----:B------:R-:W1:Y:S01]  /*6d70*/  LDS.U16 R41, [R40+0x36] ;  /* 0x0000360028297984 */ /* 0x000e620000000400 */
[----:B------:R-:W-:Y:S01]  /*6d80*/  FSEL R138, R48, RZ, !P6 ;  /* 0x000000ff308a7208 */ /* 0x000fe20007000000 */
[----:B------:R-:W-:-:S02]  /*6d90*/  FFMA.FTZ R49, R142, R121, -R49 ;  /* 0x000000798e317223 */ /* 0x000fc40000010831 */
[----:B------:R-:W2:Y:S01]  /*6da0*/  MUFU.COS R47, R51 ;  /* 0x00000033002f7308 */ /* 0x000ea20000000000 */
[----:B------:R-:W3:Y:S01]  /*6db0*/  LDS.U16 R42, [R40+0x34] ;  /* 0x00003400282a7984 */ /* 0x000ee20000000400 */
[-C--:B------:R-:W-:Y:S01]  /*6dc0*/  FFMA.FTZ R48, R139, R50.reuse, -R126 ;  /* 0x000000328b307223 */ /* 0x080fe2000001087e */
[----:B------:R-:W-:Y:S01]  /*6dd0*/  FMUL.FTZ R126, R141, R50 ;  /* 0x000000328d7e7220 */ /* 0x000fe20000410000 */
[----:B------:R-:W-:-:S04]  /*6de0*/  FMUL.FTZ R123, R12, R123 ;  /* 0x0000007b0c7b7220 */ /* 0x000fc80000410000 */
[----:B------:R-:W5:Y:S01]  /*6df0*/  MUFU.SIN R51, R51 ;  /* 0x0000003300337308 */ /* 0x000f620000000400 */
[----:B------:R-:W-:Y:S01]  /*6e00*/  FADD.FTZ R50, R138, R49 ;  /* 0x000000318a327221 */ /* 0x000fe20000010000 */
[----:B------:R-:W-:Y:S01]  /*6e10*/  FMUL.FTZ R121, R141, R122 ;  /* 0x0000007a8d797220 */ /* 0x000fe20000410000 */
[----:B------:R-:W-:Y:S01]  /*6e20*/  FMUL.FTZ R125, R12, R125 ;  /* 0x0000007d0c7d7220 */ /* 0x000fe20000410000 */
[----:B------:R-:W-:Y:S01]  /*6e30*/  FSEL R134, R123, RZ, !P5 ;  /* 0x000000ff7b867208 */ /* 0x000fe20006800000 */
[-C--:B------:R-:W-:Y:S01]  /*6e40*/  FMUL.FTZ R127, R141, R50.reuse ;  /* 0x000000328d7f7220 */ /* 0x080fe20000410000 */
[C---:B------:R-:W-:Y:S01]  /*6e50*/  FFMA.FTZ R121, R139.reuse, R50, -R121 ;  /* 0x000000328b797223 */ /* 0x040fe20000010879 */
[----:B0-----:R-:W-:Y:S01]  /*6e60*/  SHF.L.U32 R46, R46, 0x10, RZ ;  /* 0x000000102e2e7819 */ /* 0x001fe200000006ff */
[C---:B------:R-:W-:Y:S01]  /*6e70*/  FFMA.FTZ R49, R139.reuse, R120, R126 ;  /* 0x000000788b317223 */ /* 0x040fe2000001007e */
[----:B------:R-:W-:Y:S01]  /*6e80*/  FSEL R137, R44, RZ, !P4 ;  /* 0x000000ff2c897208 */ /* 0x000fe20006000000 */
[----:B------:R-:W-:Y:S01]  /*6e90*/  FFMA.FTZ R50, R139, R122, R127 ;  /* 0x0000007a8b327223 */ /* 0x000fe2000001007f */
[----:B------:R-:W-:Y:S01]  /*6ea0*/  FSEL R135, R125, RZ, !P5 ;  /* 0x000000ff7d877208 */ /* 0x000fe20006800000 */
[----:B------:R-:W-:Y:S01]  /*6eb0*/  FADD.FTZ R121, R134, R121 ;  /* 0x0000007986797221 */ /* 0x000fe20000010000 */
[----:B----4-:R-:W-:Y:S01]  /*6ec0*/  SHF.L.U32 R18, R18, 0x10, RZ ;  /* 0x0000001012127819 */ /* 0x010fe200000006ff */
[C---:B--2---:R-:W-:Y:S01]  /*6ed0*/  FMUL.FTZ R122, R124.reuse, R47 ;  /* 0x0000002f7c7a7220 */ /* 0x044fe20000410000 */
[----:B------:R-:W-:Y:S01]  /*6ee0*/  FSEL R136, R45, 1, !P4 ;  /* 0x3f8000002d887808 */ /* 0x000fe20006000000 */
[----:B------:R-:W-:Y:S01]  /*6ef0*/  FMUL.FTZ R46, R13, R46 ;  /* 0x0000002e0d2e7220 */ /* 0x000fe20000410000 */
[----:B------:R-:W-:Y:S01]  /*6f00*/  FMUL.FTZ R45, R137, R49 ;  /* 0x00000031892d7220 */ /* 0x000fe20000410000 */
[----:B-----5:R-:W-:Y:S01]  /*6f10*/  FMUL.FTZ R124, R124, R51 ;  /* 0x000000337c7c7220 */ /* 0x020fe20000410000 */
[----:B------:R-:W-:Y:S01]  /*6f20*/  FADD.FTZ R50, R135, R50 ;  /* 0x0000003287327221 */ /* 0x000fe20000010000 */
[----:B------:R-:W-:Y:S01]  /*6f30*/  FMUL.FTZ R51, R137, R121 ;  /* 0x0000007989337220 */ /* 0x000fe20000410000 */
[----:B------:R-:W-:Y:S01]  /*6f40*/  FMUL.FTZ R18, R13, R18 ;  /* 0x000000120d127220 */ /* 0x000fe20000410000 */
[----:B------:R-:W-:Y:S01]  /*6f50*/  FSEL R133, R43, RZ, !P3 ;  /* 0x000000ff2b857208 */ /* 0x000fe20005800000 */
[-C--:B------:R-:W-:Y:S01]  /*6f60*/  FFMA.FTZ R45, R136, R48.reuse, -R45 ;  /* 0x00000030882d7223 */ /* 0x080fe2000001082d */
[C---:B------:R-:W-:Y:S01]  /*6f70*/  FMUL.FTZ R47, R137.reuse, R48 ;  /* 0x00000030892f7220 */ /* 0x040fe20000410000 */
[-C--:B------:R-:W-:Y:S01]  /*6f80*/  FMUL.FTZ R44, R137, R50.reuse ;  /* 0x00000032892c7220 */ /* 0x080fe20000410000 */
[----:B------:R-:W-:Y:S01]  /*6f90*/  FSEL R131, R46, RZ, !P4 ;  /* 0x000000ff2e837208 */ /* 0x000fe20006000000 */
[----:B------:R-:W-:Y:S01]  /*6fa0*/  FFMA.FTZ R50, R136, R50, R51 ;  /* 0x0000003288327223 */ /* 0x000fe20000010033 */
[----:B------:R-:W-:Y:S01]  /*6fb0*/  FSEL R132, R132, 1, !P3 ;  /* 0x3f80000084847808 */ /* 0x000fe20005800000 */
[----:B------:R-:W0:Y:S01]  /*6fc0*/  LDS.U16 R43, [R40+0x38] ;  /* 0x00003800282b7984 */ /* 0x000e220000000400 */
[----:B------:R-:W-:Y:S01]  /*6fd0*/  FSEL R130, R18, RZ, !P4 ;  /* 0x000000ff12827208 */ /* 0x000fe20006000000 */
[C---:B------:R-:W-:Y:S01]  /*6fe0*/  FFMA.FTZ R49, R136.reuse, R49, R47 ;  /* 0x0000003188317223 */ /* 0x040fe2000001002f */
[----:B------:R-:W-:Y:S01]  /*6ff0*/  FMUL.FTZ R18, R133, R45 ;  /* 0x0000002d85127220 */ /* 0x000fe20000410000 */
[----:B------:R-:W-:Y:S01]  /*7000*/  FFMA.FTZ R47, R136, R121, -R44 ;  /* 0x00000079882f7223 */ /* 0x000fe2000001082c */
[----:B------:R-:W-:Y:S01]  /*7010*/  FADD.FTZ R50, R131, R50 ;  /* 0x0000003283327221 */ /* 0x000fe20000010000 */
[----:B------:R-:W2:Y:S01]  /*7020*/  LDS.U16 R44, [R40+0x3a] ;  /* 0x00003a00282c7984 */ /* 0x000ea20000000400 */
[-C--:B------:R-:W-:Y:S01]  /*7030*/  FFMA.FTZ R153, R132, R49.reuse, R18 ;  /* 0x0000003184997223 */ /* 0x080fe20000010012 */
[----:B------:R-:W-:Y:S01]  /*7040*/  FADD.FTZ R47, R130, R47 ;  /* 0x0000002f822f7221 */ /* 0x000fe20000010000 */
[C---:B------:R-:W-:Y:S01]  /*7050*/  FMUL.FTZ R18, R133.reuse, R50 ;  /* 0x0000003285127220 */ /* 0x040fe20000410000 */
[----:B------:R-:W-:-:S02]  /*7060*/  FMUL.FTZ R51, R133, R49 ;  /* 0x0000003185337220 */ /* 0x000fc40000410000 */
[-C--:B------:R-:W-:Y:S01]  /*7070*/  FMUL.FTZ R49, R133, R47.reuse ;  /* 0x0000002f85317220 */ /* 0x080fe20000410000 */
[C---:B------:R-:W-:Y:S02]  /*7080*/  FFMA.FTZ R47, R132.reuse, R47, -R18 ;  /* 0x0000002f842f7223 */ /* 0x040fe40000010812 */
[----:B------:R-:W4:Y:S01]  /*7090*/  LDS.U16 R18, [R40+0x3e] ;  /* 0x00003e0028127984 */ /* 0x000f220000000400 */
[----:B------:R-:W-:Y:S01]  /*70a0*/  FFMA.FTZ R46, R132, R50, R49 ;  /* 0x00000032842e7223 */ /* 0x000fe20000010031 */
[----:B-1----:R-:W-:Y:S01]  /*70b0*/  SHF.L.U32 R49, R41, 0x10, RZ ;  /* 0x0000001029317819 */ /* 0x002fe200000006ff */
[----:B---3--:R-:W-:Y:S02]  /*70c0*/  IMAD.U32 R41, R42, 0x10000, RZ ;  /* 0x000100002a297824 */ /* 0x008fe400078e00ff */
[----:B------:R1:W3:Y:S01]  /*70d0*/  LDS.U16 R42, [R40+0x3c] ;  /* 0x00003c00282a7984 */ /* 0x0002e20000000400 */
[----:B------:R-:W-:Y:S01]  /*70e0*/  FSEL R129, R129, RZ, !P2 ;  /* 0x000000ff81817208 */ /* 0x000fe20005000000 */
[C---:B------:R-:W-:Y:S01]  /*70f0*/  FMUL.FTZ R49, R14.reuse, R49 ;  /* 0x000000310e317220 */ /* 0x040fe20000410000 */
[----:B------:R-:W-:Y:S01]  /*7100*/  FMUL.FTZ R41, R14, R41 ;  /* 0x000000290e297220 */ /* 0x000fe20000410000 */
[----:B------:R-:W-:Y:S01]  /*7110*/  FFMA.FTZ R45, R132, R45, -R51 ;  /* 0x0000002d842d7223 */ /* 0x000fe20000010833 */
[----:B------:R-:W-:Y:S01]  /*7120*/  FSEL R128, R128, 1, !P2 ;  /* 0x3f80000080807808 */ /* 0x000fe20005000000 */
[----:B------:R-:W-:Y:S01]  /*7130*/  FMUL.FTZ R51, R129, R153 ;  /* 0x0000009981337220 */ /* 0x000fe20000410000 */
[----:B------:R-:W-:-:S02]  /*7140*/  FSEL R127, R49, RZ, !P3 ;  /* 0x000000ff317f7208 */ /* 0x000fc40005800000 */
[----:B------:R-:W-:Y:S01]  /*7150*/  FSEL R126, R41, RZ, !P3 ;  /* 0x000000ff297e7208 */ /* 0x000fe20005800000 */
[-C--:B------:R-:W-:Y:S01]  /*7160*/  FFMA.FTZ R41, R128, R45.reuse, -R51 ;  /* 0x0000002d80297223 */ /* 0x080fe20000010833 */
[----:B------:R-:W-:Y:S01]  /*7170*/  FMUL.FTZ R49, R129, R45 ;  /* 0x0000002d81317220 */ /* 0x000fe20000410000 */
[----:B------:R-:W-:Y:S02]  /*7180*/  FADD.FTZ R45, R127, R46 ;  /* 0x0000002e7f2d7221 */ /* 0x000fe40000010000 */
[----:B------:R-:W-:Y:S01]  /*7190*/  FADD.FTZ R47, R126, R47 ;  /* 0x0000002f7e2f7221 */ /* 0x000fe20000010000 */
[----:B0-----:R-:W-:Y:S01]  /*71a0*/  SHF.L.U32 R48, R43, 0x10, RZ ;  /* 0x000000102b307819 */ /* 0x001fe200000006ff */
[----:B------:R-:W-:Y:S01]  /*71b0*/  FMUL.FTZ R46, R129, R45 ;  /* 0x0000002d812e7220 */ /* 0x000fe20000410000 */
[----:B------:R-:W-:Y:S01]  /*71c0*/  IADD3 R43, PT, PT, R119, 0xf, RZ ;  /* 0x0000000f772b7810 */ /* 0x000fe20007ffe0ff */
[-C--:B-1----:R-:W-:Y:S02]  /*71d0*/  FMUL.FTZ R40, R129, R47.reuse ;  /* 0x0000002f81287220 */ /* 0x082fe40000410000 */
[----:B------:R-:W-:Y:S01]  /*71e0*/  FMUL.FTZ R48, R15, R48 ;  /* 0x000000300f307220 */ /* 0x000fe20000410000 */
[----:B--2---:R-:W-:Y:S01]  /*71f0*/  SHF.L.U32 R44, R44, 0x10, RZ ;  /* 0x000000102c2c7819 */ /* 0x004fe200000006ff */
[C---:B------:R-:W-:Y:S01]  /*7200*/  FFMA.FTZ R46, R128.reuse, R47, -R46 ;  /* 0x0000002f802e7223 */ /* 0x040fe2000001082e */
[----:B------:R-:W-:Y:S01]  /*7210*/  ISETP.GE.U32.AND P3, PT, R43, UR12, PT ;  /* 0x0000000c2b007c0c */ /* 0x000fe2000bf66070 */
[----:B------:R-:W-:Y:S01]  /*7220*/  FFMA.FTZ R40, R128, R45, R40 ;  /* 0x0000002d80287223 */ /* 0x000fe20000010028 */
[----:B------:R-:W-:Y:S01]  /*7230*/  FSEL R125, R48, RZ, !P2 ;  /* 0x000000ff307d7208 */ /* 0x000fe20005000000 */
[----:B------:R-:W-:Y:S01]  /*7240*/  FMUL.FTZ R44, R15, R44 ;  /* 0x0000002c0f2c7220 */ /* 0x000fe20000410000 */
[----:B------:R-:W-:-:S02]  /*7250*/  FSEL R124, R124, RZ, !P3 ;  /* 0x000000ff7c7c7208 */ /* 0x000fc40005800000 */
[----:B----4-:R-:W-:Y:S01]  /*7260*/  SHF.L.U32 R45, R18, 0x10, RZ ;  /* 0x00000010122d7819 */ /* 0x010fe200000006ff */
[----:B------:R-:W-:Y:S01]  /*7270*/  FADD.FTZ R47, R125, R46 ;  /* 0x0000002e7d2f7221 */ /* 0x000fe20000010000 */
[----:B------:R-:W-:Y:S01]  /*7280*/  FSEL R123, R44, RZ, !P2 ;  /* 0x000000ff2c7b7208 */ /* 0x000fe20005000000 */
[----:B------:R-:W-:Y:S01]  /*7290*/  FFMA.FTZ R153, R128, R153, R49 ;  /* 0x0000009980997223 */ /* 0x000fe20000010031 */
[----:B------:R-:W-:Y:S01]  /*72a0*/  FSEL R122, R122, 1, !P3 ;  /* 0x3f8000007a7a7808 */ /* 0x000fe20005800000 */
[----:B---3--:R-:W-:Y:S02]  /*72b0*/  IMAD.U32 R43, R42, 0x10000, RZ ;  /* 0x000100002a2b7824 */ /* 0x008fe400078e00ff */
[----:B------:R-:W-:Y:S01]  /*72c0*/  FMUL.FTZ R45, R16, R45 ;  /* 0x0000002d102d7220 */ /* 0x000fe20000410000 */
[----:B------:R-:W-:Y:S01]  /*72d0*/  FADD.FTZ R49, R123, R40 ;  /* 0x000000287b317221 */ /* 0x000fe20000010000 */
[----:B------:R-:W-:Y:S01]  /*72e0*/  FMUL.FTZ R51, R124, R47 ;  /* 0x0000002f7c337220 */ /* 0x000fe20000410000 */
[----:B------:R-:W-:-:S02]  /*72f0*/  FMUL.FTZ R43, R16, R43 ;  /* 0x0000002b102b7220 */ /* 0x000fc40000410000 */
[----:B------:R-:W-:Y:S01]  /*7300*/  FSEL R121, R45, RZ, !P3 ;  /* 0x000000ff2d797208 */ /* 0x000fe20005800000 */
[-C--:B------:R-:W-:Y:S01]  /*7310*/  FFMA.FTZ R40, R122, R49.reuse, R51 ;  /* 0x000000317a287223 */ /* 0x080fe20000010033 */
[----:B------:R-:W-:Y:S01]  /*7320*/  FMUL.FTZ R18, R124, R49 ;  /* 0x000000317c127220 */ /* 0x000fe20000410000 */
[----:B------:R-:W-:Y:S02]  /*7330*/  FSEL R120, R43, RZ, !P3 ;  /* 0x000000ff2b787208 */ /* 0x000fe40005800000 */
[----:B------:R-:W-:Y:S01]  /*7340*/  FADD.FTZ R155, R121, R40 ;  /* 0x00000028799b7221 */ /* 0x000fe20000010000 */
[----:B------:R-:W-:Y:S01]  /*7350*/  FFMA.FTZ R47, R122, R47, -R18 ;  /* 0x0000002f7a2f7223 */ /* 0x000fe20000010812 */
[----:B------:R-:W-:-:S03]  /*7360*/  FMUL.FTZ R43, R124, R153 ;  /* 0x000000997c2b7220 */ /* 0x000fc60000410000 */
[----:B------:R-:W-:Y:S01]  /*7370*/  FADD.FTZ R154, R120, R47 ;  /* 0x0000002f789a7221 */ /* 0x000fe20000010000 */
[----:B------:R-:W0:Y:S01]  /*7380*/  SHFL.UP PT, R42, R155, 0x1, RZ ;  /* 0x042000009b2a7989 */ /* 0x000e2200000e00ff */
[-C--:B------:R-:W-:Y:S01]  /*7390*/  FMUL.FTZ R18, R124, R41.reuse ;  /* 0x000000297c127220 */ /* 0x080fe20000410000 */
[C---:B------:R-:W-:Y:S02]  /*73a0*/  FFMA.FTZ R152, R122.reuse, R41, -R43 ;  /* 0x000000297a987223 */ /* 0x040fe4000001082b */
[----:B------:R-:W1:Y:S01]  /*73b0*/  SHFL.UP PT, R41, R154, 0x1, RZ ;  /* 0x042000009a297989 */ /* 0x000e6200000e00ff */
[----:B------:R-:W-:-:S05]  /*73c0*/  FFMA.FTZ R153, R122, R153, R18 ;  /* 0x000000997a997223 */ /* 0x000fca0000010012 */
[----:B------:R-:W2:Y:S01]  /*73d0*/  SHFL.UP PT, R40, R153, 0x1, RZ ;  /* 0x0420000099287989 */ /* 0x000ea200000e00ff */
[----:B------:R-:W-:-:S03]  /*73e0*/  ISETP.GE.AND P2, PT, R77, 0x1, PT ;  /* 0x000000014d00780c */ /* 0x000fc60003f46270 */
[----:B------:R-:W3:Y:S01]  /*73f0*/  SHFL.UP PT, R18, R152, 0x1, RZ ;  /* 0x0420000098127989 */ /* 0x000ee200000e00ff */
[-C--:B0-----:R-:W-:Y:S01]  /*7400*/  FMUL.FTZ R44, R152, R42.reuse ;  /* 0x0000002a982c7220 */ /* 0x081fe20000410000 */
[----:B------:R-:W-:-:S03]  /*7410*/  FMUL.FTZ R43, R153, R42 ;  /* 0x0000002a992b7220 */ /* 0x000fc60000410000 */
[-C--:B-1----:R-:W-:Y:S01]  /*7420*/  FFMA.FTZ R44, R153, R41.reuse, R44 ;  /* 0x00000029992c7223 */ /* 0x082fe2000001002c */
[----:B------:R-:W-:-:S04]  /*7430*/  FFMA.FTZ R43, R152, R41, -R43 ;  /* 0x00000029982b7223 */ /* 0x000fc8000001082b */
[----:B------:R-:W-:Y:S01]  /*7440*/  @P2 FADD.FTZ R155, R155, R44 ;  /* 0x0000002c9b9b2221 */ /* 0x000fe20000010000 */
[----:B------:R-:W-:Y:S01]  /*7450*/  @P2 FADD.FTZ R154, R154, R43 ;  /* 0x0000002b9a9a2221 */ /* 0x000fe20000010000 */
[CC--:B--2---:R-:W-:Y:S01]  /*7460*/  FMUL.FTZ R41, R153.reuse, R40.reuse ;  /* 0x0000002899297220 */ /* 0x0c4fe20000410000 */
[C---:B------:R-:W-:Y:S02]  /*7470*/  FMUL.FTZ R40, R152.reuse, R40 ;  /* 0x0000002898287220 */ /* 0x040fe40000410000 */
[----:B------:R-:W0:Y:S01]  /*7480*/  SHFL.UP PT, R42, R155, 0x2, RZ ;  /* 0x044000009b2a7989 */ /* 0x000e2200000e00ff */
[-C--:B---3--:R-:W-:Y:S01]  /*7490*/  @P2 FFMA.FTZ R152, R152, R18.reuse, -R41 ;  /* 0x0000001298982223 */ /* 0x088fe20000010829 */
[----:B------:R-:W-:Y:S02]  /*74a0*/  @P2 FFMA.FTZ R153, R153, R18, R40 ;  /* 0x0000001299992223 */ /* 0x000fe40000010028 */
[----:B------:R-:W1:Y:S04]  /*74b0*/  SHFL.UP PT, R41, R154, 0x2, RZ ;  /* 0x044000009a297989 */ /* 0x000e6800000e00ff */
        /* <DEDUP_REMOVED lines=12> */
[-C--:B---3--:R-:W-:Y:S01]  /*7580*/  @P2 FFMA.FTZ R152, R152, R18.reuse, -R41 ;  /* 0x0000001298982223 */ /* 0x088fe20000010829 */
[----:B------:R-:W-:Y:S02]  /*7590*/  @P2 FFMA.FTZ R153, R153, R18, R40 ;  /* 0x0000001299992223 */ /* 0x000fe40000010028 */
[----:B------:R-:W1:Y:S04]  /*75a0*/  SHFL.UP PT, R41, R154, 0x4, RZ ;  /* 0x048000009a297989 */ /* 0x000e6800000e00ff */
[----:B------:R-:W2:Y:S04]  /*75b0*/  SHFL.UP PT, R40, R153, 0x4, RZ ;  /* 0x0480000099287989 */ /* 0x000ea800000e00ff */
[----:B------:R-:W3:Y:S01]  /*75c0*/  SHFL.UP PT, R18, R152, 0x4, RZ ;  /* 0x0480000098127989 */ /* 0x000ee200000e00ff */
        /* <DEDUP_REMOVED lines=10> */
[-C--:B---3--:R-:W-:Y:S01]  /*7670*/  @P2 FFMA.FTZ R153, R153, R18.reuse, R40 ;  /* 0x0000001299992223 */ /* 0x088fe20000010028 */
[----:B------:R-:W-:Y:S02]  /*7680*/  @P2 FFMA.FTZ R152, R152, R18, -R41 ;  /* 0x0000001298982223 */ /* 0x000fe40000010829 */
[----:B------:R-:W1:Y:S04]  /*7690*/  SHFL.UP PT, R41, R154, 0x8, RZ ;  /* 0x050000009a297989 */ /* 0x000e6800000e00ff */
[----:B------:R-:W2:Y:S04]  /*76a0*/  SHFL.UP PT, R40, R153, 0x8, RZ ;  /* 0x0500000099287989 */ /* 0x000ea800000e00ff */
[----:B------:R-:W3:Y:S01]  /*76b0*/  SHFL.UP PT, R18, R152, 0x8, RZ ;  /* 0x0500000098127989 */ /* 0x000ee200000e00ff */
        /* <DEDUP_REMOVED lines=9> */
[-C--:B---3--:R-:W-:Y:S02]  /*7750*/  @P2 FFMA.FTZ R152, R152, R18.reuse, -R41 ;  /* 0x0000001298982223 */ /* 0x088fe40000010829 */
[----:B------:R-:W0:Y:S01]  /*7760*/  SHFL.UP PT, R41, R155, 0x10, RZ ;  /* 0x060000009b297989 */ /* 0x000e2200000e00ff */
[----:B------:R-:W-:Y:S02]  /*7770*/  @P2 FFMA.FTZ R153, R153, R18, R40 ;  /* 0x0000001299992223 */ /* 0x000fe40000010028 */
[----:B------:R-:W1:Y:S01]  /*7780*/  S2R R18, SR_TID.X ;  /* 0x0000000000127919 */ /* 0x000e620000002100 */
[----:B------:R-:W2:Y:S04]  /*7790*/  SHFL.UP PT, R40, R154, 0x10, RZ ;  /* 0x060000009a287989 */ /* 0x000ea800000e00ff */
[----:B------:R-:W3:Y:S04]  /*77a0*/  SHFL.UP PT, R42, R153, 0x10, RZ ;  /* 0x06000000992a7989 */ /* 0x000ee800000e00ff */
[----:B------:R-:W4:Y:S01]  /*77b0*/  SHFL.UP PT, R45, R152, 0x10, RZ ;  /* 0x06000000982d7989 */ /* 0x000f2200000e00ff */
[----:B------:R-:W-:Y:S01]  /*77c0*/  ISETP.NE.AND P2, PT, R77, 0x1f, PT ;  /* 0x0000001f4d00780c */ /* 0x000fe20003f45270 */
[----:B------:R-:W-:Y:S01]  /*77d0*/  UIMAD.WIDE.U32 UR12, UR43, UR30, URZ ;  /* 0x0000001e2b0c72a5 */ /* 0x000fe2000f8e00ff */
[-C--:B0-----:R-:W-:Y:S01]  /*77e0*/  FMUL.FTZ R43, R153, R41.reuse ;  /* 0x00000029992b7220 */ /* 0x081fe20000410000 */
[----:B------:R-:W-:-:S02]  /*77f0*/  FMUL.FTZ R44, R152, R41 ;  /* 0x00000029982c7220 */ /* 0x000fc40000410000 */
[----:B------:R-:W-:Y:S01]  /*7800*/  UIMAD UR13, UR43, UR31, UR13 ;  /* 0x0000001f2b0d72a4 */ /* 0x000fe2000f8e020d */
[----:B------:R-:W-:Y:S01]  /*7810*/  VOTEU.ANY UP0, P0 ;  /* 0x0000000000ff7886 */ /* 0x000fe20000000100 */
[CC--:B--2---:R-:W-:Y:S02]  /*7820*/  FFMA.FTZ R41, R152.reuse, R40.reuse, -R43 ;  /* 0x0000002898297223 */ /* 0x0c4fe4000001082b */
[----:B------:R-:W-:Y:S01]  /*7830*/  UIMAD.WIDE.U32 UR12, UR7, UR32, UR12 ;  /* 0x00000020070c72a5 */ /* 0x000fe2000f8e000c */
[C---:B------:R-:W-:Y:S01]  /*7840*/  FFMA.FTZ R40, R153.reuse, R40, R44 ;  /* 0x0000002899287223 */ /* 0x040fe2000001002c */
[CC--:B---3--:R-:W-:Y:S01]  /*7850*/  FMUL.FTZ R43, R153.reuse, R42.reuse ;  /* 0x0000002a992b7220 */ /* 0x0c8fe20000410000 */
[----:B------:R-:W-:Y:S01]  /*7860*/  FMUL.FTZ R42, R152, R42 ;  /* 0x0000002a982a7220 */ /* 0x000fe20000410000 */
[----:B------:R-:W-:Y:S01]  /*7870*/  FADD.FTZ R46, R154, R41 ;  /* 0x000000299a2e7221 */ /* 0x000fe20000010000 */
[----:B------:R-:W-:Y:S01]  /*7880*/  HFMA2 R41, -RZ, RZ, 0, 0 ;  /* 0x00000000ff297431 */ /* 0x000fe200000001ff */
[----:B------:R-:W-:Y:S01]  /*7890*/  @UP0 ULEA UR25, UR7, UR21, 0x4 ;  /* 0x0000001507190291 */ /* 0x000fe2000f8e20ff */
[-C--:B----4-:R-:W-:Y:S01]  /*78a0*/  FFMA.FTZ R44, R152, R45.reuse, -R43 ;  /* 0x0000002d982c7223 */ /* 0x090fe2000001082b */
[----:B-1----:R-:W-:Y:S01]  /*78b0*/  @!P2 SHF.R.U32.HI R48, RZ, 0x1, R18 ;  /* 0x00000001ff30a819 */ /* 0x002fe20000011612 */
[----:B------:R-:W-:Y:S01]  /*78c0*/  UIMAD UR13, UR7, UR33, UR13 ;  /* 0x00000021070d72a4 */ /* 0x000fe2000f8e020d */
[----:B------:R-:W-:Y:S01]  /*78d0*/  FFMA.FTZ R45, R153, R45, R42 ;  /* 0x0000002d992d7223 */ /* 0x000fe2000001002a */
[----:B------:R-:W-:Y:S01]  /*78e0*/  ULEA UR40, UP0, UR12, UR34, 0x3 ;  /* 0x000000220c287291 */ /* 0x000fe2000f8018ff */
[----:B------:R-:W-:Y:S01]  /*78f0*/  FADD.FTZ R47, R155, R40 ;  /* 0x000000289b2f7221 */ /* 0x000fe20000010000 */
[----:B------:R-:W-:-:S02]  /*7900*/  MOV R40, 0x3f800000 ;  /* 0x3f80000000287802 */ /* 0x000fc40000000f00 */
[----:B------:R-:W-:Y:S02]  /*7910*/  CS2R R42, SRZ ;  /* 0x00000000002a7805 */ /* 0x000fe4000001ff00 */
[----:B------:R-:W-:Y:S01]  /*7920*/  @!P2 LOP3.LUT R48, R48, 0x1f0, RZ, 0xc0, !PT ;  /* 0x000001f03030a812 */ /* 0x000fe200078ec0ff */
[----:B------:R-:W-:-:S03]  /*7930*/  ULEA.HI.X UR12, UR12, UR35, UR13, 0x3, UP0 ;  /* 0x000000230c0c7291 */ /* 0x000fc600080f1c0d */
[----:B------:R-:W-:Y:S03]  /*7940*/  @P0 LDS.128 R40, [UR25+0x2160] ;  /* 0x00216019ff280984 */ /* 0x000fe60008000c00 */
[----:B------:R-:W-:Y:S01]  /*7950*/  MOV R49, UR12 ;  /* 0x0000000c00317c02 */ /* 0x000fe20008000f00 */
[----:B------:R0:W-:Y:S02]  /*7960*/  @!P2 STS.128 [R48+UR21+0x2100], R44 ;  /* 0x0021002c3000a988 */ /* 0x0001e40008000c15 */
[----:B0-----:R-:W-:-:S06]  /*7970*/  MOV R48, UR40 ;  /* 0x0000002800307c02 */ /* 0x001fcc0008000f00 */
[----:B------:R-:W2:Y:S01]  /*7980*/  LDG.E.64 R48, desc[UR22][R48.64] ;  /* 0x0000001630307981 */ /* 0x000ea2000c1e1b00 */
[----:B------:R-:W-:Y:S01]  /*7990*/  BAR.SYNC.DEFER_BLOCKING 0x0 ;  /* 0x0000000000007b1d */ /* 0x000fe20000010000 */
        /* <DEDUP_REMOVED lines=8> */
[----:B------:R-:W-:Y:S02]  /*7a20*/  FSEL R155, R155, R47, !P2 ;  /* 0x0000002f9b9b7208 */ /* 0x000fe40005000000 */
[----:B------:R-:W0:Y:S02]  /*7a30*/  LDS.128 R44, [UR21+0x2100] ;  /* 0x00210015ff2c7984 */ /* 0x000e240008000c00 */
[----:B0-----:R-:W-:Y:S02]  /*7a40*/  FSEL R145, R44, R145, !P5 ;  /* 0x000000912c917208 */ /* 0x001fe40006800000 */
[----:B------:R-:W-:Y:S02]  /*7a50*/  FSEL R143, R46, R143, !P5 ;  /* 0x0000008f2e8f7208 */ /* 0x000fe40006800000 */
[----:B------:R-:W-:-:S02]  /*7a60*/  FSEL R144, R45, R144, !P5 ;  /* 0x000000902d907208 */ /* 0x000fc40006800000 */
[----:B------:R-:W-:Y:S02]  /*7a70*/  FSEL R146, R47, R146, !P5 ;  /* 0x000000922f927208 */ /* 0x000fe40006800000 */
[----:B------:R-:W-:Y:S01]  /*7a80*/  ISETP.GE.U32.AND P2, PT, R18, 0x20, PT ;  /* 0x000000201200780c */ /* 0x000fe20003f46070 */
[----:B------:R-:W-:Y:S01]  /*7a90*/  SHFL.UP PT, R152, R152, 0x1, RZ ;  /* 0x0420000098987989 */ /* 0x000fe200000e00ff */
[----:B------:R-:W-:Y:S03]  /*7aa0*/  BSSY.RECONVERGENT B0, `(.L_x_238) ;  /* 0x0000054000007945 */ /* 0x000fe60003800200 */
[----:B------:R-:W-:Y:S04]  /*7ab0*/  SHFL.UP PT, R153, R153, 0x1, RZ ;  /* 0x0420000099997989 */ /* 0x000fe800000e00ff */
[----:B------:R-:W-:Y:S04]  /*7ac0*/  SHFL.UP PT, R154, R154, 0x1, RZ ;  /* 0x042000009a9a7989 */ /* 0x000fe800000e00ff */
[----:B------:R-:W-:Y:S01]  /*7ad0*/  SHFL.UP PT, R155, R155, 0x1, RZ ;  /* 0x042000009b9b7989 */ /* 0x000fe200000e00ff */
[----:B--2---:R-:W-:-:S02]  /*7ae0*/  R2UR UR42, R49 ;  /* 0x00000000312a72ca */ /* 0x004fc400000e0000 */
[----:B------:R-:W-:Y:S02]  /*7af0*/  R2UR UR25, R48 ;  /* 0x00000000301972ca */ /* 0x000fe400000e0000 */
        /* <DEDUP_REMOVED lines=42> */
[----:B------:R-:W-:Y:S01]  /*7da0*/  FMUL.FTZ R45, R153, R143 ;  /* 0x0000008f992d7220 */ /* 0x000fe20000410000 */
[----:B------:R-:W-:Y:S01]  /*7db0*/  ISETP.NE.AND P2, PT, R77, RZ, PT ;  /* 0x000000ff4d00720c */ /* 0x000fe20003f45270 */
[----:B------:R-:W-:Y:S01]  /*7dc0*/  IMAD.MOV.U32 R47, RZ, RZ, R43 ;  /* 0x000000ffff2f7224 */ /* 0x000fe200078e002b */
[----:B------:R-:W-:Y:S01]  /*7dd0*/  MOV R46, R42 ;  /* 0x0000002a002e7202 */ /* 0x000fe20000000f00 */
[----:B------:R-:W-:-:S04]  /*7de0*/  FFMA.FTZ R44, R152, R146, R45 ;  /* 0x00000092982c7223 */ /* 0x000fc8000001002d */
[----:B------:R-:W-:Y:S01]  /*7df0*/  FADD.FTZ R155, R155, R44 ;  /* 0x0000002c9b9b7221 */ /* 0x000fe20000010000 */
[----:B------:R-:W-:-:S04]  /*7e00*/  FMUL.FTZ R44, R153, R146 ;  /* 0x00000092992c7220 */ /* 0x000fc80000410000 */
[----:B------:R-:W-:Y:S01]  /*7e10*/  FFMA.FTZ R45, R152, R143, -R44 ;  /* 0x0000008f982d7223 */ /* 0x000fe2000001082c */
[----:B------:R-:W-:Y:S02]  /*7e20*/  MOV R44, R40 ;  /* 0x00000028002c7202 */ /* 0x000fe40000000f00 */
[----:B------:R-:W-:Y:S01]  /*7e30*/  FSEL R155, R146, R155, !P2 ;  /* 0x0000009b929b7208 */ /* 0x000fe20005000000 */
[----:B------:R-:W-:Y:S01]  /*7e40*/  FADD.FTZ R154, R154, R45 ;  /* 0x0000002d9a9a7221 */ /* 0x000fe20000010000 */
[C---:B------:R-:W-:Y:S01]  /*7e50*/  FMUL.FTZ R45, R153.reuse, R144 ;  /* 0x00000090992d7220 */ /* 0x040fe20000410000 */
[----:B------:R-:W-:-:S03]  /*7e60*/  FMUL.FTZ R153, R153, R145 ;  /* 0x0000009199997220 */ /* 0x000fc60000410000 */
[C---:B------:R-:W-:Y:S01]  /*7e70*/  FFMA.FTZ R48, R152.reuse, R145, -R45 ;  /* 0x0000009198307223 */ /* 0x040fe2000001082d */
[----:B------:R-:W-:Y:S01]  /*7e80*/  FFMA.FTZ R153, R152, R144, R153 ;  /* 0x0000009098997223 */ /* 0x000fe20000010099 */
[----:B------:R-:W-:Y:S02]  /*7e90*/  MOV R45, R41 ;  /* 0x00000029002d7202 */ /* 0x000fe40000000f00 */
[----:B------:R-:W-:Y:S02]  /*7ea0*/  FSEL R154, R143, R154, !P2 ;  /* 0x0000009a8f9a7208 */ /* 0x000fe40005000000 */
[----:B------:R-:W-:Y:S02]  /*7eb0*/  FSEL R152, R145, R48, !P2 ;  /* 0x0000003091987208 */ /* 0x000fe40005000000 */
[----:B------:R-:W-:Y:S01]  /*7ec0*/  FSEL R153, R144, R153, !P2 ;  /* 0x0000009990997208 */ /* 0x000fe20005000000 */
[----:B------:R-:W-:Y:S06]  /*7ed0*/  BRA `(.L_x_240) ;  /* 0x0000000000407947 */ /* 0x000fec0003800000 */
.L_x_239:
        /* <DEDUP_REMOVED lines=10> */
[-C--:B------:R-:W-:Y:S01]  /*7f80*/  FFMA.FTZ R160, R49, R43.reuse, R160 ;  /* 0x0000002b31a07223 */ /* 0x080fe200000100a0 */
[----:B------:R-:W-:Y:S01]  /*7f90*/  @!P2 MOV R152, R40 ;  /* 0x000000280098a202 */ /* 0x000fe20000000f00 */
[----:B------:R-:W-:Y:S01]  /*7fa0*/  @!P2 IMAD.MOV.U32 R153, RZ, RZ, R41 ;  /* 0x000000ffff99a224 */ /* 0x000fe200078e0029 */
[----:B------:R-:W-:Y:S01]  /*7fb0*/  @!P2 MOV R154, R42 ;  /* 0x0000002a009aa202 */ /* 0x000fe20000000f00 */
[----:B------:R-:W-:Y:S01]  /*7fc0*/  FADD.FTZ R47, R47, R160 ;  /* 0x000000a02f2f7221 */ /* 0x000fe20000010000 */
[----:B------:R-:W-:-:S07]  /*7fd0*/  @!P2 MOV R155, R43 ;  /* 0x0000002b009ba202 */ /* 0x000fce0000000f00 */
.L_x_240:
[----:B------:R-:W-:Y:S05]  /*7fe0*/  BSYNC.RECONVERGENT B0 ;  /* 0x0000000000007941 */ /* 0x000fea0003800200 */
.L_x_238:
        /* <DEDUP_REMOVED lines=119> */
.L_x_242:
[----:B------:R-:W-:Y:S05]  /*8760*/  BSYNC.RECONVERGENT B0 ;  /* 0x0000000000007941 */ /* 0x000fea0003800200 */
.L_x_241:
        /* <DEDUP_REMOVED lines=51> */
.L_x_237:
[----:B------:R0:W2:Y:S01]  /*8aa0*/  LDL.LU R78, [R1+0x14] ;  /* 0x00001400014e7983 */ /* 0x0000a20000300800 */
[----:B------:R-:W-:Y:S02]  /*8ab0*/  F2FP.BF16.F32.PACK_AB R0, R32, R33 ;  /* 0x000000212000723e */ /* 0x000fe400000010ff */
[----:B------:R-:W-:Y:S01]  /*8ac0*/  F2FP.BF16.F32.PACK_AB R2, R30, R31 ;  /* 0x0000001f1e02723e */ /* 0x000fe200000010ff */
[----:B------:R-:W3:Y:S01]  /*8ad0*/  LDL.LU R89, [R1+0x10] ;  /* 0x0000100001597983 */ /* 0x000ee20000300800 */
[----:B------:R-:W-:Y:S01]  /*8ae0*/  USHF.L.U32 UR8, UR6, 0xb, URZ ;  /* 0x0000000b06087899 */ /* 0x000fe200080006ff */
[----:B------:R-:W1:Y:S08]  /*8af0*/  S2UR UR26, SR_CTAID.X ;  /* 0x00000000001a79c3 */ /* 0x000e700000002500 */
[----:B------:R-:W4:Y:S01]  /*8b00*/  S2UR UR27, SR_CTAID.Y ;  /* 0x00000000001b79c3 */ /* 0x000f220000002600 */
[----:B------:R-:W5:Y:S01]  /*8b10*/  LDL.LU R88, [R1+0xc] ;  /* 0x00000c0001587983 */ /* 0x000f620000300800 */
[----:B------:R-:W-:Y:S01]  /*8b20*/  UMOV UR9, URZ ;  /* 0x000000ff00097c82 */ /* 0x000fe20008000000 */
[----:B------:R-:W0:Y:S02]  /*8b30*/  LDCU.64 UR28, c[0x0][0x478] ;  /* 0x00008f00ff1c77ac */ /* 0x000e240008000a00 */
[----:B------:R-:W2:Y:S04]  /*8b40*/  LDL.LU R87, [R1+0x8] ;  /* 0x0000080001577983 */ /* 0x000ea80000300800 */
[----:B------:R-:W2:Y:S04]  /*8b50*/  LDL.LU R86, [R1+0x4] ;  /* 0x0000040001567983 */ /* 0x000ea80000300800 */
[----:B------:R-:W2:Y:S01]  /*8b60*/  LDL.LU R84, [R1] ;  /* 0x0000000001547983 */ /* 0x000ea20000300800 */
[C---:B------:R-:W-:Y:S01]  /*8b70*/  PRMT R3, R0.reuse, 0x7610, R3 ;  /* 0x0000761000037816 */ /* 0x040fe20000000003 */
[----:B------:R-:W-:Y:S01]  /*8b80*/  UIADD3 UR7, UPT, UPT, -UR8, UR15, URZ ;  /* 0x0000000f08077290 */ /* 0x000fe2000fffe1ff */
[----:B------:R-:W-:Y:S01]  /*8b90*/  PRMT R4, R0, 0x7632, R4 ;  /* 0x0000763200047816 */ /* 0x000fe20000000004 */
[----:B------:R-:W-:Y:S01]  /*8ba0*/  BAR.SYNC.DEFER_BLOCKING 0x0 ;  /* 0x0000000000007b1d */ /* 0x000fe20000010000 */
[----:B------:R-:W-:-:S02]  /*8bb0*/  F2FP.BF16.F32.PACK_AB R0, R28, R29 ;  /* 0x0000001d1c00723e */ /* 0x000fc400000010ff */
[----:B------:R-:W-:Y:S01]  /*8bc0*/  PRMT R38, R2, 0x7610, R38 ;  /* 0x0000761002267816 */ /* 0x000fe20000000026 */
[----:B------:R-:W-:Y:S01]  /*8bd0*/  IMAD.U32 R10, RZ, RZ, UR7 ;  /* 0x00000007ff0a7e24 */ /* 0x000fe2000f8e00ff */
[C---:B------:R-:W-:Y:S01]  /*8be0*/  PRMT R37, R0.reuse, 0x7610, R37 ;  /* 0x0000761000257816 */ /* 0x040fe20000000025 */
[----:B------:R-:W1:Y:S01]  /*8bf0*/  LDCU.128 UR12, c[0x0][0x420] ;  /* 0x00008400ff0c77ac */ /* 0x000e620008000c00 */
[----:B------:R-:W-:Y:S02]  /*8c00*/  PRMT R6, R0, 0x7632, R6 ;  /* 0x0000763200067816 */ /* 0x000fe40000000006 */
[----:B------:R-:W0:Y:S01]  /*8c10*/  S2R R0, SR_TID.X ;  /* 0x0000000000007919 */ /* 0x000e220000002100 */
[----:B------:R-:W-:Y:S02]  /*8c20*/  PRMT R5, R2, 0x7632, R5 ;  /* 0x0000763202057816 */ /* 0x000fe40000000005 */
[----:B------:R-:W-:Y:S02]  /*8c30*/  F2FP.BF16.F32.PACK_AB R2, R26, R27 ;  /* 0x0000001b1a02723e */ /* 0x000fe400000010ff */
[----:B------:R-:W-:-:S02]  /*8c40*/  LOP3.LUT R119, R119, 0x3e00, RZ, 0xc0, !PT ;  /* 0x00003e0077777812 */ /* 0x000fc400078ec0ff */
[----:B------:R-:W-:Y:S02]  /*8c50*/  PRMT R36, R2, 0x7610, R36 ;  /* 0x0000761002247816 */ /* 0x000fe40000000024 */
[----:B------:R-:W-:Y:S02]  /*8c60*/  PRMT R42, RZ, 0x7610, R42 ;  /* 0x00007610ff2a7816 */ /* 0x000fe4000000002a */
[----:B------:R-:W-:Y:S01]  /*8c70*/  PRMT R44, RZ, 0x7610, R44 ;  /* 0x00007610ff2c7816 */ /* 0x000fe2000000002c */
[----:B------:R4:W-:Y:S01]  /*8c80*/  STS.U16 [R148], R3 ;  /* 0x0000000394007388 */ /* 0x0009e20000000400 */
[----:B-1----:R-:W-:-:S03]  /*8c90*/  UIMAD.WIDE.U32 UR24, UR26, UR12, UR8 ;  /* 0x0000000c1a1872a5 */ /* 0x002fc6000f8e0008 */
[----:B------:R1:W-:Y:S01]  /*8ca0*/  STS.U16 [R147+0x2], R4 ;  /* 0x0000020493007388 */ /* 0x0003e20000000400 */
[----:B------:R-:W-:-:S03]  /*8cb0*/  UIMAD UR25, UR26, UR13, UR25 ;  /* 0x0000000d1a1972a4 */ /* 0x000fc6000f8e0219 */
[----:B------:R-:W-:Y:S01]  /*8cc0*/  STS.U16 [R76+0x4], R38 ;  /* 0x000004264c007388 */ /* 0x000fe20000000400 */
[----:B----4-:R-:W-:Y:S01]  /*8cd0*/  UIMAD.WIDE.U32 UR24, UR27, UR14, UR24 ;  /* 0x0000000e1b1872a5 */ /* 0x010fe2000f8e0018 */
[----:B------:R-:W-:Y:S02]  /*8ce0*/  F2FP.BF16.F32.PACK_AB R3, R24, R25 ;  /* 0x000000191803723e */ /* 0x000fe400000010ff */
[----:B------:R4:W-:Y:S01]  /*8cf0*/  STS.U16 [R75+0x6], R5 ;  /* 0x000006054b007388 */ /* 0x0009e20000000400 */
[----:B------:R-:W-:Y:S01]  /*8d00*/  UIMAD UR25, UR27, UR15, UR25 ;  /* 0x0000000f1b1972a4 */ /* 0x000fe2000f8e0219 */
[----:B-1----:R-:W-:Y:S01]  /*8d10*/  PRMT R4, R2, 0x7632, R4 ;  /* 0x0000763202047816 */ /* 0x002fe20000000004 */
[----:B------:R-:W1:Y:S01]  /*8d20*/  LDCU.128 UR12, c[0x0][0x410] ;  /* 0x00008200ff0c77ac */ /* 0x000e620008000c00 */
[----:B------:R-:W-:Y:S01]  /*8d30*/  F2FP.BF16.F32.PACK_AB R2, R22, R23 ;  /* 0x000000171602723e */ /* 0x000fe200000010ff */
[----:B------:R-:W-:Y:S01]  /*8d40*/  STS.U16 [R74+0x8], R37 ;  /* 0x000008254a007388 */ /* 0x000fe20000000400 */
[----:B------:R-:W-:-:S02]  /*8d50*/  PRMT R35, R3, 0x7610, R35 ;  /* 0x0000761003237816 */ /* 0x000fc40000000023 */
[C---:B------:R-:W-:Y:S01]  /*8d60*/  PRMT R8, R2.reuse, 0x7632, R8 ;  /* 0x0000763202087816 */ /* 0x040fe20000000008 */
[----:B------:R1:W-:Y:S01]  /*8d70*/  STS.U16 [R73+0xa], R6 ;  /* 0x00000a0649007388 */ /* 0x0003e20000000400 */
[----:B----4-:R-:W-:Y:S02]  /*8d80*/  PRMT R5, R2, 0x7610, R5 ;  /* 0x0000761002057816 */ /* 0x010fe40000000005 */
[----:B------:R-:W-:Y:S01]  /*8d90*/  PRMT R7, R3, 0x7632, R7 ;  /* 0x0000763203077816 */ /* 0x000fe20000000007 */
[----:B------:R-:W-:Y:S01]  /*8da0*/  STS.U16 [R72+0xc], R36 ;  /* 0x00000c2448007388 */ /* 0x000fe20000000400 */
[----:B------:R-:W-:Y:S02]  /*8db0*/  F2FP.BF16.F32.PACK_AB R2, R20, R21 ;  /* 0x000000151402723e */ /* 0x000fe400000010ff */
[----:B0-----:R-:W-:Y:S01]  /*8dc0*/  ISETP.NE.AND P0, PT, R0, RZ, PT ;  /* 0x000000ff0000720c */ /* 0x001fe20003f05270 */
[----:B------:R0:W-:Y:S01]  /*8dd0*/  STS.U16 [R71+0xe], R4 ;  /* 0x00000e0447007388 */ /* 0x0001e20000000400 */
[----:B------:R-:W-:-:S02]  /*8de0*/  F2FP.BF16.F32.PACK_AB R3, R34, R19 ;  /* 0x000000132203723e */ /* 0x000fc400000010ff */
[----:B-1----:R-:W-:Y:S01]  /*8df0*/  PRMT R6, R2, 0x7632, R6 ;  /* 0x0000763202067816 */ /* 0x002fe20000000006 */
[----:B------:R-:W-:Y:S04]  /*8e00*/  STS.U16 [R70+0x10], R35 ;  /* 0x0000102346007388 */ /* 0x000fe80000000400 */
[----:B------:R-:W-:Y:S01]  /*8e10*/  STS.U16 [R69+0x12], R7 ;  /* 0x0000120745007388 */ /* 0x000fe20000000400 */
[----:B0-----:R-:W-:-:S03]  /*8e20*/  PRMT R4, R3, 0x7632, R4 ;  /* 0x0000763203047816 */ /* 0x001fc60000000004 */
[----:B------:R-:W-:Y:S04]  /*8e30*/  STS.U16 [R68+0x14], R5 ;  /* 0x0000140544007388 */ /* 0x000fe80000000400 */
[----:B------:R-:W-:Y:S04]  /*8e40*/  STS.U16 [R67+0x16], R8 ;  /* 0x0000160843007388 */ /* 0x000fe80000000400 */
[----:B------:R-:W-:Y:S04]  /*8e50*/  STS.U16 [R66+0x18], R2 ;  /* 0x0000180242007388 */ /* 0x000fe80000000400 */
[----:B------:R0:W-:Y:S04]  /*8e60*/  STS.U16 [R65+0x1a], R6 ;  /* 0x00001a0641007388 */ /* 0x0001e80000000400 */
[----:B------:R1:W-:Y:S04]  /*8e70*/  STS.U16 [R64+0x1c], R3 ;  /* 0x00001c0340007388 */ /* 0x0003e80000000400 */
[----:B------:R-:W-:Y:S01]  /*8e80*/  STS.U16 [R63+0x1e], R4 ;  /* 0x00001e043f007388 */ /* 0x000fe20000000400 */
[----:B------:R-:W-:-:S03]  /*8e90*/  NOP ;  /* 0x0000000000007918 */ /* 0x000fc60000000000 */
[----:B------:R-:W-:Y:S01]  /*8ea0*/  LDS.U16 R43, [R165+0x140] ;  /* 0x00014000a52b7984 */ /* 0x000fe20000000400 */
[----:B0-----:R-:W-:-:S03]  /*8eb0*/  LOP3.LUT R6, R119, 0x1f, R0, 0xf8, !PT ;  /* 0x0000001f77067812 */ /* 0x001fc600078ef800 */
[----:B------:R-:W-:Y:S01]  /*8ec0*/  LDS.U16 R45, [R164+0x180] ;  /* 0x00018000a42d7984 */ /* 0x000fe20000000400 */
[C---:B-1----:R-:W-:Y:S02]  /*8ed0*/  IADD3 R3, P1, PT, R6.reuse, UR24, RZ ;  /* 0x0000001806037c10 */ /* 0x042fe4000ff3e0ff */
[C---:B------:R-:W-:Y:S01]  /*8ee0*/  LOP3.LUT R11, R6.reuse, 0x20, RZ, 0xfc, !PT ;  /* 0x00000020060b7812 */ /* 0x040fe200078efcff */
[----:B------:R-:W-:Y:S01]  /*8ef0*/  LDS.U16 R47, [R163+0x1c0] ;  /* 0x0001c000a32f7984 */ /* 0x000fe20000000400 */
[----:B------:R-:W-:Y:S01]  /*8f00*/  IADD3.X R12, PT, PT, RZ, UR25, RZ, P1, !PT ;  /* 0x00000019ff0c7c10 */ /* 0x000fe20008ffe4ff */
[----:B------:R-:W-:Y:S01]  /*8f10*/  UIMAD.WIDE.U32 UR24, UR26, UR12, UR8 ;  /* 0x0000000c1a1872a5 */ /* 0x000fe2000f8e0008 */
[C---:B------:R-:W-:Y:S01]  /*8f20*/  LEA R2, P5, R3.reuse, UR28, 0x1 ;  /* 0x0000001c03027c11 */ /* 0x040fe2000f8a08ff */
        /* <DEDUP_REMOVED lines=23> */
[----:B------:R-:W-:Y:S01]  /*90a0*/  LDS.U16 R61, [R150+0x380] ;  /* 0x00038000963d7984 */ /* 0x000fe20000000400 */
[----:B------:R-:W-:-:S03]  /*90b0*/  LOP3.LUT R18, R6, 0x1e0, RZ, 0xfc, !PT ;  /* 0x000001e006127812 */ /* 0x000fc600078efcff */
[----:B------:R-:W-:Y:S04]  /*90c0*/  LDS.U16 R77, [R149+0x3c0] ;  /* 0x0003c000954d7984 */ /* 0x000fe80000000400 */
[----:B---3--:R-:W-:Y:S04]  /*90d0*/  LDS.U16 R5, [R89] ;  /* 0x0000000059057984 */ /* 0x008fe80000000400 */
[----:B-----5:R-:W-:Y:S04]  /*90e0*/  LDS.U16 R35, [R88+0x40] ;  /* 0x0000400058237984 */ /* 0x020fe80000000400 */
[----:B--2---:R-:W-:Y:S04]  /*90f0*/  LDS.U16 R37, [R87+0x80] ;  /* 0x0000800057257984 */ /* 0x004fe80000000400 */
        /* <DEDUP_REMOVED lines=22> */
[----:B------:R-:W-:Y:S01]  /*9260*/  @!P2 STG.E.U16 desc[UR22][R2.64+0x180], R45 ;  /* 0x0001802d0200a986 */ /* 0x000fe2000c101516 */
[----:B--2---:R-:W-:Y:S02]  /*9270*/  LOP3.LUT R37, R6, 0x180, RZ, 0xfc, !PT ;  /* 0x0000018006257812 */ /* 0x004fe400078efcff */
[-C--:B------:R-:W-:Y:S01]  /*9280*/  ISETP.GE.AND P2, PT, R35, R4.reuse, PT ;  /* 0x000000042300720c */ /* 0x080fe20003f46270 */
[----:B------:R1:W-:Y:S01]  /*9290*/  @!P3 STG.E.U16 desc[UR22][R2.64+0x140], R43 ;  /* 0x0001402b0200b986 */ /* 0x0003e2000c101516 */
[-C--:B------:R-:W-:Y:S02]  /*92a0*/  ISETP.GE.AND P3, PT, R36, R4.reuse, PT ;  /* 0x000000042400720c */ /* 0x080fe40003f66270 */
[----:B---3--:R-:W-:Y:S01]  /*92b0*/  PRMT R39, RZ, 0x7610, R39 ;  /* 0x00007610ff277816 */ /* 0x008fe20000000027 */
[----:B------:R-:W-:Y:S01]  /*92c0*/  @!P1 STG.E.U16 desc[UR22][R2.64+0x1c0], R47 ;  /* 0x0001c02f02009986 */ /* 0x000fe2000c101516 */
[----:B------:R-:W-:-:S02]  /*92d0*/  ISETP.GE.AND P1, PT, R18, R4, PT ;  /* 0x000000041200720c */ /* 0x000fc40003f26270 */
[----:B----4-:R-:W-:Y:S01]  /*92e0*/  PRMT R41, RZ, 0x7610, R41 ;  /* 0x00007610ff297816 */ /* 0x010fe20000000029 */
[----:B------:R-:W-:Y:S01]  /*92f0*/  @!P4 STG.E.U16 desc[UR22][R2.64+0x200], R49 ;  /* 0x000200310200c986 */ /* 0x000fe2000c101516 */
[----:B------:R-:W-:-:S03]  /*9300*/  ISETP.GE.AND P4, PT, R37, R4, PT ;  /* 0x000000042500720c */ /* 0x000fc60003f86270 */
[----:B------:R-:W-:Y:S01]  /*9310*/  @!P5 STG.E.U16 desc[UR22][R2.64+0x240], R51 ;  /* 0x000240330200d986 */ /* 0x000fe2000c101516 */
[----:B------:R-:W-:Y:S02]  /*9320*/  ISETP.GE.AND P5, PT, R38, R4, PT ;  /* 0x000000042600720c */ /* 0x000fe40003fa6270 */
[----:B-1----:R-:W-:Y:S01]  /*9330*/  PRMT R43, RZ, 0x7610, R43 ;  /* 0x00007610ff2b7816 */ /* 0x002fe2000000002b */
[----:B------:R-:W-:Y:S01]  /*9340*/  @!P6 STG.E.U16 desc[UR22][R2.64+0x280], R53 ;  /* 0x000280350200e986 */ /* 0x000fe2000c101516 */
[----:B------:R-:W-:-:S03]  /*9350*/  IADD3 R5, P6, PT, R6, UR12, RZ ;  /* 0x0000000c06057c10 */ /* 0x000fc6000ffde0ff */
[----:B------:R-:W-:Y:S01]  /*9360*/  @!P3 STG.E.U16 desc[UR22][R2.64+0x340], R59 ;  /* 0x0003403b0200b986 */ /* 0x000fe2000c101516 */
[----:B------:R-:W-:Y:S02]  /*9370*/  ISETP.GE.AND P3, PT, R11, UR7, PT ;  /* 0x000000070b007c0c */ /* 0x000fe4000bf66270 */
[----:B------:R-:W-:Y:S01]  /*9380*/  IADD3.X R40, PT, PT, RZ, UR15, RZ, P6, !PT ;  /* 0x0000000fff287c10 */ /* 0x000fe2000b7fe4ff */
[----:B------:R-:W-:Y:S01]  /*9390*/  @!P4 STG.E.U16 desc[UR22][R2.64+0x300], R57 ;  /* 0x000300390200c986 */ /* 0x000fe2000c101516 */
[----:B------:R-:W-:Y:S01]  /*93a0*/  ISETP.GE.AND P4, PT, R7, UR7, PT ;  /* 0x0000000707007c0c */ /* 0x000fe2000bf86270 */
[----:B------:R-:W1:Y:S01]  /*93b0*/  LDCU.128 UR12, c[0x0][0x430] ;  /* 0x00008600ff0c77ac */ /* 0x000e620008000c00 */
[C---:B0-----:R-:W-:Y:S01]  /*93c0*/  LEA R4, P6, R5.reuse, UR24, 0x1 ;  /* 0x0000001805047c11 */ /* 0x041fe2000f8c08ff */
        /* <DEDUP_REMOVED lines=75> */
[----:B---3--:R-:W-:Y:S01]  /*9880*/  SHF.L.U32 R50, R5, 0x10, RZ ;  /* 0x0000001005327819 */ /* 0x008fe200000006ff */
[----:B------:R-:W-:Y:S02]  /*9890*/  FMUL.FTZ R43, R44, -1.4426950216293334961 ;  /* 0xbfb8aa3b2c2b7820 */ /* 0x000fe40000410000 */
[----:B------:R-:W3:Y:S01]  /*98a0*/  LDS.U16 R5, [R68+0x14] ;  /* 0x0000140044057984 */ /* 0x000ee20000000400 */
[----:B----4-:R-:W-:Y:S01]  /*98b0*/  SHF.L.U32 R46, R2, 0x10, RZ ;  /* 0x00000010022e7819 */ /* 0x010fe200000006ff */
[----:B------:R4:W3:Y:S02]  /*98c0*/  MUFU.EX2 R45, R43 ;  /* 0x0000002b002d7308 */ /* 0x0008e40000000800 */
[----:B------:R-:W3:Y:S01]  /*98d0*/  LDS.U16 R2, [R70+0x10] ;  /* 0x0000100046027984 */ /* 0x000ee20000000400 */
[----:B-----5:R-:W-:-:S03]  /*98e0*/  SHF.L.U32 R52, R39, 0x10, RZ ;  /* 0x0000001027347819 */ /* 0x020fc600000006ff */
[----:B------:R-:W5:Y:S01]  /*98f0*/  LDS.U16 R39, [R66+0x18] ;  /* 0x0000180042277984 */ /* 0x000f620000000400 */
[----:B0-----:R-:W-:Y:S01]  /*9900*/  SHF.L.U32 R54, R40, 0x10, RZ ;  /* 0x0000001028367819 */ /* 0x001fe200000006ff */
[----:B----4-:R-:W-:Y:S02]  /*9910*/  FMUL.FTZ R43, R50, -1.4426950216293334961 ;  /* 0xbfb8aa3b322b7820 */ /* 0x010fe40000410000 */
[----:B------:R-:W0:Y:S01]  /*9920*/  LDS.U16 R40, [R65+0x1a] ;  /* 0x00001a0041287984 */ /* 0x000e220000000400 */
[----:B-1----:R-:W-:-:S03]  /*9930*/  IMAD.U32 R48, R4, 0x10000, RZ ;  /* 0x0001000004307824 */ /* 0x002fc600078e00ff */
[----:B------:R-:W1:Y:S01]  /*9940*/  LDS.U16 R4, [R69+0x12] ;  /* 0x0000120045047984 */ /* 0x000e620000000400 */
[----:B------:R-:W-:Y:S01]  /*9950*/  SHF.L.U32 R56, R41, 0x10, RZ ;  /* 0x0000001029387819 */ /* 0x000fe200000006ff */
[----:B------:R4:W-:Y:S02]  /*9960*/  MUFU.EX2 R51, R43 ;  /* 0x0000002b00337308 */ /* 0x0009e40000000800 */
[----:B------:R-:W1:Y:S04]  /*9970*/  LDS.U16 R41, [R64+0x1c] ;  /* 0x00001c0040297984 */ /* 0x000e680000000400 */
[----:B----4-:R-:W4:Y:S01]  /*9980*/  LDS.U16 R43, [R63+0x1e] ;  /* 0x00001e003f2b7984 */ /* 0x010f220000000400 */
[----:B------:R-:W-:Y:S01]  /*9990*/  FMUL.FTZ R53, R52, -1.4426950216293334961 ;  /* 0xbfb8aa3b34357820 */ /* 0x000fe20000410000 */
[----:B------:R-:W-:Y:S01]  /*99a0*/  FMUL.FTZ R47, R46, -1.4426950216293334961 ;  /* 0xbfb8aa3b2e2f7820 */ /* 0x000fe20000410000 */
[----:B------:R-:W-:Y:S01]  /*99b0*/  FMUL.FTZ R49, R48, -1.4426950216293334961 ;  /* 0xbfb8aa3b30317820 */ /* 0x000fe20000410000 */
[----:B------:R5:W-:Y:S01]  /*99c0*/  @!P5 STL [R1+0x14], R78 ;  /* 0x0000144e0100d387 */ /* 0x000be20000100800 */
[----:B------:R-:W-:Y:S01]  /*99d0*/  FMUL.FTZ R55, R54, -1.4426950216293334961 ;  /* 0xbfb8aa3b36377820 */ /* 0x000fe20000410000 */
[----:B--2---:R-:W-:Y:S01]  /*99e0*/  IMAD.U32 R58, R3, 0x10000, RZ ;  /* 0x00010000033a7824 */ /* 0x004fe200078e00ff */
[----:B------:R-:W2:Y:S01]  /*99f0*/  MUFU.EX2 R53, R53 ;  /* 0x0000003500357308 */ /* 0x000ea20000000800 */
[----:B------:R-:W-:Y:S01]  /*9a00*/  SHF.L.U32 R42, R42, 0x10, RZ ;  /* 0x000000102a2a7819 */ /* 0x000fe200000006ff */
[----:B------:R-:W-:Y:S01]  /*9a10*/  FMUL.FTZ R57, R56, -1.4426950216293334961 ;  /* 0xbfb8aa3b38397820 */ /* 0x000fe20000410000 */
[----:B---3--:R-:W-:-:S02]  /*9a20*/  SHF.L.U32 R62, R5, 0x10, RZ ;  /* 0x00000010053e7819 */ /* 0x008fc400000006ff */
[----:B------:R-:W-:-:S03]  /*9a30*/  SHF.L.U32 R60, R2, 0x10, RZ ;  /* 0x00000010023c7819 */ /* 0x000fc600000006ff */
[----:B------:R-:W3:Y:S01]  /*9a40*/  MUFU.EX2 R47, R47 ;  /* 0x0000002f002f7308 */ /* 0x000ee20000000800 */
[----:B------:R-:W-:Y:S01]  /*9a50*/  FMUL.FTZ R59, R58, -1.4426950216293334961 ;  /* 0xbfb8aa3b3a3b7820 */ /* 0x000fe20000410000 */
[----:B-----5:R-:W-:Y:S01]  /*9a60*/  IMAD.U32 R78, R39, 0x10000, RZ ;  /* 0x00010000274e7824 */ /* 0x020fe200078e00ff */
[----:B0-----:R-:W-:-:S05]  /*9a70*/  SHF.L.U32 R2, R40, 0x10, RZ ;  /* 0x0000001028027819 */ /* 0x001fca00000006ff */
[----:B------:R-:W0:Y:S01]  /*9a80*/  MUFU.EX2 R49, R49 ;  /* 0x0000003100317308 */ /* 0x000e220000000800 */
[----:B-1----:R-:W-:Y:S01]  /*9a90*/  SHF.L.U32 R3, R4, 0x10, RZ ;  /* 0x0000001004037819 */ /* 0x002fe200000006ff */
[----:B------:R-:W-:Y:S01]  /*9aa0*/  FMUL.FTZ R4, R60, -1.4426950216293334961 ;  /* 0xbfb8aa3b3c047820 */ /* 0x000fe20000410000 */
[----:B------:R-:W-:Y:S01]  /*9ab0*/  FMUL.FTZ R39, R78, -1.4426950216293334961 ;  /* 0xbfb8aa3b4e277820 */ /* 0x000fe20000410000 */
[----:B------:R-:W-:Y:S01]  /*9ac0*/  SHF.L.U32 R41, R41, 0x10, RZ ;  /* 0x0000001029297819 */ /* 0x000fe200000006ff */
[----:B------:R-:W-:-:S03]  /*9ad0*/  FMUL.FTZ R79, R2, -1.4426950216293334961 ;  /* 0xbfb8aa3b024f7820 */ /* 0x000fc60000410000 */
[----:B------:R-:W1:Y:S01]  /*9ae0*/  MUFU.EX2 R55, R55 ;  /* 0x0000003700377308 */ /* 0x000e620000000800 */
[----:B------:R-:W-:Y:S01]  /*9af0*/  FMUL.FTZ R61, R3, -1.4426950216293334961 ;  /* 0xbfb8aa3b033d7820 */ /* 0x000fe20000410000 */
[----:B------:R-:W-:Y:S01]  /*9b00*/  FMUL.FTZ R5, R62, -1.4426950216293334961 ;  /* 0xbfb8aa3b3e057820 */ /* 0x000fe20000410000 */
[----:B------:R-:W-:Y:S01]  /*9b10*/  FMUL.FTZ R77, R42, -1.4426950216293334961 ;  /* 0xbfb8aa3b2a4d7820 */ /* 0x000fe20000410000 */
[----:B----4-:R-:W-:Y:S01]  /*9b20*/  SHF.L.U32 R80, R43, 0x10, RZ ;  /* 0x000000102b507819 */ /* 0x010fe200000006ff */
[----:B------:R-:W-:-:S03]  /*9b30*/  FMUL.FTZ R43, R41, -1.4426950216293334961 ;  /* 0xbfb8aa3b292b7820 */ /* 0x000fc60000410000 */
[----:B------:R-:W4:Y:S01]  /*9b40*/  MUFU.EX2 R57, R57 ;  /* 0x0000003900397308 */ /* 0x000f220000000800 */
[----:B------:R-:W-:-:S07]  /*9b50*/  FMUL.FTZ R81, R80, -1.4426950216293334961 ;  /* 0xbfb8aa3b50517820 */ /* 0x000fce0000410000 */
[----:B------:R-:W5:Y:S08]  /*9b60*/  MUFU.EX2 R59, R59 ;  /* 0x0000003b003b7308 */ /* 0x000f700000000800 */
[----:B------:R-:W5:Y:S01]  /*9b70*/  MUFU.EX2 R40, R39 ;  /* 0x0000002700287308 */ /* 0x000f620000000800 */
[----:B------:R-:W-:-:S07]  /*9b80*/  FADD.FTZ R45, R45, 1 ;  /* 0x3f8000002d2d7421 */ /* 0x000fce0000010000 */
[----:B------:R-:W5:Y:S01]  /*9b90*/  MUFU.EX2 R4, R4 ;  /* 0x0000000400047308 */ /* 0x000f620000000800 */
[----:B--2---:R-:W-:-:S07]  /*9ba0*/  FADD.FTZ R53, R53, 1 ;  /* 0x3f80000035357421 */ /* 0x004fce0000010000 */
[----:B------:R-:W2:Y:S01]  /*9bb0*/  MUFU.EX2 R79, R79 ;  /* 0x0000004f004f7308 */ /* 0x000ea20000000800 */
[----:B---3--:R-:W-:-:S07]  /*9bc0*/  FADD.FTZ R47, R47, 1 ;  /* 0x3f8000002f2f7421 */ /* 0x008fce0000010000 */
[----:B------:R-:W3:Y:S08]  /*9bd0*/  MUFU.EX2 R61, R61 ;  /* 0x0000003d003d7308 */ /* 0x000ef00000000800 */
[----:B------:R-:W3:Y:S08]  /*9be0*/  MUFU.EX2 R5, R5 ;  /* 0x0000000500057308 */ /* 0x000ef00000000800 */
[----:B------:R-:W3:Y:S01]  /*9bf0*/  MUFU.EX2 R77, R77 ;  /* 0x0000004d004d7308 */ /* 0x000ee20000000800 */
[----:B0-----:R-:W-:-:S07]  /*9c00*/  FADD.FTZ R49, R49, 1 ;  /* 0x3f80000031317421 */ /* 0x001fce0000010000 */
[----:B------:R-:W0:Y:S01]  /*9c10*/  MUFU.EX2 R43, R43 ;  /* 0x0000002b002b7308 */ /* 0x000e220000000800 */
[----:B------:R-:W-:-:S07]  /*9c20*/  FADD.FTZ R51, R51, 1 ;  /* 0x3f80000033337421 */ /* 0x000fce0000010000 */
[----:B------:R-:W0:Y:S01]  /*9c30*/  MUFU.EX2 R81, R81 ;  /* 0x0000005100517308 */ /* 0x000e220000000800 */
[----:B-1----:R-:W-:Y:S01]  /*9c40*/  FADD.FTZ R55, R55, 1 ;  /* 0x3f80000037377421 */ /* 0x002fe20000010000 */
[----:B----4-:R-:W-:Y:S01]  /*9c50*/  FADD.FTZ R57, R57, 1 ;  /* 0x3f80000039397421 */ /* 0x010fe20000010000 */
[----:B-----5:R-:W-:Y:S01]  /*9c60*/  FADD.FTZ R59, R59, 1 ;  /* 0x3f8000003b3b7421 */ /* 0x020fe20000010000 */
[----:B------:R-:W-:-:S04]  /*9c70*/  FADD.FTZ R40, R40, 1 ;  /* 0x3f80000028287421 */ /* 0x000fc80000010000 */
[----:B------:R-:W1:Y:S01]  /*9c80*/  MUFU.RCP R45, R45 ;  /* 0x0000002d002d7308 */ /* 0x000e620000001000 */
[----:B------:R-:W-:Y:S01]  /*9c90*/  FADD.FTZ R4, R4, 1 ;  /* 0x3f80000004047421 */ /* 0x000fe20000010000 */
[----:B--2---:R-:W-:Y:S01]  /*9ca0*/  FADD.FTZ R79, R79, 1 ;  /* 0x3f8000004f4f7421 */ /* 0x004fe20000010000 */
[----:B---3--:R-:W-:-:S05]  /*9cb0*/  FADD.FTZ R61, R61, 1 ;  /* 0x3f8000003d3d7421 */ /* 0x008fca0000010000 */
[----:B------:R-:W2:Y:S01]  /*9cc0*/  MUFU.RCP R53, R53 ;  /* 0x0000003500357308 */ /* 0x000ea20000001000 */
[----:B------:R-:W-:Y:S01]  /*9cd0*/  FADD.FTZ R39, R5, 1 ;  /* 0x3f80000005277421 */ /* 0x000fe20000010000 */
[----:B------:R-:W-:-:S06]  /*9ce0*/  FADD.FTZ R77, R77, 1 ;  /* 0x3f8000004d4d7421 */ /* 0x000fcc0000010000 */
[----:B------:R-:W3:Y:S01]  /*9cf0*/  MUFU.RCP R47, R47 ;  /* 0x0000002f002f7308 */ /* 0x000ee20000001000 */
[----:B0-----:R-:W-:-:S07]  /*9d00*/  FADD.FTZ R43, R43, 1 ;  /* 0x3f8000002b2b7421 */ /* 0x001fce0000010000 */
[----:B------:R-:W0:Y:S01]  /*9d10*/  MUFU.RCP R49, R49 ;  /* 0x0000003100317308 */ /* 0x000e220000001000 */
[----:B------:R-:W-:-:S07]  /*9d20*/  FADD.FTZ R81, R81, 1 ;  /* 0x3f80000051517421 */ /* 0x000fce0000010000 */
[----:B------:R-:W4:Y:S08]  /*9d30*/  MUFU.RCP R51, R51 ;  /* 0x0000003300337308 */ /* 0x000f300000001000 */
[----:B------:R-:W5:Y:S08]  /*9d40*/  MUFU.RCP R55, R55 ;  /* 0x0000003700377308 */ /* 0x000f700000001000 */
[----:B------:R-:W5:Y:S08]  /*9d50*/  MUFU.RCP R85, R40 ;  /* 0x0000002800557308 */ /* 0x000f700000001000 */
[----:B------:R-:W5:Y:S08]  /*9d60*/  MUFU.RCP R83, R4 ;  /* 0x0000000400537308 */ /* 0x000f700000001000 */
[----:B------:R-:W5:Y:S08]  /*9d70*/  MUFU.RCP R57, R57 ;  /* 0x0000003900397308 */ /* 0x000f700000001000 */
[----:B------:R-:W5:Y:S01]  /*9d80*/  MUFU.RCP R59, R59 ;  /* 0x0000003b003b7308 */ /* 0x000f620000001000 */
[----:B-1----:R-:W-:-:S07]  /*9d90*/  FMUL.FTZ R44, R44, R45 ;  /* 0x0000002d2c2c7220 */ /* 0x002fce0000410000 */
[----:B------:R-:W1:Y:S01]  /*9da0*/  MUFU.RCP R82, R61 ;  /* 0x0000003d00527308 */ /* 0x000e620000001000 */
[----:B--2---:R-:W-:-:S07]  /*9db0*/  FMUL.FTZ R52, R52, R53 ;  /* 0x0000003534347220 */ /* 0x004fce0000410000 */
[----:B------:R-:W2:Y:S01]  /*9dc0*/  MUFU.RCP R79, R79 ;  /* 0x0000004f004f7308 */ /* 0x000ea20000001000 */
[----:B---3--:R-:W-:-:S07]  /*9dd0*/  FMUL.FTZ R5, R46, R47 ;  /* 0x0000002f2e057220 */ /* 0x008fce0000410000 */
[----:B------:R-:W3:Y:S08]  /*9de0*/  MUFU.RCP R39, R39 ;  /* 0x0000002700277308 */ /* 0x000ef00000001000 */
[----:B------:R-:W3:Y:S08]  /*9df0*/  MUFU.RCP R77, R77 ;  /* 0x0000004d004d7308 */ /* 0x000ef00000001000 */
[----:B------:R-:W3:Y:S01]  /*9e00*/  MUFU.RCP R4, R43 ;  /* 0x0000002b00047308 */ /* 0x000ee20000001000 */
[----:B------:R-:W-:Y:S01]  /*9e10*/  FMUL.FTZ R44, R44, R33 ;  /* 0x000000212c2c7220 */ /* 0x000fe20000410000 */
[----:B0-----:R-:W-:Y:S01]  /*9e20*/  FMUL.FTZ R48, R48, R49 ;  /* 0x0000003130307220 */ /* 0x001fe20000410000 */
[----:B----4-:R-:W-:-:S05]  /*9e30*/  FMUL.FTZ R33, R50, R51 ;  /* 0x0000003332217220 */ /* 0x010fca0000410000 */
[----:B------:R-:W0:Y:S01]  /*9e40*/  MUFU.RCP R81, R81 ;  /* 0x0000005100517308 */ /* 0x000e220000001000 */
[----:B------:R-:W-:Y:S01]  /*9e50*/  FMUL.FTZ R52, R52, R29 ;  /* 0x0000001d34347220 */ /* 0x000fe20000410000 */
[----:B------:R-:W-:Y:S01]  /*9e60*/  FMUL.FTZ R5, R5, R32 ;  /* 0x0000002005057220 */ /* 0x000fe20000410000 */
[----:B-----5:R-:W-:Y:S01]  /*9e70*/  FMUL.FTZ R29, R54, R55 ;  /* 0x00000037361d7220 */ /* 0x020fe20000410000 */
[----:B------:R-:W-:Y:S01]  /*9e80*/  FMUL.FTZ R78, R78, R85 ;  /* 0x000000554e4e7220 */ /* 0x000fe20000410000 */
[----:B------:R-:W-:Y:S01]  /*9e90*/  FMUL.FTZ R48, R48, R31 ;  /* 0x0000001f30307220 */ /* 0x000fe20000410000 */
[----:B------:R-:W-:Y:S01]  /*9ea0*/  FMUL.FTZ R60, R60, R83 ;  /* 0x000000533c3c7220 */ /* 0x000fe20000410000 */
[----:B------:R-:W-:Y:S01]  /*9eb0*/  FMUL.FTZ R33, R33, R30 ;  /* 0x0000001e21217220 */ /* 0x000fe20000410000 */
[----:B------:R-:W-:Y:S01]  /*9ec0*/  FMUL.FTZ R56, R56, R57 ;  /* 0x0000003938387220 */ /* 0x000fe20000410000 */
[----:B------:R-:W-:Y:S01]  /*9ed0*/  FMUL.FTZ R31, R58, R59 ;  /* 0x0000003b3a1f7220 */ /* 0x000fe20000410000 */
[----:B------:R-:W-:Y:S01]  /*9ee0*/  FMUL.FTZ R29, R29, R28 ;  /* 0x0000001c1d1d7220 */ /* 0x000fe20000410000 */
[----:B-1----:R-:W-:Y:S01]  /*9ef0*/  FMUL.FTZ R3, R3, R82 ;  /* 0x0000005203037220 */ /* 0x002fe20000410000 */
[----:B------:R-:W-:Y:S01]  /*9f00*/  FMUL.FTZ R78, R78, R21 ;  /* 0x000000154e4e7220 */ /* 0x000fe20000410000 */
[----:B------:R-:W-:Y:S01]  /*9f10*/  FMUL.FTZ R60, R60, R25 ;  /* 0x000000193c3c7220 */ /* 0x000fe20000410000 */
[----:B--2---:R-:W-:Y:S01]  /*9f20*/  FMUL.FTZ R21, R2, R79 ;  /* 0x0000004f02157220 */ /* 0x004fe20000410000 */
[----:B------:R-:W-:Y:S01]  /*9f30*/  F2FP.BF16.F32.PACK_AB R44, R5, R44 ;  /* 0x0000002c052c723e */ /* 0x000fe200000010ff */
[----:B------:R-:W-:Y:S01]  /*9f40*/  BAR.SYNC.DEFER_BLOCKING 0x0 ;  /* 0x0000000000007b1d */ /* 0x000fe20000010000 */
[----:B------:R-:W-:Y:S01]  /*9f50*/  FMUL.FTZ R56, R56, R27 ;  /* 0x0000001b38387220 */ /* 0x000fe20000410000 */
[----:B------:R-:W-:Y:S01]  /*9f60*/  FMUL.FTZ R31, R31, R26 ;  /* 0x0000001a1f1f7220 */ /* 0x000fe20000410000 */
[----:B---3--:R-:W-:Y:S01]  /*9f70*/  FMUL.FTZ R62, R62, R39 ;  /* 0x000000273e3e7220 */ /* 0x008fe20000410000 */
[----:B------:R-:W-:Y:S01]  /*9f80*/  FMUL.FTZ R25, R42, R77 ;  /* 0x0000004d2a197220 */ /* 0x000fe20000410000 */
[----:B------:R-:W-:Y:S01]  /*9f90*/  FMUL.FTZ R2, R41, R4 ;  /* 0x0000000429027220 */ /* 0x000fe20000410000 */
[----:B------:R-:W-:Y:S01]  /*9fa0*/  F2FP.BF16.F32.PACK_AB R33, R33, R48 ;  /* 0x000000302121723e */ /* 0x000fe200000010ff */
[----:B------:R-:W-:Y:S01]  /*9fb0*/  FMUL.FTZ R3, R3, R24 ;  /* 0x0000001803037220 */ /* 0x000fe20000410000 */
[----:B------:R-:W-:Y:S01]  /*9fc0*/  PRMT R4, R44, 0x7632, R4 ;  /* 0x000076322c047816 */ /* 0x000fe20000000004 */
[----:B------:R-:W-:Y:S01]  /*9fd0*/  FMUL.FTZ R62, R62, R23 ;  /* 0x000000173e3e7220 */ /* 0x000fe20000410000 */
[----:B------:R-:W-:Y:S01]  /*9fe0*/  F2FP.BF16.F32.PACK_AB R29, R29, R52 ;  /* 0x000000341d1d723e */ /* 0x000fe200000010ff */
[----:B------:R-:W-:Y:S01]  /*9ff0*/  FMUL.FTZ R25, R25, R22 ;  /* 0x0000001619197220 */ /* 0x000fe20000410000 */
[----:B0-----:R-:W-:Y:S01]  /*a000*/  FMUL.FTZ R5, R80, R81 ;  /* 0x0000005150057220 */ /* 0x001fe20000410000 */
[----:B------:R-:W-:Y:S01]  /*a010*/  FMUL.FTZ R2, R2, R19 ;  /* 0x0000001302027220 */ /* 0x000fe20000410000 */
[----:B------:R-:W-:Y:S01]  /*a020*/  FMUL.FTZ R21, R21, R20 ;  /* 0x0000001415157220 */ /* 0x000fe20000410000 */
[----:B------:R-:W-:-:S02]  /*a030*/  PRMT R19, R33, 0x7632, R19 ;  /* 0x0000763221137816 */ /* 0x000fc40000000013 */
[----:B------:R-:W-:Y:S01]  /*a040*/  F2FP.BF16.F32.PACK_AB R31, R31, R56 ;  /* 0x000000381f1f723e */ /* 0x000fe200000010ff */
[----:B------:R-:W-:Y:S01]  /*a050*/  FMUL.FTZ R5, R5, R34 ;  /* 0x0000002205057220 */ /* 0x000fe20000410000 */
[----:B------:R-:W-:Y:S02]  /*a060*/  PRMT R20, R29, 0x7632, R20 ;  /* 0x000076321d147816 */ /* 0x000fe40000000014 */
[----:B------:R-:W-:Y:S01]  /*a070*/  F2FP.BF16.F32.PACK_AB R3, R3, R60 ;  /* 0x0000003c0303723e */ /* 0x000fe200000010ff */
[----:B------:R-:W-:Y:S01]  /*a080*/  STS.U16 [R148], R44 ;  /* 0x0000002c94007388 */ /* 0x000fe20000000400 */
[----:B------:R-:W-:Y:S02]  /*a090*/  PRMT R22, R31, 0x7632, R22 ;  /* 0x000076321f167816 */ /* 0x000fe40000000016 */
[----:B------:R-:W-:Y:S01]  /*a0a0*/  F2FP.BF16.F32.PACK_AB R25, R25, R62 ;  /* 0x0000003e1919723e */ /* 0x000fe200000010ff */
[----:B------:R0:W-:Y:S01]  /*a0b0*/  STS.U16 [R147+0x2], R4 ;  /* 0x0000020493007388 */ /* 0x0001e20000000400 */
[----:B------:R-:W-:-:S03]  /*a0c0*/  F2FP.BF16.F32.PACK_AB R21, R21, R78 ;  /* 0x0000004e1515723e */ /* 0x000fc600000010ff */
[----:B------:R1:W-:Y:S01]  /*a0d0*/  STS.U16 [R76+0x4], R33 ;  /* 0x000004214c007388 */ /* 0x0003e20000000400 */
[----:B------:R-:W-:-:S03]  /*a0e0*/  F2FP.BF16.F32.PACK_AB R2, R5, R2 ;  /* 0x000000020502723e */ /* 0x000fc600000010ff */
[----:B------:R-:W-:Y:S01]  /*a0f0*/  STS.U16 [R75+0x6], R19 ;  /* 0x000006134b007388 */ /* 0x000fe20000000400 */
[----:B0-----:R-:W-:-:S03]  /*a100*/  PRMT R4, R3, 0x7632, R4 ;  /* 0x0000763203047816 */ /* 0x001fc60000000004 */
[----:B------:R-:W-:Y:S01]  /*a110*/  STS.U16 [R74+0x8], R29 ;  /* 0x0000081d4a007388 */ /* 0x000fe20000000400 */
[----:B------:R-:W-:-:S03]  /*a120*/  PRMT R24, R21, 0x7632, R24 ;  /* 0x0000763215187816 */ /* 0x000fc60000000018 */
[----:B------:R0:W-:Y:S01]  /*a130*/  STS.U16 [R73+0xa], R20 ;  /* 0x00000a1449007388 */ /* 0x0001e20000000400 */
[----:B-1----:R-:W-:-:S03]  /*a140*/  PRMT R33, R21, 0x7610, R33 ;  /* 0x0000761015217816 */ /* 0x002fc60000000021 */
[----:B------:R-:W-:Y:S04]  /*a150*/  STS.U16 [R72+0xc], R31 ;  /* 0x00000c1f48007388 */ /* 0x000fe80000000400 */
[----:B------:R1:W-:Y:S01]  /*a160*/  STS.U16 [R71+0xe], R22 ;  /* 0x00000e1647007388 */ /* 0x0003e20000000400 */
[----:B0-----:R-:W-:-:S03]  /*a170*/  PRMT R20, R25, 0x7632, R20 ;  /* 0x0000763219147816 */ /* 0x001fc60000000014 */
[----:B------:R0:W-:Y:S04]  /*a180*/  STS.U16 [R70+0x10], R3 ;  /* 0x0000100346007388 */ /* 0x0001e80000000400 */
[----:B------:R-:W-:Y:S01]  /*a190*/  STS.U16 [R69+0x12], R4 ;  /* 0x0000120445007388 */ /* 0x000fe20000000400 */
[----:B-1----:R-:W-:-:S03]  /*a1a0*/  PRMT R22, R2, 0x7632, R22 ;  /* 0x0000763202167816 */ /* 0x002fc60000000016 */
[----:B------:R-:W-:Y:S04]  /*a1b0*/  STS.U16 [R68+0x14], R25 ;  /* 0x0000141944007388 */ /* 0x000fe80000000400 */
[----:B------:R-:W-:Y:S04]  /*a1c0*/  STS.U16 [R67+0x16], R20 ;  /* 0x0000161443007388 */ /* 0x000fe80000000400 */
        /* <DEDUP_REMOVED lines=23> */
[----:B------:R-:W2:Y:S01]  /*a340*/  LDS R4, [UR21+0x1080] ;  /* 0x00108015ff047984 */ /* 0x000ea20008000800 */
[----:B------:R-:W-:-:S04]  /*a350*/  UIMAD UR9, UR26, UR13, UR9 ;  /* 0x0000000d1a0972a4 */ /* 0x000fc8000f8e0209 */
[----:B------:R-:W-:-:S04]  /*a360*/  UIMAD.WIDE.U32 UR8, UR27, UR14, UR8 ;  /* 0x0000000e1b0872a5 */ /* 0x000fc8000f8e0008 */
[----:B------:R-:W-:Y:S02]  /*a370*/  UIMAD UR15, UR27, UR15, UR9 ;  /* 0x0000000f1b0f72a4 */ /* 0x000fe4000f8e0209 */
[----:B0-----:R-:W-:-:S04]  /*a380*/  IADD3 R3, P0, PT, R6, UR8, RZ ;  /* 0x0000000806037c10 */ /* 0x001fc8000ff1e0ff */
[----:B-1----:R-:W-:Y:S02]  /*a390*/  IADD3.X R10, PT, PT, RZ, UR15, RZ, P0, !PT ;  /* 0x0000000fff0a7c10 */ /* 0x002fe400087fe4ff */
[----:B------:R-:W-:-:S04]  /*a3a0*/  LEA R2, P3, R3, UR24, 0x1 ;  /* 0x0000001803027c11 */ /* 0x000fc8000f8608ff */
[----:B------:R-:W-:Y:S02]  /*a3b0*/  LEA.HI.X R3, R3, UR25, R10, 0x1, P3 ;  /* 0x0000001903037c11 */ /* 0x000fe400098f0c0a */
[-C--:B--2---:R-:W-:Y:S02]  /*a3c0*/  ISETP.GE.AND P2, PT, R6, R4.reuse, PT ;  /* 0x000000040600720c */ /* 0x084fe40003f46270 */
        /* <DEDUP_REMOVED lines=41> */
.L_x_245:
        /* <DEDUP_REMOVED lines=10> */
.L_x_5003:


//--------------------- .text._Z25selective_scan_fwd_kernelI32Selective_Scan_fwd_kernel_traitsILi128ELi16ELi1ELb0ELb1ELb1ELb0EN3c108BFloat16ENS1_7complexIfEEEEv13SSMParamsBase --------------------------
	.section	.text._Z25selective_scan_fwd_kernelI32Selective_Scan_fwd_kernel_traitsILi128ELi16ELi1ELb0ELb1ELb1ELb0EN3c108BFloat16ENS1_7complexIfEEEEv13SSMParamsBase,"ax",@progbits
	.align	128
        .global         _Z25selective_scan_fwd_kernelI32Selective_Scan_fwd_kernel_traitsILi128ELi16ELi1ELb0ELb1ELb1ELb0EN3c108BFloat16ENS1_7complexIfEEEEv13SSMParamsBase
        .type           _Z25selective_scan_fwd_kernelI32Selective_Scan_fwd_kernel_traitsILi128ELi16ELi1ELb0ELb1ELb1ELb0EN3c108BFloat16ENS1_7complexIfEEEEv13SSMParamsBase,@function
        .size           _Z25selective_scan_fwd_kernelI32Selective_Scan_fwd_kernel_traitsILi128ELi16ELi1ELb0ELb1ELb1ELb0EN3c108BFloat16ENS1_7complexIfEEEEv13SSMParamsBase,(.L_x_5004 - _Z25selective_scan_fwd_kernelI32Selective_Scan_fwd_kernel_traitsILi128ELi16ELi1ELb0ELb1ELb1ELb0EN3c108BFloat16ENS1_7complexIfEEEEv13SSMParamsBase)
        .other          _Z25selective_scan_fwd_kernelI32Selective_Scan_fwd_kernel_traitsILi128ELi16ELi1ELb0ELb1ELb1ELb0EN3c108BFloat16ENS1_7complexIfEEEEv13SSMParamsBase,@"STO_CUDA_ENTRY STV_DEFAULT"
_Z25selective_scan_fwd_kernelI32Selective_Scan_fwd_kernel_traitsILi128ELi16ELi1ELb0ELb1ELb1ELb0EN3c108BFloat16ENS1_7complexIfEEEEv13SSMParamsBase:
.text._Z25selective_scan_fwd_kernelI32Selective_Scan_fwd_kernel_traitsILi128ELi16ELi1ELb0ELb1ELb1ELb0EN3c108BFloat16ENS1_7complexIfEEEEv13SSMParamsBase:
[----:B------:R-:W0:Y:S01]  /*0000*/  LDC R1, c[0x0][0x37c] ;  /* 0x0000df00ff017b82 */ /* 0x000e220000000800 */
[----:B------:R-:W1:Y:S07]  /*0010*/  LDCU.64 UR4, c[0x0][0x470] ;  /* 0x00008e00ff0477ac */ /* 0x000e6e0008000a00 */
[----:B------:R-:W2:Y:S01]  /*0020*/  S2UR UR20, SR_CTAID.Y ;  /* 0x00000000001479c3 */ /* 0x000ea20000002600 */
[----:B0-----:R-:W-:Y:S01]  /*0030*/  IADD3 R1, PT, PT, R1, -0x98, RZ ;  /* 0xffffff6801017810 */ /* 0x001fe20007ffe0ff */
[----:B------:R-:W0:Y:S01]  /*0040*/  LDCU.64 UR26, c[0x0][0x358] ;  /* 0x00006b00ff1a77ac */ /* 0x000e220008000a00 */
[----:B------:R-:W3:Y:S01]  /*0050*/  LDCU UR34, c[0x0][0x398] ;  /* 0x00007300ff2277ac */ /* 0x000ee20008000800 */
[----:B------:R-:W4:Y:S01]  /*0060*/  LDCU.128 UR8, c[0x0][0x450] ;  /* 0x00008a00ff0877ac */ /* 0x000f220008000c00 */
[----:B------:R-:W0:Y:S01]  /*0070*/  S2R R7, SR_CTAID.Y ;  /* 0x0000000000077919 */ /* 0x000e220000002600 */
[----:B------:R-:W0:Y:S01]  /*0080*/  LDCU.128 UR16, c[0x0][0x400] ;  /* 0x00008000ff1077ac */ /* 0x000e220008000c00 */
[----:B-1----:R-:W-:Y:S01]  /*0090*/  UISETP.NE.U32.AND UP1, UPT, UR4, URZ, UPT ;  /* 0x000000ff0400728c */ /* 0x002fe2000bf25070 */
[----:B------:R-:W1:Y:S03]  /*00a0*/  LDCU.128 UR12, c[0x0][0x3f0] ;  /* 0x00007e00ff0c77ac */ /* 0x000e660008000c00 */
[----:B------:R-:W-:Y:S01]  /*00b0*/  UISETP.NE.AND.EX UP1, UPT, UR5, URZ, UPT, UP1 ;  /* 0x000000ff0500728c */ /* 0x000fe2000bf25310 */
[----:B---3--:R-:W-:Y:S01]  /*00c0*/  IMAD.U32 R0, RZ, RZ, UR34 ;  /* 0x00000022ff007e24 */ /* 0x008fe2000f8e00ff */
[----:B------:R-:W3:Y:S04]  /*00d0*/  LDCU.64 UR30, c[0x0][0x3d0] ;  /* 0x00007a00ff1e77ac */ /* 0x000ee80008000a00 */
[----:B------:R-:W-:Y:S01]  /*00e0*/  PLOP3.LUT P1, PT, PT, PT, UP1, 0x80, 0x8 ;  /* 0x000000000008781c */ /* 0x000fe20003f2f018 */
[----:B----4-:R-:W-:-:S04]  /*00f0*/  UISETP.NE.U32.AND UP0, UPT, UR10, URZ, UPT ;  /* 0x000000ff0a00728c */ /* 0x010fc8000bf05070 */
[----:B--2---:R-:W-:Y:S01]  /*0100*/  @UP1 ULEA UR4, UP3, UR20, UR4, 0x2 ;  /* 0x0000000414041291 */ /* 0x004fe2000f8610ff */
[----:B------:R-:W-:Y:S01]  /*0110*/  IABS R0, R0 ;  /* 0x0000000000007213 */ /* 0x000fe20000000000 */
[----:B------:R-:W-:Y:S02]  /*0120*/  UISETP.NE.AND.EX UP0, UPT, UR11, URZ, UPT, UP0 ;  /* 0x000000ff0b00728c */ /* 0x000fe4000bf05300 */
[----:B------:R-:W-:Y:S02]  /*0130*/  @UP1 ULEA.HI.X UR5, UR20, UR5, URZ, 0x2, UP3 ;  /* 0x0000000514051291 */ /* 0x000fe400098f14ff */
[----:B------:R-:W-:Y:S02]  /*0140*/  MOV R4, UR4 ;  /* 0x0000000400047c02 */ /* 0x000fe40008000f00 */
[----:B------:R-:W-:Y:S02]  /*0150*/  R2UR UR32, R0 ;  /* 0x00000000002072ca */ /* 0x000fe400000e0000 */
[----:B------:R-:W-:-:S02]  /*0160*/  MOV R5, UR5 ;  /* 0x0000000500057c02 */ /* 0x000fc40008000f00 */
[----:B------:R-:W-:Y:S01]  /*0170*/  PLOP3.LUT P0, PT, PT, PT, UP0, 0x80, 0x8 ;  /* 0x000000000008781c */ /* 0x000fe20003f0f008 */
[----:B------:R-:W-:Y:S02]  /*0180*/  @UP0 ULEA UR10, UP2, UR20, UR10, 0x2 ;  /* 0x0000000a140a0291 */ /* 0x000fe4000f8410ff */
[----:B0-----:R-:W5:Y:S02]  /*0190*/  @P1 LDG.E R4, desc[UR26][R4.64] ;  /* 0x0000001a04041981 */ /* 0x001f64000c1e1900 */
[----:B------:R-:W-:Y:S02]  /*01a0*/  @UP0 ULEA.HI.X UR11, UR20, UR11, URZ, 0x2, UP2 ;  /* 0x0000000b140b0291 */ /* 0x000fe400090f14ff */
[----:B------:R-:W-:Y:S02]  /*01b0*/  MOV R2, UR10 ;  /* 0x0000000a00027c02 */ /* 0x000fe40008000f00 */
[----:B------:R-:W0:Y:S02]  /*01c0*/  I2F.RP R0, UR32 ;  /* 0x0000002000007d06 */ /* 0x000e240008209400 */
[----:B------:R-:W-:Y:S01]  /*01d0*/  IMAD.U32 R3, RZ, RZ, UR11 ;  /* 0x0000000bff037e24 */ /* 0x000fe2000f8e00ff */
[----:B------:R-:W2:Y:S04]  /*01e0*/  S2UR UR10, SR_CTAID.X ;  /* 0x00000000000a79c3 */ /* 0x000ea80000002500 */
[----:B------:R4:W5:Y:S01]  /*01f0*/  @P0 LDG.E R2, desc[UR26][R2.64] ;  /* 0x0000001a02020981 */ /* 0x000962000c1e1900 */
[----:B------:R-:W-:Y:S01]  /*0200*/  UMOV UR4, URZ ;  /* 0x000000ff00047c82 */ /* 0x000fe20008000000 */
[----:B------:R-:W3:Y:S01]  /*0210*/  LDCU UR11, c[0x0][0x394] ;  /* 0x00007280ff0b77ac */ /* 0x000ee20008000800 */
[----:B0-----:R-:W0:Y:S02]  /*0220*/  MUFU.RCP R0, R0 ;  /* 0x0000000000007308 */ /* 0x001e240000001000 */
[----:B0-----:R-:W-:-:S06]  /*0230*/  IADD3 R6, PT, PT, R0, 0xffffffe, RZ ;  /* 0x0ffffffe00067810 */ /* 0x001fcc0007ffe0ff */
[----:B------:R-:W0:Y:S01]  /*0240*/  F2I.FTZ.U32.TRUNC.NTZ R6, R6 ;  /* 0x0000000600067305 */ /* 0x000e22000021f000 */
[----:B----4-:R-:W-:Y:S02]  /*0250*/  IABS R3, R7 ;  /* 0x0000000700037213 */ /* 0x010fe40000000000 */
[----:B0-----:R-:W-:Y:S02]  /*0260*/  R2UR UR5, R6 ;  /* 0x00000000060572ca */ /* 0x001fe400000e0000 */
[----:B------:R-:W-:-:S11]  /*0270*/  R2UR UR21, R3 ;  /* 0x00000000031572ca */ /* 0x000fd600000e0000 */
[----:B------:R-:W-:-:S04]  /*0280*/  UIADD3 UR6, UPT, UPT, URZ, -UR5, URZ ;  /* 0x80000005ff067290 */ /* 0x000fc8000fffe0ff */
[----:B------:R-:W-:-:S04]  /*0290*/  UIMAD UR6, UR6, UR32, URZ ;  /* 0x00000020060672a4 */ /* 0x000fc8000f8e02ff */
[----:B------:R-:W-:-:S04]  /*02a0*/  UIMAD.WIDE.U32 UR4, UR5, UR6, UR4 ;  /* 0x00000006050472a5 */ /* 0x000fc8000f8e0004 */
[----:B------:R-:W-:Y:S02]  /*02b0*/  UIMAD.WIDE.U32 UR28, UR5, UR21, URZ ;  /* 0x00000015051c72a5 */ /* 0x000fe4000f8e00ff */
[----:B--2---:R-:W-:-:S05]  /*02c0*/  UIMAD.WIDE.U32 UR24, UR10, UR16, URZ ;  /* 0x000000100a1872a5 */ /* 0x004fca000f8e00ff */
[----:B------:R-:W0:Y:S01]  /*02d0*/  LDCU.128 UR4, c[0x0][0x460] ;  /* 0x00008c00ff0477ac */ /* 0x000e220008000c00 */
[----:B-1----:R-:W-:Y:S02]  /*02e0*/  UIMAD.WIDE.U32 UR22, UR10, UR12, URZ ;  /* 0x0000000c0a1672a5 */ /* 0x002fe4000f8e00ff */
[----:B------:R-:W-:Y:S02]  /*02f0*/  UIADD3 UR12, UPT, UPT, -UR29, URZ, URZ ;  /* 0x000000ff1d0c7290 */ /* 0x000fe4000fffe1ff */
[----:B------:R-:W-:Y:S02]  /*0300*/  UIMAD UR17, UR10, UR17, UR25 ;  /* 0x000000110a1172a4 */ /* 0x000fe4000f8e0219 */
[----:B------:R-:W-:Y:S01]  /*0310*/  UIMAD UR21, UR32, UR12, UR21 ;  /* 0x0000000c201572a4 */ /* 0x000fe2000f8e0215 */
[----:B------:R-:W-:Y:S01]  /*0320*/  UMOV UR16, UR24 ;  /* 0x0000001800107c82 */ /* 0x000fe20008000000 */
[----:B------:R-:W-:Y:S02]  /*0330*/  UIMAD UR13, UR10, UR13, UR23 ;  /* 0x0000000d0a0d72a4 */ /* 0x000fe4000f8e0217 */
[----:B------:R-:W-:Y:S01]  /*0340*/  UIMAD.WIDE.U32 UR16, UR20, UR18, UR16 ;  /* 0x00000012141072a5 */ /* 0x000fe2000f8e0010 */
[----:B------:R-:W-:Y:S01]  /*0350*/  UMOV UR12, UR22 ;  /* 0x00000016000c7c82 */ /* 0x000fe20008000000 */
[----:B------:R-:W-:-:S02]  /*0360*/  UISETP.GT.U32.AND UP1, UPT, UR32, UR21, UPT ;  /* 0x000000152000728c */ /* 0x000fc4000bf24070 */
[----:B------:R-:W-:Y:S02]  /*0370*/  UIMAD.WIDE.U32 UR12, UR20, UR14, UR12 ;  /* 0x0000000e140c72a5 */ /* 0x000fe4000f8e000c */
[----:B------:R-:W-:Y:S02]  /*0380*/  UIMAD UR18, UR20, UR19, UR17 ;  /* 0x00000013141272a4 */ /* 0x000fe4000f8e0211 */
[----:B0-----:R-:W-:Y:S02]  /*0390*/  ULEA UR14, UP2, UR16, UR6, 0x1 ;  /* 0x00000006100e7291 */ /* 0x001fe4000f8408ff */
[----:B------:R-:W-:Y:S02]  /*03a0*/  UIMAD UR13, UR20, UR15, UR13 ;  /* 0x0000000f140d72a4 */ /* 0x000fe4000f8e020d */
[----:B------:R-:W-:Y:S02]  /*03b0*/  ULEA.HI.X UR18, UR16, UR7, UR18, 0x1, UP2 ;  /* 0x0000000710127291 */ /* 0x000fe400090f0c12 */
[----:B---3--:R-:W-:-:S02]  /*03c0*/  UISETP.GE.AND UP2, UPT, UR11, 0x1, UPT ;  /* 0x000000010b00788c */ /* 0x008fc4000bf46270 */
[----:B------:R-:W-:Y:S02]  /*03d0*/  ULEA UR15, UP0, UR12, UR4, 0x1 ;  /* 0x000000040c0f7291 */ /* 0x000fe4000f8008ff */
[----:B------:R-:W-:Y:S02]  /*03e0*/  @!UP1 UIADD3 UR21, UPT, UPT, UR21, -UR32, URZ ;  /* 0x8000002015159290 */ /* 0x000fe4000fffe0ff */
[----:B------:R-:W-:Y:S01]  /*03f0*/  ULEA.HI.X UR17, UR12, UR5, UR13, 0x1, UP0 ;  /* 0x000000050c117291 */ /* 0x000fe200080f0c0d */
[----:B------:R-:W-:Y:S01]  /*0400*/  PLOP3.LUT P2, PT, PT, PT, UP2, 0x80, 0x8 ;  /* 0x000000000008781c */ /* 0x000fe20003f4f028 */
[----:B------:R-:W-:Y:S02]  /*0410*/  UISETP.GE.U32.AND UP0, UPT, UR21, UR32, UPT ;  /* 0x000000201500728c */ /* 0x000fe4000bf06070 */
[----:B------:R-:W-:Y:S02]  /*0420*/  UIMAD.WIDE.U32 UR6, UR10, UR30, URZ ;  /* 0x0000001e0a0672a5 */ /* 0x000fe4000f8e00ff */
[----:B------:R-:W-:-:S02]  /*0430*/  ULOP3.LUT UR4, UR20, UR34, URZ, 0x3c, !UPT ;  /* 0x0000002214047292 */ /* 0x000fc4000f8e3cff */
[----:B------:R-:W-:Y:S02]  /*0440*/  @!UP1 UIADD3 UR29, UPT, UPT, UR29, 0x1, URZ ;  /* 0x000000011d1d9890 */ /* 0x000fe4000fffe0ff */
[----:B------:R-:W-:Y:S01]  /*0450*/  UIMAD UR13, UR10, UR31, UR7 ;  /* 0x0000001f0a0d72a4 */ /* 0x000fe2000f8e0207 */
[----:B------:R-:W0:Y:S01]  /*0460*/  LDCU.64 UR22, c[0x0][0x3b0] ;  /* 0x00007600ff1677ac */ /* 0x000e220008000a00 */
[----:B------:R-:W1:Y:S01]  /*0470*/  LDCU.64 UR32, c[0x0][0x3e8] ;  /* 0x00007d00ff2077ac */ /* 0x000e620008000a00 */
[----:B------:R-:W-:Y:S02]  /*0480*/  UISETP.NE.AND UP1, UPT, UR34, URZ, UPT ;  /* 0x000000ff2200728c */ /* 0x000fe4000bf25270 */
[----:B------:R-:W-:Y:S02]  /*0490*/  UISETP.GE.AND UP2, UPT, UR4, URZ, UPT ;  /* 0x000000ff0400728c */ /* 0x000fe4000bf46270 */
[----:B------:R-:W-:Y:S01]  /*04a0*/  @UP0 UIADD3 UR29, UPT, UPT, UR29, 0x1, URZ ;  /* 0x000000011d1d0890 */ /* 0x000fe2000fffe0ff */
[----:B01----:R-:W-:Y:S11]  /*04b0*/  @!P2 EXIT ;  /* 0x000000000000a94d */ /* 0x003ff60003800000 */
[----:B------:R-:W0:Y:S01]  /*04c0*/  S2R R12, SR_TID.X ;  /* 0x00000000000c7919 */ /* 0x000e220000002100 */
[----:B------:R-:W-:Y:S02]  /*04d0*/  @!UP2 UIADD3 UR29, UPT, UPT, -UR29, URZ, URZ ;  /* 0x000000ff1d1da290 */ /* 0x000fe4000fffe1ff */
[----:B------:R-:W-:Y:S01]  /*04e0*/  @!UP1 ULOP3.LUT UR29, URZ, UR34, URZ, 0x33, !UPT ;  /* 0x00000022ff1d9292 */ /* 0x000fe2000f8e33ff */
[----:B------:R-:W1:Y:S03]  /*04f0*/  LDCU.64 UR24, c[0x0][0x3c8] ;  /* 0x00007900ff1877ac */ /* 0x000e660008000a00 */
[----:B------:R-:W-:Y:S01]  /*0500*/  USHF.R.S32.HI UR12, URZ, 0x1f, UR29 ;  /* 0x0000001fff0c7899 */ /* 0x000fe2000801141d */
[----:B------:R-:W2:Y:S03]  /*0510*/  LDCU UR19, c[0x0][0x384] ;  /* 0x00007080ff1377ac */ /* 0x000ea60008000800 */
[----:B------:R-:W-:Y:S01]  /*0520*/  UIMAD UR16, UR12, UR32, URZ ;  /* 0x000000200c1072a4 */ /* 0x000fe2000f8e02ff */
[----:B------:R-:W-:Y:S01]  /*0530*/  UMOV UR7, UR13 ;  /* 0x0000000d00077c82 */ /* 0x000fe20008000000 */
[----:B------:R-:W-:Y:S01]  /*0540*/  UIMAD.WIDE.U32 UR4, UR10, UR22, URZ ;  /* 0x000000160a0472a5 */ /* 0x000fe2000f8e00ff */
[----:B------:R-:W3:Y:S01]  /*0550*/  LDCU.64 UR30, c[0x0][0x448] ;  /* 0x00008900ff1e77ac */ /* 0x000ee20008000a00 */
[----:B------:R-:W-:-:S02]  /*0560*/  UIMAD.WIDE.U32 UR6, UR29, UR32, UR6 ;  /* 0x000000201d0672a5 */ /* 0x000fc4000f8e0006 */
[----:B------:R-:W-:Y:S02]  /*0570*/  UIMAD UR16, UR29, UR33, UR16 ;  /* 0x000000211d1072a4 */ /* 0x000fe4000f8e0210 */
[----:B------:R-:W-:Y:S02]  /*0580*/  UIMAD UR5, UR10, UR23, UR5 ;  /* 0x000000170a0572a4 */ /* 0x000fe4000f8e0205 */
[----:B------:R-:W-:Y:S02]  /*0590*/  ULEA UR8, UP0, UR6, UR8, 0x1 ;  /* 0x0000000806087291 */ /* 0x000fe4000f8008ff */
[----:B------:R-:W-:Y:S01]  /*05a0*/  UIADD3 UR22, UPT, UPT, UR7, UR16, URZ ;  /* 0x0000001007167290 */ /* 0x000fe2000fffe0ff */
[C---:B0-----:R-:W-:Y:S01]  /*05b0*/  SHF.L.U32 R0, R12.reuse, 0x4, RZ ;  /* 0x000000040c007819 */ /* 0x041fe200000006ff */
[----:B------:R-:W0:Y:S01]  /*05c0*/  LDCU UR13, c[0x0][0x38c] ;  /* 0x00007180ff0d77ac */ /* 0x000e220008000800 */
[----:B------:R-:W-:Y:S01]  /*05d0*/  LOP3.LUT R3, R12, 0x1f, RZ, 0xc0, !PT ;  /* 0x0000001f0c037812 */ /* 0x000fe200078ec0ff */
[----:B------:R-:W-:-:S03]  /*05e0*/  ULEA.HI.X UR22, UR6, UR9, UR22, 0x1, UP0 ;  /* 0x0000000906167291 */ /* 0x000fc600080f0c16 */
[----:B------:R-:W-:Y:S01]  /*05f0*/  LOP3.LUT R5, R3, 0x3e00, R0, 0xf8, !PT ;  /* 0x00003e0003057812 */ /* 0x000fe200078ef800 */
[----:B-1----:R-:W-:Y:S02]  /*0600*/  UIMAD.WIDE.U32 UR6, UR29, UR24, UR4 ;  /* 0x000000181d0672a5 */ /* 0x002fe4000f8e0004 */
[----:B------:R-:W-:Y:S01]  /*0610*/  UIMAD UR12, UR12, UR24, URZ ;  /* 0x000000180c0c72a4 */ /* 0x000fe2000f8e02ff */
[----:B------:R-:W-:Y:S01]  /*0620*/  UMOV UR4, URZ ;  /* 0x000000ff00047c82 */ /* 0x000fe20008000000 */
[----:B------:R-:W-:Y:S01]  /*0630*/  UMOV UR5, URZ ;  /* 0x000000ff00057c82 */ /* 0x000fe20008000000 */
[----:B-----5:R-:W-:Y:S01]  /*0640*/  @P0 R2UR UR4, R2 ;  /* 0x00000000020402ca */ /* 0x020fe200000e0000 */
[----:B------:R-:W-:Y:S01]  /*0650*/  UIMAD UR12, UR29, UR25, UR12 ;  /* 0x000000191d0c72a4 */ /* 0x000fe2000f8e020c */
[----:B------:R-:W-:Y:S01]  /*0660*/  @P1 R2UR UR5, R4 ;  /* 0x00000000040512ca */ /* 0x000fe200000e0000 */
[----:B--2---:R-:W-:Y:S02]  /*0670*/  UIMAD UR10, UR10, UR19, UR20 ;  /* 0x000000130a0a72a4 */ /* 0x004fe4000f8e0214 */
[----:B---3--:R-:W-:-:S02]  /*0680*/  ULEA UR19, UP0, UR6, UR30, 0x1 ;  /* 0x0000001e06137291 */ /* 0x008fc4000f8008ff */
[----:B------:R-:W-:Y:S02]  /*0690*/  UIADD3 UR21, UPT, UPT, UR7, UR12, URZ ;  /* 0x0000000c07157290 */ /* 0x000fe4000fffe0ff */
[----:B------:R-:W-:Y:S02]  /*06a0*/  UIMAD UR10, UR10, UR11, URZ ;  /* 0x0000000b0a0a72a4 */ /* 0x000fe4000f8e02ff */
[----:B------:R-:W-:Y:S02]  /*06b0*/  ULEA.HI.X UR21, UR6, UR31, UR21, 0x1, UP0 ;  /* 0x0000001f06157291 */ /* 0x000fe400080f0c15 */
[----:B0-----:R-:W-:Y:S01]  /*06c0*/  UIMAD UR10, UR10, UR13, URZ ;  /* 0x0000000d0a0a72a4 */ /* 0x001fe2000f8e02ff */
[----:B------:R-:W-:Y:S01]  /*06d0*/  UMOV UR11, UR15 ;  /* 0x0000000f000b7c82 */ /* 0x000fe20008000000 */
[----:B------:R-:W-:Y:S01]  /*06e0*/  UMOV UR16, UR14 ;  /* 0x0000000e00107c82 */ /* 0x000fe20008000000 */
[----:B------:R-:W-:Y:S01]  /*06f0*/  UMOV UR6, URZ ;  /* 0x000000ff00067c82 */ /* 0x000fe20008000000 */
[----:B------:R-:W-:-:S08]  /*0700*/  UMOV UR20, UR8 ;  /* 0x0000000800147c82 */ /* 0x000fd00008000000 */
.L_x_285:
[----:B------:R-:W0:Y:S01]  /*0710*/  LDCU UR15, c[0x0][0x388] ;  /* 0x00007100ff0f77ac */ /* 0x000e220008000800 */
[----:B------:R-:W-:Y:S01]  /*0720*/  IMAD.SHL.U32 R0, R12, 0x10, RZ ;  /* 0x000000100c007824 */ /* 0x000fe200078e00ff */
[----:B---3--:R-:W-:Y:S02]  /*0730*/  MOV R2, UR11 ;  /* 0x0000000b00027c02 */ /* 0x008fe40008000f00 */
[----:B------:R-:W-:Y:S02]  /*0740*/  MOV R3, UR17 ;  /* 0x0000001100037c02 */ /* 0x000fe40008000f00 */
[----:B------:R-:W-:Y:S02]  /*0750*/  LOP3.LUT R29, R0, 0x3e00, RZ, 0xc0, !PT ;  /* 0x00003e00001d7812 */ /* 0x000fe400078ec0ff */
[----:B------:R-:W-:Y:S02]  /*0760*/  PRMT R15, RZ, 0x7610, R15 ;  /* 0x00007610ff0f7816 */ /* 0x000fe4000000000f */
[----:B------:R-:W-:-:S02]  /*0770*/  LOP3.LUT R28, R29, 0x1f, R12, 0xf8, !PT ;  /* 0x0000001f1d1c7812 */ /* 0x000fc400078ef80c */
[----:B------:R-:W-:Y:S02]  /*0780*/  PRMT R17, RZ, 0x7610, R17 ;  /* 0x00007610ff117816 */ /* 0x000fe40000000011 */
[C---:B------:R-:W-:Y:S02]  /*0790*/  LOP3.LUT R6, R28.reuse, 0x20, RZ, 0xfc, !PT ;  /* 0x000000201c067812 */ /* 0x040fe400078efcff */
[----:B------:R-:W-:Y:S01]  /*07a0*/  PRMT R13, RZ, 0x7610, R13 ;  /* 0x00007610ff0d7816 */ /* 0x000fe2000000000d */
[----:B0-----:R-:W-:Y:S01]  /*07b0*/  UIMAD UR7, UR6, -0x800, UR15 ;  /* 0xfffff800060778a4 */ /* 0x001fe2000f8e020f */
[C---:B------:R-:W-:Y:S02]  /*07c0*/  LOP3.LUT R14, R28.reuse, 0xe0, RZ, 0xfc, !PT ;  /* 0x000000e01c0e7812 */ /* 0x040fe400078efcff */
[C---:B------:R-:W-:Y:S02]  /*07d0*/  LOP3.LUT R16, R28.reuse, 0x100, RZ, 0xfc, !PT ;  /* 0x000001001c107812 */ /* 0x040fe400078efcff */
[----:B------:R-:W-:-:S02]  /*07e0*/  LOP3.LUT R7, R28, 0x40, RZ, 0xfc, !PT ;  /* 0x000000401c077812 */ /* 0x000fc400078efcff */
[C---:B------:R-:W-:Y:S01]  /*07f0*/  ISETP.GE.AND P0, PT, R5.reuse, UR7, PT ;  /* 0x0000000705007c0c */ /* 0x040fe2000bf06270 */
[----:B------:R-:W-:Y:S01]  /*0800*/  IMAD.WIDE.U32 R4, R5, 0x2, R2 ;  /* 0x0000000205047825 */ /* 0x000fe200078e0002 */
[C---:B------:R-:W-:Y:S02]  /*0810*/  LOP3.LUT R3, R28.reuse, 0x80, RZ, 0xfc, !PT ;  /* 0x000000801c037812 */ /* 0x040fe400078efcff */
[----:B------:R-:W-:Y:S02]  /*0820*/  P2R R31, PR, RZ, 0x1 ;  /* 0x00000001ff1f7803 */ /* 0x000fe40000000000 */
[----:B------:R-:W-:Y:S02]  /*0830*/  LEA R2, P0, R28, UR16, 0x1 ;  /* 0x000000101c027c11 */ /* 0x000fe4000f8008ff */
[----:B------:R-:W-:Y:S02]  /*0840*/  ISETP.GE.AND P3, PT, R3, UR7, PT ;  /* 0x0000000703007c0c */ /* 0x000fe4000bf66270 */
[----:B------:R-:W-:Y:S01]  /*0850*/  ISETP.GE.AND P6, PT, R6, UR7, PT ;  /* 0x0000000706007c0c */ /* 0x000fe2000bfc6270 */
[----:B------:R-:W-:Y:S01]  /*0860*/  IMAD.X R3, RZ, RZ, UR18, P0 ;  /* 0x00000012ff037e24 */ /* 0x000fe200080e06ff */
[----:B------:R-:W-:-:S02]  /*0870*/  ISETP.NE.AND P0, PT, R31, RZ, PT ;  /* 0x000000ff1f00720c */ /* 0x000fc40003f05270 */
[----:B------:R-:W-:Y:S02]  /*0880*/  LOP3.LUT R6, R28, 0xa0, RZ, 0xfc, !PT ;  /* 0x000000a01c067812 */ /* 0x000fe400078efcff */
[----:B------:R-:W-:Y:S02]  /*0890*/  ISETP.GE.AND P5, PT, R7, UR7, PT ;  /* 0x0000000707007c0c */ /* 0x000fe4000bfa6270 */
[----:B------:R-:W-:Y:S02]  /*08a0*/  ISETP.GE.AND P2, PT, R6, UR7, PT ;  /* 0x0000000706007c0c */ /* 0x000fe4000bf46270 */
[----:B------:R-:W-:Y:S01]  /*08b0*/  PRMT R6, RZ, 0x7610, R6 ;  /* 0x00007610ff067816 */ /* 0x000fe20000000006 */
[----:B------:R-:W-:Y:S01]  /*08c0*/  BAR.SYNC.DEFER_BLOCKING 0x0 ;  /* 0x0000000000007b1d */ /* 0x000fe20000010000 */
[C---:B------:R-:W-:Y:S02]  /*08d0*/  LOP3.LUT R7, R28.reuse, 0xc0, RZ, 0xfc, !PT ;  /* 0x000000c01c077812 */ /* 0x040fe400078efcff */
[----:B------:R-:W-:-:S02]  /*08e0*/  LOP3.LUT R8, R28, 0x60, RZ, 0xfc, !PT ;  /* 0x000000601c087812 */ /* 0x000fc400078efcff */
[----:B------:R-:W-:Y:S02]  /*08f0*/  ISETP.GE.AND P1, PT, R7, UR7, PT ;  /* 0x0000000707007c0c */ /* 0x000fe4000bf26270 */
[----:B------:R-:W-:Y:S02]  /*0900*/  LOP3.LUT R18, R28, 0x120, RZ, 0xfc, !PT ;  /* 0x000001201c127812 */ /* 0x000fe400078efcff */
[----:B------:R-:W-:Y:S02]  /*0910*/  ISETP.GE.AND P4, PT, R8, UR7, PT ;  /* 0x0000000708007c0c */ /* 0x000fe4000bf86270 */
[----:B------:R-:W-:Y:S02]  /*0920*/  PRMT R7, RZ, 0x7610, R7 ;  /* 0x00007610ff077816 */ /* 0x000fe40000000007 */
[----:B------:R-:W-:Y:S02]  /*0930*/  PRMT R8, RZ, 0x7610, R8 ;  /* 0x00007610ff087816 */ /* 0x000fe40000000008 */
[----:B------:R-:W-:-:S02]  /*0940*/  PRMT R11, RZ, 0x7610, R11 ;  /* 0x00007610ff0b7816 */ /* 0x000fc4000000000b */
[----:B------:R-:W-:Y:S02]  /*0950*/  PRMT R9, RZ, 0x7610, R9 ;  /* 0x00007610ff097816 */ /* 0x000fe40000000009 */
[----:B------:R-:W-:Y:S02]  /*0960*/  PRMT R10, RZ, 0x7610, R10 ;  /* 0x00007610ff0a7816 */ /* 0x000fe4000000000a */
[C---:B------:R-:W-:Y:S02]  /*0970*/  LOP3.LUT R20, R28.reuse, 0x140, RZ, 0xfc, !PT ;  /* 0x000001401c147812 */ /* 0x040fe400078efcff */
[----:B------:R-:W-:Y:S01]  /*0980*/  LOP3.LUT R22, R28, 0x160, RZ, 0xfc, !PT ;  /* 0x000001601c167812 */ /* 0x000fe200078efcff */
[----:B------:R-:W2:Y:S01]  /*0990*/  @!P0 LDG.E.U16 R6, desc[UR26][R4.64] ;  /* 0x0000001a04068981 */ /* 0x000ea2000c1e1500 */
[----:B------:R-:W-:Y:S02]  /*09a0*/  ISETP.GE.AND P0, PT, R14, UR7, PT ;  /* 0x000000070e007c0c */ /* 0x000fe4000bf06270 */
[----:B------:R-:W-:Y:S01]  /*09b0*/  PRMT R19, RZ, 0x7610, R19 ;  /* 0x00007610ff137816 */ /* 0x000fe20000000013 */
[----:B------:R-:W3:Y:S01]  /*09c0*/  @!P6 LDG.E.U16 R7, desc[UR26][R4.64+0x40] ;  /* 0x0000401a0407e981 */ /* 0x000ee2000c1e1500 */
[----:B------:R-:W-:-:S02]  /*09d0*/  P2R R14, PR, RZ, 0x1 ;  /* 0x00000001ff0e7803 */ /* 0x000fc40000000000 */
[C---:B------:R-:W-:Y:S01]  /*09e0*/  LOP3.LUT R24, R28.reuse, 0x180, RZ, 0xfc, !PT ;  /* 0x000001801c187812 */ /* 0x040fe200078efcff */
[----:B------:R-:W4:Y:S01]  /*09f0*/  @!P1 LDG.E.U16 R13, desc[UR26][R4.64+0x180] ;  /* 0x0001801a040d9981 */ /* 0x000f22000c1e1500 */
[----:B------:R-:W-:Y:S02]  /*0a00*/  P2R R36, PR, RZ, 0x2 ;  /* 0x00000002ff247803 */ /* 0x000fe40000000000 */
[----:B------:R-:W-:Y:S01]  /*0a10*/  LOP3.LUT R26, R28, 0x1a0, RZ, 0xfc, !PT ;  /* 0x000001a01c1a7812 */ /* 0x000fe200078efcff */
[----:B------:R-:W5:Y:S01]  /*0a20*/  @!P5 LDG.E.U16 R8, desc[UR26][R4.64+0x80] ;  /* 0x0000801a0408d981 */ /* 0x000f62000c1e1500 */
[----:B------:R-:W-:Y:S02]  /*0a30*/  P2R R38, PR, RZ, 0x4 ;  /* 0x00000004ff267803 */ /* 0x000fe40000000000 */
[----:B------:R-:W-:Y:S01]  /*0a40*/  P2R R39, PR, RZ, 0x8 ;  /* 0x00000008ff277803 */ /* 0x000fe20000000000 */
[----:B------:R-:W4:Y:S01]  /*0a50*/  @!P0 LDG.E.U16 R15, desc[UR26][R4.64+0x1c0] ;  /* 0x0001c01a040f8981 */ /* 0x000f22000c1e1500 */
[----:B------:R-:W-:-:S02]  /*0a60*/  ISETP.GE.AND P0, PT, R16, UR7, PT ;  /* 0x0000000710007c0c */ /* 0x000fc4000bf06270 */
[----:B------:R-:W-:Y:S01]  /*0a70*/  P2R R37, PR, RZ, 0x10 ;  /* 0x00000010ff257803 */ /* 0x000fe20000000000 */
[----:B------:R-:W4:Y:S01]  /*0a80*/  @!P2 LDG.E.U16 R11, desc[UR26][R4.64+0x140] ;  /* 0x0001401a040ba981 */ /* 0x000f22000c1e1500 */
[----:B------:R-:W-:Y:S02]  /*0a90*/  P2R R16, PR, RZ, 0x1 ;  /* 0x00000001ff107803 */ /* 0x000fe40000000000 */
[----:B------:R-:W-:Y:S01]  /*0aa0*/  PRMT R21, RZ, 0x7610, R21 ;  /* 0x00007610ff157816 */ /* 0x000fe20000000015 */
[----:B------:R-:W4:Y:S01]  /*0ab0*/  @!P4 LDG.E.U16 R9, desc[UR26][R4.64+0xc0] ;  /* 0x0000c01a0409c981 */ /* 0x000f22000c1e1500 */
[----:B------:R-:W-:Y:S02]  /*0ac0*/  PRMT R23, RZ, 0x7610, R23 ;  /* 0x00007610ff177816 */ /* 0x000fe40000000017 */
[----:B------:R-:W-:Y:S01]  /*0ad0*/  PRMT R25, RZ, 0x7610, R25 ;  /* 0x00007610ff197816 */ /* 0x000fe20000000019 */
[----:B------:R-:W4:Y:S01]  /*0ae0*/  @!P3 LDG.E.U16 R10, desc[UR26][R4.64+0x100] ;  /* 0x0001001a040ab981 */ /* 0x000f22000c1e1500 */
[----:B------:R-:W-:-:S02]  /*0af0*/  PRMT R27, RZ, 0x7610, R27 ;  /* 0x00007610ff1b7816 */ /* 0x000fc4000000001b */
[----:B------:R-:W-:Y:S01]  /*0b00*/  P2R R35, PR, RZ, 0x20 ;  /* 0x00000020ff237803 */ /* 0x000fe20000000000 */
[----:B------:R-:W4:Y:S01]  /*0b10*/  @!P0 LDG.E.U16 R17, desc[UR26][R4.64+0x200] ;  /* 0x0002001a04118981 */ /* 0x000f22000c1e1500 */
[----:B------:R-:W-:Y:S02]  /*0b20*/  ISETP.GE.AND P0, PT, R18, UR7, PT ;  /* 0x0000000712007c0c */ /* 0x000fe4000bf06270 */
[----:B------:R-:W-:Y:S02]  /*0b30*/  ISETP.GE.AND P1, PT, R20, UR7, PT ;  /* 0x0000000714007c0c */ /* 0x000fe4000bf26270 */
[----:B------:R-:W-:Y:S02]  /*0b40*/  ISETP.GE.AND P2, PT, R22, UR7, PT ;  /* 0x0000000716007c0c */ /* 0x000fe4000bf46270 */
[----:B------:R-:W-:Y:S02]  /*0b50*/  ISETP.GE.AND P3, PT, R24, UR7, PT ;  /* 0x0000000718007c0c */ /* 0x000fe4000bf66270 */
[----:B------:R-:W-:-:S02]  /*0b60*/  ISETP.GE.AND P4, PT, R26, UR7, PT ;  /* 0x000000071a007c0c */ /* 0x000fc4000bf86270 */
[----:B------:R-:W-:Y:S02]  /*0b70*/  P2R R30, PR, RZ, 0x1 ;  /* 0x00000001ff1e7803 */ /* 0x000fe40000000000 */
[----:B------:R-:W-:Y:S01]  /*0b80*/  P2R R33, PR, RZ, 0x40 ;  /* 0x00000040ff217803 */ /* 0x000fe20000000000 */
[----:B------:R-:W4:Y:S01]  /*0b90*/  @!P0 LDG.E.U16 R19, desc[UR26][R4.64+0x240] ;  /* 0x0002401a04138981 */ /* 0x000f22000c1e1500 */
[----:B------:R-:W-:Y:S02]  /*0ba0*/  ISETP.NE.AND P0, PT, R16, RZ, PT ;  /* 0x000000ff1000720c */ /* 0x000fe40003f05270 */
[----:B------:R-:W-:Y:S01]  /*0bb0*/  LOP3.LUT R18, R28, 0x1e0, RZ, 0xfc, !PT ;  /* 0x000001e01c127812 */ /* 0x000fe200078efcff */
[----:B------:R-:W4:Y:S01]  /*0bc0*/  @!P1 LDG.E.U16 R21, desc[UR26][R4.64+0x280] ;  /* 0x0002801a04159981 */ /* 0x000f22000c1e1500 */
[----:B------:R-:W-:Y:S02]  /*0bd0*/  P2R R32, PR, RZ, 0x1 ;  /* 0x00000001ff207803 */ /* 0x000fe40000000000 */
[----:B------:R-:W-:Y:S01]  /*0be0*/  ISETP.NE.AND P0, PT, R14, RZ, PT ;  /* 0x000000ff0e00720c */ /* 0x000fe20003f05270 */
[----:B------:R-:W4:Y:S01]  /*0bf0*/  @!P2 LDG.E.U16 R23, desc[UR26][R4.64+0x2c0] ;  /* 0x0002c01a0417a981 */ /* 0x000f22000c1e1500 */
[----:B------:R-:W-:-:S02]  /*0c00*/  LOP3.LUT R14, R28, 0x1c0, RZ, 0xfc, !PT ;  /* 0x000001c01c0e7812 */ /* 0x000fc400078efcff */
[----:B------:R-:W-:Y:S01]  /*0c10*/  ISETP.GE.AND P6, PT, R18, UR7, PT ;  /* 0x0000000712007c0c */ /* 0x000fe2000bfc6270 */
[----:B------:R-:W4:Y:S01]  /*0c20*/  @!P3 LDG.E.U16 R25, desc[UR26][R4.64+0x300] ;  /* 0x0003001a0419b981 */ /* 0x000f22000c1e1500 */
[----:B------:R-:W-:-:S03]  /*0c30*/  ISETP.GE.AND P5, PT, R14, UR7, PT ;  /* 0x000000070e007c0c */ /* 0x000fc6000bfa6270 */
[----:B------:R-:W4:Y:S01]  /*0c40*/  @!P4 LDG.E.U16 R27, desc[UR26][R4.64+0x340] ;  /* 0x0003401a041bc981 */ /* 0x000f22000c1e1500 */
[----:B------:R-:W-:Y:S02]  /*0c50*/  PRMT R16, RZ, 0x7610, R16 ;  /* 0x00007610ff107816 */ /* 0x000fe40000000010 */
[----:B------:R-:W-:-:S06]  /*0c60*/  PRMT R20, RZ, 0x7610, R20 ;  /* 0x00007610ff147816 */ /* 0x000fcc0000000014 */
[----:B------:R-:W4:Y:S04]  /*0c70*/  @!P6 LDG.E.U16 R20, desc[UR26][R4.64+0x3c0] ;  /* 0x0003c01a0414e981 */ /* 0x000f28000c1e1500 */
[----:B------:R0:W4:Y:S01]  /*0c80*/  @!P5 LDG.E.U16 R16, desc[UR26][R4.64+0x380] ;  /* 0x0003801a0410d981 */ /* 0x000122000c1e1500 */
[----:B------:R-:W1:Y:S01]  /*0c90*/  S2R R43, SR_LANEID ;  /* 0x00000000002b7919 */ /* 0x000e620000000000 */
[----:B------:R-:W-:Y:S02]  /*0ca0*/  P2R R34, PR, RZ, 0x1 ;  /* 0x00000001ff227803 */ /* 0x000fe40000000000 */
[----:B------:R-:W-:-:S04]  /*0cb0*/  ISETP.NE.AND P0, PT, R36, RZ, PT ;  /* 0x000000ff2400720c */ /* 0x000fc80003f05270 */
[----:B------:R-:W-:Y:S02]  /*0cc0*/  P2R R36, PR, RZ, 0x1 ;  /* 0x00000001ff247803 */ /* 0x000fe40000000000 */
[----:B------:R-:W-:Y:S01]  /*0cd0*/  ISETP.NE.AND P0, PT, R38, RZ, PT ;  /* 0x000000ff2600720c */ /* 0x000fe20003f05270 */
[----:B------:R-:W0:Y:S03]  /*0ce0*/  S2UR UR23, SR_CgaCtaId ;  /* 0x00000000001779c3 */ /* 0x000e260000008800 */
[----:B------:R-:W-:Y:S02]  /*0cf0*/  P2R R38, PR, RZ, 0x1 ;  /* 0x00000001ff267803 */ /* 0x000fe40000000000 */
[----:B------:R-:W-:-:S04]  /*0d00*/  ISETP.NE.AND P0, PT, R39, RZ, PT ;  /* 0x000000ff2700720c */ /* 0x000fc80003f05270 */
[----:B------:R-:W-:Y:S02]  /*0d10*/  P2R R42, PR, RZ, 0x1 ;  /* 0x00000001ff2a7803 */ /* 0x000fe40000000000 */
[----:B------:R-:W-:-:S04]  /*0d20*/  ISETP.NE.AND P0, PT, R37, RZ, PT ;  /* 0x000000ff2500720c */ /* 0x000fc80003f05270 */
[----:B------:R-:W-:Y:S02]  /*0d30*/  P2R R41, PR, RZ, 0x1 ;  /* 0x00000001ff297803 */ /* 0x000fe40000000000 */
[----:B------:R-:W-:-:S04]  /*0d40*/  ISETP.NE.AND P0, PT, R35, RZ, PT ;  /* 0x000000ff2300720c */ /* 0x000fc80003f05270 */
[----:B------:R-:W-:Y:S02]  /*0d50*/  P2R R40, PR, RZ, 0x1 ;  /* 0x00000001ff287803 */ /* 0x000fe40000000000 */
[----:B------:R-:W-:Y:S02]  /*0d60*/  ISETP.NE.AND P0, PT, R33, RZ, PT ;  /* 0x000000ff2100720c */ /* 0x000fe40003f05270 */
[----:B-1----:R-:W-:Y:S01]  /*0d70*/  IADD3 R14, PT, PT, R29, R43, RZ ;  /* 0x0000002b1d0e7210 */ /* 0x002fe20007ffe0ff */
[----:B------:R-:W-:Y:S01]  /*0d80*/  UMOV UR7, 0x400 ;  /* 0x0000040000077882 */ /* 0x000fe20000000000 */
[----:B------:R-:W-:Y:S02]  /*0d90*/  P2R R39, PR, RZ, 0x1 ;  /* 0x00000001ff277803 */ /* 0x000fe40000000000 */
[----:B------:R-:W-:Y:S01]  /*0da0*/  ISETP.NE.AND P0, PT, R31, RZ, PT ;  /* 0x000000ff1f00720c */ /* 0x000fe20003f05270 */
[C---:B------:R-:W-:Y:S01]  /*0db0*/  VIADD R31, R14.reuse, 0x40 ;  /* 0x000000400e1f7836 */ /* 0x040fe20000000000 */
[C---:B------:R-:W-:Y:S01]  /*0dc0*/  IADD3 R29, PT, PT, R14.reuse, 0x20, RZ ;  /* 0x000000200e1d7810 */ /* 0x040fe20007ffe0ff */
[----:B0-----:R-:W-:Y:S01]  /*0dd0*/  ULEA UR23, UR23, UR7, 0x18 ;  /* 0x0000000717177291 */ /* 0x001fe2000f8ec0ff */
[C---:B------:R-:W-:Y:S01]  /*0de0*/  IADD3 R33, PT, PT, R14.reuse, 0x60, RZ ;  /* 0x000000600e217810 */ /* 0x040fe20007ffe0ff */
[C---:B------:R-:W-:Y:S01]  /*0df0*/  VIADD R5, R14.reuse, 0xa0 ;  /* 0x000000a00e057836 */ /* 0x040fe20000000000 */
[----:B------:R-:W-:-:S02]  /*0e00*/  LEA.HI.SX32 R18, R14, R14, 0x1b ;  /* 0x0000000e0e127211 */ /* 0x000fc400078fdaff */
[-C--:B------:R-:W-:Y:S02]  /*0e10*/  LEA.HI.SX32 R29, R29, R14.reuse, 0x1b ;  /* 0x0000000e1d1d7211 */ /* 0x080fe400078fdaff */
[----:B------:R-:W-:Y:S02]  /*0e20*/  IADD3 R35, PT, PT, R14, 0x80, RZ ;  /* 0x000000800e237810 */ /* 0x000fe40007ffe0ff */
[-C--:B------:R-:W-:Y:S02]  /*0e30*/  LEA.HI.SX32 R31, R31, R14.reuse, 0x1b ;  /* 0x0000000e1f1f7211 */ /* 0x080fe400078fdaff */
[----:B------:R-:W-:Y:S02]  /*0e40*/  LEA.HI.SX32 R33, R33, R14, 0x1b ;  /* 0x0000000e21217211 */ /* 0x000fe400078fdaff */
[----:B------:R-:W-:Y:S02]  /*0e50*/  LEA R74, R18, UR23, 0x1 ;  /* 0x00000017124a7c11 */ /* 0x000fe4000f8e08ff */
[----:B------:R-:W-:-:S02]  /*0e60*/  LEA R73, R29, UR23, 0x1 ;  /* 0x000000171d497c11 */ /* 0x000fc4000f8e08ff */
[-C--:B------:R-:W-:Y:S02]  /*0e70*/  LEA.HI.SX32 R35, R35, R14.reuse, 0x1b ;  /* 0x0000000e23237211 */ /* 0x080fe400078fdaff */
[C---:B------:R-:W-:Y:S02]  /*0e80*/  IADD3 R29, PT, PT, R14.reuse, 0xc0, RZ ;  /* 0x000000c00e1d7810 */ /* 0x040fe40007ffe0ff */
[----:B------:R-:W-:Y:S02]  /*0e90*/  LEA R72, R31, UR23, 0x1 ;  /* 0x000000171f487c11 */ /* 0x000fe4000f8e08ff */
[----:B------:R-:W-:Y:S02]  /*0ea0*/  LEA.HI.SX32 R5, R5, R14, 0x1b ;  /* 0x0000000e05057211 */ /* 0x000fe400078fdaff */
[----:B------:R-:W-:Y:S01]  /*0eb0*/  LEA R71, R33, UR23, 0x1 ;  /* 0x0000001721477c11 */ /* 0x000fe2000f8e08ff */
[C---:B------:R-:W-:Y:S01]  /*0ec0*/  VIADD R33, R14.reuse, 0x100 ;  /* 0x000001000e217836 */ /* 0x040fe20000000000 */
[----:B------:R-:W-:-:S02]  /*0ed0*/  IADD3 R31, PT, PT, R14, 0xe0, RZ ;  /* 0x000000e00e1f7810 */ /* 0x000fc40007ffe0ff */
[----:B------:R-:W-:Y:S02]  /*0ee0*/  LEA R70, R35, UR23, 0x1 ;  /* 0x0000001723467c11 */ /* 0x000fe4000f8e08ff */
[-C--:B------:R-:W-:Y:S02]  /*0ef0*/  LEA.HI.SX32 R29, R29, R14.reuse, 0x1b ;  /* 0x0000000e1d1d7211 */ /* 0x080fe400078fdaff */
[C---:B------:R-:W-:Y:S02]  /*0f00*/  IADD3 R35, PT, PT, R14.reuse, 0x120, RZ ;  /* 0x000001200e237810 */ /* 0x040fe40007ffe0ff */
[----:B------:R-:W-:Y:S02]  /*0f10*/  LEA R69, R5, UR23, 0x1 ;  /* 0x0000001705457c11 */ /* 0x000fe4000f8e08ff */
[----:B------:R-:W-:Y:S02]  /*0f20*/  IADD3 R5, PT, PT, R14, 0x140, RZ ;  /* 0x000001400e057810 */ /* 0x000fe40007ffe0ff */
[----:B------:R-:W-:-:S02]  /*0f30*/  LEA.HI.SX32 R31, R31, R14, 0x1b ;  /* 0x0000000e1f1f7211 */ /* 0x000fc400078fdaff */
[-C--:B------:R-:W-:Y:S02]  /*0f40*/  LEA.HI.SX32 R33, R33, R14.reuse, 0x1b ;  /* 0x0000000e21217211 */ /* 0x080fe400078fdaff */
[----:B------:R-:W-:Y:S02]  /*0f50*/  LEA R68, R29, UR23, 0x1 ;  /* 0x000000171d447c11 */ /* 0x000fe4000f8e08ff */
[-C--:B------:R-:W-:Y:S02]  /*0f60*/  LEA.HI.SX32 R35, R35, R14.reuse, 0x1b ;  /* 0x0000000e23237211 */ /* 0x080fe400078fdaff */
[C---:B------:R-:W-:Y:S02]  /*0f70*/  IADD3 R29, PT, PT, R14.reuse, 0x1a0, RZ ;  /* 0x000001a00e1d7810 */ /* 0x040fe40007ffe0ff */
[----:B------:R-:W-:Y:S02]  /*0f80*/  LEA.HI.SX32 R5, R5, R14, 0x1b ;  /* 0x0000000e05057211 */ /* 0x000fe400078fdaff */
[----:B------:R-:W-:Y:S01]  /*0f90*/  LEA R67, R31, UR23, 0x1 ;  /* 0x000000171f437c11 */ /* 0x000fe2000f8e08ff */
[----:B------:R-:W-:Y:S01]  /*0fa0*/  VIADD R31, R14, 0x1c0 ;  /* 0x000001c00e1f7836 */ /* 0x000fe20000000000 */
[----:B------:R-:W-:-:S02]  /*0fb0*/  LEA R66, R33, UR23, 0x1 ;  /* 0x0000001721427c11 */ /* 0x000fc4000f8e08ff */
[----:B------:R-:W-:Y:S02]  /*0fc0*/  LEA R65, R35, UR23, 0x1 ;  /* 0x0000001723417c11 */ /* 0x000fe4000f8e08ff */
[----:B------:R-:W-:Y:S02]  /*0fd0*/  IADD3 R33, PT, PT, R14, 0x1e0, RZ ;  /* 0x000001e00e217810 */ /* 0x000fe40007ffe0ff */
[-C--:B------:R-:W-:Y:S02]  /*0fe0*/  LEA.HI.SX32 R29, R29, R14.reuse, 0x1b ;  /* 0x0000000e1d1d7211 */ /* 0x080fe400078fdaff */
[----:B------:R-:W-:Y:S02]  /*0ff0*/  LEA R64, R5, UR23, 0x1 ;  /* 0x0000001705407c11 */ /* 0x000fe4000f8e08ff */
[-C--:B------:R-:W-:Y:S02]  /*1000*/  LEA.HI.SX32 R31, R31, R14.reuse, 0x1b ;  /* 0x0000000e1f1f7211 */ /* 0x080fe400078fdaff */
[----:B------:R-:W-:-:S02]  /*1010*/  LEA.HI.SX32 R33, R33, R14, 0x1b ;  /* 0x0000000e21217211 */ /* 0x000fc400078fdaff */
[----:B------:R-:W-:Y:S02]  /*1020*/  LEA R61, R29, UR23, 0x1 ;  /* 0x000000171d3d7c11 */ /* 0x000fe4000f8e08ff */
[----:B------:R-:W-:Y:S02]  /*1030*/  LEA R60, R31, UR23, 0x1 ;  /* 0x000000171f3c7c11 */ /* 0x000fe4000f8e08ff */
[----:B------:R-:W-:Y:S02]  /*1040*/  LEA R59, R33, UR23, 0x1 ;  /* 0x00000017213b7c11 */ /* 0x000fe4000f8e08ff */
[----:B------:R-:W-:Y:S01]  /*1050*/  PRMT R4, RZ, 0x7610, R4 ;  /* 0x00007610ff047816 */ /* 0x000fe20000000004 */
[----:B--2---:R-:W-:Y:S04]  /*1060*/  STS.U16 [R74], R6 ;  /* 0x000000064a007388 */ /* 0x004fe80000000400 */
[----:B---3--:R0:W-:Y:S04]  /*1070*/  STS.U16 [R73+0x40], R7 ;  /* 0x0000400749007388 */ /* 0x0081e80000000400 */
[----:B-----5:R-:W-:Y:S01]  /*1080*/  STS.U16 [R72+0x80], R8 ;  /* 0x0000800848007388 */ /* 0x020fe20000000400 */
[----:B0-----:R-:W-:-:S05]  /*1090*/  VIADD R7, R14, 0x160 ;  /* 0x000001600e077836 */ /* 0x001fca0000000000 */
[----:B------:R-:W-:Y:S01]  /*10a0*/  LEA.HI.SX32 R7, R7, R14, 0x1b ;  /* 0x0000000e07077211 */ /* 0x000fe200078fdaff */
[----:B----4-:R0:W-:Y:S03]  /*10b0*/  STS.U16 [R71+0xc0], R9 ;  /* 0x0000c00947007388 */ /* 0x0101e60000000400 */
[----:B------:R-:W-:Y:S01]  /*10c0*/  LEA R63, R7, UR23, 0x1 ;  /* 0x00000017073f7c11 */ /* 0x000fe2000f8e08ff */
[----:B------:R-:W-:Y:S01]  /*10d0*/  STS.U16 [R70+0x100], R10 ;  /* 0x0001000a46007388 */ /* 0x000fe20000000400 */
[----:B0-----:R-:W-:-:S03]  /*10e0*/  IADD3 R9, PT, PT, R14, 0x180, RZ ;  /* 0x000001800e097810 */ /* 0x001fc60007ffe0ff */
[----:B------:R-:W-:Y:S01]  /*10f0*/  STS.U16 [R69+0x140], R11 ;  /* 0x0001400b45007388 */ /* 0x000fe20000000400 */
[----:B------:R-:W-:-:S03]  /*1100*/  LEA.HI.SX32 R9, R9, R14, 0x1b ;  /* 0x0000000e09097211 */ /* 0x000fc600078fdaff */
[----:B------:R0:W-:Y:S01]  /*1110*/  STS.U16 [R68+0x180], R13 ;  /* 0x0001800d44007388 */ /* 0x0001e20000000400 */
[----:B------:R-:W-:Y:S01]  /*1120*/  IMAD R14, R43, 0xf, R14 ;  /* 0x0000000f2b0e7824 */ /* 0x000fe200078e020e */
[----:B------:R-:W-:Y:S02]  /*1130*/  LEA R62, R9, UR23, 0x1 ;  /* 0x00000017093e7c11 */ /* 0x000fe4000f8e08ff */
[----:B------:R-:W-:Y:S04]  /*1140*/  STS.U16 [R67+0x1c0], R15 ;  /* 0x0001c00f43007388 */ /* 0x000fe80000000400 */
[----:B------:R-:W-:Y:S04]  /*1150*/  STS.U16 [R66+0x200], R17 ;  /* 0x0002001142007388 */ /* 0x000fe80000000400 */
[----:B------:R1:W-:Y:S01]  /*1160*/  STS.U16 [R65+0x240], R19 ;  /* 0x0002401341007388 */ /* 0x0003e20000000400 */
[----:B------:R-:W-:-:S03]  /*1170*/  VIADD R7, R14, 0x2 ;  /* 0x000000020e077836 */ /* 0x000fc60000000000 */
[----:B------:R2:W-:Y:S01]  /*1180*/  STS.U16 [R64+0x280], R21 ;  /* 0x0002801540007388 */ /* 0x0005e20000000400 */
[----:B0-----:R-:W-:-:S03]  /*1190*/  VIADD R13, R14, 0x5 ;  /* 0x000000050e0d7836 */ /* 0x001fc60000000000 */
[----:B------:R-:W-:Y:S01]  /*11a0*/  STS.U16 [R63+0x2c0], R23 ;  /* 0x0002c0173f007388 */ /* 0x000fe20000000400 */
[C---:B------:R-:W-:Y:S01]  /*11b0*/  VIADD R35, R14.reuse, 0xe ;  /* 0x0000000e0e237836 */ /* 0x040fe20000000000 */
[C---:B------:R-:W-:Y:S01]  /*11c0*/  IADD3 R5, PT, PT, R14.reuse, 0x1, RZ ;  /* 0x000000010e057810 */ /* 0x040fe20007ffe0ff */
[C---:B-1----:R-:W-:Y:S01]  /*11d0*/  VIADD R19, R14.reuse, 0x8 ;  /* 0x000000080e137836 */ /* 0x042fe20000000000 */
[----:B------:R0:W-:Y:S01]  /*11e0*/  STS.U16 [R62+0x300], R25 ;  /* 0x000300193e007388 */ /* 0x0001e20000000400 */
[C---:B------:R-:W-:Y:S02]  /*11f0*/  IADD3 R9, PT, PT, R14.reuse, 0x3, RZ ;  /* 0x000000030e097810 */ /* 0x040fe40007ffe0ff */
[C---:B------:R-:W-:Y:S01]  /*1200*/  IADD3 R11, PT, PT, R14.reuse, 0x4, RZ ;  /* 0x000000040e0b7810 */ /* 0x040fe20007ffe0ff */
[----:B------:R1:W-:Y:S01]  /*1210*/  STS.U16 [R61+0x340], R27 ;  /* 0x0003401b3d007388 */ /* 0x0003e20000000400 */
[C---:B------:R-:W-:Y:S02]  /*1220*/  IADD3 R15, PT, PT, R14.reuse, 0x6, RZ ;  /* 0x000000060e0f7810 */ /* 0x040fe40007ffe0ff */
[----:B------:R-:W-:-:S02]  /*1230*/  IADD3 R17, PT, PT, R14, 0x7, RZ ;  /* 0x000000070e117810 */ /* 0x000fc40007ffe0ff */
[C---:B--2---:R-:W-:Y:S01]  /*1240*/  IADD3 R21, PT, PT, R14.reuse, 0x9, RZ ;  /* 0x000000090e157810 */ /* 0x044fe20007ffe0ff */
[C---:B0-----:R-:W-:Y:S01]  /*1250*/  VIADD R25, R14.reuse, 0xb ;  /* 0x0000000b0e197836 */ /* 0x041fe20000000000 */
[C---:B------:R-:W-:Y:S02]  /*1260*/  IADD3 R23, PT, PT, R14.reuse, 0xa, RZ ;  /* 0x0000000a0e177810 */ /* 0x040fe40007ffe0ff */
[C---:B------:R-:W-:Y:S02]  /*1270*/  IADD3 R29, PT, PT, R14.reuse, 0xd, RZ ;  /* 0x0000000d0e1d7810 */ /* 0x040fe40007ffe0ff */
[C---:B-1----:R-:W-:Y:S02]  /*1280*/  IADD3 R27, PT, PT, R14.reuse, 0xc, RZ ;  /* 0x0000000c0e1b7810 */ /* 0x042fe40007ffe0ff */
        /* <DEDUP_REMOVED lines=16> */
[----:B------:R-:W-:Y:S02]  /*1390*/  LEA.HI.SX32 R14, R14, R14, 0x1b ;  /* 0x0000000e0e0e7211 */ /* 0x000fe400078fdaff */
        /* <DEDUP_REMOVED lines=123> */
[----:B------:R-:W-:Y:S04]  /*1b50*/  LDS.U16 R5, [R55+0x6] ;  /* 0x0000060037057984 */ /* 0x000fe80000000400 */
[----:B------:R-:W-:Y:S04]  /*1b60*/  LDS.U16 R7, [R53+0xa] ;  /* 0x00000a0035077984 */ /* 0x000fe80000000400 */
[----:B------:R-:W4:Y:S04]  /*1b70*/  LDS.U16 R6, [R54+0x8] ;  /* 0x0000080036067984 */ /* 0x000f280000000400 */
[----:B------:R-:W5:Y:S04]  /*1b80*/  LDS.U16 R8, [R52+0xc] ;  /* 0x00000c0034087984 */ /* 0x000f680000000400 */
[----:B------:R0:W0:Y:S04]  /*1b90*/  LDS.U16 R9, [R51+0xe] ;  /* 0x00000e0033097984 */ /* 0x0000280000000400 */
[----:B------:R0:W0:Y:S04]  /*1ba0*/  LDS.U16 R10, [R50+0x10] ;  /* 0x00001000320a7984 */ /* 0x0000280000000400 */
[----:B------:R0:W0:Y:S04]  /*1bb0*/  LDS.U16 R11, [R49+0x12] ;  /* 0x00001200310b7984 */ /* 0x0000280000000400 */
[----:B------:R0:W0:Y:S04]  /*1bc0*/  LDS.U16 R34, [R48+0x14] ;  /* 0x0000140030227984 */ /* 0x0000280000000400 */
[----:B------:R0:W0:Y:S04]  /*1bd0*/  LDS.U16 R33, [R47+0x16] ;  /* 0x000016002f217984 */ /* 0x0000280000000400 */
[----:B------:R0:W4:Y:S04]  /*1be0*/  LDS.U16 R32, [R46+0x18] ;  /* 0x000018002e207984 */ /* 0x0001280000000400 */
[----:B------:R0:W5:Y:S04]  /*1bf0*/  LDS.U16 R31, [R45+0x1a] ;  /* 0x00001a002d1f7984 */ /* 0x0001680000000400 */
[----:B------:R0:W5:Y:S04]  /*1c00*/  LDS.U16 R30, [R44+0x1c] ;  /* 0x00001c002c1e7984 */ /* 0x0001680000000400 */
[----:B------:R0:W5:Y:S01]  /*1c10*/  LDS.U16 R26, [R43+0x1e] ;  /* 0x00001e002b1a7984 */ /* 0x0001620000000400 */
[----:B-1----:R-:W-:-:S03]  /*1c20*/  SHF.L.U32 R2, R2, 0x10, RZ ;  /* 0x0000001002027819 */ /* 0x002fc600000006ff */
[----:B------:R1:W-:Y:S02]  /*1c30*/  STL [R1+0x28], R48 ;  /* 0x0000283001007387 */ /* 0x0003e40000100800 */
[----:B------:R-:W-:Y:S02]  /*1c40*/  FADD.FTZ R2, R2, UR5 ;  /* 0x0000000502027e21 */ /* 0x000fe40008010000 */
[----:B------:R1:W-:Y:S04]  /*1c50*/  STL [R1+0x24], R47 ;  /* 0x0000242f01007387 */ /* 0x0003e80000100800 */
[----:B------:R1:W-:Y:S01]  /*1c60*/  STL [R1+0x20], R46 ;  /* 0x0000202e01007387 */ /* 0x0003e20000100800 */
[----:B------:R-:W-:-:S03]  /*1c70*/  FSETP.GTU.FTZ.AND P0, PT, R2, 20, PT ;  /* 0x41a000000200780b */ /* 0x000fc60003f1c000 */
[----:B------:R1:W-:Y:S04]  /*1c80*/  STL [R1+0x1c], R45 ;  /* 0x00001c2d01007387 */ /* 0x0003e80000100800 */
[----:B------:R1:W-:Y:S04]  /*1c90*/  STL [R1+0x18], R44 ;  /* 0x0000182c01007387 */ /* 0x0003e80000100800 */
[----:B------:R1:W-:Y:S01]  /*1ca0*/  STL [R1+0x14], R43 ;  /* 0x0000142b01007387 */ /* 0x0003e20000100800 */
[----:B0-----:R-:W-:Y:S01]  /*1cb0*/  ISETP.EQ.OR P0, PT, RZ, UR7, P0 ;  /* 0x00000007ff007c0c */ /* 0x001fe20008702670 */
[----:B--2---:R-:W-:Y:S01]  /*1cc0*/  IMAD.U32 R3, R3, 0x10000, RZ ;  /* 0x0001000003037824 */ /* 0x004fe200078e00ff */
[----:B---3--:R-:W-:Y:S01]  /*1cd0*/  SHF.L.U32 R4, R4, 0x10, RZ ;  /* 0x0000001004047819 */ /* 0x008fe200000006ff */
[----:B----4-:R-:W-:Y:S01]  /*1ce0*/  IMAD.U32 R6, R6, 0x10000, RZ ;  /* 0x0001000006067824 */ /* 0x010fe200078e00ff */
[----:B------:R-:W-:Y:S01]  /*1cf0*/  SHF.L.U32 R5, R5, 0x10, RZ ;  /* 0x0000001005057819 */ /* 0x000fe200000006ff */
[----:B------:R-:W-:Y:S01]  /*1d00*/  FADD.FTZ R3, R3, UR5 ;  /* 0x0000000503037e21 */ /* 0x000fe20008010000 */
[----:B------:R-:W-:Y:S01]  /*1d10*/  SHF.L.U32 R7, R7, 0x10, RZ ;  /* 0x0000001007077819 */ /* 0x000fe200000006ff */
[----:B------:R-:W-:Y:S01]  /*1d20*/  FADD.FTZ R4, R4, UR5 ;  /* 0x0000000504047e21 */ /* 0x000fe20008010000 */
[----:B------:R-:W-:Y:S01]  /*1d30*/  FADD.FTZ R6, R6, UR5 ;  /* 0x0000000506067e21 */ /* 0x000fe20008010000 */
[----:B------:R-:W-:Y:S01]  /*1d40*/  FADD.FTZ R5, R5, UR5 ;  /* 0x0000000505057e21 */ /* 0x000fe20008010000 */
[----:B-----5:R-:W-:Y:S01]  /*1d50*/  SHF.L.U32 R8, R8, 0x10, RZ ;  /* 0x0000001008087819 */ /* 0x020fe200000006ff */
        /* <DEDUP_REMOVED lines=9> */
[----:B-1----:R-:W-:-:S12]  /*1df0*/  @P0 BRA `(.L_x_247) ;  /* 0x0000000000780947 */ /* 0x002fd80003800000 */
[----:B------:R-:W-:Y:S01]  /*1e00*/  FMUL.FTZ R2, R2, 1.4426950216293334961 ;  /* 0x3fb8aa3b02027820 */ /* 0x000fe20000410000 */
[----:B------:R-:W-:Y:S02]  /*1e10*/  HFMA2 R38, -RZ, RZ, 1.625, 0 ;  /* 0x3e800000ff267431 */ /* 0x000fe400000001ff */
[----:B------:R-:W-:Y:S01]  /*1e20*/  IMAD.MOV.U32 R39, RZ, RZ, 0x3d39bf78 ;  /* 0x3d39bf78ff277424 */ /* 0x000fe200078e00ff */
        /* <DEDUP_REMOVED lines=27> */
.L_x_247:
[----:B------:R-:W-:Y:S05]  /*1fe0*/  BSYNC.RECONVERGENT B0 ;  /* 0x0000000000007941 */ /* 0x000fea0003800200 */
.L_x_246:
        /* <DEDUP_REMOVED lines=35> */
.L_x_249:
[----:B------:R-:W-:Y:S05]  /*2220*/  BSYNC.RECONVERGENT B0 ;  /* 0x0000000000007941 */ /* 0x000fea0003800200 */
.L_x_248:
        /* <DEDUP_REMOVED lines=37> */
.L_x_251:
[----:B------:R-:W-:Y:S05]  /*2480*/  BSYNC.RECONVERGENT B0 ;  /* 0x0000000000007941 */ /* 0x000fea0003800200 */
.L_x_250:
        /* <DEDUP_REMOVED lines=35> */
.L_x_253:
[----:B------:R-:W-:Y:S05]  /*26c0*/  BSYNC.RECONVERGENT B0 ;  /* 0x0000000000007941 */ /* 0x000fea0003800200 */
.L_x_252:
[----:B------:R-:W-:Y:S01]  /*26d0*/  ISETP.EQ.OR P6, PT, RZ, UR7, P2 ;  /* 0x00000007ff007c0c */ /* 0x000fe200097c2670 */
[----:B------:R-:W-:Y:S01]  /*26e0*/  BSSY.RECONVERGENT B0, `(.L_x_254) ;  /* 0x0000026000007945 */ /* 0x000fe20003800200 */
[----:B------:R-:W-:Y:S01]  /*26f0*/  SHF.L.U32 R34, R34, 0x10, RZ ;  /* 0x0000001022227819 */ /* 0x000fe200000006ff */
[----:B------:R-:W-:Y:S01]  /*2700*/  IMAD.U32 R39, R29, 0x10000, RZ ;  /* 0x000100001d277824 */ /* 0x000fe200078e00ff */
[----:B------:R-:W-:Y:S02]  /*2710*/  LOP3.LUT R35, R12, 0x1f, RZ, 0xc0, !PT ;  /* 0x0000001f0c237812 */ /* 0x000fe400078ec0ff */
[----:B------:R-:W-:Y:S01]  /*2720*/  FSETP.GTU.FTZ.AND P5, PT, R11, 20, PT ;  /* 0x41a000000b00780b */ /* 0x000fe20003fbc000 */
[----:B------:R-:W-:Y:S01]  /*2730*/  FADD.FTZ R12, R34, UR5 ;  /* 0x00000005220c7e21 */ /* 0x000fe20008010000 */
[----:B------:R-:W-:-:S05]  /*2740*/  ISETP.EQ.OR P2, PT, RZ, UR7, P3 ;  /* 0x00000007ff007c0c */ /* 0x000fca0009f42670 */
        /* <DEDUP_REMOVED lines=31> */
.L_x_255:
[----:B------:R-:W-:Y:S05]  /*2940*/  BSYNC.RECONVERGENT B0 ;  /* 0x0000000000007941 */ /* 0x000fea0003800200 */
.L_x_254:
[----:B------:R-:W-:Y:S01]  /*2950*/  IMAD.U32 R33, R33, 0x10000, RZ ;  /* 0x0001000021217824 */ /* 0x000fe200078e00ff */
        /* <DEDUP_REMOVED lines=38> */
.L_x_257:
[----:B------:R-:W-:Y:S05]  /*2bc0*/  BSYNC.RECONVERGENT B0 ;  /* 0x0000000000007941 */ /* 0x000fea0003800200 */
.L_x_256:
        /* <DEDUP_REMOVED lines=12> */
[----:B------:R-:W-:Y:S01]  /*2c90*/  MOV R27, 0x3e800000 ;  /* 0x3e800000001b7802 */ /* 0x000fe20000000f00 */
[----:B------:R-:W-:Y:S02]  /*2ca0*/  IMAD.MOV.U32 R28, RZ, RZ, 0x3d39bf78 ;  /* 0x3d39bf78ff1c7424 */ /* 0x000fe400078e00ff */
        /* <DEDUP_REMOVED lines=27> */
.L_x_259:
[----:B------:R-:W-:Y:S05]  /*2e60*/  BSYNC.RECONVERGENT B0 ;  /* 0x0000000000007941 */ /* 0x000fea0003800200 */
.L_x_258:
[----:B------:R-:W-:Y:S01]  /*2e70*/  SHF.L.U32 R31, R31, 0x10, RZ ;  /* 0x000000101f1f7819 */ /* 0x000fe200000006ff */
[----:B------:R-:W-:Y:S01]  /*2e80*/  BSSY.RECONVERGENT B0, `(.L_x_260) ;  /* 0x0000026000007945 */ /* 0x000fe20003800200 */
[----:B------:R-:W-:Y:S01]  /*2e90*/  IMAD.U32 R43, R15, 0x10000, RZ ;  /* 0x000100000f2b7824 */ /* 0x000fe200078e00ff */
[----:B------:R-:W-:Y:S01]  /*2ea0*/  FSETP.GTU.FTZ.AND P0, PT, R14, 20, PT ;  /* 0x41a000000e00780b */ /* 0x000fe20003f1c000 */
[----:B------:R-:W-:Y:S01]  /*2eb0*/  IMAD.U32 R164, R21, 0x10000, RZ ;  /* 0x0001000015a47824 */ /* 0x000fe200078e00ff */
[----:B------:R-:W-:Y:S01]  /*2ec0*/  SHF.L.U32 R165, R20, 0x10, RZ ;  /* 0x0000001014a57819 */ /* 0x000fe200000006ff */
[----:B------:R-:W-:Y:S01]  /*2ed0*/  FADD.FTZ R15, R31, UR5 ;  /* 0x000000051f0f7e21 */ /* 0x000fe20008010000 */
        /* <DEDUP_REMOVED lines=32> */
.L_x_261:
[----:B------:R-:W-:Y:S05]  /*30e0*/  BSYNC.RECONVERGENT B0 ;  /* 0x0000000000007941 */ /* 0x000fea0003800200 */
.L_x_260:
[----:B------:R-:W-:Y:S01]  /*30f0*/  ISETP.EQ.OR P4, PT, RZ, UR7, P4 ;  /* 0x00000007ff007c0c */ /* 0x000fe2000a782670 */
[----:B------:R-:W-:Y:S01]  /*3100*/  IMAD.U32 R30, R30, 0x10000, RZ ;  /* 0x000100001e1e7824 */ /* 0x000fe200078e00ff */
[----:B------:R-:W-:Y:S01]  /*3110*/  BSSY.RECONVERGENT B0, `(.L_x_262) ;  /* 0x0000027000007945 */ /* 0x000fe20003800200 */
        /* <DEDUP_REMOVED lines=38> */
.L_x_263:
[----:B------:R-:W-:Y:S05]  /*3380*/  BSYNC.RECONVERGENT B0 ;  /* 0x0000000000007941 */ /* 0x000fea0003800200 */
.L_x_262:
        /* <DEDUP_REMOVED lines=39> */
.L_x_265:
[----:B------:R-:W-:Y:S05]  /*3600*/  BSYNC.RECONVERGENT B0 ;  /* 0x0000000000007941 */ /* 0x000fea0003800200 */
.L_x_264:
        /* <DEDUP_REMOVED lines=45> */
.L_x_267:
[----:B------:R-:W-:Y:S05]  /*38e0*/  BSYNC.RECONVERGENT B0 ;  /* 0x0000000000007941 */ /* 0x000fea0003800200 */
.L_x_266:
        /* <DEDUP_REMOVED lines=32> */
.L_x_269:
[----:B------:R-:W-:Y:S05]  /*3af0*/  BSYNC.RECONVERGENT B0 ;  /* 0x0000000000007941 */ /* 0x000fea0003800200 */
.L_x_268:
[----:B------:R-:W-:Y:S04]  /*3b00*/  BSSY.RECONVERGENT B0, `(.L_x_270) ;  /* 0x0000020000007945 */ /* 0x000fe80003800200 */
[----:B------:R-:W-:Y:S05]  /*3b10*/  @P0 BRA `(.L_x_271) ;  /* 0x0000000000780947 */ /* 0x000fea0003800000 */
[----:B------:R-:W-:Y:S01]  /*3b20*/  FMUL.FTZ R14, R14, 1.4426950216293334961 ;  /* 0x3fb8aa3b0e0e7820 */ /* 0x000fe20000410000 */
[----:B------:R-:W-:Y:S01]  /*3b30*/  MOV R32, 0x3e800000 ;  /* 0x3e80000000207802 */ /* 0x000fe20000000f00 */
[----:B------:R-:W-:Y:S02]  /*3b40*/  HFMA2 R47, -RZ, RZ, 1.3056640625, -1.8671875 ;  /* 0x3d39bf78ff2f7431 */ /* 0x000fe400000001ff */
        /* <DEDUP_REMOVED lines=27> */
.L_x_271:
[----:B------:R-:W-:Y:S05]  /*3d00*/  BSYNC.RECONVERGENT B0 ;  /* 0x0000000000007941 */ /* 0x000fea0003800200 */
.L_x_270:
[----:B------:R-:W-:Y:S04]  /*3d10*/  BSSY.RECONVERGENT B0, `(.L_x_272) ;  /* 0x0000020000007945 */ /* 0x000fe80003800200 */
[----:B------:R-:W-:Y:S05]  /*3d20*/  @P1 BRA `(.L_x_273) ;  /* 0x0000000000781947 */ /* 0x000fea0003800000 */
        /* <DEDUP_REMOVED lines=30> */
.L_x_273:
[----:B------:R-:W-:Y:S05]  /*3f10*/  BSYNC.RECONVERGENT B0 ;  /* 0x0000000000007941 */ /* 0x000fea0003800200 */
.L_x_272:
        /* <DEDUP_REMOVED lines=32> */
.L_x_275:
[----:B------:R-:W-:Y:S05]  /*4120*/  BSYNC.RECONVERGENT B0 ;  /* 0x0000000000007941 */ /* 0x000fea0003800200 */
.L_x_274:
        /* <DEDUP_REMOVED lines=32> */
.L_x_277:
[----:B------:R-:W-:Y:S05]  /*4330*/  BSYNC.RECONVERGENT B0 ;  /* 0x0000000000007941 */ /* 0x000fea0003800200 */
.L_x_276:
        /* <DEDUP_REMOVED lines=10> */
[----:B------:R-:W-:Y:S01]  /*43e0*/  ISETP.NE.AND P0, PT, RZ, UR6, PT ;  /* 0x00000006ff007c0c */ /* 0x000fe2000bf05270 */
[----:B------:R-:W-:Y:S01]  /*43f0*/  FMUL.FTZ R0, R45, R16 ;  /* 0x000000102d007220 */ /* 0x000fe20000410000 */
[----:B------:R-:W-:Y:S01]  /*4400*/  FMUL.FTZ R42, R42, R15 ;  /* 0x0000000f2a2a7220 */ /* 0x000fe20000410000 */
[----:B------:R-:W1:Y:S01]  /*4410*/  S2UR UR14, SR_CTAID.Y ;  /* 0x00000000000e79c3 */ /* 0x000e620000002600 */
[----:B------:R-:W-:Y:S01]  /*4420*/  ISETP.EQ.AND P0, PT, R35, RZ, P0 ;  /* 0x000000ff2300720c */ /* 0x000fe20000702270 */
[----:B------:R-:W-:Y:S01]  /*4430*/  FMUL.FTZ R35, R44, R17 ;  /* 0x000000112c237220 */ /* 0x000fe20000410000 */
[----:B------:R-:W1:Y:S01]  /*4440*/  LDCU.64 UR12, c[0x0][0x3a0] ;  /* 0x00007400ff0c77ac */ /* 0x000e620008000a00 */
[----:B------:R-:W-:Y:S01]  /*4450*/  FMUL.FTZ R165, R165, R12 ;  /* 0x0000000ca5a57220 */ /* 0x000fe20000410000 */
[----:B------:R-:W-:Y:S01]  /*4460*/  FMUL.FTZ R164, R164, R11 ;  /* 0x0000000ba4a47220 */ /* 0x000fe20000410000 */
[----:B------:R-:W-:Y:S01]  /*4470*/  FMUL.FTZ R163, R163, R10 ;  /* 0x0000000aa3a37220 */ /* 0x000fe20000410000 */
[----:B------:R2:W-:Y:S01]  /*4480*/  STL [R1+0x10], R35 ;  /* 0x0000102301007387 */ /* 0x0005e20000100800 */
[----:B------:R-:W-:Y:S01]  /*4490*/  USHF.L.U32 UR7, UR6, 0xc, URZ ;  /* 0x0000000c06077899 */ /* 0x000fe200080006ff */
[----:B------:R-:W-:Y:S01]  /*44a0*/  FMUL.FTZ R160, R160, R9 ;  /* 0x00000009a0a07220 */ /* 0x000fe20000410000 */
[----:B------:R-:W-:Y:S01]  /*44b0*/  FMUL.FTZ R159, R159, R8 ;  /* 0x000000089f9f7220 */ /* 0x000fe20000410000 */
[----:B------:R3:W-:Y:S01]  /*44c0*/  STL [R1+0xc], R0 ;  /* 0x00000c0001007387 */ /* 0x0007e20000100800 */
[----:B------:R-:W-:Y:S01]  /*44d0*/  ULEA UR24, UR15, -UR7, 0x1 ;  /* 0x800000070f187291 */ /* 0x000fe2000f8e08ff */
[----:B------:R-:W-:Y:S01]  /*44e0*/  FMUL.FTZ R158, R158, R7 ;  /* 0x000000079e9e7220 */ /* 0x000fe20000410000 */
[----:B------:R-:W-:Y:S01]  /*44f0*/  FMUL.FTZ R36, R36, R5 ;  /* 0x0000000524247220 */ /* 0x000fe20000410000 */
[----:B------:R-:W-:Y:S01]  /*4500*/  STL [R1+0x8], R42 ;  /* 0x0000082a01007387 */ /* 0x000fe20000100800 */
[----:B------:R-:W-:Y:S01]  /*4510*/  FMUL.FTZ R37, R37, R4 ;  /* 0x0000000425257220 */ /* 0x000fe20000410000 */
[----:B--2---:R-:W-:Y:S01]  /*4520*/  FMUL.FTZ R35, R43, R14 ;  /* 0x0000000e2b237220 */ /* 0x004fe20000410000 */
[----:B------:R-:W-:Y:S01]  /*4530*/  FMUL.FTZ R38, R38, R3 ;  /* 0x0000000326267220 */ /* 0x000fe20000410000 */
[----:B------:R-:W-:Y:S01]  /*4540*/  FMUL.FTZ R39, R39, R2 ;  /* 0x0000000227277220 */ /* 0x000fe20000410000 */
[----:B------:R-:W2:Y:S01]  /*4550*/  LDCU UR42, c[0x0][0x38c] ;  /* 0x00007180ff2a77ac */ /* 0x000ea20008000800 */
[----:B---3--:R-:W-:Y:S01]  /*4560*/  FMUL.FTZ R0, R40, R13 ;  /* 0x0000000d28007220 */ /* 0x008fe20000410000 */
[----:B------:R3:W-:Y:S01]  /*4570*/  STL [R1+0x4], R35 ;  /* 0x0000042301007387 */ /* 0x0007e20000100800 */
[----:B-1----:R-:W-:-:S03]  /*4580*/  UIMAD.WIDE.U32 UR8, UR14, UR12, URZ ;  /* 0x0000000c0e0872a5 */ /* 0x002fc6000f8e00ff */
[----:B------:R1:W-:Y:S01]  /*4590*/  STL [R1], R0 ;  /* 0x0000000001007387 */ /* 0x0003e20000100800 */
[----:B------:R-:W4:Y:S01]  /*45a0*/  LDCU UR38, c[0x0][0x388] ;  /* 0x00007100ff2677ac */ /* 0x000f220008000800 */
[----:B------:R-:W-:Y:S01]  /*45b0*/  UIMAD UR14, UR14, UR13, UR9 ;  /* 0x0000000d0e0e72a4 */ /* 0x000fe2000f8e0209 */
[----:B---3--:R-:W-:Y:S01]  /*45c0*/  FMUL.FTZ R35, R41, R6 ;  /* 0x0000000629237220 */ /* 0x008fe20000410000 */
[----:B0-----:R-:W-:Y:S01]  /*45d0*/  IMAD.SHL.U32 R41, R34, 0x20, RZ ;  /* 0x0000002022297824 */ /* 0x001fe200078e00ff */
[----:B------:R-:W0:Y:S04]  /*45e0*/  LDCU.64 UR34, c[0x0][0x3a8] ;  /* 0x00007500ff2277ac */ /* 0x000e280008000a00 */
[----:B------:R-:W-:Y:S01]  /*45f0*/  LOP3.LUT R52, R41, R34, RZ, 0xfc, !PT ;  /* 0x0000002229347212 */ /* 0x000fe200078efcff */
[----:B------:R-:W3:Y:S03]  /*4600*/  LDCU.64 UR32, c[0x0][0x440] ;  /* 0x00008800ff2077ac */ /* 0x000ee60008000a00 */
[----:B------:R-:W-:Y:S01]  /*4610*/  LOP3.LUT R53, R52, 0x7c1f, RZ, 0xc0, !PT ;  /* 0x00007c1f34357812 */ /* 0x000fe200078ec0ff */
[----:B------:R-:W0:Y:S03]  /*4620*/  LDCU.64 UR30, c[0x0][0x480] ;  /* 0x00009000ff1e77ac */ /* 0x000e260008000a00 */
[----:B------:R-:W-:Y:S01]  /*4630*/  ISETP.GE.AND P1, PT, R53, UR24, PT ;  /* 0x0000001835007c0c */ /* 0x000fe2000bf26270 */
[----:B------:R-:W0:Y:S01]  /*4640*/  LDCU.64 UR28, c[0x0][0x3c0] ;  /* 0x00007800ff1c77ac */ /* 0x000e220008000a00 */
[----:B------:R-:W0:Y:S01]  /*4650*/  LDCU.64 UR36, c[0x0][0x3e0] ;  /* 0x00007c00ff2477ac */ /* 0x000e220008000a00 */
[----:B-12-4-:R-:W-:-:S10]  /*4660*/  UMOV UR7, URZ ;  /* 0x000000ff00077c82 */ /* 0x016fd40008000000 */
.L_x_284:
[----:B------:R-:W-:Y:S01]  /*4670*/  HFMA2 R41, -RZ, RZ, 0, 0 ;  /* 0x00000000ff297431 */ /* 0x000fe200000001ff */
[----:B0-----:R-:W-:Y:S01]  /*4680*/  MOV R45, UR28 ;  /* 0x0000001c002d7c02 */ /* 0x001fe20008000f00 */
[----:B------:R-:W-:Y:S01]  /*4690*/  IMAD.MOV.U32 R40, RZ, RZ, R53 ;  /* 0x000000ffff287224 */ /* 0x000fe200078e0035 */
[C---:B------:R-:W-:Y:S01]  /*46a0*/  LOP3.LUT R60, R53.reuse, 0x20, RZ, 0xfc, !PT ;  /* 0x00000020353c7812 */ /* 0x040fe200078efcff */
[----:B------:R-:W2:Y:S01]  /*46b0*/  LDL R147, [R1] ;  /* 0x0000000001937983 */ /* 0x000ea20000100800 */
[----:B------:R-:W-:Y:S02]  /*46c0*/  MOV R43, UR29 ;  /* 0x0000001d002b7c02 */ /* 0x000fe40008000f00 */
[----:B------:R-:W-:Y:S01]  /*46d0*/  ISETP.GE.AND P4, PT, R60, UR24, PT ;  /* 0x000000183c007c0c */ /* 0x000fe2000bf86270 */
[----:B------:R-:W4:Y:S01]  /*46e0*/  LDL R148, [R1+0x4] ;  /* 0x0000040001947983 */ /* 0x000f220000100800 */
[----:B------:R-:W-:Y:S01]  /*46f0*/  LOP3.LUT R69, R53, 0x40, RZ, 0xfc, !PT ;  /* 0x0000004035457812 */ /* 0x000fe200078efcff */
[----:B------:R-:W-:Y:S01]  /*4700*/  IMAD.WIDE.U32 R44, R45, UR7, R40 ;  /* 0x000000072d2c7c25 */ /* 0x000fe2000f8e0028 */
[----:B------:R-:W-:-:S02]  /*4710*/  PRMT R126, RZ, 0x7610, R126 ;  /* 0x00007610ff7e7816 */ /* 0x000fc4000000007e */
[----:B------:R-:W-:Y:S01]  /*4720*/  LOP3.LUT R86, R53, 0x60, RZ, 0xfc, !PT ;  /* 0x0000006035567812 */ /* 0x000fe200078efcff */
[----:B------:R-:W-:Y:S01]  /*4730*/  IMAD R43, R43, UR7, R45 ;  /* 0x000000072b2b7c24 */ /* 0x000fe2000f8e022d */
[C---:B------:R-:W-:Y:S02]  /*4740*/  LEA R42, P2, R44.reuse, UR19, 0x1 ;  /* 0x000000132c2a7c11 */ /* 0x040fe4000f8408ff */
[C---:B------:R-:W-:Y:S02]  /*4750*/  LOP3.LUT R82, R53.reuse, 0x80, RZ, 0xfc, !PT ;  /* 0x0000008035527812 */ /* 0x040fe400078efcff */
[----:B------:R-:W-:Y:S02]  /*4760*/  LEA.HI.X R43, R44, UR21, R43, 0x1, P2 ;  /* 0x000000152c2b7c11 */ /* 0x000fe400090f0c2b */
[C---:B------:R-:W-:Y:S02]  /*4770*/  LOP3.LUT R94, R53.reuse, 0xa0, RZ, 0xfc, !PT ;  /* 0x000000a0355e7812 */ /* 0x040fe400078efcff */
[----:B------:R-:W-:Y:S01]  /*4780*/  LOP3.LUT R97, R53, 0xc0, RZ, 0xfc, !PT ;  /* 0x000000c035617812 */ /* 0x000fe200078efcff */
[----:B------:R-:W5:Y:S01]  /*4790*/  @!P4 LDG.E.U16 R126, desc[UR26][R42.64+0x40] ;  /* 0x0000401a2a7ec981 */ /* 0x000f62000c1e1500 */
[----:B------:R-:W-:-:S02]  /*47a0*/  ISETP.GE.AND P5, PT, R69, UR24, PT ;  /* 0x0000001845007c0c */ /* 0x000fc4000bfa6270 */
[----:B------:R-:W-:Y:S02]  /*47b0*/  ISETP.GE.AND P6, PT, R86, UR24, PT ;  /* 0x0000001856007c0c */ /* 0x000fe4000bfc6270 */
[----:B------:R-:W-:Y:S02]  /*47c0*/  ISETP.GE.AND P2, PT, R82, UR24, PT ;  /* 0x0000001852007c0c */ /* 0x000fe4000bf46270 */
[----:B------:R-:W-:Y:S02]  /*47d0*/  ISETP.GE.AND P3, PT, R94, UR24, PT ;  /* 0x000000185e007c0c */ /* 0x000fe4000bf66270 */
[----:B------:R-:W-:Y:S02]  /*47e0*/  ISETP.GE.AND P4, PT, R97, UR24, PT ;  /* 0x0000001861007c0c */ /* 0x000fe4000bf86270 */
[----:B------:R-:W-:Y:S02]  /*47f0*/  PRMT R115, RZ, 0x7610, R115 ;  /* 0x00007610ff737816 */ /* 0x000fe40000000073 */
[----:B------:R-:W-:-:S02]  /*4800*/  PRMT R90, RZ, 0x7610, R90 ;  /* 0x00007610ff5a7816 */ /* 0x000fc4000000005a */
[----:B------:R-:W-:Y:S02]  /*4810*/  PRMT R87, RZ, 0x7610, R87 ;  /* 0x00007610ff577816 */ /* 0x000fe40000000057 */
[----:B------:R-:W-:Y:S01]  /*4820*/  PRMT R0, RZ, 0x7610, R0 ;  /* 0x00007610ff007816 */ /* 0x000fe20000000000 */
[----:B------:R-:W2:Y:S01]  /*4830*/  @!P5 LDG.E.U16 R115, desc[UR26][R42.64+0x80] ;  /* 0x0000801a2a73d981 */ /* 0x000ea2000c1e1500 */
[C---:B------:R-:W-:Y:S02]  /*4840*/  LOP3.LUT R96, R53.reuse, 0xe0, RZ, 0xfc, !PT ;  /* 0x000000e035607812 */ /* 0x040fe400078efcff */
[----:B------:R-:W-:Y:S01]  /*4850*/  PRMT R65, RZ, 0x7610, R65 ;  /* 0x00007610ff417816 */ /* 0x000fe20000000041 */
[----:B------:R-:W4:Y:S01]  /*4860*/  @!P6 LDG.E.U16 R90, desc[UR26][R42.64+0xc0] ;  /* 0x0000c01a2a5ae981 */ /* 0x000f22000c1e1500 */
[C---:B------:R-:W-:Y:S02]  /*4870*/  LOP3.LUT R95, R53.reuse, 0x100, RZ, 0xfc, !PT ;  /* 0x00000100355f7812 */ /* 0x040fe400078efcff */
[C---:B------:R-:W-:Y:S01]  /*4880*/  LOP3.LUT R93, R53.reuse, 0x120, RZ, 0xfc, !PT ;  /* 0x00000120355d7812 */ /* 0x040fe200078efcff */
[----:B------:R-:W4:Y:S01]  /*4890*/  @!P2 LDG.E.U16 R87, desc[UR26][R42.64+0x100] ;  /* 0x0001001a2a57a981 */ /* 0x000f22000c1e1500 */
[----:B------:R-:W-:-:S02]  /*48a0*/  LOP3.LUT R92, R53, 0x140, RZ, 0xfc, !PT ;  /* 0x00000140355c7812 */ /* 0x000fc400078efcff */
[----:B------:R-:W-:Y:S01]  /*48b0*/  LOP3.LUT R89, R53, 0x160, RZ, 0xfc, !PT ;  /* 0x0000016035597812 */ /* 0x000fe200078efcff */
[----:B------:R-:W4:Y:S01]  /*48c0*/  @!P3 LDG.E.U16 R0, desc[UR26][R42.64+0x140] ;  /* 0x0001401a2a00b981 */ /* 0x000f22000c1e1500 */
[----:B------:R-:W-:Y:S02]  /*48d0*/  ISETP.GE.AND P5, PT, R96, UR24, PT ;  /* 0x0000001860007c0c */ /* 0x000fe4000bfa6270 */
[----:B------:R-:W-:Y:S01]  /*48e0*/  ISETP.GE.AND P6, PT, R95, UR24, PT ;  /* 0x000000185f007c0c */ /* 0x000fe2000bfc6270 */
[----:B------:R-:W4:Y:S01]  /*48f0*/  @!P4 LDG.E.U16 R65, desc[UR26][R42.64+0x180] ;  /* 0x0001801a2a41c981 */ /* 0x000f22000c1e1500 */
[----:B------:R-:W-:Y:S02]  /*4900*/  ISETP.GE.AND P2, PT, R93, UR24, PT ;  /* 0x000000185d007c0c */ /* 0x000fe4000bf46270 */
[----:B------:R-:W-:Y:S02]  /*4910*/  ISETP.GE.AND P3, PT, R92, UR24, PT ;  /* 0x000000185c007c0c */ /* 0x000fe4000bf66270 */
[----:B------:R-:W-:-:S02]  /*4920*/  ISETP.GE.AND P4, PT, R89, UR24, PT ;  /* 0x0000001859007c0c */ /* 0x000fc4000bf86270 */
[----:B------:R-:W-:Y:S02]  /*4930*/  PRMT R68, RZ, 0x7610, R68 ;  /* 0x00007610ff447816 */ /* 0x000fe40000000044 */
[----:B------:R-:W-:Y:S02]  /*4940*/  PRMT R91, RZ, 0x7610, R91 ;  /* 0x00007610ff5b7816 */ /* 0x000fe4000000005b */
[----:B------:R-:W-:Y:S02]  /*4950*/  PRMT R114, RZ, 0x7610, R114 ;  /* 0x00007610ff727816 */ /* 0x000fe40000000072 */
[----:B------:R-:W-:Y:S01]  /*4960*/  PRMT R59, RZ, 0x7610, R59 ;  /* 0x00007610ff3b7816 */ /* 0x000fe2000000003b */
[----:B------:R-:W4:Y:S01]  /*4970*/  @!P5 LDG.E.U16 R68, desc[UR26][R42.64+0x1c0] ;  /* 0x0001c01a2a44d981 */ /* 0x000f22000c1e1500 */
[C---:B------:R-:W-:Y:S02]  /*4980*/  LOP3.LUT R88, R53.reuse, 0x180, RZ, 0xfc, !PT ;  /* 0x0000018035587812 */ /* 0x040fe400078efcff */
[----:B------:R-:W-:Y:S01]  /*4990*/  PRMT R113, RZ, 0x7610, R113 ;  /* 0x00007610ff717816 */ /* 0x000fe20000000071 */
[----:B------:R-:W4:Y:S01]  /*49a0*/  @!P6 LDG.E.U16 R91, desc[UR26][R42.64+0x200] ;  /* 0x0002001a2a5be981 */ /* 0x000f22000c1e1500 */
[----:B------:R-:W-:-:S02]  /*49b0*/  LOP3.LUT R77, R53, 0x1a0, RZ, 0xfc, !PT ;  /* 0x000001a0354d7812 */ /* 0x000fc400078efcff */
[C---:B------:R-:W-:Y:S01]  /*49c0*/  LOP3.LUT R85, R53.reuse, 0x1c0, RZ, 0xfc, !PT ;  /* 0x000001c035557812 */ /* 0x040fe200078efcff */
[----:B------:R-:W4:Y:S01]  /*49d0*/  @!P2 LDG.E.U16 R114, desc[UR26][R42.64+0x240] ;  /* 0x0002401a2a72a981 */ /* 0x000f22000c1e1500 */
[C---:B------:R-:W-:Y:S02]  /*49e0*/  LOP3.LUT R44, R53.reuse, 0x1e0, RZ, 0xfc, !PT ;  /* 0x000001e0352c7812 */ /* 0x040fe400078efcff */
[----:B------:R-:W-:Y:S01]  /*49f0*/  LOP3.LUT R58, R53, 0x200, RZ, 0xfc, !PT ;  /* 0x00000200353a7812 */ /* 0x000fe200078efcff */
[----:B------:R-:W4:Y:S01]  /*4a00*/  @!P3 LDG.E.U16 R59, desc[UR26][R42.64+0x280] ;  /* 0x0002801a2a3bb981 */ /* 0x000f22000c1e1500 */
[----:B------:R-:W-:Y:S02]  /*4a10*/  ISETP.GE.AND P5, PT, R88, UR24, PT ;  /* 0x0000001858007c0c */ /* 0x000fe4000bfa6270 */
[----:B------:R-:W-:Y:S01]  /*4a20*/  ISETP.GE.AND P6, PT, R77, UR24, PT ;  /* 0x000000184d007c0c */ /* 0x000fe2000bfc6270 */
[----:B------:R-:W4:Y:S01]  /*4a30*/  @!P4 LDG.E.U16 R113, desc[UR26][R42.64+0x2c0] ;  /* 0x0002c01a2a71c981 */ /* 0x000f22000c1e1500 */
[----:B------:R-:W-:-:S02]  /*4a40*/  ISETP.GE.AND P2, PT, R85, UR24, PT ;  /* 0x0000001855007c0c */ /* 0x000fc4000bf46270 */
[----:B------:R-:W-:Y:S02]  /*4a50*/  ISETP.GE.AND P3, PT, R44, UR24, PT ;  /* 0x000000182c007c0c */ /* 0x000fe4000bf66270 */
[----:B------:R-:W-:Y:S02]  /*4a60*/  ISETP.GE.AND P4, PT, R58, UR24, PT ;  /* 0x000000183a007c0c */ /* 0x000fe4000bf86270 */
[----:B------:R-:W-:Y:S02]  /*4a70*/  PRMT R79, RZ, 0x7610, R79 ;  /* 0x00007610ff4f7816 */ /* 0x000fe4000000004f */
[----:B------:R-:W-:Y:S02]  /*4a80*/  PRMT R70, RZ, 0x7610, R70 ;  /* 0x00007610ff467816 */ /* 0x000fe40000000046 */
[----:B------:R-:W-:Y:S02]  /*4a90*/  PRMT R56, RZ, 0x7610, R56 ;  /* 0x00007610ff387816 */ /* 0x000fe40000000038 */
[----:B------:R-:W-:Y:S01]  /*4aa0*/  PRMT R64, RZ, 0x7610, R64 ;  /* 0x00007610ff407816 */ /* 0x000fe20000000040 */
[----:B------:R-:W4:Y:S01]  /*4ab0*/  @!P5 LDG.E.U16 R79, desc[UR26][R42.64+0x300] ;  /* 0x0003001a2a4fd981 */ /* 0x000f22000c1e1500 */
[----:B------:R-:W-:-:S02]  /*4ac0*/  PRMT R57, RZ, 0x7610, R57 ;  /* 0x00007610ff397816 */ /* 0x000fc40000000039 */
[C---:B------:R-:W-:Y:S01]  /*4ad0*/  LOP3.LUT R84, R53.reuse, 0x220, RZ, 0xfc, !PT ;  /* 0x0000022035547812 */ /* 0x040fe200078efcff */
[----:B------:R-:W4:Y:S01]  /*4ae0*/  @!P6 LDG.E.U16 R70, desc[UR26][R42.64+0x340] ;  /* 0x0003401a2a46e981 */ /* 0x000f22000c1e1500 */
[----:B------:R-:W-:Y:S02]  /*4af0*/  PRMT R111, RZ, 0x7610, R111 ;  /* 0x00007610ff6f7816 */ /* 0x000fe4000000006f */
[C---:B------:R-:W-:Y:S01]  /*4b00*/  LOP3.LUT R83, R53.reuse, 0x240, RZ, 0xfc, !PT ;  /* 0x0000024035537812 */ /* 0x040fe200078efcff */
[----:B------:R-:W5:Y:S01]  /*4b10*/  @!P1 LDG.E.U16 R64, desc[UR26][R42.64] ;  /* 0x0000001a2a409981 */ /* 0x000f62000c1e1500 */
[C---:B------:R-:W-:Y:S02]  /*4b20*/  LOP3.LUT R76, R53.reuse, 0x260, RZ, 0xfc, !PT ;  /* 0x00000260354c7812 */ /* 0x040fe400078efcff */
[C---:B------:R-:W-:Y:S01]  /*4b30*/  LOP3.LUT R80, R53.reuse, 0x280, RZ, 0xfc, !PT ;  /* 0x0000028035507812 */ /* 0x040fe200078efcff */
[----:B------:R-:W4:Y:S01]  /*4b40*/  @!P2 LDG.E.U16 R56, desc[UR26][R42.64+0x380] ;  /* 0x0003801a2a38a981 */ /* 0x000f22000c1e1500 */
[----:B------:R-:W-:-:S02]  /*4b50*/  LOP3.LUT R81, R53, 0x2a0, RZ, 0xfc, !PT ;  /* 0x000002a035517812 */ /* 0x000fc400078efcff */
[----:B------:R-:W-:Y:S01]  /*4b60*/  ISETP.GE.AND P5, PT, R84, UR24, PT ;  /* 0x0000001854007c0c */ /* 0x000fe2000bfa6270 */
[----:B------:R-:W4:Y:S01]  /*4b70*/  @!P3 LDG.E.U16 R57, desc[UR26][R42.64+0x3c0] ;  /* 0x0003c01a2a39b981 */ /* 0x000f22000c1e1500 */
[----:B------:R-:W-:Y:S02]  /*4b80*/  ISETP.GE.AND P6, PT, R83, UR24, PT ;  /* 0x0000001853007c0c */ /* 0x000fe4000bfc6270 */
        /* <DEDUP_REMOVED lines=29> */
[----:B------:R-:W-:-:S02]  /*4d60*/  LOP3.LUT R71, R53, 0x360, RZ, 0xfc, !PT ;  /* 0x0000036035477812 */ /* 0x000fc400078efcff */
[----:B------:R-:W-:Y:S01]  /*4d70*/  PRMT R103, RZ, 0x7610, R103 ;  /* 0x00007610ff677816 */ /* 0x000fe20000000067 */
[----:B------:R-:W4:Y:S01]  /*4d80*/  @!P6 LDG.E.U16 R47, desc[UR26][R42.64+0x5c0] ;  /* 0x0005c01a2a2fe981 */ /* 0x000f22000c1e1500 */
[C---:B------:R-:W-:Y:S02]  /*4d90*/  LOP3.LUT R46, R53.reuse, 0x380, RZ, 0xfc, !PT ;  /* 0x00000380352e7812 */ /* 0x040fe400078efcff */
[C---:B------:R-:W-:Y:S01]  /*4da0*/  LOP3.LUT R48, R53.reuse, 0x3a0, RZ, 0xfc, !PT ;  /* 0x000003a035307812 */ /* 0x040fe200078efcff */
[----:B------:R-:W4:Y:S01]  /*4db0*/  @!P2 LDG.E.U16 R49, desc[UR26][R42.64+0x600] ;  /* 0x0006001a2a31a981 */ /* 0x000f22000c1e1500 */
[----:B------:R-:W-:Y:S02]  /*4dc0*/  LOP3.LUT R50, R53, 0x3c0, RZ, 0xfc, !PT ;  /* 0x000003c035327812 */ /* 0x000fe400078efcff */
[----:B------:R-:W-:Y:S01]  /*4dd0*/  LOP3.LUT R61, R52, 0x3e0, RZ, 0xfc, !PT ;  /* 0x000003e0343d7812 */ /* 0x000fe200078efcff */
[----:B------:R-:W4:Y:S01]  /*4de0*/  @!P3 LDG.E.U16 R51, desc[UR26][R42.64+0x640] ;  /* 0x0006401a2a33b981 */ /* 0x000f22000c1e1500 */
[----:B------:R-:W-:-:S02]  /*4df0*/  ISETP.GE.AND P5, PT, R71, UR24, PT ;  /* 0x0000001847007c0c */ /* 0x000fc4000bfa6270 */
[----:B------:R-:W-:Y:S01]  /*4e00*/  ISETP.GE.AND P6, PT, R46, UR24, PT ;  /* 0x000000182e007c0c */ /* 0x000fe2000bfc6270 */
[----:B------:R-:W4:Y:S01]  /*4e10*/  @!P4 LDG.E.U16 R103, desc[UR26][R42.64+0x680] ;  /* 0x0006801a2a67c981 */ /* 0x000f22000c1e1500 */
[----:B------:R-:W-:Y:S02]  /*4e20*/  ISETP.GE.AND P2, PT, R48, UR24, PT ;  /* 0x0000001830007c0c */ /* 0x000fe4000bf46270 */
[----:B------:R-:W-:Y:S02]  /*4e30*/  ISETP.GE.AND P3, PT, R50, UR24, PT ;  /* 0x0000001832007c0c */ /* 0x000fe4000bf66270 */
[----:B------:R-:W-:Y:S02]  /*4e40*/  ISETP.GE.AND P4, PT, R61, UR24, PT ;  /* 0x000000183d007c0c */ /* 0x000fe4000bf86270 */
[----:B------:R-:W-:Y:S02]  /*4e50*/  PRMT R98, RZ, 0x7610, R98 ;  /* 0x00007610ff627816 */ /* 0x000fe40000000062 */
[----:B------:R-:W-:-:S02]  /*4e60*/  PRMT R102, RZ, 0x7610, R102 ;  /* 0x00007610ff667816 */ /* 0x000fc40000000066 */
        /* <DEDUP_REMOVED lines=8> */
[----:B------:R-:W1:Y:S01]  /*4ef0*/  S2R R146, SR_LANEID ;  /* 0x0000000000927919 */ /* 0x000e620000000000 */
[----:B------:R-:W3:Y:S01]  /*4f00*/  S2UR UR12, SR_CgaCtaId ;  /* 0x00000000000c79c3 */ /* 0x000ee20000008800 */
[----:B------:R-:W-:Y:S01]  /*4f10*/  LOP3.LUT R55, R34, 0x3e0, RZ, 0xc0, !PT ;  /* 0x000003e022377812 */ /* 0x000fe200078ec0ff */
[----:B------:R-:W-:Y:S01]  /*4f20*/  USHF.L.U32 UR25, UR6, 0xc, URZ ;  /* 0x0000000c06197899 */ /* 0x000fe200080006ff */
[----:B------:R-:W-:Y:S01]  /*4f30*/  UMOV UR15, UR38 ;  /* 0x00000026000f7c82 */ /* 0x000fe20008000000 */
[----:B------:R-:W-:-:S02]  /*4f40*/  MOV R63, UR36 ;  /* 0x00000024003f7c02 */ /* 0x000fc40008000f00 */
[----:B------:R-:W-:Y:S01]  /*4f50*/  ULEA UR25, UR15, -UR25, 0x1 ;  /* 0x800000190f197291 */ /* 0x000fe2000f8e08ff */
[----:B------:R-:W-:Y:S01]  /*4f60*/  IMAD.U32 R109, RZ, RZ, UR37 ;  /* 0x00000025ff6d7e24 */ /* 0x000fe2000f8e00ff */
[----:B------:R-:W-:Y:S01]  /*4f70*/  UMOV UR23, 0x400 ;  /* 0x0000040000177882 */ /* 0x000fe20000000000 */
[----:B------:R-:W-:-:S03]  /*4f80*/  IMAD.WIDE.U32 R40, R63, UR7, R40 ;  /* 0x000000073f287c25 */ /* 0x000fc6000f8e0028 */
[----:B------:R-:W-:Y:S01]  /*4f90*/  ISETP.GE.AND P3, PT, R60, UR25, PT ;  /* 0x000000193c007c0c */ /* 0x000fe2000bf66270 */
[----:B------:R-:W-:Y:S01]  /*4fa0*/  IMAD R41, R109, UR7, R41 ;  /* 0x000000076d297c24 */ /* 0x000fe2000f8e0229 */
[----:B-1----:R-:W-:-:S05]  /*4fb0*/  IADD3 R62, PT, PT, R55, R146, RZ ;  /* 0x00000092373e7210 */ /* 0x002fca0007ffe0ff */
[----:B0-----:R-:W-:Y:S01]  /*4fc0*/  IMAD R42, R55, 0x1f, R62 ;  /* 0x0000001f372a7824 */ /* 0x001fe200078e023e */
[----:B---3--:R-:W-:-:S03]  /*4fd0*/  ULEA UR23, UR12, UR23, 0x18 ;  /* 0x000000170c177291 */ /* 0x008fc6000f8ec0ff */
[C---:B------:R-:W-:Y:S01]  /*4fe0*/  VIADD R63, R42.reuse, 0x40 ;  /* 0x000000402a3f7836 */ /* 0x040fe20000000000 */
[C---:B------:R-:W-:Y:S02]  /*4ff0*/  IADD3 R60, PT, PT, R42.reuse, 0x20, RZ ;  /* 0x000000202a3c7810 */ /* 0x040fe40007ffe0ff */
[C---:B------:R-:W-:Y:S02]  /*5000*/  IADD3 R74, PT, PT, R42.reuse, 0x60, RZ ;  /* 0x000000602a4a7810 */ /* 0x040fe40007ffe0ff */
[CC--:B------:R-:W-:Y:S02]  /*5010*/  LEA.HI.SX32 R109, R42.reuse, R42.reuse, 0x1b ;  /* 0x0000002a2a6d7211 */ /* 0x0c0fe400078fdaff */
[----:B------:R-:W-:Y:S02]  /*5020*/  IADD3 R78, PT, PT, R42, 0x80, RZ ;  /* 0x000000802a4e7810 */ /* 0x000fe40007ffe0ff */
[-C--:B------:R-:W-:Y:S02]  /*5030*/  LEA.HI.SX32 R60, R60, R42.reuse, 0x1b ;  /* 0x0000002a3c3c7211 */ /* 0x080fe400078fdaff */
[-C--:B------:R-:W-:Y:S01]  /*5040*/  LEA.HI.SX32 R63, R63, R42.reuse, 0x1b ;  /* 0x0000002a3f3f7211 */ /* 0x080fe200078fdaff */
[----:B------:R-:W-:Y:S01]  /*5050*/  VIADD R140, R42, 0xa0 ;  /* 0x000000a02a8c7836 */ /* 0x000fe20000000000 */
[----:B------:R-:W-:-:S02]  /*5060*/  LEA.HI.SX32 R74, R74, R42, 0x1b ;  /* 0x0000002a4a4a7211 */ /* 0x000fc400078fdaff */
[----:B------:R-:W-:Y:S02]  /*5070*/  LEA.HI.SX32 R78, R78, R42, 0x1b ;  /* 0x0000002a4e4e7211 */ /* 0x000fe400078fdaff */
[----:B------:R-:W-:Y:S02]  /*5080*/  LEA R109, R109, UR23, 0x1 ;  /* 0x000000176d6d7c11 */ /* 0x000fe4000f8e08ff */
[----:B------:R-:W-:Y:S01]  /*5090*/  LEA R60, R60, UR23, 0x1 ;  /* 0x000000173c3c7c11 */ /* 0x000fe2000f8e08ff */
[C---:B------:R-:W-:Y:S01]  /*50a0*/  VIADD R136, R42.reuse, 0x100 ;  /* 0x000001002a887836 */ /* 0x040fe20000000000 */
[----:B------:R-:W-:Y:S02]  /*50b0*/  ISETP.GE.AND P2, PT, R53, UR25, PT ;  /* 0x0000001935007c0c */ /* 0x000fe4000bf46270 */
[----:B------:R-:W-:Y:S02]  /*50c0*/  IADD3 R138, PT, PT, R42, 0xc0, RZ ;  /* 0x000000c02a8a7810 */ /* 0x000fe40007ffe0ff */
[----:B------:R-:W-:-:S02]  /*50d0*/  LEA R63, R63, UR23, 0x1 ;  /* 0x000000173f3f7c11 */ /* 0x000fc4000f8e08ff */
[----:B------:R-:W-:Y:S02]  /*50e0*/  IADD3 R53, PT, PT, R42, 0xe0, RZ ;  /* 0x000000e02a357810 */ /* 0x000fe40007ffe0ff */
[----:B------:R-:W-:Y:S02]  /*50f0*/  LEA R74, R74, UR23, 0x1 ;  /* 0x000000174a4a7c11 */ /* 0x000fe4000f8e08ff */
[----:B------:R-:W-:Y:S02]  /*5100*/  LEA R78, R78, UR23, 0x1 ;  /* 0x000000174e4e7c11 */ /* 0x000fe4000f8e08ff */
[-C--:B------:R-:W-:Y:S02]  /*5110*/  LEA.HI.SX32 R140, R140, R42.reuse, 0x1b ;  /* 0x0000002a8c8c7211 */ /* 0x080fe400078fdaff */
[----:B------:R-:W-:Y:S01]  /*5120*/  LEA.HI.SX32 R138, R138, R42, 0x1b ;  /* 0x0000002a8a8a7211 */ /* 0x000fe200078fdaff */
[C---:B------:R-:W-:Y:S01]  /*5130*/  VIADD R130, R42.reuse, 0x160 ;  /* 0x000001602a827836 */ /* 0x040fe20000000000 */
[----:B------:R-:W-:-:S02]  /*5140*/  IADD3 R134, PT, PT, R42, 0x120, RZ ;  /* 0x000001202a867810 */ /* 0x000fc40007ffe0ff */
[-C--:B------:R-:W-:Y:S02]  /*5150*/  LEA.HI.SX32 R53, R53, R42.reuse, 0x1b ;  /* 0x0000002a35357211 */ /* 0x080fe400078fdaff */
[----:B------:R-:W-:Y:S02]  /*5160*/  IADD3 R132, PT, PT, R42, 0x140, RZ ;  /* 0x000001402a847810 */ /* 0x000fe40007ffe0ff */
[-C--:B------:R-:W-:Y:S02]  /*5170*/  LEA.HI.SX32 R136, R136, R42.reuse, 0x1b ;  /* 0x0000002a88887211 */ /* 0x080fe400078fdaff */
[----:B------:R-:W-:Y:S02]  /*5180*/  IADD3 R128, PT, PT, R42, 0x180, RZ ;  /* 0x000001802a807810 */ /* 0x000fe40007ffe0ff */
[----:B------:R-:W-:Y:S02]  /*5190*/  LEA.HI.SX32 R134, R134, R42, 0x1b ;  /* 0x0000002a86867211 */ /* 0x000fe400078fdaff */
[----:B------:R-:W-:-:S02]  /*51a0*/  LEA R53, R53, UR23, 0x1 ;  /* 0x0000001735357c11 */ /* 0x000fc4000f8e08ff */
[----:B------:R-:W-:Y:S02]  /*51b0*/  IADD3 R124, PT, PT, R42, 0x1a0, RZ ;  /* 0x000001a02a7c7810 */ /* 0x000fe40007ffe0ff */
[-C--:B------:R-:W-:Y:S02]  /*51c0*/  LEA.HI.SX32 R132, R132, R42.reuse, 0x1b ;  /* 0x0000002a84847211 */ /* 0x080fe400078fdaff */
[-C--:B------:R-:W-:Y:S01]  /*51d0*/  LEA.HI.SX32 R130, R130, R42.reuse, 0x1b ;  /* 0x0000002a82827211 */ /* 0x080fe200078fdaff */
[----:B------:R-:W-:Y:S01]  /*51e0*/  VIADD R122, R42, 0x1c0 ;  /* 0x000001c02a7a7836 */ /* 0x000fe20000000000 */
[-C--:B------:R-:W-:Y:S02]  /*51f0*/  LEA.HI.SX32 R128, R128, R42.reuse, 0x1b ;  /* 0x0000002a80807211 */ /* 0x080fe400078fdaff */
[----:B------:R-:W-:Y:S02]  /*5200*/  LEA R54, P4, R40, UR20, 0x1 ;  /* 0x0000001428367c11 */ /* 0x000fe4000f8808ff */
[----:B------:R-:W-:Y:S01]  /*5210*/  LEA.HI.SX32 R124, R124, R42, 0x1b ;  /* 0x0000002a7c7c7211 */ /* 0x000fe200078fdaff */
[C---:B------:R-:W-:Y:S01]  /*5220*/  VIADD R135, R42.reuse, 0x220 ;  /* 0x000002202a877836 */ /* 0x040fe20000000000 */
[----:B------:R-:W-:-:S02]  /*5230*/  IADD3 R117, PT, PT, R42, 0x1e0, RZ ;  /* 0x000001e02a757810 */ /* 0x000fc40007ffe0ff */
[----:B------:R-:W-:Y:S02]  /*5240*/  IADD3 R116, PT, PT, R42, 0x200, RZ ;  /* 0x000002002a747810 */ /* 0x000fe40007ffe0ff */
[----:B------:R-:W-:Y:S01]  /*5250*/  LEA.HI.X R55, R40, UR22, R41, 0x1, P4 ;  /* 0x0000001628377c11 */ /* 0x000fe2000a0f0c29 */
[C---:B------:R-:W-:Y:S01]  /*5260*/  VIADD R41, R42.reuse, 0x280 ;  /* 0x000002802a297836 */ /* 0x040fe20000000000 */
[----:B------:R-:W-:Y:S02]  /*5270*/  IADD3 R137, PT, PT, R42, 0x240, RZ ;  /* 0x000002402a897810 */ /* 0x000fe40007ffe0ff */
[-C--:B------:R-:W-:Y:S02]  /*5280*/  LEA.HI.SX32 R122, R122, R42.reuse, 0x1b ;  /* 0x0000002a7a7a7211 */ /* 0x080fe400078fdaff */
[----:B------:R-:W-:Y:S02]  /*5290*/  IADD3 R139, PT, PT, R42, 0x260, RZ ;  /* 0x000002602a8b7810 */ /* 0x000fe40007ffe0ff */
[----:B------:R-:W-:-:S02]  /*52a0*/  LEA.HI.SX32 R117, R117, R42, 0x1b ;  /* 0x0000002a75757211 */ /* 0x000fc400078fdaff */
[-C--:B------:R-:W-:Y:S01]  /*52b0*/  LEA.HI.SX32 R116, R116, R42.reuse, 0x1b ;  /* 0x0000002a74747211 */ /* 0x080fe200078fdaff */
[C---:B------:R-:W-:Y:S01]  /*52c0*/  VIADD R131, R42.reuse, 0x2e0 ;  /* 0x000002e02a837836 */ /* 0x040fe20000000000 */
[C---:B------:R-:W-:Y:S02]  /*52d0*/  IADD3 R40, PT, PT, R42.reuse, 0x2a0, RZ ;  /* 0x000002a02a287810 */ /* 0x040fe40007ffe0ff */
[-C--:B------:R-:W-:Y:S02]  /*52e0*/  LEA.HI.SX32 R135, R135, R42.reuse, 0x1b ;  /* 0x0000002a87877211 */ /* 0x080fe400078fdaff */
[C---:B------:R-:W-:Y:S02]  /*52f0*/  IADD3 R133, PT, PT, R42.reuse, 0x2c0, RZ ;  /* 0x000002c02a857810 */ /* 0x040fe40007ffe0ff */
[-C--:B------:R-:W-:Y:S02]  /*5300*/  LEA.HI.SX32 R137, R137, R42.reuse, 0x1b ;  /* 0x0000002a89897211 */ /* 0x080fe400078fdaff */
[-C--:B------:R-:W-:Y:S01]  /*5310*/  LEA.HI.SX32 R139, R139, R42.reuse, 0x1b ;  /* 0x0000002a8b8b7211 */ /* 0x080fe200078fdaff */
[----:B------:R-:W-:Y:S01]  /*5320*/  UMOV UR12, UR8 ;  /* 0x00000008000c7c82 */ /* 0x000fe20008000000 */
[----:B------:R-:W-:Y:S01]  /*5330*/  IADD3 R129, PT, PT, R42, 0x300, RZ ;  /* 0x000003002a817810 */ /* 0x000fe20007ffe0ff */
[----:B------:R-:W-:Y:S01]  /*5340*/  UMOV UR13, UR14 ;  /* 0x0000000e000d7c82 */ /* 0x000fe20008000000 */
[----:B------:R-:W-:-:S02]  /*5350*/  LEA.HI.SX32 R41, R41, R42, 0x1b ;  /* 0x0000002a29297211 */ /* 0x000fc400078fdaff */
[----:B------:R-:W-:Y:S02]  /*5360*/  IADD3 R127, PT, PT, R42, 0x320, RZ ;  /* 0x000003202a7f7810 */ /* 0x000fe40007ffe0ff */
[-C--:B------:R-:W-:Y:S02]  /*5370*/  LEA.HI.SX32 R40, R40, R42.reuse, 0x1b ;  /* 0x0000002a28287211 */ /* 0x080fe400078fdaff */
[----:B------:R-:W-:Y:S01]  /*5380*/  LEA R135, R135, UR23, 0x1 ;  /* 0x0000001787877c11 */ /* 0x000fe2000f8e08ff */
[----:B------:R-:W-:Y:S01]  /*5390*/  UIMAD.WIDE.U32 UR12, UR7, UR34, UR12 ;  /* 0x00000022070c72a5 */ /* 0x000fe2000f8e000c */
[-C--:B------:R-:W-:Y:S02]  /*53a0*/  LEA.HI.SX32 R133, R133, R42.reuse, 0x1b ;  /* 0x0000002a85857211 */ /* 0x080fe400078fdaff */
[----:B------:R-:W-:Y:S01]  /*53b0*/  LEA R137, R137, UR23, 0x1 ;  /* 0x0000001789897c11 */ /* 0x000fe2000f8e08ff */
[----:B------:R-:W-:Y:S01]  /*53c0*/  VIADD R125, R42, 0x340 ;  /* 0x000003402a7d7836 */ /* 0x000fe20000000000 */
[----:B------:R-:W-:-:S02]  /*53d0*/  LEA.HI.SX32 R131, R131, R42, 0x1b ;  /* 0x0000002a83837211 */ /* 0x000fc400078fdaff */
[----:B------:R-:W-:Y:S02]  /*53e0*/  LEA R139, R139, UR23, 0x1 ;  /* 0x000000178b8b7c11 */ /* 0x000fe4000f8e08ff */
[-C--:B------:R-:W-:Y:S02]  /*53f0*/  LEA.HI.SX32 R129, R129, R42.reuse, 0x1b ;  /* 0x0000002a81817211 */ /* 0x080fe400078fdaff */
[----:B------:R-:W-:Y:S02]  /*5400*/  LEA R41, R41, UR23, 0x1 ;  /* 0x0000001729297c11 */ /* 0x000fe4000f8e08ff */
[----:B------:R-:W-:Y:S02]  /*5410*/  LEA.HI.SX32 R127, R127, R42, 0x1b ;  /* 0x0000002a7f7f7211 */ /* 0x000fe400078fdaff */
[----:B------:R-:W-:Y:S01]  /*5420*/  LEA R40, R40, UR23, 0x1 ;  /* 0x0000001728287c11 */ /* 0x000fe2000f8e08ff */
[C---:B------:R-:W-:Y:S01]  /*5430*/  VIADD R108, R42.reuse, 0x3a0 ;  /* 0x000003a02a6c7836 */ /* 0x040fe20000000000 */
[C---:B------:R-:W-:Y:S01]  /*5440*/  IADD3 R123, PT, PT, R42.reuse, 0x360, RZ ;  /* 0x000003602a7b7810 */ /* 0x040fe20007ffe0ff */
[----:B------:R-:W-:Y:S01]  /*5450*/  UIMAD UR13, UR7, UR35, UR13 ;  /* 0x00000023070d72a4 */ /* 0x000fe2000f8e020d */
[----:B------:R-:W-:Y:S01]  /*5460*/  LEA R133, R133, UR23, 0x1 ;  /* 0x0000001785857c11 */ /* 0x000fe2000f8e08ff */
[----:B------:R-:W-:Y:S01]  /*5470*/  ULEA UR39, UP0, UR12, UR32, 0x3 ;  /* 0x000000200c277291 */ /* 0x000fe2000f8018ff */
[----:B------:R-:W-:-:S02]  /*5480*/  IADD3 R110, PT, PT, R42, 0x380, RZ ;  /* 0x000003802a6e7810 */ /* 0x000fc40007ffe0ff */
[----:B------:R-:W-:Y:S02]  /*5490*/  LEA R131, R131, UR23, 0x1 ;  /* 0x0000001783837c11 */ /* 0x000fe4000f8e08ff */
[----:B------:R-:W-:Y:S02]  /*54a0*/  LEA R129, R129, UR23, 0x1 ;  /* 0x0000001781817c11 */ /* 0x000fe4000f8e08ff */
[----:B------:R-:W-:Y:S01]  /*54b0*/  IADD3 R43, PT, PT, R42, 0x3c0, RZ ;  /* 0x000003c02a2b7810 */ /* 0x000fe20007ffe0ff */
[----:B-----5:R-:W-:Y:S04]  /*54c0*/  STS.U16 [R109], R64 ;  /* 0x000000406d007388 */ /* 0x020fe80000000400 */
[----:B------:R-:W-:Y:S04]  /*54d0*/  STS.U16 [R60+0x40], R126 ;  /* 0x0000407e3c007388 */ /* 0x000fe80000000400 */
[----:B--2---:R0:W-:Y:S04]  /*54e0*/  STS.U16 [R63+0x80], R115 ;  /* 0x000080733f007388 */ /* 0x0041e80000000400 */
[----:B----4-:R1:W-:Y:S04]  /*54f0*/  STS.U16 [R74+0xc0], R90 ;  /* 0x0000c05a4a007388 */ /* 0x0103e80000000400 */
[----:B------:R2:W-:Y:S01]  /*5500*/  STS.U16 [R78+0x100], R87 ;  /* 0x000100574e007388 */ /* 0x0005e20000000400 */
[----:B0-----:R-:W-:-:S02]  /*5510*/  LEA R115, R136, UR23, 0x1 ;  /* 0x0000001788737c11 */ /* 0x001fc4000f8e08ff */
[----:B-1----:R-:W-:Y:S02]  /*5520*/  LEA R90, R140, UR23, 0x1 ;  /* 0x000000178c5a7c11 */ /* 0x002fe4000f8e08ff */
[----:B--2---:R-:W-:-:S03]  /*5530*/  LEA R87, R138, UR23, 0x1 ;  /* 0x000000178a577c11 */ /* 0x004fc6000f8e08ff */
[----:B------:R-:W-:Y:S01]  /*5540*/  STS.U16 [R90+0x140], R0 ;  /* 0x000140005a007388 */ /* 0x000fe20000000400 */
[----:B------:R-:W-:-:S03]  /*5550*/  LEA R64, R134, UR23, 0x1 ;  /* 0x0000001786407c11 */ /* 0x000fc6000f8e08ff */
[----:B------:R0:W-:Y:S04]  /*5560*/  STS.U16 [R87+0x180], R65 ;  /* 0x0001804157007388 */ /* 0x0001e80000000400 */
[----:B------:R1:W-:Y:S04]  /*5570*/  STS.U16 [R53+0x1c0], R68 ;  /* 0x0001c04435007388 */ /* 0x0003e80000000400 */
[----:B------:R2:W-:Y:S01]  /*5580*/  STS.U16 [R115+0x200], R91 ;  /* 0x0002005b73007388 */ /* 0x0005e20000000400 */
[----:B0-----:R-:W-:Y:S02]  /*5590*/  LEA R65, R132, UR23, 0x1 ;  /* 0x0000001784417c11 */ /* 0x001fe4000f8e08ff */
[----:B-1----:R-:W-:Y:S01]  /*55a0*/  LEA R68, R130, UR23, 0x1 ;  /* 0x0000001782447c11 */ /* 0x002fe2000f8e08ff */
[----:B------:R-:W-:Y:S01]  /*55b0*/  STS.U16 [R64+0x240], R114 ;  /* 0x0002407240007388 */ /* 0x000fe20000000400 */
[----:B------:R-:W-:-:S02]  /*55c0*/  LEA R0, R124, UR23, 0x1 ;  /* 0x000000177c007c11 */ /* 0x000fc4000f8e08ff */
[----:B--2---:R-:W-:Y:S01]  /*55d0*/  LEA R91, R128, UR23, 0x1 ;  /* 0x00000017805b7c11 */ /* 0x004fe2000f8e08ff */
[----:B------:R0:W-:Y:S04]  /*55e0*/  STS.U16 [R65+0x280], R59 ;  /* 0x0002803b41007388 */ /* 0x0001e80000000400 */
[----:B------:R-:W-:Y:S04]  /*55f0*/  STS.U16 [R68+0x2c0], R113 ;  /* 0x0002c07144007388 */ /* 0x000fe80000000400 */
[----:B------:R1:W-:Y:S01]  /*5600*/  STS.U16 [R91+0x300], R79 ;  /* 0x0003004f5b007388 */ /* 0x0003e20000000400 */
[----:B0-----:R-:W-:-:S03]  /*5610*/  LEA R59, R117, UR23, 0x1 ;  /* 0x00000017753b7c11 */ /* 0x001fc6000f8e08ff */
[----:B------:R0:W-:Y:S01]  /*5620*/  STS.U16 [R0+0x340], R70 ;  /* 0x0003404600007388 */ /* 0x0001e20000000400 */
[----:B-1----:R-:W-:Y:S02]  /*5630*/  LEA R79, R122, UR23, 0x1 ;  /* 0x000000177a4f7c11 */ /* 0x002fe4000f8e08ff */
[----:B0-----:R-:W-:-:S03]  /*5640*/  LEA R70, R116, UR23, 0x1 ;  /* 0x0000001774467c11 */ /* 0x001fc6000f8e08ff */
[----:B------:R0:W-:Y:S04]  /*5650*/  STS.U16 [R79+0x380], R56 ;  /* 0x000380384f007388 */ /* 0x0001e80000000400 */
[----:B------:R1:W-:Y:S04]  /*5660*/  STS.U16 [R59+0x3c0], R57 ;  /* 0x0003c0393b007388 */ /* 0x0003e80000000400 */
[----:B------:R-:W-:Y:S01]  /*5670*/  STS.U16 [R70+0x400], R111 ;  /* 0x0004006f46007388 */ /* 0x000fe20000000400 */
[----:B------:R-:W-:-:S03]  /*5680*/  LEA.HI.SX32 R125, R125, R42, 0x1b ;  /* 0x0000002a7d7d7211 */ /* 0x000fc600078fdaff */
[----:B------:R-:W-:Y:S01]  /*5690*/  STS.U16 [R135+0x440], R112 ;  /* 0x0004407087007388 */ /* 0x000fe20000000400 */
[----:B------:R-:W-:-:S03]  /*56a0*/  LEA R127, R127, UR23, 0x1 ;  /* 0x000000177f7f7c11 */ /* 0x000fc6000f8e08ff */
[----:B------:R-:W-:Y:S01]  /*56b0*/  STS.U16 [R137+0x480], R104 ;  /* 0x0004806889007388 */ /* 0x000fe20000000400 */
[----:B------:R-:W-:-:S03]  /*56c0*/  IADD3 R141, PT, PT, R42, 0x3e0, RZ ;  /* 0x000003e02a8d7810 */ /* 0x000fc60007ffe0ff */
[----:B------:R-:W-:Y:S01]  /*56d0*/  STS.U16 [R139+0x4c0], R105 ;  /* 0x0004c0698b007388 */ /* 0x000fe20000000400 */
[-C--:B------:R-:W-:Y:S01]  /*56e0*/  LEA.HI.SX32 R123, R123, R42.reuse, 0x1b ;  /* 0x0000002a7b7b7211 */ /* 0x080fe200078fdaff */
[----:B------:R-:W-:Y:S02]  /*56f0*/  ULEA.HI.X UR12, UR12, UR33, UR13, 0x3, UP0 ;  /* 0x000000210c0c7291 */ /* 0x000fe400080f1c0d */
[----:B------:R-:W-:Y:S01]  /*5700*/  STS.U16 [R41+0x500], R106 ;  /* 0x0005006a29007388 */ /* 0x000fe20000000400 */
[----:B------:R-:W-:-:S03]  /*5710*/  LEA.HI.SX32 R110, R110, R42, 0x1b ;  /* 0x0000002a6e6e7211 */ /* 0x000fc600078fdaff */
[----:B------:R-:W-:Y:S01]  /*5720*/  STS.U16 [R40+0x540], R107 ;  /* 0x0005406b28007388 */ /* 0x000fe20000000400 */
[----:B------:R-:W-:-:S03]  /*5730*/  LEA.HI.SX32 R108, R108, R42, 0x1b ;  /* 0x0000002a6c6c7211 */ /* 0x000fc600078fdaff */
[----:B------:R-:W-:Y:S01]  /*5740*/  STS.U16 [R133+0x580], R45 ;  /* 0x0005802d85007388 */ /* 0x000fe20000000400 */
[-C--:B------:R-:W-:Y:S02]  /*5750*/  LEA.HI.SX32 R43, R43, R42.reuse, 0x1b ;  /* 0x0000002a2b2b7211 */ /* 0x080fe400078fdaff */
[----:B------:R-:W-:Y:S01]  /*5760*/  LEA R125, R125, UR23, 0x1 ;  /* 0x000000177d7d7c11 */ /* 0x000fe2000f8e08ff */
[----:B------:R2:W-:Y:S01]  /*5770*/  STS.U16 [R131+0x5c0], R47 ;  /* 0x0005c02f83007388 */ /* 0x0005e20000000400 */
[----:B------:R-:W-:Y:S02]  /*5780*/  LEA.HI.SX32 R42, R141, R42, 0x1b ;  /* 0x0000002a8d2a7211 */ /* 0x000fe400078fdaff */
[----:B------:R-:W-:Y:S01]  /*5790*/  LEA R123, R123, UR23, 0x1 ;  /* 0x000000177b7b7c11 */ /* 0x000fe2000f8e08ff */
[----:B------:R3:W-:Y:S01]  /*57a0*/  STS.U16 [R129+0x600], R49 ;  /* 0x0006003181007388 */ /* 0x0007e20000000400 */
[----:B0-----:R-:W-:-:S03]  /*57b0*/  IMAD.U32 R56, RZ, RZ, UR39 ;  /* 0x00000027ff387e24 */ /* 0x001fc6000f8e00ff */
[----:B------:R0:W-:Y:S01]  /*57c0*/  STS.U16 [R127+0x640], R51 ;  /* 0x000640337f007388 */ /* 0x0001e20000000400 */
[----:B-1----:R-:W-:Y:S02]  /*57d0*/  MOV R57, UR12 ;  /* 0x0000000c00397c02 */ /* 0x002fe40008000f00 */
[----:B--2---:R-:W-:Y:S01]  /*57e0*/  LEA R47, R43, UR23, 0x1 ;  /* 0x000000172b2f7c11 */ /* 0x004fe2000f8e08ff */
[----:B------:R-:W-:Y:S01]  /*57f0*/  STS.U16 [R125+0x680], R103 ;  /* 0x000680677d007388 */ /* 0x000fe20000000400 */
[----:B---3--:R-:W-:Y:S02]  /*5800*/  LEA R49, R108, UR23, 0x1 ;  /* 0x000000176c317c11 */ /* 0x008fe4000f8e08ff */
[----:B0-----:R-:W-:Y:S01]  /*5810*/  LEA R51, R110, UR23, 0x1 ;  /* 0x000000176e337c11 */ /* 0x001fe2000f8e08ff */
[----:B------:R-:W-:Y:S01]  /*5820*/  STS.U16 [R123+0x6c0], R98 ;  /* 0x0006c0627b007388 */ /* 0x000fe20000000400 */
[----:B------:R-:W-:Y:S02]  /*5830*/  LEA R45, R42, UR23, 0x1 ;  /* 0x000000172a2d7c11 */ /* 0x000fe4000f8e08ff */
[----:B------:R-:W-:Y:S01]  /*5840*/  PRMT R143, RZ, 0x7610, R143 ;  /* 0x00007610ff8f7816 */ /* 0x000fe2000000008f */
[----:B------:R-:W-:Y:S04]  /*5850*/  STS.U16 [R51+0x700], R102 ;  /* 0x0007006633007388 */ /* 0x000fe80000000400 */
[----:B------:R-:W-:Y:S04]  /*5860*/  STS.U16 [R49+0x740], R101 ;  /* 0x0007406531007388 */ /* 0x000fe80000000400 */
[----:B------:R-:W-:Y:S04]  /*5870*/  STS.U16 [R47+0x780], R100 ;  /* 0x000780642f007388 */ /* 0x000fe80000000400 */
[----:B------:R-:W2:Y:S04]  /*5880*/  LDG.E.64 R56, desc[UR26][R56.64] ;  /* 0x0000001a38387981 */ /* 0x000ea8000c1e1b00 */
[----:B------:R0:W-:Y:S01]  /*5890*/  STS.U16 [R45+0x7c0], R99 ;  /* 0x0007c0632d007388 */ /* 0x0001e20000000400 */
[----:B------:R-:W-:-:S03]  /*58a0*/  NOP ;  /* 0x0000000000007918 */ /* 0x000fc60000000000 */
[----:B------:R-:W3:Y:S01]  /*58b0*/  @!P2 LDG.E.U16 R143, desc[UR26][R54.64] ;  /* 0x0000001a368fa981 */ /* 0x000ee2000c1e1500 */
[----:B------:R-:W-:Y:S02]  /*58c0*/  ISETP.GE.AND P2, PT, R69, UR25, PT ;  /* 0x0000001945007c0c */ /* 0x000fe4000bf46270 */
[----:B------:R-:W-:-:S11]  /*58d0*/  PRMT R69, RZ, 0x7610, R69 ;  /* 0x00007610ff457816 */ /* 0x000fd60000000045 */
[----:B------:R-:W4:Y:S01]  /*58e0*/  @!P2 LDG.E.U16 R69, desc[UR26][R54.64+0x80] ;  /* 0x0000801a3645a981 */ /* 0x000f22000c1e1500 */
[----:B------:R-:W-:Y:S02]  /*58f0*/  ISETP.GE.AND P2, PT, R82, UR25, PT ;  /* 0x0000001952007c0c */ /* 0x000fe4000bf46270 */
[----:B------:R-:W-:Y:S02]  /*5900*/  PRMT R82, RZ, 0x7610, R82 ;  /* 0x00007610ff527816 */ /* 0x000fe40000000052 */
[----:B------:R-:W-:-:S06]  /*5910*/  PRMT R117, RZ, 0x7610, R117 ;  /* 0x00007610ff757816 */ /* 0x000fcc0000000075 */
[----:B------:R-:W5:Y:S04]  /*5920*/  @!P3 LDG.E.U16 R117, desc[UR26][R54.64+0x40] ;  /* 0x0000401a3675b981 */ /* 0x000f68000c1e1500 */
[----:B------:R-:W4:Y:S01]  /*5930*/  @!P2 LDG.E.U16 R82, desc[UR26][R54.64+0x100] ;  /* 0x0001001a3652a981 */ /* 0x000f22000c1e1500 */
[----:B------:R-:W-:Y:S02]  /*5940*/  ISETP.GE.AND P2, PT, R94, UR25, PT ;  /* 0x000000195e007c0c */ /* 0x000fe4000bf46270 */
[----:B------:R-:W-:Y:S02]  /*5950*/  PRMT R94, RZ, 0x7610, R94 ;  /* 0x00007610ff5e7816 */ /* 0x000fe4000000005e */
[----:B------:R-:W-:Y:S02]  /*5960*/  ISETP.GE.AND P3, PT, R86, UR25, PT ;  /* 0x0000001956007c0c */ /* 0x000fe4000bf66270 */
[----:B------:R-:W-:-:S07]  /*5970*/  PRMT R86, RZ, 0x7610, R86 ;  /* 0x00007610ff567816 */ /* 0x000fce0000000056 */
[----:B------:R-:W4:Y:S01]  /*5980*/  @!P2 LDG.E.U16 R94, desc[UR26][R54.64+0x140] ;  /* 0x0001401a365ea981 */ /* 0x000f22000c1e1500 */
[----:B------:R-:W-:Y:S02]  /*5990*/  ISETP.GE.AND P2, PT, R97, UR25, PT ;  /* 0x0000001961007c0c */ /* 0x000fe4000bf46270 */
[----:B------:R-:W-:Y:S01]  /*59a0*/  PRMT R144, RZ, 0x7610, R144 ;  /* 0x00007610ff907816 */ /* 0x000fe20000000090 */
[----:B------:R-:W4:Y:S01]  /*59b0*/  @!P3 LDG.E.U16 R86, desc[UR26][R54.64+0xc0] ;  /* 0x0000c01a3656b981 */ /* 0x000f22000c1e1500 */
[----:B------:R-:W-:Y:S02]  /*59c0*/  ISETP.GE.AND P3, PT, R96, UR25, PT ;  /* 0x0000001960007c0c */ /* 0x000fe4000bf66270 */
[----:B------:R-:W-:-:S07]  /*59d0*/  PRMT R142, RZ, 0x7610, R142 ;  /* 0x00007610ff8e7816 */ /* 0x000fce000000008e */
[----:B------:R-:W4:Y:S01]  /*59e0*/  @!P2 LDG.E.U16 R144, desc[UR26][R54.64+0x180] ;  /* 0x0001801a3690a981 */ /* 0x000f22000c1e1500 */
[----:B------:R-:W-:Y:S02]  /*59f0*/  ISETP.GE.AND P2, PT, R95, UR25, PT ;  /* 0x000000195f007c0c */ /* 0x000fe4000bf46270 */
[----:B------:R-:W-:Y:S01]  /*5a00*/  PRMT R140, RZ, 0x7610, R140 ;  /* 0x00007610ff8c7816 */ /* 0x000fe2000000008c */
[----:B------:R-:W4:Y:S01]  /*5a10*/  @!P3 LDG.E.U16 R142, desc[UR26][R54.64+0x1c0] ;  /* 0x0001c01a368eb981 */ /* 0x000f22000c1e1500 */
[----:B------:R-:W-:Y:S01]  /*5a20*/  ISETP.GE.AND P3, PT, R93, UR25, PT ;  /* 0x000000195d007c0c */ /* 0x000fe2000bf66270 */
[----:B------:R-:W1:Y:S01]  /*5a30*/  S2R R145, SR_TID.X ;  /* 0x0000000000917919 */ /* 0x000e620000002100 */
[----:B------:R-:W-:-:S07]  /*5a40*/  PRMT R108, RZ, 0x7610, R108 ;  /* 0x00007610ff6c7816 */ /* 0x000fce000000006c */
[----:B------:R-:W4:Y:S01]  /*5a50*/  @!P2 LDG.E.U16 R140, desc[UR26][R54.64+0x200] ;  /* 0x0002001a368ca981 */ /* 0x000f22000c1e1500 */
[----:B------:R-:W-:Y:S02]  /*5a60*/  ISETP.GE.AND P2, PT, R92, UR25, PT ;  /* 0x000000195c007c0c */ /* 0x000fe4000bf46270 */
[----:B0-----:R-:W-:Y:S01]  /*5a70*/  PRMT R99, RZ, 0x7610, R99 ;  /* 0x00007610ff637816 */ /* 0x001fe20000000063 */
[----:B------:R-:W4:Y:S01]  /*5a80*/  @!P3 LDG.E.U16 R108, desc[UR26][R54.64+0x240] ;  /* 0x0002401a366cb981 */ /* 0x000f22000c1e1500 */
[----:B------:R-:W-:Y:S02]  /*5a90*/  ISETP.GE.AND P3, PT, R89, UR25, PT ;  /* 0x0000001959007c0c */ /* 0x000fe4000bf66270 */
[----:B------:R-:W-:-:S07]  /*5aa0*/  PRMT R95, RZ, 0x7610, R95 ;  /* 0x00007610ff5f7816 */ /* 0x000fce000000005f */
[----:B------:R-:W4:Y:S01]  /*5ab0*/  @!P2 LDG.E.U16 R99, desc[UR26][R54.64+0x280] ;  /* 0x0002801a3663a981 */ /* 0x000f22000c1e1500 */
[----:B------:R-:W-:Y:S01]  /*5ac0*/  ISETP.GE.AND P2, PT, R88, UR25, PT ;  /* 0x0000001958007c0c */ /* 0x000fe2000bf46270 */
[----:B------:R-:W-:Y:S01]  /*5ad0*/  USHF.L.U32 UR12, UR6, 0xc, URZ ;  /* 0x0000000c060c7899 */ /* 0x000fe200080006ff */
[----:B------:R-:W-:Y:S01]  /*5ae0*/  PRMT R98, RZ, 0x7610, R98 ;  /* 0x00007610ff627816 */ /* 0x000fe20000000062 */
[----:B------:R-:W4:Y:S01]  /*5af0*/  @!P3 LDG.E.U16 R95, desc[UR26][R54.64+0x2c0] ;  /* 0x0002c01a365fb981 */ /* 0x000f22000c1e1500 */
[----:B------:R-:W-:Y:S01]  /*5b00*/  ISETP.GE.AND P4, PT, R77, UR25, PT ;  /* 0x000000194d007c0c */ /* 0x000fe2000bf86270 */
[----:B------:R-:W-:Y:S01]  /*5b10*/  ULEA UR12, UR15, -UR12, 0x1 ;  /* 0x8000000c0f0c7291 */ /* 0x000fe2000f8e08ff */
[----:B------:R-:W-:-:S07]  /*5b20*/  PRMT R77, RZ, 0x7610, R77 ;  /* 0x00007610ff4d7816 */ /* 0x000fce000000004d */
[----:B-1----:R-:W-:Y:S01]  /*5b30*/  @!P2 MOV R34, R145 ;  /* 0x000000910022a202 */ /* 0x002fe20000000f00 */
[----:B------:R-:W4:Y:S01]  /*5b40*/  @!P2 LDG.E.U16 R98, desc[UR26][R54.64+0x300] ;  /* 0x0003001a3662a981 */ /* 0x000f22000c1e1500 */
[----:B------:R-:W-:Y:S02]  /*5b50*/  ISETP.GE.AND P6, PT, R84, UR12, PT ;  /* 0x0000000c54007c0c */ /* 0x000fe4000bfc6270 */
[----:B------:R-:W-:Y:S01]  /*5b60*/  ISETP.GE.AND P5, PT, R83, UR12, PT ;  /* 0x0000000c53007c0c */ /* 0x000fe2000bfa6270 */
[----:B------:R-:W-:Y:S01]  /*5b70*/  @!P2 IMAD.SHL.U32 R43, R34, 0x20, RZ ;  /* 0x00000020222ba824 */ /* 0x000fe200078e00ff */
[----:B------:R-:W-:Y:S01]  /*5b80*/  ISETP.GE.AND P3, PT, R85, UR25, PT ;  /* 0x0000001955007c0c */ /* 0x000fe2000bf66270 */
[----:B------:R-:W4:Y:S01]  /*5b90*/  @!P4 LDG.E.U16 R77, desc[UR26][R54.64+0x340] ;  /* 0x0003401a364dc981 */ /* 0x000f22000c1e1500 */
[----:B------:R-:W-:Y:S02]  /*5ba0*/  PRMT R136, RZ, 0x7610, R136 ;  /* 0x00007610ff887816 */ /* 0x000fe40000000088 */
[----:B------:R-:W-:-:S02]  /*5bb0*/  @!P2 LOP3.LUT R52, R43, R34, RZ, 0xfc, !PT ;  /* 0x000000222b34a212 */ /* 0x000fc400078efcff */
[----:B------:R-:W-:Y:S02]  /*5bc0*/  PRMT R42, RZ, 0x7610, R42 ;  /* 0x00007610ff2a7816 */ /* 0x000fe4000000002a */
[----:B------:R-:W-:Y:S01]  /*5bd0*/  ISETP.GE.AND P2, PT, R76, UR12, PT ;  /* 0x0000000c4c007c0c */ /* 0x000fe2000bf46270 */
[----:B------:R-:W4:Y:S01]  /*5be0*/  @!P6 LDG.E.U16 R136, desc[UR26][R54.64+0x440] ;  /* 0x0004401a3688e981 */ /* 0x000f22000c1e1500 */
[----:B------:R-:W-:Y:S02]  /*5bf0*/  PRMT R85, RZ, 0x7610, R85 ;  /* 0x00007610ff557816 */ /* 0x000fe40000000055 */
[----:B------:R-:W-:Y:S01]  /*5c00*/  ISETP.GE.AND P6, PT, R80, UR12, PT ;  /* 0x0000000c50007c0c */ /* 0x000fe2000bfc6270 */
[----:B------:R-:W4:Y:S01]  /*5c10*/  @!P5 LDG.E.U16 R42, desc[UR26][R54.64+0x480] ;  /* 0x0004801a362ad981 */ /* 0x000f22000c1e1500 */
[----:B------:R-:W-:Y:S02]  /*5c20*/  ISETP.GE.AND P5, PT, R81, UR12, PT ;  /* 0x0000000c51007c0c */ /* 0x000fe4000bfa6270 */
[----:B------:R-:W-:Y:S01]  /*5c30*/  PRMT R138, RZ, 0x7610, R138 ;  /* 0x00007610ff8a7816 */ /* 0x000fe2000000008a */
[----:B------:R-:W4:Y:S01]  /*5c40*/  @!P3 LDG.E.U16 R85, desc[UR26][R54.64+0x380] ;  /* 0x0003801a3655b981 */ /* 0x000f22000c1e1500 */
[----:B------:R-:W-:-:S02]  /*5c50*/  PRMT R43, RZ, 0x7610, R43 ;  /* 0x00007610ff2b7816 */ /* 0x000fc4000000002b */
[----:B------:R-:W-:Y:S02]  /*5c60*/  PRMT R134, RZ, 0x7610, R134 ;  /* 0x00007610ff867816 */ /* 0x000fe40000000086 */
[----:B------:R-:W4:Y:S01]  /*5c70*/  @!P2 LDG.E.U16 R138, desc[UR26][R54.64+0x4c0] ;  /* 0x0004c01a368aa981 */ /* 0x000f22000c1e1500 */
[----:B------:R-:W-:-:S03]  /*5c80*/  ISETP.GE.AND P2, PT, R75, UR12, PT ;  /* 0x0000000c4b007c0c */ /* 0x000fc6000bf46270 */
[----:B------:R-:W4:Y:S01]  /*5c90*/  @!P6 LDG.E.U16 R43, desc[UR26][R54.64+0x500] ;  /* 0x0005001a362be981 */ /* 0x000f22000c1e1500 */
[----:B------:R-:W-:-:S03]  /*5ca0*/  ISETP.GE.AND P6, PT, R72, UR12, PT ;  /* 0x0000000c48007c0c */ /* 0x000fc6000bfc6270 */
[----:B------:R-:W4:Y:S01]  /*5cb0*/  @!P5 LDG.E.U16 R134, desc[UR26][R54.64+0x540] ;  /* 0x0005401a3686d981 */ /* 0x000f22000c1e1500 */
[----:B------:R-:W-:Y:S02]  /*5cc0*/  ISETP.GE.AND P5, PT, R73, UR12, PT ;  /* 0x0000000c49007c0c */ /* 0x000fe4000bfa6270 */
[----:B------:R-:W-:Y:S02]  /*5cd0*/  PRMT R132, RZ, 0x7610, R132 ;  /* 0x00007610ff847816 */ /* 0x000fe40000000084 */
[----:B------:R-:W-:Y:S02]  /*5ce0*/  PRMT R130, RZ, 0x7610, R130 ;  /* 0x00007610ff827816 */ /* 0x000fe40000000082 */
        /* <DEDUP_REMOVED lines=17> */
[----:B------:R-:W-:-:S04]  /*5e00*/  PRMT R48, RZ, 0x7610, R48 ;  /* 0x00007610ff307816 */ /* 0x000fc80000000030 */
[----:B------:R-:W4:Y:S01]  /*5e10*/  @!P2 LDG.E.U16 R50, desc[UR26][R54.64+0x700] ;  /* 0x0007001a3632a981 */ /* 0x000f22000c1e1500 */
[----:B------:R-:W-:-:S03]  /*5e20*/  ISETP.GE.AND P2, PT, R44, UR12, PT ;  /* 0x0000000c2c007c0c */ /* 0x000fc6000bf46270 */
[----:B------:R-:W4:Y:S01]  /*5e30*/  @!P6 LDG.E.U16 R48, desc[UR26][R54.64+0x740] ;  /* 0x0007401a3630e981 */ /* 0x000f22000c1e1500 */
[----:B------:R-:W-:Y:S02]  /*5e40*/  ISETP.GE.AND P6, PT, R58, UR12, PT ;  /* 0x0000000c3a007c0c */ /* 0x000fe4000bfc6270 */
[----:B------:R-:W-:-:S07]  /*5e50*/  PRMT R58, RZ, 0x7610, R58 ;  /* 0x00007610ff3a7816 */ /* 0x000fce000000003a */
[----:B------:R-:W4:Y:S01]  /*5e60*/  @!P2 LDG.E.U16 R58, desc[UR26][R54.64+0x3c0] ;  /* 0x0003c01a363aa981 */ /* 0x000f22000c1e1500 */
[----:B------:R-:W-:-:S06]  /*5e70*/  PRMT R71, RZ, 0x7610, R71 ;  /* 0x00007610ff477816 */ /* 0x000fcc0000000047 */
[----:B------:R-:W4:Y:S01]  /*5e80*/  @!P6 LDG.E.U16 R71, desc[UR26][R54.64+0x400] ;  /* 0x0004001a3647e981 */ /* 0x000f22000c1e1500 */
[----:B------:R-:W-:Y:S02]  /*5e90*/  SHF.L.U32 R62, R62, 0x5, RZ ;  /* 0x000000053e3e7819 */ /* 0x000fe400000006ff */
[----:B------:R-:W-:Y:S02]  /*5ea0*/  PRMT R46, RZ, 0x7610, R46 ;  /* 0x00007610ff2e7816 */ /* 0x000fe4000000002e */
[----:B------:R-:W-:-:S04]  /*5eb0*/  LEA.HI.SX32 R162, R62, R62, 0x1b ;  /* 0x0000003e3ea27211 */ /* 0x000fc800078fdaff */
[----:B------:R-:W4:Y:S01]  /*5ec0*/  @!P5 LDG.E.U16 R46, desc[UR26][R54.64+0x780] ;  /* 0x0007801a362ed981 */ /* 0x000f22000c1e1500 */
[----:B------:R-:W-:Y:S02]  /*5ed0*/  ISETP.GE.AND P5, PT, R61, UR12, PT ;  /* 0x0000000c3d007c0c */ /* 0x000fe4000bfa6270 */
[----:B------:R-:W-:-:S05]  /*5ee0*/  LEA R162, R162, UR23, 0x1 ;  /* 0x00000017a2a27c11 */ /* 0x000fca000f8e08ff */
[----:B------:R-:W0:Y:S04]  /*5ef0*/  LDS.U16 R61, [R162] ;  /* 0x00000000a23d7984 */ /* 0x000e280000000400 */
[----:B------:R-:W1:Y:S04]  /*5f00*/  LDS.U16 R62, [R162+0x2] ;  /* 0x00000200a23e7984 */ /* 0x000e680000000400 */
[----:B------:R-:W-:Y:S04]  /*5f10*/  LDS.U16 R67, [R162+0x4] ;  /* 0x00000400a2437984 */ /* 0x000fe80000000400 */
        /* <DEDUP_REMOVED lines=11> */
[----:B------:R-:W1:Y:S04]  /*5fd0*/  LDS.U16 R93, [R162+0x1c] ;  /* 0x00001c00a25d7984 */ /* 0x000e680000000400 */
[----:B------:R-:W1:Y:S04]  /*5fe0*/  LDS.U16 R92, [R162+0x1e] ;  /* 0x00001e00a25c7984 */ /* 0x000e680000000400 */
[----:B------:R-:W-:Y:S04]  /*5ff0*/  LDS.U16 R96, [R162+0x20] ;  /* 0x00002000a2607984 */ /* 0x000fe80000000400 */
[----:B------:R-:W1:Y:S04]  /*6000*/  LDS.U16 R97, [R162+0x22] ;  /* 0x00002200a2617984 */ /* 0x000e680000000400 */
[----:B------:R-:W1:Y:S01]  /*6010*/  LDS.U16 R100, [R162+0x24] ;  /* 0x00002400a2647984 */ /* 0x000e620000000400 */
[----:B--2---:R-:W-:-:S03]  /*6020*/  R2UR UR12, R57 ;  /* 0x00000000390c72ca */ /* 0x004fc600000e0000 */
[----:B------:R-:W-:Y:S04]  /*6030*/  LDS.U16 R101, [R162+0x26] ;  /* 0x00002600a2657984 */ /* 0x000fe80000000400 */
[----:B------:R-:W2:Y:S04]  /*6040*/  LDS.U16 R102, [R162+0x28] ;  /* 0x00002800a2667984 */ /* 0x000ea80000000400 */
[----:B------:R-:W2:Y:S04]  /*6050*/  LDS.U16 R103, [R162+0x2a] ;  /* 0x00002a00a2677984 */ /* 0x000ea80000000400 */
[----:B------:R-:W2:Y:S04]  /*6060*/  LDS.U16 R104, [R162+0x2c] ;  /* 0x00002c00a2687984 */ /* 0x000ea80000000400 */
[----:B------:R-:W2:Y:S04]  /*6070*/  LDS.U16 R105, [R162+0x2e] ;  /* 0x00002e00a2697984 */ /* 0x000ea80000000400 */
[----:B------:R-:W-:Y:S04]  /*6080*/  LDS.U16 R106, [R162+0x30] ;  /* 0x00003000a26a7984 */ /* 0x000fe80000000400 */
[----:B------:R-:W2:Y:S04]  /*6090*/  LDS.U16 R107, [R162+0x32] ;  /* 0x00003200a26b7984 */ /* 0x000ea80000000400 */
[----:B------:R-:W2:Y:S04]  /*60a0*/  LDS.U16 R110, [R162+0x34] ;  /* 0x00003400a26e7984 */ /* 0x000ea80000000400 */
[----:B------:R-:W2:Y:S04]  /*60b0*/  LDS.U16 R111, [R162+0x36] ;  /* 0x00003600a26f7984 */ /* 0x000ea80000000400 */
[----:B------:R-:W2:Y:S04]  /*60c0*/  LDS.U16 R112, [R162+0x38] ;  /* 0x00003800a2707984 */ /* 0x000ea80000000400 */
[----:B------:R-:W2:Y:S04]  /*60d0*/  LDS.U16 R141, [R162+0x3a] ;  /* 0x00003a00a28d7984 */ /* 0x000ea80000000400 */
[----:B------:R-:W-:Y:S04]  /*60e0*/  LDS.U16 R116, [R162+0x3c] ;  /* 0x00003c00a2747984 */ /* 0x000fe80000000400 */
[----:B------:R-:W2:Y:S04]  /*60f0*/  LDS.U16 R114, [R162+0x3e] ;  /* 0x00003e00a2727984 */ /* 0x000ea80000000400 */
[----:B---3--:R-:W-:Y:S04]  /*6100*/  STS.U16 [R109+0x2100], R143 ;  /* 0x0021008f6d007388 */ /* 0x008fe80000000400 */
[----:B-----5:R-:W-:Y:S04]  /*6110*/  STS.U16 [R60+0x2140], R117 ;  /* 0x002140753c007388 */ /* 0x020fe80000000400 */
[----:B----4-:R-:W-:Y:S04]  /*6120*/  STS.U16 [R63+0x2180], R69 ;  /* 0x002180453f007388 */ /* 0x010fe80000000400 */
[----:B------:R-:W-:Y:S04]  /*6130*/  STS.U16 [R74+0x21c0], R86 ;  /* 0x0021c0564a007388 */ /* 0x000fe80000000400 */
[----:B------:R-:W-:Y:S04]  /*6140*/  STS.U16 [R78+0x2200], R82 ;  /* 0x002200524e007388 */ /* 0x000fe80000000400 */
[----:B------:R-:W-:Y:S04]  /*6150*/  STS.U16 [R90+0x2240], R94 ;  /* 0x0022405e5a007388 */ /* 0x000fe80000000400 */
[----:B------:R-:W-:Y:S04]  /*6160*/  STS.U16 [R87+0x2280], R144 ;  /* 0x0022809057007388 */ /* 0x000fe80000000400 */
[----:B------:R3:W-:Y:S04]  /*6170*/  STS.U16 [R53+0x22c0], R142 ;  /* 0x0022c08e35007388 */ /* 0x0007e80000000400 */
[----:B------:R4:W-:Y:S04]  /*6180*/  STS.U16 [R115+0x2300], R140 ;  /* 0x0023008c73007388 */ /* 0x0009e80000000400 */
[----:B------:R5:W-:Y:S01]  /*6190*/  STS.U16 [R64+0x2340], R108 ;  /* 0x0023406c40007388 */ /* 0x000be20000000400 */
[----:B---3--:R-:W-:Y:S01]  /*61a0*/  FMUL.FTZ R142, R4, UR12 ;  /* 0x0000000c048e7c20 */ /* 0x008fe20008410000 */
[----:B----4-:R-:W-:-:S03]  /*61b0*/  FMUL.FTZ R140, R5, UR12 ;  /* 0x0000000c058c7c20 */ /* 0x010fc60008410000 */
[----:B------:R-:W-:Y:S01]  /*61c0*/  FMUL.RZ R142, R142, 0.15915493667125701904 ;  /* 0x3e22f9838e8e7820 */ /* 0x000fe2000040c000 */
[----:B-----5:R-:W-:Y:S01]  /*61d0*/  FMUL.FTZ R108, R6, UR12 ;  /* 0x0000000c066c7c20 */ /* 0x020fe20008410000 */
[----:B------:R-:W-:Y:S02]  /*61e0*/  FMUL.RZ R140, R140, 0.15915493667125701904 ;  /* 0x3e22f9838c8c7820 */ /* 0x000fe4000040c000 */
[----:B------:R-:W-:Y:S01]  /*61f0*/  MUFU.SIN R53, R142 ;  /* 0x0000008e00357308 */ /* 0x000fe20000000400 */
[----:B------:R-:W-:Y:S01]  /*6200*/  FMUL.RZ R108, R108, 0.15915493667125701904 ;  /* 0x3e22f9836c6c7820 */ /* 0x000fe2000040c000 */
[----:B------:R3:W-:Y:S06]  /*6210*/  STS.U16 [R65+0x2380], R99 ;  /* 0x0023806341007388 */ /* 0x0007ec0000000400 */
[----:B------:R-:W-:Y:S01]  /*6220*/  MUFU.COS R115, R142 ;  /* 0x0000008e00737308 */ /* 0x000fe20000000000 */
[----:B------:R-:W-:Y:S01]  /*6230*/  PRMT R44, RZ, 0x7610, R44 ;  /* 0x00007610ff2c7816 */ /* 0x000fe2000000002c */
[----:B------:R-:W-:-:S06]  /*6240*/  FMUL.FTZ R80, R56, 1.4426950216293334961 ;  /* 0x3fb8aa3b38507820 */ /* 0x000fcc0000410000 */
[----:B------:R-:W-:Y:S01]  /*6250*/  MUFU.SIN R142, R140 ;  /* 0x0000008c008e7308 */ /* 0x000fe20000000400 */
[----:B------:R-:W-:-:S07]  /*6260*/  FMUL.FTZ R57, R3, UR12 ;  /* 0x0000000c03397c20 */ /* 0x000fce0008410000 */
[----:B------:R-:W-:Y:S01]  /*6270*/  MUFU.COS R64, R140 ;  /* 0x0000008c00407308 */ /* 0x000fe20000000000 */
[----:B------:R-:W-:-:S07]  /*6280*/  FMUL.FTZ R63, R80, R6 ;  /* 0x00000006503f7220 */ /* 0x000fce0000410000 */
[----:B---3--:R-:W-:Y:S01]  /*6290*/  MUFU.COS R65, R108 ;  /* 0x0000006c00417308 */ /* 0x008fe20000000000 */
[----:B------:R3:W-:Y:S04]  /*62a0*/  STS.U16 [R68+0x23c0], R95 ;  /* 0x0023c05f44007388 */ /* 0x0007e80000000400 */
[----:B------:R4:W5:Y:S03]  /*62b0*/  @!P5 LDG.E.U16 R44, desc[UR26][R54.64+0x7c0] ;  /* 0x0007c01a362cd981 */ /* 0x000966000c1e1500 */
[----:B------:R0:W-:Y:S02]  /*62c0*/  MUFU.SIN R140, R108 ;  /* 0x0000006c008c7308 */ /* 0x0001e40000000400 */
[----:B0-----:R-:W-:-:S04]  /*62d0*/  FMUL.FTZ R108, R7, UR12 ;  /* 0x0000000c076c7c20 */ /* 0x001fc80008410000 */
[----:B------:R-:W-:Y:S01]  /*62e0*/  FMUL.RZ R108, R108, 0.15915493667125701904 ;  /* 0x3e22f9836c6c7820 */ /* 0x000fe2000040c000 */
[C---:B----4-:R-:W-:Y:S01]  /*62f0*/  FMUL.FTZ R55, R80.reuse, R3 ;  /* 0x0000000350377220 */ /* 0x050fe20000410000 */
[----:B------:R-:W-:Y:S02]  /*6300*/  FMUL.RZ R57, R57, 0.15915493667125701904 ;  /* 0x3e22f98339397820 */ /* 0x000fe4000040c000 */
[----:B------:R-:W-:Y:S01]  /*6310*/  MUFU.SIN R99, R108 ;  /* 0x0000006c00637308 */ /* 0x000fe20000000400 */
[----:B------:R0:W-:Y:S01]  /*6320*/  STS.U16 [R91+0x2400], R98 ;  /* 0x002400625b007388 */ /* 0x0001e20000000400 */
[C---:B------:R-:W-:Y:S01]  /*6330*/  FMUL.FTZ R60, R80.reuse, R5 ;  /* 0x00000005503c7220 */ /* 0x040fe20000410000 */
[----:B------:R-:W-:-:S05]  /*6340*/  FMUL.FTZ R109, R80, R8 ;  /* 0x00000008506d7220 */ /* 0x000fca0000410000 */
[----:B---3--:R3:W-:Y:S01]  /*6350*/  MUFU.COS R68, R108 ;  /* 0x0000006c00447308 */ /* 0x0087e20000000000 */
[C---:B------:R-:W-:Y:S01]  /*6360*/  FMUL.FTZ R69, R80.reuse, R7 ;  /* 0x0000000750457220 */ /* 0x040fe20000410000 */
[----:B0-----:R-:W-:Y:S01]  /*6370*/  FMUL.FTZ R98, R9, UR12 ;  /* 0x0000000c09627c20 */ /* 0x001fe20008410000 */
[----:B------:R-:W-:Y:S01]  /*6380*/  FMUL.FTZ R74, R80, R9 ;  /* 0x00000009504a7220 */ /* 0x000fe20000410000 */
[----:B---3--:R-:W-:-:S04]  /*6390*/  FMUL.FTZ R108, R8, UR12 ;  /* 0x0000000c086c7c20 */ /* 0x008fc80008410000 */
[----:B------:R-:W0:Y:S01]  /*63a0*/  MUFU.EX2 R63, R63 ;  /* 0x0000003f003f7308 */ /* 0x000e220000000800 */
[----:B------:R-:W-:Y:S01]  /*63b0*/  FMUL.RZ R108, R108, 0.15915493667125701904 ;  /* 0x3e22f9836c6c7820 */ /* 0x000fe2000040c000 */
[----:B------:R-:W-:-:S06]  /*63c0*/  FMUL.RZ R98, R98, 0.15915493667125701904 ;  /* 0x3e22f98362627820 */ /* 0x000fcc000040c000 */
[----:B------:R-:W-:Y:S01]  /*63d0*/  MUFU.SIN R87, R57 ;  /* 0x0000003900577308 */ /* 0x000fe20000000400 */
[C---:B------:R-:W-:Y:S01]  /*63e0*/  FMUL.FTZ R117, R80.reuse, R4 ;  /* 0x0000000450757220 */ /* 0x040fe20000410000 */
[----:B------:R3:W-:Y:S06]  /*63f0*/  STS.U16 [R0+0x2440], R77 ;  /* 0x0024404d00007388 */ /* 0x0007ec0000000400 */
[----:B------:R-:W-:Y:S08]  /*6400*/  MUFU.EX2 R55, R55 ;  /* 0x0000003700377308 */ /* 0x000ff00000000800 */
[----:B------:R-:W4:Y:S01]  /*6410*/  MUFU.COS R57, R57 ;  /* 0x0000003900397308 */ /* 0x000f220000000000 */
[----:B------:R-:W-:-:S07]  /*6420*/  FMUL.FTZ R78, R80, R10 ;  /* 0x0000000a504e7220 */ /* 0x000fce0000410000 */
[----:B------:R-:W-:Y:S08]  /*6430*/  MUFU.SIN R95, R108 ;  /* 0x0000006c005f7308 */ /* 0x000ff00000000400 */
[----:B------:R-:W1:Y:S08]  /*6440*/  MUFU.EX2 R60, R60 ;  /* 0x0000003c003c7308 */ /* 0x000e700000000800 */
[----:B------:R-:W-:Y:S08]  /*6450*/  MUFU.EX2 R109, R109 ;  /* 0x0000006d006d7308 */ /* 0x000ff00000000800 */
[----:B------:R-:W2:Y:S08]  /*6460*/  MUFU.COS R108, R108 ;  /* 0x0000006c006c7308 */ /* 0x000eb00000000000 */
[----:B------:R-:W2:Y:S08]  /*6470*/  MUFU.EX2 R69, R69 ;  /* 0x0000004500457308 */ /* 0x000eb00000000800 */
[----:B------:R-:W-:Y:S08]  /*6480*/  MUFU.EX2 R74, R74 ;  /* 0x0000004a004a7308 */ /* 0x000ff00000000800 */
[----:B---3--:R-:W3:Y:S08]  /*6490*/  MUFU.COS R77, R98 ;  /* 0x00000062004d7308 */ /* 0x008ef00000000000 */
[----:B------:R4:W3:Y:S01]  /*64a0*/  MUFU.SIN R91, R98 ;  /* 0x00000062005b7308 */ /* 0x0008e20000000400 */
[----:B------:R1:W-:Y:S01]  /*64b0*/  STS.U16 [R79+0x2480], R85 ;  /* 0x002480554f007388 */ /* 0x0003e20000000400 */
[----:B0-----:R-:W-:Y:S01]  /*64c0*/  FMUL.FTZ R65, R63, R65 ;  /* 0x000000413f417220 */ /* 0x001fe20000410000 */
[----:B----4-:R-:W-:-:S05]  /*64d0*/  FMUL.FTZ R98, R10, UR12 ;  /* 0x0000000c0a627c20 */ /* 0x010fca0008410000 */
[----:B------:R-:W0:Y:S01]  /*64e0*/  MUFU.EX2 R117, R117 ;  /* 0x0000007500757308 */ /* 0x000e220000000800 */
[----:B------:R-:W-:Y:S01]  /*64f0*/  FMUL.RZ R98, R98, 0.15915493667125701904 ;  /* 0x3e22f98362627820 */ /* 0x000fe2000040c000 */
[----:B------:R-:W-:Y:S01]  /*6500*/  FMUL.FTZ R63, R63, R140 ;  /* 0x0000008c3f3f7220 */ /* 0x000fe20000410000 */
[----:B------:R-:W-:Y:S01]  /*6510*/  FMUL.FTZ R140, R13, UR12 ;  /* 0x0000000c0d8c7c20 */ /* 0x000fe20008410000 */
[----:B------:R-:W-:-:S04]  /*6520*/  FMUL.FTZ R57, R55, R57 ;  /* 0x0000003937397220 */ /* 0x000fc80000410000 */
[----:B------:R-:W-:Y:S01]  /*6530*/  MUFU.EX2 R78, R78 ;  /* 0x0000004e004e7308 */ /* 0x000fe20000000800 */
[----:B------:R-:W-:Y:S01]  /*6540*/  FMUL.FTZ R55, R55, R87 ;  /* 0x0000005737377220 */ /* 0x000fe20000410000 */
[----:B-1----:R-:W-:Y:S01]  /*6550*/  FMUL.FTZ R85, R11, UR12 ;  /* 0x0000000c0b557c20 */ /* 0x002fe20008410000 */
[----:B------:R-:W-:-:S05]  /*6560*/  FMUL.FTZ R87, R12, UR12 ;  /* 0x0000000c0c577c20 */ /* 0x000fca0008410000 */
[----:B------:R-:W1:Y:S01]  /*6570*/  MUFU.COS R79, R98 ;  /* 0x00000062004f7308 */ /* 0x000e620000000000 */
[----:B------:R-:W-:Y:S01]  /*6580*/  FMUL.RZ R140, R140, 0.15915493667125701904 ;  /* 0x3e22f9838c8c7820 */ /* 0x000fe2000040c000 */
[----:B------:R-:W-:Y:S01]  /*6590*/  FMUL.FTZ R64, R60, R64 ;  /* 0x000000403c407220 */ /* 0x000fe20000410000 */
[----:B--2---:R-:W-:-:S05]  /*65a0*/  FMUL.FTZ R108, R109, R108 ;  /* 0x0000006c6d6c7220 */ /* 0x004fca0000410000 */
[----:B------:R-:W2:Y:S01]  /*65b0*/  MUFU.SIN R0, R98 ;  /* 0x0000006200007308 */ /* 0x000ea20000000400 */
[----:B------:R-:W-:Y:S01]  /*65c0*/  FMUL.FTZ R60, R60, R142 ;  /* 0x0000008e3c3c7220 */ /* 0x000fe20000410000 */
[----:B------:R-:W-:Y:S01]  /*65d0*/  FMUL.FTZ R68, R69, R68 ;  /* 0x0000004445447220 */ /* 0x000fe20000410000 */
[----:B------:R-:W-:Y:S01]  /*65e0*/  FMUL.FTZ R109, R109, R95 ;  /* 0x0000005f6d6d7220 */ /* 0x000fe20000410000 */
[----:B---3--:R-:W-:Y:S01]  /*65f0*/  FMUL.FTZ R77, R74, R77 ;  /* 0x0000004d4a4d7220 */ /* 0x008fe20000410000 */
[C---:B------:R-:W-:Y:S01]  /*6600*/  FMUL.FTZ R82, R80.reuse, R11 ;  /* 0x0000000b50527220 */ /* 0x040fe20000410000 */
[----:B------:R-:W-:Y:S01]  /*6610*/  FMUL.FTZ R86, R80, R12 ;  /* 0x0000000c50567220 */ /* 0x000fe20000410000 */
[----:B------:R-:W-:Y:S01]  /*6620*/  FMUL.RZ R85, R85, 0.15915493667125701904 ;  /* 0x3e22f98355557820 */ /* 0x000fe2000040c000 */
[----:B------:R-:W-:Y:S01]  /*6630*/  FMUL.RZ R87, R87, 0.15915493667125701904 ;  /* 0x3e22f98357577820 */ /* 0x000fe2000040c000 */
[----:B------:R-:W-:Y:S01]  /*6640*/  FMUL.FTZ R69, R69, R99 ;  /* 0x0000006345457220 */ /* 0x000fe20000410000 */
[----:B------:R-:W-:Y:S01]  /*6650*/  @!P4 SHF.L.U32 R142, R34, 0x5, RZ ;  /* 0x00000005228ec819 */ /* 0x000fe200000006ff */
[----:B------:R-:W-:Y:S01]  /*6660*/  FMUL.FTZ R74, R74, R91 ;  /* 0x0000005b4a4a7220 */ /* 0x000fe20000410000 */
[----:B------:R-:W-:Y:S01]  /*6670*/  @!P3 IMAD.SHL.U32 R95, R34, 0x20, RZ ;  /* 0x00000020225fb824 */ /* 0x000fe200078e00ff */
[----:B------:R-:W-:Y:S01]  /*6680*/  MUFU.SIN R99, R140 ;  /* 0x0000008c00637308 */ /* 0x000fe20000000400 */
[C---:B0-----:R-:W-:Y:S01]  /*6690*/  FMUL.FTZ R115, R117.reuse, R115 ;  /* 0x0000007375737220 */ /* 0x041fe20000410000 */
[----:B------:R-:W-:Y:S01]  /*66a0*/  FMUL.FTZ R117, R117, R53 ;  /* 0x0000003575757220 */ /* 0x000fe20000410000 */
[----:B------:R-:W-:-:S05]  /*66b0*/  @!P4 LOP3.LUT R52, R142, R34, RZ, 0xfc, !PT ;  /* 0x000000228e34c212 */ /* 0x000fca00078efcff */
[----:B------:R0:W-:Y:S01]  /*66c0*/  MUFU.COS R91, R140 ;  /* 0x0000008c005b7308 */ /* 0x0001e20000000000 */
[----:B------:R-:W-:Y:S01]  /*66d0*/  @!P3 LOP3.LUT R52, R95, R34, RZ, 0xfc, !PT ;  /* 0x000000225f34b212 */ /* 0x000fe200078efcff */
[C---:B------:R-:W-:Y:S01]  /*66e0*/  FMUL.FTZ R90, R80.reuse, R13 ;  /* 0x0000000d505a7220 */ /* 0x040fe20000410000 */
[----:B------:R-:W-:Y:S01]  /*66f0*/  FMUL.FTZ R94, R80, R14 ;  /* 0x0000000e505e7220 */ /* 0x000fe20000410000 */
[----:B0-----:R-:W-:-:S04]  /*6700*/  FMUL.FTZ R140, R14, UR12 ;  /* 0x0000000c0e8c7c20 */ /* 0x001fc80008410000 */
[----:B------:R-:W-:Y:S01]  /*6710*/  MUFU.SIN R98, R85 ;  /* 0x0000005500627308 */ /* 0x000fe20000000400 */
[----:B------:R-:W-:Y:S01]  /*6720*/  FMUL.RZ R95, R140, 0.15915493667125701904 ;  /* 0x3e22f9838c5f7820 */ /* 0x000fe2000040c000 */
[----:B-1----:R-:W-:-:S06]  /*6730*/  FMUL.FTZ R79, R78, R79 ;  /* 0x0000004f4e4f7220 */ /* 0x002fcc0000410000 */
[----:B------:R-:W-:Y:S01]  /*6740*/  MUFU.SIN R53, R87 ;  /* 0x0000005700357308 */ /* 0x000fe20000000400 */
[----:B--2---:R-:W-:Y:S01]  /*6750*/  FMUL.FTZ R78, R78, R0 ;  /* 0x000000004e4e7220 */ /* 0x004fe20000410000 */
[----:B------:R-:W-:-:S06]  /*6760*/  @!P2 SHF.L.U32 R140, R34, 0x5, RZ ;  /* 0x00000005228ca819 */ /* 0x000fcc00000006ff */
[----:B------:R-:W-:Y:S01]  /*6770*/  MUFU.EX2 R82, R82 ;  /* 0x0000005200527308 */ /* 0x000fe20000000800 */
[----:B------:R-:W-:-:S07]  /*6780*/  FMUL.FTZ R54, R2, UR12 ;  /* 0x0000000c02367c20 */ /* 0x000fce0008410000 */
[----:B------:R-:W-:Y:S08]  /*6790*/  MUFU.EX2 R86, R86 ;  /* 0x0000005600567308 */ /* 0x000ff00000000800 */
[----:B------:R-:W0:Y:S08]  /*67a0*/  MUFU.COS R85, R85 ;  /* 0x0000005500557308 */ /* 0x000e300000000000 */
[----:B------:R-:W1:Y:S01]  /*67b0*/  MUFU.COS R87, R87 ;  /* 0x0000005700577308 */ /* 0x000e620000000000 */
[----:B------:R-:W-:Y:S01]  /*67c0*/  @!P2 LOP3.LUT R52, R140, R34, RZ, 0xfc, !PT ;  /* 0x000000228c34a212 */ /* 0x000fe200078efcff */
[----:B------:R-:W-:-:S06]  /*67d0*/  FMUL.FTZ R56, R80, R2 ;  /* 0x0000000250387220 */ /* 0x000fcc0000410000 */
[----:B------:R-:W-:Y:S01]  /*67e0*/  MUFU.SIN R0, R95 ;  /* 0x0000005f00007308 */ /* 0x000fe20000000400 */
[----:B------:R-:W-:Y:S01]  /*67f0*/  FMUL.RZ R54, R54, 0.15915493667125701904 ;  /* 0x3e22f98336367820 */ /* 0x000fe2000040c000 */
[----:B------:R-:W-:-:S06]  /*6800*/  @!P6 SHF.L.U32 R140, R34, 0x5, RZ ;  /* 0x00000005228ce819 */ /* 0x000fcc00000006ff */
[----:B------:R-:W2:Y:S08]  /*6810*/  MUFU.EX2 R90, R90 ;  /* 0x0000005a005a7308 */ /* 0x000eb00000000800 */
[----:B------:R-:W-:Y:S08]  /*6820*/  MUFU.EX2 R94, R94 ;  /* 0x0000005e005e7308 */ /* 0x000ff00000000800 */
[----:B------:R-:W3:Y:S01]  /*6830*/  MUFU.COS R95, R95 ;  /* 0x0000005f005f7308 */ /* 0x000ee20000000000 */
[----:B------:R-:W-:Y:S01]  /*6840*/  @!P6 LOP3.LUT R52, R140, R34, RZ, 0xfc, !PT ;  /* 0x000000228c34e212 */ /* 0x000fe200078efcff */
[----:B------:R-:W-:-:S02]  /*6850*/  IMAD.SHL.U32 R142, R34, 0x20, RZ ;  /* 0x00000020228e7824 */ /* 0x000fc400078e00ff */
[----:B------:R-:W-:Y:S01]  /*6860*/  FMUL.FTZ R140, R15, UR12 ;  /* 0x0000000c0f8c7c20 */ /* 0x000fe20008410000 */
[----:B0-----:R-:W-:Y:S01]  /*6870*/  FMUL.FTZ R85, R82, R85 ;  /* 0x0000005552557220 */ /* 0x001fe20000410000 */
[----:B-1----:R-:W-:Y:S01]  /*6880*/  FMUL.FTZ R87, R86, R87 ;  /* 0x0000005756577220 */ /* 0x002fe20000410000 */
[----:B------:R-:W-:Y:S01]  /*6890*/  FMUL.FTZ R82, R82, R98 ;  /* 0x0000006252527220 */ /* 0x000fe20000410000 */
[----:B------:R-:W-:Y:S01]  /*68a0*/  MUFU.SIN R143, R54 ;  /* 0x00000036008f7308 */ /* 0x000fe20000000400 */
[----:B------:R-:W-:Y:S01]  /*68b0*/  FMUL.FTZ R86, R86, R53 ;  /* 0x0000003556567220 */ /* 0x000fe20000410000 */
[----:B------:R-:W-:Y:S01]  /*68c0*/  FMUL.FTZ R98, R80, R15 ;  /* 0x0000000f50627220 */ /* 0x000fe20000410000 */
[----:B------:R-:W-:Y:S01]  /*68d0*/  LOP3.LUT R53, R52, 0x7c1f, RZ, 0xc0, !PT ;  /* 0x00007c1f34357812 */ /* 0x000fe200078ec0ff */
[----:B------:R-:W-:Y:S01]  /*68e0*/  FMUL.RZ R140, R140, 0.15915493667125701904 ;  /* 0x3e22f9838c8c7820 */ /* 0x000fe2000040c000 */
[----:B------:R-:W-:-:S03]  /*68f0*/  LOP3.LUT R52, R142, R34, RZ, 0xfc, !PT ;  /* 0x000000228e347212 */ /* 0x000fc600078efcff */
[----:B------:R-:W-:Y:S01]  /*6900*/  MUFU.EX2 R56, R56 ;  /* 0x0000003800387308 */ /* 0x000fe20000000800 */
[----:B------:R-:W-:Y:S01]  /*6910*/  MOV R34, R145 ;  /* 0x0000009100227202 */ /* 0x000fe20000000f00 */
[----:B--2---:R-:W-:-:S06]  /*6920*/  FMUL.FTZ R91, R90, R91 ;  /* 0x0000005b5a5b7220 */ /* 0x004fcc0000410000 */
[----:B------:R-:W0:Y:S01]  /*6930*/  MUFU.COS R54, R54 ;  /* 0x0000003600367308 */ /* 0x000e220000000000 */
[----:B---3--:R-:W-:Y:S01]  /*6940*/  FMUL.FTZ R95, R94, R95 ;  /* 0x0000005f5e5f7220 */ /* 0x008fe20000410000 */
[----:B------:R-:W-:Y:S01]  /*6950*/  FMUL.FTZ R90, R90, R99 ;  /* 0x000000635a5a7220 */ /* 0x000fe20000410000 */
[----:B------:R-:W-:Y:S01]  /*6960*/  FMUL.FTZ R94, R94, R0 ;  /* 0x000000005e5e7220 */ /* 0x000fe20000410000 */
[----:B------:R-:W-:-:S04]  /*6970*/  SHF.L.U32 R0, R34, 0x4, RZ ;  /* 0x0000000422007819 */ /* 0x000fc800000006ff */
[----:B------:R-:W-:Y:S01]  /*6980*/  MUFU.EX2 R98, R98 ;  /* 0x0000006200627308 */ /* 0x000fe20000000800 */
[----:B------:R-:W-:Y:S01]  /*6990*/  UIMAD UR13, UR6, -0x800, UR15 ;  /* 0xfffff800060d78a4 */ /* 0x000fe2000f8e020f */
[----:B------:R-:W-:-:S06]  /*69a0*/  VIADD R142, R0, 0x1 ;  /* 0x00000001008e7836 */ /* 0x000fcc0000000000 */
[----:B------:R-:W1:Y:S08]  /*69b0*/  MUFU.COS R99, R140 ;  /* 0x0000008c00637308 */ /* 0x000e700000000000 */
[----:B------:R-:W2:Y:S01]  /*69c0*/  MUFU.SIN R140, R140 ;  /* 0x0000008c008c7308 */ /* 0x000ea20000000400 */
[----:B0-----:R-:W-:Y:S01]  /*69d0*/  FMUL.FTZ R54, R56, R54 ;  /* 0x0000003638367220 */ /* 0x001fe20000410000 */
[----:B------:R-:W-:-:S02]  /*69e0*/  ISETP.GE.U32.AND P3, PT, R142, UR13, PT ;  /* 0x0000000d8e007c0c */ /* 0x000fc4000bf66070 */
[----:B------:R-:W-:Y:S01]  /*69f0*/  ISETP.GE.U32.AND P2, PT, R0, UR13, PT ;  /* 0x0000000d00007c0c */ /* 0x000fe2000bf46070 */
[----:B------:R-:W-:Y:S01]  /*6a00*/  FMUL.FTZ R56, R56, R143 ;  /* 0x0000008f38387220 */ /* 0x000fe20000410000 */
[----:B------:R-:W-:Y:S02]  /*6a10*/  IADD3 R142, PT, PT, R0, 0x2, RZ ;  /* 0x00000002008e7810 */ /* 0x000fe40007ffe0ff */
[----:B------:R-:W-:Y:S02]  /*6a20*/  FSEL R54, R54, 1, !P2 ;  /* 0x3f80000036367808 */ /* 0x000fe40005000000 */
[----:B------:R-:W-:Y:S01]  /*6a30*/  FSEL R55, R55, RZ, !P3 ;  /* 0x000000ff37377208 */ /* 0x000fe20005800000 */
[----:B-1----:R-:W-:Y:S01]  /*6a40*/  FMUL.FTZ R99, R98, R99 ;  /* 0x0000006362637220 */ /* 0x002fe20000410000 */
[----:B------:R-:W-:Y:S02]  /*6a50*/  FSEL R56, R56, RZ, !P2 ;  /* 0x000000ff38387208 */ /* 0x000fe40005000000 */
[----:B------:R-:W-:-:S02]  /*6a60*/  ISETP.GE.U32.AND P4, PT, R142, UR13, PT ;  /* 0x0000000d8e007c0c */ /* 0x000fc4000bf86070 */
[----:B------:R-:W-:Y:S01]  /*6a70*/  FSEL R57, R57, 1, !P3 ;  /* 0x3f80000039397808 */ /* 0x000fe20005800000 */
[----:B--2---:R-:W-:Y:S01]  /*6a80*/  FMUL.FTZ R98, R98, R140 ;  /* 0x0000008c62627220 */ /* 0x004fe20000410000 */
[-C--:B------:R-:W-:Y:S01]  /*6a90*/  FMUL.FTZ R140, R54, R55.reuse ;  /* 0x00000037368c7220 */ /* 0x080fe20000410000 */
[----:B------:R0:W-:Y:S01]  /*6aa0*/  STS.U16 [R59+0x24c0], R58 ;  /* 0x0024c03a3b007388 */ /* 0x0001e20000000400 */
[----:B------:R-:W-:Y:S01]  /*6ab0*/  FMUL.FTZ R142, R56, R55 ;  /* 0x00000037388e7220 */ /* 0x000fe20000410000 */
[----:B------:R-:W-:-:S03]  /*6ac0*/  IADD3 R143, PT, PT, R0, 0x3, RZ ;  /* 0x00000003008f7810 */ /* 0x000fc60007ffe0ff */
[-C--:B------:R-:W-:Y:S01]  /*6ad0*/  FFMA.FTZ R142, R54, R57.reuse, -R142 ;  /* 0x00000039368e7223 */ /* 0x080fe2000001088e */
[----:B0-----:R-:W-:Y:S01]  /*6ae0*/  FSEL R58, R117, RZ, !P4 ;  /* 0x000000ff753a7208 */ /* 0x001fe20006000000 */
[----:B------:R-:W-:Y:S01]  /*6af0*/  FFMA.FTZ R117, R56, R57, R140 ;  /* 0x0000003938757223 */ /* 0x000fe2000001008c */
[----:B------:R-:W-:Y:S01]  /*6b00*/  VIADD R140, R0, 0x4 ;  /* 0x00000004008c7836 */ /* 0x000fe20000000000 */
[----:B------:R-:W-:Y:S02]  /*6b10*/  ISETP.GE.U32.AND P5, PT, R143, UR13, PT ;  /* 0x0000000d8f007c0c */ /* 0x000fe4000bfa6070 */
[----:B------:R-:W-:Y:S01]  /*6b20*/  FSEL R59, R115, 1, !P4 ;  /* 0x3f800000733b7808 */ /* 0x000fe20006000000 */
[-C--:B------:R-:W-:Y:S01]  /*6b30*/  FMUL.FTZ R115, R58, R117.reuse ;  /* 0x000000753a737220 */ /* 0x080fe20000410000 */
[----:B------:R-:W-:Y:S01]  /*6b40*/  ISETP.GE.U32.AND P6, PT, R140, UR13, PT ;  /* 0x0000000d8c007c0c */ /* 0x000fe2000bfc6070 */
[-C--:B------:R-:W-:Y:S01]  /*6b50*/  FMUL.FTZ R140, R58, R142.reuse ;  /* 0x0000008e3a8c7220 */ /* 0x080fe20000410000 */
[----:B------:R-:W-:Y:S01]  /*6b60*/  FSEL R60, R60, RZ, !P5 ;  /* 0x000000ff3c3c7208 */ /* 0x000fe20006800000 */
[----:B------:R-:W-:Y:S01]  /*6b70*/  FFMA.FTZ R115, R59, R142, -R115 ;  /* 0x0000008e3b737223 */ /* 0x000fe20000010873 */
[----:B------:R-:W-:Y:S01]  /*6b80*/  SHF.L.U32 R142, R61, 0x10, RZ ;  /* 0x000000103d8e7819 */ /* 0x000fe200000006ff */
[----:B------:R-:W-:Y:S01]  /*6b90*/  FFMA.FTZ R117, R59, R117, R140 ;  /* 0x000000753b757223 */ /* 0x000fe2000001008c */
[----:B------:R-:W-:Y:S01]  /*6ba0*/  SHF.L.U32 R140, R62, 0x10, RZ ;  /* 0x000000103e8c7819 */ /* 0x000fe200000006ff */
[----:B------:R-:W-:Y:S01]  /*6bb0*/  FMUL.FTZ R143, R60, R115 ;  /* 0x000000733c8f7220 */ /* 0x000fe20000410000 */
[----:B------:R-:W-:Y:S01]  /*6bc0*/  FSEL R61, R64, 1, !P5 ;  /* 0x3f800000403d7808 */ /* 0x000fe20006800000 */
[----:B------:R-:W-:Y:S01]  /*6bd0*/  FMUL.FTZ R64, R39, R142 ;  /* 0x0000008e27407220 */ /* 0x000fe20000410000 */
[----:B------:R-:W-:Y:S01]  /*6be0*/  FSEL R62, R63, RZ, !P6 ;  /* 0x000000ff3f3e7208 */ /* 0x000fe20007000000 */
[----:B------:R-:W-:Y:S01]  /*6bf0*/  FMUL.FTZ R63, R39, R140 ;  /* 0x0000008c273f7220 */ /* 0x000fe20000410000 */
[----:B------:R-:W-:-:S02]  /*6c00*/  VIADD R140, R0, 0x5 ;  /* 0x00000005008c7836 */ /* 0x000fc40000000000 */
[-C--:B------:R-:W-:Y:S01]  /*6c10*/  FFMA.FTZ R142, R61, R117.reuse, R143 ;  /* 0x000000753d8e7223 */ /* 0x080fe2000001008f */
[----:B------:R-:W-:Y:S01]  /*6c20*/  FMUL.FTZ R117, R60, R117 ;  /* 0x000000753c757220 */ /* 0x000fe20000410000 */
[----:B------:R-:W-:Y:S02]  /*6c30*/  FSEL R64, R64, RZ, !P2 ;  /* 0x000000ff40407208 */ /* 0x000fe40005000000 */
[----:B------:R-:W-:Y:S01]  /*6c40*/  FSEL R63, R63, RZ, !P2 ;  /* 0x000000ff3f3f7208 */ /* 0x000fe20005000000 */
[----:B------:R-:W-:Y:S01]  /*6c50*/  FFMA.FTZ R117, R61, R115, -R117 ;  /* 0x000000733d757223 */ /* 0x000fe20000010875 */
[----:B------:R-:W-:Y:S01]  /*6c60*/  ISETP.GE.U32.AND P2, PT, R140, UR13, PT ;  /* 0x0000000d8c007c0c */ /* 0x000fe2000bf46070 */
[----:B------:R-:W-:Y:S01]  /*6c70*/  FMUL.FTZ R140, R62, R142 ;  /* 0x0000008e3e8c7220 */ /* 0x000fe20000410000 */
[----:B------:R-:W-:Y:S02]  /*6c80*/  FSEL R65, R65, 1, !P6 ;  /* 0x3f80000041417808 */ /* 0x000fe40007000000 */
[----:B------:R-:W-:Y:S01]  /*6c90*/  SHF.L.U32 R66, R66, 0x10, RZ ;  /* 0x0000001042427819 */ /* 0x000fe200000006ff */
[-C--:B------:R-:W-:Y:S01]  /*6ca0*/  FMUL.FTZ R115, R62, R117.reuse ;  /* 0x000000753e737220 */ /* 0x080fe20000410000 */
[----:B------:R-:W-:Y:S01]  /*6cb0*/  SHF.L.U32 R67, R67, 0x10, RZ ;  /* 0x0000001043437819 */ /* 0x000fe200000006ff */
[----:B------:R-:W-:-:S02]  /*6cc0*/  FFMA.FTZ R140, R65, R117, -R140 ;  /* 0x00000075418c7223 */ /* 0x000fc4000001088c */
[C---:B------:R-:W-:Y:S01]  /*6cd0*/  FMUL.FTZ R117, R38.reuse, R66 ;  /* 0x0000004226757220 */ /* 0x040fe20000410000 */
[----:B------:R-:W-:Y:S01]  /*6ce0*/  FSEL R66, R69, RZ, !P2 ;  /* 0x000000ff45427208 */ /* 0x000fe20005000000 */
[----:B------:R-:W-:Y:S01]  /*6cf0*/  FFMA.FTZ R115, R65, R142, R115 ;  /* 0x0000008e41737223 */ /* 0x000fe20000010073 */
[----:B------:R-:W-:Y:S01]  /*6d00*/  FMUL.FTZ R69, R38, R67 ;  /* 0x0000004326457220 */ /* 0x000fe20000410000 */
[----:B------:R-:W-:Y:S01]  /*6d10*/  FSEL R67, R68, 1, !P2 ;  /* 0x3f80000044437808 */ /* 0x000fe20005000000 */
[----:B------:R-:W-:Y:S01]  /*6d20*/  VIADD R142, R0, 0x6 ;  /* 0x00000006008e7836 */ /* 0x000fe20000000000 */
[----:B------:R-:W-:Y:S01]  /*6d30*/  FSEL R68, R117, RZ, !P3 ;  /* 0x000000ff75447208 */ /* 0x000fe20005800000 */
[-C--:B------:R-:W-:Y:S01]  /*6d40*/  FMUL.FTZ R117, R66, R115.reuse ;  /* 0x0000007342757220 */ /* 0x080fe20000410000 */
[----:B------:R-:W-:Y:S02]  /*6d50*/  FSEL R69, R69, RZ, !P3 ;  /* 0x000000ff45457208 */ /* 0x000fe40005800000 */
[----:B------:R-:W-:Y:S01]  /*6d60*/  ISETP.GE.U32.AND P3, PT, R142, UR13, PT ;  /* 0x0000000d8e007c0c */ /* 0x000fe2000bf66070 */
[-C--:B------:R-:W-:Y:S01]  /*6d70*/  FFMA.FTZ R117, R67, R140.reuse, -R117 ;  /* 0x0000008c43757223 */ /* 0x080fe20000010875 */
[----:B------:R-:W-:Y:S01]  /*6d80*/  FMUL.FTZ R140, R66, R140 ;  /* 0x0000008c428c7220 */ /* 0x000fe20000410000 */
[----:B------:R0:W-:Y:S01]  /*6d90*/  STS.U16 [R70+0x2500], R71 ;  /* 0x0025004746007388 */ /* 0x0001e20000000400 */
[----:B------:R-:W-:Y:S01]  /*6da0*/  SHF.L.U32 R73, R73, 0x10, RZ ;  /* 0x0000001049497819 */ /* 0x000fe200000006ff */
[----:B------:R-:W-:Y:S01]  /*6db0*/  FMUL.FTZ R142, R16, UR12 ;  /* 0x0000000c108e7c20 */ /* 0x000fe20008410000 */
[----:B0-----:R-:W-:Y:S01]  /*6dc0*/  FMUL.FTZ R71, R80, R16 ;  /* 0x0000001050477220 */ /* 0x001fe20000410000 */
[----:B------:R-:W-:Y:S01]  /*6dd0*/  FSEL R70, R109, RZ, !P3 ;  /* 0x000000ff6d467208 */ /* 0x000fe20005800000 */
[----:B------:R-:W-:Y:S01]  /*6de0*/  FFMA.FTZ R109, R67, R115, R140 ;  /* 0x00000073436d7223 */ /* 0x000fe2000001008c */
[----:B------:R-:W-:Y:S01]  /*6df0*/  SHF.L.U32 R140, R72, 0x10, RZ ;  /* 0x00000010488c7819 */ /* 0x000fe200000006ff */
[----:B------:R0:W-:Y:S01]  /*6e00*/  MUFU.EX2 R115, R71 ;  /* 0x0000004700737308 */ /* 0x0001e20000000800 */
[----:B------:R-:W-:Y:S01]  /*6e10*/  FMUL.RZ R142, R142, 0.15915493667125701904 ;  /* 0x3e22f9838e8e7820 */ /* 0x000fe2000040c000 */
[----:B------:R-:W-:-:S02]  /*6e20*/  FMUL.FTZ R72, R37, R73 ;  /* 0x0000004925487220 */ /* 0x000fc40000410000 */
[----:B------:R-:W-:Y:S01]  /*6e30*/  FMUL.FTZ R73, R37, R140 ;  /* 0x0000008c25497220 */ /* 0x000fe20000410000 */
[----:B0-----:R-:W-:Y:S01]  /*6e40*/  FSEL R71, R108, 1, !P3 ;  /* 0x3f8000006c477808 */ /* 0x001fe20005800000 */
[C---:B------:R-:W-:Y:S01]  /*6e50*/  FMUL.FTZ R108, R70.reuse, R117 ;  /* 0x00000075466c7220 */ /* 0x040fe20000410000 */
[-C--:B------:R-:W-:Y:S01]  /*6e60*/  FMUL.FTZ R143, R70, R109.reuse ;  /* 0x0000006d468f7220 */ /* 0x080fe20000410000 */
[----:B------:R-:W-:Y:S02]  /*6e70*/  IADD3 R140, PT, PT, R0, 0x7, RZ ;  /* 0x00000007008c7810 */ /* 0x000fe40007ffe0ff */
[----:B------:R-:W-:Y:S01]  /*6e80*/  SHF.L.U32 R76, R76, 0x10, RZ ;  /* 0x000000104c4c7819 */ /* 0x000fe200000006ff */
[----:B------:R-:W-:Y:S01]  /*6e90*/  FFMA.FTZ R109, R71, R109, R108 ;  /* 0x0000006d476d7223 */ /* 0x000fe2000001006c */
[----:B------:R-:W-:Y:S01]  /*6ea0*/  IMAD.U32 R75, R75, 0x10000, RZ ;  /* 0x000100004b4b7824 */ /* 0x000fe200078e00ff */
[----:B------:R-:W-:Y:S01]  /*6eb0*/  MUFU.SIN R108, R142 ;  /* 0x0000008e006c7308 */ /* 0x000fe20000000400 */
[----:B------:R-:W-:-:S02]  /*6ec0*/  FSEL R72, R72, RZ, !P4 ;  /* 0x000000ff48487208 */ /* 0x000fc40006000000 */
[----:B------:R-:W-:Y:S01]  /*6ed0*/  FSEL R73, R73, RZ, !P4 ;  /* 0x000000ff49497208 */ /* 0x000fe20006000000 */
[----:B------:R-:W-:Y:S01]  /*6ee0*/  FFMA.FTZ R117, R71, R117, -R143 ;  /* 0x0000007547757223 */ /* 0x000fe2000001088f */
[----:B------:R-:W-:Y:S01]  /*6ef0*/  ISETP.GE.U32.AND P4, PT, R140, UR13, PT ;  /* 0x0000000d8c007c0c */ /* 0x000fe2000bf86070 */
[C---:B------:R-:W-:Y:S02]  /*6f00*/  FMUL.FTZ R76, R36.reuse, R76 ;  /* 0x0000004c244c7220 */ /* 0x040fe40000410000 */
[----:B------:R-:W0:Y:S01]  /*6f10*/  MUFU.COS R142, R142 ;  /* 0x0000008e008e7308 */ /* 0x000e220000000000 */
[----:B------:R-:W-:Y:S01]  /*6f20*/  FMUL.FTZ R143, R36, R75 ;  /* 0x0000004b248f7220 */ /* 0x000fe20000410000 */
[----:B------:R-:W-:Y:S01]  /*6f30*/  VIADD R140, R0, 0x8 ;  /* 0x00000008008c7836 */ /* 0x000fe20000000000 */
[----:B------:R-:W-:Y:S02]  /*6f40*/  FSEL R74, R74, RZ, !P4 ;  /* 0x000000ff4a4a7208 */ /* 0x000fe40006000000 */
[----:B------:R-:W-:-:S02]  /*6f50*/  FSEL R75, R76, RZ, !P5 ;  /* 0x000000ff4c4b7208 */ /* 0x000fc40006800000 */
[----:B------:R-:W-:Y:S01]  /*6f60*/  FSEL R76, R143, RZ, !P5 ;  /* 0x000000ff8f4c7208 */ /* 0x000fe20006800000 */
[----:B------:R-:W-:Y:S01]  /*6f70*/  FMUL.FTZ R143, R74, R109 ;  /* 0x0000006d4a8f7220 */ /* 0x000fe20000410000 */
[----:B------:R-:W-:Y:S02]  /*6f80*/  ISETP.GE.U32.AND P5, PT, R140, UR13, PT ;  /* 0x0000000d8c007c0c */ /* 0x000fe4000bfa6070 */
[----:B------:R-:W-:Y:S01]  /*6f90*/  FSEL R77, R77, 1, !P4 ;  /* 0x3f8000004d4d7808 */ /* 0x000fe20006000000 */
[----:B------:R-:W-:Y:S01]  /*6fa0*/  FMUL.FTZ R140, R74, R117 ;  /* 0x000000754a8c7220 */ /* 0x000fe20000410000 */
[----:B------:R-:W-:-:S03]  /*6fb0*/  FSEL R78, R78, RZ, !P5 ;  /* 0x000000ff4e4e7208 */ /* 0x000fc60006800000 */
[C---:B------:R-:W-:Y:S01]  /*6fc0*/  FFMA.FTZ R143, R77.reuse, R117, -R143 ;  /* 0x000000754d8f7223 */ /* 0x040fe2000001088f */
[----:B------:R-:W-:Y:S01]  /*6fd0*/  FFMA.FTZ R140, R77, R109, R140 ;  /* 0x0000006d4d8c7223 */ /* 0x000fe2000001008c */
[----:B0-----:R-:W-:Y:S01]  /*6fe0*/  FMUL.FTZ R109, R115, R142 ;  /* 0x0000008e736d7220 */ /* 0x001fe20000410000 */
[----:B------:R-:W-:Y:S01]  /*6ff0*/  FSEL R79, R79, 1, !P5 ;  /* 0x3f8000004f4f7808 */ /* 0x000fe20006800000 */
[----:B------:R-:W-:Y:S01]  /*7000*/  FMUL.FTZ R108, R115, R108 ;  /* 0x0000006c736c7220 */ /* 0x000fe20000410000 */
[----:B------:R-:W-:Y:S01]  /*7010*/  FMUL.FTZ R142, R78, R143 ;  /* 0x0000008f4e8e7220 */ /* 0x000fe20000410000 */
[----:B------:R-:W-:Y:S01]  /*7020*/  FMUL.FTZ R117, R80, R17 ;  /* 0x0000001150757220 */ /* 0x000fe20000410000 */
[-C--:B------:R-:W-:Y:S01]  /*7030*/  FMUL.FTZ R115, R78, R140.reuse ;  /* 0x0000008c4e737220 */ /* 0x080fe20000410000 */
[----:B------:R-:W-:Y:S02]  /*7040*/  SHF.L.U32 R80, R83, 0x10, RZ ;  /* 0x0000001053507819 */ /* 0x000fe400000006ff */
[----:B------:R-:W-:Y:S01]  /*7050*/  SHF.L.U32 R81, R81, 0x10, RZ ;  /* 0x0000001051517819 */ /* 0x000fe200000006ff */
[C---:B------:R-:W-:Y:S01]  /*7060*/  FFMA.FTZ R140, R79.reuse, R140, R142 ;  /* 0x0000008c4f8c7223 */ /* 0x040fe2000001008e */
[----:B------:R-:W-:Y:S01]  /*7070*/  FFMA.FTZ R115, R79, R143, -R115 ;  /* 0x0000008f4f737223 */ /* 0x000fe20000010873 */
[----:B------:R-:W-:Y:S01]  /*7080*/  FMUL.FTZ R142, R17, UR12 ;  /* 0x0000000c118e7c20 */ /* 0x000fe20008410000 */
[C---:B------:R-:W-:Y:S01]  /*7090*/  FMUL.FTZ R80, R35.reuse, R80 ;  /* 0x0000005023507220 */ /* 0x040fe20000410000 */
[----:B------:R-:W-:Y:S01]  /*70a0*/  FMUL.FTZ R81, R35, R81 ;  /* 0x0000005123517220 */ /* 0x000fe20000410000 */
[----:B------:R-:W-:-:S02]  /*70b0*/  SHF.L.U32 R143, R113, 0x10, RZ ;  /* 0x00000010718f7819 */ /* 0x000fc400000006ff */
[----:B------:R-:W-:Y:S01]  /*70c0*/  IADD3 R113, PT, PT, R0, 0x9, RZ ;  /* 0x0000000900717810 */ /* 0x000fe20007ffe0ff */
[----:B------:R-:W-:Y:S01]  /*70d0*/  FMUL.RZ R83, R142, 0.15915493667125701904 ;  /* 0x3e22f9838e537820 */ /* 0x000fe2000040c000 */
[----:B------:R-:W-:Y:S02]  /*70e0*/  FSEL R80, R80, RZ, !P6 ;  /* 0x000000ff50507208 */ /* 0x000fe40007000000 */
[----:B------:R-:W-:Y:S01]  /*70f0*/  FSEL R81, R81, RZ, !P6 ;  /* 0x000000ff51517208 */ /* 0x000fe20007000000 */
[----:B------:R-:W-:Y:S01]  /*7100*/  MUFU.EX2 R117, R117 ;  /* 0x0000007500757308 */ /* 0x000fe20000000800 */
[----:B------:R-:W-:Y:S01]  /*7110*/  ISETP.GE.U32.AND P6, PT, R113, UR13, PT ;  /* 0x0000000d71007c0c */ /* 0x000fe2000bfc6070 */
[----:B------:R-:W-:-:S06]  /*7120*/  IMAD.U32 R84, R84, 0x10000, RZ ;  /* 0x0001000054547824 */ /* 0x000fcc00078e00ff */
[----:B------:R-:W0:Y:S01]  /*7130*/  MUFU.COS R113, R83 ;  /* 0x0000005300717308 */ /* 0x000e220000000000 */
[----:B------:R-:W-:Y:S01]  /*7140*/  FMUL.FTZ R84, R158, R84 ;  /* 0x000000549e547220 */ /* 0x000fe20000410000 */
[----:B------:R-:W-:-:S06]  /*7150*/  FSEL R82, R82, RZ, !P6 ;  /* 0x000000ff52527208 */ /* 0x000fcc0007000000 */
[----:B------:R1:W2:Y:S01]  /*7160*/  MUFU.SIN R142, R83 ;  /* 0x00000053008e7308 */ /* 0x0002a20000000400 */
[----:B------:R-:W-:Y:S01]  /*7170*/  FSEL R84, R84, RZ, !P2 ;  /* 0x000000ff54547208 */ /* 0x000fe20005000000 */
[----:B------:R-:W-:Y:S01]  /*7180*/  FMUL.FTZ R144, R82, R115 ;  /* 0x0000007352907220 */ /* 0x000fe20000410000 */
[----:B------:R-:W-:Y:S01]  /*7190*/  FSEL R85, R85, 1, !P6 ;  /* 0x3f80000055557808 */ /* 0x000fe20007000000 */
[----:B-1----:R-:W-:Y:S01]  /*71a0*/  FMUL.FTZ R83, R158, R143 ;  /* 0x0000008f9e537220 */ /* 0x002fe20000410000 */
[----:B------:R-:W-:-:S04]  /*71b0*/  VIADD R143, R0, 0xa ;  /* 0x0000000a008f7836 */ /* 0x000fc80000000000 */
[----:B------:R-:W-:Y:S02]  /*71c0*/  FSEL R83, R83, RZ, !P2 ;  /* 0x000000ff53537208 */ /* 0x000fe40005000000 */
[----:B------:R-:W-:Y:S01]  /*71d0*/  ISETP.GE.U32.AND P2, PT, R143, UR13, PT ;  /* 0x0000000d8f007c0c */ /* 0x000fe2000bf46070 */
[-C--:B------:R-:W-:Y:S01]  /*71e0*/  FMUL.FTZ R143, R82, R140.reuse ;  /* 0x0000008c528f7220 */ /* 0x080fe20000410000 */
[C---:B------:R-:W-:Y:S02]  /*71f0*/  FFMA.FTZ R140, R85.reuse, R140, R144 ;  /* 0x0000008c558c7223 */ /* 0x040fe40000010090 */
[----:B------:R-:W-:Y:S01]  /*7200*/  FSEL R86, R86, RZ, !P2 ;  /* 0x000000ff56567208 */ /* 0x000fe20005000000 */
[----:B------:R-:W-:Y:S01]  /*7210*/  FFMA.FTZ R143, R85, R115, -R143 ;  /* 0x00000073558f7223 */ /* 0x000fe2000001088f */
[C---:B0-----:R-:W-:Y:S01]  /*7220*/  FMUL.FTZ R115, R117.reuse, R113 ;  /* 0x0000007175737220 */ /* 0x041fe20000410000 */
[----:B--2---:R-:W-:Y:S01]  /*7230*/  FMUL.FTZ R113, R117, R142 ;  /* 0x0000008e75717220 */ /* 0x004fe20000410000 */
[----:B------:R-:W-:Y:S01]  /*7240*/  FSEL R87, R87, 1, !P2 ;  /* 0x3f80000057577808 */ /* 0x000fe20005000000 */
[C---:B------:R-:W-:Y:S01]  /*7250*/  FMUL.FTZ R142, R86.reuse, R140 ;  /* 0x0000008c568e7220 */ /* 0x040fe20000410000 */
[----:B------:R-:W-:-:S03]  /*7260*/  FMUL.FTZ R117, R86, R143 ;  /* 0x0000008f56757220 */ /* 0x000fc60000410000 */
[C---:B------:R-:W-:Y:S01]  /*7270*/  FFMA.FTZ R143, R87.reuse, R143, -R142 ;  /* 0x0000008f578f7223 */ /* 0x040fe2000001088e */
[----:B------:R-:W-:Y:S01]  /*7280*/  FFMA.FTZ R140, R87, R140, R117 ;  /* 0x0000008c578c7223 */ /* 0x000fe20000010075 */
[-C--:B------:R-:W-:Y:S01]  /*7290*/  FMUL.FTZ R142, R64, R55.reuse ;  /* 0x00000037408e7220 */ /* 0x080fe20000410000 */
[----:B------:R-:W-:-:S03]  /*72a0*/  FMUL.FTZ R117, R63, R55 ;  /* 0x000000373f757220 */ /* 0x000fc60000410000 */
[-C--:B------:R-:W-:Y:S01]  /*72b0*/  FFMA.FTZ R142, R63, R57.reuse, R142 ;  /* 0x000000393f8e7223 */ /* 0x080fe2000001008e */
[----:B------:R-:W-:-:S03]  /*72c0*/  FFMA.FTZ R117, R64, R57, -R117 ;  /* 0x0000003940757223 */ /* 0x000fc60000010875 */
[----:B------:R-:W-:Y:S01]  /*72d0*/  FADD.FTZ R142, R68, R142 ;  /* 0x0000008e448e7221 */ /* 0x000fe20000010000 */
[----:B------:R-:W-:Y:S01]  /*72e0*/  FADD.FTZ R117, R69, R117 ;  /* 0x0000007545757221 */ /* 0x000fe20000010000 */
[----:B------:R-:W-:Y:S02]  /*72f0*/  SHF.L.U32 R89, R89, 0x10, RZ ;  /* 0x0000001059597819 */ /* 0x000fe400000006ff */
[----:B------:R-:W-:Y:S01]  /*7300*/  SHF.L.U32 R88, R88, 0x10, RZ ;  /* 0x0000001058587819 */ /* 0x000fe200000006ff */
[CC--:B------:R-:W-:Y:S01]  /*7310*/  FMUL.FTZ R145, R58.reuse, R142.reuse ;  /* 0x0000008e3a917220 */ /* 0x0c0fe20000410000 */
[----:B------:R-:W-:Y:S01]  /*7320*/  FMUL.FTZ R144, R58, R117 ;  /* 0x000000753a907220 */ /* 0x000fe20000410000 */
[----:B------:R-:W-:Y:S02]  /*7330*/  FMUL.FTZ R89, R159, R89 ;  /* 0x000000599f597220 */ /* 0x000fe40000410000 */
[C---:B------:R-:W-:Y:S01]  /*7340*/  FFMA.FTZ R117, R59.reuse, R117, -R145 ;  /* 0x000000753b757223 */ /* 0x040fe20000010891 */
[----:B------:R-:W-:Y:S01]  /*7350*/  FFMA.FTZ R142, R59, R142, R144 ;  /* 0x0000008e3b8e7223 */ /* 0x000fe20000010090 */
[----:B------:R-:W-:Y:S01]  /*7360*/  FMUL.FTZ R145, R159, R88 ;  /* 0x000000589f917220 */ /* 0x000fe20000410000 */
[----:B------:R-:W-:Y:S01]  /*7370*/  VIADD R144, R0, 0xb ;  /* 0x0000000b00907836 */ /* 0x000fe20000000000 */
[----:B------:R-:W-:Y:S01]  /*7380*/  FSEL R88, R89, RZ, !P3 ;  /* 0x000000ff59587208 */ /* 0x000fe20005800000 */
[----:B------:R-:W-:Y:S01]  /*7390*/  FADD.FTZ R142, R72, R142 ;  /* 0x0000008e488e7221 */ /* 0x000fe20000010000 */
[----:B------:R-:W-:Y:S01]  /*73a0*/  FADD.FTZ R117, R73, R117 ;  /* 0x0000007549757221 */ /* 0x000fe20000010000 */
[----:B------:R-:W-:-:S02]  /*73b0*/  FSEL R89, R145, RZ, !P3 ;  /* 0x000000ff91597208 */ /* 0x000fc40005800000 */
[----:B------:R-:W-:Y:S01]  /*73c0*/  ISETP.GE.U32.AND P3, PT, R144, UR13, PT ;  /* 0x0000000d90007c0c */ /* 0x000fe2000bf66070 */
[CC--:B------:R-:W-:Y:S01]  /*73d0*/  FMUL.FTZ R145, R60.reuse, R142.reuse ;  /* 0x0000008e3c917220 */ /* 0x0c0fe20000410000 */
[-C--:B------:R-:W-:Y:S02]  /*73e0*/  FMUL.FTZ R144, R60, R117.reuse ;  /* 0x000000753c907220 */ /* 0x080fe40000410000 */
[----:B------:R-:W-:Y:S01]  /*73f0*/  FSEL R90, R90, RZ, !P3 ;  /* 0x000000ff5a5a7208 */ /* 0x000fe20005800000 */
[C---:B------:R-:W-:Y:S01]  /*7400*/  FFMA.FTZ R117, R61.reuse, R117, -R145 ;  /* 0x000000753d757223 */ /* 0x040fe20000010891 */
[----:B------:R-:W-:Y:S01]  /*7410*/  FFMA.FTZ R142, R61, R142, R144 ;  /* 0x0000008e3d8e7223 */ /* 0x000fe20000010090 */
[----:B------:R-:W-:Y:S02]  /*7420*/  FSEL R91, R91, 1, !P3 ;  /* 0x3f8000005b5b7808 */ /* 0x000fe40005800000 */
[CC--:B------:R-:W-:Y:S01]  /*7430*/  FMUL.FTZ R145, R90.reuse, R140.reuse ;  /* 0x0000008c5a917220 */ /* 0x0c0fe20000410000 */
[-C--:B------:R-:W-:Y:S01]  /*7440*/  FMUL.FTZ R144, R90, R143.reuse ;  /* 0x0000008f5a907220 */ /* 0x080fe20000410000 */
[----:B------:R-:W-:Y:S01]  /*7450*/  FADD.FTZ R142, R75, R142 ;  /* 0x0000008e4b8e7221 */ /* 0x000fe20000010000 */
[----:B------:R-:W-:Y:S01]  /*7460*/  FADD.FTZ R117, R76, R117 ;  /* 0x000000754c757221 */ /* 0x000fe20000010000 */
[C---:B------:R-:W-:Y:S01]  /*7470*/  FFMA.FTZ R143, R91.reuse, R143, -R145 ;  /* 0x0000008f5b8f7223 */ /* 0x040fe20000010891 */
[----:B------:R-:W-:Y:S01]  /*7480*/  FFMA.FTZ R140, R91, R140, R144 ;  /* 0x0000008c5b8c7223 */ /* 0x000fe20000010090 */
[----:B------:R-:W-:Y:S01]  /*7490*/  SHF.L.U32 R93, R93, 0x10, RZ ;  /* 0x000000105d5d7819 */ /* 0x000fe200000006ff */
[----:B------:R-:W-:Y:S01]  /*74a0*/  FMUL.FTZ R145, R62, R142 ;  /* 0x0000008e3e917220 */ /* 0x000fe20000410000 */
[----:B------:R-:W-:Y:S01]  /*74b0*/  SHF.L.U32 R92, R92, 0x10, RZ ;  /* 0x000000105c5c7819 */ /* 0x000fe200000006ff */
[----:B------:R-:W-:-:S02]  /*74c0*/  FMUL.FTZ R144, R62, R117 ;  /* 0x000000753e907220 */ /* 0x000fc40000410000 */
[C---:B------:R-:W-:Y:S01]  /*74d0*/  FFMA.FTZ R117, R65.reuse, R117, -R145 ;  /* 0x0000007541757223 */ /* 0x040fe20000010891 */
[C---:B------:R-:W-:Y:S01]  /*74e0*/  FMUL.FTZ R93, R160.reuse, R93 ;  /* 0x0000005da05d7220 */ /* 0x040fe20000410000 */
[----:B------:R-:W-:Y:S01]  /*74f0*/  FFMA.FTZ R142, R65, R142, R144 ;  /* 0x0000008e418e7223 */ /* 0x000fe20000010090 */
[----:B------:R-:W-:Y:S01]  /*7500*/  FMUL.FTZ R92, R160, R92 ;  /* 0x0000005ca05c7220 */ /* 0x000fe20000410000 */
[----:B------:R-:W-:Y:S02]  /*7510*/  VIADD R144, R0, 0xc ;  /* 0x0000000c00907836 */ /* 0x000fe40000000000 */
[----:B------:R-:W-:Y:S01]  /*7520*/  FADD.FTZ R117, R81, R117 ;  /* 0x0000007551757221 */ /* 0x000fe20000010000 */
[----:B------:R-:W-:Y:S01]  /*7530*/  FSEL R93, R93, RZ, !P4 ;  /* 0x000000ff5d5d7208 */ /* 0x000fe20006000000 */
[----:B------:R-:W-:Y:S01]  /*7540*/  FADD.FTZ R142, R80, R142 ;  /* 0x0000008e508e7221 */ /* 0x000fe20000010000 */
[----:B------:R-:W-:Y:S02]  /*7550*/  FSEL R92, R92, RZ, !P4 ;  /* 0x000000ff5c5c7208 */ /* 0x000fe40006000000 */
[----:B------:R-:W-:Y:S01]  /*7560*/  ISETP.GE.U32.AND P4, PT, R144, UR13, PT ;  /* 0x0000000d90007c0c */ /* 0x000fe2000bf86070 */
[C---:B------:R-:W-:Y:S01]  /*7570*/  FMUL.FTZ R144, R66.reuse, R117 ;  /* 0x0000007542907220 */ /* 0x040fe20000410000 */
[----:B------:R-:W-:-:S02]  /*7580*/  FMUL.FTZ R145, R66, R142 ;  /* 0x0000008e42917220 */ /* 0x000fc40000410000 */
[----:B------:R-:W-:Y:S01]  /*7590*/  FSEL R94, R94, RZ, !P4 ;  /* 0x000000ff5e5e7208 */ /* 0x000fe20006000000 */
[C---:B------:R-:W-:Y:S01]  /*75a0*/  FFMA.FTZ R142, R67.reuse, R142, R144 ;  /* 0x0000008e438e7223 */ /* 0x040fe20000010090 */
[----:B------:R-:W-:Y:S01]  /*75b0*/  FFMA.FTZ R117, R67, R117, -R145 ;  /* 0x0000007543757223 */ /* 0x000fe20000010891 */
[----:B------:R-:W-:Y:S02]  /*75c0*/  FSEL R95, R95, 1, !P4 ;  /* 0x3f8000005f5f7808 */ /* 0x000fe40006000000 */
[CC--:B------:R-:W-:Y:S01]  /*75d0*/  FMUL.FTZ R145, R94.reuse, R140.reuse ;  /* 0x0000008c5e917220 */ /* 0x0c0fe20000410000 */
[-C--:B------:R-:W-:Y:S01]  /*75e0*/  FMUL.FTZ R144, R94, R143.reuse ;  /* 0x0000008f5e907220 */ /* 0x080fe20000410000 */
[----:B------:R-:W-:Y:S01]  /*75f0*/  FADD.FTZ R142, R83, R142 ;  /* 0x0000008e538e7221 */ /* 0x000fe20000010000 */
[----:B------:R-:W-:Y:S01]  /*7600*/  FADD.FTZ R117, R84, R117 ;  /* 0x0000007554757221 */ /* 0x000fe20000010000 */
[----:B------:R-:W-:Y:S01]  /*7610*/  FFMA.FTZ R143, R95, R143, -R145 ;  /* 0x0000008f5f8f7223 */ /* 0x000fe20000010891 */
[----:B------:R-:W-:Y:S01]  /*7620*/  SHF.L.U32 R97, R97, 0x10, RZ ;  /* 0x0000001061617819 */ /* 0x000fe200000006ff */
[----:B------:R-:W-:Y:S01]  /*7630*/  FFMA.FTZ R140, R95, R140, R144 ;  /* 0x0000008c5f8c7223 */ /* 0x000fe20000010090 */
[----:B------:R-:W-:Y:S01]  /*7640*/  SHF.L.U32 R96, R96, 0x10, RZ ;  /* 0x0000001060607819 */ /* 0x000fe200000006ff */
[C---:B------:R-:W-:Y:S01]  /*7650*/  FMUL.FTZ R145, R70.reuse, R142 ;  /* 0x0000008e46917220 */ /* 0x040fe20000410000 */
[----:B------:R-:W-:Y:S01]  /*7660*/  FMUL.FTZ R144, R70, R117 ;  /* 0x0000007546907220 */ /* 0x000fe20000410000 */
[----:B------:R-:W-:-:S02]  /*7670*/  FMUL.FTZ R97, R163, R97 ;  /* 0x00000061a3617220 */ /* 0x000fc40000410000 */
[C---:B------:R-:W-:Y:S01]  /*7680*/  FFMA.FTZ R117, R71.reuse, R117, -R145 ;  /* 0x0000007547757223 */ /* 0x040fe20000010891 */
[----:B------:R-:W-:Y:S01]  /*7690*/  FFMA.FTZ R142, R71, R142, R144 ;  /* 0x0000008e478e7223 */ /* 0x000fe20000010090 */
[----:B------:R-:W-:Y:S01]  /*76a0*/  FMUL.FTZ R145, R163, R96 ;  /* 0x00000060a3917220 */ /* 0x000fe20000410000 */
[----:B------:R-:W-:Y:S01]  /*76b0*/  VIADD R144, R0, 0xd ;  /* 0x0000000d00907836 */ /* 0x000fe20000000000 */
[----:B------:R-:W-:Y:S01]  /*76c0*/  FSEL R96, R97, RZ, !P5 ;  /* 0x000000ff61607208 */ /* 0x000fe20006800000 */
[----:B------:R-:W-:Y:S02]  /*76d0*/  FADD.FTZ R142, R88, R142 ;  /* 0x0000008e588e7221 */ /* 0x000fe40000010000 */
[----:B------:R-:W-:Y:S01]  /*76e0*/  FSEL R97, R145, RZ, !P5 ;  /* 0x000000ff91617208 */ /* 0x000fe20006800000 */
[----:B------:R-:W-:Y:S01]  /*76f0*/  FADD.FTZ R117, R89, R117 ;  /* 0x0000007559757221 */ /* 0x000fe20000010000 */
[----:B------:R-:W-:Y:S01]  /*7700*/  ISETP.GE.U32.AND P5, PT, R144, UR13, PT ;  /* 0x0000000d90007c0c */ /* 0x000fe2000bfa6070 */
[----:B------:R-:W-:-:S02]  /*7710*/  FMUL.FTZ R145, R74, R142 ;  /* 0x0000008e4a917220 */ /* 0x000fc40000410000 */
[-C--:B------:R-:W-:Y:S01]  /*7720*/  FMUL.FTZ R144, R74, R117.reuse ;  /* 0x000000754a907220 */ /* 0x080fe20000410000 */
[----:B------:R-:W-:Y:S01]  /*7730*/  FSEL R98, R98, RZ, !P5 ;  /* 0x000000ff62627208 */ /* 0x000fe20006800000 */
[----:B------:R-:W-:Y:S01]  /*7740*/  FFMA.FTZ R117, R77, R117, -R145 ;  /* 0x000000754d757223 */ /* 0x000fe20000010891 */
[----:B------:R-:W-:Y:S01]  /*7750*/  FSEL R99, R99, 1, !P5 ;  /* 0x3f80000063637808 */ /* 0x000fe20006800000 */
[----:B------:R-:W-:Y:S01]  /*7760*/  FFMA.FTZ R142, R77, R142, R144 ;  /* 0x0000008e4d8e7223 */ /* 0x000fe20000010090 */
[----:B------:R-:W-:Y:S01]  /*7770*/  SHF.L.U32 R100, R100, 0x10, RZ ;  /* 0x0000001064647819 */ /* 0x000fe200000006ff */
[C---:B------:R-:W-:Y:S01]  /*7780*/  FMUL.FTZ R155, R98.reuse, R143 ;  /* 0x0000008f629b7220 */ /* 0x040fe20000410000 */
[----:B------:R-:W-:Y:S01]  /*7790*/  FADD.FTZ R117, R93, R117 ;  /* 0x000000755d757221 */ /* 0x000fe20000010000 */
[-C--:B------:R-:W-:Y:S01]  /*77a0*/  FMUL.FTZ R154, R98, R140.reuse ;  /* 0x0000008c629a7220 */ /* 0x080fe20000410000 */
[----:B------:R-:W-:Y:S01]  /*77b0*/  FADD.FTZ R142, R92, R142 ;  /* 0x0000008e5c8e7221 */ /* 0x000fe20000010000 */
[C---:B------:R-:W-:Y:S01]  /*77c0*/  FFMA.FTZ R155, R99.reuse, R140, R155 ;  /* 0x0000008c639b7223 */ /* 0x040fe2000001009b */
[C---:B------:R-:W-:Y:S01]  /*77d0*/  FMUL.FTZ R140, R78.reuse, R117 ;  /* 0x000000754e8c7220 */ /* 0x040fe20000410000 */
[----:B------:R-:W-:Y:S01]  /*77e0*/  FFMA.FTZ R154, R99, R143, -R154 ;  /* 0x0000008f639a7223 */ /* 0x000fe2000001089a */
[----:B------:R-:W-:Y:S01]  /*77f0*/  FMUL.FTZ R143, R78, R142 ;  /* 0x0000008e4e8f7220 */ /* 0x000fe20000410000 */
[----:B------:R-:W-:-:S02]  /*7800*/  IMAD.U32 R102, R102, 0x10000, RZ ;  /* 0x0001000066667824 */ /* 0x000fc400078e00ff */
[----:B------:R-:W-:Y:S01]  /*7810*/  FFMA.FTZ R140, R79, R142, R140 ;  /* 0x0000008e4f8c7223 */ /* 0x000fe2000001008c */
[----:B------:R-:W-:Y:S01]  /*7820*/  SHF.L.U32 R142, R101, 0x10, RZ ;  /* 0x00000010658e7819 */ /* 0x000fe200000006ff */
[----:B------:R-:W-:Y:S01]  /*7830*/  FFMA.FTZ R117, R79, R117, -R143 ;  /* 0x000000754f757223 */ /* 0x000fe2000001088f */
[----:B------:R-:W-:Y:S01]  /*7840*/  SHF.L.U32 R103, R103, 0x10, RZ ;  /* 0x0000001067677819 */ /* 0x000fe200000006ff */
[----:B------:R-:W-:Y:S01]  /*7850*/  FADD.FTZ R140, R96, R140 ;  /* 0x0000008c608c7221 */ /* 0x000fe20000010000 */
[C---:B------:R-:W-:Y:S01]  /*7860*/  FMUL.FTZ R101, R164.reuse, R100 ;  /* 0x00000064a4657220 */ /* 0x040fe20000410000 */
[----:B------:R-:W-:Y:S01]  /*7870*/  FADD.FTZ R117, R97, R117 ;  /* 0x0000007561757221 */ /* 0x000fe20000010000 */
[----:B------:R-:W-:Y:S01]  /*7880*/  FMUL.FTZ R100, R164, R142 ;  /* 0x0000008ea4647220 */ /* 0x000fe20000410000 */
[-C--:B------:R-:W-:Y:S01]  /*7890*/  FMUL.FTZ R143, R82, R140.reuse ;  /* 0x0000008c528f7220 */ /* 0x080fe20000410000 */
[----:B------:R-:W-:Y:S01]  /*78a0*/  SHF.L.U32 R104, R104, 0x10, RZ ;  /* 0x0000001068687819 */ /* 0x000fe200000006ff */
[-C--:B------:R-:W-:Y:S01]  /*78b0*/  FMUL.FTZ R142, R82, R117.reuse ;  /* 0x00000075528e7220 */ /* 0x080fe20000410000 */
[----:B------:R-:W-:Y:S01]  /*78c0*/  FSEL R101, R101, RZ, !P6 ;  /* 0x000000ff65657208 */ /* 0x000fe20007000000 */
[C---:B------:R-:W-:Y:S01]  /*78d0*/  FFMA.FTZ R117, R85.reuse, R117, -R143 ;  /* 0x0000007555757223 */ /* 0x040fe2000001088f */
[----:B------:R-:W-:Y:S01]  /*78e0*/  FSEL R100, R100, RZ, !P6 ;  /* 0x000000ff64647208 */ /* 0x000fe20007000000 */
[----:B------:R-:W-:Y:S01]  /*78f0*/  FFMA.FTZ R140, R85, R140, R142 ;  /* 0x0000008c558c7223 */ /* 0x000fe2000001008e */
[----:B------:R-:W-:-:S02]  /*7900*/  IMAD.U32 R105, R105, 0x10000, RZ ;  /* 0x0001000069697824 */ /* 0x000fc400078e00ff */
[----:B------:R-:W-:Y:S01]  /*7910*/  FADD.FTZ R142, R101, R117 ;  /* 0x00000075658e7221 */ /* 0x000fe20000010000 */
[C---:B------:R-:W-:Y:S01]  /*7920*/  FMUL.FTZ R117, R165.reuse, R102 ;  /* 0x00000066a5757220 */ /* 0x040fe20000410000 */
[----:B------:R-:W-:Y:S01]  /*7930*/  FADD.FTZ R140, R100, R140 ;  /* 0x0000008c648c7221 */ /* 0x000fe20000010000 */
[----:B------:R-:W-:Y:S01]  /*7940*/  FMUL.FTZ R102, R165, R103 ;  /* 0x00000067a5667220 */ /* 0x000fe20000410000 */
[C---:B------:R-:W-:Y:S01]  /*7950*/  FMUL.FTZ R103, R86.reuse, R142 ;  /* 0x0000008e56677220 */ /* 0x040fe20000410000 */
[----:B------:R-:W2:Y:S01]  /*7960*/  LDL R145, [R1+0xc] ;  /* 0x00000c0001917983 */ /* 0x000ea20000100800 */
[-C--:B------:R-:W-:Y:S02]  /*7970*/  FMUL.FTZ R143, R86, R140.reuse ;  /* 0x0000008c568f7220 */ /* 0x080fe40000410000 */
[----:B------:R-:W-:Y:S01]  /*7980*/  FFMA.FTZ R140, R87, R140, R103 ;  /* 0x0000008c578c7223 */ /* 0x000fe20000010067 */
[----:B------:R-:W-:Y:S01]  /*7990*/  FSEL R103, R117, RZ, !P2 ;  /* 0x000000ff75677208 */ /* 0x000fe20005000000 */
[C---:B------:R-:W-:Y:S01]  /*79a0*/  FMUL.FTZ R117, R147.reuse, R104 ;  /* 0x0000006893757220 */ /* 0x040fe20000410000 */
[----:B------:R-:W-:Y:S01]  /*79b0*/  FMUL.FTZ R104, R147, R105 ;  /* 0x0000006993687220 */ /* 0x000fe20000410000 */
[----:B------:R-:W3:Y:S04]  /*79c0*/  LDL R144, [R1+0x10] ;  /* 0x0000100001907983 */ /* 0x000ee80000100800 */
[----:B------:R-:W4:Y:S01]  /*79d0*/  LDL R147, [R1+0x8] ;  /* 0x0000080001937983 */ /* 0x000f220000100800 */
[----:B------:R-:W-:Y:S01]  /*79e0*/  FFMA.FTZ R142, R87, R142, -R143 ;  /* 0x0000008e578e7223 */ /* 0x000fe2000001088f */
[----:B------:R-:W-:-:S03]  /*79f0*/  FSEL R102, R102, RZ, !P2 ;  /* 0x000000ff66667208 */ /* 0x000fc60005000000 */
[----:B------:R-:W-:Y:S02]  /*7a00*/  FADD.FTZ R142, R103, R142 ;  /* 0x0000008e678e7221 */ /* 0x000fe40000010000 */
[----:B------:R-:W-:Y:S02]  /*7a10*/  FADD.FTZ R140, R102, R140 ;  /* 0x0000008c668c7221 */ /* 0x000fe40000010000 */
[C---:B------:R-:W-:Y:S02]  /*7a20*/  FMUL.FTZ R105, R90.reuse, R142 ;  /* 0x0000008e5a697220 */ /* 0x040fe40000410000 */
[-C--:B------:R-:W-:Y:S01]  /*7a30*/  FMUL.FTZ R143, R90, R140.reuse ;  /* 0x0000008c5a8f7220 */ /* 0x080fe20000410000 */
[----:B------:R-:W-:Y:S01]  /*7a40*/  FSEL R104, R104, RZ, !P3 ;  /* 0x000000ff68687208 */ /* 0x000fe20005800000 */
[----:B------:R-:W-:Y:S01]  /*7a50*/  FFMA.FTZ R140, R91, R140, R105 ;  /* 0x0000008c5b8c7223 */ /* 0x000fe20000010069 */
[----:B------:R-:W-:Y:S01]  /*7a60*/  FSEL R105, R117, RZ, !P3 ;  /* 0x000000ff75697208 */ /* 0x000fe20005800000 */
[----:B------:R-:W-:Y:S01]  /*7a70*/  FFMA.FTZ R142, R91, R142, -R143 ;  /* 0x0000008e5b8e7223 */ /* 0x000fe2000001088f */
[----:B------:R-:W-:Y:S01]  /*7a80*/  SHF.L.U32 R107, R107, 0x10, RZ ;  /* 0x000000106b6b7819 */ /* 0x000fe200000006ff */
[----:B------:R-:W-:Y:S01]  /*7a90*/  FADD.FTZ R140, R104, R140 ;  /* 0x0000008c688c7221 */ /* 0x000fe20000010000 */
[----:B------:R-:W-:Y:S01]  /*7aa0*/  SHF.L.U32 R106, R106, 0x10, RZ ;  /* 0x000000106a6a7819 */ /* 0x000fe200000006ff */
[----:B------:R-:W-:-:S02]  /*7ab0*/  FADD.FTZ R142, R105, R142 ;  /* 0x0000008e698e7221 */ /* 0x000fc40000010000 */
[----:B------:R-:W-:Y:S01]  /*7ac0*/  FMUL.FTZ R107, R148, R107 ;  /* 0x0000006b946b7220 */ /* 0x000fe20000410000 */
[----:B------:R-:W-:Y:S01]  /*7ad0*/  FMUL.FTZ R117, R94, R140 ;  /* 0x0000008c5e757220 */ /* 0x000fe20000410000 */
[----:B------:R-:W-:Y:S01]  /*7ae0*/  FMUL.FTZ R106, R148, R106 ;  /* 0x0000006a946a7220 */ /* 0x000fe20000410000 */
[-C--:B------:R-:W-:Y:S02]  /*7af0*/  FMUL.FTZ R143, R94, R142.reuse ;  /* 0x0000008e5e8f7220 */ /* 0x080fe40000410000 */
[----:B------:R-:W-:Y:S01]  /*7b00*/  FSEL R107, R107, RZ, !P4 ;  /* 0x000000ff6b6b7208 */ /* 0x000fe20006000000 */
[C---:B------:R-:W-:Y:S01]  /*7b10*/  FFMA.FTZ R117, R95.reuse, R142, -R117 ;  /* 0x0000008e5f757223 */ /* 0x040fe20000010875 */
[----:B------:R-:W-:Y:S01]  /*7b20*/  FFMA.FTZ R140, R95, R140, R143 ;  /* 0x0000008c5f8c7223 */ /* 0x000fe2000001008f */
[----:B------:R-:W-:Y:S01]  /*7b30*/  FSEL R106, R106, RZ, !P4 ;  /* 0x000000ff6a6a7208 */ /* 0x000fe20006000000 */
[----:B------:R-:W-:Y:S01]  /*7b40*/  VIADD R142, R0, 0xe ;  /* 0x0000000e008e7836 */ /* 0x000fe20000000000 */
[----:B------:R-:W-:Y:S01]  /*7b50*/  SHF.L.U32 R110, R110, 0x10, RZ ;  /* 0x000000106e6e7819 */ /* 0x000fe200000006ff */
[----:B------:R-:W-:Y:S01]  /*7b60*/  FADD.FTZ R140, R107, R140 ;  /* 0x0000008c6b8c7221 */ /* 0x000fe20000010000 */
[----:B------:R-:W-:Y:S01]  /*7b70*/  SHF.L.U32 R111, R111, 0x10, RZ ;  /* 0x000000106f6f7819 */ /* 0x000fe200000006ff */
[----:B------:R-:W-:Y:S01]  /*7b80*/  FADD.FTZ R117, R106, R117 ;  /* 0x000000756a757221 */ /* 0x000fe20000010000 */
[----:B------:R-:W-:Y:S01]  /*7b90*/  ISETP.GE.U32.AND P2, PT, R142, UR13, PT ;  /* 0x0000000d8e007c0c */ /* 0x000fe2000bf46070 */
[----:B------:R-:W-:-:S02]  /*7ba0*/  FMUL.FTZ R143, R98, R140 ;  /* 0x0000008c628f7220 */ /* 0x000fc40000410000 */
[-C--:B------:R-:W-:Y:S01]  /*7bb0*/  FMUL.FTZ R142, R98, R117.reuse ;  /* 0x00000075628e7220 */ /* 0x080fe20000410000 */
[----:B------:R-:W-:Y:S01]  /*7bc0*/  FSEL R108, R108, RZ, !P2 ;  /* 0x000000ff6c6c7208 */ /* 0x000fe20005000000 */
[----:B------:R-:W-:Y:S01]  /*7bd0*/  FFMA.FTZ R117, R99, R117, -R143 ;  /* 0x0000007563757223 */ /* 0x000fe2000001088f */
[----:B------:R-:W-:Y:S01]  /*7be0*/  FSEL R109, R109, 1, !P2 ;  /* 0x3f8000006d6d7808 */ /* 0x000fe20005000000 */
[----:B------:R-:W-:Y:S02]  /*7bf0*/  FFMA.FTZ R140, R99, R140, R142 ;  /* 0x0000008c638c7223 */ /* 0x000fe4000001008e */
[C---:B------:R-:W-:Y:S01]  /*7c00*/  FMUL.FTZ R142, R108.reuse, R154 ;  /* 0x0000009a6c8e7220 */ /* 0x040fe20000410000 */
[----:B------:R-:W-:-:S03]  /*7c10*/  FMUL.FTZ R143, R108, R155 ;  /* 0x0000009b6c8f7220 */ /* 0x000fc60000410000 */
[C---:B------:R-:W-:Y:S01]  /*7c20*/  FFMA.FTZ R155, R109.reuse, R155, R142 ;  /* 0x0000009b6d9b7223 */ /* 0x040fe2000001008e */
[----:B------:R-:W-:Y:S01]  /*7c30*/  FFMA.FTZ R154, R109, R154, -R143 ;  /* 0x0000009a6d9a7223 */ /* 0x000fe2000001088f */
[----:B------:R-:W-:Y:S01]  /*7c40*/  IMAD.U32 R112, R112, 0x10000, RZ ;  /* 0x0001000070707824 */ /* 0x000fe200078e00ff */
[----:B------:R-:W-:Y:S01]  /*7c50*/  SHF.L.U32 R141, R141, 0x10, RZ ;  /* 0x000000108d8d7819 */ /* 0x000fe200000006ff */
        /* <DEDUP_REMOVED lines=9> */
[C---:B----4-:R-:W-:Y:S01]  /*7cf0*/  FMUL.FTZ R110, R147.reuse, R110 ;  /* 0x0000006e936e7220 */ /* 0x050fe20000410000 */
[----:B------:R-:W-:-:S04]  /*7d00*/  FMUL.FTZ R111, R147, R111 ;  /* 0x0000006f936f7220 */ /* 0x000fc80000410000 */
[----:B------:R-:W-:Y:S02]  /*7d10*/  FSEL R110, R110, RZ, !P5 ;  /* 0x000000ff6e6e7208 */ /* 0x000fe40006800000 */
[----:B------:R-:W-:-:S03]  /*7d20*/  FSEL R111, R111, RZ, !P5 ;  /* 0x000000ff6f6f7208 */ /* 0x000fc60006800000 */
[----:B------:R-:W-:Y:S02]  /*7d30*/  FADD.FTZ R117, R110, R117 ;  /* 0x000000756e757221 */ /* 0x000fe40000010000 */
[----:B------:R-:W-:Y:S02]  /*7d40*/  FADD.FTZ R140, R111, R140 ;  /* 0x0000008c6f8c7221 */ /* 0x000fe40000010000 */
[C---:B------:R-:W-:Y:S02]  /*7d50*/  FMUL.FTZ R142, R108.reuse, R117 ;  /* 0x000000756c8e7220 */ /* 0x040fe40000410000 */
[-C--:B------:R-:W-:Y:S02]  /*7d60*/  FMUL.FTZ R143, R108, R140.reuse ;  /* 0x0000008c6c8f7220 */ /* 0x080fe40000410000 */
[----:B------:R-:W-:Y:S01]  /*7d70*/  FFMA.FTZ R140, R109, R140, R142 ;  /* 0x0000008c6d8c7223 */ /* 0x000fe2000001008e */
[----:B------:R-:W-:Y:S01]  /*7d80*/  IADD3 R142, PT, PT, R0, 0xf, RZ ;  /* 0x0000000f008e7810 */ /* 0x000fe20007ffe0ff */
[----:B--2---:R-:W-:-:S03]  /*7d90*/  FMUL.FTZ R112, R145, R112 ;  /* 0x0000007091707220 */ /* 0x004fc60000410000 */
[----:B------:R-:W-:Y:S01]  /*7da0*/  ISETP.GE.U32.AND P3, PT, R142, UR13, PT ;  /* 0x0000000d8e007c0c */ /* 0x000fe2000bf66070 */
[----:B------:R-:W-:Y:S01]  /*7db0*/  FMUL.FTZ R142, R145, R141 ;  /* 0x0000008d918e7220 */ /* 0x000fe20000410000 */
[----:B------:R-:W-:Y:S01]  /*7dc0*/  FSEL R112, R112, RZ, !P2 ;  /* 0x000000ff70707208 */ /* 0x000fe20005000000 */
[----:B------:R-:W-:Y:S01]  /*7dd0*/  FFMA.FTZ R117, R109, R117, -R143 ;  /* 0x000000756d757223 */ /* 0x000fe2000001088f */
[----:B------:R-:W-:Y:S02]  /*7de0*/  IMAD.U32 R141, R114, 0x10000, RZ ;  /* 0x00010000728d7824 */ /* 0x000fe400078e00ff */
[----:B------:R-:W-:Y:S01]  /*7df0*/  FSEL R114, R142, RZ, !P2 ;  /* 0x000000ff8e727208 */ /* 0x000fe20005000000 */
[----:B------:R-:W-:Y:S01]  /*7e00*/  FADD.FTZ R117, R112, R117 ;  /* 0x0000007570757221 */ /* 0x000fe20000010000 */
[----:B------:R-:W-:Y:S02]  /*7e10*/  FSEL R113, R113, RZ, !P3 ;  /* 0x000000ff71717208 */ /* 0x000fe40005800000 */
[----:B------:R-:W-:Y:S01]  /*7e20*/  SHF.L.U32 R142, R116, 0x10, RZ ;  /* 0x00000010748e7819 */ /* 0x000fe200000006ff */
[----:B---3--:R-:W-:Y:S01]  /*7e30*/  FMUL.FTZ R116, R144, R141 ;  /* 0x0000008d90747220 */ /* 0x008fe20000410000 */
[----:B------:R-:W-:Y:S01]  /*7e40*/  FADD.FTZ R141, R114, R140 ;  /* 0x0000008c728d7221 */ /* 0x000fe20000010000 */
[----:B------:R-:W-:Y:S01]  /*7e50*/  FSEL R115, R115, 1, !P3 ;  /* 0x3f80000073737808 */ /* 0x000fe20005800000 */
[C---:B------:R-:W-:Y:S01]  /*7e60*/  FMUL.FTZ R157, R113.reuse, R117 ;  /* 0x00000075719d7220 */ /* 0x040fe20000410000 */
[----:B------:R-:W-:Y:S01]  /*7e70*/  FMUL.FTZ R140, R144, R142 ;  /* 0x0000008e908c7220 */ /* 0x000fe20000410000 */
[-C--:B------:R-:W-:Y:S01]  /*7e80*/  FMUL.FTZ R156, R113, R141.reuse ;  /* 0x0000008d719c7220 */ /* 0x080fe20000410000 */
[----:B------:R-:W-:Y:S01]  /*7e90*/  FSEL R116, R116, RZ, !P3 ;  /* 0x000000ff74747208 */ /* 0x000fe20005800000 */
[----:B------:R-:W-:-:S02]  /*7ea0*/  FFMA.FTZ R157, R115, R141, R157 ;  /* 0x0000008d739d7223 */ /* 0x000fc4000001009d */
[----:B------:R-:W-:Y:S01]  /*7eb0*/  FFMA.FTZ R156, R115, R117, -R156 ;  /* 0x00000075739c7223 */ /* 0x000fe2000001089c */
[----:B------:R-:W-:Y:S01]  /*7ec0*/  FSEL R117, R140, RZ, !P3 ;  /* 0x000000ff8c757208 */ /* 0x000fe20005800000 */
[----:B------:R-:W-:Y:S01]  /*7ed0*/  FADD.FTZ R157, R116, R157 ;  /* 0x0000009d749d7221 */ /* 0x000fe20000010000 */
[----:B------:R-:W-:-:S03]  /*7ee0*/  FMUL.FTZ R140, R113, R154 ;  /* 0x0000009a718c7220 */ /* 0x000fc60000410000 */
[----:B------:R-:W-:Y:S01]  /*7ef0*/  FADD.FTZ R156, R117, R156 ;  /* 0x0000009c759c7221 */ /* 0x000fe20000010000 */
[----:B------:R-:W0:Y:S01]  /*7f00*/  SHFL.UP PT, R144, R157, 0x1, RZ ;  /* 0x042000009d907989 */ /* 0x000e2200000e00ff */
[-C--:B------:R-:W-:Y:S01]  /*7f10*/  FMUL.FTZ R141, R113, R155.reuse ;  /* 0x0000009b718d7220 */ /* 0x080fe20000410000 */
[C---:B------:R-:W-:Y:S02]  /*7f20*/  FFMA.FTZ R155, R115.reuse, R155, R140 ;  /* 0x0000009b739b7223 */ /* 0x040fe4000001008c */
[----:B------:R-:W1:Y:S01]  /*7f30*/  SHFL.UP PT, R140, R156, 0x1, RZ ;  /* 0x042000009c8c7989 */ /* 0x000e6200000e00ff */
[----:B------:R-:W-:-:S03]  /*7f40*/  FFMA.FTZ R154, R115, R154, -R141 ;  /* 0x0000009a739a7223 */ /* 0x000fc6000001088d */
        /* <DEDUP_REMOVED lines=42> */
[----:B------:R-:W-:Y:S01]  /*81f0*/  @P2 FFMA.FTZ R155, R155, R142, R141 ;  /* 0x0000008e9b9b2223 */ /* 0x000fe2000001008d */
[----:B------:R-:W0:Y:S04]  /*8200*/  SHFL.UP PT, R140, R157, 0x8, RZ ;  /* 0x050000009d8c7989 */ /* 0x000e2800000e00ff */
[----:B------:R-:W1:Y:S04]  /*8210*/  SHFL.UP PT, R141, R156, 0x8, RZ ;  /* 0x050000009c8d7989 */ /* 0x000e6800000e00ff */
[----:B------:R-:W2:Y:S04]  /*8220*/  SHFL.UP PT, R142, R155, 0x8, RZ ;  /* 0x050000009b8e7989 */ /* 0x000ea800000e00ff */
[----:B------:R-:W3:Y:S01]  /*8230*/  SHFL.UP PT, R143, R154, 0x8, RZ ;  /* 0x050000009a8f7989 */ /* 0x000ee200000e00ff */
[----:B------:R-:W-:Y:S01]  /*8240*/  ISETP.GE.AND P2, PT, R146, 0x8, PT ;  /* 0x000000089200780c */ /* 0x000fe20003f46270 */
[-C--:B0-----:R-:W-:Y:S01]  /*8250*/  FMUL.FTZ R42, R154, R140.reuse ;  /* 0x0000008c9a2a7220 */ /* 0x081fe20000410000 */
[----:B------:R-:W-:-:S03]  /*8260*/  FMUL.FTZ R140, R155, R140 ;  /* 0x0000008c9b8c7220 */ /* 0x000fc60000410000 */
[-C--:B-1----:R-:W-:Y:S01]  /*8270*/  FFMA.FTZ R42, R155, R141.reuse, R42 ;  /* 0x0000008d9b2a7223 */ /* 0x082fe2000001002a */
[C---:B------:R-:W-:Y:S01]  /*8280*/  FFMA.FTZ R140, R154.reuse, R141, -R140 ;  /* 0x0000008d9a8c7223 */ /* 0x040fe2000001088c */
[----:B--2---:R-:W-:-:S06]  /*8290*/  FMUL.FTZ R135, R154, R142 ;  /* 0x0000008e9a877220 */ /* 0x004fcc0000410000 */
[----:B------:R-:W-:Y:S01]  /*82a0*/  @P2 FADD.FTZ R157, R157, R42 ;  /* 0x0000002a9d9d2221 */ /* 0x000fe20000010000 */
[C---:B------:R-:W-:Y:S01]  /*82b0*/  FMUL.FTZ R142, R155.reuse, R142 ;  /* 0x0000008e9b8e7220 */ /* 0x040fe20000410000 */
[-C--:B---3--:R-:W-:Y:S01]  /*82c0*/  @P2 FFMA.FTZ R155, R155, R143.reuse, R135 ;  /* 0x0000008f9b9b2223 */ /* 0x088fe20000010087 */
[----:B------:R-:W-:Y:S02]  /*82d0*/  @P2 FADD.FTZ R156, R156, R140 ;  /* 0x0000008c9c9c2221 */ /* 0x000fe40000010000 */
[----:B------:R-:W0:Y:S01]  /*82e0*/  SHFL.UP PT, R135, R157, 0x10, RZ ;  /* 0x060000009d877989 */ /* 0x000e2200000e00ff */
[----:B------:R-:W-:-:S03]  /*82f0*/  @P2 FFMA.FTZ R154, R154, R143, -R142 ;  /* 0x0000008f9a9a2223 */ /* 0x000fc6000001088e */
[----:B------:R-:W1:Y:S04]  /*8300*/  SHFL.UP PT, R137, R155, 0x10, RZ ;  /* 0x060000009b897989 */ /* 0x000e6800000e00ff */
[----:B------:R-:W2:Y:S04]  /*8310*/  SHFL.UP PT, R136, R156, 0x10, RZ ;  /* 0x060000009c887989 */ /* 0x000ea800000e00ff */
[----:B------:R-:W3:Y:S01]  /*8320*/  SHFL.UP PT, R42, R154, 0x10, RZ ;  /* 0x060000009a2a7989 */ /* 0x000ee200000e00ff */
[----:B------:R-:W-:-:S03]  /*8330*/  ISETP.NE.AND P3, PT, R146, 0x1f, PT ;  /* 0x0000001f9200780c */ /* 0x000fc60003f65270 */
[----:B------:R-:W-:Y:S01]  /*8340*/  STS.U16 [R125+0x2780], R124 ;  /* 0x0027807c7d007388 */ /* 0x000fe20000000400 */
[----:B------:R-:W-:-:S03]  /*8350*/  VOTEU.ANY UP0, P0 ;  /* 0x0000000000ff7886 */ /* 0x000fc60000000100 */
[----:B------:R-:W-:Y:S04]  /*8360*/  STS.U16 [R123+0x27c0], R122 ;  /* 0x0027c07a7b007388 */ /* 0x000fe80000000400 */
[----:B------:R-:W-:Y:S04]  /*8370*/  STS.U16 [R51+0x2800], R50 ;  /* 0x0028003233007388 */ /* 0x000fe80000000400 */
[----:B------:R4:W-:Y:S01]  /*8380*/  STS.U16 [R49+0x2840], R48 ;  /* 0x0028403031007388 */ /* 0x0009e20000000400 */
[----:B------:R-:W-:-:S03]  /*8390*/  HFMA2 R40, -RZ, RZ, 1.875, 0 ;  /* 0x3f800000ff287431 */ /* 0x000fc600000001ff */
[----:B------:R0:W-:Y:S01]  /*83a0*/  STS.U16 [R47+0x2880], R46 ;  /* 0x0028802e2f007388 */ /* 0x0001e20000000400 */
[----:B------:R-:W-:-:S03]  /*83b0*/  @UP0 ULEA UR12, UR7, UR23, 0x4 ;  /* 0x00000017070c0291 */ /* 0x000fc6000f8e20ff */
[----:B-----5:R1:W-:Y:S01]  /*83c0*/  STS.U16 [R45+0x28c0], R44 ;  /* 0x0028c02c2d007388 */ /* 0x0203e20000000400 */
[--C-:B------:R-:W-:Y:S01]  /*83d0*/  SHF.R.U32.HI R138, RZ, 0x5, R34.reuse ;  /* 0x00000005ff8a7819 */ /* 0x100fe20000011622 */
[----:B------:R-:W-:Y:S01]  /*83e0*/  IMAD.MOV.U32 R41, RZ, RZ, RZ ;  /* 0x000000ffff297224 */ /* 0x000fe200078e00ff */
[----:B----4-:R-:W-:Y:S01]  /*83f0*/  @!P3 SHF.R.U32.HI R48, RZ, 0x1, R34 ;  /* 0x00000001ff30b819 */ /* 0x010fe20000011622 */
[----:B------:R-:W-:Y:S01]  /*8400*/  NOP ;  /* 0x0000000000007918 */ /* 0x000fe20000000000 */
[CC--:B0-----:R-:W-:Y:S01]  /*8410*/  FMUL.FTZ R46, R155.reuse, R135.reuse ;  /* 0x000000879b2e7220 */ /* 0x0c1fe20000410000 */
[C---:B------:R-:W-:Y:S01]  /*8420*/  FMUL.FTZ R47, R154.reuse, R135 ;  /* 0x000000879a2f7220 */ /* 0x040fe20000410000 */
[CC--:B-1----:R-:W-:Y:S01]  /*8430*/  FMUL.FTZ R44, R155.reuse, R137.reuse ;  /* 0x000000899b2c7220 */ /* 0x0c2fe20000410000 */
[C---:B------:R-:W-:Y:S01]  /*8440*/  FMUL.FTZ R45, R154.reuse, R137 ;  /* 0x000000899a2d7220 */ /* 0x040fe20000410000 */
[CC--:B--2---:R-:W-:Y:S01]  /*8450*/  FFMA.FTZ R46, R154.reuse, R136.reuse, -R46 ;  /* 0x000000889a2e7223 */ /* 0x0c4fe2000001082e */
[C---:B------:R-:W-:Y:S01]  /*8460*/  FFMA.FTZ R47, R155.reuse, R136, R47 ;  /* 0x000000889b2f7223 */ /* 0x040fe2000001002f */
[-C--:B---3--:R-:W-:Y:S01]  /*8470*/  FFMA.FTZ R44, R154, R42.reuse, -R44 ;  /* 0x0000002a9a2c7223 */ /* 0x088fe2000001082c */
[----:B------:R-:W-:Y:S01]  /*8480*/  FFMA.FTZ R45, R155, R42, R45 ;  /* 0x0000002a9b2d7223 */ /* 0x000fe2000001002d */
[----:B------:R-:W-:-:S02]  /*8490*/  CS2R R42, SRZ ;  /* 0x00000000002a7805 */ /* 0x000fc4000001ff00 */
[----:B------:R-:W-:Y:S01]  /*84a0*/  @!P3 LOP3.LUT R48, R48, 0x1f0, RZ, 0xc0, !PT ;  /* 0x000001f03030b812 */ /* 0x000fe200078ec0ff */
[----:B------:R-:W-:Y:S01]  /*84b0*/  FADD.FTZ R46, R156, R46 ;  /* 0x0000002e9c2e7221 */ /* 0x000fe20000010000 */
[----:B------:R-:W-:Y:S01]  /*84c0*/  FADD.FTZ R47, R157, R47 ;  /* 0x0000002f9d2f7221 */ /* 0x000fe20000010000 */
[C---:B------:R-:W-:Y:S01]  /*84d0*/  ISETP.NE.AND P4, PT, R138.reuse, 0x3, PT ;  /* 0x000000038a00780c */ /* 0x040fe20003f85270 */
[----:B------:R-:W-:Y:S01]  /*84e0*/  LDS.U16 R125, [R162+0x2100] ;  /* 0x00210000a27d7984 */ /* 0x000fe20000000400 */
[C---:B------:R-:W-:Y:S02]  /*84f0*/  ISETP.NE.AND P5, PT, R138.reuse, 0x2, PT ;  /* 0x000000028a00780c */ /* 0x040fe40003fa5270 */
[----:B------:R-:W-:Y:S01]  /*8500*/  ISETP.NE.AND P6, PT, R138, 0x1, PT ;  /* 0x000000018a00780c */ /* 0x000fe20003fc5270 */
[----:B------:R-:W-:Y:S01]  /*8510*/  LDS.U16 R126, [R162+0x2102] ;  /* 0x00210200a27e7984 */ /* 0x000fe20000000400 */
[----:B------:R-:W-:-:S03]  /*8520*/  ISETP.GE.AND P2, PT, R146, 0x10, PT ;  /* 0x000000109200780c */ /* 0x000fc60003f46270 */
        /* <DEDUP_REMOVED lines=31> */
[----:B------:R-:W-:Y:S01]  /*8720*/  @!P3 STS.128 [R48+UR23+0x4200], R44 ;  /* 0x0042002c3000b988 */ /* 0x000fe20008000c17 */
[----:B------:R-:W-:Y:S01]  /*8730*/  BAR.SYNC.DEFER_BLOCKING 0x0 ;  /* 0x0000000000007b1d */ /* 0x000fe20000010000 */
[----:B------:R-:W-:-:S02]  /*8740*/  FSEL R154, R154, R44, !P2 ;  /* 0x0000002c9a9a7208 */ /* 0x000fc40005000000 */
[----:B------:R-:W-:Y:S02]  /*8750*/  FSEL R155, R155, R45, !P2 ;  /* 0x0000002d9b9b7208 */ /* 0x000fe40005000000 */
[----:B------:R-:W-:Y:S02]  /*8760*/  FSEL R156, R156, R46, !P2 ;  /* 0x0000002e9c9c7208 */ /* 0x000fe40005000000 */
[----:B------:R-:W-:Y:S02]  /*8770*/  FSEL R157, R157, R47, !P2 ;  /* 0x0000002f9d9d7208 */ /* 0x000fe40005000000 */
[----:B------:R-:W0:Y:S04]  /*8780*/  LDS.128 R44, [UR23+0x4200] ;  /* 0x00420017ff2c7984 */ /* 0x000e280008000c00 */
[----:B------:R-:W1:Y:S01]  /*8790*/  LDS.128 R48, [UR23+0x4210] ;  /* 0x00421017ff307984 */ /* 0x000e620008000c00 */
[C---:B0-----:R-:W-:Y:S01]  /*87a0*/  FSEL R120, R44.reuse, R120, !P6 ;  /* 0x000000782c787208 */ /* 0x041fe20007000000 */
[-C--:B-1----:R-:W-:Y:S01]  /*87b0*/  FMUL.FTZ R161, R45, R49.reuse ;  /* 0x000000312da17220 */ /* 0x082fe20000410000 */
[----:B------:R-:W-:-:S03]  /*87c0*/  FMUL.FTZ R162, R44, R49 ;  /* 0x000000312ca27220 */ /* 0x000fc60000410000 */
[----:B------:R-:W-:Y:S01]  /*87d0*/  FFMA.FTZ R161, R44, R48, -R161 ;  /* 0x000000302ca17223 */ /* 0x000fe200000108a1 */
[----:B------:R-:W-:Y:S01]  /*87e0*/  FMUL.FTZ R44, R47, R49 ;  /* 0x000000312f2c7220 */ /* 0x000fe20000410000 */
[----:B------:R-:W-:-:S03]  /*87f0*/  FSEL R118, R46, R118, !P6 ;  /* 0x000000762e767208 */ /* 0x000fc60007000000 */
[C---:B------:R-:W-:Y:S01]  /*8800*/  FFMA.FTZ R44, R46.reuse, R48, -R44 ;  /* 0x000000302e2c7223 */ /* 0x040fe2000001082c */
[----:B------:R-:W-:-:S04]  /*8810*/  FMUL.FTZ R46, R46, R49 ;  /* 0x000000312e2e7220 */ /* 0x000fc80000410000 */
[-C--:B------:R-:W-:Y:S01]  /*8820*/  FFMA.FTZ R46, R47, R48.reuse, R46 ;  /* 0x000000302f2e7223 */ /* 0x080fe2000001002e */
[C---:B------:R-:W-:Y:S01]  /*8830*/  FSEL R119, R45.reuse, R119, !P6 ;  /* 0x000000772d777208 */ /* 0x040fe20007000000 */
[----:B------:R-:W-:Y:S01]  /*8840*/  FFMA.FTZ R162, R45, R48, R162 ;  /* 0x000000302da27223 */ /* 0x000fe200000100a2 */
[----:B------:R-:W-:Y:S01]  /*8850*/  FSEL R121, R47, R121, !P6 ;  /* 0x000000792f797208 */ /* 0x000fe20007000000 */
[----:B------:R-:W-:Y:S01]  /*8860*/  FADD.FTZ R50, R50, R44 ;  /* 0x0000002c32327221 */ /* 0x000fe20000010000 */
[----:B------:R-:W-:Y:S02]  /*8870*/  FADD.FTZ R51, R51, R46 ;  /* 0x0000002e33337221 */ /* 0x000fe40000010000 */
[----:B------:R-:W0:Y:S01]  /*8880*/  LDS.128 R44, [UR23+0x4220] ;  /* 0x00422017ff2c7984 */ /* 0x000e220008000c00 */
[----:B------:R-:W-:Y:S02]  /*8890*/  FSEL R120, R161, R120, !P5 ;  /* 0x00000078a1787208 */ /* 0x000fe40006800000 */
[----:B------:R-:W-:-:S02]  /*88a0*/  FSEL R121, R51, R121, !P5 ;  /* 0x0000007933797208 */ /* 0x000fc40006800000 */
[----:B------:R-:W-:Y:S02]  /*88b0*/  FSEL R119, R162, R119, !P5 ;  /* 0x00000077a2777208 */ /* 0x000fe40006800000 */
        /* <DEDUP_REMOVED lines=12> */
[----:B------:R-:W1:Y:S01]  /*8980*/  S2R R161, SR_LANEID ;  /* 0x0000000000a17919 */ /* 0x000e620000000000 */
[----:B------:R-:W-:Y:S02]  /*8990*/  FSEL R120, R48, R120, !P4 ;  /* 0x0000007830787208 */ /* 0x000fe40006000000 */
[----:B------:R-:W-:-:S02]  /*89a0*/  ISETP.GE.U32.AND P2, PT, R34, 0x20, PT ;  /* 0x000000202200780c */ /* 0x000fc40003f46070 */
[----:B------:R-:W-:Y:S01]  /*89b0*/  FSEL R119, R162, R119, !P4 ;  /* 0x00000077a2777208 */ /* 0x000fe20006000000 */
[----:B------:R-:W2:Y:S01]  /*89c0*/  SHFL.UP PT, R154, R154, 0x1, RZ ;  /* 0x042000009a9a7989 */ /* 0x000ea200000e00ff */
[----:B------:R-:W-:Y:S03]  /*89d0*/  BSSY.RECONVERGENT B0, `(.L_x_279) ;  /* 0x0000055000007945 */ /* 0x000fe60003800200 */
[----:B------:R-:W3:Y:S01]  /*89e0*/  SHFL.UP PT, R155, R155, 0x1, RZ ;  /* 0x042000009b9b7989 */ /* 0x000ee200000e00ff */
[----:B------:R-:W-:-:S03]  /*89f0*/  FSEL R118, R50, R118, !P4 ;  /* 0x0000007632767208 */ /* 0x000fc60006000000 */
[----:B------:R-:W4:Y:S01]  /*8a00*/  SHFL.UP PT, R156, R156, 0x1, RZ ;  /* 0x042000009c9c7989 */ /* 0x000f2200000e00ff */
[----:B------:R-:W-:-:S03]  /*8a10*/  FSEL R121, R51, R121, !P4 ;  /* 0x0000007933797208 */ /* 0x000fc60006000000 */
[----:B------:R-:W1:Y:S01]  /*8a20*/  SHFL.UP PT, R157, R157, 0x1, RZ ;  /* 0x042000009d9d7989 */ /* 0x000e6200000e00ff */
        /* <DEDUP_REMOVED lines=8> */
[----:B------:R-:W-:Y:S01]  /*8ab0*/  SHF.L.U32 R125, R125, 0x10, RZ ;  /* 0x000000107d7d7819 */ /* 0x000fe200000006ff */
[----:B------:R-:W-:Y:S02]  /*8ac0*/  IMAD.U32 R127, R127, 0x10000, RZ ;  /* 0x000100007f7f7824 */ /* 0x000fe400078e00ff */
[----:B------:R-:W-:Y:S01]  /*8ad0*/  FADD.FTZ R46, R46, R48 ;  /* 0x000000302e2e7221 */ /* 0x000fe20000010000 */
[----:B------:R-:W-:Y:S01]  /*8ae0*/  FADD.FTZ R47, R47, R45 ;  /* 0x0000002d2f2f7221 */ /* 0x000fe20000010000 */
        /* <DEDUP_REMOVED lines=18> */
[----:B------:R-:W-:-:S02]  /*8c10*/  SHF.L.U32 R141, R141, 0x10, RZ ;  /* 0x000000108d8d7819 */ /* 0x000fc400000006ff */
[----:B------:R-:W-:Y:S02]  /*8c20*/  SHF.L.U32 R142, R142, 0x10, RZ ;  /* 0x000000108e8e7819 */ /* 0x000fe400000006ff */
[----:B------:R-:W-:Y:S02]  /*8c30*/  SHF.L.U32 R144, R144, 0x10, RZ ;  /* 0x0000001090907819 */ /* 0x000fe400000006ff */
        /* <DEDUP_REMOVED lines=9> */
[----:B-1234-:R-:W-:Y:S06]  /*8cd0*/  @!P2 BRA `(.L_x_280) ;  /* 0x000000000050a947 */ /* 0x01efec0003800000 */
[C---:B------:R-:W-:Y:S01]  /*8ce0*/  FMUL.FTZ R44, R155.reuse, R118 ;  /* 0x000000769b2c7220 */ /* 0x040fe20000410000 */
[----:B------:R-:W-:Y:S01]  /*8cf0*/  FMUL.FTZ R48, R155, R119 ;  /* 0x000000779b307220 */ /* 0x000fe20000410000 */
[----:B------:R-:W-:Y:S01]  /*8d00*/  ISETP.NE.AND P2, PT, R161, RZ, PT ;  /* 0x000000ffa100720c */ /* 0x000fe20003f45270 */
[----:B------:R-:W-:Y:S02]  /*8d10*/  IMAD.MOV.U32 R47, RZ, RZ, R43 ;  /* 0x000000ffff2f7224 */ /* 0x000fe400078e002b */
[CC--:B------:R-:W-:Y:S01]  /*8d20*/  FFMA.FTZ R44, R154.reuse, R121.reuse, R44 ;  /* 0x000000799a2c7223 */ /* 0x0c0fe2000001002c */
[----:B------:R-:W-:Y:S01]  /*8d30*/  FFMA.FTZ R48, R154, R120, -R48 ;  /* 0x000000789a307223 */ /* 0x000fe20000010830 */
        /* <DEDUP_REMOVED lines=14> */
.L_x_280:
        /* <DEDUP_REMOVED lines=9> */
[C---:B------:R-:W-:Y:S01]  /*8eb0*/  FFMA.FTZ R44, R49.reuse, R40, -R44 ;  /* 0x00000028312c7223 */ /* 0x040fe2000001082c */
[----:B------:R-:W-:Y:S01]  /*8ec0*/  FFMA.FTZ R162, R49, R43, R162 ;  /* 0x0000002b31a27223 */ /* 0x000fe200000100a2 */
[----:B------:R-:W-:Y:S01]  /*8ed0*/  @!P2 IMAD.MOV.U32 R154, RZ, RZ, R40 ;  /* 0x000000ffff9aa224 */ /* 0x000fe200078e0028 */
[----:B------:R-:W-:Y:S02]  /*8ee0*/  @!P2 MOV R155, R41 ;  /* 0x00000029009ba202 */ /* 0x000fe40000000f00 */
[----:B------:R-:W-:Y:S01]  /*8ef0*/  FADD.FTZ R47, R47, R162 ;  /* 0x000000a22f2f7221 */ /* 0x000fe20000010000 */
[----:B------:R-:W-:-:S02]  /*8f00*/  @!P2 MOV R156, R42 ;  /* 0x0000002a009ca202 */ /* 0x000fc40000000f00 */
[----:B------:R-:W-:-:S07]  /*8f10*/  @!P2 MOV R157, R43 ;  /* 0x0000002b009da202 */ /* 0x000fce0000000f00 */
.L_x_281:
[----:B------:R-:W-:Y:S05]  /*8f20*/  BSYNC.RECONVERGENT B0 ;  /* 0x0000000000007941 */ /* 0x000fea0003800200 */
.L_x_279:
        /* <DEDUP_REMOVED lines=115> */
[----:B------:R-:W-:-:S03]  /*9660*/  IMAD.U32 R40, RZ, RZ, UR40 ;  /* 0x00000028ff287e24 */ /* 0x000fc6000f8e00ff */
[----:B------:R-:W-:-:S05]  /*9670*/  MOV R41, UR41 ;  /* 0x0000002900297c02 */ /* 0x000fca0008000f00 */
[----:B------:R0:W-:Y:S04]  /*9680*/  STG.E.128 desc[UR26][R40.64], R44 ;  /* 0x0000002c28007986 */ /* 0x0001e8000c101d1a */
[----:B------:R0:W-:Y:S02]  /*9690*/  STS.128 [UR12+0x4260], R44 ;  /* 0x0042602cff007988 */ /* 0x0001e40008000c0c */
.L_x_283:
[----:B------:R-:W-:Y:S05]  /*96a0*/  BSYNC.RECONVERGENT B0 ;  /* 0x0000000000007941 */ /* 0x000fea0003800200 */
.L_x_282:
[----:B------:R-:W-:Y:S01]  /*96b0*/  UIADD3 UR7, UPT, UPT, UR7, 0x1, URZ ;  /* 0x0000000107077890 */ /* 0x000fe2000fffe0ff */
[----:B------:R-:W-:Y:S01]  /*96c0*/  FMUL.FTZ R126, R126, R63 ;  /* 0x0000003f7e7e7220 */ /* 0x000fe20000410000 */
[----:B------:R-:W-:Y:S01]  /*96d0*/  FMUL.FTZ R128, R128, R55 ;  /* 0x0000003780807220 */ /* 0x000fe20000410000 */
[----:B------:R-:W-:Y:S01]  /*96e0*/  FMUL.FTZ R130, R130, R72 ;  /* 0x0000004882827220 */ /* 0x000fe20000410000 */
[----:B------:R-:W-:Y:S01]  /*96f0*/  UISETP.GE.AND UP0, UPT, UR7, UR42, UPT ;  /* 0x0000002a0700728c */ /* 0x000fe2000bf06270 */
        /* <DEDUP_REMOVED lines=11> */
[----:B0-----:R-:W-:Y:S01]  /*97b0*/  FMUL.FTZ R41, R122, R114 ;  /* 0x000000727a297220 */ /* 0x001fe20000410000 */
        /* <DEDUP_REMOVED lines=34> */
.L_x_278:
[----:B------:R-:W2:Y:S01]  /*99e0*/  LDL.LU R51, [R1+0x50] ;  /* 0x0000500001337983 */ /* 0x000ea20000300800 */
[----:B------:R-:W-:Y:S01]  /*99f0*/  F2FP.BF16.F32.PACK_AB R19, R20, R19 ;  /* 0x000000131413723e */ /* 0x000fe200000010ff */
[----:B------:R-:W-:Y:S01]  /*9a00*/  BAR.SYNC.DEFER_BLOCKING 0x0 ;  /* 0x0000000000007b1d */ /* 0x000fe20000010000 */
[----:B------:R-:W-:Y:S02]  /*9a10*/  F2FP.BF16.F32.PACK_AB R21, R22, R21 ;  /* 0x000000151615723e */ /* 0x000fe400000010ff */
[----:B------:R-:W-:Y:S02]  /*9a20*/  F2FP.BF16.F32.PACK_AB R23, R24, R23 ;  /* 0x000000171817723e */ /* 0x000fe400000010ff */
[----:B------:R-:W-:Y:S02]  /*9a30*/  F2FP.BF16.F32.PACK_AB R25, R26, R25 ;  /* 0x000000191a19723e */ /* 0x000fe400000010ff */
[----:B------:R-:W-:Y:S01]  /*9a40*/  F2FP.BF16.F32.PACK_AB R27, R28, R27 ;  /* 0x0000001b1c1b723e */ /* 0x000fe200000010ff */
[----:B------:R-:W3:Y:S01]  /*9a50*/  LDL.LU R50, [R1+0x4c] ;  /* 0x00004c0001327983 */ /* 0x000ee20000300800 */
[----:B------:R-:W0:Y:S01]  /*9a60*/  S2R R12, SR_TID.X ;  /* 0x00000000000c7919 */ /* 0x000e220000002100 */
[----:B------:R-:W-:-:S02]  /*9a70*/  F2FP.BF16.F32.PACK_AB R29, R30, R29 ;  /* 0x0000001d1e1d723e */ /* 0x000fc400000010ff */
[----:B------:R-:W-:Y:S01]  /*9a80*/  F2FP.BF16.F32.PACK_AB R31, R32, R31 ;  /* 0x0000001f201f723e */ /* 0x000fe200000010ff */
[----:B------:R-:W4:Y:S01]  /*9a90*/  LDL.LU R49, [R1+0x48] ;  /* 0x0000480001317983 */ /* 0x000f220000300800 */
[----:B------:R-:W-:Y:S01]  /*9aa0*/  F2FP.BF16.F32.PACK_AB R18, R18, R33 ;  /* 0x000000211212723e */ /* 0x000fe200000010ff */
[----:B------:R-:W-:Y:S02]  /*9ab0*/  USHF.L.U32 UR8, UR6, 0xb, URZ ;  /* 0x0000000b06087899 */ /* 0x000fe400080006ff */
[----:B------:R-:W5:Y:S01]  /*9ac0*/  LDL.LU R48, [R1+0x44] ;  /* 0x0000440001307983 */ /* 0x000f620000300800 */
[----:B------:R-:W1:Y:S01]  /*9ad0*/  S2UR UR24, SR_CTAID.X ;  /* 0x00000000001879c3 */ /* 0x000e620000002500 */
[----:B------:R-:W-:Y:S01]  /*9ae0*/  UMOV UR9, URZ ;  /* 0x000000ff00097c82 */ /* 0x000fe20008000000 */
[----:B------:R-:W1:Y:S01]  /*9af0*/  LDCU.64 UR28, c[0x0][0x478] ;  /* 0x00008f00ff1c77ac */ /* 0x000e620008000a00 */
[----:B------:R-:W5:Y:S04]  /*9b00*/  LDL.LU R47, [R1+0x40] ;  /* 0x00004000012f7983 */ /* 0x000f680000300800 */
[----:B------:R-:W5:Y:S04]  /*9b10*/  LDL.LU R46, [R1+0x3c] ;  /* 0x00003c00012e7983 */ /* 0x000f680000300800 */
[----:B------:R-:W5:Y:S04]  /*9b20*/  LDL.LU R45, [R1+0x38] ;  /* 0x00003800012d7983 */ /* 0x000f680000300800 */
[----:B------:R-:W5:Y:S04]  /*9b30*/  LDL.LU R44, [R1+0x34] ;  /* 0x00003400012c7983 */ /* 0x000f680000300800 */
[----:B------:R-:W5:Y:S04]  /*9b40*/  LDL.LU R43, [R1+0x30] ;  /* 0x00003000012b7983 */ /* 0x000f680000300800 */
[----:B------:R-:W5:Y:S01]  /*9b50*/  LDL.LU R42, [R1+0x2c] ;  /* 0x00002c00012a7983 */ /* 0x000f620000300800 */
[----:B------:R-:W-:-:S02]  /*9b60*/  PRMT R2, R19, 0x7632, R2 ;  /* 0x0000763213027816 */ /* 0x000fc40000000002 */
[----:B------:R-:W-:Y:S01]  /*9b70*/  PRMT R3, R21, 0x7632, R3 ;  /* 0x0000763215037816 */ /* 0x000fe20000000003 */
[----:B------:R-:W5:Y:S01]  /*9b80*/  LDL.LU R41, [R1+0x28] ;  /* 0x0000280001297983 */ /* 0x000f620000300800 */
[----:B------:R-:W-:-:S03]  /*9b90*/  PRMT R4, R23, 0x7632, R4 ;  /* 0x0000763217047816 */ /* 0x000fc60000000004 */
[----:B------:R-:W5:Y:S01]  /*9ba0*/  LDL.LU R40, [R1+0x24] ;  /* 0x0000240001287983 */ /* 0x000f620000300800 */
[----:B------:R-:W-:-:S03]  /*9bb0*/  PRMT R5, R27, 0x7632, R5 ;  /* 0x000076321b057816 */ /* 0x000fc60000000005 */
[----:B------:R-:W5:Y:S04]  /*9bc0*/  LDL.LU R26, [R1+0x20] ;  /* 0x00002000011a7983 */ /* 0x000f680000300800 */
[----:B--2---:R-:W-:Y:S04]  /*9bd0*/  STS.U16 [R51], R19 ;  /* 0x0000001333007388 */ /* 0x004fe80000000400 */
[----:B---3--:R2:W-:Y:S04]  /*9be0*/  STS.U16 [R50+0x2], R2 ;  /* 0x0000020232007388 */ /* 0x0085e80000000400 */
[----:B----4-:R-:W-:Y:S01]  /*9bf0*/  STS.U16 [R49+0x4], R21 ;  /* 0x0000041531007388 */ /* 0x010fe20000000400 */
[----:B--2---:R-:W-:-:S03]  /*9c00*/  PRMT R2, R25, 0x7632, R2 ;  /* 0x0000763219027816 */ /* 0x004fc60000000002 */
[----:B-----5:R-:W-:Y:S04]  /*9c10*/  STS.U16 [R48+0x6], R3 ;  /* 0x0000060330007388 */ /* 0x020fe80000000400 */
[----:B------:R-:W-:Y:S04]  /*9c20*/  STS.U16 [R47+0x8], R23 ;  /* 0x000008172f007388 */ /* 0x000fe80000000400 */
[----:B------:R-:W-:Y:S04]  /*9c30*/  STS.U16 [R46+0xa], R4 ;  /* 0x00000a042e007388 */ /* 0x000fe80000000400 */
[----:B------:R2:W-:Y:S04]  /*9c40*/  STS.U16 [R45+0xc], R25 ;  /* 0x00000c192d007388 */ /* 0x0005e80000000400 */
[----:B------:R3:W-:Y:S04]  /*9c50*/  STS.U16 [R44+0xe], R2 ;  /* 0x00000e022c007388 */ /* 0x0007e80000000400 */
[----:B--2---:R-:W2:Y:S04]  /*9c60*/  LDL.LU R25, [R1+0x1c] ;  /* 0x00001c0001197983 */ /* 0x004ea80000300800 */
[----:B------:R-:W4:Y:S04]  /*9c70*/  LDL.LU R24, [R1+0x18] ;  /* 0x0000180001187983 */ /* 0x000f280000300800 */
[----:B---3--:R-:W3:Y:S04]  /*9c80*/  LDL.LU R2, [R1+0x14] ;  /* 0x0000140001027983 */ /* 0x008ee80000300800 */
[----:B------:R-:W5:Y:S04]  /*9c90*/  LDL.LU R7, [R1+0x90] ;  /* 0x0000900001077983 */ /* 0x000f680000300800 */
        /* <DEDUP_REMOVED lines=12> */
[----:B------:R-:W-:Y:S04]  /*9d60*/  STS.U16 [R43+0x10], R27 ;  /* 0x0000101b2b007388 */ /* 0x000fe80000000400 */
[----:B------:R-:W5:Y:S04]  /*9d70*/  LDL.LU R10, [R1+0x5c] ;  /* 0x00005c00010a7983 */ /* 0x000f680000300800 */
[----:B------:R0:W-:Y:S04]  /*9d80*/  STS.U16 [R42+0x12], R5 ;  /* 0x000012052a007388 */ /* 0x0001e80000000400 */
[----:B------:R-:W5:Y:S04]  /*9d90*/  LDL.LU R8, [R1+0x58] ;  /* 0x0000580001087983 */ /* 0x000f680000300800 */
[----:B0-----:R-:W5:Y:S01]  /*9da0*/  LDL.LU R5, [R1+0x54] ;  /* 0x0000540001057983 */ /* 0x001f620000300800 */
[----:B------:R-:W-:-:S02]  /*9db0*/  PRMT R3, R29, 0x7632, R3 ;  /* 0x000076321d037816 */ /* 0x000fc40000000003 */
[----:B------:R-:W-:Y:S02]  /*9dc0*/  PRMT R4, R31, 0x7632, R4 ;  /* 0x000076321f047816 */ /* 0x000fe40000000004 */
[----:B------:R-:W-:Y:S01]  /*9dd0*/  ISETP.NE.AND P0, PT, R12, RZ, PT ;  /* 0x000000ff0c00720c */ /* 0x000fe20003f05270 */
[----:B------:R-:W-:Y:S01]  /*9de0*/  STS.U16 [R41+0x14], R29 ;  /* 0x0000141d29007388 */ /* 0x000fe20000000400 */
[----:B------:R-:W-:Y:S01]  /*9df0*/  PRMT R6, R18, 0x7632, R6 ;  /* 0x0000763212067816 */ /* 0x000fe20000000006 */
[----:B------:R-:W-:Y:S02]  /*9e00*/  UIADD3 UR7, UPT, UPT, -UR8, UR15, URZ ;  /* 0x0000000f08077290 */ /* 0x000fe4000fffe1ff */
[----:B------:R-:W-:Y:S01]  /*9e10*/  STS.U16 [R40+0x16], R3 ;  /* 0x0000160328007388 */ /* 0x000fe20000000400 */
[----:B------:R-:W1:Y:S03]  /*9e20*/  LDCU.128 UR12, c[0x0][0x420] ;  /* 0x00008400ff0c77ac */ /* 0x000e660008000c00 */
[----:B------:R-:W-:Y:S01]  /*9e30*/  STS.U16 [R26+0x18], R31 ;  /* 0x0000181f1a007388 */ /* 0x000fe20000000400 */
[----:B-1----:R-:W-:-:S04]  /*9e40*/  UIMAD.WIDE.U32 UR8, UR24, UR12, UR8 ;  /* 0x0000000c180872a5 */ /* 0x002fc8000f8e0008 */
[----:B------:R-:W-:Y:S02]  /*9e50*/  UIMAD UR9, UR24, UR13, UR9 ;  /* 0x0000000d180972a4 */ /* 0x000fe4000f8e0209 */
[----:B------:R-:W-:Y:S02]  /*9e60*/  UIADD3 UR19, UP0, UPT, UR19, 0x2000, URZ ;  /* 0x0000200013137890 */ /* 0x000fe4000ff1e0ff */
[----:B------:R-:W-:Y:S02]  /*9e70*/  UIADD3 UR6, UPT, UPT, UR6, 0x1, URZ ;  /* 0x0000000106067890 */ /* 0x000fe4000fffe0ff */
[----:B------:R-:W-:Y:S02]  /*9e80*/  UIADD3.X UR21, UPT, UPT, URZ, UR21, URZ, UP0, !UPT ;  /* 0x00000015ff157290 */ /* 0x000fe400087fe4ff */
[----:B------:R-:W-:Y:S02]  /*9e90*/  UIADD3 UR20, UP1, UPT, UR20, 0x2000, URZ ;  /* 0x0000200014147890 */ /* 0x000fe4000ff3e0ff */
[----:B------:R-:W-:-:S02]  /*9ea0*/  UIADD3 UR16, UP2, UPT, UR16, 0x1000, URZ ;  /* 0x0000100010107890 */ /* 0x000fc4000ff5e0ff */
[----:B------:R-:W-:Y:S02]  /*9eb0*/  UIADD3 UR11, UP3, UPT, UR11, 0x1000, URZ ;  /* 0x000010000b0b7890 */ /* 0x000fe4000ff7e0ff */
[----:B------:R-:W-:Y:S02]  /*9ec0*/  UIADD3.X UR22, UPT, UPT, URZ, UR22, URZ, UP1, !UPT ;  /* 0x00000016ff167290 */ /* 0x000fe40008ffe4ff */
[----:B------:R-:W-:Y:S02]  /*9ed0*/  UIADD3.X UR18, UPT, UPT, URZ, UR18, URZ, UP2, !UPT ;  /* 0x00000012ff127290 */ /* 0x000fe400097fe4ff */
[----:B------:R-:W-:Y:S01]  /*9ee0*/  UIADD3.X UR17, UPT, UPT, URZ, UR17, URZ, UP3, !UPT ;  /* 0x00000011ff117290 */ /* 0x000fe20009ffe4ff */
[----:B--2---:R-:W-:Y:S04]  /*9ef0*/  STS.U16 [R25+0x1a], R4 ;  /* 0x00001a0419007388 */ /* 0x004fe80000000400 */
[----:B----4-:R-:W-:Y:S04]  /*9f00*/  STS.U16 [R24+0x1c], R18 ;  /* 0x00001c1218007388 */ /* 0x010fe80000000400 */
[----:B---3--:R0:W-:Y:S01]  /*9f10*/  STS.U16 [R2+0x1e], R6 ;  /* 0x00001e0602007388 */ /* 0x0081e20000000400 */
[----:B------:R-:W-:-:S03]  /*9f20*/  NOP ;  /* 0x0000000000007918 */ /* 0x000fc60000000000 */
[----:B-----5:R-:W-:Y:S01]  /*9f30*/  LDS.U16 R7, [R7] ;  /* 0x0000000007077984 */ /* 0x020fe20000000400 */
[----:B0-----:R-:W-:-:S03]  /*9f40*/  MOV R2, UR7 ;  /* 0x0000000700027c02 */ /* 0x001fc60008000f00 */
        /* <DEDUP_REMOVED lines=14> */
[----:B------:R0:W-:Y:S04]  /*a030*/  LDS.U16 R37, [R5+0x3c0] ;  /* 0x0003c00005257984 */ /* 0x0001e80000000400 */
[----:B------:R1:W-:Y:S01]  /*a040*/  @!P0 STS [UR23+0x1080], R2 ;  /* 0x00108002ff008988 */ /* 0x0003e20008000817 */
[----:B------:R-:W-:Y:S08]  /*a050*/  BAR.SYNC.DEFER_BLOCKING 0x0 ;  /* 0x0000000000007b1d */ /* 0x000ff00000010000 */
[----:B------:R-:W2:Y:S01]  /*a060*/  S2UR UR7, SR_CTAID.Y ;  /* 0x00000000000779c3 */ /* 0x000ea20000002600 */
[----:B------:R-:W3:Y:S01]  /*a070*/  LDS R4, [UR23+0x1080] ;  /* 0x00108017ff047984 */ /* 0x000ee20008000800 */
[----:B0-----:R-:W-:Y:S01]  /*a080*/  LOP3.LUT R5, R0, 0x3e00, RZ, 0xc0, !PT ;  /* 0x00003e0000057812 */ /* 0x001fe200078ec0ff */
[----:B--2---:R-:W-:-:S03]  /*a090*/  UIMAD.WIDE.U32 UR8, UR7, UR14, UR8 ;  /* 0x0000000e070872a5 */ /* 0x004fc6000f8e0008 */
[----:B------:R-:W-:Y:S01]  /*a0a0*/  LOP3.LUT R5, R5, 0x1f, R12, 0xf8, !PT ;  /* 0x0000001f05057812 */ /* 0x000fe200078ef80c */
[----:B------:R-:W-:-:S03]  /*a0b0*/  UIMAD UR15, UR7, UR15, UR9 ;  /* 0x0000000f070f72a4 */ /* 0x000fc6000f8e0209 */
[C---:B------:R-:W-:Y:S01]  /*a0c0*/  IADD3 R0, P0, PT, R5.reuse, UR8, RZ ;  /* 0x0000000805007c10 */ /* 0x040fe2000ff1e0ff */
[----:B------:R-:W0:Y:S01]  /*a0d0*/  LDCU UR7, c[0x0][0x394] ;  /* 0x00007280ff0777ac */ /* 0x000e220008000800 */
[C---:B------:R-:W-:Y:S02]  /*a0e0*/  LOP3.LUT R39, R5.reuse, 0x20, RZ, 0xfc, !PT ;  /* 0x0000002005277812 */ /* 0x040fe400078efcff */
[----:B------:R-:W-:Y:S02]  /*a0f0*/  IADD3.X R3, PT, PT, RZ, UR15, RZ, P0, !PT ;  /* 0x0000000fff037c10 */ /* 0x000fe400087fe4ff */
[C---:B-1----:R-:W-:Y:S02]  /*a100*/  LEA R2, P0, R0.reuse, UR28, 0x1 ;  /* 0x0000001c00027c11 */ /* 0x042fe4000f8008ff */
[----:B------:R-:W-:Y:S02]  /*a110*/  LOP3.LUT R41, R5, 0x40, RZ, 0xfc, !PT ;  /* 0x0000004005297812 */ /* 0x000fe400078efcff */
[----:B------:R-:W-:-:S02]  /*a120*/  LEA.HI.X R3, R0, UR29, R3, 0x1, P0 ;  /* 0x0000001d00037c11 */ /* 0x000fc400080f0c03 */
[C---:B------:R-:W-:Y:S02]  /*a130*/  LOP3.LUT R43, R5.reuse, 0xa0, RZ, 0xfc, !PT ;  /* 0x000000a0052b7812 */ /* 0x040fe400078efcff */
[C---:B------:R-:W-:Y:S02]  /*a140*/  LOP3.LUT R45, R5.reuse, 0xc0, RZ, 0xfc, !PT ;  /* 0x000000c0052d7812 */ /* 0x040fe400078efcff */
[-C--:B---3--:R-:W-:Y:S02]  /*a150*/  ISETP.GE.AND P2, PT, R5, R4.reuse, PT ;  /* 0x000000040500720c */ /* 0x088fe40003f46270 */
[-C--:B------:R-:W-:Y:S02]  /*a160*/  ISETP.GE.AND P1, PT, R39, R4.reuse, PT ;  /* 0x000000042700720c */ /* 0x080fe40003f26270 */
[----:B------:R-:W-:Y:S02]  /*a170*/  ISETP.GE.AND P0, PT, R41, R4, PT ;  /* 0x000000042900720c */ /* 0x000fe40003f06270 */
[----:B------:R-:W-:-:S02]  /*a180*/  LOP3.LUT R39, R5, 0x60, RZ, 0xfc, !PT ;  /* 0x0000006005277812 */ /* 0x000fc400078efcff */
[----:B------:R-:W-:Y:S02]  /*a190*/  LOP3.LUT R41, R5, 0x80, RZ, 0xfc, !PT ;  /* 0x0000008005297812 */ /* 0x000fe400078efcff */
[-C--:B------:R-:W-:Y:S02]  /*a1a0*/  ISETP.GE.AND P4, PT, R39, R4.reuse, PT ;  /* 0x000000042700720c */ /* 0x080fe40003f86270 */
[-C--:B------:R-:W-:Y:S02]  /*a1b0*/  ISETP.GE.AND P6, PT, R41, R4.reuse, PT ;  /* 0x000000042900720c */ /* 0x080fe40003fc6270 */
[-C--:B------:R-:W-:Y:S02]  /*a1c0*/  ISETP.GE.AND P5, PT, R43, R4.reuse, PT ;  /* 0x000000042b00720c */ /* 0x080fe40003fa6270 */
[----:B------:R-:W-:Y:S02]  /*a1d0*/  ISETP.GE.AND P3, PT, R45, R4, PT ;  /* 0x000000042d00720c */ /* 0x000fe40003f66270 */
[----:B------:R-:W-:-:S02]  /*a1e0*/  LOP3.LUT R39, R5, 0xe0, RZ, 0xfc, !PT ;  /* 0x000000e005277812 */ /* 0x000fc400078efcff */
[----:B------:R-:W-:Y:S01]  /*a1f0*/  LOP3.LUT R41, R5, 0x100, RZ, 0xfc, !PT ;  /* 0x0000010005297812 */ /* 0x000fe200078efcff */
[----:B------:R1:W-:Y:S01]  /*a200*/  @!P2 STG.E.U16 desc[UR26][R2.64], R7 ;  /* 0x000000070200a986 */ /* 0x0003e2000c10151a */
[----:B------:R-:W-:-:S03]  /*a210*/  ISETP.GE.AND P2, PT, R39, R4, PT ;  /* 0x000000042700720c */ /* 0x000fc60003f46270 */
[----:B------:R2:W-:Y:S01]  /*a220*/  @!P1 STG.E.U16 desc[UR26][R2.64+0x40], R9 ;  /* 0x0000400902009986 */ /* 0x0005e2000c10151a */
[----:B------:R-:W-:Y:S02]  /*a230*/  ISETP.GE.AND P1, PT, R41, R4, PT ;  /* 0x000000042900720c */ /* 0x000fe40003f26270 */
[C---:B------:R-:W-:Y:S01]  /*a240*/  LOP3.LUT R39, R5.reuse, 0x120, RZ, 0xfc, !PT ;  /* 0x0000012005277812 */ /* 0x040fe200078efcff */
[----:B------:R3:W-:Y:S01]  /*a250*/  @!P0 STG.E.U16 desc[UR26][R2.64+0x80], R11 ;  /* 0x0000800b02008986 */ /* 0x0007e2000c10151a */
[----:B-1----:R-:W-:-:S03]  /*a260*/  LOP3.LUT R7, R5, 0x180, RZ, 0xfc, !PT ;  /* 0x0000018005077812 */ /* 0x002fc600078efcff */
[----:B------:R3:W-:Y:S01]  /*a270*/  @!P5 STG.E.U16 desc[UR26][R2.64+0x140], R17 ;  /* 0x000140110200d986 */ /* 0x0007e2000c10151a */
[----:B--2---:R-:W-:-:S03]  /*a280*/  LOP3.LUT R9, R5, 0x1a0, RZ, 0xfc, !PT ;  /* 0x000001a005097812 */ /* 0x004fc600078efcff */
        /* <DEDUP_REMOVED lines=23> */
[----:B0-----:R-:W-:-:S09]  /*a400*/  UISETP.GE.AND UP0, UPT, UR6, UR7, UPT ;  /* 0x000000070600728c */ /* 0x001fd2000bf06270 */
[----:B------:R-:W-:Y:S05]  /*a410*/  BRA.U !UP0, `(.L_x_285) ;  /* 0xffffff6108bc7547 */ /* 0x000fea000b83ffff */
[----:B------:R-:W-:Y:S05]  /*a420*/  EXIT ;  /* 0x000000000000794d */ /* 0x000fea0003800000 */
.L_x_286:
        /* <DEDUP_REMOVED lines=13> */
.L_x_5004:


//--------------------- .text._Z25selective_scan_fwd_kernelI32Selective_Scan_fwd_kernel_traitsILi128ELi16ELi1ELb0ELb1ELb1ELb1EN3c108BFloat16ENS1_7complexIfEEEEv13SSMParamsBase --------------------------
	.section	.text._Z25selective_scan_fwd_kernelI32Selective_Scan_fwd_kernel_traitsILi128ELi16ELi1ELb0ELb1ELb1ELb1EN3c108BFloat16ENS1_7complexIfEEEEv13SSMParamsBase,"ax",@progbits
	.align	128
        .global         _Z25selective_scan_fwd_kernelI32Selective_Scan_fwd_kernel_traitsILi128ELi16ELi1ELb0ELb1ELb1ELb1EN3c108BFloat16ENS1_7complexIfEEEEv13SSMParamsBase
        .type           _Z25selective_scan_fwd_kernelI32Selective_Scan_fwd_kernel_traitsILi128ELi16ELi1ELb0ELb1ELb1ELb1EN3c108BFloat16ENS1_7complexIfEEEEv13SSMParamsBase,@function
        .size           _Z25selective_scan_fwd_kernelI32Selective_Scan_fwd_kernel_traitsILi128ELi16ELi1ELb0ELb1ELb1ELb1EN3c108BFloat16ENS1_7complexIfEEEEv13SSMParamsBase,(.L_x_5005 - _Z25selective_scan_fwd_kernelI32Selective_Scan_fwd_kernel_traitsILi128ELi16ELi1ELb0ELb1ELb1ELb1EN3c108BFloat16ENS1_7complexIfEEEEv13SSMParamsBase)
        .other          _Z25selective_scan_fwd_kernelI32Selective_Scan_fwd_kernel_traitsILi128ELi16ELi1ELb0ELb1ELb1ELb1EN3c108BFloat16ENS1_7complexIfEEEEv13SSMParamsBase,@"STO_CUDA_ENTRY STV_DEFAULT"
_Z25selective_scan_fwd_kernelI32Selective_Scan_fwd_kernel_traitsILi128ELi16ELi1ELb0ELb1ELb1ELb1EN3c108BFloat16ENS1_7complexIfEEEEv13SSMParamsBase:
.text._Z25selective_scan_fwd_kernelI32Selective_Scan_fwd_kernel_traitsILi128ELi16ELi1ELb0ELb1ELb1ELb1EN3c108BFloat16ENS1_7complexIfEEEEv13SSMParamsBase:
        /* <DEDUP_REMOVED lines=20> */
[----:B------:R-:W-:Y:S01]  /*0140*/  IMAD.U32 R4, RZ, RZ, UR4 ;  /* 0x00000004ff047e24 */ /* 0x000fe2000f8e00ff */
[----:B------:R-:W-:Y:S02]  /*0150*/  R2UR UR32, R0 ;  /* 0x00000000002072ca */ /* 0x000fe400000e0000 */
[----:B------:R-:W-:Y:S02]  /*0160*/  PLOP3.LUT P0, PT, PT, PT, UP0, 0x80, 0x8 ;  /* 0x000000000008781c */ /* 0x000fe40003f0f008 */
[----:B------:R-:W-:-:S02]  /*0170*/  MOV R5, UR5 ;  /* 0x0000000500057c02 */ /* 0x000fc40008000f00 */
[----:B------:R-:W-:-:S03]  /*0180*/  @UP0 ULEA UR10, UP2, UR20, UR10, 0x2 ;  /* 0x0000000a140a0291 */ /* 0x000fc6000f8410ff */
[----:B0-----:R-:W5:Y:S01]  /*0190*/  @P1 LDG.E R4, desc[UR24][R4.64] ;  /* 0x0000001804041981 */ /* 0x001f62000c1e1900 */
[----:B------:R-:W-:Y:S02]  /*01a0*/  @UP0 ULEA.HI.X UR11, UR20, UR11, URZ, 0x2, UP2 ;  /* 0x0000000b140b0291 */ /* 0x000fe400090f14ff */
[----:B------:R-:W-:Y:S01]  /*01b0*/  IMAD.U32 R2, RZ, RZ, UR10 ;  /* 0x0000000aff027e24 */ /* 0x000fe2000f8e00ff */
[----:B------:R-:W0:Y:S03]  /*01c0*/  I2F.RP R0, UR32 ;  /* 0x0000002000007d06 */ /* 0x000e260008209400 */
[----:B------:R-:W-:Y:S01]  /*01d0*/  MOV R3, UR11 ;  /* 0x0000000b00037c02 */ /* 0x000fe20008000f00 */
        /* <DEDUP_REMOVED lines=61> */
[C---:B0-----:R-:W-:Y:S01]  /*05b0*/  IMAD.SHL.U32 R6, R12.reuse, 0x10, RZ ;  /* 0x000000100c067824 */ /* 0x041fe200078e00ff */
        /* <DEDUP_REMOVED lines=21> */
.L_x_326:
[----:B------:R-:W0:Y:S01]  /*0710*/  LDCU UR15, c[0x0][0x388] ;  /* 0x00007100ff0f77ac */ /* 0x000e220008000800 */
[----:B------:R-:W-:Y:S01]  /*0720*/  SHF.L.U32 R0, R12, 0x4, RZ ;  /* 0x000000040c007819 */ /* 0x000fe200000006ff */
[----:B------:R-:W-:Y:S01]  /*0730*/  IMAD.U32 R2, RZ, RZ, UR11 ;  /* 0x0000000bff027e24 */ /* 0x000fe2000f8e00ff */
[----:B------:R-:W-:Y:S02]  /*0740*/  MOV R3, UR17 ;  /* 0x0000001100037c02 */ /* 0x000fe40008000f00 */
[----:B------:R-:W-:Y:S02]  /*0750*/  LOP3.LUT R29, R0, 0x3e00, RZ, 0xc0, !PT ;  /* 0x00003e00001d7812 */ /* 0x000fe400078ec0ff */
[----:B------:R-:W-:Y:S02]  /*0760*/  PRMT R15, RZ, 0x7610, R15 ;  /* 0x00007610ff0f7816 */ /* 0x000fe4000000000f */
[----:B------:R-:W-:Y:S02]  /*0770*/  LOP3.LUT R28, R29, 0x1f, R12, 0xf8, !PT ;  /* 0x0000001f1d1c7812 */ /* 0x000fe400078ef80c */
[----:B------:R-:W-:-:S02]  /*0780*/  PRMT R17, RZ, 0x7610, R17 ;  /* 0x00007610ff117816 */ /* 0x000fc40000000011 */
[C---:B------:R-:W-:Y:S02]  /*0790*/  LOP3.LUT R4, R28.reuse, 0x20, RZ, 0xfc, !PT ;  /* 0x000000201c047812 */ /* 0x040fe400078efcff */
[----:B------:R-:W-:Y:S02]  /*07a0*/  PRMT R13, RZ, 0x7610, R13 ;  /* 0x00007610ff0d7816 */ /* 0x000fe4000000000d */
        /* <DEDUP_REMOVED lines=16> */
[----:B------:R-:W-:Y:S01]  /*08b0*/  ISETP.GE.AND P2, PT, R4, UR7, PT ;  /* 0x0000000704007c0c */ /* 0x000fe2000bf46270 */
[----:B------:R-:W-:Y:S01]  /*08c0*/  BAR.SYNC.DEFER_BLOCKING 0x0 ;  /* 0x0000000000007b1d */ /* 0x000fe20000010000 */
[----:B------:R-:W-:Y:S02]  /*08d0*/  PRMT R4, RZ, 0x7610, R4 ;  /* 0x00007610ff047816 */ /* 0x000fe40000000004 */
[C---:B------:R-:W-:Y:S02]  /*08e0*/  LOP3.LUT R5, R28.reuse, 0xc0, RZ, 0xfc, !PT ;  /* 0x000000c01c057812 */ /* 0x040fe400078efcff */
[----:B------:R-:W-:-:S02]  /*08f0*/  LOP3.LUT R8, R28, 0x60, RZ, 0xfc, !PT ;  /* 0x000000601c087812 */ /* 0x000fc400078efcff */
[----:B------:R-:W-:Y:S02]  /*0900*/  ISETP.GE.AND P1, PT, R5, UR7, PT ;  /* 0x0000000705007c0c */ /* 0x000fe4000bf26270 */
[----:B------:R-:W-:Y:S02]  /*0910*/  ISETP.GE.AND P4, PT, R8, UR7, PT ;  /* 0x0000000708007c0c */ /* 0x000fe4000bf86270 */
[----:B------:R-:W-:Y:S02]  /*0920*/  LOP3.LUT R18, R28, 0x120, RZ, 0xfc, !PT ;  /* 0x000001201c127812 */ /* 0x000fe400078efcff */
[----:B------:R-:W-:Y:S02]  /*0930*/  PRMT R5, RZ, 0x7610, R5 ;  /* 0x00007610ff057816 */ /* 0x000fe40000000005 */
[----:B------:R-:W-:Y:S02]  /*0940*/  PRMT R8, RZ, 0x7610, R8 ;  /* 0x00007610ff087816 */ /* 0x000fe40000000008 */
[----:B------:R-:W-:-:S02]  /*0950*/  PRMT R9, RZ, 0x7610, R9 ;  /* 0x00007610ff097816 */ /* 0x000fc40000000009 */
[----:B------:R-:W-:Y:S02]  /*0960*/  PRMT R10, RZ, 0x7610, R10 ;  /* 0x00007610ff0a7816 */ /* 0x000fe4000000000a */
[C---:B------:R-:W-:Y:S02]  /*0970*/  LOP3.LUT R20, R28.reuse, 0x140, RZ, 0xfc, !PT ;  /* 0x000001401c147812 */ /* 0x040fe400078efcff */
[----:B------:R-:W-:Y:S01]  /*0980*/  LOP3.LUT R22, R28, 0x160, RZ, 0xfc, !PT ;  /* 0x000001601c167812 */ /* 0x000fe200078efcff */
[----:B------:R-:W2:Y:S01]  /*0990*/  @!P0 LDG.E.U16 R4, desc[UR24][R6.64] ;  /* 0x0000001806048981 */ /* 0x000ea2000c1e1500 */
[----:B------:R-:W-:Y:S02]  /*09a0*/  ISETP.GE.AND P0, PT, R14, UR7, PT ;  /* 0x000000070e007c0c */ /* 0x000fe4000bf06270 */
[----:B------:R-:W-:Y:S01]  /*09b0*/  LOP3.LUT R24, R28, 0x180, RZ, 0xfc, !PT ;  /* 0x000001801c187812 */ /* 0x000fe200078efcff */
[----:B------:R-:W3:Y:S01]  /*09c0*/  @!P6 LDG.E.U16 R5, desc[UR24][R6.64+0x40] ;  /* 0x000040180605e981 */ /* 0x000ee2000c1e1500 */
[----:B------:R-:W-:-:S02]  /*09d0*/  P2R R14, PR, RZ, 0x1 ;  /* 0x00000001ff0e7803 */ /* 0x000fc40000000000 */
[----:B------:R-:W-:Y:S01]  /*09e0*/  P2R R36, PR, RZ, 0x2 ;  /* 0x00000002ff247803 */ /* 0x000fe20000000000 */
[----:B------:R-:W4:Y:S01]  /*09f0*/  @!P1 LDG.E.U16 R13, desc[UR24][R6.64+0x180] ;  /* 0x00018018060d9981 */ /* 0x000f22000c1e1500 */
[----:B------:R-:W-:Y:S02]  /*0a00*/  PRMT R19, RZ, 0x7610, R19 ;  /* 0x00007610ff137816 */ /* 0x000fe40000000013 */
        /* <DEDUP_REMOVED lines=31> */
[----:B------:R-:W-:-:S03]  /*0c00*/  LOP3.LUT R14, R28, 0x1c0, RZ, 0xfc, !PT ;  /* 0x000001c01c0e7812 */ /* 0x000fc600078efcff */
[----:B------:R-:W4:Y:S01]  /*0c10*/  @!P3 LDG.E.U16 R25, desc[UR24][R6.64+0x300] ;  /* 0x000300180619b981 */ /* 0x000f22000c1e1500 */
[----:B------:R-:W-:Y:S02]  /*0c20*/  ISETP.GE.AND P5, PT, R14, UR7, PT ;  /* 0x000000070e007c0c */ /* 0x000fe4000bfa6270 */
[----:B------:R-:W-:Y:S01]  /*0c30*/  ISETP.GE.AND P6, PT, R18, UR7, PT ;  /* 0x0000000712007c0c */ /* 0x000fe2000bfc6270 */
[----:B------:R-:W4:Y:S01]  /*0c40*/  @!P4 LDG.E.U16 R27, desc[UR24][R6.64+0x340] ;  /* 0x00034018061bc981 */ /* 0x000f22000c1e1500 */
[----:B------:R-:W-:Y:S02]  /*0c50*/  PRMT R16, RZ, 0x7610, R16 ;  /* 0x00007610ff107816 */ /* 0x000fe40000000010 */
[----:B------:R-:W-:-:S07]  /*0c60*/  PRMT R20, RZ, 0x7610, R20 ;  /* 0x00007610ff147816 */ /* 0x000fce0000000014 */
[----:B------:R-:W4:Y:S04]  /*0c70*/  @!P5 LDG.E.U16 R16, desc[UR24][R6.64+0x380] ;  /* 0x000380180610d981 */ /* 0x000f28000c1e1500 */
[----:B------:R0:W4:Y:S01]  /*0c80*/  @!P6 LDG.E.U16 R20, desc[UR24][R6.64+0x3c0] ;  /* 0x0003c0180614e981 */ /* 0x000122000c1e1500 */
[----:B------:R-:W1:Y:S01]  /*0c90*/  S2R R43, SR_LANEID ;  /* 0x00000000002b7919 */ /* 0x000e620000000000 */
[----:B------:R-:W-:Y:S02]  /*0ca0*/  P2R R34, PR, RZ, 0x1 ;  /* 0x00000001ff227803 */ /* 0x000fe40000000000 */
[----:B------:R-:W-:Y:S01]  /*0cb0*/  ISETP.NE.AND P0, PT, R36, RZ, PT ;  /* 0x000000ff2400720c */ /* 0x000fe20003f05270 */
[----:B------:R-:W0:Y:S03]  /*0cc0*/  S2UR UR7, SR_CgaCtaId ;  /* 0x00000000000779c3 */ /* 0x000e260000008800 */
[----:B------:R-:W-:-:S02]  /*0cd0*/  P2R R36, PR, RZ, 0x1 ;  /* 0x00000001ff247803 */ /* 0x000fc40000000000 */
[----:B------:R-:W-:-:S04]  /*0ce0*/  ISETP.NE.AND P0, PT, R38, RZ, PT ;  /* 0x000000ff2600720c */ /* 0x000fc80003f05270 */
[----:B------:R-:W-:Y:S02]  /*0cf0*/  P2R R38, PR, RZ, 0x1 ;  /* 0x00000001ff267803 */ /* 0x000fe40000000000 */
[----:B------:R-:W-:-:S04]  /*0d00*/  ISETP.NE.AND P0, PT, R39, RZ, PT ;  /* 0x000000ff2700720c */ /* 0x000fc80003f05270 */
[----:B------:R-:W-:Y:S02]  /*0d10*/  P2R R42, PR, RZ, 0x1 ;  /* 0x00000001ff2a7803 */ /* 0x000fe40000000000 */
[----:B------:R-:W-:-:S04]  /*0d20*/  ISETP.NE.AND P0, PT, R37, RZ, PT ;  /* 0x000000ff2500720c */ /* 0x000fc80003f05270 */
[----:B------:R-:W-:Y:S02]  /*0d30*/  P2R R41, PR, RZ, 0x1 ;  /* 0x00000001ff297803 */ /* 0x000fe40000000000 */
[----:B------:R-:W-:Y:S02]  /*0d40*/  ISETP.NE.AND P0, PT, R35, RZ, PT ;  /* 0x000000ff2300720c */ /* 0x000fe40003f05270 */
[----:B-1----:R-:W-:Y:S02]  /*0d50*/  IADD3 R14, PT, PT, R29, R43, RZ ;  /* 0x0000002b1d0e7210 */ /* 0x002fe40007ffe0ff */
[----:B------:R-:W-:Y:S02]  /*0d60*/  P2R R40, PR, RZ, 0x1 ;  /* 0x00000001ff287803 */ /* 0x000fe40000000000 */
[----:B------:R-:W-:Y:S01]  /*0d70*/  ISETP.NE.AND P0, PT, R33, RZ, PT ;  /* 0x000000ff2100720c */ /* 0x000fe20003f05270 */
[----:B------:R-:W-:Y:S01]  /*0d80*/  VIADD R29, R14, 0x20 ;  /* 0x000000200e1d7836 */ /* 0x000fe20000000000 */
[----:B------:R-:W-:-:S02]  /*0d90*/  UMOV UR23, 0x400 ;  /* 0x0000040000177882 */ /* 0x000fc40000000000 */
[----:B------:R-:W-:Y:S01]  /*0da0*/  P2R R39, PR, RZ, 0x1 ;  /* 0x00000001ff277803 */ /* 0x000fe20000000000 */
[----:B0-----:R-:W-:Y:S01]  /*0db0*/  ULEA UR23, UR7, UR23, 0x18 ;  /* 0x0000001707177291 */ /* 0x001fe2000f8ec0ff */
[----:B------:R-:W-:Y:S01]  /*0dc0*/  ISETP.NE.AND P0, PT, R31, RZ, PT ;  /* 0x000000ff1f00720c */ /* 0x000fe20003f05270 */
[C---:B------:R-:W-:Y:S01]  /*0dd0*/  VIADD R33, R14.reuse, 0x60 ;  /* 0x000000600e217836 */ /* 0x040fe20000000000 */
[C---:B------:R-:W-:Y:S02]  /*0de0*/  IADD3 R31, PT, PT, R14.reuse, 0x40, RZ ;  /* 0x000000400e1f7810 */ /* 0x040fe40007ffe0ff */
[-C--:B------:R-:W-:Y:S01]  /*0df0*/  LEA.HI.SX32 R29, R29, R14.reuse, 0x1b ;  /* 0x0000000e1d1d7211 */ /* 0x080fe200078fdaff */
[C---:B------:R-:W-:Y:S01]  /*0e00*/  VIADD R7, R14.reuse, 0xa0 ;  /* 0x000000a00e077836 */ /* 0x040fe20000000000 */
[C---:B------:R-:W-:Y:S02]  /*0e10*/  LEA.HI.SX32 R18, R14.reuse, R14, 0x1b ;  /* 0x0000000e0e127211 */ /* 0x040fe400078fdaff */
[----:B------:R-:W-:-:S02]  /*0e20*/  IADD3 R35, PT, PT, R14, 0x80, RZ ;  /* 0x000000800e237810 */ /* 0x000fc40007ffe0ff */
[-C--:B------:R-:W-:Y:S02]  /*0e30*/  LEA.HI.SX32 R31, R31, R14.reuse, 0x1b ;  /* 0x0000000e1f1f7211 */ /* 0x080fe400078fdaff */
[-C--:B------:R-:W-:Y:S02]  /*0e40*/  LEA.HI.SX32 R33, R33, R14.reuse, 0x1b ;  /* 0x0000000e21217211 */ /* 0x080fe400078fdaff */
[----:B------:R-:W-:Y:S02]  /*0e50*/  LEA R73, R29, UR23, 0x1 ;  /* 0x000000171d497c11 */ /* 0x000fe4000f8e08ff */
[----:B------:R-:W-:Y:S02]  /*0e60*/  LEA R74, R18, UR23, 0x1 ;  /* 0x00000017124a7c11 */ /* 0x000fe4000f8e08ff */
[----:B------:R-:W-:Y:S02]  /*0e70*/  LEA.HI.SX32 R35, R35, R14, 0x1b ;  /* 0x0000000e23237211 */ /* 0x000fe400078fdaff */
[----:B------:R-:W-:-:S02]  /*0e80*/  IADD3 R29, PT, PT, R14, 0xc0, RZ ;  /* 0x000000c00e1d7810 */ /* 0x000fc40007ffe0ff */
[----:B------:R-:W-:Y:S01]  /*0e90*/  LEA R72, R31, UR23, 0x1 ;  /* 0x000000171f487c11 */ /* 0x000fe2000f8e08ff */
[C---:B------:R-:W-:Y:S01]  /*0ea0*/  VIADD R31, R14.reuse, 0xe0 ;  /* 0x000000e00e1f7836 */ /* 0x040fe20000000000 */
[-C--:B------:R-:W-:Y:S02]  /*0eb0*/  LEA.HI.SX32 R7, R7, R14.reuse, 0x1b ;  /* 0x0000000e07077211 */ /* 0x080fe400078fdaff */
[----:B------:R-:W-:Y:S02]  /*0ec0*/  LEA R71, R33, UR23, 0x1 ;  /* 0x0000001721477c11 */ /* 0x000fe4000f8e08ff */
[----:B------:R-:W-:Y:S01]  /*0ed0*/  LEA R70, R35, UR23, 0x1 ;  /* 0x0000001723467c11 */ /* 0x000fe2000f8e08ff */
[C---:B------:R-:W-:Y:S01]  /*0ee0*/  VIADD R35, R14.reuse, 0x120 ;  /* 0x000001200e237836 */ /* 0x040fe20000000000 */
[----:B------:R-:W-:Y:S02]  /*0ef0*/  LEA.HI.SX32 R29, R29, R14, 0x1b ;  /* 0x0000000e1d1d7211 */ /* 0x000fe400078fdaff */
[----:B------:R-:W-:-:S02]  /*0f00*/  IADD3 R33, PT, PT, R14, 0x100, RZ ;  /* 0x000001000e217810 */ /* 0x000fc40007ffe0ff */
[----:B------:R-:W-:Y:S01]  /*0f10*/  LEA R69, R7, UR23, 0x1 ;  /* 0x0000001707457c11 */ /* 0x000fe2000f8e08ff */
[C---:B------:R-:W-:Y:S01]  /*0f20*/  VIADD R7, R14.reuse, 0x160 ;  /* 0x000001600e077836 */ /* 0x040fe20000000000 */
[-C--:B------:R-:W-:Y:S02]  /*0f30*/  LEA.HI.SX32 R31, R31, R14.reuse, 0x1b ;  /* 0x0000000e1f1f7211 */ /* 0x080fe400078fdaff */
[----:B------:R-:W-:Y:S01]  /*0f40*/  LEA R68, R29, UR23, 0x1 ;  /* 0x000000171d447c11 */ /* 0x000fe2000f8e08ff */
[----:B------:R-:W-:Y:S01]  /*0f50*/  VIADD R29, R14, 0x1a0 ;  /* 0x000001a00e1d7836 */ /* 0x000fe20000000000 */
[-C--:B------:R-:W-:Y:S02]  /*0f60*/  LEA.HI.SX32 R33, R33, R14.reuse, 0x1b ;  /* 0x0000000e21217211 */ /* 0x080fe400078fdaff */
[----:B------:R-:W-:Y:S02]  /*0f70*/  LEA.HI.SX32 R35, R35, R14, 0x1b ;  /* 0x0000000e23237211 */ /* 0x000fe400078fdaff */
[----:B------:R-:W-:-:S02]  /*0f80*/  LEA R67, R31, UR23, 0x1 ;  /* 0x000000171f437c11 */ /* 0x000fc4000f8e08ff */
[-C--:B------:R-:W-:Y:S02]  /*0f90*/  LEA.HI.SX32 R7, R7, R14.reuse, 0x1b ;  /* 0x0000000e07077211 */ /* 0x080fe400078fdaff */
[----:B------:R-:W-:Y:S01]  /*0fa0*/  LEA R66, R33, UR23, 0x1 ;  /* 0x0000001721427c11 */ /* 0x000fe2000f8e08ff */
[C---:B------:R-:W-:Y:S01]  /*0fb0*/  VIADD R33, R14.reuse, 0x1e0 ;  /* 0x000001e00e217836 */ /* 0x040fe20000000000 */
[----:B------:R-:W-:Y:S02]  /*0fc0*/  LEA R65, R35, UR23, 0x1 ;  /* 0x0000001723417c11 */ /* 0x000fe4000f8e08ff */
[----:B------:R-:W-:Y:S02]  /*0fd0*/  LEA.HI.SX32 R29, R29, R14, 0x1b ;  /* 0x0000000e1d1d7211 */ /* 0x000fe400078fdaff */
[----:B------:R-:W-:Y:S02]  /*0fe0*/  IADD3 R31, PT, PT, R14, 0x1c0, RZ ;  /* 0x000001c00e1f7810 */ /* 0x000fe40007ffe0ff */
[----:B------:R-:W-:-:S02]  /*0ff0*/  LEA R63, R7, UR23, 0x1 ;  /* 0x00000017073f7c11 */ /* 0x000fc4000f8e08ff */
[----:B------:R-:W-:Y:S02]  /*1000*/  LEA R61, R29, UR23, 0x1 ;  /* 0x000000171d3d7c11 */ /* 0x000fe4000f8e08ff */
[-C--:B------:R-:W-:Y:S02]  /*1010*/  LEA.HI.SX32 R31, R31, R14.reuse, 0x1b ;  /* 0x0000000e1f1f7211 */ /* 0x080fe400078fdaff */
[----:B------:R-:W-:Y:S02]  /*1020*/  LEA.HI.SX32 R33, R33, R14, 0x1b ;  /* 0x0000000e21217211 */ /* 0x000fe400078fdaff */
[----:B------:R-:W-:Y:S02]  /*1030*/  LEA R60, R31, UR23, 0x1 ;  /* 0x000000171f3c7c11 */ /* 0x000fe4000f8e08ff */
[----:B------:R-:W-:Y:S02]  /*1040*/  LEA R59, R33, UR23, 0x1 ;  /* 0x00000017213b7c11 */ /* 0x000fe4000f8e08ff */
[----:B------:R-:W-:Y:S01]  /*1050*/  PRMT R6, RZ, 0x7610, R6 ;  /* 0x00007610ff067816 */ /* 0x000fe20000000006 */
[----:B--2---:R-:W-:Y:S04]  /*1060*/  STS.U16 [R74], R4 ;  /* 0x000000044a007388 */ /* 0x004fe80000000400 */
[----:B---3--:R0:W-:Y:S04]  /*1070*/  STS.U16 [R73+0x40], R5 ;  /* 0x0000400549007388 */ /* 0x0081e80000000400 */
[----:B-----5:R-:W-:Y:S01]  /*1080*/  STS.U16 [R72+0x80], R8 ;  /* 0x0000800848007388 */ /* 0x020fe20000000400 */
[----:B0-----:R-:W-:-:S04]  /*1090*/  IADD3 R5, PT, PT, R14, 0x140, RZ ;  /* 0x000001400e057810 */ /* 0x001fc80007ffe0ff */
[----:B------:R-:W-:Y:S01]  /*10a0*/  LEA.HI.SX32 R5, R5, R14, 0x1b ;  /* 0x0000000e05057211 */ /* 0x000fe200078fdaff */
[----:B----4-:R0:W-:Y:S03]  /*10b0*/  STS.U16 [R71+0xc0], R9 ;  /* 0x0000c00947007388 */ /* 0x0101e60000000400 */
[----:B------:R-:W-:Y:S01]  /*10c0*/  LEA R64, R5, UR23, 0x1 ;  /* 0x0000001705407c11 */ /* 0x000fe2000f8e08ff */
[----:B------:R-:W-:Y:S01]  /*10d0*/  STS.U16 [R70+0x100], R10 ;  /* 0x0001000a46007388 */ /* 0x000fe20000000400 */
[----:B0-----:R-:W-:-:S03]  /*10e0*/  IADD3 R9, PT, PT, R14, 0x180, RZ ;  /* 0x000001800e097810 */ /* 0x001fc60007ffe0ff */
[----:B------:R0:W-:Y:S01]  /*10f0*/  STS.U16 [R69+0x140], R11 ;  /* 0x0001400b45007388 */ /* 0x0001e20000000400 */
[----:B------:R-:W-:-:S03]  /*1100*/  LEA.HI.SX32 R9, R9, R14, 0x1b ;  /* 0x0000000e09097211 */ /* 0x000fc600078fdaff */
[----:B------:R-:W-:Y:S01]  /*1110*/  STS.U16 [R68+0x180], R13 ;  /* 0x0001800d44007388 */ /* 0x000fe20000000400 */
[----:B------:R-:W-:-:S03]  /*1120*/  LEA R62, R9, UR23, 0x1 ;  /* 0x00000017093e7c11 */ /* 0x000fc6000f8e08ff */
[----:B------:R1:W-:Y:S01]  /*1130*/  STS.U16 [R67+0x1c0], R15 ;  /* 0x0001c00f43007388 */ /* 0x0003e20000000400 */
[----:B------:R-:W-:-:S03]  /*1140*/  IMAD R14, R43, 0xf, R14 ;  /* 0x0000000f2b0e7824 */ /* 0x000fc600078e020e */
[----:B------:R-:W-:Y:S04]  /*1150*/  STS.U16 [R66+0x200], R17 ;  /* 0x0002001142007388 */ /* 0x000fe80000000400 */
[----:B------:R2:W-:Y:S04]  /*1160*/  STS.U16 [R65+0x240], R19 ;  /* 0x0002401341007388 */ /* 0x0005e80000000400 */
[----:B------:R-:W-:Y:S01]  /*1170*/  STS.U16 [R64+0x280], R21 ;  /* 0x0002801540007388 */ /* 0x000fe20000000400 */
[----:B------:R-:W-:-:S03]  /*1180*/  VIADD R7, R14, 0x2 ;  /* 0x000000020e077836 */ /* 0x000fc60000000000 */
[----:B------:R3:W-:Y:S01]  /*1190*/  STS.U16 [R63+0x2c0], R23 ;  /* 0x0002c0173f007388 */ /* 0x0007e20000000400 */
[----:B0-----:R-:W-:-:S03]  /*11a0*/  VIADD R11, R14, 0x4 ;  /* 0x000000040e0b7836 */ /* 0x001fc60000000000 */
[----:B------:R-:W-:Y:S01]  /*11b0*/  STS.U16 [R62+0x300], R25 ;  /* 0x000300193e007388 */ /* 0x000fe20000000400 */
[C---:B-1----:R-:W-:Y:S01]  /*11c0*/  VIADD R15, R14.reuse, 0x6 ;  /* 0x000000060e0f7836 */ /* 0x042fe20000000000 */
[C---:B------:R-:W-:Y:S01]  /*11d0*/  IADD3 R5, PT, PT, R14.reuse, 0x1, RZ ;  /* 0x000000010e057810 */ /* 0x040fe20007ffe0ff */
[C---:B--2---:R-:W-:Y:S01]  /*11e0*/  VIADD R19, R14.reuse, 0x8 ;  /* 0x000000080e137836 */ /* 0x044fe20000000000 */
[----:B------:R0:W-:Y:S01]  /*11f0*/  STS.U16 [R61+0x340], R27 ;  /* 0x0003401b3d007388 */ /* 0x0001e20000000400 */
[C---:B------:R-:W-:Y:S01]  /*1200*/  VIADD R35, R14.reuse, 0xe ;  /* 0x0000000e0e237836 */ /* 0x040fe20000000000 */
[C---:B------:R-:W-:Y:S01]  /*1210*/  IADD3 R9, PT, PT, R14.reuse, 0x3, RZ ;  /* 0x000000030e097810 */ /* 0x040fe20007ffe0ff */
[C---:B---3--:R-:W-:Y:S01]  /*1220*/  VIADD R23, R14.reuse, 0xa ;  /* 0x0000000a0e177836 */ /* 0x048fe20000000000 */
[C---:B------:R-:W-:Y:S02]  /*1230*/  IADD3 R13, PT, PT, R14.reuse, 0x5, RZ ;  /* 0x000000050e0d7810 */ /* 0x040fe40007ffe0ff */
[----:B------:R-:W-:-:S02]  /*1240*/  IADD3 R17, PT, PT, R14, 0x7, RZ ;  /* 0x000000070e117810 */ /* 0x000fc40007ffe0ff */
[C---:B------:R-:W-:Y:S01]  /*1250*/  IADD3 R21, PT, PT, R14.reuse, 0x9, RZ ;  /* 0x000000090e157810 */ /* 0x040fe20007ffe0ff */
[C---:B0-----:R-:W-:Y:S01]  /*1260*/  VIADD R27, R14.reuse, 0xc ;  /* 0x0000000c0e1b7836 */ /* 0x041fe20000000000 */
[C---:B------:R-:W-:Y:S02]  /*1270*/  IADD3 R25, PT, PT, R14.reuse, 0xb, RZ ;  /* 0x0000000b0e197810 */ /* 0x040fe40007ffe0ff */
        /* <DEDUP_REMOVED lines=55> */
[----:B------:R-:W-:-:S05]  /*15f0*/  PRMT R5, RZ, 0x7610, R5 ;  /* 0x00007610ff057816 */ /* 0x000fca0000000005 */
[----:B------:R-:W2:Y:S01]  /*1600*/  @!P0 LDG.E.U16 R4, desc[UR24][R2.64] ;  /* 0x0000001802048981 */ /* 0x000ea2000c1e1500 */
[----:B------:R-:W-:-:S13]  /*1610*/  ISETP.NE.AND P0, PT, R39, RZ, PT ;  /* 0x000000ff2700720c */ /* 0x000fda0003f05270 */
        /* <DEDUP_REMOVED lines=84> */
[----:B------:R-:W3:Y:S04]  /*1b60*/  LDS.U16 R4, [R56+0x4] ;  /* 0x0000040038047984 */ /* 0x000ee80000000400 */
[----:B------:R-:W4:Y:S04]  /*1b70*/  LDS.U16 R6, [R54+0x8] ;  /* 0x0000080036067984 */ /* 0x000f280000000400 */
[----:B------:R-:W5:Y:S04]  /*1b80*/  LDS.U16 R8, [R52+0xc] ;  /* 0x00000c0034087984 */ /* 0x000f680000000400 */
[----:B------:R0:W0:Y:S04]  /*1b90*/  LDS.U16 R9, [R51+0xe] ;  /* 0x00000e0033097984 */ /* 0x0000280000000400 */
[----:B------:R0:W0:Y:S04]  /*1ba0*/  LDS.U16 R10, [R50+0x10] ;  /* 0x00001000320a7984 */ /* 0x0000280000000400 */
[----:B------:R0:W0:Y:S04]  /*1bb0*/  LDS.U16 R11, [R49+0x12] ;  /* 0x00001200310b7984 */ /* 0x0000280000000400 */
[----:B------:R0:W0:Y:S04]  /*1bc0*/  LDS.U16 R34, [R48+0x14] ;  /* 0x0000140030227984 */ /* 0x0000280000000400 */
[----:B------:R0:W0:Y:S04]  /*1bd0*/  LDS.U16 R33, [R47+0x16] ;  /* 0x000016002f217984 */ /* 0x0000280000000400 */
[----:B------:R0:W3:Y:S04]  /*1be0*/  LDS.U16 R32, [R46+0x18] ;  /* 0x000018002e207984 */ /* 0x0000e80000000400 */
[----:B------:R0:W5:Y:S04]  /*1bf0*/  LDS.U16 R31, [R45+0x1a] ;  /* 0x00001a002d1f7984 */ /* 0x0001680000000400 */
[----:B------:R0:W5:Y:S04]  /*1c00*/  LDS.U16 R30, [R44+0x1c] ;  /* 0x00001c002c1e7984 */ /* 0x0001680000000400 */
[----:B------:R0:W5:Y:S01]  /*1c10*/  LDS.U16 R26, [R43+0x1e] ;  /* 0x00001e002b1a7984 */ /* 0x0001620000000400 */
[----:B-1----:R-:W-:-:S03]  /*1c20*/  IMAD.U32 R2, R2, 0x10000, RZ ;  /* 0x0001000002027824 */ /* 0x002fc600078e00ff */
[----:B------:R1:W-:Y:S01]  /*1c30*/  STL [R1+0x28], R48 ;  /* 0x0000283001007387 */ /* 0x0003e20000100800 */
[----:B------:R-:W-:-:S03]  /*1c40*/  FADD.FTZ R2, R2, UR5 ;  /* 0x0000000502027e21 */ /* 0x000fc60008010000 */
[----:B------:R1:W-:Y:S04]  /*1c50*/  STL [R1+0x24], R47 ;  /* 0x0000242f01007387 */ /* 0x0003e80000100800 */
[----:B------:R1:W-:Y:S01]  /*1c60*/  STL [R1+0x20], R46 ;  /* 0x0000202e01007387 */ /* 0x0003e20000100800 */
[----:B------:R-:W-:-:S03]  /*1c70*/  FSETP.GTU.FTZ.AND P0, PT, R2, 20, PT ;  /* 0x41a000000200780b */ /* 0x000fc60003f1c000 */
[----:B------:R1:W-:Y:S04]  /*1c80*/  STL [R1+0x1c], R45 ;  /* 0x00001c2d01007387 */ /* 0x0003e80000100800 */
[----:B------:R1:W-:Y:S04]  /*1c90*/  STL [R1+0x18], R44 ;  /* 0x0000182c01007387 */ /* 0x0003e80000100800 */
[----:B------:R1:W-:Y:S01]  /*1ca0*/  STL [R1+0x14], R43 ;  /* 0x0000142b01007387 */ /* 0x0003e20000100800 */
[----:B0-----:R-:W-:Y:S02]  /*1cb0*/  ISETP.EQ.OR P0, PT, RZ, UR7, P0 ;  /* 0x00000007ff007c0c */ /* 0x001fe40008702670 */
[----:B--2---:R-:W-:Y:S01]  /*1cc0*/  SHF.L.U32 R3, R3, 0x10, RZ ;  /* 0x0000001003037819 */ /* 0x004fe200000006ff */
[----:B---3--:R-:W-:Y:S01]  /*1cd0*/  IMAD.U32 R4, R4, 0x10000, RZ ;  /* 0x0001000004047824 */ /* 0x008fe200078e00ff */
[----:B------:R-:W-:Y:S01]  /*1ce0*/  SHF.L.U32 R5, R5, 0x10, RZ ;  /* 0x0000001005057819 */ /* 0x000fe200000006ff */
[----:B----4-:R-:W-:Y:S01]  /*1cf0*/  IMAD.U32 R6, R6, 0x10000, RZ ;  /* 0x0001000006067824 */ /* 0x010fe200078e00ff */
[----:B------:R-:W-:Y:S01]  /*1d00*/  SHF.L.U32 R7, R7, 0x10, RZ ;  /* 0x0000001007077819 */ /* 0x000fe200000006ff */
[----:B------:R-:W-:Y:S01]  /*1d10*/  FADD.FTZ R3, R3, UR5 ;  /* 0x0000000503037e21 */ /* 0x000fe20008010000 */
[----:B------:R-:W-:Y:S01]  /*1d20*/  FADD.FTZ R4, R4, UR5 ;  /* 0x0000000504047e21 */ /* 0x000fe20008010000 */
[----:B------:R-:W-:Y:S01]  /*1d30*/  FADD.FTZ R5, R5, UR5 ;  /* 0x0000000505057e21 */ /* 0x000fe20008010000 */
[----:B------:R-:W-:Y:S01]  /*1d40*/  FADD.FTZ R6, R6, UR5 ;  /* 0x0000000506067e21 */ /* 0x000fe20008010000 */
[----:B------:R-:W-:Y:S01]  /*1d50*/  FADD.FTZ R7, R7, UR5 ;  /* 0x0000000507077e21 */ /* 0x000fe20008010000 */
[----:B-----5:R-:W-:Y:S01]  /*1d60*/  SHF.L.U32 R8, R8, 0x10, RZ ;  /* 0x0000001008087819 */ /* 0x020fe200000006ff */
[----:B------:R-:W-:Y:S01]  /*1d70*/  BSSY.RECONVERGENT B0, `(.L_x_287) ;  /* 0x0000027000007945 */ /* 0x000fe20003800200 */
[----:B------:R-:W-:-:S02]  /*1d80*/  FSETP.GTU.FTZ.AND P1, PT, R3, 20, PT ;  /* 0x41a000000300780b */ /* 0x000fc40003f3c000 */
[----:B------:R-:W-:Y:S01]  /*1d90*/  FSETP.GTU.FTZ.AND P5, PT, R4, 20, PT ;  /* 0x41a000000400780b */ /* 0x000fe20003fbc000 */
[----:B------:R-:W-:Y:S01]  /*1da0*/  FADD.FTZ R8, R8, UR5 ;  /* 0x0000000508087e21 */ /* 0x000fe20008010000 */
[----:B------:R-:W-:Y:S02]  /*1db0*/  FSETP.GTU.FTZ.AND P4, PT, R5, 20, PT ;  /* 0x41a000000500780b */ /* 0x000fe40003f9c000 */
        /* <DEDUP_REMOVED lines=34> */
.L_x_288:
[----:B------:R-:W-:Y:S05]  /*1fe0*/  BSYNC.RECONVERGENT B0 ;  /* 0x0000000000007941 */ /* 0x000fea0003800200 */
.L_x_287:
        /* <DEDUP_REMOVED lines=35> */
.L_x_290:
[----:B------:R-:W-:Y:S05]  /*2220*/  BSYNC.RECONVERGENT B0 ;  /* 0x0000000000007941 */ /* 0x000fea0003800200 */
.L_x_289:
        /* <DEDUP_REMOVED lines=37> */
.L_x_292:
[----:B------:R-:W-:Y:S05]  /*2480*/  BSYNC.RECONVERGENT B0 ;  /* 0x0000000000007941 */ /* 0x000fea0003800200 */
.L_x_291:
        /* <DEDUP_REMOVED lines=35> */
.L_x_294:
[----:B------:R-:W-:Y:S05]  /*26c0*/  BSYNC.RECONVERGENT B0 ;  /* 0x0000000000007941 */ /* 0x000fea0003800200 */
.L_x_293:
[----:B------:R-:W-:Y:S01]  /*26d0*/  PRMT R36, RZ, 0x7610, R36 ;  /* 0x00007610ff247816 */ /* 0x000fe20000000024 */
[----:B------:R-:W-:Y:S01]  /*26e0*/  BSSY.RECONVERGENT B0, `(.L_x_295) ;  /* 0x0000028000007945 */ /* 0x000fe20003800200 */
[----:B------:R-:W-:Y:S01]  /*26f0*/  ISETP.EQ.OR P6, PT, RZ, UR7, P2 ;  /* 0x00000007ff007c0c */ /* 0x000fe200097c2670 */
[----:B------:R-:W-:Y:S01]  /*2700*/  IMAD.U32 R39, R29, 0x10000, RZ ;  /* 0x000100001d277824 */ /* 0x000fe200078e00ff */
[----:B------:R-:W-:Y:S01]  /*2710*/  SHF.L.U32 R34, R34, 0x10, RZ ;  /* 0x0000001022227819 */ /* 0x000fe200000006ff */
[----:B------:R0:W-:Y:S01]  /*2720*/  STL.S16 [R1+0x94], R36 ;  /* 0x0000942401007387 */ /* 0x0001e20000100600 */
[----:B------:R-:W-:Y:S02]  /*2730*/  LOP3.LUT R35, R12, 0x1f, RZ, 0xc0, !PT ;  /* 0x0000001f0c237812 */ /* 0x000fe400078ec0ff */
[----:B------:R-:W-:Y:S01]  /*2740*/  FSETP.GTU.FTZ.AND P5, PT, R11, 20, PT ;  /* 0x41a000000b00780b */ /* 0x000fe20003fbc000 */
[----:B------:R-:W-:Y:S01]  /*2750*/  FADD.FTZ R12, R34, UR5 ;  /* 0x00000005220c7e21 */ /* 0x000fe20008010000 */
[----:B------:R-:W-:-:S05]  /*2760*/  ISETP.EQ.OR P2, PT, RZ, UR7, P3 ;  /* 0x00000007ff007c0c */ /* 0x000fca0009f42670 */
[----:B0-----:R-:W-:Y:S08]  /*2770*/  @P6 BRA `(.L_x_296) ;  /* 0x0000000000786947 */ /* 0x001ff00003800000 */
        /* <DEDUP_REMOVED lines=30> */
.L_x_296:
[----:B------:R-:W-:Y:S05]  /*2960*/  BSYNC.RECONVERGENT B0 ;  /* 0x0000000000007941 */ /* 0x000fea0003800200 */
.L_x_295:
        /* <DEDUP_REMOVED lines=39> */
.L_x_298:
[----:B------:R-:W-:Y:S05]  /*2be0*/  BSYNC.RECONVERGENT B0 ;  /* 0x0000000000007941 */ /* 0x000fea0003800200 */
.L_x_297:
        /* <DEDUP_REMOVED lines=41> */
.L_x_300:
[----:B------:R-:W-:Y:S05]  /*2e80*/  BSYNC.RECONVERGENT B0 ;  /* 0x0000000000007941 */ /* 0x000fea0003800200 */
.L_x_299:
        /* <DEDUP_REMOVED lines=39> */
.L_x_302:
[----:B------:R-:W-:Y:S05]  /*3100*/  BSYNC.RECONVERGENT B0 ;  /* 0x0000000000007941 */ /* 0x000fea0003800200 */
.L_x_301:
        /* <DEDUP_REMOVED lines=41> */
.L_x_304:
[----:B------:R-:W-:Y:S05]  /*33a0*/  BSYNC.RECONVERGENT B0 ;  /* 0x0000000000007941 */ /* 0x000fea0003800200 */
.L_x_303:
        /* <DEDUP_REMOVED lines=39> */
.L_x_306:
[----:B------:R-:W-:Y:S05]  /*3620*/  BSYNC.RECONVERGENT B0 ;  /* 0x0000000000007941 */ /* 0x000fea0003800200 */
.L_x_305:
        /* <DEDUP_REMOVED lines=45> */
.L_x_308:
[----:B------:R-:W-:Y:S05]  /*3900*/  BSYNC.RECONVERGENT B0 ;  /* 0x0000000000007941 */ /* 0x000fea0003800200 */
.L_x_307:
        /* <DEDUP_REMOVED lines=32> */
.L_x_310:
[----:B------:R-:W-:Y:S05]  /*3b10*/  BSYNC.RECONVERGENT B0 ;  /* 0x0000000000007941 */ /* 0x000fea0003800200 */
.L_x_309:
        /* <DEDUP_REMOVED lines=32> */
.L_x_312:
[----:B------:R-:W-:Y:S05]  /*3d20*/  BSYNC.RECONVERGENT B0 ;  /* 0x0000000000007941 */ /* 0x000fea0003800200 */
.L_x_311:
        /* <DEDUP_REMOVED lines=32> */
.L_x_314:
[----:B------:R-:W-:Y:S05]  /*3f30*/  BSYNC.RECONVERGENT B0 ;  /* 0x0000000000007941 */ /* 0x000fea0003800200 */
.L_x_313:
        /* <DEDUP_REMOVED lines=32> */
.L_x_316:
[----:B------:R-:W-:Y:S05]  /*4140*/  BSYNC.RECONVERGENT B0 ;  /* 0x0000000000007941 */ /* 0x000fea0003800200 */
.L_x_315:
        /* <DEDUP_REMOVED lines=32> */
.L_x_318:
[----:B------:R-:W-:Y:S05]  /*4350*/  BSYNC.RECONVERGENT B0 ;  /* 0x0000000000007941 */ /* 0x000fea0003800200 */
.L_x_317:
        /* <DEDUP_REMOVED lines=51> */
.L_x_325:
        /* <DEDUP_REMOVED lines=10> */
[----:B------:R-:W-:-:S02]  /*4730*/  LOP3.LUT R60, R53, 0x60, RZ, 0xfc, !PT ;  /* 0x00000060353c7812 */ /* 0x000fc400078efcff */
[----:B------:R-:W-:Y:S01]  /*4740*/  ISETP.GE.AND P5, PT, R95, UR26, PT ;  /* 0x0000001a5f007c0c */ /* 0x000fe2000bfa6270 */
[----:B------:R-:W-:Y:S01]  /*4750*/  IMAD R43, R43, UR7, R45 ;  /* 0x000000072b2b7c24 */ /* 0x000fe2000f8e022d */
[----:B------:R-:W-:Y:S02]  /*4760*/  LEA R42, P2, R44, UR19, 0x1 ;  /* 0x000000132c2a7c11 */ /* 0x000fe4000f8408ff */
[----:B------:R-:W-:Y:S02]  /*4770*/  ISETP.GE.AND P6, PT, R60, UR26, PT ;  /* 0x0000001a3c007c0c */ /* 0x000fe4000bfc6270 */
[----:B------:R-:W-:Y:S02]  /*4780*/  PRMT R87, RZ, 0x7610, R87 ;  /* 0x00007610ff577816 */ /* 0x000fe40000000057 */
[----:B------:R-:W-:Y:S02]  /*4790*/  LEA.HI.X R43, R44, UR21, R43, 0x1, P2 ;  /* 0x000000152c2b7c11 */ /* 0x000fe400090f0c2b */
[----:B------:R-:W-:-:S02]  /*47a0*/  LOP3.LUT R93, R53, 0x80, RZ, 0xfc, !PT ;  /* 0x00000080355d7812 */ /* 0x000fc400078efcff */
[C---:B------:R-:W-:Y:S01]  /*47b0*/  LOP3.LUT R92, R53.reuse, 0xa0, RZ, 0xfc, !PT ;  /* 0x000000a0355c7812 */ /* 0x040fe200078efcff */
[----:B------:R-:W5:Y:S01]  /*47c0*/  @!P4 LDG.E.U16 R87, desc[UR24][R42.64+0x40] ;  /* 0x000040182a57c981 */ /* 0x000f62000c1e1500 */
[----:B------:R-:W-:Y:S02]  /*47d0*/  LOP3.LUT R91, R53, 0xc0, RZ, 0xfc, !PT ;  /* 0x000000c0355b7812 */ /* 0x000fe400078efcff */
[----:B------:R-:W-:Y:S02]  /*47e0*/  PRMT R0, RZ, 0x7610, R0 ;  /* 0x00007610ff007816 */ /* 0x000fe40000000000 */
[----:B------:R-:W-:Y:S02]  /*47f0*/  ISETP.GE.AND P2, PT, R93, UR26, PT ;  /* 0x0000001a5d007c0c */ /* 0x000fe4000bf46270 */
[----:B------:R-:W-:Y:S02]  /*4800*/  PRMT R66, RZ, 0x7610, R66 ;  /* 0x00007610ff427816 */ /* 0x000fe40000000042 */
[----:B------:R-:W-:Y:S01]  /*4810*/  ISETP.GE.AND P3, PT, R92, UR26, PT ;  /* 0x0000001a5c007c0c */ /* 0x000fe2000bf66270 */
[----:B------:R-:W3:Y:S01]  /*4820*/  @!P5 LDG.E.U16 R0, desc[UR24][R42.64+0x80] ;  /* 0x000080182a00d981 */ /* 0x000ee2000c1e1500 */
[----:B------:R-:W-:-:S02]  /*4830*/  ISETP.GE.AND P4, PT, R91, UR26, PT ;  /* 0x0000001a5b007c0c */ /* 0x000fc4000bf86270 */
[C---:B------:R-:W-:Y:S01]  /*4840*/  LOP3.LUT R90, R53.reuse, 0xe0, RZ, 0xfc, !PT ;  /* 0x000000e0355a7812 */ /* 0x040fe200078efcff */
[----:B------:R-:W2:Y:S01]  /*4850*/  @!P6 LDG.E.U16 R66, desc[UR24][R42.64+0xc0] ;  /* 0x0000c0182a42e981 */ /* 0x000ea2000c1e1500 */
[----:B------:R-:W-:Y:S02]  /*4860*/  LOP3.LUT R70, R53, 0x100, RZ, 0xfc, !PT ;  /* 0x0000010035467812 */ /* 0x000fe400078efcff */
[----:B------:R-:W-:Y:S02]  /*4870*/  PRMT R69, RZ, 0x7610, R69 ;  /* 0x00007610ff457816 */ /* 0x000fe40000000045 */
[----:B------:R-:W-:Y:S02]  /*4880*/  ISETP.GE.AND P5, PT, R90, UR26, PT ;  /* 0x0000001a5a007c0c */ /* 0x000fe4000bfa6270 */
[----:B------:R-:W-:Y:S02]  /*4890*/  PRMT R77, RZ, 0x7610, R77 ;  /* 0x00007610ff4d7816 */ /* 0x000fe4000000004d */
[----:B------:R-:W-:Y:S01]  /*48a0*/  ISETP.GE.AND P6, PT, R70, UR26, PT ;  /* 0x0000001a46007c0c */ /* 0x000fe2000bfc6270 */
[----:B------:R-:W4:Y:S01]  /*48b0*/  @!P2 LDG.E.U16 R69, desc[UR24][R42.64+0x100] ;  /* 0x000100182a45a981 */ /* 0x000f22000c1e1500 */
[----:B------:R-:W-:-:S02]  /*48c0*/  PRMT R74, RZ, 0x7610, R74 ;  /* 0x00007610ff4a7816 */ /* 0x000fc4000000004a */
[C---:B------:R-:W-:Y:S01]  /*48d0*/  LOP3.LUT R89, R53.reuse, 0x120, RZ, 0xfc, !PT ;  /* 0x0000012035597812 */ /* 0x040fe200078efcff */
[----:B------:R-:W4:Y:S01]  /*48e0*/  @!P3 LDG.E.U16 R77, desc[UR24][R42.64+0x140] ;  /* 0x000140182a4db981 */ /* 0x000f22000c1e1500 */
[C---:B------:R-:W-:Y:S02]  /*48f0*/  LOP3.LUT R85, R53.reuse, 0x140, RZ, 0xfc, !PT ;  /* 0x0000014035557812 */ /* 0x040fe400078efcff */
[----:B------:R-:W-:Y:S01]  /*4900*/  LOP3.LUT R78, R53, 0x160, RZ, 0xfc, !PT ;  /* 0x00000160354e7812 */ /* 0x000fe200078efcff */
[----:B------:R-:W4:Y:S01]  /*4910*/  @!P4 LDG.E.U16 R74, desc[UR24][R42.64+0x180] ;  /* 0x000180182a4ac981 */ /* 0x000f22000c1e1500 */
[----:B------:R-:W-:Y:S02]  /*4920*/  PRMT R71, RZ, 0x7610, R71 ;  /* 0x00007610ff477816 */ /* 0x000fe40000000047 */
[----:B------:R-:W-:Y:S02]  /*4930*/  ISETP.GE.AND P2, PT, R89, UR26, PT ;  /* 0x0000001a59007c0c */ /* 0x000fe4000bf46270 */
[----:B------:R-:W-:-:S02]  /*4940*/  PRMT R79, RZ, 0x7610, R79 ;  /* 0x00007610ff4f7816 */ /* 0x000fc4000000004f */
[----:B------:R-:W-:Y:S01]  /*4950*/  ISETP.GE.AND P3, PT, R85, UR26, PT ;  /* 0x0000001a55007c0c */ /* 0x000fe2000bf66270 */
[----:B------:R-:W4:Y:S01]  /*4960*/  @!P5 LDG.E.U16 R71, desc[UR24][R42.64+0x1c0] ;  /* 0x0001c0182a47d981 */ /* 0x000f22000c1e1500 */
[----:B------:R-:W-:Y:S02]  /*4970*/  ISETP.GE.AND P4, PT, R78, UR26, PT ;  /* 0x0000001a4e007c0c */ /* 0x000fe4000bf86270 */
[C---:B------:R-:W-:Y:S01]  /*4980*/  LOP3.LUT R82, R53.reuse, 0x180, RZ, 0xfc, !PT ;  /* 0x0000018035527812 */ /* 0x040fe200078efcff */
[----:B------:R-:W4:Y:S01]  /*4990*/  @!P6 LDG.E.U16 R79, desc[UR24][R42.64+0x200] ;  /* 0x000200182a4fe981 */ /* 0x000f22000c1e1500 */
[----:B------:R-:W-:Y:S02]  /*49a0*/  LOP3.LUT R67, R53, 0x1a0, RZ, 0xfc, !PT ;  /* 0x000001a035437812 */ /* 0x000fe400078efcff */
[----:B------:R-:W-:Y:S02]  /*49b0*/  PRMT R56, RZ, 0x7610, R56 ;  /* 0x00007610ff387816 */ /* 0x000fe40000000038 */
[----:B------:R-:W-:-:S02]  /*49c0*/  ISETP.GE.AND P5, PT, R82, UR26, PT ;  /* 0x0000001a52007c0c */ /* 0x000fc4000bfa6270 */
[----:B------:R-:W-:Y:S02]  /*49d0*/  PRMT R61, RZ, 0x7610, R61 ;  /* 0x00007610ff3d7816 */ /* 0x000fe4000000003d */
[----:B------:R-:W-:Y:S01]  /*49e0*/  ISETP.GE.AND P6, PT, R67, UR26, PT ;  /* 0x0000001a43007c0c */ /* 0x000fe2000bfc6270 */
[----:B------:R-:W4:Y:S01]  /*49f0*/  @!P2 LDG.E.U16 R56, desc[UR24][R42.64+0x240] ;  /* 0x000240182a38a981 */ /* 0x000f22000c1e1500 */
[----:B------:R-:W-:Y:S02]  /*4a00*/  PRMT R62, RZ, 0x7610, R62 ;  /* 0x00007610ff3e7816 */ /* 0x000fe4000000003e */
[C---:B------:R-:W-:Y:S01]  /*4a10*/  LOP3.LUT R50, R53.reuse, 0x1c0, RZ, 0xfc, !PT ;  /* 0x000001c035327812 */ /* 0x040fe200078efcff */
[----:B------:R-:W4:Y:S01]  /*4a20*/  @!P3 LDG.E.U16 R61, desc[UR24][R42.64+0x280] ;  /* 0x000280182a3db981 */ /* 0x000f22000c1e1500 */
[C---:B------:R-:W-:Y:S02]  /*4a30*/  LOP3.LUT R48, R53.reuse, 0x1e0, RZ, 0xfc, !PT ;  /* 0x000001e035307812 */ /* 0x040fe400078efcff */
[----:B------:R-:W-:Y:S01]  /*4a40*/  LOP3.LUT R46, R53, 0x200, RZ, 0xfc, !PT ;  /* 0x00000200352e7812 */ /* 0x000fe200078efcff */
[----:B------:R-:W4:Y:S01]  /*4a50*/  @!P4 LDG.E.U16 R62, desc[UR24][R42.64+0x2c0] ;  /* 0x0002c0182a3ec981 */ /* 0x000f22000c1e1500 */
[----:B------:R-:W-:-:S02]  /*4a60*/  PRMT R57, RZ, 0x7610, R57 ;  /* 0x00007610ff397816 */ /* 0x000fc40000000039 */
[----:B------:R-:W-:Y:S02]  /*4a70*/  ISETP.GE.AND P2, PT, R50, UR26, PT ;  /* 0x0000001a32007c0c */ /* 0x000fe4000bf46270 */
[----:B------:R-:W-:Y:S02]  /*4a80*/  PRMT R112, RZ, 0x7610, R112 ;  /* 0x00007610ff707816 */ /* 0x000fe40000000070 */
[----:B------:R-:W-:Y:S01]  /*4a90*/  ISETP.GE.AND P3, PT, R48, UR26, PT ;  /* 0x0000001a30007c0c */ /* 0x000fe2000bf66270 */
[----:B------:R-:W4:Y:S01]  /*4aa0*/  @!P5 LDG.E.U16 R57, desc[UR24][R42.64+0x300] ;  /* 0x000300182a39d981 */ /* 0x000f22000c1e1500 */
[----:B------:R-:W-:Y:S02]  /*4ab0*/  PRMT R59, RZ, 0x7610, R59 ;  /* 0x00007610ff3b7816 */ /* 0x000fe4000000003b */
[----:B------:R-:W-:Y:S01]  /*4ac0*/  ISETP.GE.AND P4, PT, R46, UR26, PT ;  /* 0x0000001a2e007c0c */ /* 0x000fe2000bf86270 */
[----:B------:R-:W4:Y:S01]  /*4ad0*/  @!P6 LDG.E.U16 R112, desc[UR24][R42.64+0x340] ;  /* 0x000340182a70e981 */ /* 0x000f22000c1e1500 */
[----:B------:R-:W-:-:S02]  /*4ae0*/  LOP3.LUT R83, R53, 0x220, RZ, 0xfc, !PT ;  /* 0x0000022035537812 */ /* 0x000fc400078efcff */
[----:B------:R-:W-:Y:S01]  /*4af0*/  LOP3.LUT R88, R53, 0x240, RZ, 0xfc, !PT ;  /* 0x0000024035587812 */ /* 0x000fe200078efcff */
[----:B------:R-:W5:Y:S01]  /*4b00*/  @!P1 LDG.E.U16 R59, desc[UR24][R42.64] ;  /* 0x000000182a3b9981 */ /* 0x000f62000c1e1500 */
        /* <DEDUP_REMOVED lines=36> */
[----:B------:R-:W-:Y:S02]  /*4d50*/  ISETP.GE.AND P4, PT, R73, UR26, PT ;  /* 0x0000001a49007c0c */ /* 0x000fe4000bf86270 */
[C---:B------:R-:W-:Y:S01]  /*4d60*/  LOP3.LUT R72, R53.reuse, 0x360, RZ, 0xfc, !PT ;  /* 0x0000036035487812 */ /* 0x040fe200078efcff */
[----:B------:R-:W4:Y:S01]  /*4d70*/  @!P6 LDG.E.U16 R101, desc[UR24][R42.64+0x5c0] ;  /* 0x0005c0182a65e981 */ /* 0x000f22000c1e1500 */
[----:B------:R-:W-:-:S02]  /*4d80*/  LOP3.LUT R68, R53, 0x380, RZ, 0xfc, !PT ;  /* 0x0000038035447812 */ /* 0x000fc400078efcff */
[----:B------:R-:W-:Y:S02]  /*4d90*/  PRMT R100, RZ, 0x7610, R100 ;  /* 0x00007610ff647816 */ /* 0x000fe40000000064 */
[----:B------:R-:W-:Y:S02]  /*4da0*/  ISETP.GE.AND P5, PT, R72, UR26, PT ;  /* 0x0000001a48007c0c */ /* 0x000fe4000bfa6270 */
[----:B------:R-:W-:Y:S02]  /*4db0*/  PRMT R99, RZ, 0x7610, R99 ;  /* 0x00007610ff637816 */ /* 0x000fe40000000063 */
[----:B------:R-:W-:Y:S01]  /*4dc0*/  ISETP.GE.AND P6, PT, R68, UR26, PT ;  /* 0x0000001a44007c0c */ /* 0x000fe2000bfc6270 */
[----:B------:R-:W4:Y:S01]  /*4dd0*/  @!P2 LDG.E.U16 R100, desc[UR24][R42.64+0x600] ;  /* 0x000600182a64a981 */ /* 0x000f22000c1e1500 */
[----:B------:R-:W-:Y:S02]  /*4de0*/  PRMT R49, RZ, 0x7610, R49 ;  /* 0x00007610ff317816 */ /* 0x000fe40000000031 */
[C---:B------:R-:W-:Y:S01]  /*4df0*/  LOP3.LUT R58, R53.reuse, 0x3a0, RZ, 0xfc, !PT ;  /* 0x000003a0353a7812 */ /* 0x040fe200078efcff */
[----:B------:R-:W4:Y:S01]  /*4e00*/  @!P3 LDG.E.U16 R99, desc[UR24][R42.64+0x640] ;  /* 0x000640182a63b981 */ /* 0x000f22000c1e1500 */
[----:B------:R-:W-:-:S02]  /*4e10*/  LOP3.LUT R65, R53, 0x3c0, RZ, 0xfc, !PT ;  /* 0x000003c035417812 */ /* 0x000fc400078efcff */
[----:B------:R-:W-:Y:S01]  /*4e20*/  LOP3.LUT R63, R52, 0x3e0, RZ, 0xfc, !PT ;  /* 0x000003e0343f7812 */ /* 0x000fe200078efcff */
[----:B------:R-:W4:Y:S01]  /*4e30*/  @!P4 LDG.E.U16 R49, desc[UR24][R42.64+0x680] ;  /* 0x000680182a31c981 */ /* 0x000f22000c1e1500 */
[----:B------:R-:W-:Y:S02]  /*4e40*/  PRMT R51, RZ, 0x7610, R51 ;  /* 0x00007610ff337816 */ /* 0x000fe40000000033 */
[----:B------:R-:W-:Y:S02]  /*4e50*/  ISETP.GE.AND P2, PT, R58, UR26, PT ;  /* 0x0000001a3a007c0c */ /* 0x000fe4000bf46270 */
[----:B------:R-:W-:Y:S02]  /*4e60*/  ISETP.GE.AND P3, PT, R65, UR26, PT ;  /* 0x0000001a41007c0c */ /* 0x000fe4000bf66270 */
[----:B------:R-:W-:Y:S01]  /*4e70*/  PRMT R47, RZ, 0x7610, R47 ;  /* 0x00007610ff2f7816 */ /* 0x000fe2000000002f */
[----:B------:R-:W4:Y:S01]  /*4e80*/  @!P5 LDG.E.U16 R51, desc[UR24][R42.64+0x6c0] ;  /* 0x0006c0182a33d981 */ /* 0x000f22000c1e1500 */
[----:B------:R-:W-:-:S02]  /*4e90*/  ISETP.GE.AND P4, PT, R63, UR26, PT ;  /* 0x0000001a3f007c0c */ /* 0x000fc4000bf86270 */
[----:B------:R-:W-:Y:S02]  /*4ea0*/  PRMT R98, RZ, 0x7610, R98 ;  /* 0x00007610ff627816 */ /* 0x000fe40000000062 */
[----:B------:R-:W4:Y:S01]  /*4eb0*/  @!P6 LDG.E.U16 R47, desc[UR24][R42.64+0x700] ;  /* 0x000700182a2fe981 */ /* 0x000f22000c1e1500 */
[----:B------:R-:W-:Y:S02]  /*4ec0*/  PRMT R96, RZ, 0x7610, R96 ;  /* 0x00007610ff607816 */ /* 0x000fe40000000060 */
[----:B------:R-:W-:Y:S01]  /*4ed0*/  PRMT R97, RZ, 0x7610, R97 ;  /* 0x00007610ff617816 */ /* 0x000fe20000000061 */
[----:B------:R-:W4:Y:S04]  /*4ee0*/  @!P2 LDG.E.U16 R98, desc[UR24][R42.64+0x740] ;  /* 0x000740182a62a981 */ /* 0x000f28000c1e1500 */
[----:B------:R-:W4:Y:S04]  /*4ef0*/  @!P3 LDG.E.U16 R96, desc[UR24][R42.64+0x780] ;  /* 0x000780182a60b981 */ /* 0x000f28000c1e1500 */
[----:B------:R0:W4:Y:S01]  /*4f00*/  @!P4 LDG.E.U16 R97, desc[UR24][R42.64+0x7c0] ;  /* 0x0007c0182a61c981 */ /* 0x000122000c1e1500 */
[----:B------:R-:W1:Y:S01]  /*4f10*/  S2R R146, SR_LANEID ;  /* 0x0000000000927919 */ /* 0x000e620000000000 */
[----:B------:R-:W0:Y:S01]  /*4f20*/  S2UR UR12, SR_CgaCtaId ;  /* 0x00000000000c79c3 */ /* 0x000e220000008800 */
[----:B------:R-:W-:Y:S01]  /*4f30*/  USHF.L.U32 UR27, UR6, 0xc, URZ ;  /* 0x0000000c061b7899 */ /* 0x000fe200080006ff */
[----:B------:R-:W-:Y:S01]  /*4f40*/  LOP3.LUT R55, R34, 0x3e0, RZ, 0xc0, !PT ;  /* 0x000003e022377812 */ /* 0x000fe200078ec0ff */
[----:B------:R-:W-:-:S02]  /*4f50*/  UMOV UR15, UR38 ;  /* 0x00000026000f7c82 */ /* 0x000fc40008000000 */
[----:B------:R-:W-:Y:S01]  /*4f60*/  ULEA UR27, UR15, -UR27, 0x1 ;  /* 0x8000001b0f1b7291 */ /* 0x000fe2000f8e08ff */
[----:B------:R-:W-:Y:S01]  /*4f70*/  MOV R107, UR36 ;  /* 0x00000024006b7c02 */ /* 0x000fe20008000f00 */
[----:B------:R-:W-:-:S04]  /*4f80*/  UMOV UR23, 0x400 ;  /* 0x0000040000177882 */ /* 0x000fc80000000000 */
[----:B------:R-:W-:Y:S01]  /*4f90*/  ISETP.GE.AND P2, PT, R53, UR27, PT ;  /* 0x0000001b35007c0c */ /* 0x000fe2000bf46270 */
[----:B------:R-:W-:Y:S01]  /*4fa0*/  IMAD.U32 R113, RZ, RZ, UR37 ;  /* 0x00000025ff717e24 */ /* 0x000fe2000f8e00ff */
[----:B------:R-:W-:Y:S01]  /*4fb0*/  ISETP.GE.AND P3, PT, R86, UR27, PT ;  /* 0x0000001b56007c0c */ /* 0x000fe2000bf66270 */
[----:B------:R-:W-:-:S04]  /*4fc0*/  IMAD.WIDE.U32 R40, R107, UR7, R40 ;  /* 0x000000076b287c25 */ /* 0x000fc8000f8e0028 */
[----:B------:R-:W-:Y:S01]  /*4fd0*/  IMAD R41, R113, UR7, R41 ;  /* 0x0000000771297c24 */ /* 0x000fe2000f8e0229 */
[----:B-1----:R-:W-:Y:S01]  /*4fe0*/  IADD3 R64, PT, PT, R55, R146, RZ ;  /* 0x0000009237407210 */ /* 0x002fe20007ffe0ff */
[----:B0-----:R-:W-:-:S04]  /*4ff0*/  ULEA UR23, UR12, UR23, 0x18 ;  /* 0x000000170c177291 */ /* 0x001fc8000f8ec0ff */
[----:B------:R-:W-:-:S04]  /*5000*/  IMAD R53, R55, 0x1f, R64 ;  /* 0x0000001f37357824 */ /* 0x000fc800078e0240 */
[C---:B------:R-:W-:Y:S01]  /*5010*/  VIADD R86, R53.reuse, 0x40 ;  /* 0x0000004035567836 */ /* 0x040fe20000000000 */
[C---:B------:R-:W-:Y:S02]  /*5020*/  IADD3 R94, PT, PT, R53.reuse, 0x20, RZ ;  /* 0x00000020355e7810 */ /* 0x040fe40007ffe0ff */
[CC--:B------:R-:W-:Y:S02]  /*5030*/  LEA.HI.SX32 R117, R53.reuse, R53.reuse, 0x1b ;  /* 0x0000003535757211 */ /* 0x0c0fe400078fdaff */
[C---:B------:R-:W-:Y:S02]  /*5040*/  IADD3 R140, PT, PT, R53.reuse, 0x60, RZ ;  /* 0x00000060358c7810 */ /* 0x040fe40007ffe0ff */
[----:B------:R-:W-:Y:S02]  /*5050*/  LEA R54, P4, R40, UR20, 0x1 ;  /* 0x0000001428367c11 */ /* 0x000fe4000f8808ff */
[----:B------:R-:W-:Y:S01]  /*5060*/  LEA.HI.SX32 R94, R94, R53, 0x1b ;  /* 0x000000355e5e7211 */ /* 0x000fe200078fdaff */
[----:B------:R-:W-:Y:S01]  /*5070*/  VIADD R136, R53, 0xa0 ;  /* 0x000000a035887836 */ /* 0x000fe20000000000 */
[----:B------:R-:W-:-:S02]  /*5080*/  LEA R117, R117, UR23, 0x1 ;  /* 0x0000001775757c11 */ /* 0x000fc4000f8e08ff */
[-C--:B------:R-:W-:Y:S02]  /*5090*/  LEA.HI.SX32 R86, R86, R53.reuse, 0x1b ;  /* 0x0000003556567211 */ /* 0x080fe400078fdaff */
[C---:B------:R-:W-:Y:S01]  /*50a0*/  IADD3 R138, PT, PT, R53.reuse, 0x80, RZ ;  /* 0x00000080358a7810 */ /* 0x040fe20007ffe0ff */
[C---:B------:R-:W-:Y:S01]  /*50b0*/  VIADD R130, R53.reuse, 0x100 ;  /* 0x0000010035827836 */ /* 0x040fe20000000000 */
[----:B------:R-:W-:Y:S01]  /*50c0*/  LEA.HI.SX32 R140, R140, R53, 0x1b ;  /* 0x000000358c8c7211 */ /* 0x000fe200078fdaff */
[C---:B------:R-:W-:Y:S01]  /*50d0*/  VIADD R124, R53.reuse, 0x160 ;  /* 0x00000160357c7836 */ /* 0x040fe20000000000 */
[----:B------:R-:W-:Y:S01]  /*50e0*/  LEA.HI.X R55, R40, UR22, R41, 0x1, P4 ;  /* 0x0000001628377c11 */ /* 0x000fe2000a0f0c29 */
[C---:B------:R-:W-:Y:S01]  /*50f0*/  VIADD R115, R53.reuse, 0x1c0 ;  /* 0x000001c035737836 */ /* 0x040fe20000000000 */
[C---:B------:R-:W-:Y:S01]  /*5100*/  IADD3 R134, PT, PT, R53.reuse, 0xc0, RZ ;  /* 0x000000c035867810 */ /* 0x040fe20007ffe0ff */
[C---:B------:R-:W-:Y:S01]  /*5110*/  VIADD R137, R53.reuse, 0x220 ;  /* 0x0000022035897836 */ /* 0x040fe20000000000 */
[----:B------:R-:W-:Y:S01]  /*5120*/  LEA R94, R94, UR23, 0x1 ;  /* 0x000000175e5e7c11 */ /* 0x000fe2000f8e08ff */
[C---:B------:R-:W-:Y:S01]  /*5130*/  VIADD R43, R53.reuse, 0x280 ;  /* 0x00000280352b7836 */ /* 0x040fe20000000000 */
[C---:B------:R-:W-:Y:S01]  /*5140*/  IADD3 R132, PT, PT, R53.reuse, 0xe0, RZ ;  /* 0x000000e035847810 */ /* 0x040fe20007ffe0ff */
[C---:B------:R-:W-:Y:S01]  /*5150*/  VIADD R133, R53.reuse, 0x2e0 ;  /* 0x000002e035857836 */ /* 0x040fe20000000000 */
[C---:B------:R-:W-:Y:S01]  /*5160*/  IADD3 R128, PT, PT, R53.reuse, 0x120, RZ ;  /* 0x0000012035807810 */ /* 0x040fe20007ffe0ff */
[C---:B------:R-:W-:Y:S01]  /*5170*/  VIADD R127, R53.reuse, 0x340 ;  /* 0x00000340357f7836 */ /* 0x040fe20000000000 */
[C---:B------:R-:W-:Y:S01]  /*5180*/  IADD3 R126, PT, PT, R53.reuse, 0x140, RZ ;  /* 0x00000140357e7810 */ /* 0x040fe20007ffe0ff */
[C---:B------:R-:W-:Y:S01]  /*5190*/  VIADD R107, R53.reuse, 0x3a0 ;  /* 0x000003a0356b7836 */ /* 0x040fe20000000000 */
[----:B------:R-:W-:-:S02]  /*51a0*/  IADD3 R122, PT, PT, R53, 0x180, RZ ;  /* 0x00000180357a7810 */ /* 0x000fc40007ffe0ff */
[C---:B------:R-:W-:Y:S02]  /*51b0*/  IADD3 R116, PT, PT, R53.reuse, 0x1a0, RZ ;  /* 0x000001a035747810 */ /* 0x040fe40007ffe0ff */
[C---:B------:R-:W-:Y:S02]  /*51c0*/  IADD3 R114, PT, PT, R53.reuse, 0x1e0, RZ ;  /* 0x000001e035727810 */ /* 0x040fe40007ffe0ff */
[C---:B------:R-:W-:Y:S02]  /*51d0*/  IADD3 R113, PT, PT, R53.reuse, 0x200, RZ ;  /* 0x0000020035717810 */ /* 0x040fe40007ffe0ff */
[C---:B------:R-:W-:Y:S02]  /*51e0*/  IADD3 R139, PT, PT, R53.reuse, 0x240, RZ ;  /* 0x00000240358b7810 */ /* 0x040fe40007ffe0ff */
[C---:B------:R-:W-:Y:S02]  /*51f0*/  IADD3 R141, PT, PT, R53.reuse, 0x260, RZ ;  /* 0x00000260358d7810 */ /* 0x040fe40007ffe0ff */
[----:B------:R-:W-:-:S02]  /*5200*/  IADD3 R42, PT, PT, R53, 0x2a0, RZ ;  /* 0x000002a0352a7810 */ /* 0x000fc40007ffe0ff */
[C---:B------:R-:W-:Y:S02]  /*5210*/  IADD3 R135, PT, PT, R53.reuse, 0x2c0, RZ ;  /* 0x000002c035877810 */ /* 0x040fe40007ffe0ff */
[C---:B------:R-:W-:Y:S02]  /*5220*/  IADD3 R131, PT, PT, R53.reuse, 0x300, RZ ;  /* 0x0000030035837810 */ /* 0x040fe40007ffe0ff */
[C---:B------:R-:W-:Y:S02]  /*5230*/  IADD3 R129, PT, PT, R53.reuse, 0x320, RZ ;  /* 0x0000032035817810 */ /* 0x040fe40007ffe0ff */
[C---:B------:R-:W-:Y:S02]  /*5240*/  IADD3 R125, PT, PT, R53.reuse, 0x360, RZ ;  /* 0x00000360357d7810 */ /* 0x040fe40007ffe0ff */
[C---:B------:R-:W-:Y:S02]  /*5250*/  IADD3 R123, PT, PT, R53.reuse, 0x380, RZ ;  /* 0x00000380357b7810 */ /* 0x040fe40007ffe0ff */
[----:B------:R-:W-:-:S02]  /*5260*/  IADD3 R41, PT, PT, R53, 0x3c0, RZ ;  /* 0x000003c035297810 */ /* 0x000fc40007ffe0ff */
[----:B------:R-:W-:Y:S02]  /*5270*/  IADD3 R40, PT, PT, R53, 0x3e0, RZ ;  /* 0x000003e035287810 */ /* 0x000fe40007ffe0ff */
[----:B------:R-:W-:Y:S02]  /*5280*/  LEA R86, R86, UR23, 0x1 ;  /* 0x0000001756567c11 */ /* 0x000fe4000f8e08ff */
        /* <DEDUP_REMOVED lines=28> */
[----:B------:R-:W-:Y:S02]  /*5450*/  LEA R53, R138, UR23, 0x1 ;  /* 0x000000178a357c11 */ /* 0x000fe4000f8e08ff */
[----:B------:R-:W-:Y:S01]  /*5460*/  LEA R137, R137, UR23, 0x1 ;  /* 0x0000001789897c11 */ /* 0x000fe2000f8e08ff */
[----:B------:R-:W-:Y:S01]  /*5470*/  UMOV UR12, UR8 ;  /* 0x00000008000c7c82 */ /* 0x000fe20008000000 */
[----:B------:R-:W-:Y:S01]  /*5480*/  LEA R139, R139, UR23, 0x1 ;  /* 0x000000178b8b7c11 */ /* 0x000fe2000f8e08ff */
[----:B------:R-:W-:Y:S01]  /*5490*/  UMOV UR13, UR14 ;  /* 0x0000000e000d7c82 */ /* 0x000fe20008000000 */
[----:B------:R-:W-:Y:S01]  /*54a0*/  LEA R141, R141, UR23, 0x1 ;  /* 0x000000178d8d7c11 */ /* 0x000fe2000f8e08ff */
[----:B------:R-:W-:Y:S01]  /*54b0*/  UIMAD.WIDE.U32 UR12, UR7, UR34, UR12 ;  /* 0x00000022070c72a5 */ /* 0x000fe2000f8e000c */
[----:B------:R-:W-:Y:S01]  /*54c0*/  LEA R43, R43, UR23, 0x1 ;  /* 0x000000172b2b7c11 */ /* 0x000fe2000f8e08ff */
[----:B-----5:R0:W-:Y:S04]  /*54d0*/  STS.U16 [R117], R59 ;  /* 0x0000003b75007388 */ /* 0x0201e80000000400 */
[----:B------:R1:W-:Y:S01]  /*54e0*/  STS.U16 [R94+0x40], R87 ;  /* 0x000040575e007388 */ /* 0x0003e20000000400 */
[----:B0-----:R-:W-:-:S03]  /*54f0*/  LEA R59, R140, UR23, 0x1 ;  /* 0x000000178c3b7c11 */ /* 0x001fc6000f8e08ff */
[----:B---3--:R0:W-:Y:S01]  /*5500*/  STS.U16 [R86+0x80], R0 ;  /* 0x0000800056007388 */ /* 0x0081e20000000400 */
[----:B-1----:R-:W-:-:S03]  /*5510*/  LEA R87, R134, UR23, 0x1 ;  /* 0x0000001786577c11 */ /* 0x002fc6000f8e08ff */
[----:B--2---:R1:W-:Y:S01]  /*5520*/  STS.U16 [R59+0xc0], R66 ;  /* 0x0000c0423b007388 */ /* 0x0043e20000000400 */
[----:B0-----:R-:W-:-:S03]  /*5530*/  LEA R0, R136, UR23, 0x1 ;  /* 0x0000001788007c11 */ /* 0x001fc6000f8e08ff */
[----:B----4-:R0:W-:Y:S01]  /*5540*/  STS.U16 [R53+0x100], R69 ;  /* 0x0001004535007388 */ /* 0x0101e20000000400 */
[----:B-1----:R-:W-:-:S03]  /*5550*/  LEA R66, R132, UR23, 0x1 ;  /* 0x0000001784427c11 */ /* 0x002fc6000f8e08ff */
[----:B------:R1:W-:Y:S04]  /*5560*/  STS.U16 [R0+0x140], R77 ;  /* 0x0001404d00007388 */ /* 0x0003e80000000400 */
[----:B------:R2:W-:Y:S01]  /*5570*/  STS.U16 [R87+0x180], R74 ;  /* 0x0001804a57007388 */ /* 0x0005e20000000400 */
[----:B0-----:R-:W-:-:S03]  /*5580*/  LEA R69, R130, UR23, 0x1 ;  /* 0x0000001782457c11 */ /* 0x001fc6000f8e08ff */
[----:B------:R0:W-:Y:S01]  /*5590*/  STS.U16 [R66+0x1c0], R71 ;  /* 0x0001c04742007388 */ /* 0x0001e20000000400 */
[----:B-1----:R-:W-:-:S03]  /*55a0*/  LEA R77, R124, UR23, 0x1 ;  /* 0x000000177c4d7c11 */ /* 0x002fc6000f8e08ff */
[----:B------:R1:W-:Y:S01]  /*55b0*/  STS.U16 [R69+0x200], R79 ;  /* 0x0002004f45007388 */ /* 0x0003e20000000400 */
[----:B--2---:R-:W-:Y:S02]  /*55c0*/  LEA R74, R126, UR23, 0x1 ;  /* 0x000000177e4a7c11 */ /* 0x004fe4000f8e08ff */
[----:B0-----:R-:W-:Y:S02]  /*55d0*/  LEA R71, R128, UR23, 0x1 ;  /* 0x0000001780477c11 */ /* 0x001fe4000f8e08ff */
[----:B-1----:R-:W-:-:S03]  /*55e0*/  LEA R79, R122, UR23, 0x1 ;  /* 0x000000177a4f7c11 */ /* 0x002fc6000f8e08ff */
[----:B------:R0:W-:Y:S04]  /*55f0*/  STS.U16 [R71+0x240], R56 ;  /* 0x0002403847007388 */ /* 0x0001e80000000400 */
[----:B------:R1:W-:Y:S04]  /*5600*/  STS.U16 [R74+0x280], R61 ;  /* 0x0002803d4a007388 */ /* 0x0003e80000000400 */
[----:B------:R2:W-:Y:S01]  /*5610*/  STS.U16 [R77+0x2c0], R62 ;  /* 0x0002c03e4d007388 */ /* 0x0005e20000000400 */
[----:B0-----:R-:W-:-:S03]  /*5620*/  LEA R56, R116, UR23, 0x1 ;  /* 0x0000001774387c11 */ /* 0x001fc6000f8e08ff */
[----:B------:R0:W-:Y:S01]  /*5630*/  STS.U16 [R79+0x300], R57 ;  /* 0x000300394f007388 */ /* 0x0001e20000000400 */
[----:B-1----:R-:W-:-:S03]  /*5640*/  LEA R61, R114, UR23, 0x1 ;  /* 0x00000017723d7c11 */ /* 0x002fc6000f8e08ff */
[----:B------:R-:W-:Y:S01]  /*5650*/  STS.U16 [R56+0x340], R112 ;  /* 0x0003407038007388 */ /* 0x000fe20000000400 */
[----:B--2---:R-:W-:Y:S02]  /*5660*/  LEA R62, R113, UR23, 0x1 ;  /* 0x00000017713e7c11 */ /* 0x004fe4000f8e08ff */
[----:B0-----:R-:W-:Y:S02]  /*5670*/  LEA R57, R115, UR23, 0x1 ;  /* 0x0000001773397c11 */ /* 0x001fe4000f8e08ff */
[----:B------:R-:W-:-:S03]  /*5680*/  LEA R42, R42, UR23, 0x1 ;  /* 0x000000172a2a7c11 */ /* 0x000fc6000f8e08ff */
[----:B------:R-:W-:Y:S01]  /*5690*/  STS.U16 [R57+0x380], R109 ;  /* 0x0003806d39007388 */ /* 0x000fe20000000400 */
[----:B------:R-:W-:-:S03]  /*56a0*/  LEA R135, R135, UR23, 0x1 ;  /* 0x0000001787877c11 */ /* 0x000fc6000f8e08ff */
[----:B------:R-:W-:Y:S01]  /*56b0*/  STS.U16 [R61+0x3c0], R111 ;  /* 0x0003c06f3d007388 */ /* 0x000fe20000000400 */
[----:B------:R-:W-:-:S03]  /*56c0*/  LEA R133, R133, UR23, 0x1 ;  /* 0x0000001785857c11 */ /* 0x000fc6000f8e08ff */
[----:B------:R-:W-:Y:S01]  /*56d0*/  STS.U16 [R62+0x400], R110 ;  /* 0x0004006e3e007388 */ /* 0x000fe20000000400 */
[----:B------:R-:W-:-:S03]  /*56e0*/  LEA R131, R131, UR23, 0x1 ;  /* 0x0000001783837c11 */ /* 0x000fc6000f8e08ff */
[----:B------:R-:W-:Y:S01]  /*56f0*/  STS.U16 [R137+0x440], R108 ;  /* 0x0004406c89007388 */ /* 0x000fe20000000400 */
[----:B------:R-:W-:Y:S01]  /*5700*/  LEA R129, R129, UR23, 0x1 ;  /* 0x0000001781817c11 */ /* 0x000fe2000f8e08ff */
[----:B------:R-:W-:Y:S02]  /*5710*/  UIMAD UR13, UR7, UR35, UR13 ;  /* 0x00000023070d72a4 */ /* 0x000fe4000f8e020d */
[----:B------:R-:W-:Y:S01]  /*5720*/  STS.U16 [R139+0x480], R106 ;  /* 0x0004806a8b007388 */ /* 0x000fe20000000400 */
[----:B------:R-:W-:Y:S01]  /*5730*/  ULEA UR39, UP0, UR12, UR32, 0x3 ;  /* 0x000000200c277291 */ /* 0x000fe2000f8018ff */
[----:B------:R-:W-:Y:S02]  /*5740*/  LEA R127, R127, UR23, 0x1 ;  /* 0x000000177f7f7c11 */ /* 0x000fe4000f8e08ff */
[----:B------:R-:W-:Y:S01]  /*5750*/  STS.U16 [R141+0x4c0], R103 ;  /* 0x0004c0678d007388 */ /* 0x000fe20000000400 */
[----:B------:R-:W-:-:S03]  /*5760*/  LEA R125, R125, UR23, 0x1 ;  /* 0x000000177d7d7c11 */ /* 0x000fc6000f8e08ff */
[----:B------:R-:W-:Y:S01]  /*5770*/  STS.U16 [R43+0x500], R104 ;  /* 0x000500682b007388 */ /* 0x000fe20000000400 */
[----:B------:R-:W-:-:S03]  /*5780*/  LEA R123, R123, UR23, 0x1 ;  /* 0x000000177b7b7c11 */ /* 0x000fc6000f8e08ff */
[----:B------:R-:W-:Y:S01]  /*5790*/  STS.U16 [R42+0x540], R105 ;  /* 0x000540692a007388 */ /* 0x000fe20000000400 */
[----:B------:R-:W-:-:S03]  /*57a0*/  ULEA.HI.X UR12, UR12, UR33, UR13, 0x3, UP0 ;  /* 0x000000210c0c7291 */ /* 0x000fc600080f1c0d */
[----:B------:R-:W-:Y:S04]  /*57b0*/  STS.U16 [R135+0x580], R102 ;  /* 0x0005806687007388 */ /* 0x000fe80000000400 */
[----:B------:R-:W-:Y:S04]  /*57c0*/  STS.U16 [R133+0x5c0], R101 ;  /* 0x0005c06585007388 */ /* 0x000fe80000000400 */
[----:B------:R-:W-:Y:S04]  /*57d0*/  STS.U16 [R131+0x600], R100 ;  /* 0x0006006483007388 */ /* 0x000fe80000000400 */
[----:B------:R-:W-:Y:S04]  /*57e0*/  STS.U16 [R129+0x640], R99 ;  /* 0x0006406381007388 */ /* 0x000fe80000000400 */
[----:B------:R0:W-:Y:S04]  /*57f0*/  STS.U16 [R127+0x680], R49 ;  /* 0x000680317f007388 */ /* 0x0001e80000000400 */
[----:B------:R1:W-:Y:S04]  /*5800*/  STS.U16 [R125+0x6c0], R51 ;  /* 0x0006c0337d007388 */ /* 0x0003e80000000400 */
[----:B------:R2:W-:Y:S01]  /*5810*/  STS.U16 [R123+0x700], R47 ;  /* 0x0007002f7b007388 */ /* 0x0005e20000000400 */
[----:B0-----:R-:W-:-:S02]  /*5820*/  LEA R49, R41, UR23, 0x1 ;  /* 0x0000001729317c11 */ /* 0x001fc4000f8e08ff */
[----:B------:R-:W-:Y:S02]  /*5830*/  MOV R41, UR12 ;  /* 0x0000000c00297c02 */ /* 0x000fe40008000f00 */
[----:B-1----:R-:W-:Y:S02]  /*5840*/  LEA R51, R107, UR23, 0x1 ;  /* 0x000000176b337c11 */ /* 0x002fe4000f8e08ff */
[----:B--2---:R-:W-:Y:S01]  /*5850*/  LEA R47, R40, UR23, 0x1 ;  /* 0x00000017282f7c11 */ /* 0x004fe2000f8e08ff */
[----:B------:R-:W-:Y:S01]  /*5860*/  IMAD.U32 R40, RZ, RZ, UR39 ;  /* 0x00000027ff287e24 */ /* 0x000fe2000f8e00ff */
[----:B------:R-:W-:Y:S01]  /*5870*/  PRMT R143, RZ, 0x7610, R143 ;  /* 0x00007610ff8f7816 */ /* 0x000fe2000000008f */
[----:B------:R0:W-:Y:S04]  /*5880*/  STS.U16 [R51+0x740], R98 ;  /* 0x0007406233007388 */ /* 0x0001e80000000400 */
[----:B------:R-:W-:Y:S04]  /*5890*/  STS.U16 [R49+0x780], R96 ;  /* 0x0007806031007388 */ /* 0x000fe80000000400 */
[----:B------:R-:W-:Y:S04]  /*58a0*/  STS.U16 [R47+0x7c0], R97 ;  /* 0x0007c0612f007388 */ /* 0x000fe80000000400 */
[----:B------:R-:W2:Y:S01]  /*58b0*/  LDG.E.64 R40, desc[UR24][R40.64] ;  /* 0x0000001828287981 */ /* 0x000ea2000c1e1b00 */
[----:B------:R-:W-:-:S03]  /*58c0*/  NOP ;  /* 0x0000000000007918 */ /* 0x000fc60000000000 */
[----:B------:R-:W3:Y:S01]  /*58d0*/  @!P2 LDG.E.U16 R143, desc[UR24][R54.64] ;  /* 0x00000018368fa981 */ /* 0x000ee2000c1e1500 */
[----:B------:R-:W-:Y:S02]  /*58e0*/  ISETP.GE.AND P2, PT, R95, UR27, PT ;  /* 0x0000001b5f007c0c */ /* 0x000fe4000bf46270 */
[----:B------:R-:W-:Y:S02]  /*58f0*/  PRMT R95, RZ, 0x7610, R95 ;  /* 0x00007610ff5f7816 */ /* 0x000fe4000000005f */
[----:B------:R-:W-:-:S09]  /*5900*/  PRMT R109, RZ, 0x7610, R109 ;  /* 0x00007610ff6d7816 */ /* 0x000fd2000000006d */
[----:B------:R-:W4:Y:S01]  /*5910*/  @!P2 LDG.E.U16 R95, desc[UR24][R54.64+0x80] ;  /* 0x00008018365fa981 */ /* 0x000f22000c1e1500 */
[----:B------:R-:W-:Y:S02]  /*5920*/  ISETP.GE.AND P2, PT, R60, UR27, PT ;  /* 0x0000001b3c007c0c */ /* 0x000fe4000bf46270 */
[----:B------:R-:W-:-:S11]  /*5930*/  PRMT R108, RZ, 0x7610, R108 ;  /* 0x00007610ff6c7816 */ /* 0x000fd6000000006c */
[----:B------:R-:W5:Y:S01]  /*5940*/  @!P2 LDG.E.U16 R109, desc[UR24][R54.64+0xc0] ;  /* 0x0000c018366da981 */ /* 0x000f62000c1e1500 */
[----:B------:R-:W-:Y:S02]  /*5950*/  ISETP.GE.AND P2, PT, R92, UR27, PT ;  /* 0x0000001b5c007c0c */ /* 0x000fe4000bf46270 */
[----:B------:R-:W-:Y:S02]  /*5960*/  PRMT R142, RZ, 0x7610, R142 ;  /* 0x00007610ff8e7816 */ /* 0x000fe4000000008e */
[----:B------:R-:W-:-:S04]  /*5970*/  PRMT R99, RZ, 0x7610, R99 ;  /* 0x00007610ff637816 */ /* 0x000fc80000000063 */
[----:B------:R-:W2:Y:S05]  /*5980*/  @!P3 LDG.E.U16 R142, desc[UR24][R54.64+0x40] ;  /* 0x00004018368eb981 */ /* 0x000eaa000c1e1500 */
[----:B------:R-:W5:Y:S01]  /*5990*/  @!P2 LDG.E.U16 R108, desc[UR24][R54.64+0x140] ;  /* 0x00014018366ca981 */ /* 0x000f62000c1e1500 */
[----:B------:R-:W-:Y:S02]  /*59a0*/  ISETP.GE.AND P2, PT, R91, UR27, PT ;  /* 0x0000001b5b007c0c */ /* 0x000fe4000bf46270 */
[----:B------:R-:W-:Y:S02]  /*59b0*/  ISETP.GE.AND P3, PT, R93, UR27, PT ;  /* 0x0000001b5d007c0c */ /* 0x000fe4000bf66270 */
[----:B------:R-:W-:-:S09]  /*59c0*/  PRMT R60, RZ, 0x7610, R60 ;  /* 0x00007610ff3c7816 */ /* 0x000fd2000000003c */
[----:B------:R-:W5:Y:S01]  /*59d0*/  @!P2 LDG.E.U16 R99, desc[UR24][R54.64+0x180] ;  /* 0x000180183663a981 */ /* 0x000f62000c1e1500 */
[----:B------:R-:W-:-:S03]  /*59e0*/  ISETP.GE.AND P2, PT, R70, UR27, PT ;  /* 0x0000001b46007c0c */ /* 0x000fc6000bf46270 */
[----:B------:R-:W5:Y:S01]  /*59f0*/  @!P3 LDG.E.U16 R60, desc[UR24][R54.64+0x100] ;  /* 0x00010018363cb981 */ /* 0x000f62000c1e1500 */
[----:B------:R-:W-:Y:S02]  /*5a00*/  ISETP.GE.AND P3, PT, R90, UR27, PT ;  /* 0x0000001b5a007c0c */ /* 0x000fe4000bf66270 */
[----:B------:R-:W-:Y:S02]  /*5a10*/  PRMT R70, RZ, 0x7610, R70 ;  /* 0x00007610ff467816 */ /* 0x000fe40000000046 */
[----:B------:R-:W-:-:S05]  /*5a20*/  PRMT R91, RZ, 0x7610, R91 ;  /* 0x00007610ff5b7816 */ /* 0x000fca000000005b */
        /* <DEDUP_REMOVED lines=9> */
[----:B------:R-:W-:Y:S02]  /*5ac0*/  PRMT R78, RZ, 0x7610, R78 ;  /* 0x00007610ff4e7816 */ /* 0x000fe4000000004e */
[----:B------:R-:W-:Y:S02]  /*5ad0*/  ISETP.GE.AND P3, PT, R82, UR27, PT ;  /* 0x0000001b52007c0c */ /* 0x000fe4000bf66270 */
[----:B------:R-:W-:-:S05]  /*5ae0*/  PRMT R82, RZ, 0x7610, R82 ;  /* 0x00007610ff527816 */ /* 0x000fca0000000052 */
[----:B------:R-:W5:Y:S06]  /*5af0*/  @!P2 LDG.E.U16 R78, desc[UR24][R54.64+0x2c0] ;  /* 0x0002c018364ea981 */ /* 0x000f6c000c1e1500 */
[----:B------:R-:W5:Y:S01]  /*5b00*/  @!P3 LDG.E.U16 R82, desc[UR24][R54.64+0x300] ;  /* 0x000300183652b981 */ /* 0x000f62000c1e1500 */
[----:B------:R-:W-:Y:S01]  /*5b10*/  USHF.L.U32 UR12, UR6, 0xc, URZ ;  /* 0x0000000c060c7899 */ /* 0x000fe200080006ff */
[----:B------:R-:W1:Y:S03]  /*5b20*/  S2R R145, SR_TID.X ;  /* 0x0000000000917919 */ /* 0x000e660000002100 */
[----:B------:R-:W-:-:S06]  /*5b30*/  ULEA UR12, UR15, -UR12, 0x1 ;  /* 0x8000000c0f0c7291 */ /* 0x000fcc000f8e08ff */
[----:B------:R-:W-:Y:S02]  /*5b40*/  ISETP.GE.AND P2, PT, R83, UR12, PT ;  /* 0x0000000c53007c0c */ /* 0x000fe4000bf46270 */
[----:B------:R-:W-:Y:S02]  /*5b50*/  PRMT R138, RZ, 0x7610, R138 ;  /* 0x00007610ff8a7816 */ /* 0x000fe4000000008a */
[----:B------:R-:W-:Y:S02]  /*5b60*/  ISETP.GE.AND P5, PT, R84, UR12, PT ;  /* 0x0000000c54007c0c */ /* 0x000fe4000bfa6270 */
[----:B------:R-:W-:Y:S02]  /*5b70*/  ISETP.GE.AND P6, PT, R88, UR12, PT ;  /* 0x0000000c58007c0c */ /* 0x000fe4000bfc6270 */
[----:B------:R-:W-:-:S05]  /*5b80*/  ISETP.GE.AND P4, PT, R44, UR12, PT ;  /* 0x0000000c2c007c0c */ /* 0x000fca000bf86270 */
[----:B------:R-:W5:Y:S01]  /*5b90*/  @!P2 LDG.E.U16 R138, desc[UR24][R54.64+0x440] ;  /* 0x00044018368aa981 */ /* 0x000f62000c1e1500 */
[----:B------:R-:W-:Y:S02]  /*5ba0*/  ISETP.GE.AND P2, PT, R80, UR12, PT ;  /* 0x0000000c50007c0c */ /* 0x000fe4000bf46270 */
[----:B------:R-:W-:Y:S02]  /*5bb0*/  PRMT R140, RZ, 0x7610, R140 ;  /* 0x00007610ff8c7816 */ /* 0x000fe4000000008c */
[----:B------:R-:W-:Y:S02]  /*5bc0*/  PRMT R44, RZ, 0x7610, R44 ;  /* 0x00007610ff2c7816 */ /* 0x000fe4000000002c */
[----:B------:R-:W-:Y:S02]  /*5bd0*/  PRMT R134, RZ, 0x7610, R134 ;  /* 0x00007610ff867816 */ /* 0x000fe40000000086 */
[----:B------:R-:W5:Y:S01]  /*5be0*/  @!P5 LDG.E.U16 R140, desc[UR24][R54.64+0x4c0] ;  /* 0x0004c018368cd981 */ /* 0x000f62000c1e1500 */
[----:B-1----:R-:W-:-:S03]  /*5bf0*/  @!P3 MOV R34, R145 ;  /* 0x000000910022b202 */ /* 0x002fc60000000f00 */
[----:B------:R-:W5:Y:S01]  /*5c00*/  @!P6 LDG.E.U16 R44, desc[UR24][R54.64+0x480] ;  /* 0x00048018362ce981 */ /* 0x000f62000c1e1500 */
[----:B------:R-:W-:Y:S02]  /*5c10*/  ISETP.GE.AND P5, PT, R76, UR12, PT ;  /* 0x0000000c4c007c0c */ /* 0x000fe4000bfa6270 */
[----:B------:R-:W-:Y:S01]  /*5c20*/  ISETP.GE.AND P6, PT, R45, UR12, PT ;  /* 0x0000000c2d007c0c */ /* 0x000fe2000bfc6270 */
[----:B------:R-:W-:Y:S01]  /*5c30*/  @!P3 IMAD.SHL.U32 R83, R34, 0x20, RZ ;  /* 0x000000202253b824 */ /* 0x000fe200078e00ff */
[----:B------:R-:W-:Y:S01]  /*5c40*/  PRMT R45, RZ, 0x7610, R45 ;  /* 0x00007610ff2d7816 */ /* 0x000fe2000000002d */
[----:B------:R-:W5:Y:S01]  /*5c50*/  @!P2 LDG.E.U16 R134, desc[UR24][R54.64+0x580] ;  /* 0x000580183686a981 */ /* 0x000f62000c1e1500 */
[----:B------:R-:W-:Y:S02]  /*5c60*/  ISETP.GE.AND P2, PT, R72, UR12, PT ;  /* 0x0000000c48007c0c */ /* 0x000fe4000bf46270 */
[----:B------:R-:W-:Y:S02]  /*5c70*/  @!P3 LOP3.LUT R52, R83, R34, RZ, 0xfc, !PT ;  /* 0x000000225334b212 */ /* 0x000fe400078efcff */
[----:B------:R-:W-:Y:S01]  /*5c80*/  ISETP.GE.AND P3, PT, R81, UR12, PT ;  /* 0x0000000c51007c0c */ /* 0x000fe2000bf66270 */
[----:B------:R-:W5:Y:S01]  /*5c90*/  @!P4 LDG.E.U16 R45, desc[UR24][R54.64+0x500] ;  /* 0x00050018362dc981 */ /* 0x000f62000c1e1500 */
[----:B------:R-:W-:-:S02]  /*5ca0*/  PRMT R130, RZ, 0x7610, R130 ;  /* 0x00007610ff827816 */ /* 0x000fc40000000082 */
[----:B------:R-:W-:Y:S02]  /*5cb0*/  ISETP.GE.AND P4, PT, R75, UR12, PT ;  /* 0x0000000c4b007c0c */ /* 0x000fe4000bf86270 */
[----:B------:R-:W-:Y:S02]  /*5cc0*/  PRMT R124, RZ, 0x7610, R124 ;  /* 0x00007610ff7c7816 */ /* 0x000fe4000000007c */
[----:B------:R-:W-:Y:S01]  /*5cd0*/  PRMT R136, RZ, 0x7610, R136 ;  /* 0x00007610ff887816 */ /* 0x000fe20000000088 */
[----:B------:R-:W5:Y:S01]  /*5ce0*/  @!P5 LDG.E.U16 R130, desc[UR24][R54.64+0x600] ;  /* 0x000600183682d981 */ /* 0x000f62000c1e1500 */
[----:B------:R-:W-:Y:S02]  /*5cf0*/  PRMT R132, RZ, 0x7610, R132 ;  /* 0x00007610ff847816 */ /* 0x000fe40000000084 */
[----:B------:R-:W-:Y:S01]  /*5d00*/  ISETP.GE.AND P5, PT, R67, UR27, PT ;  /* 0x0000001b43007c0c */ /* 0x000fe2000bfa6270 */
[----:B------:R-:W5:Y:S01]  /*5d10*/  @!P2 LDG.E.U16 R124, desc[UR24][R54.64+0x6c0] ;  /* 0x0006c018367ca981 */ /* 0x000f62000c1e1500 */
[----:B------:R-:W-:-:S02]  /*5d20*/  PRMT R128, RZ, 0x7610, R128 ;  /* 0x00007610ff807816 */ /* 0x000fc40000000080 */
[----:B------:R-:W-:Y:S01]  /*5d30*/  ISETP.GE.AND P2, PT, R50, UR27, PT ;  /* 0x0000001b32007c0c */ /* 0x000fe2000bf46270 */
[----:B------:R-:W5:Y:S01]  /*5d40*/  @!P3 LDG.E.U16 R136, desc[UR24][R54.64+0x540] ;  /* 0x000540183688b981 */ /* 0x000f62000c1e1500 */
[----:B------:R-:W-:-:S03]  /*5d50*/  ISETP.GE.AND P3, PT, R73, UR12, PT ;  /* 0x0000000c49007c0c */ /* 0x000fc6000bf66270 */
[----:B------:R-:W5:Y:S01]  /*5d60*/  @!P6 LDG.E.U16 R132, desc[UR24][R54.64+0x5c0] ;  /* 0x0005c0183684e981 */ /* 0x000f62000c1e1500 */
[----:B------:R-:W-:Y:S02]  /*5d70*/  ISETP.GE.AND P6, PT, R68, UR12, PT ;  /* 0x0000000c44007c0c */ /* 0x000fe4000bfc6270 */
[----:B------:R-:W-:Y:S01]  /*5d80*/  PRMT R115, RZ, 0x7610, R115 ;  /* 0x00007610ff737816 */ /* 0x000fe20000000073 */
[----:B------:R-:W5:Y:S01]  /*5d90*/  @!P4 LDG.E.U16 R128, desc[UR24][R54.64+0x640] ;  /* 0x000640183680c981 */ /* 0x000f62000c1e1500 */
[----:B------:R-:W-:Y:S02]  /*5da0*/  ISETP.GE.AND P4, PT, R58, UR12, PT ;  /* 0x0000000c3a007c0c */ /* 0x000fe4000bf86270 */
[----:B------:R-:W-:Y:S02]  /*5db0*/  PRMT R58, RZ, 0x7610, R58 ;  /* 0x00007610ff3a7816 */ /* 0x000fe4000000003a */
[----:B------:R-:W-:Y:S01]  /*5dc0*/  PRMT R126, RZ, 0x7610, R126 ;  /* 0x00007610ff7e7816 */ /* 0x000fe2000000007e */
[----:B------:R-:W5:Y:S01]  /*5dd0*/  @!P5 LDG.E.U16 R115, desc[UR24][R54.64+0x340] ;  /* 0x000340183673d981 */ /* 0x000f62000c1e1500 */
[----:B------:R-:W-:-:S03]  /*5de0*/  PRMT R122, RZ, 0x7610, R122 ;  /* 0x00007610ff7a7816 */ /* 0x000fc6000000007a */
[----:B------:R-:W5:Y:S01]  /*5df0*/  @!P2 LDG.E.U16 R58, desc[UR24][R54.64+0x380] ;  /* 0x00038018363aa981 */ /* 0x000f62000c1e1500 */
[----:B------:R-:W-:-:S03]  /*5e00*/  PRMT R50, RZ, 0x7610, R50 ;  /* 0x00007610ff327816 */ /* 0x000fc60000000032 */
[----:B------:R-:W5:Y:S01]  /*5e10*/  @!P3 LDG.E.U16 R126, desc[UR24][R54.64+0x680] ;  /* 0x00068018367eb981 */ /* 0x000f62000c1e1500 */
[----:B------:R-:W-:-:S03]  /*5e20*/  ISETP.GE.AND P3, PT, R65, UR12, PT ;  /* 0x0000000c41007c0c */ /* 0x000fc6000bf66270 */
[----:B------:R-:W5:Y:S01]  /*5e30*/  @!P6 LDG.E.U16 R122, desc[UR24][R54.64+0x700] ;  /* 0x00070018367ae981 */ /* 0x000f62000c1e1500 */
[----:B------:R-:W-:Y:S02]  /*5e40*/  ISETP.GE.AND P6, PT, R48, UR12, PT ;  /* 0x0000000c30007c0c */ /* 0x000fe4000bfc6270 */
[----:B------:R-:W-:Y:S01]  /*5e50*/  PRMT R48, RZ, 0x7610, R48 ;  /* 0x00007610ff307816 */ /* 0x000fe20000000030 */
[----:B------:R-:W5:Y:S01]  /*5e60*/  @!P4 LDG.E.U16 R50, desc[UR24][R54.64+0x740] ;  /* 0x000740183632c981 */ /* 0x000f62000c1e1500 */
[----:B0-----:R-:W-:Y:S02]  /*5e70*/  PRMT R98, RZ, 0x7610, R98 ;  /* 0x00007610ff627816 */ /* 0x001fe40000000062 */
[----:B------:R-:W-:-:S03]  /*5e80*/  ISETP.GE.AND P4, PT, R46, UR12, PT ;  /* 0x0000000c2e007c0c */ /* 0x000fc6000bf86270 */
[----:B------:R-:W5:Y:S01]  /*5e90*/  @!P3 LDG.E.U16 R48, desc[UR24][R54.64+0x780] ;  /* 0x000780183630b981 */ /* 0x000f62000c1e1500 */
[----:B------:R-:W-:-:S03]  /*5ea0*/  ISETP.GE.AND P3, PT, R63, UR12, PT ;  /* 0x0000000c3f007c0c */ /* 0x000fc6000bf66270 */
[----:B------:R-:W5:Y:S01]  /*5eb0*/  @!P6 LDG.E.U16 R98, desc[UR24][R54.64+0x3c0] ;  /* 0x0003c0183662e981 */ /* 0x000f62000c1e1500 */
[----:B------:R-:W-:-:S06]  /*5ec0*/  PRMT R63, RZ, 0x7610, R63 ;  /* 0x00007610ff3f7816 */ /* 0x000fcc000000003f */
[----:B------:R-:W5:Y:S01]  /*5ed0*/  @!P4 LDG.E.U16 R63, desc[UR24][R54.64+0x400] ;  /* 0x00040018363fc981 */ /* 0x000f62000c1e1500 */
[----:B------:R-:W-:-:S04]  /*5ee0*/  SHF.L.U32 R64, R64, 0x5, RZ ;  /* 0x0000000540407819 */ /* 0x000fc800000006ff */
[----:B------:R-:W-:-:S04]  /*5ef0*/  LEA.HI.SX32 R162, R64, R64, 0x1b ;  /* 0x0000004040a27211 */ /* 0x000fc800078fdaff */
[----:B------:R-:W-:-:S05]  /*5f00*/  LEA R162, R162, UR23, 0x1 ;  /* 0x00000017a2a27c11 */ /* 0x000fca000f8e08ff */
[----:B------:R-:W-:Y:S04]  /*5f10*/  LDS.U16 R68, [R162] ;  /* 0x00000000a2447984 */ /* 0x000fe80000000400 */
[----:B------:R-:W0:Y:S04]  /*5f20*/  LDS.U16 R67, [R162+0x2] ;  /* 0x00000200a2437984 */ /* 0x000e280000000400 */
[----:B------:R-:W-:Y:S04]  /*5f30*/  LDS.U16 R64, [R162+0x4] ;  /* 0x00000400a2407984 */ /* 0x000fe80000000400 */
[----:B------:R-:W-:Y:S04]  /*5f40*/  LDS.U16 R65, [R162+0x6] ;  /* 0x00000600a2417984 */ /* 0x000fe80000000400 */
[----:B------:R-:W-:Y:S04]  /*5f50*/  LDS.U16 R75, [R162+0x8] ;  /* 0x00000800a24b7984 */ /* 0x000fe80000000400 */
[----:B------:R-:W-:Y:S04]  /*5f60*/  LDS.U16 R73, [R162+0xa] ;  /* 0x00000a00a2497984 */ /* 0x000fe80000000400 */
[----:B------:R-:W1:Y:S04]  /*5f70*/  LDS.U16 R76, [R162+0xc] ;  /* 0x00000c00a24c7984 */ /* 0x000e680000000400 */
[----:B------:R-:W-:Y:S04]  /*5f80*/  LDS.U16 R72, [R162+0xe] ;  /* 0x00000e00a2487984 */ /* 0x000fe80000000400 */
[----:B------:R-:W-:Y:S04]  /*5f90*/  LDS.U16 R83, [R162+0x10] ;  /* 0x00001000a2537984 */ /* 0x000fe80000000400 */
[----:B------:R-:W-:Y:S04]  /*5fa0*/  LDS.U16 R81, [R162+0x12] ;  /* 0x00001200a2517984 */ /* 0x000fe80000000400 */
[----:B------:R-:W1:Y:S04]  /*5fb0*/  LDS.U16 R84, [R162+0x14] ;  /* 0x00001400a2547984 */ /* 0x000e680000000400 */
[----:B------:R-:W-:Y:S04]  /*5fc0*/  LDS.U16 R80, [R162+0x16] ;  /* 0x00001600a2507984 */ /* 0x000fe80000000400 */
[----:B------:R-:W1:Y:S04]  /*5fd0*/  LDS.U16 R89, [R162+0x18] ;  /* 0x00001800a2597984 */ /* 0x000e680000000400 */
[----:B------:R-:W1:Y:S04]  /*5fe0*/  LDS.U16 R88, [R162+0x1a] ;  /* 0x00001a00a2587984 */ /* 0x000e680000000400 */
[----:B------:R-:W1:Y:S04]  /*5ff0*/  LDS.U16 R93, [R162+0x1c] ;  /* 0x00001c00a25d7984 */ /* 0x000e680000000400 */
[----:B------:R-:W1:Y:S04]  /*6000*/  LDS.U16 R92, [R162+0x1e] ;  /* 0x00001e00a25c7984 */ /* 0x000e680000000400 */
[----:B------:R-:W1:Y:S04]  /*6010*/  LDS.U16 R97, [R162+0x20] ;  /* 0x00002000a2617984 */ /* 0x000e680000000400 */
[----:B------:R-:W1:Y:S04]  /*6020*/  LDS.U16 R96, [R162+0x22] ;  /* 0x00002200a2607984 */ /* 0x000e680000000400 */
[----:B------:R-:W1:Y:S04]  /*6030*/  LDS.U16 R100, [R162+0x24] ;  /* 0x00002400a2647984 */ /* 0x000e680000000400 */
[----:B------:R-:W-:Y:S04]  /*6040*/  LDS.U16 R101, [R162+0x26] ;  /* 0x00002600a2657984 */ /* 0x000fe80000000400 */
        /* <DEDUP_REMOVED lines=9> */
[----:B------:R-:W1:Y:S04]  /*60e0*/  LDS.U16 R113, [R162+0x3a] ;  /* 0x00003a00a2717984 */ /* 0x000e680000000400 */
[----:B------:R-:W-:Y:S04]  /*60f0*/  LDS.U16 R116, [R162+0x3c] ;  /* 0x00003c00a2747984 */ /* 0x000fe80000000400 */
[----:B------:R-:W1:Y:S04]  /*6100*/  LDS.U16 R114, [R162+0x3e] ;  /* 0x00003e00a2727984 */ /* 0x000e680000000400 */
[----:B---3--:R-:W-:Y:S04]  /*6110*/  STS.U16 [R117+0x2100], R143 ;  /* 0x0021008f75007388 */ /* 0x008fe80000000400 */
[----:B--2---:R2:W-:Y:S01]  /*6120*/  STS.U16 [R94+0x2140], R142 ;  /* 0x0021408e5e007388 */ /* 0x0045e20000000400 */
[----:B------:R-:W-:-:S03]  /*6130*/  FMUL.FTZ R40, R40, 1.4426950216293334961 ;  /* 0x3fb8aa3b28287820 */ /* 0x000fc60000410000 */
[----:B----4-:R-:W-:Y:S04]  /*6140*/  STS.U16 [R86+0x2180], R95 ;  /* 0x0021805f56007388 */ /* 0x010fe80000000400 */
[----:B-----5:R-:W-:Y:S01]  /*6150*/  STS.U16 [R59+0x21c0], R109 ;  /* 0x0021c06d3b007388 */ /* 0x020fe20000000400 */
[----:B--2---:R-:W-:-:S03]  /*6160*/  FMUL.FTZ R94, R41, R3 ;  /* 0x00000003295e7220 */ /* 0x004fc60000410000 */
[----:B------:R2:W-:Y:S01]  /*6170*/  STS.U16 [R53+0x2200], R60 ;  /* 0x0022003c35007388 */ /* 0x0005e20000000400 */
[----:B------:R-:W-:Y:S01]  /*6180*/  PRMT R46, RZ, 0x7610, R46 ;  /* 0x00007610ff2e7816 */ /* 0x000fe2000000002e */
[----:B------:R-:W-:Y:S02]  /*6190*/  FMUL.FTZ R142, R41, R4 ;  /* 0x00000004298e7220 */ /* 0x000fe40000410000 */
[----:B------:R-:W-:Y:S01]  /*61a0*/  STS.U16 [R0+0x2240], R108 ;  /* 0x0022406c00007388 */ /* 0x000fe20000000400 */
[----:B------:R-:W-:-:S03]  /*61b0*/  FMUL.RZ R94, R94, 0.15915493667125701904 ;  /* 0x3e22f9835e5e7820 */ /* 0x000fc6000040c000 */
[----:B------:R-:W-:Y:S01]  /*61c0*/  STS.U16 [R87+0x2280], R99 ;  /* 0x0022806357007388 */ /* 0x000fe20000000400 */
[----:B--2---:R-:W-:-:S03]  /*61d0*/  FMUL.FTZ R53, R40, R4 ;  /* 0x0000000428357220 */ /* 0x004fc60000410000 */
[----:B------:R2:W-:Y:S01]  /*61e0*/  STS.U16 [R66+0x22c0], R91 ;  /* 0x0022c05b42007388 */ /* 0x0005e20000000400 */
[----:B------:R-:W-:-:S03]  /*61f0*/  FMUL.RZ R142, R142, 0.15915493667125701904 ;  /* 0x3e22f9838e8e7820 */ /* 0x000fc6000040c000 */
[----:B------:R-:W-:Y:S04]  /*6200*/  STS.U16 [R69+0x2300], R70 ;  /* 0x0023004645007388 */ /* 0x000fe80000000400 */
[----:B------:R-:W-:Y:S01]  /*6210*/  STS.U16 [R71+0x2340], R90 ;  /* 0x0023405a47007388 */ /* 0x000fe20000000400 */
[----:B------:R-:W-:-:S03]  /*6220*/  FMUL.FTZ R109, R41, R5 ;  /* 0x00000005296d7220 */ /* 0x000fc60000410000 */
[----:B------:R3:W-:Y:S01]  /*6230*/  STS.U16 [R74+0x2380], R85 ;  /* 0x002380554a007388 */ /* 0x0007e20000000400 */
[----:B------:R-:W-:Y:S01]  /*6240*/  MUFU.COS R95, R94 ;  /* 0x0000005e005f7308 */ /* 0x000fe20000000000 */
[C---:B--2---:R-:W-:Y:S02]  /*6250*/  FMUL.FTZ R91, R41.reuse, R7 ;  /* 0x00000007295b7220 */ /* 0x044fe40000410000 */
[----:B------:R2:W4:Y:S01]  /*6260*/  @!P3 LDG.E.U16 R46, desc[UR24][R54.64+0x7c0] ;  /* 0x0007c018362eb981 */ /* 0x000522000c1e1500 */
[----:B---3--:R-:W-:-:S04]  /*6270*/  FMUL.FTZ R85, R41, R9 ;  /* 0x0000000929557220 */ /* 0x008fc80000410000 */
[----:B------:R-:W-:Y:S01]  /*6280*/  MUFU.COS R59, R142 ;  /* 0x0000008e003b7308 */ /* 0x000fe20000000000 */
[----:B------:R-:W-:Y:S01]  /*6290*/  FMUL.RZ R109, R109, 0.15915493667125701904 ;  /* 0x3e22f9836d6d7820 */ /* 0x000fe2000040c000 */
[----:B------:R-:W-:Y:S01]  /*62a0*/  FMUL.RZ R85, R85, 0.15915493667125701904 ;  /* 0x3e22f98355557820 */ /* 0x000fe2000040c000 */
[----:B------:R-:W-:-:S05]  /*62b0*/  FMUL.FTZ R0, R40, R5 ;  /* 0x0000000528007220 */ /* 0x000fca0000410000 */
[----:B--2---:R-:W-:Y:S01]  /*62c0*/  MUFU.SIN R55, R94 ;  /* 0x0000005e00377308 */ /* 0x004fe20000000400 */
[----:B------:R-:W-:Y:S01]  /*62d0*/  FMUL.RZ R91, R91, 0.15915493667125701904 ;  /* 0x3e22f9835b5b7820 */ /* 0x000fe2000040c000 */
[----:B------:R2:W-:Y:S01]  /*62e0*/  STS.U16 [R77+0x23c0], R78 ;  /* 0x0023c04e4d007388 */ /* 0x0005e20000000400 */
[----:B------:R-:W-:-:S05]  /*62f0*/  FMUL.FTZ R86, R40, R3 ;  /* 0x0000000328567220 */ /* 0x000fca0000410000 */
[----:B------:R3:W-:Y:S08]  /*6300*/  MUFU.SIN R94, R142 ;  /* 0x0000008e005e7308 */ /* 0x0007f00000000400 */
[----:B------:R-:W5:Y:S01]  /*6310*/  MUFU.EX2 R53, R53 ;  /* 0x0000003500357308 */ /* 0x000f620000000800 */
[----:B---3--:R-:W-:-:S07]  /*6320*/  FMUL.FTZ R142, R41, R6 ;  /* 0x00000006298e7220 */ /* 0x008fce0000410000 */
[----:B------:R-:W-:Y:S01]  /*6330*/  MUFU.SIN R74, R85 ;  /* 0x00000055004a7308 */ /* 0x000fe20000000400 */
[----:B------:R-:W-:-:S07]  /*6340*/  FMUL.FTZ R87, R40, R6 ;  /* 0x0000000628577220 */ /* 0x000fce0000410000 */
[----:B--2---:R2:W-:Y:S01]  /*6350*/  MUFU.COS R77, R85 ;  /* 0x00000055004d7308 */ /* 0x0045e20000000000 */
[----:B------:R3:W-:Y:S01]  /*6360*/  STS.U16 [R79+0x2400], R82 ;  /* 0x002400524f007388 */ /* 0x0007e20000000400 */
[----:B--2---:R-:W-:-:S06]  /*6370*/  FMUL.FTZ R85, R41, R10 ;  /* 0x0000000a29557220 */ /* 0x004fcc0000410000 */
[----:B------:R-:W-:Y:S01]  /*6380*/  MUFU.SIN R60, R109 ;  /* 0x0000006d003c7308 */ /* 0x000fe20000000400 */
[----:B------:R-:W-:-:S07]  /*6390*/  FMUL.RZ R85, R85, 0.15915493667125701904 ;  /* 0x3e22f98355557820 */ /* 0x000fce000040c000 */
[----:B------:R-:W-:Y:S01]  /*63a0*/  MUFU.SIN R66, R91 ;  /* 0x0000005b00427308 */ /* 0x000fe20000000400 */
[----:B------:R-:W-:-:S07]  /*63b0*/  FMUL.RZ R142, R142, 0.15915493667125701904 ;  /* 0x3e22f9838e8e7820 */ /* 0x000fce000040c000 */
[----:B------:R2:W-:Y:S08]  /*63c0*/  MUFU.COS R69, R91 ;  /* 0x0000005b00457308 */ /* 0x0005f00000000000 */
[----:B------:R-:W-:Y:S01]  /*63d0*/  MUFU.COS R109, R109 ;  /* 0x0000006d006d7308 */ /* 0x000fe20000000000 */
[----:B--2---:R-:W-:-:S07]  /*63e0*/  FMUL.FTZ R91, R41, R8 ;  /* 0x00000008295b7220 */ /* 0x004fce0000410000 */
[----:B------:R-:W2:Y:S01]  /*63f0*/  MUFU.EX2 R0, R0 ;  /* 0x0000000000007308 */ /* 0x000ea20000000800 */
[----:B------:R-:W-:Y:S01]  /*6400*/  FMUL.RZ R91, R91, 0.15915493667125701904 ;  /* 0x3e22f9835b5b7820 */ /* 0x000fe2000040c000 */
[----:B-----5:R-:W-:-:S06]  /*6410*/  FMUL.FTZ R59, R53, R59 ;  /* 0x0000003b353b7220 */ /* 0x020fcc0000410000 */
[----:B------:R-:W5:Y:S01]  /*6420*/  MUFU.EX2 R86, R86 ;  /* 0x0000005600567308 */ /* 0x000f620000000800 */
[----:B------:R-:W-:Y:S01]  /*6430*/  FMUL.FTZ R94, R53, R94 ;  /* 0x0000005e355e7220 */ /* 0x000fe20000410000 */
[----:B------:R-:W-:-:S06]  /*6440*/  FMUL.FTZ R53, R40, R11 ;  /* 0x0000000b28357220 */ /* 0x000fcc0000410000 */
[----:B------:R-:W-:Y:S08]  /*6450*/  MUFU.SIN R78, R85 ;  /* 0x00000055004e7308 */ /* 0x000ff00000000400 */
[----:B---3--:R3:W-:Y:S01]  /*6460*/  MUFU.COS R79, R85 ;  /* 0x00000055004f7308 */ /* 0x0087e20000000000 */
[----:B------:R-:W-:Y:S01]  /*6470*/  FMUL.FTZ R90, R40, R10 ;  /* 0x0000000a285a7220 */ /* 0x000fe20000410000 */
[----:B---3--:R-:W-:-:S06]  /*6480*/  FMUL.FTZ R85, R41, R11 ;  /* 0x0000000b29557220 */ /* 0x008fcc0000410000 */
[----:B------:R-:W-:Y:S01]  /*6490*/  MUFU.SIN R70, R91 ;  /* 0x0000005b00467308 */ /* 0x000fe20000000400 */
[----:B------:R-:W-:-:S07]  /*64a0*/  FMUL.RZ R85, R85, 0.15915493667125701904 ;  /* 0x3e22f98355557820 */ /* 0x000fce000040c000 */
[----:B------:R3:W-:Y:S08]  /*64b0*/  MUFU.COS R71, R91 ;  /* 0x0000005b00477308 */ /* 0x0007f00000000000 */
[----:B------:R-:W-:Y:S01]  /*64c0*/  MUFU.SIN R108, R142 ;  /* 0x0000008e006c7308 */ /* 0x000fe20000000400 */
[----:B---3--:R-:W-:-:S07]  /*64d0*/  FMUL.FTZ R91, R40, R9 ;  /* 0x00000009285b7220 */ /* 0x008fce0000410000 */
[----:B------:R-:W-:Y:S08]  /*64e0*/  MUFU.COS R99, R142 ;  /* 0x0000008e00637308 */ /* 0x000ff00000000000 */
[----:B------:R-:W3:Y:S01]  /*64f0*/  MUFU.EX2 R87, R87 ;  /* 0x0000005700577308 */ /* 0x000ee20000000800 */
[C---:B--2---:R-:W-:Y:S01]  /*6500*/  FMUL.FTZ R109, R0.reuse, R109 ;  /* 0x0000006d006d7220 */ /* 0x044fe20000410000 */
[----:B------:R-:W-:Y:S01]  /*6510*/  FMUL.FTZ R60, R0, R60 ;  /* 0x0000003c003c7220 */ /* 0x000fe20000410000 */
[----:B------:R-:W-:-:S05]  /*6520*/  FMUL.FTZ R0, R41, R12 ;  /* 0x0000000c29007220 */ /* 0x000fca0000410000 */
[----:B------:R-:W2:Y:S01]  /*6530*/  MUFU.EX2 R91, R91 ;  /* 0x0000005b005b7308 */ /* 0x000ea20000000800 */
[C---:B-----5:R-:W-:Y:S01]  /*6540*/  FMUL.FTZ R95, R86.reuse, R95 ;  /* 0x0000005f565f7220 */ /* 0x060fe20000410000 */
[----:B------:R-:W-:-:S06]  /*6550*/  FMUL.FTZ R55, R86, R55 ;  /* 0x0000003756377220 */ /* 0x000fcc0000410000 */
[----:B------:R-:W-:Y:S01]  /*6560*/  MUFU.SIN R82, R85 ;  /* 0x0000005500527308 */ /* 0x000fe20000000400 */
[----:B------:R-:W-:Y:S01]  /*6570*/  FMUL.FTZ R86, R40, R12 ;  /* 0x0000000c28567220 */ /* 0x000fe20000410000 */
[----:B------:R-:W-:-:S06]  /*6580*/  FMUL.RZ R0, R0, 0.15915493667125701904 ;  /* 0x3e22f98300007820 */ /* 0x000fcc000040c000 */
[----:B------:R-:W-:Y:S08]  /*6590*/  MUFU.COS R85, R85 ;  /* 0x0000005500557308 */ /* 0x000ff00000000000 */
[----:B------:R-:W5:Y:S01]  /*65a0*/  MUFU.EX2 R53, R53 ;  /* 0x0000003500357308 */ /* 0x000f620000000800 */
[----:B---3--:R-:W-:-:S07]  /*65b0*/  FMUL.FTZ R99, R87, R99 ;  /* 0x0000006357637220 */ /* 0x008fce0000410000 */
[----:B------:R-:W3:Y:S01]  /*65c0*/  MUFU.EX2 R90, R90 ;  /* 0x0000005a005a7308 */ /* 0x000ee20000000800 */
[----:B------:R-:W-:Y:S01]  /*65d0*/  FMUL.FTZ R108, R87, R108 ;  /* 0x0000006c576c7220 */ /* 0x000fe20000410000 */
[----:B------:R-:W-:Y:S01]  /*65e0*/  FMUL.FTZ R142, R40, R8 ;  /* 0x00000008288e7220 */ /* 0x000fe20000410000 */
[----:B--2---:R-:W-:-:S05]  /*65f0*/  FMUL.FTZ R77, R91, R77 ;  /* 0x0000004d5b4d7220 */ /* 0x004fca0000410000 */
[----:B------:R-:W-:Y:S01]  /*6600*/  MUFU.EX2 R86, R86 ;  /* 0x0000005600567308 */ /* 0x000fe20000000800 */
[----:B------:R-:W-:Y:S01]  /*6610*/  FMUL.FTZ R74, R91, R74 ;  /* 0x0000004a5b4a7220 */ /* 0x000fe20000410000 */
[----:B------:R-:W-:-:S06]  /*6620*/  FMUL.FTZ R91, R40, R13 ;  /* 0x0000000d285b7220 */ /* 0x000fcc0000410000 */
[----:B------:R-:W2:Y:S01]  /*6630*/  MUFU.COS R87, R0 ;  /* 0x0000000000577308 */ /* 0x000ea20000000000 */
[C---:B-----5:R-:W-:Y:S01]  /*6640*/  FMUL.FTZ R85, R53.reuse, R85 ;  /* 0x0000005535557220 */ /* 0x060fe20000410000 */
[----:B------:R-:W-:-:S06]  /*6650*/  FMUL.FTZ R82, R53, R82 ;  /* 0x0000005235527220 */ /* 0x000fcc0000410000 */
[----:B------:R-:W5:Y:S01]  /*6660*/  MUFU.SIN R0, R0 ;  /* 0x0000000000007308 */ /* 0x000f620000000400 */
[----:B------:R-:W-:Y:S01]  /*6670*/  @!P5 SHF.L.U32 R53, R34, 0x5, RZ ;  /* 0x000000052235d819 */ /* 0x000fe200000006ff */
[C---:B---3--:R-:W-:Y:S01]  /*6680*/  FMUL.FTZ R79, R90.reuse, R79 ;  /* 0x0000004f5a4f7220 */ /* 0x048fe20000410000 */
[----:B------:R-:W-:-:S05]  /*6690*/  FMUL.FTZ R78, R90, R78 ;  /* 0x0000004e5a4e7220 */ /* 0x000fca0000410000 */
[----:B------:R-:W3:Y:S01]  /*66a0*/  MUFU.EX2 R142, R142 ;  /* 0x0000008e008e7308 */ /* 0x000ee20000000800 */
[----:B------:R-:W-:Y:S01]  /*66b0*/  @!P5 LOP3.LUT R52, R53, R34, RZ, 0xfc, !PT ;  /* 0x000000223534d212 */ /* 0x000fe200078efcff */
[----:B------:R-:W-:-:S06]  /*66c0*/  @!P2 IMAD.SHL.U32 R53, R34, 0x20, RZ ;  /* 0x000000202235a824 */ /* 0x000fcc00078e00ff */
[----:B------:R0:W-:Y:S01]  /*66d0*/  MUFU.EX2 R90, R91 ;  /* 0x0000005b005a7308 */ /* 0x0001e20000000800 */
[C---:B--2---:R-:W-:Y:S01]  /*66e0*/  FMUL.FTZ R87, R86.reuse, R87 ;  /* 0x0000005756577220 */ /* 0x044fe20000410000 */
[----:B------:R-:W-:Y:S01]  /*66f0*/  @!P2 LOP3.LUT R52, R53, R34, RZ, 0xfc, !PT ;  /* 0x000000223534a212 */ /* 0x000fe200078efcff */
[----:B0-----:R-:W-:Y:S01]  /*6700*/  FMUL.FTZ R91, R41, R13 ;  /* 0x0000000d295b7220 */ /* 0x001fe20000410000 */
[----:B-----5:R-:W-:-:S03]  /*6710*/  FMUL.FTZ R86, R86, R0 ;  /* 0x0000000056567220 */ /* 0x020fc60000410000 */
[----:B------:R-:W-:Y:S01]  /*6720*/  FMUL.RZ R91, R91, 0.15915493667125701904 ;  /* 0x3e22f9835b5b7820 */ /* 0x000fe2000040c000 */
[----:B------:R-:W-:Y:S01]  /*6730*/  @!P6 SHF.L.U32 R53, R34, 0x5, RZ ;  /* 0x000000052235e819 */ /* 0x000fe200000006ff */
[----:B------:R-:W-:Y:S02]  /*6740*/  FMUL.FTZ R54, R41, R2 ;  /* 0x0000000229367220 */ /* 0x000fe40000410000 */
[----:B------:R-:W0:Y:S01]  /*6750*/  MUFU.COS R0, R91 ;  /* 0x0000005b00007308 */ /* 0x000e220000000000 */
[----:B------:R-:W-:Y:S01]  /*6760*/  @!P6 LOP3.LUT R52, R53, R34, RZ, 0xfc, !PT ;  /* 0x000000223534e212 */ /* 0x000fe200078efcff */
[----:B------:R-:W-:Y:S01]  /*6770*/  FMUL.FTZ R144, R40, R2 ;  /* 0x0000000228907220 */ /* 0x000fe20000410000 */
[C---:B---3--:R-:W-:Y:S01]  /*6780*/  FMUL.FTZ R71, R142.reuse, R71 ;  /* 0x000000478e477220 */ /* 0x048fe20000410000 */
[----:B------:R-:W-:Y:S01]  /*6790*/  FMUL.FTZ R70, R142, R70 ;  /* 0x000000468e467220 */ /* 0x000fe20000410000 */
[----:B------:R-:W-:Y:S01]  /*67a0*/  @!P4 SHF.L.U32 R53, R34, 0x5, RZ ;  /* 0x000000052235c819 */ /* 0x000fe200000006ff */
[----:B------:R-:W-:-:S02]  /*67b0*/  FMUL.RZ R54, R54, 0.15915493667125701904 ;  /* 0x3e22f98336367820 */ /* 0x000fc4000040c000 */
[----:B------:R2:W3:Y:S01]  /*67c0*/  MUFU.SIN R142, R91 ;  /* 0x0000005b008e7308 */ /* 0x0004e20000000400 */
[----:B------:R-:W-:Y:S01]  /*67d0*/  FMUL.FTZ R143, R40, R7 ;  /* 0x00000007288f7220 */ /* 0x000fe20000410000 */
[----:B------:R-:W-:Y:S01]  /*67e0*/  @!P4 LOP3.LUT R52, R53, R34, RZ, 0xfc, !PT ;  /* 0x000000223534c212 */ /* 0x000fe200078efcff */
[----:B--2---:R-:W-:-:S05]  /*67f0*/  IMAD.SHL.U32 R91, R34, 0x20, RZ ;  /* 0x00000020225b7824 */ /* 0x004fca00078e00ff */
[----:B------:R-:W-:Y:S01]  /*6800*/  MUFU.SIN R117, R54 ;  /* 0x0000003600757308 */ /* 0x000fe20000000400 */
[----:B------:R-:W-:Y:S02]  /*6810*/  LOP3.LUT R53, R52, 0x7c1f, RZ, 0xc0, !PT ;  /* 0x00007c1f34357812 */ /* 0x000fe400078ec0ff */
[----:B------:R-:W-:-:S05]  /*6820*/  LOP3.LUT R52, R91, R34, RZ, 0xfc, !PT ;  /* 0x000000225b347212 */ /* 0x000fca00078efcff */
[----:B------:R-:W2:Y:S01]  /*6830*/  MUFU.EX2 R144, R144 ;  /* 0x0000009000907308 */ /* 0x000ea20000000800 */
[----:B------:R-:W-:Y:S01]  /*6840*/  MOV R34, R145 ;  /* 0x0000009100227202 */ /* 0x000fe20000000f00 */
[----:B0-----:R-:W-:Y:S01]  /*6850*/  FMUL.FTZ R91, R90, R0 ;  /* 0x000000005a5b7220 */ /* 0x001fe20000410000 */
[----:B------:R-:W-:Y:S01]  /*6860*/  UIMAD UR12, UR6, -0x800, UR15 ;  /* 0xfffff800060c78a4 */ /* 0x000fe2000f8e020f */
[----:B------:R0:W-:Y:S04]  /*6870*/  STS.U16 [R56+0x2440], R115 ;  /* 0x0024407338007388 */ /* 0x0001e80000000400 */
[----:B------:R-:W5:Y:S01]  /*6880*/  MUFU.COS R54, R54 ;  /* 0x0000003600367308 */ /* 0x000f620000000000 */
[----:B------:R-:W-:-:S07]  /*6890*/  SHF.L.U32 R0, R34, 0x4, RZ ;  /* 0x0000000422007819 */ /* 0x000fce00000006ff */
[----:B------:R-:W4:Y:S01]  /*68a0*/  MUFU.EX2 R143, R143 ;  /* 0x0000008f008f7308 */ /* 0x000f220000000800 */
[----:B---3--:R-:W-:Y:S01]  /*68b0*/  FMUL.FTZ R90, R90, R142 ;  /* 0x0000008e5a5a7220 */ /* 0x008fe20000410000 */
[----:B------:R-:W-:Y:S02]  /*68c0*/  VIADD R142, R0, 0x1 ;  /* 0x00000001008e7836 */ /* 0x000fe40000000000 */
[----:B--2---:R-:W-:Y:S01]  /*68d0*/  FMUL.FTZ R117, R144, R117 ;  /* 0x0000007590757220 */ /* 0x004fe20000410000 */
[----:B------:R-:W-:Y:S02]  /*68e0*/  ISETP.GE.U32.AND P2, PT, R0, UR12, PT ;  /* 0x0000000c00007c0c */ /* 0x000fe4000bf46070 */
[----:B------:R-:W-:Y:S02]  /*68f0*/  SHF.L.U32 R67, R67, 0x10, RZ ;  /* 0x0000001043437819 */ /* 0x000fe400000006ff */
[----:B------:R-:W-:Y:S01]  /*6900*/  SHF.L.U32 R68, R68, 0x10, RZ ;  /* 0x0000001044447819 */ /* 0x000fe200000006ff */
[----:B-1----:R-:W-:Y:S01]  /*6910*/  IMAD.U32 R76, R76, 0x10000, RZ ;  /* 0x000100004c4c7824 */ /* 0x002fe200078e00ff */
[----:B------:R-:W-:Y:S01]  /*6920*/  ISETP.GE.U32.AND P3, PT, R142, UR12, PT ;  /* 0x0000000c8e007c0c */ /* 0x000fe2000bf66070 */
[----:B-----5:R-:W-:Y:S01]  /*6930*/  FMUL.FTZ R54, R144, R54 ;  /* 0x0000003690367220 */ /* 0x020fe20000410000 */
[----:B------:R-:W-:Y:S01]  /*6940*/  IADD3 R142, PT, PT, R0, 0x3, RZ ;  /* 0x00000003008e7810 */ /* 0x000fe20007ffe0ff */
[----:B------:R-:W-:Y:S01]  /*6950*/  IMAD.U32 R84, R84, 0x10000, RZ ;  /* 0x0001000054547824 */ /* 0x000fe200078e00ff */
[----:B------:R-:W-:-:S02]  /*6960*/  FSEL R55, R55, RZ, !P3 ;  /* 0x000000ff37377208 */ /* 0x000fc40005800000 */
[----:B------:R-:W-:Y:S01]  /*6970*/  SHF.L.U32 R89, R89, 0x10, RZ ;  /* 0x0000001059597819 */ /* 0x000fe200000006ff */
[C---:B----4-:R-:W-:Y:S01]  /*6980*/  FMUL.FTZ R69, R143.reuse, R69 ;  /* 0x000000458f457220 */ /* 0x050fe20000410000 */
[----:B------:R-:W-:Y:S01]  /*6990*/  FMUL.FTZ R66, R143, R66 ;  /* 0x000000428f427220 */ /* 0x000fe20000410000 */
[----:B------:R-:W-:Y:S02]  /*69a0*/  IADD3 R143, PT, PT, R0, 0x2, RZ ;  /* 0x00000002008f7810 */ /* 0x000fe40007ffe0ff */
[----:B------:R-:W-:Y:S02]  /*69b0*/  SHF.L.U32 R88, R88, 0x10, RZ ;  /* 0x0000001058587819 */ /* 0x000fe400000006ff */
[----:B------:R-:W-:Y:S02]  /*69c0*/  SHF.L.U32 R93, R93, 0x10, RZ ;  /* 0x000000105d5d7819 */ /* 0x000fe400000006ff */
[----:B------:R-:W-:Y:S02]  /*69d0*/  SHF.L.U32 R92, R92, 0x10, RZ ;  /* 0x000000105c5c7819 */ /* 0x000fe400000006ff */
[----:B------:R-:W-:-:S02]  /*69e0*/  SHF.L.U32 R97, R97, 0x10, RZ ;  /* 0x0000001061617819 */ /* 0x000fc400000006ff */
[----:B------:R-:W-:Y:S02]  /*69f0*/  SHF.L.U32 R96, R96, 0x10, RZ ;  /* 0x0000001060607819 */ /* 0x000fe400000006ff */
[----:B------:R-:W-:Y:S01]  /*6a00*/  SHF.L.U32 R100, R100, 0x10, RZ ;  /* 0x0000001064647819 */ /* 0x000fe200000006ff */
[----:B------:R-:W-:Y:S01]  /*6a10*/  IMAD.U32 R102, R102, 0x10000, RZ ;  /* 0x0001000066667824 */ /* 0x000fe200078e00ff */
[----:B0-----:R-:W-:Y:S01]  /*6a20*/  FSEL R56, R117, RZ, !P2 ;  /* 0x000000ff75387208 */ /* 0x001fe20005000000 */
[----:B------:R0:W-:Y:S01]  /*6a30*/  STS.U16 [R57+0x2480], R58 ;  /* 0x0024803a39007388 */ /* 0x0001e20000000400 */
[----:B------:R-:W-:Y:S02]  /*6a40*/  FSEL R54, R54, 1, !P2 ;  /* 0x3f80000036367808 */ /* 0x000fe40005000000 */
[----:B------:R-:W-:Y:S02]  /*6a50*/  ISETP.GE.U32.AND P4, PT, R143, UR12, PT ;  /* 0x0000000c8f007c0c */ /* 0x000fe4000bf86070 */
[----:B------:R-:W-:-:S02]  /*6a60*/  SHF.L.U32 R103, R103, 0x10, RZ ;  /* 0x0000001067677819 */ /* 0x000fc400000006ff */
[----:B------:R-:W-:Y:S01]  /*6a70*/  SHF.L.U32 R104, R104, 0x10, RZ ;  /* 0x0000001068687819 */ /* 0x000fe200000006ff */
[----:B------:R-:W-:Y:S01]  /*6a80*/  IMAD.U32 R105, R105, 0x10000, RZ ;  /* 0x0001000069697824 */ /* 0x000fe200078e00ff */
[----:B------:R-:W-:Y:S01]  /*6a90*/  ISETP.GE.U32.AND P5, PT, R142, UR12, PT ;  /* 0x0000000c8e007c0c */ /* 0x000fe2000bfa6070 */
[----:B0-----:R-:W-:Y:S01]  /*6aa0*/  FMUL.FTZ R58, R41, R14 ;  /* 0x0000000e293a7220 */ /* 0x001fe20000410000 */
[----:B------:R-:W-:Y:S01]  /*6ab0*/  FSEL R57, R95, 1, !P3 ;  /* 0x3f8000005f397808 */ /* 0x000fe20005800000 */
[-C--:B------:R-:W-:Y:S01]  /*6ac0*/  FMUL.FTZ R142, R56, R55.reuse ;  /* 0x00000037388e7220 */ /* 0x080fe20000410000 */
[----:B------:R-:W-:Y:S01]  /*6ad0*/  FMUL.FTZ R115, R54, R55 ;  /* 0x0000003736737220 */ /* 0x000fe20000410000 */
[----:B------:R-:W-:Y:S01]  /*6ae0*/  FMUL.RZ R95, R58, 0.15915493667125701904 ;  /* 0x3e22f9833a5f7820 */ /* 0x000fe2000040c000 */
[----:B------:R-:W-:Y:S01]  /*6af0*/  FSEL R58, R94, RZ, !P4 ;  /* 0x000000ff5e3a7208 */ /* 0x000fe20006000000 */
[-C--:B------:R-:W-:Y:S01]  /*6b00*/  FFMA.FTZ R142, R54, R57.reuse, -R142 ;  /* 0x00000039368e7223 */ /* 0x080fe2000001088e */
[----:B------:R-:W-:Y:S01]  /*6b10*/  FFMA.FTZ R115, R56, R57, R115 ;  /* 0x0000003938737223 */ /* 0x000fe20000010073 */
[----:B------:R-:W-:Y:S01]  /*6b20*/  FSEL R59, R59, 1, !P4 ;  /* 0x3f8000003b3b7808 */ /* 0x000fe20006000000 */
[----:B------:R-:W2:Y:S01]  /*6b30*/  LDL R145, [R1+0xc] ;  /* 0x00000c0001917983 */ /* 0x000ea20000100800 */
[C---:B------:R-:W-:Y:S01]  /*6b40*/  FMUL.FTZ R117, R58.reuse, R142 ;  /* 0x0000008e3a757220 */ /* 0x040fe20000410000 */
[----:B------:R-:W-:Y:S01]  /*6b50*/  FMUL.FTZ R143, R58, R115 ;  /* 0x000000733a8f7220 */ /* 0x000fe20000410000 */
[----:B------:R-:W-:-:S02]  /*6b60*/  FSEL R60, R60, RZ, !P5 ;  /* 0x000000ff3c3c7208 */ /* 0x000fc40006800000 */
[C---:B------:R-:W-:Y:S01]  /*6b70*/  FFMA.FTZ R115, R59.reuse, R115, R117 ;  /* 0x000000733b737223 */ /* 0x040fe20000010075 */
[----:B------:R0:W-:Y:S01]  /*6b80*/  STS.U16 [R61+0x24c0], R98 ;  /* 0x0024c0623d007388 */ /* 0x0001e20000000400 */
[----:B------:R-:W-:Y:S01]  /*6b90*/  FFMA.FTZ R142, R59, R142, -R143 ;  /* 0x0000008e3b8e7223 */ /* 0x000fe2000001088f */
[----:B0-----:R-:W-:Y:S01]  /*6ba0*/  VIADD R98, R0, 0x4 ;  /* 0x0000000400627836 */ /* 0x001fe20000000000 */
[----:B------:R-:W-:Y:S01]  /*6bb0*/  FSEL R61, R109, 1, !P5 ;  /* 0x3f8000006d3d7808 */ /* 0x000fe20006800000 */
[----:B------:R-:W-:Y:S01]  /*6bc0*/  FMUL.FTZ R109, R60, R115 ;  /* 0x000000733c6d7220 */ /* 0x000fe20000410000 */
[----:B------:R0:W-:Y:S02]  /*6bd0*/  STS.U16 [R62+0x2500], R63 ;  /* 0x0025003f3e007388 */ /* 0x0001e40000000400 */
[----:B------:R-:W-:Y:S01]  /*6be0*/  ISETP.GE.U32.AND P6, PT, R98, UR12, PT ;  /* 0x0000000c62007c0c */ /* 0x000fe2000bfc6070 */
[-C--:B------:R-:W-:Y:S01]  /*6bf0*/  FFMA.FTZ R109, R61, R142.reuse, -R109 ;  /* 0x0000008e3d6d7223 */ /* 0x080fe2000001086d */
[----:B------:R-:W-:Y:S01]  /*6c00*/  FMUL.FTZ R142, R60, R142 ;  /* 0x0000008e3c8e7220 */ /* 0x000fe20000410000 */
[----:B------:R-:W-:-:S03]  /*6c10*/  FMUL.FTZ R117, R40, R14 ;  /* 0x0000000e28757220 */ /* 0x000fc60000410000 */
[----:B------:R-:W-:Y:S01]  /*6c20*/  FFMA.FTZ R115, R61, R115, R142 ;  /* 0x000000733d737223 */ /* 0x000fe2000001008e */
[----:B0-----:R-:W-:Y:S01]  /*6c30*/  FMUL.FTZ R63, R41, R15 ;  /* 0x0000000f293f7220 */ /* 0x001fe20000410000 */
[----:B------:R-:W-:Y:S01]  /*6c40*/  FSEL R62, R108, RZ, !P6 ;  /* 0x000000ff6c3e7208 */ /* 0x000fe20007000000 */
[----:B------:R-:W-:Y:S02]  /*6c50*/  MUFU.SIN R94, R95 ;  /* 0x0000005f005e7308 */ /* 0x000fe40000000400 */
[----:B------:R-:W-:Y:S01]  /*6c60*/  FMUL.RZ R108, R63, 0.15915493667125701904 ;  /* 0x3e22f9833f6c7820 */ /* 0x000fe2000040c000 */
[----:B------:R-:W-:Y:S01]  /*6c70*/  FSEL R63, R99, 1, !P6 ;  /* 0x3f800000633f7808 */ /* 0x000fe20007000000 */
[C---:B------:R-:W-:Y:S01]  /*6c80*/  FMUL.FTZ R99, R62.reuse, R115 ;  /* 0x000000733e637220 */ /* 0x040fe20000410000 */
[----:B------:R-:W-:Y:S01]  /*6c90*/  FMUL.FTZ R142, R62, R109 ;  /* 0x0000006d3e8e7220 */ /* 0x000fe20000410000 */
[----:B------:R-:W-:Y:S02]  /*6ca0*/  FMUL.FTZ R144, R39, R67 ;  /* 0x0000004327907220 */ /* 0x000fe40000410000 */
[----:B------:R-:W-:Y:S01]  /*6cb0*/  MUFU.COS R95, R95 ;  /* 0x0000005f005f7308 */ /* 0x000fe20000000000 */
[----:B------:R-:W-:Y:S01]  /*6cc0*/  FFMA.FTZ R99, R63, R109, -R99 ;  /* 0x0000006d3f637223 */ /* 0x000fe20000010863 */
[----:B------:R-:W-:Y:S01]  /*6cd0*/  FMUL.FTZ R67, R39, R68 ;  /* 0x0000004427437220 */ /* 0x000fe20000410000 */
[----:B------:R-:W-:-:S05]  /*6ce0*/  FFMA.FTZ R109, R63, R115, R142 ;  /* 0x000000733f6d7223 */ /* 0x000fca000001008e */
[----:B------:R-:W0:Y:S01]  /*6cf0*/  MUFU.EX2 R117, R117 ;  /* 0x0000007500757308 */ /* 0x000e220000000800 */
[----:B------:R-:W-:Y:S01]  /*6d00*/  IADD3 R142, PT, PT, R0, 0x5, RZ ;  /* 0x00000005008e7810 */ /* 0x000fe20007ffe0ff */
[----:B------:R-:W-:Y:S01]  /*6d10*/  IMAD.U32 R68, R65, 0x10000, RZ ;  /* 0x0001000041447824 */ /* 0x000fe200078e00ff */
[----:B------:R-:W-:Y:S02]  /*6d20*/  SHF.L.U32 R143, R64, 0x10, RZ ;  /* 0x00000010408f7819 */ /* 0x000fe400000006ff */
[----:B------:R-:W-:Y:S02]  /*6d30*/  FSEL R64, R144, RZ, !P2 ;  /* 0x000000ff90407208 */ /* 0x000fe40005000000 */
[----:B------:R-:W-:Y:S01]  /*6d40*/  FSEL R65, R67, RZ, !P2 ;  /* 0x000000ff43417208 */ /* 0x000fe20005000000 */
[----:B------:R-:W-:Y:S01]  /*6d50*/  FMUL.FTZ R98, R40, R15 ;  /* 0x0000000f28627220 */ /* 0x000fe20000410000 */
[----:B------:R-:W-:Y:S01]  /*6d60*/  ISETP.GE.U32.AND P2, PT, R142, UR12, PT ;  /* 0x0000000c8e007c0c */ /* 0x000fe2000bf46070 */
[C---:B------:R-:W-:Y:S01]  /*6d70*/  FMUL.FTZ R67, R38.reuse, R68 ;  /* 0x0000004426437220 */ /* 0x040fe20000410000 */
[----:B------:R-:W-:Y:S01]  /*6d80*/  FMUL.FTZ R68, R38, R143 ;  /* 0x0000008f26447220 */ /* 0x000fe20000410000 */
[----:B------:R-:W-:Y:S01]  /*6d90*/  VIADD R142, R0, 0x6 ;  /* 0x00000006008e7836 */ /* 0x000fe20000000000 */
[----:B------:R-:W-:Y:S01]  /*6da0*/  FSEL R66, R66, RZ, !P2 ;  /* 0x000000ff42427208 */ /* 0x000fe20005000000 */
[----:B------:R-:W-:Y:S01]  /*6db0*/  MUFU.EX2 R98, R98 ;  /* 0x0000006200627308 */ /* 0x000fe20000000800 */
[----:B------:R-:W-:Y:S01]  /*6dc0*/  FSEL R67, R67, RZ, !P3 ;  /* 0x000000ff43437208 */ /* 0x000fe20005800000 */
[----:B------:R-:W-:Y:S01]  /*6dd0*/  FMUL.FTZ R76, R36, R76 ;  /* 0x0000004c244c7220 */ /* 0x000fe20000410000 */
[----:B------:R-:W-:Y:S01]  /*6de0*/  FSEL R68, R68, RZ, !P3 ;  /* 0x000000ff44447208 */ /* 0x000fe20005800000 */
[C---:B0-----:R-:W-:Y:S01]  /*6df0*/  FMUL.FTZ R95, R117.reuse, R95 ;  /* 0x0000005f755f7220 */ /* 0x041fe20000410000 */
[----:B------:R-:W-:Y:S01]  /*6e00*/  ISETP.GE.U32.AND P3, PT, R142, UR12, PT ;  /* 0x0000000c8e007c0c */ /* 0x000fe2000bf66070 */
[----:B------:R-:W-:Y:S01]  /*6e10*/  FMUL.FTZ R94, R117, R94 ;  /* 0x0000005e755e7220 */ /* 0x000fe20000410000 */
[----:B------:R-:W-:Y:S01]  /*6e20*/  FSEL R69, R69, 1, !P2 ;  /* 0x3f80000045457808 */ /* 0x000fe20005000000 */
[----:B------:R-:W0:Y:S01]  /*6e30*/  MUFU.COS R115, R108 ;  /* 0x0000006c00737308 */ /* 0x000e220000000000 */
[----:B------:R-:W-:Y:S01]  /*6e40*/  FMUL.FTZ R117, R66, R109 ;  /* 0x0000006d42757220 */ /* 0x000fe20000410000 */
[----:B------:R-:W-:Y:S01]  /*6e50*/  FSEL R70, R70, RZ, !P3 ;  /* 0x000000ff46467208 */ /* 0x000fe20005800000 */
[----:B------:R-:W-:Y:S01]  /*6e60*/  FMUL.FTZ R142, R66, R99 ;  /* 0x00000063428e7220 */ /* 0x000fe20000410000 */
[----:B------:R-:W-:Y:S01]  /*6e70*/  FMUL.FTZ R84, R158, R84 ;  /* 0x000000549e547220 */ /* 0x000fe20000410000 */
[C---:B------:R-:W-:Y:S01]  /*6e80*/  FMUL.FTZ R88, R159.reuse, R88 ;  /* 0x000000589f587220 */ /* 0x040fe20000410000 */
[----:B------:R-:W-:Y:S01]  /*6e90*/  FMUL.FTZ R89, R159, R89 ;  /* 0x000000599f597220 */ /* 0x000fe20000410000 */
[C---:B------:R-:W-:Y:S01]  /*6ea0*/  FMUL.FTZ R92, R160.reuse, R92 ;  /* 0x0000005ca05c7220 */ /* 0x040fe20000410000 */
[----:B------:R-:W1:Y:S01]  /*6eb0*/  MUFU.SIN R108, R108 ;  /* 0x0000006c006c7308 */ /* 0x000e620000000400 */
[----:B------:R-:W-:Y:S01]  /*6ec0*/  FFMA.FTZ R117, R69, R99, -R117 ;  /* 0x0000006345757223 */ /* 0x000fe20000010875 */
[----:B------:R-:W-:Y:S01]  /*6ed0*/  FSEL R71, R71, 1, !P3 ;  /* 0x3f80000047477808 */ /* 0x000fe20005800000 */
[----:B------:R-:W-:Y:S01]  /*6ee0*/  FFMA.FTZ R109, R69, R109, R142 ;  /* 0x0000006d456d7223 */ /* 0x000fe2000001008e */
[----:B------:R-:W-:Y:S01]  /*6ef0*/  FMUL.FTZ R93, R160, R93 ;  /* 0x0000005da05d7220 */ /* 0x000fe20000410000 */
[C---:B------:R-:W-:Y:S01]  /*6f00*/  FMUL.FTZ R155, R70.reuse, R117 ;  /* 0x00000075469b7220 */ /* 0x040fe20000410000 */
[----:B------:R-:W-:Y:S01]  /*6f10*/  SHF.L.U32 R142, R73, 0x10, RZ ;  /* 0x00000010498e7819 */ /* 0x000fe200000006ff */
[-C--:B------:R-:W-:Y:S01]  /*6f20*/  FMUL.FTZ R154, R70, R109.reuse ;  /* 0x0000006d469a7220 */ /* 0x080fe20000410000 */
[----:B------:R-:W-:Y:S01]  /*6f30*/  FMUL.FTZ R96, R163, R96 ;  /* 0x00000060a3607220 */ /* 0x000fe20000410000 */
[----:B------:R-:W-:Y:S01]  /*6f40*/  FFMA.FTZ R155, R71, R109, R155 ;  /* 0x0000006d479b7223 */ /* 0x000fe2000001009b */
[----:B------:R-:W-:Y:S01]  /*6f50*/  FMUL.FTZ R109, R41, R16 ;  /* 0x00000010296d7220 */ /* 0x000fe20000410000 */
[----:B------:R-:W-:Y:S01]  /*6f60*/  SHF.L.U32 R73, R75, 0x10, RZ ;  /* 0x000000104b497819 */ /* 0x000fe200000006ff */
[C---:B0-----:R-:W-:Y:S01]  /*6f70*/  FMUL.FTZ R99, R98.reuse, R115 ;  /* 0x0000007362637220 */ /* 0x041fe20000410000 */
[----:B------:R-:W-:Y:S01]  /*6f80*/  FMUL.FTZ R97, R163, R97 ;  /* 0x00000061a3617220 */ /* 0x000fe20000410000 */
[----:B------:R-:W-:Y:S01]  /*6f90*/  FMUL.RZ R109, R109, 0.15915493667125701904 ;  /* 0x3e22f9836d6d7820 */ /* 0x000fe2000040c000 */
[----:B------:R-:W3:Y:S01]  /*6fa0*/  LDL R144, [R1+0x10] ;  /* 0x0000100001907983 */ /* 0x000ee20000100800 */
[----:B-1----:R-:W-:Y:S01]  /*6fb0*/  FMUL.FTZ R98, R98, R108 ;  /* 0x0000006c62627220 */ /* 0x002fe20000410000 */
[----:B------:R-:W-:Y:S01]  /*6fc0*/  FMUL.FTZ R108, R40, R16 ;  /* 0x00000010286c7220 */ /* 0x000fe20000410000 */
[C---:B------:R-:W-:Y:S01]  /*6fd0*/  FMUL.FTZ R142, R37.reuse, R142 ;  /* 0x0000008e258e7220 */ /* 0x040fe20000410000 */
[----:B------:R-:W-:Y:S01]  /*6fe0*/  FMUL.FTZ R73, R37, R73 ;  /* 0x0000004925497220 */ /* 0x000fe20000410000 */
[----:B------:R-:W-:Y:S01]  /*6ff0*/  FFMA.FTZ R154, R71, R117, -R154 ;  /* 0x00000075479a7223 */ /* 0x000fe2000001089a */
[----:B------:R-:W-:Y:S01]  /*7000*/  IADD3 R117, PT, PT, R0, 0x7, RZ ;  /* 0x0000000700757810 */ /* 0x000fe20007ffe0ff */
[----:B------:R-:W-:Y:S01]  /*7010*/  MUFU.SIN R115, R109 ;  /* 0x0000006d00737308 */ /* 0x000fe20000000400 */
[----:B------:R-:W-:-:S02]  /*7020*/  SHF.L.U32 R75, R72, 0x10, RZ ;  /* 0x00000010484b7819 */ /* 0x000fc400000006ff */
[----:B------:R-:W-:Y:S02]  /*7030*/  FSEL R72, R142, RZ, !P4 ;  /* 0x000000ff8e487208 */ /* 0x000fe40006000000 */
[----:B------:R-:W-:-:S03]  /*7040*/  FSEL R73, R73, RZ, !P4 ;  /* 0x000000ff49497208 */ /* 0x000fc60006000000 */
[----:B------:R-:W-:Y:S01]  /*7050*/  MUFU.EX2 R108, R108 ;  /* 0x0000006c006c7308 */ /* 0x000fe20000000800 */
[----:B------:R-:W-:Y:S01]  /*7060*/  ISETP.GE.U32.AND P4, PT, R117, UR12, PT ;  /* 0x0000000c75007c0c */ /* 0x000fe2000bf86070 */
[----:B------:R-:W-:Y:S01]  /*7070*/  FMUL.FTZ R75, R36, R75 ;  /* 0x0000004b244b7220 */ /* 0x000fe20000410000 */
[----:B------:R-:W-:-:S05]  /*7080*/  VIADD R117, R0, 0x8 ;  /* 0x0000000800757836 */ /* 0x000fca0000000000 */
[----:B------:R-:W0:Y:S01]  /*7090*/  MUFU.COS R109, R109 ;  /* 0x0000006d006d7308 */ /* 0x000e220000000000 */
[----:B------:R-:W-:Y:S02]  /*70a0*/  FSEL R74, R74, RZ, !P4 ;  /* 0x000000ff4a4a7208 */ /* 0x000fe40006000000 */
[----:B------:R-:W-:Y:S02]  /*70b0*/  FSEL R75, R75, RZ, !P5 ;  /* 0x000000ff4b4b7208 */ /* 0x000fe40006800000 */
[----:B------:R-:W-:Y:S01]  /*70c0*/  FSEL R76, R76, RZ, !P5 ;  /* 0x000000ff4c4c7208 */ /* 0x000fe20006800000 */
[C---:B------:R-:W-:Y:S01]  /*70d0*/  FMUL.FTZ R142, R74.reuse, R155 ;  /* 0x0000009b4a8e7220 */ /* 0x040fe20000410000 */
[----:B------:R-:W-:Y:S02]  /*70e0*/  ISETP.GE.U32.AND P5, PT, R117, UR12, PT ;  /* 0x0000000c75007c0c */ /* 0x000fe4000bfa6070 */
[----:B------:R-:W-:Y:S01]  /*70f0*/  FSEL R77, R77, 1, !P4 ;  /* 0x3f8000004d4d7808 */ /* 0x000fe20006000000 */
[----:B------:R-:W-:Y:S01]  /*7100*/  FMUL.FTZ R117, R74, R154 ;  /* 0x0000009a4a757220 */ /* 0x000fe20000410000 */
[----:B------:R-:W-:-:S03]  /*7110*/  FSEL R78, R78, RZ, !P5 ;  /* 0x000000ff4e4e7208 */ /* 0x000fc60006800000 */
[C---:B------:R-:W-:Y:S01]  /*7120*/  FFMA.FTZ R154, R77.reuse, R154, -R142 ;  /* 0x0000009a4d9a7223 */ /* 0x040fe2000001088e */
[----:B------:R-:W-:Y:S01]  /*7130*/  FFMA.FTZ R155, R77, R155, R117 ;  /* 0x0000009b4d9b7223 */ /* 0x000fe20000010075 */
[----:B------:R-:W-:Y:S01]  /*7140*/  FSEL R79, R79, 1, !P5 ;  /* 0x3f8000004f4f7808 */ /* 0x000fe20006800000 */
[C---:B0-----:R-:W-:Y:S01]  /*7150*/  FMUL.FTZ R109, R108.reuse, R109 ;  /* 0x0000006d6c6d7220 */ /* 0x041fe20000410000 */
[----:B------:R-:W-:Y:S01]  /*7160*/  FMUL.FTZ R108, R108, R115 ;  /* 0x000000736c6c7220 */ /* 0x000fe20000410000 */
[CC--:B------:R-:W-:Y:S01]  /*7170*/  FMUL.FTZ R115, R78.reuse, R154.reuse ;  /* 0x0000009a4e737220 */ /* 0x0c0fe20000410000 */
[-C--:B------:R-:W-:Y:S01]  /*7180*/  FMUL.FTZ R117, R78, R155.reuse ;  /* 0x0000009b4e757220 */ /* 0x080fe20000410000 */
[----:B------:R-:W-:Y:S02]  /*7190*/  SHF.L.U32 R142, R81, 0x10, RZ ;  /* 0x00000010518e7819 */ /* 0x000fe400000006ff */
[----:B------:R-:W-:Y:S01]  /*71a0*/  FFMA.FTZ R155, R79, R155, R115 ;  /* 0x0000009b4f9b7223 */ /* 0x000fe20000010073 */
[-C--:B------:R-:W-:Y:S01]  /*71b0*/  FMUL.FTZ R115, R41, R17.reuse ;  /* 0x0000001129737220 */ /* 0x080fe20000410000 */
[----:B------:R-:W-:Y:S01]  /*71c0*/  SHF.L.U32 R81, R83, 0x10, RZ ;  /* 0x0000001053517819 */ /* 0x000fe200000006ff */
[----:B------:R-:W-:Y:S01]  /*71d0*/  FFMA.FTZ R154, R79, R154, -R117 ;  /* 0x0000009a4f9a7223 */ /* 0x000fe20000010875 */
[----:B------:R-:W-:Y:S01]  /*71e0*/  FMUL.FTZ R117, R40, R17 ;  /* 0x0000001128757220 */ /* 0x000fe20000410000 */
[----:B------:R-:W-:Y:S01]  /*71f0*/  FMUL.RZ R115, R115, 0.15915493667125701904 ;  /* 0x3e22f98373737820 */ /* 0x000fe2000040c000 */
[C---:B------:R-:W-:Y:S01]  /*7200*/  FMUL.FTZ R142, R35.reuse, R142 ;  /* 0x0000008e238e7220 */ /* 0x040fe20000410000 */
[----:B------:R-:W-:Y:S01]  /*7210*/  FMUL.FTZ R81, R35, R81 ;  /* 0x0000005123517220 */ /* 0x000fe20000410000 */
        /* <DEDUP_REMOVED lines=23> */
[C---:B------:R-:W-:Y:S01]  /*7390*/  FMUL.FTZ R40, R86.reuse, R154 ;  /* 0x0000009a56287220 */ /* 0x040fe20000410000 */
[----:B------:R-:W-:-:S03]  /*73a0*/  FMUL.FTZ R41, R86, R155 ;  /* 0x0000009b56297220 */ /* 0x000fc60000410000 */
[C---:B------:R-:W-:Y:S01]  /*73b0*/  FFMA.FTZ R155, R87.reuse, R155, R40 ;  /* 0x0000009b579b7223 */ /* 0x040fe20000010028 */
[CC--:B------:R-:W-:Y:S01]  /*73c0*/  FMUL.FTZ R40, R64.reuse, R55.reuse ;  /* 0x0000003740287220 */ /* 0x0c0fe20000410000 */
[----:B------:R-:W-:Y:S01]  /*73d0*/  FFMA.FTZ R154, R87, R154, -R41 ;  /* 0x0000009a579a7223 */ /* 0x000fe20000010829 */
[C---:B------:R-:W-:Y:S02]  /*73e0*/  FMUL.FTZ R41, R65.reuse, R55 ;  /* 0x0000003741297220 */ /* 0x040fe40000410000 */
[-C--:B------:R-:W-:Y:S02]  /*73f0*/  FFMA.FTZ R40, R65, R57.reuse, -R40 ;  /* 0x0000003941287223 */ /* 0x080fe40000010828 */
[----:B------:R-:W-:Y:S02]  /*7400*/  FFMA.FTZ R41, R64, R57, R41 ;  /* 0x0000003940297223 */ /* 0x000fe40000010029 */
[----:B------:R-:W-:Y:S02]  /*7410*/  FADD.FTZ R40, R68, R40 ;  /* 0x0000002844287221 */ /* 0x000fe40000010000 */
[----:B------:R-:W-:-:S02]  /*7420*/  FADD.FTZ R41, R67, R41 ;  /* 0x0000002943297221 */ /* 0x000fc40000010000 */
[CC--:B------:R-:W-:Y:S02]  /*7430*/  FMUL.FTZ R142, R58.reuse, R40.reuse ;  /* 0x000000283a8e7220 */ /* 0x0c0fe40000410000 */
[-C--:B------:R-:W-:Y:S02]  /*7440*/  FMUL.FTZ R143, R58, R41.reuse ;  /* 0x000000293a8f7220 */ /* 0x080fe40000410000 */
[C---:B------:R-:W-:Y:S01]  /*7450*/  FFMA.FTZ R41, R59.reuse, R41, R142 ;  /* 0x000000293b297223 */ /* 0x040fe2000001008e */
[----:B------:R-:W-:Y:S02]  /*7460*/  VIADD R142, R0, 0xb ;  /* 0x0000000b008e7836 */ /* 0x000fe40000000000 */
[----:B------:R-:W-:Y:S01]  /*7470*/  FFMA.FTZ R40, R59, R40, -R143 ;  /* 0x000000283b287223 */ /* 0x000fe2000001088f */
[----:B------:R-:W-:Y:S01]  /*7480*/  FSEL R88, R88, RZ, !P3 ;  /* 0x000000ff58587208 */ /* 0x000fe20005800000 */
[----:B------:R-:W-:Y:S01]  /*7490*/  FADD.FTZ R41, R72, R41 ;  /* 0x0000002948297221 */ /* 0x000fe20000010000 */
        /* <DEDUP_REMOVED lines=9> */
[----:B------:R-:W-:Y:S01]  /*7530*/  FMUL.FTZ R142, R90, R154 ;  /* 0x0000009a5a8e7220 */ /* 0x000fe20000410000 */
[----:B------:R-:W-:Y:S01]  /*7540*/  FADD.FTZ R40, R76, R40 ;  /* 0x000000284c287221 */ /* 0x000fe20000010000 */
[-C--:B------:R-:W-:Y:S01]  /*7550*/  FMUL.FTZ R143, R90, R155.reuse ;  /* 0x0000009b5a8f7220 */ /* 0x080fe20000410000 */
[----:B------:R-:W-:Y:S01]  /*7560*/  FADD.FTZ R41, R75, R41 ;  /* 0x000000294b297221 */ /* 0x000fe20000010000 */
[C---:B------:R-:W-:Y:S01]  /*7570*/  FFMA.FTZ R155, R91.reuse, R155, R142 ;  /* 0x0000009b5b9b7223 */ /* 0x040fe2000001008e */
[C---:B------:R-:W-:Y:S01]  /*7580*/  FMUL.FTZ R142, R62.reuse, R40 ;  /* 0x000000283e8e7220 */ /* 0x040fe20000410000 */
[----:B------:R-:W-:Y:S01]  /*7590*/  FFMA.FTZ R154, R91, R154, -R143 ;  /* 0x0000009a5b9a7223 */ /* 0x000fe2000001088f */
[----:B------:R-:W-:-:S02]  /*75a0*/  FMUL.FTZ R143, R62, R41 ;  /* 0x000000293e8f7220 */ /* 0x000fc40000410000 */
        /* <DEDUP_REMOVED lines=8> */
[CC--:B------:R-:W-:Y:S02]  /*7630*/  FMUL.FTZ R143, R66.reuse, R41.reuse ;  /* 0x00000029428f7220 */ /* 0x0c0fe40000410000 */
[-C--:B------:R-:W-:Y:S01]  /*7640*/  FMUL.FTZ R142, R66, R40.reuse ;  /* 0x00000028428e7220 */ /* 0x080fe20000410000 */
[----:B------:R-:W-:Y:S01]  /*7650*/  FSEL R94, R94, RZ, !P4 ;  /* 0x000000ff5e5e7208 */ /* 0x000fe20006000000 */
[----:B------:R-:W-:Y:S01]  /*7660*/  FFMA.FTZ R40, R69, R40, -R143 ;  /* 0x0000002845287223 */ /* 0x000fe2000001088f */
[----:B------:R-:W-:Y:S01]  /*7670*/  FSEL R95, R95, 1, !P4 ;  /* 0x3f8000005f5f7808 */ /* 0x000fe20006000000 */
[----:B------:R-:W-:-:S02]  /*7680*/  FFMA.FTZ R41, R69, R41, R142 ;  /* 0x0000002945297223 */ /* 0x000fc4000001008e */
[----:B------:R-:W-:Y:S01]  /*7690*/  FMUL.FTZ R142, R94, R154 ;  /* 0x0000009a5e8e7220 */ /* 0x000fe20000410000 */
[----:B------:R-:W-:Y:S01]  /*76a0*/  FADD.FTZ R40, R84, R40 ;  /* 0x0000002854287221 */ /* 0x000fe20000010000 */
[-C--:B------:R-:W-:Y:S01]  /*76b0*/  FMUL.FTZ R143, R94, R155.reuse ;  /* 0x0000009b5e8f7220 */ /* 0x080fe20000410000 */
[----:B------:R-:W-:Y:S01]  /*76c0*/  FADD.FTZ R41, R83, R41 ;  /* 0x0000002953297221 */ /* 0x000fe20000010000 */
[C---:B------:R-:W-:Y:S01]  /*76d0*/  FFMA.FTZ R155, R95.reuse, R155, R142 ;  /* 0x0000009b5f9b7223 */ /* 0x040fe2000001008e */
[C---:B------:R-:W-:Y:S01]  /*76e0*/  FMUL.FTZ R142, R70.reuse, R40 ;  /* 0x00000028468e7220 */ /* 0x040fe20000410000 */
[----:B------:R-:W-:Y:S01]  /*76f0*/  FFMA.FTZ R154, R95, R154, -R143 ;  /* 0x0000009a5f9a7223 */ /* 0x000fe2000001088f */
[-C--:B------:R-:W-:Y:S02]  /*7700*/  FMUL.FTZ R143, R70, R41.reuse ;  /* 0x00000029468f7220 */ /* 0x080fe40000410000 */
[----:B------:R-:W-:Y:S01]  /*7710*/  FFMA.FTZ R41, R71, R41, R142 ;  /* 0x0000002947297223 */ /* 0x000fe2000001008e */
[----:B------:R-:W-:-:S02]  /*7720*/  VIADD R142, R0, 0xd ;  /* 0x0000000d008e7836 */ /* 0x000fc40000000000 */
        /* <DEDUP_REMOVED lines=12> */
[C---:B------:R-:W-:Y:S01]  /*77f0*/  FMUL.FTZ R142, R98.reuse, R154 ;  /* 0x0000009a628e7220 */ /* 0x040fe20000410000 */
        /* <DEDUP_REMOVED lines=8> */
[----:B------:R-:W-:Y:S01]  /*7880*/  SHF.L.U32 R142, R101, 0x10, RZ ;  /* 0x00000010658e7819 */ /* 0x000fe200000006ff */
[----:B------:R-:W-:-:S02]  /*7890*/  FFMA.FTZ R40, R79, R40, -R143 ;  /* 0x000000284f287223 */ /* 0x000fc4000001088f */
[----:B------:R-:W-:Y:S01]  /*78a0*/  FADD.FTZ R41, R96, R41 ;  /* 0x0000002960297221 */ /* 0x000fe20000010000 */
[C---:B------:R-:W-:Y:S01]  /*78b0*/  FMUL.FTZ R101, R164.reuse, R100 ;  /* 0x00000064a4657220 */ /* 0x040fe20000410000 */
[----:B------:R-:W-:Y:S01]  /*78c0*/  FADD.FTZ R40, R97, R40 ;  /* 0x0000002861287221 */ /* 0x000fe20000010000 */
[----:B------:R-:W-:Y:S01]  /*78d0*/  FMUL.FTZ R100, R164, R142 ;  /* 0x0000008ea4647220 */ /* 0x000fe20000410000 */
[CC--:B------:R-:W-:Y:S02]  /*78e0*/  FMUL.FTZ R143, R82.reuse, R41.reuse ;  /* 0x00000029528f7220 */ /* 0x0c0fe40000410000 */
[-C--:B------:R-:W-:Y:S01]  /*78f0*/  FMUL.FTZ R142, R82, R40.reuse ;  /* 0x00000028528e7220 */ /* 0x080fe20000410000 */
[----:B------:R-:W-:Y:S01]  /*7900*/  FSEL R101, R101, RZ, !P6 ;  /* 0x000000ff65657208 */ /* 0x000fe20007000000 */
[C---:B------:R-:W-:Y:S01]  /*7910*/  FFMA.FTZ R40, R85.reuse, R40, -R143 ;  /* 0x0000002855287223 */ /* 0x040fe2000001088f */
[----:B------:R-:W-:Y:S01]  /*7920*/  FSEL R100, R100, RZ, !P6 ;  /* 0x000000ff64647208 */ /* 0x000fe20007000000 */
[----:B------:R-:W-:-:S02]  /*7930*/  FFMA.FTZ R41, R85, R41, R142 ;  /* 0x0000002955297223 */ /* 0x000fc4000001008e */
[----:B------:R-:W-:Y:S01]  /*7940*/  FADD.FTZ R142, R101, R40 ;  /* 0x00000028658e7221 */ /* 0x000fe20000010000 */
[C---:B------:R-:W-:Y:S01]  /*7950*/  FMUL.FTZ R40, R165.reuse, R102 ;  /* 0x00000066a5287220 */ /* 0x040fe20000410000 */
[----:B------:R-:W-:Y:S01]  /*7960*/  FADD.FTZ R41, R100, R41 ;  /* 0x0000002964297221 */ /* 0x000fe20000010000 */
[----:B------:R-:W-:Y:S01]  /*7970*/  FMUL.FTZ R102, R165, R103 ;  /* 0x00000067a5667220 */ /* 0x000fe20000410000 */
[C---:B------:R-:W-:Y:S02]  /*7980*/  FMUL.FTZ R103, R86.reuse, R142 ;  /* 0x0000008e56677220 */ /* 0x040fe40000410000 */
[-C--:B------:R-:W-:Y:S02]  /*7990*/  FMUL.FTZ R143, R86, R41.reuse ;  /* 0x00000029568f7220 */ /* 0x080fe40000410000 */
[----:B------:R-:W-:Y:S01]  /*79a0*/  FFMA.FTZ R41, R87, R41, R103 ;  /* 0x0000002957297223 */ /* 0x000fe20000010067 */
[----:B------:R-:W-:Y:S01]  /*79b0*/  FSEL R103, R40, RZ, !P2 ;  /* 0x000000ff28677208 */ /* 0x000fe20005000000 */
[C---:B------:R-:W-:Y:S01]  /*79c0*/  FMUL.FTZ R40, R147.reuse, R104 ;  /* 0x0000006893287220 */ /* 0x040fe20000410000 */
[----:B------:R-:W-:-:S02]  /*79d0*/  FMUL.FTZ R104, R147, R105 ;  /* 0x0000006993687220 */ /* 0x000fc40000410000 */
[----:B------:R-:W4:Y:S01]  /*79e0*/  LDL R147, [R1+0x8] ;  /* 0x0000080001937983 */ /* 0x000f220000100800 */
[----:B------:R-:W-:Y:S01]  /*79f0*/  FFMA.FTZ R142, R87, R142, -R143 ;  /* 0x0000008e578e7223 */ /* 0x000fe2000001088f */
[----:B------:R-:W-:-:S03]  /*7a00*/  FSEL R102, R102, RZ, !P2 ;  /* 0x000000ff66667208 */ /* 0x000fc60005000000 */
[----:B------:R-:W-:Y:S02]  /*7a10*/  FADD.FTZ R142, R103, R142 ;  /* 0x0000008e678e7221 */ /* 0x000fe40000010000 */
[----:B------:R-:W-:Y:S02]  /*7a20*/  FADD.FTZ R41, R102, R41 ;  /* 0x0000002966297221 */ /* 0x000fe40000010000 */
[CC--:B------:R-:W-:Y:S02]  /*7a30*/  FMUL.FTZ R105, R90.reuse, R142.reuse ;  /* 0x0000008e5a697220 */ /* 0x0c0fe40000410000 */
[-C--:B------:R-:W-:Y:S01]  /*7a40*/  FMUL.FTZ R143, R90, R41.reuse ;  /* 0x000000295a8f7220 */ /* 0x080fe20000410000 */
[----:B------:R-:W-:Y:S01]  /*7a50*/  FSEL R104, R104, RZ, !P3 ;  /* 0x000000ff68687208 */ /* 0x000fe20005800000 */
[C---:B------:R-:W-:Y:S01]  /*7a60*/  FFMA.FTZ R41, R91.reuse, R41, R105 ;  /* 0x000000295b297223 */ /* 0x040fe20000010069 */
[----:B------:R-:W-:Y:S01]  /*7a70*/  FSEL R105, R40, RZ, !P3 ;  /* 0x000000ff28697208 */ /* 0x000fe20005800000 */
[----:B------:R-:W-:Y:S01]  /*7a80*/  FFMA.FTZ R142, R91, R142, -R143 ;  /* 0x0000008e5b8e7223 */ /* 0x000fe2000001088f */
[----:B------:R-:W-:Y:S01]  /*7a90*/  SHF.L.U32 R107, R107, 0x10, RZ ;  /* 0x000000106b6b7819 */ /* 0x000fe200000006ff */
[----:B------:R-:W-:Y:S01]  /*7aa0*/  FADD.FTZ R41, R104, R41 ;  /* 0x0000002968297221 */ /* 0x000fe20000010000 */
[----:B------:R-:W-:Y:S01]  /*7ab0*/  SHF.L.U32 R106, R106, 0x10, RZ ;  /* 0x000000106a6a7819 */ /* 0x000fe200000006ff */
[----:B------:R-:W-:-:S02]  /*7ac0*/  FADD.FTZ R142, R105, R142 ;  /* 0x0000008e698e7221 */ /* 0x000fc40000010000 */
[----:B------:R-:W-:Y:S01]  /*7ad0*/  FMUL.FTZ R107, R148, R107 ;  /* 0x0000006b946b7220 */ /* 0x000fe20000410000 */
[-C--:B------:R-:W-:Y:S01]  /*7ae0*/  FMUL.FTZ R40, R94, R41.reuse ;  /* 0x000000295e287220 */ /* 0x080fe20000410000 */
        /* <DEDUP_REMOVED lines=23> */
[----:B------:R-:W-:-:S03]  /*7c60*/  SHF.L.U32 R113, R113, 0x10, RZ ;  /* 0x0000001071717819 */ /* 0x000fc600000006ff */
[----:B--2---:R-:W-:-:S05]  /*7c70*/  FMUL.FTZ R112, R145, R112 ;  /* 0x0000007091707220 */ /* 0x004fca0000410000 */
[----:B------:R-:W-:Y:S01]  /*7c80*/  FSEL R112, R112, RZ, !P2 ;  /* 0x000000ff70707208 */ /* 0x000fe20005000000 */
        /* <DEDUP_REMOVED lines=14> */
[CC--:B------:R-:W-:Y:S02]  /*7d70*/  FMUL.FTZ R142, R108.reuse, R40.reuse ;  /* 0x000000286c8e7220 */ /* 0x0c0fe40000410000 */
[-C--:B------:R-:W-:Y:S02]  /*7d80*/  FMUL.FTZ R143, R108, R41.reuse ;  /* 0x000000296c8f7220 */ /* 0x080fe40000410000 */
[C---:B------:R-:W-:Y:S01]  /*7d90*/  FFMA.FTZ R41, R109.reuse, R41, R142 ;  /* 0x000000296d297223 */ /* 0x040fe2000001008e */
[----:B------:R-:W-:Y:S01]  /*7da0*/  IADD3 R142, PT, PT, R0, 0xf, RZ ;  /* 0x0000000f008e7810 */ /* 0x000fe20007ffe0ff */
[----:B------:R-:W-:-:S03]  /*7db0*/  FFMA.FTZ R40, R109, R40, -R143 ;  /* 0x000000286d287223 */ /* 0x000fc6000001088f */
[----:B------:R-:W-:Y:S01]  /*7dc0*/  ISETP.GE.U32.AND P3, PT, R142, UR12, PT ;  /* 0x0000000c8e007c0c */ /* 0x000fe2000bf66070 */
[----:B------:R-:W-:-:S03]  /*7dd0*/  FMUL.FTZ R142, R145, R113 ;  /* 0x00000071918e7220 */ /* 0x000fc60000410000 */
[----:B------:R-:W-:Y:S01]  /*7de0*/  FSEL R113, R117, RZ, !P3 ;  /* 0x000000ff75717208 */ /* 0x000fe20005800000 */
[----:B------:R-:W-:Y:S01]  /*7df0*/  IMAD.U32 R117, R114, 0x10000, RZ ;  /* 0x0001000072757824 */ /* 0x000fe200078e00ff */
[----:B------:R-:W-:Y:S01]  /*7e00*/  FSEL R114, R142, RZ, !P2 ;  /* 0x000000ff8e727208 */ /* 0x000fe20005000000 */
[----:B------:R-:W-:Y:S01]  /*7e10*/  FADD.FTZ R40, R112, R40 ;  /* 0x0000002870287221 */ /* 0x000fe20000010000 */
[----:B------:R-:W-:Y:S01]  /*7e20*/  SHF.L.U32 R142, R116, 0x10, RZ ;  /* 0x00000010748e7819 */ /* 0x000fe200000006ff */
[----:B---3--:R-:W-:Y:S01]  /*7e30*/  FMUL.FTZ R116, R144, R117 ;  /* 0x0000007590747220 */ /* 0x008fe20000410000 */
[----:B------:R-:W-:Y:S01]  /*7e40*/  FSEL R115, R115, 1, !P3 ;  /* 0x3f80000073737808 */ /* 0x000fe20005800000 */
[----:B------:R-:W-:Y:S01]  /*7e50*/  FADD.FTZ R41, R114, R41 ;  /* 0x0000002972297221 */ /* 0x000fe20000010000 */
[C---:B------:R-:W-:Y:S01]  /*7e60*/  FMUL.FTZ R157, R113.reuse, R40 ;  /* 0x00000028719d7220 */ /* 0x040fe20000410000 */
[----:B------:R-:W-:Y:S01]  /*7e70*/  FMUL.FTZ R117, R144, R142 ;  /* 0x0000008e90757220 */ /* 0x000fe20000410000 */
[----:B------:R-:W-:Y:S01]  /*7e80*/  FSEL R116, R116, RZ, !P3 ;  /* 0x000000ff74747208 */ /* 0x000fe20005800000 */
[-C--:B------:R-:W-:Y:S01]  /*7e90*/  FMUL.FTZ R156, R113, R41.reuse ;  /* 0x00000029719c7220 */ /* 0x080fe20000410000 */
[----:B------:R-:W-:-:S02]  /*7ea0*/  FFMA.FTZ R157, R115, R41, R157 ;  /* 0x00000029739d7223 */ /* 0x000fc4000001009d */
[----:B------:R-:W-:Y:S01]  /*7eb0*/  FSEL R117, R117, RZ, !P3 ;  /* 0x000000ff75757208 */ /* 0x000fe20005800000 */
[----:B------:R-:W-:Y:S01]  /*7ec0*/  FFMA.FTZ R156, R115, R40, -R156 ;  /* 0x00000028739c7223 */ /* 0x000fe2000001089c */
[----:B------:R-:W-:Y:S01]  /*7ed0*/  FADD.FTZ R157, R116, R157 ;  /* 0x0000009d749d7221 */ /* 0x000fe20000010000 */
[-C--:B------:R-:W-:Y:S02]  /*7ee0*/  FMUL.FTZ R40, R113, R154.reuse ;  /* 0x0000009a71287220 */ /* 0x080fe40000410000 */
[----:B------:R-:W-:Y:S02]  /*7ef0*/  FADD.FTZ R156, R117, R156 ;  /* 0x0000009c759c7221 */ /* 0x000fe40000010000 */
        /* <DEDUP_REMOVED lines=48> */
[----:B------:R-:W-:-:S03]  /*8200*/  @P2 FFMA.FTZ R155, R155, R142, R41 ;  /* 0x0000008e9b9b2223 */ /* 0x000fc60000010029 */
        /* <DEDUP_REMOVED lines=13> */
[----:B------:R-:W-:Y:S01]  /*82e0*/  SHFL.UP PT, R41, R157, 0x10, RZ ;  /* 0x060000009d297989 */ /* 0x000fe200000e00ff */
[----:B------:R-:W-:-:S03]  /*82f0*/  @P2 FFMA.FTZ R154, R154, R143, -R142 ;  /* 0x0000008f9a9a2223 */ /* 0x000fc6000001088e */
[----:B------:R-:W0:Y:S04]  /*8300*/  SHFL.UP PT, R137, R155, 0x10, RZ ;  /* 0x060000009b897989 */ /* 0x000e2800000e00ff */
[----:B------:R-:W-:Y:S04]  /*8310*/  SHFL.UP PT, R44, R156, 0x10, RZ ;  /* 0x060000009c2c7989 */ /* 0x000fe800000e00ff */
[----:B------:R-:W1:Y:S01]  /*8320*/  SHFL.UP PT, R40, R154, 0x10, RZ ;  /* 0x060000009a287989 */ /* 0x000e6200000e00ff */
[----:B------:R-:W-:-:S03]  /*8330*/  ISETP.NE.AND P3, PT, R146, 0x1f, PT ;  /* 0x0000001f9200780c */ /* 0x000fc60003f65270 */
[----:B------:R-:W-:Y:S04]  /*8340*/  STS.U16 [R129+0x2740], R128 ;  /* 0x0027408081007388 */ /* 0x000fe80000000400 */
[----:B------:R-:W-:Y:S04]  /*8350*/  STS.U16 [R127+0x2780], R126 ;  /* 0x0027807e7f007388 */ /* 0x000fe80000000400 */
[----:B------:R-:W-:Y:S04]  /*8360*/  STS.U16 [R125+0x27c0], R124 ;  /* 0x0027c07c7d007388 */ /* 0x000fe80000000400 */
[----:B------:R-:W-:Y:S04]  /*8370*/  STS.U16 [R123+0x2800], R122 ;  /* 0x0028007a7b007388 */ /* 0x000fe80000000400 */
[----:B------:R-:W-:Y:S01]  /*8380*/  STS.U16 [R51+0x2840], R50 ;  /* 0x0028403233007388 */ /* 0x000fe20000000400 */
[----:B0-----:R-:W-:-:S03]  /*8390*/  FMUL.FTZ R45, R154, R137 ;  /* 0x000000899a2d7220 */ /* 0x001fc60000410000 */
[----:B------:R-:W-:Y:S01]  /*83a0*/  STS.U16 [R49+0x2880], R48 ;  /* 0x0028803031007388 */ /* 0x000fe20000000400 */
[----:B------:R-:W-:-:S03]  /*83b0*/  VOTEU.ANY UP0, P0 ;  /* 0x0000000000ff7886 */ /* 0x000fc60000000100 */
[----:B------:R0:W-:Y:S01]  /*83c0*/  STS.U16 [R47+0x28c0], R46 ;  /* 0x0028c02e2f007388 */ /* 0x0001e20000000400 */
[C---:B-1----:R-:W-:Y:S01]  /*83d0*/  FFMA.FTZ R45, R155.reuse, R40, R45 ;  /* 0x000000289b2d7223 */ /* 0x042fe2000001002d */
[----:B------:R-:W-:Y:S01]  /*83e0*/  @UP0 ULEA UR12, UR7, UR23, 0x4 ;  /* 0x00000017070c0291 */ /* 0x000fe2000f8e20ff */
[--C-:B------:R-:W-:Y:S02]  /*83f0*/  SHF.R.U32.HI R138, RZ, 0x5, R34.reuse ;  /* 0x00000005ff8a7819 */ /* 0x100fe40000011622 */
[----:B------:R-:W-:Y:S02]  /*8400*/  CS2R R42, SRZ ;  /* 0x00000000002a7805 */ /* 0x000fe4000001ff00 */
[----:B------:R-:W-:Y:S01]  /*8410*/  ISETP.GE.AND P2, PT, R146, 0x10, PT ;  /* 0x000000109200780c */ /* 0x000fe20003f46270 */
[----:B------:R-:W-:Y:S01]  /*8420*/  NOP ;  /* 0x0000000000007918 */ /* 0x000fe20000000000 */
[CC--:B0-----:R-:W-:Y:S01]  /*8430*/  FMUL.FTZ R46, R155.reuse, R41.reuse ;  /* 0x000000299b2e7220 */ /* 0x0c1fe20000410000 */
[C---:B------:R-:W-:Y:S01]  /*8440*/  FMUL.FTZ R47, R154.reuse, R41 ;  /* 0x000000299a2f7220 */ /* 0x040fe20000410000 */
[C---:B------:R-:W-:Y:S01]  /*8450*/  FMUL.FTZ R41, R155.reuse, R137 ;  /* 0x000000899b297220 */ /* 0x040fe20000410000 */
[----:B------:R-:W-:Y:S01]  /*8460*/  @!P3 SHF.R.U32.HI R48, RZ, 0x1, R34 ;  /* 0x00000001ff30b819 */ /* 0x000fe20000011622 */
[CC--:B------:R-:W-:Y:S01]  /*8470*/  FFMA.FTZ R46, R154.reuse, R44.reuse, -R46 ;  /* 0x0000002c9a2e7223 */ /* 0x0c0fe2000001082e */
[----:B------:R-:W-:Y:S01]  /*8480*/  FFMA.FTZ R47, R155, R44, R47 ;  /* 0x0000002c9b2f7223 */ /* 0x000fe2000001002f */
[----:B------:R-:W-:Y:S01]  /*8490*/  FFMA.FTZ R44, R154, R40, -R41 ;  /* 0x000000289a2c7223 */ /* 0x000fe20000010829 */
[----:B------:R-:W-:-:S02]  /*84a0*/  HFMA2 R40, -RZ, RZ, 1.875, 0 ;  /* 0x3f800000ff287431 */ /* 0x000fc400000001ff */
[----:B------:R-:W-:Y:S01]  /*84b0*/  IMAD.MOV.U32 R41, RZ, RZ, RZ ;  /* 0x000000ffff297224 */ /* 0x000fe200078e00ff */
[----:B------:R-:W-:Y:S01]  /*84c0*/  @!P3 LOP3.LUT R48, R48, 0x1f0, RZ, 0xc0, !PT ;  /* 0x000001f03030b812 */ /* 0x000fe200078ec0ff */
[----:B------:R-:W-:Y:S01]  /*84d0*/  FADD.FTZ R46, R156, R46 ;  /* 0x0000002e9c2e7221 */ /* 0x000fe20000010000 */
[----:B------:R-:W-:Y:S01]  /*84e0*/  FADD.FTZ R47, R157, R47 ;  /* 0x0000002f9d2f7221 */ /* 0x000fe20000010000 */
[C---:B------:R-:W-:Y:S01]  /*84f0*/  ISETP.NE.AND P4, PT, R138.reuse, 0x3, PT ;  /* 0x000000038a00780c */ /* 0x040fe20003f85270 */
[----:B------:R-:W-:Y:S01]  /*8500*/  LDS.U16 R125, [R162+0x2100] ;  /* 0x00210000a27d7984 */ /* 0x000fe20000000400 */
[C---:B------:R-:W-:Y:S02]  /*8510*/  ISETP.NE.AND P5, PT, R138.reuse, 0x2, PT ;  /* 0x000000028a00780c */ /* 0x040fe40003fa5270 */
[----:B------:R-:W-:Y:S01]  /*8520*/  ISETP.NE.AND P6, PT, R138, 0x1, PT ;  /* 0x000000018a00780c */ /* 0x000fe20003fc5270 */
        /* <DEDUP_REMOVED lines=139> */
[----:B------:R-:W-:Y:S01]  /*8de0*/  IMAD.MOV.U32 R44, RZ, RZ, R40 ;  /* 0x000000ffff2c7224 */ /* 0x000fe200078e0028 */
[----:B------:R-:W-:Y:S02]  /*8df0*/  FSEL R155, R119, R155, !P2 ;  /* 0x0000009b779b7208 */ /* 0x000fe40005000000 */
[----:B------:R-:W-:Y:S02]  /*8e00*/  FSEL R157, R121, R157, !P2 ;  /* 0x0000009d799d7208 */ /* 0x000fe40005000000 */
[----:B------:R-:W-:Y:S01]  /*8e10*/  FSEL R156, R118, R156, !P2 ;  /* 0x0000009c769c7208 */ /* 0x000fe20005000000 */
[----:B------:R-:W-:Y:S06]  /*8e20*/  BRA `(.L_x_322) ;  /* 0x0000000000407947 */ /* 0x000fec0003800000 */
.L_x_321:
        /* <DEDUP_REMOVED lines=11> */
[----:B------:R-:W-:Y:S01]  /*8ee0*/  @!P2 MOV R154, R40 ;  /* 0x00000028009aa202 */ /* 0x000fe20000000f00 */
[----:B------:R-:W-:Y:S01]  /*8ef0*/  @!P2 IMAD.MOV.U32 R156, RZ, RZ, R42 ;  /* 0x000000ffff9ca224 */ /* 0x000fe200078e002a */
[----:B------:R-:W-:Y:S01]  /*8f00*/  @!P2 MOV R155, R41 ;  /* 0x00000029009ba202 */ /* 0x000fe20000000f00 */
[----:B------:R-:W-:Y:S01]  /*8f10*/  FADD.FTZ R47, R47, R162 ;  /* 0x000000a22f2f7221 */ /* 0x000fe20000010000 */
[----:B------:R-:W-:-:S07]  /*8f20*/  @!P2 MOV R157, R43 ;  /* 0x0000002b009da202 */ /* 0x000fce0000000f00 */
.L_x_322:
[----:B------:R-:W-:Y:S05]  /*8f30*/  BSYNC.RECONVERGENT B0 ;  /* 0x0000000000007941 */ /* 0x000fea0003800200 */
.L_x_320:
        /* <DEDUP_REMOVED lines=119> */
.L_x_324:
[----:B------:R-:W-:Y:S05]  /*96b0*/  BSYNC.RECONVERGENT B0 ;  /* 0x0000000000007941 */ /* 0x000fea0003800200 */
.L_x_323:
        /* <DEDUP_REMOVED lines=51> */
.L_x_319:
        /* <DEDUP_REMOVED lines=54> */
[----:B-1----:R-:W-:Y:S02]  /*9d50*/  ISETP.NE.AND P0, PT, R12, RZ, PT ;  /* 0x000000ff0c00720c */ /* 0x002fe40003f05270 */
[----:B------:R-:W-:Y:S02]  /*9d60*/  PRMT R42, RZ, 0x7610, R42 ;  /* 0x00007610ff2a7816 */ /* 0x000fe4000000002a */
[----:B------:R-:W-:Y:S01]  /*9d70*/  PRMT R44, RZ, 0x7610, R44 ;  /* 0x00007610ff2c7816 */ /* 0x000fe2000000002c */
[----:B----4-:R-:W-:-:S04]  /*9d80*/  UIMAD.WIDE.U32 UR26, UR28, UR12, UR8 ;  /* 0x0000000c1c1a72a5 */ /* 0x010fc8000f8e0008 */
[----:B------:R-:W-:-:S04]  /*9d90*/  UIMAD UR27, UR28, UR13, UR27 ;  /* 0x0000000d1c1b72a4 */ /* 0x000fc8000f8e021b */
[----:B-----5:R-:W-:-:S04]  /*9da0*/  UIMAD.WIDE.U32 UR26, UR29, UR14, UR26 ;  /* 0x0000000e1d1a72a5 */ /* 0x020fc8000f8e001a */
[----:B------:R-:W-:Y:S01]  /*9db0*/  UIMAD UR27, UR29, UR15, UR27 ;  /* 0x0000000f1d1b72a4 */ /* 0x000fe2000f8e021b */
[----:B------:R-:W1:Y:S01]  /*9dc0*/  LDCU.128 UR12, c[0x0][0x410] ;  /* 0x00008200ff0c77ac */ /* 0x000e620008000c00 */
[----:B---3--:R3:W-:Y:S02]  /*9dd0*/  STS.U16 [R102], R4 ;  /* 0x0000000466007388 */ /* 0x0087e40000000400 */
[----:B---3--:R-:W-:Y:S02]  /*9de0*/  PRMT R4, R3, 0x7632, R4 ;  /* 0x0000763203047816 */ /* 0x008fe40000000004 */
[----:B--2---:R2:W-:Y:S01]  /*9df0*/  STS.U16 [R101+0x2], R5 ;  /* 0x0000020565007388 */ /* 0x0045e20000000400 */
[----:B------:R-:W-:-:S03]  /*9e00*/  F2FP.BF16.F32.PACK_AB R3, R30, R29 ;  /* 0x0000001d1e03723e */ /* 0x000fc600000010ff */
[----:B------:R3:W-:Y:S01]  /*9e10*/  STS.U16 [R100+0x4], R6 ;  /* 0x0000040664007388 */ /* 0x0007e20000000400 */
[----:B------:R-:W-:-:S03]  /*9e20*/  PRMT R11, R3, 0x7632, R11 ;  /* 0x00007632030b7816 */ /* 0x000fc6000000000b */
[----:B------:R4:W-:Y:S01]  /*9e30*/  STS.U16 [R99+0x6], R7 ;  /* 0x0000060763007388 */ /* 0x0009e20000000400 */
[----:B--2---:R-:W-:-:S03]  /*9e40*/  PRMT R5, R2, 0x7610, R5 ;  /* 0x0000761002057816 */ /* 0x004fc60000000005 */
[----:B------:R2:W-:Y:S01]  /*9e50*/  STS.U16 [R98+0x8], R8 ;  /* 0x0000080862007388 */ /* 0x0005e20000000400 */
[----:B---3--:R-:W-:Y:S02]  /*9e60*/  PRMT R6, R2, 0x7632, R6 ;  /* 0x0000763202067816 */ /* 0x008fe40000000006 */
[----:B------:R-:W-:Y:S01]  /*9e70*/  F2FP.BF16.F32.PACK_AB R2, R32, R31 ;  /* 0x0000001f2002723e */ /* 0x000fe200000010ff */
[----:B------:R3:W-:Y:S01]  /*9e80*/  STS.U16 [R97+0xa], R9 ;  /* 0x00000a0961007388 */ /* 0x0007e20000000400 */
[----:B----4-:R-:W-:Y:S02]  /*9e90*/  PRMT R7, R3, 0x7610, R7 ;  /* 0x0000761003077816 */ /* 0x010fe40000000007 */
[----:B------:R-:W-:Y:S01]  /*9ea0*/  F2FP.BF16.F32.PACK_AB R3, R18, R33 ;  /* 0x000000211203723e */ /* 0x000fe200000010ff */
[----:B------:R-:W-:Y:S01]  /*9eb0*/  STS.U16 [R96+0xc], R10 ;  /* 0x00000c0a60007388 */ /* 0x000fe20000000400 */
[----:B--2---:R-:W-:-:S03]  /*9ec0*/  PRMT R8, R2, 0x7632, R8 ;  /* 0x0000763202087816 */ /* 0x004fc60000000008 */
[----:B------:R2:W-:Y:S01]  /*9ed0*/  STS.U16 [R95+0xe], R4 ;  /* 0x00000e045f007388 */ /* 0x0005e20000000400 */
[----:B---3--:R-:W-:-:S03]  /*9ee0*/  MOV R9, UR7 ;  /* 0x0000000700097c02 */ /* 0x008fc60008000f00 */
[----:B------:R-:W-:Y:S04]  /*9ef0*/  STS.U16 [R94+0x10], R5 ;  /* 0x000010055e007388 */ /* 0x000fe80000000400 */
[----:B------:R-:W-:Y:S01]  /*9f00*/  STS.U16 [R93+0x12], R6 ;  /* 0x000012065d007388 */ /* 0x000fe20000000400 */
[----:B--2---:R-:W-:-:S03]  /*9f10*/  PRMT R4, R3, 0x7632, R4 ;  /* 0x0000763203047816 */ /* 0x004fc60000000004 */
[----:B------:R-:W-:Y:S04]  /*9f20*/  STS.U16 [R92+0x14], R7 ;  /* 0x000014075c007388 */ /* 0x000fe80000000400 */
[----:B------:R-:W-:Y:S04]  /*9f30*/  STS.U16 [R91+0x16], R11 ;  /* 0x0000160b5b007388 */ /* 0x000fe80000000400 */
[----:B------:R-:W-:Y:S04]  /*9f40*/  STS.U16 [R90+0x18], R2 ;  /* 0x000018025a007388 */ /* 0x000fe80000000400 */
[----:B------:R-:W-:Y:S04]  /*9f50*/  STS.U16 [R89+0x1a], R8 ;  /* 0x00001a0859007388 */ /* 0x000fe80000000400 */
[----:B------:R2:W-:Y:S04]  /*9f60*/  STS.U16 [R88+0x1c], R3 ;  /* 0x00001c0358007388 */ /* 0x0005e80000000400 */
[----:B------:R3:W-:Y:S01]  /*9f70*/  STS.U16 [R87+0x1e], R4 ;  /* 0x00001e0457007388 */ /* 0x0007e20000000400 */
[----:B------:R-:W-:-:S03]  /*9f80*/  NOP ;  /* 0x0000000000007918 */ /* 0x000fc60000000000 */
[----:B------:R-:W-:Y:S01]  /*9f90*/  LDS.U16 R5, [R86] ;  /* 0x0000000056057984 */ /* 0x000fe20000000400 */
[----:B--2---:R-:W-:-:S03]  /*9fa0*/  LOP3.LUT R3, R0, 0x3e00, RZ, 0xc0, !PT ;  /* 0x00003e0000037812 */ /* 0x004fc600078ec0ff */
[----:B------:R-:W-:Y:S01]  /*9fb0*/  LDS.U16 R35, [R85+0x40] ;  /* 0x0000400055237984 */ /* 0x000fe20000000400 */
[----:B------:R-:W-:-:S03]  /*9fc0*/  LOP3.LUT R6, R3, 0x1f, R12, 0xf8, !PT ;  /* 0x0000001f03067812 */ /* 0x000fc600078ef80c */
[----:B------:R-:W-:Y:S01]  /*9fd0*/  LDS.U16 R37, [R84+0x80] ;  /* 0x0000800054257984 */ /* 0x000fe20000000400 */
[C---:B------:R-:W-:Y:S02]  /*9fe0*/  IADD3 R3, P1, PT, R6.reuse, UR26, RZ ;  /* 0x0000001a06037c10 */ /* 0x040fe4000ff3e0ff */
[C---:B------:R-:W-:Y:S01]  /*9ff0*/  LOP3.LUT R10, R6.reuse, 0x20, RZ, 0xfc, !PT ;  /* 0x00000020060a7812 */ /* 0x040fe200078efcff */
[----:B------:R-:W-:Y:S01]  /*a000*/  LDS.U16 R39, [R83+0xc0] ;  /* 0x0000c00053277984 */ /* 0x000fe20000000400 */
[----:B---3--:R-:W-:Y:S01]  /*a010*/  IADD3.X R4, PT, PT, RZ, UR27, RZ, P1, !PT ;  /* 0x0000001bff047c10 */ /* 0x008fe20008ffe4ff */
        /* <DEDUP_REMOVED lines=69> */
[----:B------:R-:W-:Y:S01]  /*a470*/  ISETP.GE.AND P3, PT, R10, UR7, PT ;  /* 0x000000070a007c0c */ /* 0x000fe2000bf66270 */
[----:B------:R-:W-:Y:S01]  /*a480*/  IMAD.X R40, RZ, RZ, UR15, P6 ;  /* 0x0000000fff287e24 */ /* 0x000fe2000b0e06ff */
[C---:B0-----:R-:W-:Y:S01]  /*a490*/  LEA R4, P6, R5.reuse, UR26, 0x1 ;  /* 0x0000001a05047c11 */ /* 0x041fe2000f8c08ff */
[----:B------:R-:W-:Y:S01]  /*a4a0*/  @!P4 STG.E.U16 desc[UR24][R2.64+0x300], R57 ;  /* 0x000300390200c986 */ /* 0x000fe2000c101518 */
[----:B------:R-:W-:Y:S01]  /*a4b0*/  ISETP.GE.AND P4, PT, R0, UR7, PT ;  /* 0x0000000700007c0c */ /* 0x000fe2000bf86270 */
[----:B------:R-:W0:Y:S01]  /*a4c0*/  LDCU.128 UR12, c[0x0][0x430] ;  /* 0x00008600ff0c77ac */ /* 0x000e220008000c00 */
[--C-:B------:R-:W-:Y:S01]  /*a4d0*/  LEA.HI.X R5, R5, UR27, R40.reuse, 0x1, P6 ;  /* 0x0000001b05057c11 */ /* 0x100fe2000b0f0c28 */
[----:B------:R-:W-:Y:S01]  /*a4e0*/  @!P5 STG.E.U16 desc[UR24][R2.64+0x2c0], R55 ;  /* 0x0002c0370200d986 */ /* 0x000fe2000c101518 */
[----:B------:R-:W-:Y:S01]  /*a4f0*/  ISETP.GE.AND P5, PT, R7, UR7, PT ;  /* 0x0000000707007c0c */ /* 0x000fe2000bfa6270 */
[----:B------:R-:W1:Y:S01]  /*a500*/  LDCU.64 UR26, c[0x0][0x490] ;  /* 0x00009200ff1a77ac */ /* 0x000e620008000a00 */
[----:B------:R-:W-:Y:S01]  /*a510*/  PRMT R40, RZ, 0x7610, R40 ;  /* 0x00007610ff287816 */ /* 0x000fe20000000028 */
[----:B------:R-:W-:Y:S01]  /*a520*/  @!P2 STG.E.U16 desc[UR24][R2.64+0x380], R61 ;  /* 0x0003803d0200a986 */ /* 0x000fe2000c101518 */
[----:B------:R-:W-:-:S02]  /*a530*/  ISETP.GE.AND P2, PT, R6, UR7, PT ;  /* 0x0000000706007c0c */ /* 0x000fc4000bf46270 */
[----:B------:R-:W-:Y:S01]  /*a540*/  ISETP.GE.AND P6, PT, R8, UR7, PT ;  /* 0x0000000708007c0c */ /* 0x000fe2000bfc6270 */
[----:B------:R2:W-:Y:S01]  /*a550*/  @!P1 STG.E.U16 desc[UR24][R2.64+0x3c0], R63 ;  /* 0x0003c03f02009986 */ /* 0x0005e2000c101518 */
        /* <DEDUP_REMOVED lines=32> */
[----:B0-----:R-:W-:-:S02]  /*a760*/  UIMAD.WIDE.U32 UR8, UR28, UR12, UR8 ;  /* 0x0000000c1c0872a5 */ /* 0x001fc4000f8e0008 */
[----:B------:R-:W5:Y:S01]  /*a770*/  @!P1 LDG.E.U16 R48, desc[UR24][R4.64+0x2c0] ;  /* 0x0002c01804309981 */ /* 0x000f62000c1e1500 */
[----:B------:R-:W0:Y:S03]  /*a780*/  LDCU UR7, c[0x0][0x394] ;  /* 0x00007280ff0777ac */ /* 0x000e260008000800 */
        /* <DEDUP_REMOVED lines=25> */
[----:B------:R-:W1:Y:S04]  /*a920*/  LDS.U16 R40, [R97+0xa] ;  /* 0x00000a0061287984 */ /* 0x000e680000000400 */
[----:B------:R-:W0:Y:S04]  /*a930*/  LDS.U16 R39, [R98+0x8] ;  /* 0x0000080062277984 */ /* 0x000e280000000400 */
[----:B------:R-:W0:Y:S04]  /*a940*/  LDS.U16 R41, [R96+0xc] ;  /* 0x00000c0060297984 */ /* 0x000e280000000400 */
[----:B------:R1:W-:Y:S04]  /*a950*/  @!P5 STL [R1+0x94], R54 ;  /* 0x000094360100d387 */ /* 0x0003e80000100800 */
[----:B------:R-:W-:Y:S01]  /*a960*/  LDS.U16 R42, [R91+0x16] ;  /* 0x000016005b2a7984 */ /* 0x000fe20000000400 */
[----:B--2---:R-:W-:-:S03]  /*a970*/  SHF.L.U32 R44, R2, 0x10, RZ ;  /* 0x00000010022c7819 */ /* 0x004fc600000006ff */
[----:B------:R-:W2:Y:S01]  /*a980*/  LDS.U16 R2, [R95+0xe] ;  /* 0x00000e005f027984 */ /* 0x000ea20000000400 */
[----:B---3--:R-:W-:Y:S01]  /*a990*/  SHF.L.U32 R50, R5, 0x10, RZ ;  /* 0x0000001005327819 */ /* 0x008fe200000006ff */
[----:B------:R-:W-:Y:S02]  /*a9a0*/  FMUL.FTZ R43, R44, -1.4426950216293334961 ;  /* 0xbfb8aa3b2c2b7820 */ /* 0x000fe40000410000 */
[----:B------:R-:W3:Y:S02]  /*a9b0*/  LDS.U16 R5, [R92+0x14] ;  /* 0x000014005c057984 */ /* 0x000ee40000000400 */
[----:B------:R1:W3:Y:S01]  /*a9c0*/  MUFU.EX2 R45, R43 ;  /* 0x0000002b002d7308 */ /* 0x0002e20000000800 */
[----:B----4-:R-:W-:Y:S02]  /*a9d0*/  SHF.L.U32 R46, R3, 0x10, RZ ;  /* 0x00000010032e7819 */ /* 0x010fe400000006ff */
[----:B------:R-:W4:Y:S01]  /*a9e0*/  LDS.U16 R3, [R94+0x10] ;  /* 0x000010005e037984 */ /* 0x000f220000000400 */
[----:B-----5:R-:W-:-:S03]  /*a9f0*/  IMAD.U32 R48, R4, 0x10000, RZ ;  /* 0x0001000004307824 */ /* 0x020fc600078e00ff */
[----:B------:R-:W5:Y:S01]  /*aa00*/  LDS.U16 R4, [R93+0x12] ;  /* 0x000012005d047984 */ /* 0x000f620000000400 */
[----:B-1----:R-:W-:Y:S01]  /*aa10*/  FMUL.FTZ R43, R50, -1.4426950216293334961 ;  /* 0xbfb8aa3b322b7820 */ /* 0x002fe20000410000 */
[----:B------:R-:W-:Y:S02]  /*aa20*/  IMAD.U32 R54, R40, 0x10000, RZ ;  /* 0x0001000028367824 */ /* 0x000fe400078e00ff */
[----:B------:R-:W1:Y:S01]  /*aa30*/  LDS.U16 R40, [R89+0x1a] ;  /* 0x00001a0059287984 */ /* 0x000e620000000400 */
[----:B------:R0:W-:Y:S02]  /*aa40*/  MUFU.EX2 R51, R43 ;  /* 0x0000002b00337308 */ /* 0x0001e40000000800 */
[----:B0-----:R-:W-:Y:S02]  /*aa50*/  SHF.L.U32 R52, R39, 0x10, RZ ;  /* 0x0000001027347819 */ /* 0x001fe400000006ff */
[----:B------:R-:W-:Y:S01]  /*aa60*/  SHF.L.U32 R56, R41, 0x10, RZ ;  /* 0x0000001029387819 */ /* 0x000fe200000006ff */
[----:B------:R-:W0:Y:S04]  /*aa70*/  LDS.U16 R39, [R90+0x18] ;  /* 0x000018005a277984 */ /* 0x000e280000000400 */
[----:B------:R-:W-:Y:S04]  /*aa80*/  LDS.U16 R41, [R88+0x1c] ;  /* 0x00001c0058297984 */ /* 0x000fe80000000400 */
[----:B------:R-:W0:Y:S01]  /*aa90*/  LDS.U16 R43, [R87+0x1e] ;  /* 0x00001e00572b7984 */ /* 0x000e220000000400 */
[----:B------:R-:W-:Y:S01]  /*aaa0*/  FMUL.FTZ R49, R48, -1.4426950216293334961 ;  /* 0xbfb8aa3b30317820 */ /* 0x000fe20000410000 */
[----:B------:R-:W-:Y:S01]  /*aab0*/  FMUL.FTZ R47, R46, -1.4426950216293334961 ;  /* 0xbfb8aa3b2e2f7820 */ /* 0x000fe20000410000 */
[----:B------:R-:W-:Y:S01]  /*aac0*/  FMUL.FTZ R53, R52, -1.4426950216293334961 ;  /* 0xbfb8aa3b34357820 */ /* 0x000fe20000410000 */
[----:B--2---:R-:W-:Y:S01]  /*aad0*/  SHF.L.U32 R58, R2, 0x10, RZ ;  /* 0x00000010023a7819 */ /* 0x004fe200000006ff */
[----:B------:R-:W-:-:S04]  /*aae0*/  FMUL.FTZ R55, R54, -1.4426950216293334961 ;  /* 0xbfb8aa3b36377820 */ /* 0x000fc80000410000 */
[----:B------:R-:W-:Y:S01]  /*aaf0*/  FMUL.FTZ R2, R58, -1.4426950216293334961 ;  /* 0xbfb8aa3b3a027820 */ /* 0x000fe20000410000 */
[----:B------:R-:W2:Y:S01]  /*ab00*/  MUFU.EX2 R49, R49 ;  /* 0x0000003100317308 */ /* 0x000ea20000000800 */
[----:B------:R-:W-:Y:S01]  /*ab10*/  FMUL.FTZ R57, R56, -1.4426950216293334961 ;  /* 0xbfb8aa3b38397820 */ /* 0x000fe20000410000 */
[----:B---3--:R-:W-:Y:S01]  /*ab20*/  SHF.L.U32 R62, R5, 0x10, RZ ;  /* 0x00000010053e7819 */ /* 0x008fe200000006ff */
[----:B----4-:R-:W-:Y:S02]  /*ab30*/  IMAD.U32 R60, R3, 0x10000, RZ ;  /* 0x00010000033c7824 */ /* 0x010fe400078e00ff */
[----:B------:R-:W-:-:S03]  /*ab40*/  IMAD.U32 R42, R42, 0x10000, RZ ;  /* 0x000100002a2a7824 */ /* 0x000fc600078e00ff */
[----:B------:R1:W-:Y:S01]  /*ab50*/  MUFU.EX2 R59, R2 ;  /* 0x00000002003b7308 */ /* 0x0003e20000000800 */
[----:B-----5:R-:W-:Y:S01]  /*ab60*/  SHF.L.U32 R3, R4, 0x10, RZ ;  /* 0x0000001004037819 */ /* 0x020fe200000006ff */
[----:B------:R-:W-:Y:S01]  /*ab70*/  FMUL.FTZ R4, R60, -1.4426950216293334961 ;  /* 0xbfb8aa3b3c047820 */ /* 0x000fe20000410000 */
[----:B------:R-:W-:Y:S01]  /*ab80*/  FMUL.FTZ R5, R62, -1.4426950216293334961 ;  /* 0xbfb8aa3b3e057820 */ /* 0x000fe20000410000 */
[----:B------:R-:W-:-:S04]  /*ab90*/  FMUL.FTZ R63, R42, -1.4426950216293334961 ;  /* 0xbfb8aa3b2a3f7820 */ /* 0x000fc80000410000 */
[----:B------:R-:W3:Y:S01]  /*aba0*/  MUFU.EX2 R47, R47 ;  /* 0x0000002f002f7308 */ /* 0x000ee20000000800 */
[----:B-1----:R-:W-:Y:S01]  /*abb0*/  SHF.L.U32 R2, R40, 0x10, RZ ;  /* 0x0000001028027819 */ /* 0x002fe200000006ff */
[----:B------:R-:W-:Y:S01]  /*abc0*/  FMUL.FTZ R61, R3, -1.4426950216293334961 ;  /* 0xbfb8aa3b033d7820 */ /* 0x000fe20000410000 */
[----:B0-----:R-:W-:-:S05]  /*abd0*/  SHF.L.U32 R64, R39, 0x10, RZ ;  /* 0x0000001027407819 */ /* 0x001fca00000006ff */
[----:B------:R-:W0:Y:S01]  /*abe0*/  MUFU.EX2 R53, R53 ;  /* 0x0000003500357308 */ /* 0x000e220000000800 */
[----:B------:R-:W-:Y:S01]  /*abf0*/  SHF.L.U32 R66, R43, 0x10, RZ ;  /* 0x000000102b427819 */ /* 0x000fe200000006ff */
[----:B------:R-:W-:Y:S02]  /*ac00*/  IMAD.U32 R41, R41, 0x10000, RZ ;  /* 0x0001000029297824 */ /* 0x000fe400078e00ff */
[----:B------:R-:W-:Y:S02]  /*ac10*/  FMUL.FTZ R65, R2, -1.4426950216293334961 ;  /* 0xbfb8aa3b02417820 */ /* 0x000fe40000410000 */
[----:B------:R-:W-:Y:S02]  /*ac20*/  FMUL.FTZ R67, R66, -1.4426950216293334961 ;  /* 0xbfb8aa3b42437820 */ /* 0x000fe40000410000 */
[----:B------:R-:W1:Y:S01]  /*ac30*/  MUFU.EX2 R55, R55 ;  /* 0x0000003700377308 */ /* 0x000e620000000800 */
[----:B------:R-:W-:Y:S01]  /*ac40*/  FMUL.FTZ R43, R41, -1.4426950216293334961 ;  /* 0xbfb8aa3b292b7820 */ /* 0x000fe20000410000 */
[----:B------:R-:W-:-:S06]  /*ac50*/  FMUL.FTZ R39, R64, -1.4426950216293334961 ;  /* 0xbfb8aa3b40277820 */ /* 0x000fcc0000410000 */
[----:B------:R-:W4:Y:S01]  /*ac60*/  MUFU.EX2 R57, R57 ;  /* 0x0000003900397308 */ /* 0x000f220000000800 */
        /* <DEDUP_REMOVED lines=11> */
[----:B------:R3:W0:Y:S01]  /*ad20*/  MUFU.EX2 R40, R39 ;  /* 0x0000002700287308 */ /* 0x0006220000000800 */
[----:B-1----:R-:W-:-:S07]  /*ad30*/  FADD.FTZ R55, R55, 1 ;  /* 0x3f80000037377421 */ /* 0x002fce0000010000 */
[----:B------:R-:W1:Y:S01]  /*ad40*/  MUFU.EX2 R43, R43 ;  /* 0x0000002b002b7308 */ /* 0x000e620000000800 */
[----:B----4-:R-:W-:Y:S01]  /*ad50*/  FADD.FTZ R57, R57, 1 ;  /* 0x3f80000039397421 */ /* 0x010fe20000010000 */
[----:B------:R-:W-:Y:S01]  /*ad60*/  FADD.FTZ R59, R59, 1 ;  /* 0x3f8000003b3b7421 */ /* 0x000fe20000010000 */
[----:B-----5:R-:W-:-:S05]  /*ad70*/  FADD.FTZ R4, R4, 1 ;  /* 0x3f80000004047421 */ /* 0x020fca0000010000 */
[----:B------:R-:W4:Y:S01]  /*ad80*/  MUFU.RCP R45, R45 ;  /* 0x0000002d002d7308 */ /* 0x000f220000001000 */
[----:B--2---:R-:W-:Y:S01]  /*ad90*/  FADD.FTZ R61, R61, 1 ;  /* 0x3f8000003d3d7421 */ /* 0x004fe20000010000 */
[----:B---3--:R-:W-:Y:S01]  /*ada0*/  FADD.FTZ R39, R5, 1 ;  /* 0x3f80000005277421 */ /* 0x008fe20000010000 */
[----:B------:R-:W-:-:S05]  /*adb0*/  FADD.FTZ R63, R63, 1 ;  /* 0x3f8000003f3f7421 */ /* 0x000fca0000010000 */
[----:B------:R-:W2:Y:S01]  /*adc0*/  MUFU.RCP R49, R49 ;  /* 0x0000003100317308 */ /* 0x000ea20000001000 */
[----:B------:R-:W-:Y:S01]  /*add0*/  FADD.FTZ R67, R67, 1 ;  /* 0x3f80000043437421 */ /* 0x000fe20000010000 */
[----:B0-----:R-:W-:-:S06]  /*ade0*/  FADD.FTZ R65, R65, 1 ;  /* 0x3f80000041417421 */ /* 0x001fcc0000010000 */
[----:B------:R-:W0:Y:S01]  /*adf0*/  MUFU.RCP R47, R47 ;  /* 0x0000002f002f7308 */ /* 0x000e220000001000 */
[----:B------:R-:W-:-:S07]  /*ae00*/  FADD.FTZ R40, R40, 1 ;  /* 0x3f80000028287421 */ /* 0x000fce0000010000 */
[----:B------:R-:W3:Y:S01]  /*ae10*/  MUFU.RCP R53, R53 ;  /* 0x0000003500357308 */ /* 0x000ee20000001000 */
[----:B-1----:R-:W-:-:S07]  /*ae20*/  FADD.FTZ R43, R43, 1 ;  /* 0x3f8000002b2b7421 */ /* 0x002fce0000010000 */
[----:B------:R-:W1:Y:S08]  /*ae30*/  MUFU.RCP R51, R51 ;  /* 0x0000003300337308 */ /* 0x000e700000001000 */
[----:B------:R-:W5:Y:S08]  /*ae40*/  MUFU.RCP R55, R55 ;  /* 0x0000003700377308 */ /* 0x000f700000001000 */
[----:B------:R-:W5:Y:S08]  /*ae50*/  MUFU.RCP R57, R57 ;  /* 0x0000003900397308 */ /* 0x000f700000001000 */
[----:B------:R-:W5:Y:S08]  /*ae60*/  MUFU.RCP R59, R59 ;  /* 0x0000003b003b7308 */ /* 0x000f700000001000 */
[----:B------:R-:W5:Y:S01]  /*ae70*/  MUFU.RCP R69, R4 ;  /* 0x0000000400457308 */ /* 0x000f620000001000 */
[----:B----4-:R-:W-:Y:S01]  /*ae80*/  FMUL.FTZ R44, R44, R45 ;  /* 0x0000002d2c2c7220 */ /* 0x010fe20000410000 */
[----:B------:R-:W-:Y:S06]  /*ae90*/  BAR.SYNC.DEFER_BLOCKING 0x0 ;  /* 0x0000000000007b1d */ /* 0x000fec0000010000 */
[----:B------:R-:W4:Y:S01]  /*aea0*/  MUFU.RCP R68, R61 ;  /* 0x0000003d00447308 */ /* 0x000f220000001000 */
[----:B--2---:R-:W-:-:S07]  /*aeb0*/  FMUL.FTZ R48, R48, R49 ;  /* 0x0000003130307220 */ /* 0x004fce0000410000 */
[----:B------:R-:W2:Y:S01]  /*aec0*/  MUFU.RCP R39, R39 ;  /* 0x0000002700277308 */ /* 0x000ea20000001000 */
[----:B0-----:R-:W-:-:S07]  /*aed0*/  FMUL.FTZ R5, R46, R47 ;  /* 0x0000002f2e057220 */ /* 0x001fce0000410000 */
[----:B------:R-:W0:Y:S08]  /*aee0*/  MUFU.RCP R63, R63 ;  /* 0x0000003f003f7308 */ /* 0x000e300000001000 */
[----:B------:R-:W0:Y:S01]  /*aef0*/  MUFU.RCP R67, R67 ;  /* 0x0000004300437308 */ /* 0x000e220000001000 */
[----:B------:R-:W-:-:S07]  /*af00*/  FMUL.FTZ R44, R44, R19 ;  /* 0x000000132c2c7220 */ /* 0x000fce0000410000 */
[----:B------:R-:W0:Y:S01]  /*af10*/  MUFU.RCP R71, R40 ;  /* 0x0000002800477308 */ /* 0x000e220000001000 */
[----:B---3--:R-:W-:-:S07]  /*af20*/  FMUL.FTZ R52, R52, R53 ;  /* 0x0000003534347220 */ /* 0x008fce0000410000 */
[----:B------:R-:W3:Y:S01]  /*af30*/  MUFU.RCP R65, R65 ;  /* 0x0000004100417308 */ /* 0x000ee20000001000 */
[----:B-1----:R-:W-:-:S07]  /*af40*/  FMUL.FTZ R19, R50, R51 ;  /* 0x0000003332137220 */ /* 0x002fce0000410000 */
[----:B------:R-:W1:Y:S01]  /*af50*/  MUFU.RCP R4, R43 ;  /* 0x0000002b00047308 */ /* 0x000e620000001000 */
        /* <DEDUP_REMOVED lines=9> */
[----:B----4-:R-:W-:Y:S01]  /*aff0*/  FMUL.FTZ R3, R3, R68 ;  /* 0x0000004403037220 */ /* 0x010fe20000410000 */
[----:B------:R-:W-:Y:S01]  /*b000*/  FMUL.FTZ R56, R56, R25 ;  /* 0x0000001938387220 */ /* 0x000fe20000410000 */
[----:B------:R-:W-:Y:S01]  /*b010*/  F2FP.BF16.F32.PACK_AB R44, R5, R44 ;  /* 0x0000002c052c723e */ /* 0x000fe200000010ff */
[----:B------:R-:W-:Y:S01]  /*b020*/  FMUL.FTZ R23, R23, R26 ;  /* 0x0000001a17177220 */ /* 0x000fe20000410000 */
[----:B------:R-:W-:Y:S01]  /*b030*/  FMUL.FTZ R60, R60, R27 ;  /* 0x0000001b3c3c7220 */ /* 0x000fe20000410000 */
[----:B--2---:R-:W-:Y:S01]  /*b040*/  FMUL.FTZ R62, R62, R39 ;  /* 0x000000273e3e7220 */ /* 0x004fe20000410000 */
[----:B0-----:R-:W-:Y:S01]  /*b050*/  FMUL.FTZ R25, R42, R63 ;  /* 0x0000003f2a197220 */ /* 0x001fe20000410000 */
[----:B------:R-:W-:Y:S01]  /*b060*/  FMUL.FTZ R5, R66, R67 ;  /* 0x0000004342057220 */ /* 0x000fe20000410000 */
[----:B------:R-:W-:Y:S01]  /*b070*/  FMUL.FTZ R64, R64, R71 ;  /* 0x0000004740407220 */ /* 0x000fe20000410000 */
[----:B---3--:R-:W-:Y:S01]  /*b080*/  FMUL.FTZ R27, R2, R65 ;  /* 0x00000041021b7220 */ /* 0x008fe20000410000 */
[----:B------:R-:W-:Y:S01]  /*b090*/  F2FP.BF16.F32.PACK_AB R19, R19, R48 ;  /* 0x000000301313723e */ /* 0x000fe200000010ff */
[----:B------:R-:W-:Y:S01]  /*b0a0*/  FMUL.FTZ R3, R3, R28 ;  /* 0x0000001c03037220 */ /* 0x000fe20000410000 */
[----:B-1----:R-:W-:Y:S01]  /*b0b0*/  FMUL.FTZ R2, R41, R4 ;  /* 0x0000000429027220 */ /* 0x002fe20000410000 */
[----:B------:R-:W-:Y:S01]  /*b0c0*/  PRMT R4, R44, 0x7632, R4 ;  /* 0x000076322c047816 */ /* 0x000fe20000000004 */
[----:B------:R-:W-:Y:S01]  /*b0d0*/  FMUL.FTZ R62, R62, R29 ;  /* 0x0000001d3e3e7220 */ /* 0x000fe20000410000 */
[----:B------:R-:W-:Y:S01]  /*b0e0*/  F2FP.BF16.F32.PACK_AB R21, R21, R52 ;  /* 0x000000341515723e */ /* 0x000fe200000010ff */
[----:B------:R-:W-:Y:S01]  /*b0f0*/  FMUL.FTZ R25, R25, R30 ;  /* 0x0000001e19197220 */ /* 0x000fe20000410000 */
[----:B------:R-:W-:Y:S01]  /*b100*/  FMUL.FTZ R5, R5, R18 ;  /* 0x0000001205057220 */ /* 0x000fe20000410000 */
[----:B------:R-:W-:Y:S01]  /*b110*/  FMUL.FTZ R64, R64, R31 ;  /* 0x0000001f40407220 */ /* 0x000fe20000410000 */
[----:B------:R-:W-:Y:S01]  /*b120*/  FMUL.FTZ R27, R27, R32 ;  /* 0x000000201b1b7220 */ /* 0x000fe20000410000 */
[----:B------:R-:W-:-:S02]  /*b130*/  PRMT R18, R19, 0x7632, R18 ;  /* 0x0000763213127816 */ /* 0x000fc40000000012 */
[----:B------:R-:W-:Y:S01]  /*b140*/  F2FP.BF16.F32.PACK_AB R23, R23, R56 ;  /* 0x000000381717723e */ /* 0x000fe200000010ff */
[----:B------:R-:W-:Y:S01]  /*b150*/  STS.U16 [R102], R44 ;  /* 0x0000002c66007388 */ /* 0x000fe20000000400 */
[----:B------:R-:W-:Y:S01]  /*b160*/  PRMT R20, R21, 0x7632, R20 ;  /* 0x0000763215147816 */ /* 0x000fe20000000014 */
[----:B------:R-:W-:Y:S01]  /*b170*/  FMUL.FTZ R2, R2, R33 ;  /* 0x0000002102027220 */ /* 0x000fe20000410000 */
[----:B------:R-:W-:Y:S01]  /*b180*/  F2FP.BF16.F32.PACK_AB R3, R3, R60 ;  /* 0x0000003c0303723e */ /* 0x000fe200000010ff */
[----:B------:R0:W-:Y:S01]  /*b190*/  STS.U16 [R101+0x2], R4 ;  /* 0x0000020465007388 */ /* 0x0001e20000000400 */
[----:B------:R-:W-:Y:S02]  /*b1a0*/  PRMT R22, R23, 0x7632, R22 ;  /* 0x0000763217167816 */ /* 0x000fe40000000016 */
[----:B------:R-:W-:Y:S01]  /*b1b0*/  F2FP.BF16.F32.PACK_AB R25, R25, R62 ;  /* 0x0000003e1919723e */ /* 0x000fe200000010ff */
[----:B------:R-:W-:Y:S01]  /*b1c0*/  STS.U16 [R100+0x4], R19 ;  /* 0x0000041364007388 */ /* 0x000fe20000000400 */
[----:B------:R-:W-:-:S03]  /*b1d0*/  F2FP.BF16.F32.PACK_AB R27, R27, R64 ;  /* 0x000000401b1b723e */ /* 0x000fc600000010ff */
[----:B------:R1:W-:Y:S01]  /*b1e0*/  STS.U16 [R99+0x6], R18 ;  /* 0x0000061263007388 */ /* 0x0003e20000000400 */
[----:B0-----:R-:W-:-:S03]  /*b1f0*/  PRMT R4, R3, 0x7632, R4 ;  /* 0x0000763203047816 */ /* 0x001fc60000000004 */
[----:B------:R-:W-:Y:S01]  /*b200*/  STS.U16 [R98+0x8], R21 ;  /* 0x0000081562007388 */ /* 0x000fe20000000400 */
[----:B------:R-:W-:-:S03]  /*b210*/  F2FP.BF16.F32.PACK_AB R2, R5, R2 ;  /* 0x000000020502723e */ /* 0x000fc600000010ff */
[----:B------:R0:W-:Y:S01]  /*b220*/  STS.U16 [R97+0xa], R20 ;  /* 0x00000a1461007388 */ /* 0x0001e20000000400 */
[----:B-1----:R-:W-:-:S03]  /*b230*/  PRMT R18, R25, 0x7632, R18 ;  /* 0x0000763219127816 */ /* 0x002fc60000000012 */
[----:B------:R-:W-:Y:S01]  /*b240*/  STS.U16 [R96+0xc], R23 ;  /* 0x00000c1760007388 */ /* 0x000fe20000000400 */
[----:B------:R-:W-:-:S03]  /*b250*/  PRMT R24, R27, 0x7632, R24 ;  /* 0x000076321b187816 */ /* 0x000fc60000000018 */
[----:B------:R1:W-:Y:S01]  /*b260*/  STS.U16 [R95+0xe], R22 ;  /* 0x00000e165f007388 */ /* 0x0003e20000000400 */
[----:B0-----:R-:W-:-:S03]  /*b270*/  PRMT R20, R27, 0x7610, R20 ;  /* 0x000076101b147816 */ /* 0x001fc60000000014 */
[----:B------:R0:W-:Y:S04]  /*b280*/  STS.U16 [R94+0x10], R3 ;  /* 0x000010035e007388 */ /* 0x0001e80000000400 */
[----:B------:R2:W-:Y:S01]  /*b290*/  STS.U16 [R93+0x12], R4 ;  /* 0x000012045d007388 */ /* 0x0005e20000000400 */
[----:B-1----:R-:W-:-:S03]  /*b2a0*/  PRMT R22, R2, 0x7632, R22 ;  /* 0x0000763202167816 */ /* 0x002fc60000000016 */
[----:B------:R-:W-:Y:S04]  /*b2b0*/  STS.U16 [R92+0x14], R25 ;  /* 0x000014195c007388 */ /* 0x000fe80000000400 */
[----:B------:R-:W-:Y:S04]  /*b2c0*/  STS.U16 [R91+0x16], R18 ;  /* 0x000016125b007388 */ /* 0x000fe80000000400 */
[----:B------:R-:W-:Y:S04]  /*b2d0*/  STS.U16 [R90+0x18], R20 ;  /* 0x000018145a007388 */ /* 0x000fe80000000400 */
[----:B------:R-:W-:Y:S04]  /*b2e0*/  STS.U16 [R89+0x1a], R24 ;  /* 0x00001a1859007388 */ /* 0x000fe80000000400 */
[----:B------:R1:W-:Y:S04]  /*b2f0*/  STS.U16 [R88+0x1c], R2 ;  /* 0x00001c0258007388 */ /* 0x0003e80000000400 */
        /* <DEDUP_REMOVED lines=20> */
[----:B------:R-:W3:Y:S01]  /*b440*/  LDS R53, [UR23+0x1080] ;  /* 0x00108017ff357984 */ /* 0x000ee20008000800 */
[----:B------:R-:W-:-:S04]  /*b450*/  UIMAD UR9, UR28, UR13, UR9 ;  /* 0x0000000d1c0972a4 */ /* 0x000fc8000f8e0209 */
[----:B------:R-:W-:-:S04]  /*b460*/  UIMAD.WIDE.U32 UR8, UR29, UR14, UR8 ;  /* 0x0000000e1d0872a5 */ /* 0x000fc8000f8e0008 */
[----:B------:R-:W-:Y:S02]  /*b470*/  UIMAD UR15, UR29, UR15, UR9 ;  /* 0x0000000f1d0f72a4 */ /* 0x000fe4000f8e0209 */
[----:B0-----:R-:W-:-:S04]  /*b480*/  IADD3 R3, P0, PT, R6, UR8, RZ ;  /* 0x0000000806037c10 */ /* 0x001fc8000ff1e0ff */
[----:B--2---:R-:W-:Y:S02]  /*b490*/  IADD3.X R4, PT, PT, RZ, UR15, RZ, P0, !PT ;  /* 0x0000000fff047c10 */ /* 0x004fe400087fe4ff */
[----:B-1----:R-:W-:-:S04]  /*b4a0*/  LEA R2, P3, R3, UR26, 0x1 ;  /* 0x0000001a03027c11 */ /* 0x002fc8000f8608ff */
        /* <DEDUP_REMOVED lines=39> */
[----:B------:R-:W-:-:S02]  /*b720*/  UIADD3 UR11, UP3, UPT, UR11, 0x1000, URZ ;  /* 0x000010000b0b7890 */ /* 0x000fc4000ff7e0ff */
[----:B------:R-:W-:Y:S02]  /*b730*/  UIADD3.X UR22, UPT, UPT, URZ, UR22, URZ, UP1, !UPT ;  /* 0x00000016ff167290 */ /* 0x000fe40008ffe4ff */
[----:B------:R-:W-:Y:S02]  /*b740*/  UIADD3.X UR18, UPT, UPT, URZ, UR18, URZ, UP2, !UPT ;  /* 0x00000012ff127290 */ /* 0x000fe400097fe4ff */
[----:B------:R-:W-:Y:S01]  /*b750*/  UIADD3.X UR17, UPT, UPT, URZ, UR17, URZ, UP3, !UPT ;  /* 0x00000011ff117290 */ /* 0x000fe20009ffe4ff */
[----:B0-----:R-:W-:Y:S11]  /*b760*/  BRA.U !UP0, `(.L_x_326) ;  /* 0xffffff4d08e87547 */ /* 0x001ff6000b83ffff */
[----:B------:R-:W-:Y:S05]  /*b770*/  EXIT ;  /* 0x000000000000794d */ /* 0x000fea0003800000 */
.L_x_327:
        /* <DEDUP_REMOVED lines=16> */
.L_x_5005:


//--------------------- .text._Z25selective_scan_fwd_kernelI32Selective_Scan_fwd_kernel_traitsILi128ELi16ELi1ELb1ELb0ELb0ELb0EN3c108BFloat16ENS1_7complexIfEEEEv13SSMParamsBase --------------------------
	.section	.text._Z25selective_scan_fwd_kernelI32Selective_Scan_fwd_kernel_traitsILi128ELi16ELi1ELb1ELb0ELb0ELb0EN3c108BFloat16ENS1_7complexIfEEEEv13SSMParamsBase,"ax",@progbits
	.align	128
        .global         _Z25selective_scan_fwd_kernelI32Selective_Scan_fwd_kernel_traitsILi128ELi16ELi1ELb1ELb0ELb0ELb0EN3c108BFloat16ENS1_7complexIfEEEEv13SSMParamsBase
        .type           _Z25selective_scan_fwd_kernelI32Selective_Scan_fwd_kernel_traitsILi128ELi16ELi1ELb1ELb0ELb0ELb0EN3c108BFloat16ENS1_7complexIfEEEEv13SSMParamsBase,@function
        .size           _Z25selective_scan_fwd_kernelI32Selective_Scan_fwd_kernel_traitsILi128ELi16ELi1ELb1ELb0ELb0ELb0EN3c108BFloat16ENS1_7complexIfEEEEv13SSMParamsBase,(.L_x_5006 - _Z25selective_scan_fwd_kernelI32Selective_Scan_fwd_kernel_traitsILi128ELi16ELi1ELb1ELb0ELb0ELb0EN3c108BFloat16ENS1_7complexIfEEEEv13SSMParamsBase)
        .other          _Z25selective_scan_fwd_kernelI32Selective_Scan_fwd_kernel_traitsILi128ELi16ELi1ELb1ELb0ELb0ELb0EN3c108BFloat16ENS1_7complexIfEEEEv13SSMParamsBase,@"STO_CUDA_ENTRY STV_DEFAULT"
_Z25selective_scan_fwd_kernelI32Selective_Scan_fwd_kernel_traitsILi128ELi16ELi1ELb1ELb0ELb0ELb0EN3c108BFloat16ENS1_7complexIfEEEEv13SSMParamsBase:
.text._Z25selective_scan_fwd_kernelI32Selective_Scan_fwd_kernel_traitsILi128ELi16ELi1ELb1ELb0ELb0ELb0EN3c108BFloat16ENS1_7complexIfEEEEv13SSMParamsBase:
[----:B------:R-:W-:Y:S08]  /*0000*/  LDC R1, c[0x0][0x37c] ;  /* 0x0000df00ff017b82 */ /* 0x000ff00000000800 */
[----:B------:R-:W0:Y:S01]  /*0010*/  LDC.64 R2, c[0x0][0x458] ;  /* 0x00011600ff027b82 */ /* 0x000e220000000a00 */
[----:B------:R-:W1:Y:S01]  /*0020*/  S2R R56, SR_CTAID.Y ;  /* 0x0000000000387919 */ /* 0x000e620000002600 */
[----:B------:R-:W2:Y:S01]  /*0030*/  LDCU.64 UR16, c[0x0][0x358] ;  /* 0x00006b00ff1077ac */ /* 0x000ea20008000a00 */
[----:B------:R-:W-:Y:S01]  /*0040*/  CS2R R54, SRZ ;  /* 0x0000000000367805 */ /* 0x000fe2000001ff00 */
[----:B------:R-:W3:Y:S04]  /*0050*/  LDCU.128 UR8, c[0x0][0x3f0] ;  /* 0x00007e00ff0877ac */ /* 0x000ee80008000c00 */
[----:B------:R-:W4:Y:S01]  /*0060*/  LDC.64 R4, c[0x0][0x470] ;  /* 0x00011c00ff047b82 */ /* 0x000f220000000a00 */
[----:B------:R-:W3:Y:S07]  /*0070*/  LDCU.128 UR12, c[0x0][0x400] ;  /* 0x00008000ff0c77ac */ /* 0x000eee0008000c00 */
[----:B------:R-:W3:Y:S01]  /*0080*/  LDC R9, c[0x0][0x394] ;  /* 0x0000e500ff097b82 */ /* 0x000ee20000000800 */
[----:B0-----:R-:W-:-:S07]  /*0090*/  ISETP.NE.U32.AND P0, PT, R2, RZ, PT ;  /* 0x000000ff0200720c */ /* 0x001fce0003f05070 */
[----:B------:R-:W0:Y:S01]  /*00a0*/  S2UR UR18, SR_CTAID.X ;  /* 0x00000000001279c3 */ /* 0x000e220000002500 */
[----:B------:R-:W-:Y:S02]  /*00b0*/  ISETP.NE.AND.EX P0, PT, R3, RZ, PT, P0 ;  /* 0x000000ff0300720c */ /* 0x000fe40003f05300 */
[----:B----4-:R-:W-:-:S05]  /*00c0*/  ISETP.NE.U32.AND P1, PT, R4, RZ, PT ;  /* 0x000000ff0400720c */ /* 0x010fca0003f25070 */
[----:B------:R-:W4:Y:S01]  /*00d0*/  LDC R7, c[0x0][0x384] ;  /* 0x0000e100ff077b82 */ /* 0x000f220000000800 */
[----:B------:R-:W-:-:S05]  /*00e0*/  ISETP.NE.AND.EX P1, PT, R5, RZ, PT, P1 ;  /* 0x000000ff0500720c */ /* 0x000fca0003f25310 */
[C---:B-1----:R-:W-:Y:S02]  /*00f0*/  @P0 LEA R2, P2, R56.reuse, R2, 0x2 ;  /* 0x0000000238020211 */ /* 0x042fe400078410ff */
[----:B------:R-:W1:Y:S02]  /*0100*/  LDC.64 R46, c[0x0][0x460] ;  /* 0x00011800ff2e7b82 */ /* 0x000e640000000a00 */
[----:B------:R-:W-:-:S04]  /*0110*/  @P0 LEA.HI.X R3, R56, R3, RZ, 0x2, P2 ;  /* 0x0000000338030211 */ /* 0x000fc800010f14ff */
[C---:B------:R-:W-:Y:S02]  /*0120*/  @P1 LEA R4, P3, R56.reuse, R4, 0x2 ;  /* 0x0000000438041211 */ /* 0x040fe400078610ff */
[----:B------:R-:W1:Y:S01]  /*0130*/  LDC.64 R44, c[0x0][0x468] ;  /* 0x00011a00ff2c7b82 */ /* 0x000e620000000a00 */
[----:B--2---:R2:W5:Y:S01]  /*0140*/  @P0 LDG.E R55, desc[UR16][R2.64] ;  /* 0x0000001002370981 */ /* 0x004562000c1e1900 */
[----:B---3--:R-:W-:Y:S01]  /*0150*/  ISETP.GE.AND P0, PT, R9, 0x1, PT ;  /* 0x000000010900780c */ /* 0x008fe20003f06270 */
[----:B0-----:R-:W-:Y:S01]  /*0160*/  UIMAD.WIDE.U32 UR4, UR18, UR8, URZ ;  /* 0x00000008120472a5 */ /* 0x001fe2000f8e00ff */
[----:B------:R-:W-:Y:S01]  /*0170*/  @P1 LEA.HI.X R5, R56, R5, RZ, 0x2, P3 ;  /* 0x0000000538051211 */ /* 0x000fe200018f14ff */
[----:B------:R-:W-:Y:S02]  /*0180*/  UIMAD.WIDE.U32 UR6, UR18, UR12, URZ ;  /* 0x0000000c120672a5 */ /* 0x000fe4000f8e00ff */
[----:B------:R-:W-:Y:S02]  /*0190*/  UIMAD UR9, UR18, UR9, UR5 ;  /* 0x00000009120972a4 */ /* 0x000fe4000f8e0205 */
[----:B------:R0:W5:Y:S01]  /*01a0*/  @P1 LDG.E R54, desc[UR16][R4.64] ;  /* 0x0000001004361981 */ /* 0x000162000c1e1900 */
[----:B------:R-:W-:-:S03]  /*01b0*/  UIMAD UR8, UR18, UR13, UR7 ;  /* 0x0000000d120872a4 */ /* 0x000fc6000f8e0207 */
[----:B--2---:R-:W-:Y:S02]  /*01c0*/  MOV R3, UR9 ;  /* 0x0000000900037c02 */ /* 0x004fe40008000f00 */
[----:B0-----:R-:W-:Y:S02]  /*01d0*/  MOV R4, UR4 ;  /* 0x0000000400047c02 */ /* 0x001fe40008000f00 */
[----:B------:R-:W-:Y:S01]  /*01e0*/  MOV R5, UR5 ;  /* 0x0000000500057c02 */ /* 0x000fe20008000f00 */
[----:B------:R-:W-:Y:S06]  /*01f0*/  @!P0 EXIT ;  /* 0x000000000000894d */ /* 0x000fec0003800000 */
[----:B------:R-:W0:Y:S01]  /*0200*/  S2R R53, SR_TID.X ;  /* 0x0000000000357919 */ /* 0x000e220000002100 */
[----:B------:R-:W2:Y:S01]  /*0210*/  S2UR UR5, SR_CgaCtaId ;  /* 0x00000000000579c3 */ /* 0x000ea20000008800 */
[----:B------:R-:W-:Y:S01]  /*0220*/  MOV R5, UR7 ;  /* 0x0000000700057c02 */ /* 0x000fe20008000f00 */
[----:B------:R-:W3:Y:S01]  /*0230*/  LDCU.64 UR12, c[0x0][0x3d8] ;  /* 0x00007b00ff0c77ac */ /* 0x000ee20008000a00 */
[----:B------:R-:W-:Y:S01]  /*0240*/  MOV R5, UR8 ;  /* 0x0000000800057c02 */ /* 0x000fe20008000f00 */
[----:B----4-:R-:W-:Y:S01]  /*0250*/  IMAD R0, R7, UR18, R56 ;  /* 0x0000001207007c24 */ /* 0x010fe2000f8e0238 */
[----:B------:R-:W-:Y:S01]  /*0260*/  MOV R2, R4 ;  /* 0x0000000400027202 */ /* 0x000fe20000000f00 */
[----:B------:R-:W4:Y:S01]  /*0270*/  LDCU.64 UR20, c[0x0][0x3b8] ;  /* 0x00007700ff1477ac */ /* 0x000f220008000a00 */
[----:B------:R-:W-:Y:S01]  /*0280*/  MOV R4, UR6 ;  /* 0x0000000600047c02 */ /* 0x000fe20008000f00 */
[----:B------:R-:W0:Y:S01]  /*0290*/  LDC.64 R10, c[0x0][0x450] ;  /* 0x00011400ff0a7b82 */ /* 0x000e220000000a00 */
[----:B------:R-:W-:Y:S01]  /*02a0*/  IMAD R0, R0, R9, RZ ;  /* 0x0000000900007224 */ /* 0x000fe200078e02ff */
[----:B------:R-:W0:Y:S01]  /*02b0*/  LDCU.64 UR8, c[0x0][0x3a0] ;  /* 0x00007400ff0877ac */ /* 0x000e220008000a00 */
[----:B------:R-:W-:-:S04]  /*02c0*/  IMAD.WIDE.U32 R2, R56, UR10, R2 ;  /* 0x0000000a38027c25 */ /* 0x000fc8000f8e0002 */
[----:B------:R-:W-:Y:S01]  /*02d0*/  HFMA2 R43, -RZ, RZ, 0, 0 ;  /* 0x00000000ff2b7431 */ /* 0x000fe200000001ff */
[----:B------:R-:W0:Y:S01]  /*02e0*/  LDCU UR6, c[0x0][0x38c] ;  /* 0x00007180ff0677ac */ /* 0x000e220008000800 */
[----:B------:R-:W-:Y:S01]  /*02f0*/  IMAD.WIDE.U32 R4, R56, UR14, R4 ;  /* 0x0000000e38047c25 */ /* 0x000fe2000f8e0004 */
[----:B------:R-:W0:Y:S01]  /*0300*/  LDC.64 R12, c[0x0][0x448] ;  /* 0x00011200ff0c7b82 */ /* 0x000e220000000a00 */
[----:B-1----:R-:W-:Y:S01]  /*0310*/  LEA R46, P0, R2, R46, 0x1 ;  /* 0x0000002e022e7211 */ /* 0x002fe200078008ff */
[----:B------:R-:W-:Y:S01]  /*0320*/  UMOV UR4, 0x400 ;  /* 0x0000040000047882 */ /* 0x000fe20000000000 */
[----:B------:R-:W-:Y:S01]  /*0330*/  IMAD R41, R56, UR11, R3 ;  /* 0x0000000b38297c24 */ /* 0x000fe2000f8e0203 */
[----:B------:R-:W-:Y:S01]  /*0340*/  LEA R44, P1, R4, R44, 0x1 ;  /* 0x0000002c042c7211 */ /* 0x000fe200078208ff */
[----:B------:R-:W-:Y:S01]  /*0350*/  IMAD R39, R56, UR15, R5 ;  /* 0x0000000f38277c24 */ /* 0x000fe2000f8e0205 */
[----:B------:R-:W1:Y:S02]  /*0360*/  LDCU.U8 UR7, c[0x0][0x39e] ;  /* 0x000073c0ff0777ac */ /* 0x000e640008000000 */
[----:B------:R-:W1:Y:S01]  /*0370*/  LDC.64 R14, c[0x0][0x440] ;  /* 0x00011000ff0e7b82 */ /* 0x000e620000000a00 */
[----:B------:R-:W-:Y:S01]  /*0380*/  LEA.HI.X R41, R2, R47, R41, 0x1, P0 ;  /* 0x0000002f02297211 */ /* 0x000fe200000f0c29 */
[----:B---3--:R-:W-:Y:S01]  /*0390*/  IMAD.WIDE.U32 R2, R56, UR12, RZ ;  /* 0x0000000c38027c25 */ /* 0x008fe2000f8e00ff */
[----:B------:R-:W-:Y:S01]  /*03a0*/  LEA.HI.X R39, R4, R45, R39, 0x1, P1 ;  /* 0x0000002d04277211 */ /* 0x000fe200008f0c27 */
[----:B--2---:R-:W-:-:S02]  /*03b0*/  ULEA UR4, UR5, UR4, 0x18 ;  /* 0x0000000405047291 */ /* 0x004fc4000f8ec0ff */
[----:B----4-:R-:W-:Y:S01]  /*03c0*/  IMAD.WIDE.U32 R48, R56, UR20, RZ ;  /* 0x0000001438307c25 */ /* 0x010fe2000f8e00ff */
[C---:B0-----:R-:W-:Y:S02]  /*03d0*/  SHF.L.U32 R42, R53.reuse, 0x1, RZ ;  /* 0x00000001352a7819 */ /* 0x041fe400000006ff */
[----:B------:R-:W-:Y:S01]  /*03e0*/  LEA R52, P0, R2, R10, 0x3 ;  /* 0x0000000a02347211 */ /* 0x000fe200078018ff */
[----:B------:R-:W-:Y:S01]  /*03f0*/  IMAD.WIDE.U32 R4, R56, UR8, RZ ;  /* 0x0000000838047c25 */ /* 0x000fe2000f8e00ff */
[----:B------:R-:W-:Y:S02]  /*0400*/  SHF.R.U32.HI R117, RZ, 0x5, R53 ;  /* 0x00000005ff757819 */ /* 0x000fe40000011635 */
[----:B------:R-:W-:Y:S01]  /*0410*/  LOP3.LUT R42, R42, 0x7c0, RZ, 0xc0, !PT ;  /* 0x000007c02a2a7812 */ /* 0x000fe200078ec0ff */
[C---:B------:R-:W-:Y:S01]  /*0420*/  IMAD R6, R56.reuse, UR13, R3 ;  /* 0x0000000d38067c24 */ /* 0x040fe2000f8e0203 */
[----:B------:R-:W-:Y:S01]  /*0430*/  LOP3.LUT R119, R53, 0x1f, RZ, 0xc0, !PT ;  /* 0x0000001f35777812 */ /* 0x000fe200078ec0ff */
[----:B------:R-:W-:Y:S01]  /*0440*/  IMAD R3, R56, UR21, R49 ;  /* 0x0000001538037c24 */ /* 0x000fe2000f8e0231 */
[----:B------:R-:W-:Y:S01]  /*0450*/  LEA R51, P1, R48, R12, 0x3 ;  /* 0x0000000c30337211 */ /* 0x000fe200078218ff */
[----:B------:R-:W-:Y:S01]  /*0460*/  IMAD R47, R56, UR9, R5 ;  /* 0x00000009382f7c24 */ /* 0x000fe2000f8e0205 */
[----:B------:R-:W-:Y:S01]  /*0470*/  LEA.HI.X R49, R2, R11, R6, 0x3, P0 ;  /* 0x0000000b02317211 */ /* 0x000fe200000f1c06 */
[----:B------:R-:W-:Y:S01]  /*0480*/  IMAD R45, R0, UR6, RZ ;  /* 0x00000006002d7c24 */ /* 0x000fe2000f8e02ff */
[----:B------:R-:W-:-:S02]  /*0490*/  LEA.HI.X R48, R48, R13, R3, 0x3, P1 ;  /* 0x0000000d30307211 */ /* 0x000fc400008f1c03 */
[----:B------:R-:W-:Y:S02]  /*04a0*/  LEA R40, R117, UR4, 0x4 ;  /* 0x0000000475287c11 */ /* 0x000fe4000f8e20ff */
[----:B-1----:R-:W-:Y:S02]  /*04b0*/  LEA R50, P2, R4, R14, 0x3 ;  /* 0x0000000e04327211 */ /* 0x002fe400078418ff */
[----:B------:R-:W-:Y:S02]  /*04c0*/  LOP3.LUT R38, R42, 0x1f, R53, 0xf8, !PT ;  /* 0x0000001f2a267812 */ /* 0x000fe400078ef835 */
[----:B------:R-:W-:-:S09]  /*04d0*/  LEA.HI.X R47, R4, R15, R47, 0x3, P2 ;  /* 0x0000000f042f7211 */ /* 0x000fd200010f1c2f */
.L_x_367:
[----:B------:R-:W-:Y:S01]  /*04e0*/  BAR.SYNC.DEFER_BLOCKING 0x0 ;  /* 0x0000000000007b1d */ /* 0x000fe20000010000 */
[----:B-1----:R-:W-:Y:S02]  /*04f0*/  MOV R2, R46 ;  /* 0x0000002e00027202 */ /* 0x002fe40000000f00 */
[----:B------:R-:W-:-:S05]  /*0500*/  MOV R3, R41 ;  /* 0x0000002900037202 */ /* 0x000fca0000000f00 */
[----:B------:R-:W0:Y:S01]  /*0510*/  LDC R0, c[0x0][0x38c] ;  /* 0x0000e300ff007b82 */ /* 0x000e220000000800 */
[----:B------:R-:W-:-:S05]  /*0520*/  IMAD.WIDE.U32 R2, R38, 0x10, R2 ;  /* 0x0000001026027825 */ /* 0x000fca00078e0002 */
[----:B------:R-:W2:Y:S04]  /*0530*/  LDG.E.128 R4, desc[UR16][R2.64] ;  /* 0x0000001002047981 */ /* 0x000ea8000c1e1d00 */
[----:B------:R1:W3:Y:S01]  /*0540*/  LDG.E.128 R16, desc[UR16][R2.64+0x200] ;  /* 0x0002001002107981 */ /* 0x0002e2000c1e1d00 */
[----:B------:R-:W4:Y:S01]  /*0550*/  S2R R61, SR_LANEID ;  /* 0x00000000003d7919 */ /* 0x000f220000000000 */
[----:B-1----:R-:W-:Y:S02]  /*0560*/  MOV R2, R44 ;  /* 0x0000002c00027202 */ /* 0x002fe40000000f00 */
[----:B------:R-:W-:-:S03]  /*0570*/  MOV R3, R39 ;  /* 0x0000002700037202 */ /* 0x000fc60000000f00 */
[----:B------:R-:W-:Y:S01]  /*0580*/  IMAD.WIDE.U32 R20, R38, 0x10, R2 ;  /* 0x0000001026147825 */ /* 0x000fe200078e0002 */
[----:B----4-:R-:W-:-:S04]  /*0590*/  IADD3 R37, PT, PT, R42, R61, RZ ;  /* 0x0000003d2a257210 */ /* 0x010fc80007ffe0ff */
[----:B------:R-:W-:-:S04]  /*05a0*/  LEA R37, R37, UR4, 0x4 ;  /* 0x0000000425257c11 */ /* 0x000fc8000f8e20ff */
[----:B------:R-:W-:Y:S01]  /*05b0*/  LEA R36, R61, R37, 0x4 ;  /* 0x000000253d247211 */ /* 0x000fe200078e20ff */
[----:B--2---:R-:W-:Y:S04]  /*05c0*/  STS.128 [R37], R4 ;  /* 0x0000000425007388 */ /* 0x004fe80000000c00 */
[----:B---3--:R-:W-:Y:S01]  /*05d0*/  STS.128 [R37+0x200], R16 ;  /* 0x0002001025007388 */ /* 0x008fe20000000c00 */
[----:B------:R-:W-:-:S03]  /*05e0*/  NOP ;  /* 0x0000000000007918 */ /* 0x000fc60000000000 */
[----:B------:R-:W-:Y:S04]  /*05f0*/  LDS.128 R12, [R36] ;  /* 0x00000000240c7984 */ /* 0x000fe80000000c00 */
[----:B------:R-:W-:Y:S01]  /*0600*/  LDS.128 R8, [R36+0x10] ;  /* 0x0000100024087984 */ /* 0x000fe20000000c00 */
[----:B------:R-:W-:Y:S06]  /*0610*/  BAR.SYNC.DEFER_BLOCKING 0x0 ;  /* 0x0000000000007b1d */ /* 0x000fec0000010000 */
[----:B------:R-:W2:Y:S04]  /*0620*/  LDG.E.128 R24, desc[UR16][R20.64] ;  /* 0x0000001014187981 */ /* 0x000ea8000c1e1d00 */
[----:B------:R-:W3:Y:S01]  /*0630*/  LDG.E.128 R28, desc[UR16][R20.64+0x200] ;  /* 0x00020010141c7981 */ /* 0x000ee2000c1e1d00 */
[----:B------:R-:W-:Y:S01]  /*0640*/  BSSY.RECONVERGENT B0, `(.L_x_328) ;  /* 0x000003a000007945 */ /* 0x000fe20003800200 */
[----:B0-----:R-:W-:-:S02]  /*0650*/  ISETP.GE.AND P4, PT, R0, 0x1, PT ;  /* 0x000000010000780c */ /* 0x001fc40003f86270 */
[----:B--2---:R-:W-:Y:S04]  /*0660*/  STS.128 [R37], R24 ;  /* 0x0000001825007388 */ /* 0x004fe80000000c00 */
[----:B---3--:R-:W-:Y:S01]  /*0670*/  STS.128 [R37+0x200], R28 ;  /* 0x0002001c25007388 */ /* 0x008fe20000000c00 */
[----:B------:R-:W-:-:S03]  /*0680*/  NOP ;  /* 0x0000000000007918 */ /* 0x000fc60000000000 */
[----:B------:R-:W0:Y:S04]  /*0690*/  LDS.128 R16, [R36] ;  /* 0x0000000024107984 */ /* 0x000e280000000c00 */
[----:B------:R-:W1:Y:S01]  /*06a0*/  LDS.128 R4, [R36+0x10] ;  /* 0x0000100024047984 */ /* 0x000e620000000c00 */
[C---:B0-----:R-:W-:Y:S02]  /*06b0*/  SHF.L.U32 R3, R16.reuse, 0x10, RZ ;  /* 0x0000001010037819 */ /* 0x041fe400000006ff */
[----:B------:R-:W-:Y:S02]  /*06c0*/  PRMT R16, R16, 0x7632, R16 ;  /* 0x0000763210107816 */ /* 0x000fe40000000010 */
[----:B------:R-:W-:Y:S01]  /*06d0*/  SHF.L.U32 R23, R17, 0x10, RZ ;  /* 0x0000001011177819 */ /* 0x000fe200000006ff */
[----:B-----5:R-:W-:Y:S01]  /*06e0*/  FADD.FTZ R70, R3, R54 ;  /* 0x0000003603467221 */ /* 0x020fe20000010000 */
[----:B------:R-:W-:-:S02]  /*06f0*/  SHF.L.U32 R3, R16, 0x10, RZ ;  /* 0x0000001010037819 */ /* 0x000fc400000006ff */
[----:B------:R-:W-:Y:S01]  /*0700*/  SHF.L.U32 R21, R18, 0x10, RZ ;  /* 0x0000001012157819 */ /* 0x000fe200000006ff */
[--C-:B------:R-:W-:Y:S01]  /*0710*/  FADD.FTZ R68, R23, R54.reuse ;  /* 0x0000003617447221 */ /* 0x100fe20000010000 */
[----:B------:R-:W-:Y:S01]  /*0720*/  FSETP.GTU.FTZ.AND P1, PT, R70, 20, PT ;  /* 0x41a000004600780b */ /* 0x000fe20003f3c000 */
[--C-:B------:R-:W-:Y:S01]  /*0730*/  FADD.FTZ R62, R3, R54.reuse ;  /* 0x00000036033e7221 */ /* 0x100fe20000010000 */
[----:B------:R-:W-:Y:S01]  /*0740*/  SHF.L.U32 R25, R19, 0x10, RZ ;  /* 0x0000001013197819 */ /* 0x000fe200000006ff */
[--C-:B------:R-:W-:Y:S01]  /*0750*/  FADD.FTZ R66, R21, R54.reuse ;  /* 0x0000003615427221 */ /* 0x100fe20000010000 */
[----:B------:R-:W-:Y:S02]  /*0760*/  ISETP.EQ.OR P1, PT, RZ, UR7, P1 ;  /* 0x00000007ff007c0c */ /* 0x000fe40008f22670 */
[----:B-1----:R-:W-:Y:S01]  /*0770*/  SHF.L.U32 R3, R4, 0x10, RZ ;  /* 0x0000001004037819 */ /* 0x002fe200000006ff */
[----:B------:R-:W-:Y:S01]  /*0780*/  FADD.FTZ R64, R25, R54 ;  /* 0x0000003619407221 */ /* 0x000fe20000010000 */
[----:B------:R-:W-:-:S02]  /*0790*/  FSETP.GTU.FTZ.AND P3, PT, R68, 20, PT ;  /* 0x41a000004400780b */ /* 0x000fc40003f7c000 */
[----:B------:R-:W-:Y:S01]  /*07a0*/  FSETP.GTU.FTZ.AND P2, PT, R66, 20, PT ;  /* 0x41a000004200780b */ /* 0x000fe20003f5c000 */
[----:B------:R-:W-:Y:S01]  /*07b0*/  FADD.FTZ R72, R3, R54 ;  /* 0x0000003603487221 */ /* 0x000fe20000010000 */
[----:B------:R-:W-:Y:S02]  /*07c0*/  FSETP.GTU.FTZ.AND P0, PT, R64, 20, PT ;  /* 0x41a000004000780b */ /* 0x000fe40003f1c000 */
[----:B------:R-:W-:Y:S02]  /*07d0*/  FSETP.GTU.FTZ.AND P5, PT, R62, 20, PT ;  /* 0x41a000003e00780b */ /* 0x000fe40003fbc000 */
[----:B------:R-:W-:Y:S01]  /*07e0*/  PRMT R17, R17, 0x7632, R17 ;  /* 0x0000763211117816 */ /* 0x000fe20000000011 */
[----:B------:R-:W-:Y:S10]  /*07f0*/  @P1 BRA `(.L_x_329) ;  /* 0x0000000000781947 */ /* 0x000ff40003800000 */
        /* <DEDUP_REMOVED lines=30> */
.L_x_329:
[----:B------:R-:W-:Y:S05]  /*09e0*/  BSYNC.RECONVERGENT B0 ;  /* 0x0000000000007941 */ /* 0x000fea0003800200 */
.L_x_328:
[----:B------:R-:W-:Y:S01]  /*09f0*/  ISETP.EQ.OR P5, PT, RZ, UR7, P5 ;  /* 0x00000007ff007c0c */ /* 0x000fe2000afa2670 */
[----:B------:R-:W-:Y:S01]  /*0a00*/  BSSY.RECONVERGENT B0, `(.L_x_330) ;  /* 0x0000026000007945 */ /* 0x000fe20003800200 */
[----:B------:R-:W-:Y:S02]  /*0a10*/  SHF.L.U32 R17, R17, 0x10, RZ ;  /* 0x0000001011117819 */ /* 0x000fe400000006ff */
[----:B------:R-:W-:Y:S02]  /*0a20*/  SHF.L.U32 R110, R12, 0x10, RZ ;  /* 0x000000100c6e7819 */ /* 0x000fe400000006ff */
[----:B------:R-:W-:Y:S01]  /*0a30*/  FSETP.GTU.FTZ.AND P1, PT, R72, 20, PT ;  /* 0x41a000004800780b */ /* 0x000fe20003f3c000 */
[----:B------:R-:W-:Y:S01]  /*0a40*/  FADD.FTZ R74, R17, R54 ;  /* 0x00000036114a7221 */ /* 0x000fe20000010000 */
[----:B------:R-:W-:Y:S02]  /*0a50*/  ISETP.EQ.OR P3, PT, RZ, UR7, P3 ;  /* 0x00000007ff007c0c */ /* 0x000fe40009f62670 */
[----:B------:R-:W-:-:S03]  /*0a60*/  PRMT R12, R12, 0x7632, R12 ;  /* 0x000076320c0c7816 */ /* 0x000fc6000000000c */
        /* <DEDUP_REMOVED lines=31> */
.L_x_331:
[----:B------:R-:W-:Y:S05]  /*0c60*/  BSYNC.RECONVERGENT B0 ;  /* 0x0000000000007941 */ /* 0x000fea0003800200 */
.L_x_330:
[----:B------:R-:W-:Y:S01]  /*0c70*/  SHF.L.U32 R3, R5, 0x10, RZ ;  /* 0x0000001005037819 */ /* 0x000fe200000006ff */
[----:B------:R-:W-:Y:S01]  /*0c80*/  BSSY.RECONVERGENT B0, `(.L_x_332) ;  /* 0x0000026000007945 */ /* 0x000fe20003800200 */
[----:B------:R-:W-:Y:S02]  /*0c90*/  SHF.L.U32 R108, R13, 0x10, RZ ;  /* 0x000000100d6c7819 */ /* 0x000fe400000006ff */
[----:B------:R-:W-:Y:S01]  /*0ca0*/  FSETP.GTU.FTZ.AND P5, PT, R74, 20, PT ;  /* 0x41a000004a00780b */ /* 0x000fe20003fbc000 */
[----:B------:R-:W-:Y:S01]  /*0cb0*/  FADD.FTZ R76, R3, R54 ;  /* 0x00000036034c7221 */ /* 0x000fe20000010000 */
[----:B------:R-:W-:Y:S02]  /*0cc0*/  PRMT R13, R13, 0x7632, R13 ;  /* 0x000076320d0d7816 */ /* 0x000fe4000000000d */
[----:B------:R-:W-:Y:S02]  /*0cd0*/  SHF.L.U32 R106, R14, 0x10, RZ ;  /* 0x000000100e6a7819 */ /* 0x000fe400000006ff */
[----:B------:R-:W-:Y:S01]  /*0ce0*/  PRMT R18, R18, 0x7632, R18 ;  /* 0x0000763212127816 */ /* 0x000fe20000000012 */
        /* <DEDUP_REMOVED lines=31> */
.L_x_333:
[----:B------:R-:W-:Y:S05]  /*0ee0*/  BSYNC.RECONVERGENT B0 ;  /* 0x0000000000007941 */ /* 0x000fea0003800200 */
.L_x_332:
[----:B------:R-:W-:Y:S01]  /*0ef0*/  ISETP.EQ.OR P5, PT, RZ, UR7, P5 ;  /* 0x00000007ff007c0c */ /* 0x000fe2000afa2670 */
[----:B------:R-:W-:Y:S01]  /*0f00*/  BSSY.RECONVERGENT B0, `(.L_x_334) ;  /* 0x0000028000007945 */ /* 0x000fe20003800200 */
[----:B------:R-:W-:Y:S02]  /*0f10*/  SHF.L.U32 R3, R18, 0x10, RZ ;  /* 0x0000001012037819 */ /* 0x000fe400000006ff */
[----:B------:R-:W-:Y:S02]  /*0f20*/  FSETP.GTU.FTZ.AND P3, PT, R76, 20, PT ;  /* 0x41a000004c00780b */ /* 0x000fe40003f7c000 */
[----:B------:R-:W-:Y:S01]  /*0f30*/  ISETP.EQ.OR P2, PT, RZ, UR7, P2 ;  /* 0x00000007ff007c0c */ /* 0x000fe20009742670 */
[----:B------:R-:W-:Y:S01]  /*0f40*/  FADD.FTZ R78, R3, R54 ;  /* 0x00000036034e7221 */ /* 0x000fe20000010000 */
[----:B------:R-:W-:Y:S02]  /*0f50*/  PRMT R105, R14, 0x7632, R105 ;  /* 0x000076320e697816 */ /* 0x000fe40000000069 */
[----:B------:R-:W-:-:S02]  /*0f60*/  SHF.L.U32 R104, R15, 0x10, RZ ;  /* 0x000000100f687819 */ /* 0x000fc400000006ff */
[----:B------:R-:W-:Y:S02]  /*0f70*/  PRMT R103, R15, 0x7632, R103 ;  /* 0x000076320f677816 */ /* 0x000fe40000000067 */
        /* <DEDUP_REMOVED lines=32> */
.L_x_335:
[----:B------:R-:W-:Y:S05]  /*1180*/  BSYNC.RECONVERGENT B0 ;  /* 0x0000000000007941 */ /* 0x000fea0003800200 */
.L_x_334:
[----:B------:R-:W-:Y:S01]  /*1190*/  SHF.L.U32 R3, R6, 0x10, RZ ;  /* 0x0000001006037819 */ /* 0x000fe200000006ff */
[----:B------:R-:W-:Y:S01]  /*11a0*/  BSSY.RECONVERGENT B0, `(.L_x_336) ;  /* 0x0000026000007945 */ /* 0x000fe20003800200 */
[----:B------:R-:W-:Y:S02]  /*11b0*/  SHF.L.U32 R102, R8, 0x10, RZ ;  /* 0x0000001008667819 */ /* 0x000fe400000006ff */
[----:B------:R-:W-:Y:S01]  /*11c0*/  SHF.L.U32 R100, R9, 0x10, RZ ;  /* 0x0000001009647819 */ /* 0x000fe200000006ff */
[----:B------:R-:W-:Y:S01]  /*11d0*/  FADD.FTZ R80, R3, R54 ;  /* 0x0000003603507221 */ /* 0x000fe20000010000 */
[----:B------:R-:W-:Y:S02]  /*11e0*/  FSETP.GTU.FTZ.AND P5, PT, R78, 20, PT ;  /* 0x41a000004e00780b */ /* 0x000fe40003fbc000 */
[----:B------:R-:W-:Y:S02]  /*11f0*/  PRMT R8, R8, 0x7632, R8 ;  /* 0x0000763208087816 */ /* 0x000fe40000000008 */
[----:B------:R-:W-:Y:S01]  /*1200*/  PRMT R9, R9, 0x7632, R9 ;  /* 0x0000763209097816 */ /* 0x000fe20000000009 */
        /* <DEDUP_REMOVED lines=31> */
.L_x_337:
[----:B------:R-:W-:Y:S05]  /*1400*/  BSYNC.RECONVERGENT B0 ;  /* 0x0000000000007941 */ /* 0x000fea0003800200 */
.L_x_336:
[----:B------:R-:W-:Y:S01]  /*1410*/  ISETP.EQ.OR P5, PT, RZ, UR7, P5 ;  /* 0x00000007ff007c0c */ /* 0x000fe2000afa2670 */
[----:B------:R-:W-:Y:S01]  /*1420*/  BSSY.RECONVERGENT B0, `(.L_x_338) ;  /* 0x0000028000007945 */ /* 0x000fe20003800200 */
[----:B------:R-:W-:Y:S02]  /*1430*/  SHF.L.U32 R19, R19, 0x10, RZ ;  /* 0x0000001013137819 */ /* 0x000fe400000006ff */
[----:B------:R-:W-:Y:S02]  /*1440*/  FSETP.GTU.FTZ.AND P2, PT, R80, 20, PT ;  /* 0x41a000005000780b */ /* 0x000fe40003f5c000 */
[----:B------:R-:W-:Y:S01]  /*1450*/  ISETP.EQ.OR P0, PT, RZ, UR7, P0 ;  /* 0x00000007ff007c0c */ /* 0x000fe20008702670 */
[----:B------:R-:W-:Y:S01]  /*1460*/  FADD.FTZ R90, R19, R54 ;  /* 0x00000036135a7221 */ /* 0x000fe20000010000 */
[C---:B------:R-:W-:Y:S02]  /*1470*/  SHF.L.U32 R97, R10.reuse, 0x10, RZ ;  /* 0x000000100a617819 */ /* 0x040fe400000006ff */
[----:B------:R-:W-:-:S02]  /*1480*/  PRMT R95, R10, 0x7632, R95 ;  /* 0x000076320a5f7816 */ /* 0x000fc4000000005f */
[C---:B------:R-:W-:Y:S02]  /*1490*/  SHF.L.U32 R93, R11.reuse, 0x10, RZ ;  /* 0x000000100b5d7819 */ /* 0x040fe400000006ff */
        /* <DEDUP_REMOVED lines=32> */
.L_x_339:
[----:B------:R-:W-:Y:S05]  /*16a0*/  BSYNC.RECONVERGENT B0 ;  /* 0x0000000000007941 */ /* 0x000fea0003800200 */
.L_x_338:
[----:B------:R-:W-:Y:S01]  /*16b0*/  PRMT R5, R4, 0x7632, R5 ;  /* 0x0000763204057816 */ /* 0x000fe20000000005 */
[----:B------:R-:W-:Y:S01]  /*16c0*/  BSSY.RECONVERGENT B0, `(.L_x_340) ;  /* 0x0000026000007945 */ /* 0x000fe20003800200 */
[----:B------:R-:W-:Y:S02]  /*16d0*/  SHF.L.U32 R3, R7, 0x10, RZ ;  /* 0x0000001007037819 */ /* 0x000fe400000006ff */
[----:B------:R-:W-:Y:S02]  /*16e0*/  PRMT R6, R5, 0x7632, R6 ;  /* 0x0000763205067816 */ /* 0x000fe40000000006 */
[----:B------:R-:W-:Y:S01]  /*16f0*/  FSETP.GTU.FTZ.AND P5, PT, R90, 20, PT ;  /* 0x41a000005a00780b */ /* 0x000fe20003fbc000 */
[----:B------:R-:W-:Y:S01]  /*1700*/  FADD.FTZ R122, R3, R54 ;  /* 0x00000036037a7221 */ /* 0x000fe20000010000 */
        /* <DEDUP_REMOVED lines=33> */
.L_x_341:
[----:B------:R-:W-:Y:S05]  /*1920*/  BSYNC.RECONVERGENT B0 ;  /* 0x0000000000007941 */ /* 0x000fea0003800200 */
.L_x_340:
[----:B------:R-:W-:Y:S01]  /*1930*/  ISETP.EQ.OR P5, PT, RZ, UR7, P5 ;  /* 0x00000007ff007c0c */ /* 0x000fe2000afa2670 */
[----:B------:R-:W-:Y:S01]  /*1940*/  BSSY.RECONVERGENT B0, `(.L_x_342) ;  /* 0x0000028000007945 */ /* 0x000fe20003800200 */
[----:B------:R-:W-:Y:S02]  /*1950*/  SHF.L.U32 R5, R5, 0x10, RZ ;  /* 0x0000001005057819 */ /* 0x000fe400000006ff */
[----:B------:R-:W-:Y:S02]  /*1960*/  FSETP.GTU.FTZ.AND P0, PT, R122, 20, PT ;  /* 0x41a000007a00780b */ /* 0x000fe40003f1c000 */
[----:B------:R-:W-:Y:S01]  /*1970*/  ISETP.EQ.OR P1, PT, RZ, UR7, P1 ;  /* 0x00000007ff007c0c */ /* 0x000fe20008f22670 */
[----:B------:R-:W-:Y:S01]  /*1980*/  FADD.FTZ R120, R5, R54 ;  /* 0x0000003605787221 */ /* 0x000fe20000010000 */
[----:B------:R-:W-:Y:S02]  /*1990*/  SHF.L.U32 R12, R12, 0x10, RZ ;  /* 0x000000100c0c7819 */ /* 0x000fe400000006ff */
[----:B------:R-:W-:-:S02]  /*19a0*/  SHF.L.U32 R13, R13, 0x10, RZ ;  /* 0x000000100d0d7819 */ /* 0x000fc400000006ff */
        /* <DEDUP_REMOVED lines=33> */
.L_x_343:
[----:B------:R-:W-:Y:S05]  /*1bc0*/  BSYNC.RECONVERGENT B0 ;  /* 0x0000000000007941 */ /* 0x000fea0003800200 */
.L_x_342:
[----:B------:R-:W-:Y:S01]  /*1bd0*/  SHF.L.U32 R3, R6, 0x10, RZ ;  /* 0x0000001006037819 */ /* 0x000fe200000006ff */
[----:B------:R-:W-:Y:S01]  /*1be0*/  BSSY.RECONVERGENT B0, `(.L_x_344) ;  /* 0x0000027000007945 */ /* 0x000fe20003800200 */
[----:B------:R-:W-:Y:S01]  /*1bf0*/  FSETP.GTU.FTZ.AND P5, PT, R120, 20, PT ;  /* 0x41a000007800780b */ /* 0x000fe20003fbc000 */
[-C--:B------:R-:W-:Y:S01]  /*1c00*/  FMUL.FTZ R92, R110, R55.reuse ;  /* 0x000000376e5c7220 */ /* 0x080fe20000410000 */
[----:B------:R-:W-:Y:S01]  /*1c10*/  ISETP.EQ.OR P3, PT, RZ, UR7, P3 ;  /* 0x00000007ff007c0c */ /* 0x000fe20009f62670 */
[-C--:B------:R-:W-:Y:S01]  /*1c20*/  FMUL.FTZ R94, R108, R55.reuse ;  /* 0x000000376c5e7220 */ /* 0x080fe20000410000 */
[-C--:B------:R-:W-:Y:S01]  /*1c30*/  FMUL.FTZ R96, R106, R55.reuse ;  /* 0x000000376a607220 */ /* 0x080fe20000410000 */
[----:B------:R-:W-:Y:S01]  /*1c40*/  FMUL.FTZ R118, R104, R55 ;  /* 0x0000003768767220 */ /* 0x000fe20000410000 */
[----:B------:R-:W-:Y:S01]  /*1c50*/  FADD.FTZ R116, R3, R54 ;  /* 0x0000003603747221 */ /* 0x000fe20000010000 */
        /* <DEDUP_REMOVED lines=31> */
.L_x_345:
[----:B------:R-:W-:Y:S05]  /*1e50*/  BSYNC.RECONVERGENT B0 ;  /* 0x0000000000007941 */ /* 0x000fea0003800200 */
.L_x_344:
        /* <DEDUP_REMOVED lines=41> */
.L_x_347:
[----:B------:R-:W-:Y:S05]  /*20f0*/  BSYNC.RECONVERGENT B0 ;  /* 0x0000000000007941 */ /* 0x000fea0003800200 */
.L_x_346:
[----:B------:R-:W-:Y:S01]  /*2100*/  SHF.L.U32 R7, R7, 0x10, RZ ;  /* 0x0000001007077819 */ /* 0x000fe200000006ff */
[----:B------:R-:W-:Y:S01]  /*2110*/  BSSY.RECONVERGENT B0, `(.L_x_348) ;  /* 0x0000026000007945 */ /* 0x000fe20003800200 */
[----:B------:R-:W-:Y:S01]  /*2120*/  FSETP.GTU.FTZ.AND P2, PT, R114, 20, PT ;  /* 0x41a000007200780b */ /* 0x000fe20003f5c000 */
[-C--:B------:R-:W-:Y:S01]  /*2130*/  FMUL.FTZ R88, R102, R55.reuse ;  /* 0x0000003766587220 */ /* 0x080fe20000410000 */
[-C--:B------:R-:W-:Y:S01]  /*2140*/  FMUL.FTZ R86, R100, R55.reuse ;  /* 0x0000003764567220 */ /* 0x080fe20000410000 */
[-C--:B------:R-:W-:Y:S01]  /*2150*/  FMUL.FTZ R84, R97, R55.reuse ;  /* 0x0000003761547220 */ /* 0x080fe20000410000 */
[----:B------:R-:W-:Y:S01]  /*2160*/  FMUL.FTZ R82, R93, R55 ;  /* 0x000000375d527220 */ /* 0x000fe20000410000 */
[----:B------:R-:W-:Y:S01]  /*2170*/  FADD.FTZ R112, R7, R54 ;  /* 0x0000003607707221 */ /* 0x000fe20000010000 */
        /* <DEDUP_REMOVED lines=31> */
.L_x_349:
[----:B------:R-:W-:Y:S05]  /*2370*/  BSYNC.RECONVERGENT B0 ;  /* 0x0000000000007941 */ /* 0x000fea0003800200 */
.L_x_348:
[----:B------:R-:W-:Y:S01]  /*2380*/  ISETP.EQ.OR P1, PT, RZ, UR7, P1 ;  /* 0x00000007ff007c0c */ /* 0x000fe20008f22670 */
[----:B------:R-:W-:Y:S01]  /*2390*/  BSSY.RECONVERGENT B0, `(.L_x_350) ;  /* 0x000002a000007945 */ /* 0x000fe20003800200 */
[----:B------:R-:W-:Y:S01]  /*23a0*/  FSETP.GTU.FTZ.AND P3, PT, R112, 20, PT ;  /* 0x41a000007000780b */ /* 0x000fe20003f7c000 */
[-C--:B------:R-:W-:Y:S01]  /*23b0*/  FMUL.FTZ R71, R12, R55.reuse ;  /* 0x000000370c477220 */ /* 0x080fe20000410000 */
[----:B------:R-:W-:Y:S01]  /*23c0*/  ISETP.EQ.OR P0, PT, RZ, UR7, P0 ;  /* 0x00000007ff007c0c */ /* 0x000fe20008702670 */
[-C--:B------:R-:W-:Y:S01]  /*23d0*/  FMUL.FTZ R73, R13, R55.reuse ;  /* 0x000000370d497220 */ /* 0x080fe20000410000 */
[----:B------:R-:W-:Y:S01]  /*23e0*/  ISETP.EQ.OR P2, PT, RZ, UR7, P2 ;  /* 0x00000007ff007c0c */ /* 0x000fe20009742670 */
[-C--:B------:R-:W-:Y:S01]  /*23f0*/  FMUL.FTZ R75, R105, R55.reuse ;  /* 0x00000037694b7220 */ /* 0x080fe20000410000 */
[----:B------:R-:W-:Y:S01]  /*2400*/  ISETP.EQ.OR P3, PT, RZ, UR7, P3 ;  /* 0x00000007ff007c0c */ /* 0x000fe20009f62670 */
[-C--:B------:R-:W-:Y:S01]  /*2410*/  FMUL.FTZ R111, R103, R55.reuse ;  /* 0x00000037676f7220 */ /* 0x080fe20000410000 */
[-C--:B------:R-:W-:Y:S01]  /*2420*/  FMUL.FTZ R69, R8, R55.reuse ;  /* 0x0000003708457220 */ /* 0x080fe20000410000 */
[----:B------:R-:W-:-:S02]  /*2430*/  FMUL.FTZ R67, R9, R55 ;  /* 0x0000003709437220 */ /* 0x000fc40000410000 */
        /* <DEDUP_REMOVED lines=31> */
.L_x_351:
[----:B------:R-:W-:Y:S05]  /*2630*/  BSYNC.RECONVERGENT B0 ;  /* 0x0000000000007941 */ /* 0x000fea0003800200 */
.L_x_350:
        /* <DEDUP_REMOVED lines=32> */
.L_x_353:
[----:B------:R-:W-:Y:S05]  /*2840*/  BSYNC.RECONVERGENT B0 ;  /* 0x0000000000007941 */ /* 0x000fea0003800200 */
.L_x_352:
        /* <DEDUP_REMOVED lines=32> */
.L_x_355:
[----:B------:R-:W-:Y:S05]  /*2a50*/  BSYNC.RECONVERGENT B0 ;  /* 0x0000000000007941 */ /* 0x000fea0003800200 */
.L_x_354:
        /* <DEDUP_REMOVED lines=32> */
.L_x_357:
[----:B------:R-:W-:Y:S05]  /*2c60*/  BSYNC.RECONVERGENT B0 ;  /* 0x0000000000007941 */ /* 0x000fea0003800200 */
.L_x_356:
        /* <DEDUP_REMOVED lines=32> */
.L_x_359:
[----:B------:R-:W-:Y:S05]  /*2e70*/  BSYNC.RECONVERGENT B0 ;  /* 0x0000000000007941 */ /* 0x000fea0003800200 */
.L_x_358:
[----:B------:R-:W-:Y:S01]  /*2e80*/  BAR.SYNC.DEFER_BLOCKING 0x0 ;  /* 0x0000000000007b1d */ /* 0x000fe20000010000 */
[-C--:B------:R-:W-:Y:S01]  /*2e90*/  FMUL.FTZ R65, R95, R55.reuse ;  /* 0x000000375f417220 */ /* 0x080fe20000410000 */
        /* <DEDUP_REMOVED lines=16> */
[----:B------:R-:W-:Y:S06]  /*2fa0*/  @!P4 BRA `(.L_x_360) ;  /* 0x000000280060c947 */ /* 0x000fec0003800000 */
[----:B------:R-:W0:Y:S01]  /*2fb0*/  LDC.64 R2, c[0x0][0x3e0] ;  /* 0x0000f800ff027b82 */ /* 0x000e220000000a00 */
[----:B------:R-:W-:Y:S01]  /*2fc0*/  ISETP.NE.AND P0, PT, R43, RZ, PT ;  /* 0x000000ff2b00720c */ /* 0x000fe20003f05270 */
[----:B------:R-:W-:Y:S01]  /*2fd0*/  FMUL.FTZ R91, R91, R112 ;  /* 0x000000705b5b7220 */ /* 0x000fe20000410000 */
[----:B------:R-:W-:Y:S01]  /*2fe0*/  IMAD R98, R43, R0, RZ ;  /* 0x000000002b627224 */ /* 0x000fe200078e02ff */
[----:B------:R-:W-:Y:S01]  /*2ff0*/  IADD3 R89, PT, PT, -R0, RZ, RZ ;  /* 0x000000ff00597210 */ /* 0x000fe20007ffe1ff */
[----:B------:R-:W-:Y:S01]  /*3000*/  UIADD3 UR5, UPT, UPT, UR4, 0x10f0, URZ ;  /* 0x000010f004057890 */ /* 0x000fe2000fffe0ff */
[----:B------:R-:W-:Y:S02]  /*3010*/  MOV R87, R50 ;  /* 0x0000003200577202 */ /* 0x000fe40000000f00 */
[----:B------:R-:W1:Y:S01]  /*3020*/  LDC.64 R28, c[0x0][0x3c0] ;  /* 0x0000f000ff1c7b82 */ /* 0x000e620000000a00 */
[----:B------:R-:W-:Y:S02]  /*3030*/  MOV R85, R47 ;  /* 0x0000002f00557202 */ /* 0x000fe40000000f00 */
[----:B------:R-:W-:-:S02]  /*3040*/  MOV R83, R51 ;  /* 0x0000003300537202 */ /* 0x000fc40000000f00 */
[----:B------:R-:W-:Y:S02]  /*3050*/  ISETP.EQ.AND P0, PT, R119, RZ, P0 ;  /* 0x000000ff7700720c */ /* 0x000fe40000702270 */
[----:B------:R-:W-:Y:S01]  /*3060*/  MOV R81, R48 ;  /* 0x0000003000517202 */ /* 0x000fe20000000f00 */
[----:B------:R-:W2:Y:S01]  /*3070*/  LDC.64 R30, c[0x0][0x3a8] ;  /* 0x0000ea00ff1e7b82 */ /* 0x000ea20000000a00 */
[----:B------:R-:W-:Y:S02]  /*3080*/  MOV R79, R52 ;  /* 0x00000034004f7202 */ /* 0x000fe40000000f00 */
[----:B------:R-:W-:Y:S02]  /*3090*/  MOV R77, R49 ;  /* 0x00000031004d7202 */ /* 0x000fe40000000f00 */
[----:B0-----:R-:W-:Y:S02]  /*30a0*/  SHF.L.U64.HI R124, R2, 0x3, R3 ;  /* 0x00000003027c7819 */ /* 0x001fe40000010203 */
[----:B-1----:R-:W-:-:S02]  /*30b0*/  SHF.L.U64.HI R126, R28, 0x3, R29 ;  /* 0x000000031c7e7819 */ /* 0x002fc4000001021d */
[----:B--2---:R-:W-:-:S07]  /*30c0*/  SHF.L.U64.HI R128, R30, 0x3, R31 ;  /* 0x000000031e807819 */ /* 0x004fce000001021f */
.L_x_366:
[----:B------:R-:W-:Y:S02]  /*30d0*/  MOV R4, R87 ;  /* 0x0000005700047202 */ /* 0x000fe40000000f00 */
[----:B------:R-:W-:-:S06]  /*30e0*/  MOV R5, R85 ;  /* 0x0000005500057202 */ /* 0x000fcc0000000f00 */
[----:B------:R-:W2:Y:S01]  /*30f0*/  LDG.E.64 R4, desc[UR16][R4.64] ;  /* 0x0000001004047981 */ /* 0x000ea2000c1e1b00 */
[----:B------:R-:W-:Y:S01]  /*3100*/  ISETP.GE.AND P1, PT, R61, 0x1, PT ;  /* 0x000000013d00780c */ /* 0x000fe20003f26270 */
[----:B--2---:R-:W-:Y:S01]  /*3110*/  FMUL.FTZ R0, R5, R70 ;  /* 0x0000004605007220 */ /* 0x004fe20000410000 */
[----:B------:R-:W-:-:S03]  /*3120*/  FMUL.FTZ R7, R4, 1.4426950216293334961 ;  /* 0x3fb8aa3b04077820 */ /* 0x000fc60000410000 */
[----:B------:R-:W-:Y:S01]  /*3130*/  FMUL.RZ R3, R0, 0.15915493667125701904 ;  /* 0x3e22f98300037820 */ /* 0x000fe2000040c000 */
[-C--:B------:R-:W-:Y:S01]  /*3140*/  FMUL.FTZ R0, R5, R62.reuse ;  /* 0x0000003e05007220 */ /* 0x080fe20000410000 */
[C---:B------:R-:W-:Y:S01]  /*3150*/  FMUL.FTZ R18, R7.reuse, R62 ;  /* 0x0000003e07127220 */ /* 0x040fe20000410000 */
[----:B------:R-:W-:Y:S01]  /*3160*/  FMUL.FTZ R17, R7, R70 ;  /* 0x0000004607117220 */ /* 0x000fe20000410000 */
[----:B------:R-:W-:Y:S01]  /*3170*/  MUFU.SIN R130, R3 ;  /* 0x0000000300827308 */ /* 0x000fe20000000400 */
[----:B------:R-:W-:Y:S01]  /*3180*/  FMUL.RZ R6, R0, 0.15915493667125701904 ;  /* 0x3e22f98300067820 */ /* 0x000fe2000040c000 */
[-C--:B------:R-:W-:Y:S01]  /*3190*/  FMUL.FTZ R0, R5, R68.reuse ;  /* 0x0000004405007220 */ /* 0x080fe20000410000 */
[C---:B------:R-:W-:Y:S01]  /*31a0*/  FMUL.FTZ R22, R7.reuse, R68 ;  /* 0x0000004407167220 */ /* 0x040fe20000410000 */
[C---:B------:R-:W-:Y:S01]  /*31b0*/  FMUL.FTZ R20, R7.reuse, R66 ;  /* 0x0000004207147220 */ /* 0x040fe20000410000 */
[----:B------:R-:W-:Y:S01]  /*31c0*/  FMUL.FTZ R16, R7, R64 ;  /* 0x0000004007107220 */ /* 0x000fe20000410000 */
[----:B------:R-:W-:Y:S01]  /*31d0*/  FMUL.RZ R4, R0, 0.15915493667125701904 ;  /* 0x3e22f98300047820 */ /* 0x000fe2000040c000 */
[----:B------:R-:W-:Y:S01]  /*31e0*/  FMUL.FTZ R0, R5, R74 ;  /* 0x0000004a05007220 */ /* 0x000fe20000410000 */
[----:B------:R-:W-:Y:S01]  /*31f0*/  MUFU.SIN R121, R6 ;  /* 0x0000000600797308 */ /* 0x000fe20000000400 */
[C---:B------:R-:W-:Y:S01]  /*3200*/  FMUL.FTZ R14, R7.reuse, R78 ;  /* 0x0000004e070e7220 */ /* 0x040fe20000410000 */
[C---:B------:R-:W-:Y:S01]  /*3210*/  FMUL.FTZ R149, R7.reuse, R122 ;  /* 0x0000007a07957220 */ /* 0x040fe20000410000 */
[----:B------:R-:W-:Y:S01]  /*3220*/  FMUL.RZ R8, R0, 0.15915493667125701904 ;  /* 0x3e22f98300087820 */ /* 0x000fe2000040c000 */
[C---:B------:R-:W-:Y:S01]  /*3230*/  FMUL.FTZ R0, R7.reuse, R74 ;  /* 0x0000004a07007220 */ /* 0x040fe20000410000 */
[----:B------:R-:W-:-:S03]  /*3240*/  FMUL.FTZ R150, R7, R112 ;  /* 0x0000007007967220 */ /* 0x000fc60000410000 */
[----:B------:R-:W-:Y:S08]  /*3250*/  MUFU.SIN R113, R4 ;  /* 0x0000000400717308 */ /* 0x000ff00000000400 */
[----:B------:R0:W-:Y:S08]  /*3260*/  MUFU.COS R115, R4 ;  /* 0x0000000400737308 */ /* 0x0001f00000000000 */
[----:B------:R-:W1:Y:S01]  /*3270*/  MUFU.EX2 R18, R18 ;  /* 0x0000001200127308 */ /* 0x000e620000000800 */
[----:B0-----:R-:W-:-:S04]  /*3280*/  FMUL.FTZ R4, R5, R78 ;  /* 0x0000004e05047220 */ /* 0x001fc80000410000 */
[----:B------:R-:W-:Y:S01]  /*3290*/  FMUL.RZ R9, R4, 0.15915493667125701904 ;  /* 0x3e22f98304097820 */ /* 0x000fe2000040c000 */
[C---:B------:R-:W-:Y:S02]  /*32a0*/  FMUL.FTZ R4, R5.reuse, R64 ;  /* 0x0000004005047220 */ /* 0x040fe40000410000 */
[----:B------:R0:W-:Y:S02]  /*32b0*/  MUFU.COS R132, R3 ;  /* 0x0000000300847308 */ /* 0x0001e40000000000 */
[----:B------:R-:W-:Y:S01]  /*32c0*/  FMUL.RZ R10, R4, 0.15915493667125701904 ;  /* 0x3e22f983040a7820 */ /* 0x000fe2000040c000 */
[----:B------:R-:W-:-:S04]  /*32d0*/  FMUL.FTZ R4, R5, R90 ;  /* 0x0000005a05047220 */ /* 0x000fc80000410000 */
[----:B------:R-:W-:Y:S01]  /*32e0*/  FMUL.RZ R11, R4, 0.15915493667125701904 ;  /* 0x3e22f983040b7820 */ /* 0x000fe2000040c000 */
[----:B------:R-:W-:Y:S01]  /*32f0*/  MUFU.SIN R29, R8 ;  /* 0x00000008001d7308 */ /* 0x000fe20000000400 */
[C---:B0-----:R-:W-:Y:S01]  /*3300*/  FMUL.FTZ R3, R5.reuse, R66 ;  /* 0x0000004205037220 */ /* 0x041fe20000410000 */
[----:B-1----:R-:W-:Y:S01]  /*3310*/  FMUL.FTZ R121, R18, R121 ;  /* 0x0000007912797220 */ /* 0x002fe20000410000 */
[----:B------:R-:W-:-:S04]  /*3320*/  FMUL.FTZ R4, R5, R72 ;  /* 0x0000004805047220 */ /* 0x000fc80000410000 */
[----:B------:R-:W-:Y:S01]  /*3330*/  FMUL.RZ R12, R4, 0.15915493667125701904 ;  /* 0x3e22f983040c7820 */ /* 0x000fe2000040c000 */
[----:B------:R-:W-:Y:S01]  /*3340*/  MUFU.COS R31, R8 ;  /* 0x00000008001f7308 */ /* 0x000fe20000000000 */
[----:B------:R-:W-:-:S04]  /*3350*/  FMUL.FTZ R4, R5, R120 ;  /* 0x0000007805047220 */ /* 0x000fc80000410000 */
[----:B------:R-:W-:Y:S01]  /*3360*/  FMUL.RZ R13, R4, 0.15915493667125701904 ;  /* 0x3e22f983040d7820 */ /* 0x000fe2000040c000 */
[----:B------:R-:W-:Y:S02]  /*3370*/  FMUL.FTZ R4, R7, R120 ;  /* 0x0000007807047220 */ /* 0x000fe40000410000 */
[----:B------:R-:W0:Y:S08]  /*3380*/  MUFU.EX2 R0, R0 ;  /* 0x0000000000007308 */ /* 0x000e300000000800 */
[----:B------:R1:W2:Y:S08]  /*3390*/  MUFU.COS R123, R6 ;  /* 0x00000006007b7308 */ /* 0x0002b00000000000 */
[----:B------:R-:W3:Y:S01]  /*33a0*/  MUFU.EX2 R17, R17 ;  /* 0x0000001100117308 */ /* 0x000ee20000000800 */
[----:B-1----:R-:W-:Y:S01]  /*33b0*/  FMUL.RZ R6, R3, 0.15915493667125701904 ;  /* 0x3e22f98303067820 */ /* 0x002fe2000040c000 */
[C---:B0-----:R-:W-:Y:S01]  /*33c0*/  FMUL.FTZ R31, R0.reuse, R31 ;  /* 0x0000001f001f7220 */ /* 0x041fe20000410000 */
[----:B------:R-:W-:Y:S01]  /*33d0*/  FMUL.FTZ R29, R0, R29 ;  /* 0x0000001d001d7220 */ /* 0x000fe20000410000 */
[----:B------:R-:W-:-:S04]  /*33e0*/  FMUL.FTZ R0, R110, R121 ;  /* 0x000000796e007220 */ /* 0x000fc80000410000 */
[----:B------:R-:W0:Y:S01]  /*33f0*/  MUFU.EX2 R22, R22 ;  /* 0x0000001600167308 */ /* 0x000e220000000800 */
[----:B--2---:R-:W-:-:S07]  /*3400*/  FMUL.FTZ R123, R18, R123 ;  /* 0x0000007b127b7220 */ /* 0x004fce0000410000 */
[----:B------:R-:W-:Y:S01]  /*3410*/  MUFU.SIN R127, R10 ;  /* 0x0000000a007f7308 */ /* 0x000fe20000000400 */
[C---:B---3--:R-:W-:Y:S01]  /*3420*/  FMUL.FTZ R132, R17.reuse, R132 ;  /* 0x0000008411847220 */ /* 0x048fe20000410000 */
[----:B------:R-:W-:Y:S01]  /*3430*/  FMUL.FTZ R130, R17, R130 ;  /* 0x0000008211827220 */ /* 0x000fe20000410000 */
[----:B------:R-:W-:-:S05]  /*3440*/  FMUL.FTZ R17, RZ, R121 ;  /* 0x00000079ff117220 */ /* 0x000fca0000410000 */
[----:B------:R1:W-:Y:S01]  /*3450*/  MUFU.COS R129, R10 ;  /* 0x0000000a00817308 */ /* 0x0003e20000000000 */
[C---:B0-----:R-:W-:Y:S01]  /*3460*/  FMUL.FTZ R115, R22.reuse, R115 ;  /* 0x0000007316737220 */ /* 0x041fe20000410000 */
[----:B------:R-:W-:Y:S01]  /*3470*/  FMUL.FTZ R113, R22, R113 ;  /* 0x0000007116717220 */ /* 0x000fe20000410000 */
[----:B------:R-:W-:-:S04]  /*3480*/  FFMA.FTZ R22, R110, R123, -R17 ;  /* 0x0000007b6e167223 */ /* 0x000fc80000010811 */
[----:B------:R-:W-:Y:S01]  /*3490*/  FADD.FTZ R22, R109, R22 ;  /* 0x000000166d167221 */ /* 0x000fe20000010000 */
[----:B------:R-:W-:Y:S01]  /*34a0*/  MUFU.SIN R15, R6 ;  /* 0x00000006000f7308 */ /* 0x000fe20000000400 */
[----:B-1----:R-:W-:Y:S02]  /*34b0*/  FMUL.FTZ R10, R5, R76 ;  /* 0x0000004c050a7220 */ /* 0x002fe40000410000 */
[----:B------:R-:W-:Y:S02]  /*34c0*/  FMUL.FTZ R17, R113, R22 ;  /* 0x0000001671117220 */ /* 0x000fe40000410000 */
[----:B------:R-:W-:Y:S01]  /*34d0*/  FMUL.RZ R19, R10, 0.15915493667125701904 ;  /* 0x3e22f9830a137820 */ /* 0x000fe2000040c000 */
[C---:B------:R-:W-:Y:S02]  /*34e0*/  FMUL.FTZ R10, R5.reuse, R116 ;  /* 0x00000074050a7220 */ /* 0x040fe40000410000 */
[----:B------:R0:W-:Y:S02]  /*34f0*/  MUFU.COS R3, R6 ;  /* 0x0000000600037308 */ /* 0x0001e40000000000 */
[----:B------:R-:W-:Y:S01]  /*3500*/  FMUL.RZ R21, R10, 0.15915493667125701904 ;  /* 0x3e22f9830a157820 */ /* 0x000fe2000040c000 */
[----:B------:R-:W-:-:S04]  /*3510*/  FMUL.FTZ R10, R5, R80 ;  /* 0x00000050050a7220 */ /* 0x000fc80000410000 */
[----:B------:R-:W-:Y:S01]  /*3520*/  FMUL.RZ R23, R10, 0.15915493667125701904 ;  /* 0x3e22f9830a177820 */ /* 0x000fe2000040c000 */
[----:B------:R-:W1:Y:S01]  /*3530*/  MUFU.EX2 R20, R20 ;  /* 0x0000001400147308 */ /* 0x000e620000000800 */
[C---:B0-----:R-:W-:Y:S01]  /*3540*/  FMUL.FTZ R6, R7.reuse, R72 ;  /* 0x0000004807067220 */ /* 0x041fe20000410000 */
[----:B------:R-:W-:-:S06]  /*3550*/  FMUL.FTZ R10, R7, R80 ;  /* 0x00000050070a7220 */ /* 0x000fcc0000410000 */
[----:B------:R-:W-:Y:S08]  /*3560*/  MUFU.SIN R141, R19 ;  /* 0x00000013008d7308 */ /* 0x000ff00000000400 */
[----:B------:R0:W-:Y:S01]  /*3570*/  MUFU.COS R138, R19 ;  /* 0x00000013008a7308 */ /* 0x0001e20000000000 */
[----:B-1----:R-:W-:-:S07]  /*3580*/  FMUL.FTZ R3, R20, R3 ;  /* 0x0000000314037220 */ /* 0x002fce0000410000 */
[----:B------:R-:W-:Y:S01]  /*3590*/  MUFU.SIN R142, R21 ;  /* 0x00000015008e7308 */ /* 0x000fe20000000400 */
[----:B0-----:R-:W-:-:S04]  /*35a0*/  FMUL.FTZ R19, R5, R114 ;  /* 0x0000007205137220 */ /* 0x001fc80000410000 */
[----:B------:R-:W-:Y:S01]  /*35b0*/  FMUL.RZ R24, R19, 0.15915493667125701904 ;  /* 0x3e22f98313187820 */ /* 0x000fe2000040c000 */
[----:B------:R-:W-:Y:S02]  /*35c0*/  FMUL.FTZ R19, R7, R114 ;  /* 0x0000007207137220 */ /* 0x000fe40000410000 */
[----:B------:R0:W-:Y:S08]  /*35d0*/  MUFU.COS R140, R21 ;  /* 0x00000015008c7308 */ /* 0x0001f00000000000 */
[----:B------:R-:W1:Y:S01]  /*35e0*/  MUFU.EX2 R16, R16 ;  /* 0x0000001000107308 */ /* 0x000e620000000800 */
[----:B0-----:R-:W-:Y:S01]  /*35f0*/  FFMA.FTZ R21, RZ, R123, R0 ;  /* 0x0000007bff157223 */ /* 0x001fe20000010000 */
[----:B------:R-:W-:-:S03]  /*3600*/  FMUL.FTZ R0, R20, R15 ;  /* 0x0000000f14007220 */ /* 0x000fc60000410000 */
[----:B------:R-:W-:-:S03]  /*3610*/  FADD.FTZ R20, RZ, R21 ;  /* 0x00000015ff147221 */ /* 0x000fc60000010000 */
[----:B------:R-:W-:Y:S01]  /*3620*/  MUFU.SIN R131, R9 ;  /* 0x0000000900837308 */ /* 0x000fe20000000400 */
[----:B------:R-:W-:-:S07]  /*3630*/  FFMA.FTZ R17, R115, R20, R17 ;  /* 0x0000001473117223 */ /* 0x000fce0000010011 */
[----:B------:R0:W-:Y:S01]  /*3640*/  MUFU.COS R133, R9 ;  /* 0x0000000900857308 */ /* 0x0001e20000000000 */
[C---:B-1----:R-:W-:Y:S01]  /*3650*/  FMUL.FTZ R129, R16.reuse, R129 ;  /* 0x0000008110817220 */ /* 0x042fe20000410000 */
[----:B------:R-:W-:Y:S01]  /*3660*/  FMUL.FTZ R127, R16, R127 ;  /* 0x0000007f107f7220 */ /* 0x000fe20000410000 */
[----:B------:R-:W-:-:S05]  /*3670*/  FADD.FTZ R16, RZ, R17 ;  /* 0x00000011ff107221 */ /* 0x000fca0000010000 */
[----:B------:R-:W-:Y:S01]  /*3680*/  MUFU.SIN R147, R24 ;  /* 0x0000001800937308 */ /* 0x000fe20000000400 */
[----:B0-----:R-:W-:-:S07]  /*3690*/  FMUL.FTZ R9, R7, R90 ;  /* 0x0000005a07097220 */ /* 0x001fce0000410000 */
[----:B------:R0:W-:Y:S08]  /*36a0*/  MUFU.COS R145, R24 ;  /* 0x0000001800917308 */ /* 0x0001f00000000000 */
[----:B------:R-:W-:Y:S01]  /*36b0*/  MUFU.COS R8, R11 ;  /* 0x0000000b00087308 */ /* 0x000fe20000000000 */
[----:B0-----:R-:W-:-:S04]  /*36c0*/  FMUL.FTZ R24, R113, R20 ;  /* 0x0000001471187220 */ /* 0x001fc80000410000 */
[----:B------:R-:W-:-:S03]  /*36d0*/  FFMA.FTZ R15, R115, R22, -R24 ;  /* 0x00000016730f7223 */ /* 0x000fc60000010818 */
[----:B------:R-:W0:Y:S01]  /*36e0*/  MUFU.EX2 R9, R9 ;  /* 0x0000000900097308 */ /* 0x000e220000000800 */
[----:B------:R-:W-:-:S04]  /*36f0*/  FADD.FTZ R20, R108, R15 ;  /* 0x0000000f6c147221 */ /* 0x000fc80000010000 */
[----:B------:R-:W-:-:S03]  /*3700*/  FMUL.FTZ R22, R29, R20 ;  /* 0x000000141d167220 */ /* 0x000fc60000410000 */
[----:B------:R-:W1:Y:S01]  /*3710*/  MUFU.SIN R134, R11 ;  /* 0x0000000b00867308 */ /* 0x000e620000000400 */
[----:B------:R-:W-:-:S04]  /*3720*/  FFMA.FTZ R22, R31, R16, R22 ;  /* 0x000000101f167223 */ /* 0x000fc80000010016 */
[----:B------:R-:W-:-:S03]  /*3730*/  FADD.FTZ R22, RZ, R22 ;  /* 0x00000016ff167221 */ /* 0x000fc60000010000 */
[----:B------:R-:W-:Y:S01]  /*3740*/  MUFU.SIN R137, R12 ;  /* 0x0000000c00897308 */ /* 0x000fe20000000400 */
[----:B0-----:R-:W-:Y:S01]  /*3750*/  FMUL.FTZ R125, R9, R8 ;  /* 0x00000008097d7220 */ /* 0x001fe20000410000 */
[----:B------:R-:W-:-:S06]  /*3760*/  FMUL.FTZ R8, R0, R22 ;  /* 0x0000001600087220 */ /* 0x000fcc0000410000 */
[----:B------:R0:W-:Y:S01]  /*3770*/  MUFU.COS R135, R12 ;  /* 0x0000000c00877308 */ /* 0x0001e20000000000 */
[----:B-1----:R-:W-:-:S07]  /*3780*/  FMUL.FTZ R134, R9, R134 ;  /* 0x0000008609867220 */ /* 0x002fce0000410000 */
[----:B------:R-:W-:Y:S01]  /*3790*/  MUFU.SIN R139, R13 ;  /* 0x0000000d008b7308 */ /* 0x000fe20000000400 */
[----:B0-----:R-:W-:-:S07]  /*37a0*/  FMUL.FTZ R12, R7, R76 ;  /* 0x0000004c070c7220 */ /* 0x001fce0000410000 */
[----:B------:R0:W-:Y:S08]  /*37b0*/  MUFU.COS R11, R13 ;  /* 0x0000000d000b7308 */ /* 0x0001f00000000000 */
[----:B------:R1:W2:Y:S01]  /*37c0*/  MUFU.EX2 R18, R19 ;  /* 0x0000001300127308 */ /* 0x0002a20000000800 */
[----:B0-----:R-:W-:Y:S01]  /*37d0*/  FMUL.FTZ R13, R7, R116 ;  /* 0x00000074070d7220 */ /* 0x001fe20000410000 */
[C---:B------:R-:W-:Y:S01]  /*37e0*/  FMUL.FTZ R7, R5.reuse, R122 ;  /* 0x0000007a05077220 */ /* 0x040fe20000410000 */
[----:B------:R-:W-:-:S04]  /*37f0*/  FMUL.FTZ R5, R5, R112 ;  /* 0x0000007005057220 */ /* 0x000fc80000410000 */
[----:B------:R-:W-:Y:S01]  /*3800*/  FMUL.RZ R15, R5, 0.15915493667125701904 ;  /* 0x3e22f983050f7820 */ /* 0x000fe2000040c000 */
[----:B------:R-:W0:Y:S01]  /*3810*/  MUFU.EX2 R4, R4 ;  /* 0x0000000400047308 */ /* 0x000e220000000800 */
[----:B-1----:R-:W-:Y:S01]  /*3820*/  FMUL.RZ R19, R7, 0.15915493667125701904 ;  /* 0x3e22f98307137820 */ /* 0x002fe2000040c000 */
[----:B------:R-:W-:-:S04]  /*3830*/  FMUL.FTZ R7, R29, R16 ;  /* 0x000000101d077220 */ /* 0x000fc80000410000 */
[----:B------:R-:W-:Y:S02]  /*3840*/  FFMA.FTZ R20, R31, R20, -R7 ;  /* 0x000000141f147223 */ /* 0x000fe40000010807 */
[----:B------:R-:W1:Y:S01]  /*3850*/  MUFU.EX2 R14, R14 ;  /* 0x0000000e000e7308 */ /* 0x000e620000000800 */
[C---:B--2---:R-:W-:Y:S01]  /*3860*/  FMUL.FTZ R147, R18.reuse, R147 ;  /* 0x0000009312937220 */ /* 0x044fe20000410000 */
[----:B------:R-:W-:Y:S01]  /*3870*/  FADD.FTZ R20, R107, R20 ;  /* 0x000000146b147221 */ /* 0x000fe20000010000 */
[----:B------:R-:W-:-:S03]  /*3880*/  FMUL.FTZ R145, R18, R145 ;  /* 0x0000009112917220 */ /* 0x000fc60000410000 */
[-C--:B------:R-:W-:Y:S01]  /*3890*/  FMUL.FTZ R9, R0, R20.reuse ;  /* 0x0000001400097220 */ /* 0x080fe20000410000 */
[C---:B------:R-:W-:Y:S01]  /*38a0*/  FFMA.FTZ R7, R3.reuse, R20, -R8 ;  /* 0x0000001403077223 */ /* 0x040fe20000010808 */
[----:B------:R-:W2:Y:S01]  /*38b0*/  MUFU.EX2 R6, R6 ;  /* 0x0000000600067308 */ /* 0x000ea20000000800 */
[C---:B0-----:R-:W-:Y:S01]  /*38c0*/  FMUL.FTZ R136, R4.reuse, R11 ;  /* 0x0000000b04887220 */ /* 0x041fe20000410000 */
[----:B------:R-:W-:Y:S01]  /*38d0*/  FMUL.FTZ R139, R4, R139 ;  /* 0x0000008b048b7220 */ /* 0x000fe20000410000 */
[----:B------:R-:W-:Y:S01]  /*38e0*/  FFMA.FTZ R9, R3, R22, R9 ;  /* 0x0000001603097223 */ /* 0x000fe20000010009 */
[----:B------:R-:W-:-:S04]  /*38f0*/  FADD.FTZ R4, R106, R7 ;  /* 0x000000076a047221 */ /* 0x000fc80000010000 */
[----:B------:R-:W-:Y:S01]  /*3900*/  MUFU.EX2 R150, R150 ;  /* 0x0000009600967308 */ /* 0x000fe20000000800 */
[C---:B-1----:R-:W-:Y:S01]  /*3910*/  FMUL.FTZ R131, R14.reuse, R131 ;  /* 0x000000830e837220 */ /* 0x042fe20000410000 */
[----:B------:R-:W-:-:S03]  /*3920*/  FMUL.FTZ R133, R14, R133 ;  /* 0x000000850e857220 */ /* 0x000fc60000410000 */
[----:B------:R-:W-:-:S03]  /*3930*/  FMUL.FTZ R8, R131, R4 ;  /* 0x0000000483087220 */ /* 0x000fc60000410000 */
[----:B------:R-:W0:Y:S01]  /*3940*/  MUFU.COS R7, R15 ;  /* 0x0000000f00077308 */ /* 0x000e220000000000 */
[C---:B--2---:R-:W-:Y:S01]  /*3950*/  FMUL.FTZ R135, R6.reuse, R135 ;  /* 0x0000008706877220 */ /* 0x044fe20000410000 */
[----:B------:R-:W-:Y:S01]  /*3960*/  FMUL.FTZ R137, R6, R137 ;  /* 0x0000008906897220 */ /* 0x000fe20000410000 */
[----:B------:R-:W-:-:S04]  /*3970*/  FADD.FTZ R6, RZ, R9 ;  /* 0x00000009ff067221 */ /* 0x000fc80000010000 */
[-C--:B------:R-:W-:Y:S01]  /*3980*/  FMUL.FTZ R9, R131, R6.reuse ;  /* 0x0000000683097220 */ /* 0x080fe20000410000 */
[C---:B------:R-:W-:Y:S01]  /*3990*/  FFMA.FTZ R8, R133.reuse, R6, R8 ;  /* 0x0000000685087223 */ /* 0x040fe20000010008 */
[----:B------:R-:W1:Y:S02]  /*39a0*/  MUFU.SIN R5, R15 ;  /* 0x0000000f00057308 */ /* 0x000e640000000400 */
[----:B------:R-:W-:Y:S01]  /*39b0*/  FFMA.FTZ R4, R133, R4, -R9 ;  /* 0x0000000485047223 */ /* 0x000fe20000010809 */
[----:B------:R-:W-:-:S03]  /*39c0*/  FADD.FTZ R8, RZ, R8 ;  /* 0x00000008ff087221 */ /* 0x000fc60000010000 */
[----:B------:R-:W-:Y:S01]  /*39d0*/  FADD.FTZ R4, R105, R4 ;  /* 0x0000000469047221 */ /* 0x000fe20000010000 */
[C---:B------:R-:W-:Y:S01]  /*39e0*/  FMUL.FTZ R6, R127.reuse, R8 ;  /* 0x000000087f067220 */ /* 0x040fe20000410000 */
[----:B------:R-:W-:Y:S01]  /*39f0*/  MUFU.SIN R144, R23 ;  /* 0x0000001700907308 */ /* 0x000fe20000000400 */
[----:B0-----:R-:W-:Y:S01]  /*3a00*/  FMUL.FTZ R148, R150, R7 ;  /* 0x0000000796947220 */ /* 0x001fe20000410000 */
[-C--:B------:R-:W-:Y:S01]  /*3a10*/  FMUL.FTZ R11, R127, R4.reuse ;  /* 0x000000047f0b7220 */ /* 0x080fe20000410000 */
[C---:B------:R-:W-:Y:S01]  /*3a20*/  FFMA.FTZ R9, R129.reuse, R4, -R6 ;  /* 0x0000000481097223 */ /* 0x040fe20000010806 */
[----:B------:R-:W-:Y:S02]  /*3a30*/  FMUL.FTZ R7, R132, R121 ;  /* 0x0000007984077220 */ /* 0x000fe40000410000 */
[----:B------:R-:W-:Y:S01]  /*3a40*/  FFMA.FTZ R11, R129, R8, R11 ;  /* 0x00000008810b7223 */ /* 0x000fe2000001000b */
[----:B------:R-:W-:Y:S01]  /*3a50*/  FADD.FTZ R9, R104, R9 ;  /* 0x0000000968097221 */ /* 0x000fe20000010000 */
[----:B------:R-:W-:Y:S01]  /*3a60*/  MUFU.COS R143, R23 ;  /* 0x00000017008f7308 */ /* 0x000fe20000000000 */
[----:B-1----:R-:W-:Y:S01]  /*3a70*/  FMUL.FTZ R150, R150, R5 ;  /* 0x0000000596967220 */ /* 0x002fe20000410000 */
[----:B------:R-:W-:Y:S01]  /*3a80*/  FADD.FTZ R11, RZ, R11 ;  /* 0x0000000bff0b7221 */ /* 0x000fe20000010000 */
[----:B------:R-:W-:Y:S01]  /*3a90*/  FMUL.FTZ R8, R134, R9 ;  /* 0x0000000986087220 */ /* 0x000fe20000410000 */
[C---:B------:R-:W-:Y:S01]  /*3aa0*/  FMUL.FTZ R5, R130.reuse, R121 ;  /* 0x0000007982057220 */ /* 0x040fe20000410000 */
[----:B------:R-:W-:-:S03]  /*3ab0*/  FFMA.FTZ R6, R130, R123, R7 ;  /* 0x0000007b82067223 */ /* 0x000fc60000010007 */
[----:B------:R-:W0:Y:S01]  /*3ac0*/  MUFU.EX2 R10, R10 ;  /* 0x0000000a000a7308 */ /* 0x000e220000000800 */
[----:B------:R-:W-:Y:S01]  /*3ad0*/  FFMA.FTZ R4, R132, R123, -R5 ;  /* 0x0000007b84047223 */ /* 0x000fe20000010805 */
[----:B------:R-:W-:-:S06]  /*3ae0*/  FMUL.FTZ R5, R113, R6 ;  /* 0x0000000671057220 */ /* 0x000fcc0000410000 */
[----:B------:R-:W1:Y:S08]  /*3af0*/  MUFU.EX2 R12, R12 ;  /* 0x0000000c000c7308 */ /* 0x000e700000000800 */
[----:B------:R-:W-:Y:S01]  /*3b00*/  MUFU.EX2 R149, R149 ;  /* 0x0000009500957308 */ /* 0x000fe20000000800 */
[C---:B0-----:R-:W-:Y:S01]  /*3b10*/  FMUL.FTZ R143, R10.reuse, R143 ;  /* 0x0000008f0a8f7220 */ /* 0x041fe20000410000 */
[----:B------:R-:W-:Y:S01]  /*3b20*/  FMUL.FTZ R144, R10, R144 ;  /* 0x000000900a907220 */ /* 0x000fe20000410000 */
[-C--:B------:R-:W-:Y:S01]  /*3b30*/  FMUL.FTZ R10, R134, R11.reuse ;  /* 0x0000000b860a7220 */ /* 0x080fe20000410000 */
[----:B------:R-:W-:Y:S01]  /*3b40*/  FFMA.FTZ R11, R125, R11, R8 ;  /* 0x0000000b7d0b7223 */ /* 0x000fe20000010008 */
[-C--:B------:R-:W-:Y:S01]  /*3b50*/  FMUL.FTZ R8, R113, R4.reuse ;  /* 0x0000000471087220 */ /* 0x080fe20000410000 */
[----:B------:R-:W-:Y:S01]  /*3b60*/  FFMA.FTZ R4, R115, R4, -R5 ;  /* 0x0000000473047223 */ /* 0x000fe20000010805 */
[----:B------:R-:W-:Y:S01]  /*3b70*/  FFMA.FTZ R10, R125, R9, -R10 ;  /* 0x000000097d0a7223 */ /* 0x000fe2000001080a */
[----:B------:R-:W0:Y:S01]  /*3b80*/  MUFU.COS R146, R19 ;  /* 0x0000001300927308 */ /* 0x000e220000000000 */
[C---:B-1----:R-:W-:Y:S01]  /*3b90*/  FMUL.FTZ R138, R12.reuse, R138 ;  /* 0x0000008a0c8a7220 */ /* 0x042fe20000410000 */
[----:B------:R-:W-:Y:S01]  /*3ba0*/  FMUL.FTZ R141, R12, R141 ;  /* 0x0000008d0c8d7220 */ /* 0x000fe20000410000 */
[----:B------:R-:W-:Y:S01]  /*3bb0*/  FADD.FTZ R12, RZ, R11 ;  /* 0x0000000bff0c7221 */ /* 0x000fe20000010000 */
[----:B------:R-:W-:Y:S01]  /*3bc0*/  FADD.FTZ R10, R103, R10 ;  /* 0x0000000a670a7221 */ /* 0x000fe20000010000 */
[----:B------:R-:W-:Y:S01]  /*3bd0*/  FFMA.FTZ R8, R115, R6, R8 ;  /* 0x0000000673087223 */ /* 0x000fe20000010008 */
[----:B------:R-:W-:-:S02]  /*3be0*/  FMUL.FTZ R5, R29, R4 ;  /* 0x000000041d057220 */ /* 0x000fc40000410000 */
[----:B------:R-:W1:Y:S01]  /*3bf0*/  MUFU.SIN R14, R19 ;  /* 0x00000013000e7308 */ /* 0x000e620000000400 */
[----:B------:R-:W-:Y:S01]  /*3c00*/  FMUL.FTZ R9, R137, R10 ;  /* 0x0000000a89097220 */ /* 0x000fe20000410000 */
[-C--:B------:R-:W-:Y:S01]  /*3c10*/  FMUL.FTZ R6, R29, R8.reuse ;  /* 0x000000081d067220 */ /* 0x080fe20000410000 */
[----:B------:R-:W-:Y:S02]  /*3c20*/  FFMA.FTZ R5, R31, R8, R5 ;  /* 0x000000081f057223 */ /* 0x000fe40000010005 */
[----:B------:R-:W-:Y:S01]  /*3c30*/  FFMA.FTZ R9, R135, R12, R9 ;  /* 0x0000000c87097223 */ /* 0x000fe20000010009 */
[----:B------:R-:W-:Y:S02]  /*3c40*/  FFMA.FTZ R6, R31, R4, -R6 ;  /* 0x000000041f067223 */ /* 0x000fe40000010806 */
[----:B------:R-:W2:Y:S01]  /*3c50*/  MUFU.EX2 R13, R13 ;  /* 0x0000000d000d7308 */ /* 0x000ea20000000800 */
[----:B0-----:R-:W-:Y:S01]  /*3c60*/  FMUL.FTZ R146, R149, R146 ;  /* 0x0000009295927220 */ /* 0x001fe20000410000 */
[----:B------:R-:W-:Y:S01]  /*3c70*/  FADD.FTZ R9, RZ, R9 ;  /* 0x00000009ff097221 */ /* 0x000fe20000010000 */
[----:B------:R-:W-:-:S04]  /*3c80*/  FMUL.FTZ R4, R0, R6 ;  /* 0x0000000600047220 */ /* 0x000fc80000410000 */
[----:B------:R-:W-:Y:S01]  /*3c90*/  FFMA.FTZ R4, R3, R5, R4 ;  /* 0x0000000503047223 */ /* 0x000fe20000010004 */
[----:B-1----:R-:W-:Y:S01]  /*3ca0*/  FMUL.FTZ R149, R149, R14 ;  /* 0x0000000e95957220 */ /* 0x002fe20000410000 */
[----:B------:R-:W-:Y:S02]  /*3cb0*/  FMUL.FTZ R14, R137, R12 ;  /* 0x0000000c890e7220 */ /* 0x000fe40000410000 */
[----:B------:R-:W-:Y:S02]  /*3cc0*/  FMUL.FTZ R8, R131, R4 ;  /* 0x0000000483087220 */ /* 0x000fe40000410000 */
[----:B------:R-:W-:Y:S01]  /*3cd0*/  FFMA.FTZ R7, R135, R10, -R14 ;  /* 0x0000000a87077223 */ /* 0x000fe2000001080e */
[----:B--2---:R-:W-:-:S03]  /*3ce0*/  FMUL.FTZ R140, R13, R140 ;  /* 0x0000008c0d8c7220 */ /* 0x004fc60000410000 */
[----:B------:R-:W-:Y:S01]  /*3cf0*/  FADD.FTZ R10, R102, R7 ;  /* 0x00000007660a7221 */ /* 0x000fe20000010000 */
[----:B------:R-:W-:Y:S01]  /*3d00*/  FMUL.FTZ R7, R0, R5 ;  /* 0x0000000500077220 */ /* 0x000fe20000410000 */
[----:B------:R-:W-:Y:S02]  /*3d10*/  FMUL.FTZ R142, R13, R142 ;  /* 0x0000008e0d8e7220 */ /* 0x000fe40000410000 */
[----:B------:R-:W-:Y:S01]  /*3d20*/  FMUL.FTZ R11, R139, R10 ;  /* 0x0000000a8b0b7220 */ /* 0x000fe20000410000 */
[----:B------:R-:W-:Y:S01]  /*3d30*/  FFMA.FTZ R6, R3, R6, -R7 ;  /* 0x0000000603067223 */ /* 0x000fe20000010807 */
[-C--:B------:R-:W-:Y:S02]  /*3d40*/  FMUL.FTZ R7, R139, R9.reuse ;  /* 0x000000098b077220 */ /* 0x080fe40000410000 */
[C---:B------:R-:W-:Y:S01]  /*3d50*/  FFMA.FTZ R11, R136.reuse, R9, R11 ;  /* 0x00000009880b7223 */ /* 0x040fe2000001000b */
[----:B------:R-:W-:Y:S01]  /*3d60*/  FMUL.FTZ R5, R131, R6 ;  /* 0x0000000683057220 */ /* 0x000fe20000410000 */
[----:B------:R-:W-:Y:S01]  /*3d70*/  FFMA.FTZ R12, R136, R10, -R7 ;  /* 0x0000000a880c7223 */ /* 0x000fe20000010807 */
[C---:B------:R-:W-:Y:S01]  /*3d80*/  FFMA.FTZ R8, R133.reuse, R6, -R8 ;  /* 0x0000000685087223 */ /* 0x040fe20000010808 */
[----:B------:R-:W-:Y:S01]  /*3d90*/  FADD.FTZ R11, RZ, R11 ;  /* 0x0000000bff0b7221 */ /* 0x000fe20000010000 */
[----:B------:R-:W-:Y:S01]  /*3da0*/  FFMA.FTZ R10, R133, R4, R5 ;  /* 0x00000004850a7223 */ /* 0x000fe20000010005 */
[----:B------:R-:W-:Y:S01]  /*3db0*/  FADD.FTZ R12, R101, R12 ;  /* 0x0000000c650c7221 */ /* 0x000fe20000010000 */
[----:B------:R-:W-:Y:S01]  /*3dc0*/  MOV R6, R83 ;  /* 0x0000005300067202 */ /* 0x000fe20000000f00 */
[C---:B------:R-:W-:Y:S01]  /*3dd0*/  FMUL.FTZ R9, R141.reuse, R11 ;  /* 0x0000000b8d097220 */ /* 0x040fe20000410000 */
[----:B------:R-:W-:Y:S01]  /*3de0*/  MOV R7, R81 ;  /* 0x0000005100077202 */ /* 0x000fe20000000f00 */
[-C--:B------:R-:W-:Y:S01]  /*3df0*/  FMUL.FTZ R15, R141, R12.reuse ;  /* 0x0000000c8d0f7220 */ /* 0x080fe20000410000 */
[----:B------:R-:W-:Y:S01]  /*3e00*/  MOV R4, R79 ;  /* 0x0000004f00047202 */ /* 0x000fe20000000f00 */
[C---:B------:R-:W-:Y:S01]  /*3e10*/  FFMA.FTZ R13, R138.reuse, R12, -R9 ;  /* 0x0000000c8a0d7223 */ /* 0x040fe20000010809 */
[C---:B------:R-:W-:Y:S01]  /*3e20*/  FMUL.FTZ R9, R127.reuse, R8 ;  /* 0x000000087f097220 */ /* 0x040fe20000410000 */
[----:B------:R-:W-:Y:S01]  /*3e30*/  FFMA.FTZ R15, R138, R11, R15 ;  /* 0x0000000b8a0f7223 */ /* 0x000fe2000001000f */
[-C--:B------:R-:W-:Y:S01]  /*3e40*/  FMUL.FTZ R12, R127, R10.reuse ;  /* 0x0000000a7f0c7220 */ /* 0x080fe20000410000 */
[----:B------:R-:W-:Y:S01]  /*3e50*/  FADD.FTZ R13, R100, R13 ;  /* 0x0000000d640d7221 */ /* 0x000fe20000010000 */
[----:B------:R-:W-:Y:S01]  /*3e60*/  MOV R5, R77 ;  /* 0x0000004d00057202 */ /* 0x000fe20000000f00 */
[C---:B------:R-:W-:Y:S01]  /*3e70*/  FFMA.FTZ R9, R129.reuse, R10, R9 ;  /* 0x0000000a81097223 */ /* 0x040fe20000010009 */
[----:B------:R-:W-:Y:S01]  /*3e80*/  FADD.FTZ R15, RZ, R15 ;  /* 0x0000000fff0f7221 */ /* 0x000fe20000010000 */
[----:B------:R-:W-:Y:S01]  /*3e90*/  FFMA.FTZ R12, R129, R8, -R12 ;  /* 0x00000008810c7223 */ /* 0x000fe2000001080c */
[----:B------:R-:W-:Y:S01]  /*3ea0*/  FMUL.FTZ R11, R142, R13 ;  /* 0x0000000d8e0b7220 */ /* 0x000fe20000410000 */
[----:B------:R0:W2:Y:S04]  /*3eb0*/  LDG.E.64 R32, desc[UR16][R6.64] ;  /* 0x0000001006207981 */ /* 0x0000a8000c1e1b00 */
[----:B------:R1:W2:Y:S01]  /*3ec0*/  LDG.E.64 R34, desc[UR16][R4.64] ;  /* 0x0000001004227981 */ /* 0x0002a2000c1e1b00 */
[----:B------:R-:W-:Y:S01]  /*3ed0*/  FFMA.FTZ R11, R140, R15, R11 ;  /* 0x0000000f8c0b7223 */ /* 0x000fe2000001000b */
[----:B------:R-:W3:Y:S01]  /*3ee0*/  S2UR UR6, SR_CgaCtaId ;  /* 0x00000000000679c3 */ /* 0x000ee20000008800 */
[----:B------:R-:W-:Y:S01]  /*3ef0*/  UMOV UR4, 0x400 ;  /* 0x0000040000047882 */ /* 0x000fe20000000000 */
[----:B------:R-:W-:Y:S01]  /*3f00*/  ISETP.GE.U32.AND P2, PT, R53, 0x20, PT ;  /* 0x000000203500780c */ /* 0x000fe20003f46070 */
[----:B------:R-:W-:Y:S01]  /*3f10*/  FADD.FTZ R11, RZ, R11 ;  /* 0x0000000bff0b7221 */ /* 0x000fe20000010000 */
[C---:B0-----:R-:W-:Y:S01]  /*3f20*/  FMUL.FTZ R7, R134.reuse, R9 ;  /* 0x0000000986077220 */ /* 0x041fe20000410000 */
[-C--:B------:R-:W-:Y:S01]  /*3f30*/  FMUL.FTZ R6, R134, R12.reuse ;  /* 0x0000000c86067220 */ /* 0x080fe20000410000 */
[----:B------:R-:W-:Y:S01]  /*3f40*/  BSSY.RECONVERGENT B0, `(.L_x_361) ;  /* 0x00000ee000007945 */ /* 0x000fe20003800200 */
[----:B------:R-:W-:Y:S01]  /*3f50*/  FMUL.FTZ R10, R144, R11 ;  /* 0x0000000b900a7220 */ /* 0x000fe20000410000 */
[----:B-1----:R-:W-:Y:S01]  /*3f60*/  FMUL.FTZ R4, R142, R15 ;  /* 0x0000000f8e047220 */ /* 0x002fe20000410000 */
[C---:B------:R-:W-:Y:S01]  /*3f70*/  FFMA.FTZ R12, R125.reuse, R12, -R7 ;  /* 0x0000000c7d0c7223 */ /* 0x040fe20000010807 */
[----:B------:R-:W-:-:S02]  /*3f80*/  FFMA.FTZ R6, R125, R9, R6 ;  /* 0x000000097d067223 */ /* 0x000fc40000010006 */
[----:B------:R-:W-:Y:S01]  /*3f90*/  FFMA.FTZ R8, R140, R13, -R4 ;  /* 0x0000000d8c087223 */ /* 0x000fe20000010804 */
[C---:B------:R-:W-:Y:S01]  /*3fa0*/  FMUL.FTZ R5, R137.reuse, R12 ;  /* 0x0000000c89057220 */ /* 0x040fe20000410000 */
[-C--:B------:R-:W-:Y:S02]  /*3fb0*/  FMUL.FTZ R4, R137, R6.reuse ;  /* 0x0000000689047220 */ /* 0x080fe40000410000 */
[----:B------:R-:W-:Y:S01]  /*3fc0*/  FADD.FTZ R8, R99, R8 ;  /* 0x0000000863087221 */ /* 0x000fe20000010000 */
[C---:B------:R-:W-:Y:S01]  /*3fd0*/  FFMA.FTZ R5, R135.reuse, R6, R5 ;  /* 0x0000000687057223 */ /* 0x040fe20000010005 */
[----:B------:R-:W-:Y:S02]  /*3fe0*/  FFMA.FTZ R4, R135, R12, -R4 ;  /* 0x0000000c87047223 */ /* 0x000fe40000010804 */
[-C--:B------:R-:W-:Y:S01]  /*3ff0*/  FMUL.FTZ R6, R144, R8.reuse ;  /* 0x0000000890067220 */ /* 0x080fe20000410000 */
[----:B------:R-:W-:Y:S01]  /*4000*/  FFMA.FTZ R10, R143, R8, -R10 ;  /* 0x000000088f0a7223 */ /* 0x000fe2000001080a */
[C---:B------:R-:W-:Y:S01]  /*4010*/  FMUL.FTZ R7, R139.reuse, R5 ;  /* 0x000000058b077220 */ /* 0x040fe20000410000 */
[-C--:B------:R-:W-:Y:S01]  /*4020*/  FMUL.FTZ R9, R139, R4.reuse ;  /* 0x000000048b097220 */ /* 0x080fe20000410000 */
[----:B------:R-:W-:Y:S01]  /*4030*/  FFMA.FTZ R6, R143, R11, R6 ;  /* 0x0000000b8f067223 */ /* 0x000fe20000010006 */
[----:B------:R-:W-:Y:S01]  /*4040*/  FADD.FTZ R10, R97, R10 ;  /* 0x0000000a610a7221 */ /* 0x000fe20000010000 */
[C---:B------:R-:W-:Y:S01]  /*4050*/  FFMA.FTZ R7, R136.reuse, R4, -R7 ;  /* 0x0000000488077223 */ /* 0x040fe20000010807 */
[----:B------:R-:W-:Y:S01]  /*4060*/  FFMA.FTZ R9, R136, R5, R9 ;  /* 0x0000000588097223 */ /* 0x000fe20000010009 */
[----:B------:R-:W-:Y:S01]  /*4070*/  FADD.FTZ R6, RZ, R6 ;  /* 0x00000006ff067221 */ /* 0x000fe20000010000 */
[----:B------:R-:W-:Y:S01]  /*4080*/  FMUL.FTZ R8, R147, R10 ;  /* 0x0000000a93087220 */ /* 0x000fe20000410000 */
[C---:B------:R-:W-:Y:S01]  /*4090*/  FMUL.FTZ R4, R141.reuse, R7 ;  /* 0x000000078d047220 */ /* 0x040fe20000410000 */
[-C--:B------:R-:W-:Y:S01]  /*40a0*/  FMUL.FTZ R5, R141, R9.reuse ;  /* 0x000000098d057220 */ /* 0x080fe20000410000 */
[-C--:B------:R-:W-:Y:S01]  /*40b0*/  FMUL.FTZ R11, R147, R6.reuse ;  /* 0x00000006930b7220 */ /* 0x080fe20000410000 */
[C---:B------:R-:W-:Y:S01]  /*40c0*/  FFMA.FTZ R8, R145.reuse, R6, R8 ;  /* 0x0000000691087223 */ /* 0x040fe20000010008 */
[C---:B------:R-:W-:Y:S01]  /*40d0*/  FFMA.FTZ R9, R138.reuse, R9, R4 ;  /* 0x000000098a097223 */ /* 0x040fe20000010004 */
[----:B------:R-:W-:Y:S01]  /*40e0*/  FFMA.FTZ R5, R138, R7, -R5 ;  /* 0x000000078a057223 */ /* 0x000fe20000010805 */
[----:B------:R-:W-:Y:S01]  /*40f0*/  FFMA.FTZ R10, R145, R10, -R11 ;  /* 0x0000000a910a7223 */ /* 0x000fe2000001080b */
[----:B------:R-:W-:Y:S01]  /*4100*/  FADD.FTZ R11, RZ, R8 ;  /* 0x00000008ff0b7221 */ /* 0x000fe20000010000 */
[C---:B------:R-:W-:Y:S01]  /*4110*/  FMUL.FTZ R4, R142.reuse, R9 ;  /* 0x000000098e047220 */ /* 0x040fe20000410000 */
[----:B------:R-:W-:Y:S01]  /*4120*/  FMUL.FTZ R7, R142, R5 ;  /* 0x000000058e077220 */ /* 0x000fe20000410000 */
[----:B------:R-:W-:Y:S01]  /*4130*/  FADD.FTZ R10, R95, R10 ;  /* 0x0000000a5f0a7221 */ /* 0x000fe20000010000 */
[C---:B------:R-:W-:Y:S01]  /*4140*/  FMUL.FTZ R13, R149.reuse, R11 ;  /* 0x0000000b950d7220 */ /* 0x040fe20000410000 */
[C---:B------:R-:W-:Y:S01]  /*4150*/  FFMA.FTZ R4, R140.reuse, R5, -R4 ;  /* 0x000000058c047223 */ /* 0x040fe20000010804 */
[----:B------:R-:W-:Y:S01]  /*4160*/  FFMA.FTZ R7, R140, R9, R7 ;  /* 0x000000098c077223 */ /* 0x000fe20000010007 */
[-C--:B------:R-:W-:Y:S01]  /*4170*/  FMUL.FTZ R12, R149, R10.reuse ;  /* 0x0000000a950c7220 */ /* 0x080fe20000410000 */
[----:B------:R-:W-:Y:S01]  /*4180*/  FFMA.FTZ R10, R146, R10, -R13 ;  /* 0x0000000a920a7223 */ /* 0x000fe2000001080d */
[CC--:B------:R-:W-:Y:S01]  /*4190*/  FMUL.FTZ R8, R144.reuse, R4.reuse ;  /* 0x0000000490087220 */ /* 0x0c0fe20000410000 */
[----:B------:R-:W-:Y:S01]  /*41a0*/  FMUL.FTZ R6, R144, R7 ;  /* 0x0000000790067220 */ /* 0x000fe20000410000 */
[----:B------:R-:W-:Y:S01]  /*41b0*/  FFMA.FTZ R12, R146, R11, R12 ;  /* 0x0000000b920c7223 */ /* 0x000fe2000001000c */
[----:B------:R-:W-:Y:S01]  /*41c0*/  FADD.FTZ R5, R93, R10 ;  /* 0x0000000a5d057221 */ /* 0x000fe20000010000 */
[C---:B------:R-:W-:Y:S01]  /*41d0*/  FFMA.FTZ R8, R143.reuse, R7, R8 ;  /* 0x000000078f087223 */ /* 0x040fe20000010008 */
[----:B------:R-:W-:Y:S01]  /*41e0*/  FFMA.FTZ R6, R143, R4, -R6 ;  /* 0x000000048f067223 */ /* 0x000fe20000010806 */
[----:B------:R-:W-:Y:S01]  /*41f0*/  FADD.FTZ R7, RZ, R12 ;  /* 0x0000000cff077221 */ /* 0x000fe20000010000 */
[C---:B------:R-:W-:Y:S01]  /*4200*/  FMUL.FTZ R9, R150.reuse, R5 ;  /* 0x0000000596097220 */ /* 0x040fe20000410000 */
[----:B---3--:R-:W-:Y:S01]  /*4210*/  ULEA UR4, UR6, UR4, 0x18 ;  /* 0x0000000406047291 */ /* 0x008fe2000f8ec0ff */
[----:B------:R-:W-:Y:S01]  /*4220*/  FMUL.FTZ R4, R147, R6 ;  /* 0x0000000693047220 */ /* 0x000fe20000410000 */
[-C--:B------:R-:W-:Y:S01]  /*4230*/  FMUL.FTZ R10, R150, R7.reuse ;  /* 0x00000007960a7220 */ /* 0x080fe20000410000 */
[----:B------:R-:W-:-:S02]  /*4240*/  FFMA.FTZ R9, R148, R7, R9 ;  /* 0x0000000794097223 */ /* 0x000fc40000010009 */
[-C--:B------:R-:W-:Y:S01]  /*4250*/  FFMA.FTZ R4, R145, R8.reuse, R4 ;  /* 0x0000000891047223 */ /* 0x080fe20000010004 */
[----:B------:R-:W-:Y:S01]  /*4260*/  FFMA.FTZ R10, R148, R5, -R10 ;  /* 0x00000005940a7223 */ /* 0x000fe2000001080a */
[----:B------:R-:W-:Y:S01]  /*4270*/  FADD.FTZ R152, RZ, R9 ;  /* 0x00000009ff987221 */ /* 0x000fe20000010000 */
[----:B------:R-:W-:Y:S01]  /*4280*/  FMUL.FTZ R8, R147, R8 ;  /* 0x0000000893087220 */ /* 0x000fe20000410000 */
[----:B------:R-:W-:Y:S01]  /*4290*/  FMUL.FTZ R5, R149, R4 ;  /* 0x0000000495057220 */ /* 0x000fe20000410000 */
[----:B------:R-:W-:Y:S02]  /*42a0*/  FADD.FTZ R25, R91, R10 ;  /* 0x0000000a5b197221 */ /* 0x000fe40000010000 */
[----:B------:R-:W-:Y:S01]  /*42b0*/  FFMA.FTZ R8, R145, R6, -R8 ;  /* 0x0000000691087223 */ /* 0x000fe20000010808 */
[----:B------:R-:W0:Y:S03]  /*42c0*/  SHFL.UP PT, R10, R152, 0x1, RZ ;  /* 0x04200000980a7989 */ /* 0x000e2600000e00ff */
[-C--:B------:R-:W-:Y:S01]  /*42d0*/  FFMA.FTZ R5, R146, R8.reuse, -R5 ;  /* 0x0000000892057223 */ /* 0x080fe20000010805 */
[----:B------:R-:W-:Y:S01]  /*42e0*/  FMUL.FTZ R7, R149, R8 ;  /* 0x0000000895077220 */ /* 0x000fe20000410000 */
[----:B------:R-:W1:Y:S02]  /*42f0*/  SHFL.UP PT, R6, R25, 0x1, RZ ;  /* 0x0420000019067989 */ /* 0x000e6400000e00ff */
[----:B------:R-:W-:Y:S01]  /*4300*/  FMUL.FTZ R9, R150, R5 ;  /* 0x0000000596097220 */ /* 0x000fe20000410000 */
[----:B------:R-:W-:-:S04]  /*4310*/  FFMA.FTZ R7, R146, R4, R7 ;  /* 0x0000000492077223 */ /* 0x000fc80000010007 */
[-C--:B------:R-:W-:Y:S01]  /*4320*/  FFMA.FTZ R24, R148, R7.reuse, R9 ;  /* 0x0000000794187223 */ /* 0x080fe20000010009 */
[----:B------:R-:W-:-:S04]  /*4330*/  FMUL.FTZ R4, R150, R7 ;  /* 0x0000000796047220 */ /* 0x000fc80000410000 */
[----:B------:R-:W-:Y:S02]  /*4340*/  FFMA.FTZ R27, R148, R5, -R4 ;  /* 0x00000005941b7223 */ /* 0x000fe40000010804 */
[----:B------:R-:W3:Y:S04]  /*4350*/  SHFL.UP PT, R5, R24, 0x1, RZ ;  /* 0x0420000018057989 */ /* 0x000ee800000e00ff */
[----:B------:R-:W4:Y:S01]  /*4360*/  SHFL.UP PT, R4, R27, 0x1, RZ ;  /* 0x042000001b047989 */ /* 0x000f2200000e00ff */
[-C--:B0-----:R-:W-:Y:S01]  /*4370*/  FMUL.FTZ R7, R27, R10.reuse ;  /* 0x0000000a1b077220 */ /* 0x081fe20000410000 */
[----:B------:R-:W-:-:S03]  /*4380*/  FMUL.FTZ R10, R24, R10 ;  /* 0x0000000a180a7220 */ /* 0x000fc60000410000 */
[-C--:B-1----:R-:W-:Y:S01]  /*4390*/  FFMA.FTZ R7, R24, R6.reuse, R7 ;  /* 0x0000000618077223 */ /* 0x082fe20000010007 */
[----:B------:R-:W-:-:S03]  /*43a0*/  FFMA.FTZ R10, R27, R6, -R10 ;  /* 0x000000061b0a7223 */ /* 0x000fc6000001080a */
[----:B------:R-:W-:Y:S01]  /*43b0*/  @P1 FADD.FTZ R152, R152, R7 ;  /* 0x0000000798981221 */ /* 0x000fe20000010000 */
[----:B------:R-:W-:-:S04]  /*43c0*/  @P1 FADD.FTZ R25, R25, R10 ;  /* 0x0000000a19191221 */ /* 0x000fc80000010000 */
[----:B------:R-:W0:Y:S04]  /*43d0*/  SHFL.UP PT, R9, R152, 0x2, RZ ;  /* 0x0440000098097989 */ /* 0x000e2800000e00ff */
[----:B------:R-:W1:Y:S01]  /*43e0*/  SHFL.UP PT, R8, R25, 0x2, RZ ;  /* 0x0440000019087989 */ /* 0x000e6200000e00ff */
[-C--:B---3--:R-:W-:Y:S01]  /*43f0*/  FMUL.FTZ R7, R27, R5.reuse ;  /* 0x000000051b077220 */ /* 0x088fe20000410000 */
[----:B------:R-:W-:-:S03]  /*4400*/  FMUL.FTZ R6, R24, R5 ;  /* 0x0000000518067220 */ /* 0x000fc60000410000 */
[-C--:B----4-:R-:W-:Y:S01]  /*4410*/  @P1 FFMA.FTZ R24, R24, R4.reuse, R7 ;  /* 0x0000000418181223 */ /* 0x090fe20000010007 */
[----:B------:R-:W-:Y:S01]  /*4420*/  @P1 FFMA.FTZ R27, R27, R4, -R6 ;  /* 0x000000041b1b1223 */ /* 0x000fe20000010806 */
[----:B------:R-:W-:-:S03]  /*4430*/  ISETP.GE.AND P1, PT, R61, 0x2, PT ;  /* 0x000000023d00780c */ /* 0x000fc60003f26270 */
        /* <DEDUP_REMOVED lines=9> */
[CC--:B---3--:R-:W-:Y:S01]  /*44d0*/  FMUL.FTZ R7, R27.reuse, R5.reuse ;  /* 0x000000051b077220 */ /* 0x0c8fe20000410000 */
[C---:B------:R-:W-:Y:S02]  /*44e0*/  FMUL.FTZ R6, R24.reuse, R5 ;  /* 0x0000000518067220 */ /* 0x040fe40000410000 */
[----:B------:R-:W1:Y:S01]  /*44f0*/  SHFL.UP PT, R8, R25, 0x4, RZ ;  /* 0x0480000019087989 */ /* 0x000e6200000e00ff */
        /* <DEDUP_REMOVED lines=10> */
[----:B------:R-:W-:Y:S01]  /*45a0*/  @P1 FADD.FTZ R25, R25, R6 ;  /* 0x0000000619191221 */ /* 0x000fe20000010000 */
[CC--:B---3--:R-:W-:Y:S01]  /*45b0*/  FMUL.FTZ R7, R27.reuse, R5.reuse ;  /* 0x000000051b077220 */ /* 0x0c8fe20000410000 */
[C---:B------:R-:W-:Y:S02]  /*45c0*/  FMUL.FTZ R6, R24.reuse, R5 ;  /* 0x0000000518067220 */ /* 0x040fe40000410000 */
[----:B------:R-:W0:Y:S01]  /*45d0*/  SHFL.UP PT, R8, R152, 0x8, RZ ;  /* 0x0500000098087989 */ /* 0x000e2200000e00ff */
[-C--:B----4-:R-:W-:Y:S01]  /*45e0*/  @P1 FFMA.FTZ R24, R24, R4.reuse, R7 ;  /* 0x0000000418181223 */ /* 0x090fe20000010007 */
[----:B------:R-:W-:Y:S01]  /*45f0*/  @P1 FFMA.FTZ R27, R27, R4, -R6 ;  /* 0x000000041b1b1223 */ /* 0x000fe20000010806 */
[----:B------:R-:W-:Y:S01]  /*4600*/  ISETP.GE.AND P1, PT, R61, 0x8, PT ;  /* 0x000000083d00780c */ /* 0x000fe20003f26270 */
[----:B------:R-:W1:Y:S04]  /*4610*/  SHFL.UP PT, R7, R25, 0x8, RZ ;  /* 0x0500000019077989 */ /* 0x000e6800000e00ff */
[----:B------:R-:W3:Y:S04]  /*4620*/  SHFL.UP PT, R5, R24, 0x8, RZ ;  /* 0x0500000018057989 */ /* 0x000ee800000e00ff */
[----:B------:R-:W4:Y:S01]  /*4630*/  SHFL.UP PT, R4, R27, 0x8, RZ ;  /* 0x050000001b047989 */ /* 0x000f2200000e00ff */
[-C--:B0-----:R-:W-:Y:S01]  /*4640*/  FMUL.FTZ R9, R27, R8.reuse ;  /* 0x000000081b097220 */ /* 0x081fe20000410000 */
[----:B------:R-:W-:-:S03]  /*4650*/  FMUL.FTZ R8, R24, R8 ;  /* 0x0000000818087220 */ /* 0x000fc60000410000 */
[CC--:B-1----:R-:W-:Y:S01]  /*4660*/  FFMA.FTZ R11, R24.reuse, R7.reuse, R9 ;  /* 0x00000007180b7223 */ /* 0x0c2fe20000010009 */
[C---:B------:R-:W-:Y:S01]  /*4670*/  FFMA.FTZ R8, R27.reuse, R7, -R8 ;  /* 0x000000071b087223 */ /* 0x040fe20000010808 */
[-C--:B---3--:R-:W-:Y:S01]  /*4680*/  FMUL.FTZ R9, R27, R5.reuse ;  /* 0x000000051b097220 */ /* 0x088fe20000410000 */
[----:B------:R-:W-:Y:S01]  /*4690*/  FMUL.FTZ R6, R24, R5 ;  /* 0x0000000518067220 */ /* 0x000fe20000410000 */
[----:B------:R-:W-:Y:S01]  /*46a0*/  @P1 FADD.FTZ R152, R152, R11 ;  /* 0x0000000b98981221 */ /* 0x000fe20000010000 */
[----:B------:R-:W-:Y:S01]  /*46b0*/  @P1 FADD.FTZ R25, R25, R8 ;  /* 0x0000000819191221 */ /* 0x000fe20000010000 */
[-C--:B----4-:R-:W-:Y:S01]  /*46c0*/  @P1 FFMA.FTZ R24, R24, R4.reuse, R9 ;  /* 0x0000000418181223 */ /* 0x090fe20000010009 */
[----:B------:R-:W-:Y:S01]  /*46d0*/  @P1 FFMA.FTZ R27, R27, R4, -R6 ;  /* 0x000000041b1b1223 */ /* 0x000fe20000010806 */
[----:B------:R-:W-:Y:S01]  /*46e0*/  ISETP.NE.AND P1, PT, R61, 0x1f, PT ;  /* 0x0000001f3d00780c */ /* 0x000fe20003f25270 */
[----:B------:R-:W0:Y:S04]  /*46f0*/  SHFL.UP PT, R7, R152, 0x10, RZ ;  /* 0x0600000098077989 */ /* 0x000e2800000e00ff */
[----:B------:R-:W1:Y:S04]  /*4700*/  SHFL.UP PT, R4, R24, 0x10, RZ ;  /* 0x0600000018047989 */ /* 0x000e6800000e00ff */
[----:B------:R-:W3:Y:S04]  /*4710*/  SHFL.UP PT, R9, R27, 0x10, RZ ;  /* 0x060000001b097989 */ /* 0x000ee800000e00ff */
[----:B------:R-:W4:Y:S01]  /*4720*/  SHFL.UP PT, R5, R25, 0x10, RZ ;  /* 0x0600000019057989 */ /* 0x000f2200000e00ff */
[CC--:B0-----:R-:W-:Y:S01]  /*4730*/  FMUL.FTZ R6, R24.reuse, R7.reuse ;  /* 0x0000000718067220 */ /* 0x0c1fe20000410000 */
[C---:B------:R-:W-:Y:S01]  /*4740*/  FMUL.FTZ R7, R27.reuse, R7 ;  /* 0x000000071b077220 */ /* 0x040fe20000410000 */
[-C--:B-1----:R-:W-:Y:S01]  /*4750*/  FMUL.FTZ R8, R24, R4.reuse ;  /* 0x0000000418087220 */ /* 0x082fe20000410000 */
[----:B------:R-:W-:-:S03]  /*4760*/  FMUL.FTZ R4, R27, R4 ;  /* 0x000000041b047220 */ /* 0x000fc60000410000 */
[CC--:B---3--:R-:W-:Y:S01]  /*4770*/  FFMA.FTZ R8, R27.reuse, R9.reuse, -R8 ;  /* 0x000000091b087223 */ /* 0x0c8fe20000010808 */
        /* <DEDUP_REMOVED lines=8> */
[----:B------:R-:W-:Y:S04]  /*4800*/  @P0 LDS.128 R4, [UR5] ;  /* 0x00000005ff040984 */ /* 0x000fe80008000c00 */
[----:B------:R2:W-:Y:S01]  /*4810*/  @!P1 STS.128 [R40+0x1090], R8 ;  /* 0x0010900828009388 */ /* 0x0005e20000000c00 */
[----:B------:R-:W-:Y:S01]  /*4820*/  BAR.SYNC.DEFER_BLOCKING 0x0 ;  /* 0x0000000000007b1d */ /* 0x000fe20000010000 */
[----:B------:R-:W-:-:S04]  /*4830*/  ISETP.GE.AND P1, PT, R61, 0x10, PT ;  /* 0x000000103d00780c */ /* 0x000fc80003f26270 */
[----:B------:R-:W-:Y:S02]  /*4840*/  FSEL R151, R27, R8, !P1 ;  /* 0x000000081b977208 */ /* 0x000fe40004800000 */
[----:B------:R-:W-:Y:S02]  /*4850*/  FSEL R153, R24, R9, !P1 ;  /* 0x0000000918997208 */ /* 0x000fe40004800000 */
[----:B------:R-:W-:Y:S02]  /*4860*/  FSEL R154, R25, R10, !P1 ;  /* 0x0000000a199a7208 */ /* 0x000fe40004800000 */
[----:B------:R-:W-:Y:S01]  /*4870*/  FSEL R152, R152, R11, !P1 ;  /* 0x0000000b98987208 */ /* 0x000fe20004800000 */
[----:B------:R-:W-:Y:S01]  /*4880*/  SHFL.UP PT, R151, R151, 0x1, RZ ;  /* 0x0420000097977989 */ /* 0x000fe200000e00ff */
[----:B------:R-:W-:-:S03]  /*4890*/  ISETP.NE.AND P1, PT, R117, 0x1, PT ;  /* 0x000000017500780c */ /* 0x000fc60003f25270 */
[----:B------:R-:W-:Y:S04]  /*48a0*/  SHFL.UP PT, R153, R153, 0x1, RZ ;  /* 0x0420000099997989 */ /* 0x000fe800000e00ff */
[----:B------:R-:W0:Y:S01]  /*48b0*/  LDS.128 R12, [UR4+0x1090] ;  /* 0x00109004ff0c7984 */ /* 0x000e220008000c00 */
[----:B--2---:R-:W-:-:S03]  /*48c0*/  FMUL.FTZ R9, R33, R35 ;  /* 0x0000002321097220 */ /* 0x004fc60000410000 */
[----:B------:R-:W1:Y:S01]  /*48d0*/  LDS.128 R16, [UR4+0x10a0] ;  /* 0x0010a004ff107984 */ /* 0x000e620008000c00 */
[C---:B------:R-:W-:Y:S01]  /*48e0*/  FMUL.FTZ R8, R32.reuse, R35 ;  /* 0x0000002320087220 */ /* 0x040fe20000410000 */
[-C--:B------:R-:W-:Y:S02]  /*48f0*/  FFMA.FTZ R32, R32, R34.reuse, -R9 ;  /* 0x0000002220207223 */ /* 0x080fe40000010809 */
[----:B------:R-:W2:Y:S01]  /*4900*/  LDS.128 R20, [UR4+0x10b0] ;  /* 0x0010b004ff147984 */ /* 0x000ea20008000c00 */
[----:B------:R-:W-:-:S03]  /*4910*/  FFMA.FTZ R33, R33, R34, R8 ;  /* 0x0000002221217223 */ /* 0x000fc60000010008 */
[----:B------:R-:W3:Y:S01]  /*4920*/  LDS.128 R24, [UR4+0x10c0] ;  /* 0x0010c004ff187984 */ /* 0x000ee20008000c00 */
[C---:B0-----:R-:W-:Y:S02]  /*4930*/  FSEL R57, R12.reuse, R57, !P1 ;  /* 0x000000390c397208 */ /* 0x041fe40004800000 */
[C---:B------:R-:W-:Y:S01]  /*4940*/  FSEL R58, R13.reuse, R58, !P1 ;  /* 0x0000003a0d3a7208 */ /* 0x040fe20004800000 */
[-C--:B-1----:R-:W-:Y:S01]  /*4950*/  FMUL.FTZ R9, R13, R17.reuse ;  /* 0x000000110d097220 */ /* 0x082fe20000410000 */
[-C--:B------:R-:W-:Y:S01]  /*4960*/  FMUL.FTZ R8, R12, R17.reuse ;  /* 0x000000110c087220 */ /* 0x080fe20000410000 */
[----:B------:R-:W-:Y:S01]  /*4970*/  FMUL.FTZ R11, R15, R17 ;  /* 0x000000110f0b7220 */ /* 0x000fe20000410000 */
[----:B------:R-:W-:Y:S01]  /*4980*/  FSEL R59, R14, R59, !P1 ;  /* 0x0000003b0e3b7208 */ /* 0x000fe20004800000 */
[-C--:B------:R-:W-:Y:S01]  /*4990*/  FFMA.FTZ R12, R12, R16.reuse, -R9 ;  /* 0x000000100c0c7223 */ /* 0x080fe20000010809 */
[-C--:B------:R-:W-:Y:S01]  /*49a0*/  FFMA.FTZ R9, R13, R16.reuse, R8 ;  /* 0x000000100d097223 */ /* 0x080fe20000010008 */
[C---:B------:R-:W-:Y:S01]  /*49b0*/  FMUL.FTZ R8, R14.reuse, R17 ;  /* 0x000000110e087220 */ /* 0x040fe20000410000 */
[----:B------:R-:W-:Y:S01]  /*49c0*/  FFMA.FTZ R11, R14, R16, -R11 ;  /* 0x000000100e0b7223 */ /* 0x000fe2000001080b */
[C---:B------:R-:W-:Y:S01]  /*49d0*/  FSEL R60, R15.reuse, R60, !P1 ;  /* 0x0000003c0f3c7208 */ /* 0x040fe20004800000 */
[----:B------:R0:W1:Y:S01]  /*49e0*/  SHFL.UP PT, R13, R152, 0x1, RZ ;  /* 0x04200000980d7989 */ /* 0x00006200000e00ff */
[----:B------:R-:W-:Y:S01]  /*49f0*/  FFMA.FTZ R8, R15, R16, R8 ;  /* 0x000000100f087223 */ /* 0x000fe20000010008 */
[----:B------:R-:W-:Y:S01]  /*4a00*/  ISETP.NE.AND P1, PT, R117, 0x2, PT ;  /* 0x000000027500780c */ /* 0x000fe20003f25270 */
[----:B------:R-:W-:Y:S01]  /*4a10*/  FADD.FTZ R18, R18, R11 ;  /* 0x0000000b12127221 */ /* 0x000fe20000010000 */
[-C--:B--2---:R-:W-:Y:S01]  /*4a20*/  FMUL.FTZ R11, R9, R21.reuse ;  /* 0x00000015090b7220 */ /* 0x084fe20000410000 */
[----:B------:R-:W-:Y:S01]  /*4a30*/  FADD.FTZ R19, R19, R8 ;  /* 0x0000000813137221 */ /* 0x000fe20000010000 */
[C---:B------:R-:W-:Y:S01]  /*4a40*/  FMUL.FTZ R8, R12.reuse, R21 ;  /* 0x000000150c087220 */ /* 0x040fe20000410000 */
[C---:B------:R-:W-:Y:S01]  /*4a50*/  FSEL R57, R12.reuse, R57, !P1 ;  /* 0x000000390c397208 */ /* 0x040fe20004800000 */
[----:B------:R-:W-:Y:S01]  /*4a60*/  FFMA.FTZ R12, R12, R20, -R11 ;  /* 0x000000140c0c7223 */ /* 0x000fe2000001080b */
[C---:B------:R-:W-:Y:S01]  /*4a70*/  FSEL R58, R9.reuse, R58, !P1 ;  /* 0x0000003a093a7208 */ /* 0x040fe20004800000 */
[-C--:B------:R-:W-:Y:S01]  /*4a80*/  FFMA.FTZ R9, R9, R20.reuse, R8 ;  /* 0x0000001409097223 */ /* 0x080fe20000010008 */
[-C--:B------:R-:W-:Y:S01]  /*4a90*/  FMUL.FTZ R11, R19, R21.reuse ;  /* 0x00000015130b7220 */ /* 0x080fe20000410000 */
[C---:B------:R-:W-:Y:S01]  /*4aa0*/  FMUL.FTZ R8, R18.reuse, R21 ;  /* 0x0000001512087220 */ /* 0x040fe20000410000 */
[C---:B------:R-:W-:Y:S01]  /*4ab0*/  FSEL R59, R18.reuse, R59, !P1 ;  /* 0x0000003b123b7208 */ /* 0x040fe20004800000 */
[-C--:B---3--:R-:W-:Y:S01]  /*4ac0*/  FMUL.FTZ R17, R9, R25.reuse ;  /* 0x0000001909117220 */ /* 0x088fe20000410000 */
[-C--:B------:R-:W-:Y:S01]  /*4ad0*/  FFMA.FTZ R15, R18, R20.reuse, -R11 ;  /* 0x00000014120f7223 */ /* 0x080fe2000001080b */
[C---:B------:R-:W-:Y:S01]  /*4ae0*/  FFMA.FTZ R8, R19.reuse, R20, R8 ;  /* 0x0000001413087223 */ /* 0x040fe20000010008 */
[----:B------:R-:W-:Y:S01]  /*4af0*/  FSEL R60, R19, R60, !P1 ;  /* 0x0000003c133c7208 */ /* 0x000fe20004800000 */
[-C--:B------:R-:W-:Y:S01]  /*4b00*/  FFMA.FTZ R17, R12, R24.reuse, -R17 ;  /* 0x000000180c117223 */ /* 0x080fe20000010811 */
[----:B------:R-:W-:Y:S01]  /*4b10*/  FADD.FTZ R22, R22, R15 ;  /* 0x0000000f16167221 */ /* 0x000fe20000010000 */
[----:B------:R-:W-:Y:S01]  /*4b20*/  FADD.FTZ R23, R23, R8 ;  /* 0x0000000817177221 */ /* 0x000fe20000010000 */
[----:B------:R-:W-:Y:S01]  /*4b30*/  ISETP.NE.AND P1, PT, R117, 0x3, PT ;  /* 0x000000037500780c */ /* 0x000fe20003f25270 */
[----:B------:R0:W2:Y:S01]  /*4b40*/  SHFL.UP PT, R11, R154, 0x1, RZ ;  /* 0x042000009a0b7989 */ /* 0x0000a200000e00ff */
[-C--:B------:R-:W-:Y:S01]  /*4b50*/  FMUL.FTZ R8, R22, R25.reuse ;  /* 0x0000001916087220 */ /* 0x080fe20000410000 */
[C---:B------:R-:W-:Y:S01]  /*4b60*/  FMUL.FTZ R15, R23.reuse, R25 ;  /* 0x00000019170f7220 */ /* 0x040fe20000410000 */
[C---:B------:R-:W-:Y:S01]  /*4b70*/  FSEL R57, R12.reuse, R57, !P1 ;  /* 0x000000390c397208 */ /* 0x040fe20004800000 */
[----:B------:R-:W-:Y:S01]  /*4b80*/  FMUL.FTZ R12, R12, R25 ;  /* 0x000000190c0c7220 */ /* 0x000fe20000410000 */
[-C--:B------:R-:W-:Y:S01]  /*4b90*/  FFMA.FTZ R8, R23, R24.reuse, R8 ;  /* 0x0000001817087223 */ /* 0x080fe20000010008 */
[CC--:B------:R-:W-:Y:S01]  /*4ba0*/  FFMA.FTZ R15, R22.reuse, R24.reuse, -R15 ;  /* 0x00000018160f7223 */ /* 0x0c0fe2000001080f */
[----:B------:R-:W-:Y:S01]  /*4bb0*/  FSEL R59, R22, R59, !P1 ;  /* 0x0000003b163b7208 */ /* 0x000fe20004800000 */
[----:B------:R-:W-:Y:S01]  /*4bc0*/  FFMA.FTZ R12, R9, R24, R12 ;  /* 0x00000018090c7223 */ /* 0x000fe2000001000c */
[----:B------:R-:W-:Y:S01]  /*4bd0*/  FSEL R60, R23, R60, !P1 ;  /* 0x0000003c173c7208 */ /* 0x000fe20004800000 */
[----:B------:R-:W-:Y:S01]  /*4be0*/  FADD.FTZ R15, R26, R15 ;  /* 0x0000000f1a0f7221 */ /* 0x000fe20000010000 */
[----:B------:R-:W-:Y:S01]  /*4bf0*/  FSEL R58, R9, R58, !P1 ;  /* 0x0000003a093a7208 */ /* 0x000fe20004800000 */
[----:B------:R-:W-:Y:S01]  /*4c00*/  FADD.FTZ R8, R27, R8 ;  /* 0x000000081b087221 */ /* 0x000fe20000010000 */
[----:B01----:R-:W-:Y:S06]  /*4c10*/  @!P2 BRA `(.L_x_362) ;  /* 0x000000000040a947 */ /* 0x003fec0003800000 */
        /* <DEDUP_REMOVED lines=9> */
[----:B--2---:R-:W-:Y:S01]  /*4cb0*/  FADD.FTZ R10, R11, R10 ;  /* 0x0000000a0b0a7221 */ /* 0x004fe20000010000 */
[----:B------:R-:W-:-:S04]  /*4cc0*/  ISETP.NE.AND P1, PT, R61, RZ, PT ;  /* 0x000000ff3d00720c */ /* 0x000fc80003f25270 */
[----:B------:R-:W-:Y:S02]  /*4cd0*/  FSEL R151, R57, R8, !P1 ;  /* 0x0000000839977208 */ /* 0x000fe40004800000 */
[----:B------:R-:W-:Y:S02]  /*4ce0*/  FSEL R153, R58, R153, !P1 ;  /* 0x000000993a997208 */ /* 0x000fe40004800000 */
[----:B------:R-:W-:Y:S02]  /*4cf0*/  FSEL R11, R59, R10, !P1 ;  /* 0x0000000a3b0b7208 */ /* 0x000fe40004800000 */
[----:B------:R-:W-:Y:S01]  /*4d00*/  FSEL R13, R60, R13, !P1 ;  /* 0x0000000d3c0d7208 */ /* 0x000fe20004800000 */
[----:B------:R-:W-:Y:S06]  /*4d10*/  BRA `(.L_x_363) ;  /* 0x0000000000407947 */ /* 0x000fec0003800000 */
.L_x_362:
        /* <DEDUP_REMOVED lines=8> */
[----:B--2---:R-:W-:Y:S02]  /*4da0*/  @!P1 MOV R11, R6 ;  /* 0x00000006000b9202 */ /* 0x004fe40000000f00 */
[-C--:B------:R-:W-:Y:S02]  /*4db0*/  @!P1 MOV R151, R4.reuse ;  /* 0x0000000400979202 */ /* 0x080fe40000000f00 */
[----:B------:R-:W-:Y:S02]  /*4dc0*/  @!P1 MOV R153, R5 ;  /* 0x0000000500999202 */ /* 0x000fe40000000f00 */
[----:B------:R-:W-:Y:S01]  /*4dd0*/  @!P1 MOV R13, R7 ;  /* 0x00000007000d9202 */ /* 0x000fe20000000f00 */
[C---:B0-----:R-:W-:Y:S01]  /*4de0*/  FFMA.FTZ R4, R17.reuse, R4, -R10 ;  /* 0x0000000411047223 */ /* 0x041fe2000001080a */
[----:B------:R-:W-:Y:S01]  /*4df0*/  FFMA.FTZ R5, R17, R5, R12 ;  /* 0x0000000511057223 */ /* 0x000fe2000001000c */
[----:B------:R-:W-:Y:S01]  /*4e00*/  FADD.FTZ R6, R15, R14 ;  /* 0x0000000e0f067221 */ /* 0x000fe20000010000 */
[----:B------:R-:W-:-:S07]  /*4e10*/  FADD.FTZ R7, R8, R9 ;  /* 0x0000000908077221 */ /* 0x000fce0000010000 */
.L_x_363:
[----:B------:R-:W-:Y:S05]  /*4e20*/  BSYNC.RECONVERGENT B0 ;  /* 0x0000000000007941 */ /* 0x000fea0003800200 */
.L_x_361:
        /* <DEDUP_REMOVED lines=107> */
[----:B------:R-:W0:Y:S01]  /*54e0*/  LDC.64 R8, c[0x0][0x480] ;  /* 0x00012000ff087b82 */ /* 0x000e220000000a00 */
[----:B------:R-:W-:Y:S01]  /*54f0*/  SHF.R.S32.HI R146, RZ, 0x1f, R98 ;  /* 0x0000001fff927819 */ /* 0x000fe20000011462 */
[----:B------:R1:W-:Y:S01]  /*5500*/  STS.128 [UR5], R4 ;  /* 0x00000004ff007988 */ /* 0x0003e20008000c05 */
[----:B------:R-:W-:-:S04]  /*5510*/  IADD3 R31, P1, PT, R45, R98, RZ ;  /* 0x000000622d1f7210 */ /* 0x000fc80007f3e0ff */
[----:B------:R-:W-:Y:S02]  /*5520*/  LEA.HI.X.SX32 R146, R45, R146, 0x1, P1 ;  /* 0x000000922d927211 */ /* 0x000fe400008f0eff */
[----:B0-----:R-:W-:-:S04]  /*5530*/  LEA R8, P1, R31, R8, 0x4 ;  /* 0x000000081f087211 */ /* 0x001fc800078220ff */
[----:B------:R-:W-:-:S05]  /*5540*/  LEA.HI.X R9, R31, R9, R146, 0x4, P1 ;  /* 0x000000091f097211 */ /* 0x000fca00008f2492 */
[----:B------:R1:W-:Y:S04]  /*5550*/  STG.E.128 desc[UR16][R8.64], R4 ;  /* 0x0000000408007986 */ /* 0x0003e8000c101d10 */
.L_x_365:
[----:B------:R-:W-:Y:S05]  /*5560*/  BSYNC.RECONVERGENT B0 ;  /* 0x0000000000007941 */ /* 0x000fea0003800200 */
.L_x_364:
[C---:B------:R-:W-:Y:S01]  /*5570*/  FMUL.FTZ R22, R33.reuse, R22 ;  /* 0x0000001621167220 */ /* 0x040fe20000410000 */
[----:B-1----:R-:W-:Y:S01]  /*5580*/  FMUL.FTZ R7, R33, R16 ;  /* 0x0000001021077220 */ /* 0x002fe20000410000 */
[----:B------:R-:W-:Y:S01]  /*5590*/  IADD3 R89, PT, PT, R89, 0x1, RZ ;  /* 0x0000000159597810 */ /* 0x000fe20007ffe0ff */
[----:B------:R-:W-:Y:S01]  /*55a0*/  FADD.FTZ R4, RZ, R150 ;  /* 0x00000096ff047221 */ /* 0x000fe20000010000 */
[C---:B------:R-:W-:Y:S01]  /*55b0*/  FFMA.FTZ R22, R32.reuse, R11, -R22 ;  /* 0x0000000b20167223 */ /* 0x040fe20000010816 */
[----:B------:R-:W-:Y:S01]  /*55c0*/  FMUL.FTZ R11, R33, R34 ;  /* 0x00000022210b7220 */ /* 0x000fe20000410000 */
[C---:B------:R-:W-:Y:S01]  /*55d0*/  FFMA.FTZ R14, R32.reuse, R14, -R7 ;  /* 0x0000000e200e7223 */ /* 0x040fe20000010807 */
[----:B------:R-:W-:Y:S01]  /*55e0*/  ISETP.NE.AND P1, PT, R89, RZ, PT ;  /* 0x000000ff5900720c */ /* 0x000fe20003f25270 */
[C---:B------:R-:W-:Y:S01]  /*55f0*/  FMUL.FTZ R7, R33.reuse, R0 ;  /* 0x0000000021077220 */ /* 0x040fe20000410000 */
[C---:B------:R-:W-:Y:S01]  /*5600*/  FFMA.FTZ R26, R32.reuse, R26, -R11 ;  /* 0x0000001a201a7223 */ /* 0x040fe2000001080b */
[C---:B------:R-:W-:Y:S01]  /*5610*/  FMUL.FTZ R11, R33.reuse, R152 ;  /* 0x00000098210b7220 */ /* 0x040fe20000410000 */
[C---:B------:R-:W-:Y:S01]  /*5620*/  FMUL.FTZ R0, R33.reuse, R17 ;  /* 0x0000001121007220 */ /* 0x040fe20000410000 */
[C---:B------:R-:W-:Y:S01]  /*5630*/  FMUL.FTZ R5, R33.reuse, R10 ;  /* 0x0000000a21057220 */ /* 0x040fe20000410000 */
[C---:B------:R-:W-:Y:S01]  /*5640*/  FMUL.FTZ R9, R33.reuse, R18 ;  /* 0x0000001221097220 */ /* 0x040fe20000410000 */
[C---:B------:R-:W-:Y:S01]  /*5650*/  FFMA.FTZ R11, R32.reuse, R13, -R11 ;  /* 0x0000000d200b7223 */ /* 0x040fe2000001080b */
[C---:B------:R-:W-:Y:S01]  /*5660*/  FFMA.FTZ R19, R32.reuse, R19, -R0 ;  /* 0x0000001320137223 */ /* 0x040fe20000010800 */
[C---:B------:R-:W-:Y:S01]  /*5670*/  FMUL.FTZ R130, R33.reuse, R130 ;  /* 0x0000008221827220 */ /* 0x040fe20000410000 */
[C---:B------:R-:W-:Y:S01]  /*5680*/  FMUL.FTZ R31, R33.reuse, R134 ;  /* 0x00000086211f7220 */ /* 0x040fe20000410000 */
[C---:B------:R-:W-:Y:S01]  /*5690*/  FMUL.FTZ R136, R33.reuse, R136 ;  /* 0x0000008821887220 */ /* 0x040fe20000410000 */
[C---:B------:R-:W-:Y:S01]  /*56a0*/  FMUL.FTZ R138, R33.reuse, R138 ;  /* 0x0000008a218a7220 */ /* 0x040fe20000410000 */
[C---:B------:R-:W-:Y:S01]  /*56b0*/  FMUL.FTZ R13, R33.reuse, R140 ;  /* 0x0000008c210d7220 */ /* 0x040fe20000410000 */
[C---:B------:R-:W-:Y:S01]  /*56c0*/  FMUL.FTZ R144, R33.reuse, R144 ;  /* 0x0000009021907220 */ /* 0x040fe20000410000 */
[C---:B------:R-:W-:Y:S01]  /*56d0*/  FMUL.FTZ R0, R33.reuse, R27 ;  /* 0x0000001b21007220 */ /* 0x040fe20000410000 */
[----:B------:R-:W-:Y:S01]  /*56e0*/  FMUL.FTZ R4, R33, R4 ;  /* 0x0000000421047220 */ /* 0x000fe20000410000 */
[C---:B------:R-:W-:Y:S01]  /*56f0*/  FFMA.FTZ R5, R32.reuse, R12, -R5 ;  /* 0x0000000c20057223 */ /* 0x040fe20000010805 */
        /* <DEDUP_REMOVED lines=9> */
[----:B------:R-:W-:Y:S01]  /*5790*/  FFMA.FTZ R4, R32, R29, -R4 ;  /* 0x0000001d20047223 */ /* 0x000fe20000010804 */
[----:B------:R-:W-:Y:S01]  /*57a0*/  LEA R79, P2, R2, R79, 0x3 ;  /* 0x0000004f024f7211 */ /* 0x000fe200078418ff */
[----:B------:R-:W-:Y:S01]  /*57b0*/  UIADD3 UR5, UPT, UPT, UR5, 0x10, URZ ;  /* 0x0000001005057890 */ /* 0x000fe2000fffe0ff */
[----:B------:R-:W-:Y:S01]  /*57c0*/  LEA R83, P3, R28, R83, 0x3 ;  /* 0x000000531c537211 */ /* 0x000fe200078618ff */
[----:B------:R-:W-:Y:S01]  /*57d0*/  FFMA.FTZ R92, R5, 2, R92 ;  /* 0x40000000055c7823 */ /* 0x000fe2000001005c */
[----:B------:R-:W-:Y:S01]  /*57e0*/  LEA R87, P4, R30, R87, 0x3 ;  /* 0x000000571e577211 */ /* 0x000fe200078818ff */
        /* <DEDUP_REMOVED lines=15> */
[----:B------:R-:W-:-:S02]  /*58e0*/  IADD3 R98, PT, PT, R98, 0x1, RZ ;  /* 0x0000000162627810 */ /* 0x000fc40007ffe0ff */
[----:B------:R-:W-:Y:S02]  /*58f0*/  IADD3.X R77, PT, PT, R77, R124, RZ, P2, !PT ;  /* 0x0000007c4d4d7210 */ /* 0x000fe400017fe4ff */
[----:B------:R-:W-:Y:S02]  /*5900*/  IADD3.X R81, PT, PT, R81, R126, RZ, P3, !PT ;  /* 0x0000007e51517210 */ /* 0x000fe40001ffe4ff */
[----:B------:R-:W-:Y:S01]  /*5910*/  IADD3.X R85, PT, PT, R85, R128, RZ, P4, !PT ;  /* 0x0000008055557210 */ /* 0x000fe200027fe4ff */
[----:B------:R-:W-:Y:S06]  /*5920*/  @P1 BRA `(.L_x_366) ;  /* 0xffffffd400e81947 */ /* 0x000fec000383ffff */
.L_x_360:
[----:B------:R-:W-:Y:S01]  /*5930*/  BAR.SYNC.DEFER_BLOCKING 0x0 ;  /* 0x0000000000007b1d */ /* 0x000fe20000010000 */
[----:B------:R-:W-:Y:S01]  /*5940*/  F2FP.BF16.F32.PACK_AB R7, R111, R118 ;  /* 0x000000766f07723e */ /* 0x000fe200000010ff */
[----:B------:R-:W-:Y:S01]  /*5950*/  HFMA2 R3, -RZ, RZ, 0, 0 ;  /* 0x00000000ff037431 */ /* 0x000fe200000001ff */
[----:B------:R-:W-:Y:S02]  /*5960*/  F2FP.BF16.F32.PACK_AB R6, R75, R96 ;  /* 0x000000604b06723e */ /* 0x000fe400000010ff */
[----:B------:R-:W-:-:S03]  /*5970*/  F2FP.BF16.F32.PACK_AB R5, R73, R94 ;  /* 0x0000005e4905723e */ /* 0x000fc600000010ff */
[----:B------:R-:W0:Y:S01]  /*5980*/  LDC.64 R16, c[0x0][0x420] ;  /* 0x00010800ff107b82 */ /* 0x000e220000000a00 */
[----:B------:R-:W-:Y:S01]  /*5990*/  F2FP.BF16.F32.PACK_AB R4, R71, R92 ;  /* 0x0000005c4704723e */ /* 0x000fe200000010ff */
[----:B------:R-:W1:Y:S01]  /*59a0*/  LDCU UR5, c[0x0][0x394] ;  /* 0x00007280ff0577ac */ /* 0x000e620008000800 */
[----:B------:R-:W-:Y:S02]  /*59b0*/  F2FP.BF16.F32.PACK_AB R91, R63, R82 ;  /* 0x000000523f5b723e */ /* 0x000fe400000010ff */
[----:B------:R-:W-:Y:S02]  /*59c0*/  F2FP.BF16.F32.PACK_AB R90, R65, R84 ;  /* 0x00000054415a723e */ /* 0x000fe400000010ff */
[----:B------:R-:W-:Y:S01]  /*59d0*/  F2FP.BF16.F32.PACK_AB R89, R67, R86 ;  /* 0x000000564359723e */ /* 0x000fe200000010ff */
[----:B------:R-:W2:Y:S01]  /*59e0*/  LDC.64 R18, c[0x0][0x428] ;  /* 0x00010a00ff127b82 */ /* 0x000ea20000000a00 */
[----:B------:R-:W-:Y:S02]  /*59f0*/  F2FP.BF16.F32.PACK_AB R88, R69, R88 ;  /* 0x000000584558723e */ /* 0x000fe400000010ff */
[----:B------:R-:W-:-:S02]  /*5a00*/  SHF.L.U32 R2, R43, 0xb, RZ ;  /* 0x0000000b2b027819 */ /* 0x000fc400000006ff */
[----:B------:R-:W-:Y:S02]  /*5a10*/  IADD3 R43, PT, PT, R43, 0x1, RZ ;  /* 0x000000012b2b7810 */ /* 0x000fe40007ffe0ff */
[----:B------:R-:W-:Y:S01]  /*5a20*/  IADD3 R44, P1, PT, R44, 0x1000, RZ ;  /* 0x000010002c2c7810 */ /* 0x000fe20007f3e0ff */
[----:B------:R-:W3:Y:S01]  /*5a30*/  LDC.64 R20, c[0x0][0x478] ;  /* 0x00011e00ff147b82 */ /* 0x000ee20000000a00 */
[----:B------:R-:W-:Y:S01]  /*5a40*/  IADD3 R46, P2, PT, R46, 0x1000, RZ ;  /* 0x000010002e2e7810 */ /* 0x000fe20007f5e0ff */
[----:B------:R3:W-:Y:S01]  /*5a50*/  STS.128 [R36], R4 ;  /* 0x0000000424007388 */ /* 0x0007e20000000c00 */
[----:B------:R-:W-:Y:S02]  /*5a60*/  IADD3.X R39, PT, PT, RZ, R39, RZ, P1, !PT ;  /* 0x00000027ff277210 */ /* 0x000fe40000ffe4ff */
[----:B------:R-:W-:Y:S01]  /*5a70*/  IADD3.X R41, PT, PT, RZ, R41, RZ, P2, !PT ;  /* 0x00000029ff297210 */ /* 0x000fe200017fe4ff */
[----:B------:R-:W-:Y:S01]  /*5a80*/  STS.128 [R36+0x10], R88 ;  /* 0x0000105824007388 */ /* 0x000fe20000000c00 */
[----:B------:R-:W-:-:S03]  /*5a90*/  NOP ;  /* 0x0000000000007918 */ /* 0x000fc60000000000 */
[----:B------:R-:W4:Y:S01]  /*5aa0*/  LDS.128 R8, [R37] ;  /* 0x0000000025087984 */ /* 0x000f220000000c00 */
[----:B0-----:R-:W-:-:S03]  /*5ab0*/  IMAD.WIDE.U32 R2, R16, UR18, R2 ;  /* 0x0000001210027c25 */ /* 0x001fc6000f8e0002 */
[----:B------:R-:W0:Y:S01]  /*5ac0*/  LDS.128 R12, [R37+0x200] ;  /* 0x00020000250c7984 */ /* 0x000e220000000c00 */
[----:B------:R-:W-:Y:S02]  /*5ad0*/  IMAD R3, R17, UR18, R3 ;  /* 0x0000001211037c24 */ /* 0x000fe4000f8e0203 */
[----:B--2---:R-:W-:-:S04]  /*5ae0*/  IMAD.WIDE.U32 R2, R56, R18, R2 ;  /* 0x0000001238027225 */ /* 0x004fc800078e0002 */
[----:B------:R-:W-:Y:S01]  /*5af0*/  IMAD R0, R56, R19, R3 ;  /* 0x0000001338007224 */ /* 0x000fe200078e0203 */
[----:B---3--:R-:W-:-:S04]  /*5b00*/  LEA R4, P0, R2, R20, 0x1 ;  /* 0x0000001402047211 */ /* 0x008fc800078008ff */
[----:B------:R-:W-:Y:S02]  /*5b10*/  LEA.HI.X R5, R2, R21, R0, 0x1, P0 ;  /* 0x0000001502057211 */ /* 0x000fe400000f0c00 */
[----:B-1----:R-:W-:Y:S01]  /*5b20*/  ISETP.GE.AND P0, PT, R43, UR5, PT ;  /* 0x000000052b007c0c */ /* 0x002fe2000bf06270 */
[----:B------:R-:W-:-:S05]  /*5b30*/  IMAD.WIDE.U32 R2, R38, 0x10, R4 ;  /* 0x0000001026027825 */ /* 0x000fca00078e0004 */
[----:B----4-:R1:W-:Y:S04]  /*5b40*/  STG.E.128 desc[UR16][R2.64], R8 ;  /* 0x0000000802007986 */ /* 0x0103e8000c101d10 */
[----:B0-----:R1:W-:Y:S03]  /*5b50*/  STG.E.128 desc[UR16][R2.64+0x200], R12 ;  /* 0x0002000c02007986 */ /* 0x0013e6000c101d10 */
[----:B------:R-:W-:Y:S05]  /*5b60*/  @!P0 BRA `(.L_x_367) ;  /* 0xffffffa8005c8947 */ /* 0x000fea000383ffff */
[----:B------:R-:W-:Y:S05]  /*5b70*/  EXIT ;  /* 0x000000000000794d */ /* 0x000fea0003800000 */
.L_x_368:
        /* <DEDUP_REMOVED lines=16> */
.L_x_5006:


//--------------------- .text._Z25selective_scan_fwd_kernelI32Selective_Scan_fwd_kernel_traitsILi128ELi16ELi1ELb1ELb0ELb0ELb1EN3c108BFloat16ENS1_7complexIfEEEEv13SSMParamsBase --------------------------
	.section	.text._Z25selective_scan_fwd_kernelI32Selective_Scan_fwd_kernel_traitsILi128ELi16ELi1ELb1ELb0ELb0ELb1EN3c108BFloat16ENS1_7complexIfEEEEv13SSMParamsBase,"ax",@progbits
	.align	128
        .global         _Z25selective_scan_fwd_kernelI32Selective_Scan_fwd_kernel_traitsILi128ELi16ELi1ELb1ELb0ELb0ELb1EN3c108BFloat16ENS1_7complexIfEEEEv13SSMParamsBase
        .type           _Z25selective_scan_fwd_kernelI32Selective_Scan_fwd_kernel_traitsILi128ELi16ELi1ELb1ELb0ELb0ELb1EN3c108BFloat16ENS1_7complexIfEEEEv13SSMParamsBase,@function
        .size           _Z25selective_scan_fwd_kernelI32Selective_Scan_fwd_kernel_traitsILi128ELi16ELi1ELb1ELb0ELb0ELb1EN3c108BFloat16ENS1_7complexIfEEEEv13SSMParamsBase,(.L_x_5007 - _Z25selective_scan_fwd_kernelI32Selective_Scan_fwd_kernel_traitsILi128ELi16ELi1ELb1ELb0ELb0ELb1EN3c108BFloat16ENS1_7complexIfEEEEv13SSMParamsBase)
        .other          _Z25selective_scan_fwd_kernelI32Selective_Scan_fwd_kernel_traitsILi128ELi16ELi1ELb1ELb0ELb0ELb1EN3c108BFloat16ENS1_7complexIfEEEEv13SSMParamsBase,@"STO_CUDA_ENTRY STV_DEFAULT"
_Z25selective_scan_fwd_kernelI32Selective_Scan_fwd_kernel_traitsILi128ELi16ELi1ELb1ELb0ELb0ELb1EN3c108BFloat16ENS1_7complexIfEEEEv13SSMParamsBase:
.text._Z25selective_scan_fwd_kernelI32Selective_Scan_fwd_kernel_traitsILi128ELi16ELi1ELb1ELb0ELb0ELb1EN3c108BFloat16ENS1_7complexIfEEEEv13SSMParamsBase:
        /* <DEDUP_REMOVED lines=78> */
.L_x_408:
[----:B------:R-:W-:Y:S01]  /*04e0*/  BAR.SYNC.DEFER_BLOCKING 0x0 ;  /* 0x0000000000007b1d */ /* 0x000fe20000010000 */
[----:B-1----:R-:W-:Y:S02]  /*04f0*/  MOV R2, R46 ;  /* 0x0000002e00027202 */ /* 0x002fe40000000f00 */
[----:B------:R-:W-:-:S03]  /*0500*/  MOV R3, R41 ;  /* 0x0000002900037202 */ /* 0x000fc60000000f00 */
[----:B------:R-:W0:Y:S01]  /*0510*/  S2R R77, SR_LANEID ;  /* 0x00000000004d7919 */ /* 0x000e220000000000 */
[----:B------:R-:W-:Y:S01]  /*0520*/  IMAD.WIDE.U32 R2, R38, 0x10, R2 ;  /* 0x0000001026027825 */ /* 0x000fe200078e0002 */
[----:B------:R-:W1:Y:S01]  /*0530*/  S2UR UR5, SR_CgaCtaId ;  /* 0x00000000000579c3 */ /* 0x000e620000008800 */
[----:B------:R-:W-:-:S07]  /*0540*/  UMOV UR4, 0x400 ;  /* 0x0000040000047882 */ /* 0x000fce0000000000 */
[----:B------:R-:W2:Y:S01]  /*0550*/  LDC R0, c[0x0][0x38c] ;  /* 0x0000e300ff007b82 */ /* 0x000ea20000000800 */
[----:B------:R-:W3:Y:S04]  /*0560*/  LDG.E.128 R4, desc[UR16][R2.64] ;  /* 0x0000001002047981 */ /* 0x000ee8000c1e1d00 */
[----:B------:R4:W2:Y:S01]  /*0570*/  LDG.E.128 R16, desc[UR16][R2.64+0x200] ;  /* 0x0002001002107981 */ /* 0x0008a2000c1e1d00 */
[----:B-1----:R-:W-:Y:S01]  /*0580*/  ULEA UR4, UR5, UR4, 0x18 ;  /* 0x0000000405047291 */ /* 0x002fe2000f8ec0ff */
[----:B----4-:R-:W-:Y:S02]  /*0590*/  MOV R2, R44 ;  /* 0x0000002c00027202 */ /* 0x010fe40000000f00 */
[----:B0-----:R-:W-:Y:S02]  /*05a0*/  IADD3 R37, PT, PT, R42, R77, RZ ;  /* 0x0000004d2a257210 */ /* 0x001fe40007ffe0ff */
[----:B------:R-:W-:-:S02]  /*05b0*/  MOV R3, R39 ;  /* 0x0000002700037202 */ /* 0x000fc40000000f00 */
[----:B------:R-:W-:Y:S01]  /*05c0*/  LEA R37, R37, UR4, 0x4 ;  /* 0x0000000425257c11 */ /* 0x000fe2000f8e20ff */
[----:B------:R-:W-:-:S03]  /*05d0*/  IMAD.WIDE.U32 R20, R38, 0x10, R2 ;  /* 0x0000001026147825 */ /* 0x000fc600078e0002 */
[----:B------:R-:W-:Y:S01]  /*05e0*/  LEA R36, R77, R37, 0x4 ;  /* 0x000000254d247211 */ /* 0x000fe200078e20ff */
[----:B---3--:R-:W-:Y:S04]  /*05f0*/  STS.128 [R37], R4 ;  /* 0x0000000425007388 */ /* 0x008fe80000000c00 */
[----:B--2---:R-:W-:Y:S01]  /*0600*/  STS.128 [R37+0x200], R16 ;  /* 0x0002001025007388 */ /* 0x004fe20000000c00 */
[----:B------:R-:W-:-:S03]  /*0610*/  NOP ;  /* 0x0000000000007918 */ /* 0x000fc60000000000 */
[----:B------:R-:W-:Y:S04]  /*0620*/  LDS.128 R12, [R36] ;  /* 0x00000000240c7984 */ /* 0x000fe80000000c00 */
[----:B------:R-:W-:Y:S01]  /*0630*/  LDS.128 R8, [R36+0x10] ;  /* 0x0000100024087984 */ /* 0x000fe20000000c00 */
[----:B------:R-:W-:Y:S06]  /*0640*/  BAR.SYNC.DEFER_BLOCKING 0x0 ;  /* 0x0000000000007b1d */ /* 0x000fec0000010000 */
[----:B------:R-:W2:Y:S04]  /*0650*/  LDG.E.128 R24, desc[UR16][R20.64] ;  /* 0x0000001014187981 */ /* 0x000ea8000c1e1d00 */
[----:B------:R-:W3:Y:S01]  /*0660*/  LDG.E.128 R28, desc[UR16][R20.64+0x200] ;  /* 0x00020010141c7981 */ /* 0x000ee2000c1e1d00 */
[----:B------:R-:W-:Y:S01]  /*0670*/  BSSY.RECONVERGENT B0, `(.L_x_369) ;  /* 0x000003a000007945 */ /* 0x000fe20003800200 */
[----:B------:R-:W-:-:S02]  /*0680*/  ISETP.GE.AND P4, PT, R0, 0x1, PT ;  /* 0x000000010000780c */ /* 0x000fc40003f86270 */
        /* <DEDUP_REMOVED lines=56> */
.L_x_370:
[----:B------:R-:W-:Y:S05]  /*0a10*/  BSYNC.RECONVERGENT B0 ;  /* 0x0000000000007941 */ /* 0x000fea0003800200 */
.L_x_369:
        /* <DEDUP_REMOVED lines=39> */
.L_x_372:
[----:B------:R-:W-:Y:S05]  /*0c90*/  BSYNC.RECONVERGENT B0 ;  /* 0x0000000000007941 */ /* 0x000fea0003800200 */
.L_x_371:
        /* <DEDUP_REMOVED lines=39> */
.L_x_374:
[----:B------:R-:W-:Y:S05]  /*0f10*/  BSYNC.RECONVERGENT B0 ;  /* 0x0000000000007941 */ /* 0x000fea0003800200 */
.L_x_373:
        /* <DEDUP_REMOVED lines=41> */
.L_x_376:
[----:B------:R-:W-:Y:S05]  /*11b0*/  BSYNC.RECONVERGENT B0 ;  /* 0x0000000000007941 */ /* 0x000fea0003800200 */
.L_x_375:
        /* <DEDUP_REMOVED lines=39> */
.L_x_378:
[----:B------:R-:W-:Y:S05]  /*1430*/  BSYNC.RECONVERGENT B0 ;  /* 0x0000000000007941 */ /* 0x000fea0003800200 */
.L_x_377:
        /* <DEDUP_REMOVED lines=41> */
.L_x_380:
[----:B------:R-:W-:Y:S05]  /*16d0*/  BSYNC.RECONVERGENT B0 ;  /* 0x0000000000007941 */ /* 0x000fea0003800200 */
.L_x_379:
        /* <DEDUP_REMOVED lines=39> */
.L_x_382:
[----:B------:R-:W-:Y:S05]  /*1950*/  BSYNC.RECONVERGENT B0 ;  /* 0x0000000000007941 */ /* 0x000fea0003800200 */
.L_x_381:
        /* <DEDUP_REMOVED lines=41> */
.L_x_384:
[----:B------:R-:W-:Y:S05]  /*1bf0*/  BSYNC.RECONVERGENT B0 ;  /* 0x0000000000007941 */ /* 0x000fea0003800200 */
.L_x_383:
        /* <DEDUP_REMOVED lines=40> */
.L_x_386:
[----:B------:R-:W-:Y:S05]  /*1e80*/  BSYNC.RECONVERGENT B0 ;  /* 0x0000000000007941 */ /* 0x000fea0003800200 */
.L_x_385:
        /* <DEDUP_REMOVED lines=41> */
.L_x_388:
[----:B------:R-:W-:Y:S05]  /*2120*/  BSYNC.RECONVERGENT B0 ;  /* 0x0000000000007941 */ /* 0x000fea0003800200 */
.L_x_387:
        /* <DEDUP_REMOVED lines=39> */
.L_x_390:
[----:B------:R-:W-:Y:S05]  /*23a0*/  BSYNC.RECONVERGENT B0 ;  /* 0x0000000000007941 */ /* 0x000fea0003800200 */
.L_x_389:
        /* <DEDUP_REMOVED lines=43> */
.L_x_392:
[----:B------:R-:W-:Y:S05]  /*2660*/  BSYNC.RECONVERGENT B0 ;  /* 0x0000000000007941 */ /* 0x000fea0003800200 */
.L_x_391:
        /* <DEDUP_REMOVED lines=32> */
.L_x_394:
[----:B------:R-:W-:Y:S05]  /*2870*/  BSYNC.RECONVERGENT B0 ;  /* 0x0000000000007941 */ /* 0x000fea0003800200 */
.L_x_393:
        /* <DEDUP_REMOVED lines=32> */
.L_x_396:
[----:B------:R-:W-:Y:S05]  /*2a80*/  BSYNC.RECONVERGENT B0 ;  /* 0x0000000000007941 */ /* 0x000fea0003800200 */
.L_x_395:
        /* <DEDUP_REMOVED lines=32> */
.L_x_398:
[----:B------:R-:W-:Y:S05]  /*2c90*/  BSYNC.RECONVERGENT B0 ;  /* 0x0000000000007941 */ /* 0x000fea0003800200 */
.L_x_397:
        /* <DEDUP_REMOVED lines=32> */
.L_x_400:
[----:B------:R-:W-:Y:S05]  /*2ea0*/  BSYNC.RECONVERGENT B0 ;  /* 0x0000000000007941 */ /* 0x000fea0003800200 */
.L_x_399:
        /* <DEDUP_REMOVED lines=37> */
.L_x_407:
        /* <DEDUP_REMOVED lines=18> */
[----:B------:R0:W-:Y:S01]  /*3220*/  MUFU.COS R134, R3 ;  /* 0x0000000300867308 */ /* 0x0001e20000000000 */
[C---:B------:R-:W-:Y:S01]  /*3230*/  FMUL.FTZ R14, R7.reuse, R94 ;  /* 0x0000005e070e7220 */ /* 0x040fe20000410000 */
[C---:B------:R-:W-:Y:S01]  /*3240*/  FMUL.FTZ R12, R7.reuse, R92 ;  /* 0x0000005c070c7220 */ /* 0x040fe20000410000 */
[----:B------:R-:W-:Y:S01]  /*3250*/  FMUL.RZ R8, R0, 0.15915493667125701904 ;  /* 0x3e22f98300087820 */ /* 0x000fe2000040c000 */
[C---:B------:R-:W-:Y:S01]  /*3260*/  FMUL.FTZ R0, R7.reuse, R90 ;  /* 0x0000005a07007220 */ /* 0x040fe20000410000 */
[C---:B------:R-:W-:Y:S01]  /*3270*/  FMUL.FTZ R149, R7.reuse, R124 ;  /* 0x0000007c07957220 */ /* 0x040fe20000410000 */
[----:B------:R-:W-:-:S02]  /*3280*/  FMUL.FTZ R150, R7, R116 ;  /* 0x0000007407967220 */ /* 0x000fc40000410000 */
[----:B------:R-:W-:Y:S01]  /*3290*/  MUFU.SIN R115, R4 ;  /* 0x0000000400737308 */ /* 0x000fe20000000400 */
[----:B0-----:R-:W-:-:S07]  /*32a0*/  FMUL.FTZ R3, R5, R82 ;  /* 0x0000005205037220 */ /* 0x001fce0000410000 */
[----:B------:R0:W-:Y:S08]  /*32b0*/  MUFU.COS R117, R4 ;  /* 0x0000000400757308 */ /* 0x0001f00000000000 */
[----:B------:R-:W-:Y:S01]  /*32c0*/  MUFU.SIN R119, R6 ;  /* 0x0000000600777308 */ /* 0x000fe20000000400 */
[----:B0-----:R-:W-:-:S04]  /*32d0*/  FMUL.FTZ R4, R5, R94 ;  /* 0x0000005e05047220 */ /* 0x001fc80000410000 */
[----:B------:R-:W-:Y:S01]  /*32e0*/  FMUL.RZ R9, R4, 0.15915493667125701904 ;  /* 0x3e22f98304097820 */ /* 0x000fe2000040c000 */
[----:B------:R-:W-:Y:S02]  /*32f0*/  FMUL.FTZ R4, R5, R80 ;  /* 0x0000005005047220 */ /* 0x000fe40000410000 */
[----:B------:R0:W-:Y:S08]  /*3300*/  MUFU.COS R121, R6 ;  /* 0x0000000600797308 */ /* 0x0001f00000000000 */
[----:B------:R-:W1:Y:S01]  /*3310*/  MUFU.EX2 R18, R18 ;  /* 0x0000001200127308 */ /* 0x000e620000000800 */
[----:B0-----:R-:W-:-:S07]  /*3320*/  FMUL.RZ R6, R3, 0.15915493667125701904 ;  /* 0x3e22f98303067820 */ /* 0x001fce000040c000 */
[----:B------:R-:W-:Y:S08]  /*3330*/  MUFU.SIN R29, R8 ;  /* 0x00000008001d7308 */ /* 0x000ff00000000400 */
[----:B------:R0:W-:Y:S01]  /*3340*/  MUFU.COS R31, R8 ;  /* 0x00000008001f7308 */ /* 0x0001e20000000000 */
[C---:B-1----:R-:W-:Y:S01]  /*3350*/  FMUL.FTZ R119, R18.reuse, R119 ;  /* 0x0000007712777220 */ /* 0x042fe20000410000 */
[----:B------:R-:W-:-:S06]  /*3360*/  FMUL.FTZ R121, R18, R121 ;  /* 0x0000007912797220 */ /* 0x000fcc0000410000 */
[----:B------:R-:W-:Y:S01]  /*3370*/  MUFU.SIN R13, R6 ;  /* 0x00000006000d7308 */ /* 0x000fe20000000400 */
[----:B0-----:R-:W-:Y:S01]  /*3380*/  FMUL.RZ R8, R4, 0.15915493667125701904 ;  /* 0x3e22f98304087820 */ /* 0x001fe2000040c000 */
[----:B------:R-:W-:-:S04]  /*3390*/  FMUL.FTZ R4, R5, R98 ;  /* 0x0000006205047220 */ /* 0x000fc80000410000 */
[----:B------:R-:W-:Y:S01]  /*33a0*/  FMUL.RZ R10, R4, 0.15915493667125701904 ;  /* 0x3e22f983040a7820 */ /* 0x000fe2000040c000 */
[----:B------:R-:W-:Y:S01]  /*33b0*/  FMUL.FTZ R4, R7, R98 ;  /* 0x0000006207047220 */ /* 0x000fe20000410000 */
[----:B------:R0:W-:Y:S08]  /*33c0*/  MUFU.COS R3, R6 ;  /* 0x0000000600037308 */ /* 0x0001f00000000000 */
[----:B------:R-:W1:Y:S01]  /*33d0*/  MUFU.EX2 R0, R0 ;  /* 0x0000000000007308 */ /* 0x000e620000000800 */
[----:B0-----:R-:W-:-:S04]  /*33e0*/  FMUL.FTZ R6, R5, R88 ;  /* 0x0000005805067220 */ /* 0x001fc80000410000 */
[----:B------:R-:W-:Y:S01]  /*33f0*/  FMUL.RZ R11, R6, 0.15915493667125701904 ;  /* 0x3e22f983060b7820 */ /* 0x000fe2000040c000 */
[-C--:B------:R-:W-:Y:S02]  /*3400*/  FMUL.FTZ R6, R5, R122.reuse ;  /* 0x0000007a05067220 */ /* 0x080fe40000410000 */
[----:B------:R-:W0:Y:S02]  /*3410*/  MUFU.EX2 R15, R15 ;  /* 0x0000000f000f7308 */ /* 0x000e240000000800 */
[----:B------:R-:W-:Y:S01]  /*3420*/  FMUL.RZ R17, R6, 0.15915493667125701904 ;  /* 0x3e22f98306117820 */ /* 0x000fe2000040c000 */
[----:B------:R-:W-:-:S05]  /*3430*/  FMUL.FTZ R6, R7, R122 ;  /* 0x0000007a07067220 */ /* 0x000fca0000410000 */
[----:B------:R-:W2:Y:S01]  /*3440*/  MUFU.EX2 R22, R22 ;  /* 0x0000001600167308 */ /* 0x000ea20000000800 */
[C---:B-1----:R-:W-:Y:S01]  /*3450*/  FMUL.FTZ R31, R0.reuse, R31 ;  /* 0x0000001f001f7220 */ /* 0x042fe20000410000 */
[----:B------:R-:W-:Y:S01]  /*3460*/  FMUL.FTZ R29, R0, R29 ;  /* 0x0000001d001d7220 */ /* 0x000fe20000410000 */
[----:B------:R-:W-:-:S05]  /*3470*/  FMUL.FTZ R0, R114, R119 ;  /* 0x0000007772007220 */ /* 0x000fca0000410000 */
[----:B------:R-:W-:Y:S01]  /*3480*/  MUFU.SIN R133, R10 ;  /* 0x0000000a00857308 */ /* 0x000fe20000000400 */
[C---:B0-----:R-:W-:Y:S01]  /*3490*/  FMUL.FTZ R134, R15.reuse, R134 ;  /* 0x000000860f867220 */ /* 0x041fe20000410000 */
[----:B------:R-:W-:Y:S01]  /*34a0*/  FMUL.FTZ R132, R15, R132 ;  /* 0x000000840f847220 */ /* 0x000fe20000410000 */
[----:B------:R-:W-:-:S05]  /*34b0*/  FMUL.FTZ R15, RZ, R119 ;  /* 0x00000077ff0f7220 */ /* 0x000fca0000410000 */
[----:B------:R0:W-:Y:S01]  /*34c0*/  MUFU.COS R123, R10 ;  /* 0x0000000a007b7308 */ /* 0x0001e20000000000 */
[C---:B--2---:R-:W-:Y:S01]  /*34d0*/  FMUL.FTZ R117, R22.reuse, R117 ;  /* 0x0000007516757220 */ /* 0x044fe20000410000 */
[----:B------:R-:W-:Y:S01]  /*34e0*/  FMUL.FTZ R115, R22, R115 ;  /* 0x0000007316737220 */ /* 0x000fe20000410000 */
[----:B------:R-:W-:-:S04]  /*34f0*/  FFMA.FTZ R22, R114, R121, -R15 ;  /* 0x0000007972167223 */ /* 0x000fc8000001080f */
[----:B------:R-:W-:Y:S01]  /*3500*/  FADD.FTZ R22, R113, R22 ;  /* 0x0000001671167221 */ /* 0x000fe20000010000 */
[----:B------:R-:W1:Y:S01]  /*3510*/  MUFU.EX2 R20, R20 ;  /* 0x0000001400147308 */ /* 0x000e620000000800 */
[----:B0-----:R-:W-:Y:S02]  /*3520*/  FMUL.FTZ R10, R5, R92 ;  /* 0x0000005c050a7220 */ /* 0x001fe40000410000 */
[----:B------:R-:W-:Y:S02]  /*3530*/  FMUL.FTZ R15, R115, R22 ;  /* 0x00000016730f7220 */ /* 0x000fe40000410000 */
[----:B------:R-:W-:Y:S01]  /*3540*/  FMUL.RZ R19, R10, 0.15915493667125701904 ;  /* 0x3e22f9830a137820 */ /* 0x000fe2000040c000 */
[C---:B------:R-:W-:Y:S02]  /*3550*/  FMUL.FTZ R10, R5.reuse, R120 ;  /* 0x00000078050a7220 */ /* 0x040fe40000410000 */
[----:B------:R-:W-:Y:S02]  /*3560*/  MUFU.SIN R129, R9 ;  /* 0x0000000900817308 */ /* 0x000fe40000000400 */
[----:B------:R-:W-:Y:S01]  /*3570*/  FMUL.RZ R21, R10, 0.15915493667125701904 ;  /* 0x3e22f9830a157820 */ /* 0x000fe2000040c000 */
[----:B------:R-:W-:-:S04]  /*3580*/  FMUL.FTZ R10, R5, R96 ;  /* 0x00000060050a7220 */ /* 0x000fc80000410000 */
[----:B------:R-:W-:Y:S01]  /*3590*/  FMUL.RZ R23, R10, 0.15915493667125701904 ;  /* 0x3e22f9830a177820 */ /* 0x000fe2000040c000 */
[----:B------:R-:W-:Y:S01]  /*35a0*/  MUFU.COS R131, R9 ;  /* 0x0000000900837308 */ /* 0x000fe20000000000 */
[----:B-1----:R-:W-:Y:S01]  /*35b0*/  FMUL.FTZ R3, R20, R3 ;  /* 0x0000000314037220 */ /* 0x002fe20000410000 */
[----:B------:R-:W-:-:S06]  /*35c0*/  FMUL.FTZ R10, R7, R96 ;  /* 0x00000060070a7220 */ /* 0x000fcc0000410000 */
[----:B------:R-:W-:Y:S08]  /*35d0*/  MUFU.SIN R139, R17 ;  /* 0x00000011008b7308 */ /* 0x000ff00000000400 */
[----:B------:R0:W-:Y:S08]  /*35e0*/  MUFU.COS R9, R17 ;  /* 0x0000001100097308 */ /* 0x0001f00000000000 */
[----:B------:R-:W-:Y:S01]  /*35f0*/  MUFU.SIN R141, R19 ;  /* 0x00000013008d7308 */ /* 0x000fe20000000400 */
[----:B0-----:R-:W-:-:S07]  /*3600*/  FMUL.FTZ R17, R5, R118 ;  /* 0x0000007605117220 */ /* 0x001fce0000410000 */
[----:B------:R0:W-:Y:S08]  /*3610*/  MUFU.COS R138, R19 ;  /* 0x00000013008a7308 */ /* 0x0001f00000000000 */
[----:B------:R-:W-:Y:S01]  /*3620*/  MUFU.SIN R125, R8 ;  /* 0x00000008007d7308 */ /* 0x000fe20000000400 */
[----:B0-----:R-:W-:Y:S01]  /*3630*/  FMUL.RZ R19, R17, 0.15915493667125701904 ;  /* 0x3e22f98311137820 */ /* 0x001fe2000040c000 */
[----:B------:R-:W-:-:S06]  /*3640*/  FMUL.FTZ R17, R7, R118 ;  /* 0x0000007607117220 */ /* 0x000fcc0000410000 */
[----:B------:R-:W-:Y:S08]  /*3650*/  MUFU.SIN R147, R19 ;  /* 0x0000001300937308 */ /* 0x000ff00000000400 */
[----:B------:R0:W-:Y:S08]  /*3660*/  MUFU.COS R145, R19 ;  /* 0x0000001300917308 */ /* 0x0001f00000000000 */
[----:B------:R1:W-:Y:S01]  /*3670*/  MUFU.COS R127, R8 ;  /* 0x00000008007f7308 */ /* 0x0003e20000000000 */
[----:B0-----:R-:W-:Y:S01]  /*3680*/  FFMA.FTZ R19, RZ, R121, R0 ;  /* 0x00000079ff137223 */ /* 0x001fe20000010000 */
[----:B------:R-:W-:-:S03]  /*3690*/  FMUL.FTZ R0, R20, R13 ;  /* 0x0000000d14007220 */ /* 0x000fc60000410000 */
[----:B------:R-:W-:-:S03]  /*36a0*/  FADD.FTZ R20, RZ, R19 ;  /* 0x00000013ff147221 */ /* 0x000fc60000010000 */
[----:B------:R-:W0:Y:S01]  /*36b0*/  MUFU.EX2 R16, R16 ;  /* 0x0000001000107308 */ /* 0x000e220000000800 */
[-C--:B------:R-:W-:Y:S01]  /*36c0*/  FMUL.FTZ R24, R115, R20.reuse ;  /* 0x0000001473187220 */ /* 0x080fe20000410000 */
[----:B------:R-:W-:Y:S01]  /*36d0*/  FFMA.FTZ R15, R117, R20, R15 ;  /* 0x00000014750f7223 */ /* 0x000fe2000001000f */
[----:B-1----:R-:W-:Y:S02]  /*36e0*/  FMUL.FTZ R8, R7, R88 ;  /* 0x0000005807087220 */ /* 0x002fe40000410000 */
[----:B------:R-:W-:-:S03]  /*36f0*/  FFMA.FTZ R13, R117, R22, -R24 ;  /* 0x00000016750d7223 */ /* 0x000fc60000010818 */
[----:B------:R-:W1:Y:S01]  /*3700*/  MUFU.EX2 R4, R4 ;  /* 0x0000000400047308 */ /* 0x000e620000000800 */
[----:B------:R-:W-:-:S04]  /*3710*/  FADD.FTZ R20, R112, R13 ;  /* 0x0000000d70147221 */ /* 0x000fc80000010000 */
[----:B------:R-:W-:-:S03]  /*3720*/  FMUL.FTZ R22, R29, R20 ;  /* 0x000000141d167220 */ /* 0x000fc60000410000 */
[----:B------:R-:W-:Y:S01]  /*3730*/  MUFU.SIN R137, R11 ;  /* 0x0000000b00897308 */ /* 0x000fe20000000400 */
[C---:B0-----:R-:W-:Y:S01]  /*3740*/  FMUL.FTZ R127, R16.reuse, R127 ;  /* 0x0000007f107f7220 */ /* 0x041fe20000410000 */
[----:B------:R-:W-:Y:S01]  /*3750*/  FMUL.FTZ R125, R16, R125 ;  /* 0x0000007d107d7220 */ /* 0x000fe20000410000 */
[----:B------:R-:W-:-:S04]  /*3760*/  FADD.FTZ R16, RZ, R15 ;  /* 0x0000000fff107221 */ /* 0x000fc80000010000 */
[----:B------:R-:W-:Y:S01]  /*3770*/  FFMA.FTZ R22, R31, R16, R22 ;  /* 0x000000101f167223 */ /* 0x000fe20000010016 */
[----:B------:R0:W-:Y:S01]  /*3780*/  MUFU.COS R135, R11 ;  /* 0x0000000b00877308 */ /* 0x0001e20000000000 */
[C---:B-1----:R-:W-:Y:S01]  /*3790*/  FMUL.FTZ R123, R4.reuse, R123 ;  /* 0x0000007b047b7220 */ /* 0x042fe20000410000 */
[----:B------:R-:W-:Y:S01]  /*37a0*/  FMUL.FTZ R133, R4, R133 ;  /* 0x0000008504857220 */ /* 0x000fe20000410000 */
[----:B------:R-:W-:-:S04]  /*37b0*/  FADD.FTZ R22, RZ, R22 ;  /* 0x00000016ff167221 */ /* 0x000fc80000010000 */
[----:B------:R-:W-:Y:S01]  /*37c0*/  FMUL.FTZ R4, R0, R22 ;  /* 0x0000001600047220 */ /* 0x000fe20000410000 */
        /* <DEDUP_REMOVED lines=16> */
[----:B0-----:R-:W-:Y:S01]  /*38d0*/  FMUL.FTZ R129, R14, R129 ;  /* 0x000000810e817220 */ /* 0x001fe20000410000 */
[----:B------:R-:W-:Y:S01]  /*38e0*/  FFMA.FTZ R13, R3, R22, R13 ;  /* 0x00000016030d7223 */ /* 0x000fe2000001000d */
[----:B------:R-:W-:Y:S01]  /*38f0*/  FADD.FTZ R4, R110, R7 ;  /* 0x000000076e047221 */ /* 0x000fe20000010000 */
[----:B------:R-:W-:-:S04]  /*3900*/  FMUL.FTZ R131, R14, R131 ;  /* 0x000000830e837220 */ /* 0x000fc80000410000 */
[----:B------:R-:W-:Y:S01]  /*3910*/  MUFU.SIN R142, R21 ;  /* 0x00000015008e7308 */ /* 0x000fe20000000400 */
[C---:B-1----:R-:W-:Y:S01]  /*3920*/  FMUL.FTZ R136, R6.reuse, R9 ;  /* 0x0000000906887220 */ /* 0x042fe20000410000 */
[----:B------:R-:W-:Y:S01]  /*3930*/  FMUL.FTZ R139, R6, R139 ;  /* 0x0000008b068b7220 */ /* 0x000fe20000410000 */
[----:B------:R-:W-:-:S04]  /*3940*/  FADD.FTZ R6, RZ, R13 ;  /* 0x0000000dff067221 */ /* 0x000fc80000010000 */
[C---:B------:R-:W-:Y:S01]  /*3950*/  FMUL.FTZ R9, R129.reuse, R6 ;  /* 0x0000000681097220 */ /* 0x040fe20000410000 */
[----:B------:R-:W-:Y:S01]  /*3960*/  MUFU.COS R140, R21 ;  /* 0x00000015008c7308 */ /* 0x000fe20000000000 */
[C---:B--2---:R-:W-:Y:S01]  /*3970*/  FMUL.FTZ R135, R8.reuse, R135 ;  /* 0x0000008708877220 */ /* 0x044fe20000410000 */
[----:B------:R-:W-:Y:S01]  /*3980*/  FMUL.FTZ R137, R8, R137 ;  /* 0x0000008908897220 */ /* 0x000fe20000410000 */
[-C--:B------:R-:W-:Y:S01]  /*3990*/  FMUL.FTZ R8, R129, R4.reuse ;  /* 0x0000000481087220 */ /* 0x080fe20000410000 */
[----:B------:R-:W-:-:S03]  /*39a0*/  FFMA.FTZ R4, R131, R4, -R9 ;  /* 0x0000000483047223 */ /* 0x000fc60000010809 */
[----:B------:R-:W-:Y:S01]  /*39b0*/  FFMA.FTZ R8, R131, R6, R8 ;  /* 0x0000000683087223 */ /* 0x000fe20000010008 */
[----:B------:R-:W0:Y:S01]  /*39c0*/  MUFU.EX2 R11, R11 ;  /* 0x0000000b000b7308 */ /* 0x000e220000000800 */
[----:B------:R-:W-:Y:S02]  /*39d0*/  FADD.FTZ R4, R109, R4 ;  /* 0x000000046d047221 */ /* 0x000fe40000010000 */
[----:B------:R-:W-:-:S04]  /*39e0*/  FADD.FTZ R8, RZ, R8 ;  /* 0x00000008ff087221 */ /* 0x000fc80000010000 */
[----:B------:R-:W-:Y:S01]  /*39f0*/  FMUL.FTZ R6, R125, R8 ;  /* 0x000000087d067220 */ /* 0x000fe20000410000 */
[----:B------:R-:W-:Y:S03]  /*3a00*/  MUFU.SIN R144, R23 ;  /* 0x0000001700907308 */ /* 0x000fe60000000400 */
[----:B------:R-:W-:-:S05]  /*3a10*/  FFMA.FTZ R9, R127, R4, -R6 ;  /* 0x000000047f097223 */ /* 0x000fca0000010806 */
[----:B------:R-:W-:Y:S01]  /*3a20*/  MUFU.COS R143, R23 ;  /* 0x00000017008f7308 */ /* 0x000fe20000000000 */
[C---:B0-----:R-:W-:Y:S01]  /*3a30*/  FMUL.FTZ R140, R11.reuse, R140 ;  /* 0x0000008c0b8c7220 */ /* 0x041fe20000410000 */
[----:B------:R-:W-:Y:S01]  /*3a40*/  FMUL.FTZ R142, R11, R142 ;  /* 0x0000008e0b8e7220 */ /* 0x000fe20000410000 */
[----:B------:R-:W-:-:S04]  /*3a50*/  FMUL.FTZ R11, R125, R4 ;  /* 0x000000047d0b7220 */ /* 0x000fc80000410000 */
[----:B------:R-:W-:Y:S01]  /*3a60*/  FFMA.FTZ R11, R127, R8, R11 ;  /* 0x000000087f0b7223 */ /* 0x000fe2000001000b */
[----:B------:R-:W0:Y:S03]  /*3a70*/  MUFU.EX2 R10, R10 ;  /* 0x0000000a000a7308 */ /* 0x000e260000000800 */
[----:B------:R-:W-:-:S05]  /*3a80*/  FADD.FTZ R8, RZ, R11 ;  /* 0x0000000bff087221 */ /* 0x000fca0000010000 */
[----:B------:R-:W-:Y:S08]  /*3a90*/  MUFU.EX2 R150, R150 ;  /* 0x0000009600967308 */ /* 0x000ff00000000800 */
[----:B------:R-:W1:Y:S01]  /*3aa0*/  MUFU.COS R7, R15 ;  /* 0x0000000f00077308 */ /* 0x000e620000000000 */
[C---:B0-----:R-:W-:Y:S01]  /*3ab0*/  FMUL.FTZ R143, R10.reuse, R143 ;  /* 0x0000008f0a8f7220 */ /* 0x041fe20000410000 */
[----:B------:R-:W-:Y:S01]  /*3ac0*/  FMUL.FTZ R144, R10, R144 ;  /* 0x000000900a907220 */ /* 0x000fe20000410000 */
[----:B------:R-:W-:-:S05]  /*3ad0*/  FADD.FTZ R10, R108, R9 ;  /* 0x000000096c0a7221 */ /* 0x000fca0000010000 */
[----:B------:R-:W0:Y:S08]  /*3ae0*/  MUFU.EX2 R12, R12 ;  /* 0x0000000c000c7308 */ /* 0x000e300000000800 */
[----:B------:R-:W2:Y:S01]  /*3af0*/  MUFU.SIN R5, R15 ;  /* 0x0000000f00057308 */ /* 0x000ea20000000400 */
[----:B-1----:R-:W-:Y:S01]  /*3b00*/  FMUL.FTZ R148, R150, R7 ;  /* 0x0000000796947220 */ /* 0x002fe20000410000 */
[----:B------:R-:W-:-:S04]  /*3b10*/  FMUL.FTZ R7, R134, R119 ;  /* 0x0000007786077220 */ /* 0x000fc80000410000 */
[----:B------:R-:W-:Y:S01]  /*3b20*/  FFMA.FTZ R6, R132, R121, R7 ;  /* 0x0000007984067223 */ /* 0x000fe20000010007 */
[C---:B------:R-:W-:Y:S01]  /*3b30*/  FMUL.FTZ R7, R133.reuse, R8 ;  /* 0x0000000885077220 */ /* 0x040fe20000410000 */
[----:B------:R-:W-:Y:S01]  /*3b40*/  MUFU.EX2 R149, R149 ;  /* 0x0000009500957308 */ /* 0x000fe20000000800 */
[C---:B0-----:R-:W-:Y:S01]  /*3b50*/  FMUL.FTZ R138, R12.reuse, R138 ;  /* 0x0000008a0c8a7220 */ /* 0x041fe20000410000 */
[----:B------:R-:W-:Y:S01]  /*3b60*/  FMUL.FTZ R141, R12, R141 ;  /* 0x0000008d0c8d7220 */ /* 0x000fe20000410000 */
[-C--:B------:R-:W-:Y:S01]  /*3b70*/  FMUL.FTZ R12, R133, R10.reuse ;  /* 0x0000000a850c7220 */ /* 0x080fe20000410000 */
[----:B------:R-:W-:-:S03]  /*3b80*/  FFMA.FTZ R10, R123, R10, -R7 ;  /* 0x0000000a7b0a7223 */ /* 0x000fc60000010807 */
[----:B------:R-:W-:Y:S01]  /*3b90*/  FFMA.FTZ R12, R123, R8, R12 ;  /* 0x000000087b0c7223 */ /* 0x000fe2000001000c */
[----:B------:R-:W0:Y:S01]  /*3ba0*/  MUFU.COS R146, R17 ;  /* 0x0000001100927308 */ /* 0x000e220000000000 */
[----:B--2---:R-:W-:Y:S01]  /*3bb0*/  FMUL.FTZ R150, R150, R5 ;  /* 0x0000000596967220 */ /* 0x004fe20000410000 */
[----:B------:R-:W-:Y:S01]  /*3bc0*/  FMUL.FTZ R5, R132, R119 ;  /* 0x0000007784057220 */ /* 0x000fe20000410000 */
[----:B------:R-:W-:Y:S01]  /*3bd0*/  FADD.FTZ R12, RZ, R12 ;  /* 0x0000000cff0c7221 */ /* 0x000fe20000010000 */
[----:B------:R-:W-:Y:S02]  /*3be0*/  FADD.FTZ R10, R105, R10 ;  /* 0x0000000a690a7221 */ /* 0x000fe40000010000 */
[----:B------:R-:W-:Y:S01]  /*3bf0*/  FFMA.FTZ R4, R134, R121, -R5 ;  /* 0x0000007986047223 */ /* 0x000fe20000010805 */
[----:B------:R-:W-:Y:S01]  /*3c00*/  FMUL.FTZ R5, R115, R6 ;  /* 0x0000000673057220 */ /* 0x000fe20000410000 */
[----:B------:R-:W1:Y:S01]  /*3c10*/  MUFU.SIN R14, R17 ;  /* 0x00000011000e7308 */ /* 0x000e620000000400 */
[----:B------:R-:W-:Y:S01]  /*3c20*/  FMUL.FTZ R9, R137, R10 ;  /* 0x0000000a89097220 */ /* 0x000fe20000410000 */
[-C--:B------:R-:W-:Y:S01]  /*3c30*/  FMUL.FTZ R8, R115, R4.reuse ;  /* 0x0000000473087220 */ /* 0x080fe20000410000 */
[----:B------:R-:W-:-:S02]  /*3c40*/  FFMA.FTZ R4, R117, R4, -R5 ;  /* 0x0000000475047223 */ /* 0x000fc40000010805 */
[----:B------:R-:W-:Y:S01]  /*3c50*/  FFMA.FTZ R9, R135, R12, R9 ;  /* 0x0000000c87097223 */ /* 0x000fe20000010009 */
[----:B------:R-:W-:Y:S01]  /*3c60*/  FFMA.FTZ R8, R117, R6, R8 ;  /* 0x0000000675087223 */ /* 0x000fe20000010008 */
[----:B------:R-:W-:Y:S01]  /*3c70*/  FMUL.FTZ R5, R29, R4 ;  /* 0x000000041d057220 */ /* 0x000fe20000410000 */
[----:B0-----:R-:W-:Y:S02]  /*3c80*/  FMUL.FTZ R146, R149, R146 ;  /* 0x0000009295927220 */ /* 0x001fe40000410000 */
[-C--:B------:R-:W-:Y:S01]  /*3c90*/  FMUL.FTZ R6, R29, R8.reuse ;  /* 0x000000081d067220 */ /* 0x080fe20000410000 */
[C---:B------:R-:W-:Y:S01]  /*3ca0*/  FFMA.FTZ R5, R31.reuse, R8, R5 ;  /* 0x000000081f057223 */ /* 0x040fe20000010005 */
[----:B------:R-:W-:Y:S02]  /*3cb0*/  FADD.FTZ R9, RZ, R9 ;  /* 0x00000009ff097221 */ /* 0x000fe40000010000 */
[----:B------:R-:W-:Y:S01]  /*3cc0*/  FFMA.FTZ R6, R31, R4, -R6 ;  /* 0x000000041f067223 */ /* 0x000fe20000010806 */
[----:B-1----:R-:W-:Y:S01]  /*3cd0*/  FMUL.FTZ R149, R149, R14 ;  /* 0x0000000e95957220 */ /* 0x002fe20000410000 */
[----:B------:R-:W-:-:S02]  /*3ce0*/  FMUL.FTZ R14, R137, R12 ;  /* 0x0000000c890e7220 */ /* 0x000fc40000410000 */
[----:B------:R-:W-:Y:S02]  /*3cf0*/  FMUL.FTZ R4, R0, R6 ;  /* 0x0000000600047220 */ /* 0x000fe40000410000 */
[----:B------:R-:W-:Y:S02]  /*3d00*/  FFMA.FTZ R7, R135, R10, -R14 ;  /* 0x0000000a87077223 */ /* 0x000fe4000001080e */
[-C--:B------:R-:W-:Y:S02]  /*3d10*/  FFMA.FTZ R4, R3, R5.reuse, R4 ;  /* 0x0000000503047223 */ /* 0x080fe40000010004 */
[----:B------:R-:W-:Y:S01]  /*3d20*/  FADD.FTZ R10, R104, R7 ;  /* 0x00000007680a7221 */ /* 0x000fe20000010000 */
[----:B------:R-:W-:Y:S01]  /*3d30*/  FMUL.FTZ R7, R0, R5 ;  /* 0x0000000500077220 */ /* 0x000fe20000410000 */
[----:B------:R-:W-:Y:S02]  /*3d40*/  FMUL.FTZ R8, R129, R4 ;  /* 0x0000000481087220 */ /* 0x000fe40000410000 */
[----:B------:R-:W-:Y:S01]  /*3d50*/  FMUL.FTZ R11, R139, R10 ;  /* 0x0000000a8b0b7220 */ /* 0x000fe20000410000 */
[----:B------:R-:W-:Y:S01]  /*3d60*/  FFMA.FTZ R6, R3, R6, -R7 ;  /* 0x0000000603067223 */ /* 0x000fe20000010807 */
[----:B------:R-:W-:-:S02]  /*3d70*/  FMUL.FTZ R7, R139, R9 ;  /* 0x000000098b077220 */ /* 0x000fc40000410000 */
        /* <DEDUP_REMOVED lines=14> */
[-C--:B------:R-:W-:Y:S01]  /*3e60*/  FMUL.FTZ R12, R125, R10.reuse ;  /* 0x0000000a7d0c7220 */ /* 0x080fe20000410000 */
[----:B------:R-:W-:Y:S01]  /*3e70*/  FFMA.FTZ R15, R138, R11, R15 ;  /* 0x0000000b8a0f7223 */ /* 0x000fe2000001000f */
[----:B------:R-:W-:Y:S01]  /*3e80*/  FADD.FTZ R13, R102, R13 ;  /* 0x0000000d660d7221 */ /* 0x000fe20000010000 */
[----:B------:R-:W-:Y:S01]  /*3e90*/  MOV R5, R79 ;  /* 0x0000004f00057202 */ /* 0x000fe20000000f00 */
[C---:B------:R-:W-:Y:S01]  /*3ea0*/  FFMA.FTZ R10, R127.reuse, R10, R9 ;  /* 0x0000000a7f0a7223 */ /* 0x040fe20000010009 */
[----:B------:R-:W-:Y:S01]  /*3eb0*/  FFMA.FTZ R12, R127, R8, -R12 ;  /* 0x000000087f0c7223 */ /* 0x000fe2000001080c */
[----:B------:R-:W-:Y:S01]  /*3ec0*/  FADD.FTZ R15, RZ, R15 ;  /* 0x0000000fff0f7221 */ /* 0x000fe20000010000 */
[----:B------:R-:W-:Y:S01]  /*3ed0*/  FMUL.FTZ R9, R142, R13 ;  /* 0x0000000d8e097220 */ /* 0x000fe20000410000 */
[----:B------:R0:W2:Y:S04]  /*3ee0*/  LDG.E.64 R32, desc[UR16][R6.64] ;  /* 0x0000001006207981 */ /* 0x0000a8000c1e1b00 */
[----:B------:R1:W2:Y:S01]  /*3ef0*/  LDG.E.64 R34, desc[UR16][R4.64] ;  /* 0x0000001004227981 */ /* 0x0002a2000c1e1b00 */
[-C--:B------:R-:W-:Y:S01]  /*3f00*/  FFMA.FTZ R9, R140, R15.reuse, R9 ;  /* 0x0000000f8c097223 */ /* 0x080fe20000010009 */
[----:B------:R-:W3:Y:S01]  /*3f10*/  S2UR UR6, SR_CgaCtaId ;  /* 0x00000000000679c3 */ /* 0x000ee20000008800 */
[----:B------:R-:W-:Y:S01]  /*3f20*/  UMOV UR5, 0x400 ;  /* 0x0000040000057882 */ /* 0x000fe20000000000 */
[----:B------:R-:W-:Y:S01]  /*3f30*/  ISETP.GE.U32.AND P2, PT, R53, 0x20, PT ;  /* 0x000000203500780c */ /* 0x000fe20003f46070 */
[----:B------:R-:W-:Y:S01]  /*3f40*/  BSSY.RECONVERGENT B0, `(.L_x_402) ;  /* 0x00000f1000007945 */ /* 0x000fe20003800200 */
[C---:B0-----:R-:W-:Y:S01]  /*3f50*/  FMUL.FTZ R7, R133.reuse, R10 ;  /* 0x0000000a85077220 */ /* 0x041fe20000410000 */
[----:B------:R-:W-:Y:S01]  /*3f60*/  FMUL.FTZ R6, R133, R12 ;  /* 0x0000000c85067220 */ /* 0x000fe20000410000 */
[----:B-1----:R-:W-:-:S02]  /*3f70*/  FMUL.FTZ R4, R142, R15 ;  /* 0x0000000f8e047220 */ /* 0x002fc40000410000 */
[C---:B------:R-:W-:Y:S01]  /*3f80*/  FFMA.FTZ R12, R123.reuse, R12, -R7 ;  /* 0x0000000c7b0c7223 */ /* 0x040fe20000010807 */
[----:B------:R-:W-:Y:S01]  /*3f90*/  FFMA.FTZ R6, R123, R10, R6 ;  /* 0x0000000a7b067223 */ /* 0x000fe20000010006 */
[----:B------:R-:W-:Y:S01]  /*3fa0*/  FADD.FTZ R10, RZ, R9 ;  /* 0x00000009ff0a7221 */ /* 0x000fe20000010000 */
[----:B------:R-:W-:Y:S01]  /*3fb0*/  FFMA.FTZ R8, R140, R13, -R4 ;  /* 0x0000000d8c087223 */ /* 0x000fe20000010804 */
[C---:B------:R-:W-:Y:S01]  /*3fc0*/  FMUL.FTZ R5, R137.reuse, R12 ;  /* 0x0000000c89057220 */ /* 0x040fe20000410000 */
[----:B------:R-:W-:Y:S01]  /*3fd0*/  FMUL.FTZ R4, R137, R6 ;  /* 0x0000000689047220 */ /* 0x000fe20000410000 */
[C---:B------:R-:W-:Y:S01]  /*3fe0*/  FMUL.FTZ R14, R144.reuse, R10 ;  /* 0x0000000a900e7220 */ /* 0x040fe20000410000 */
[----:B------:R-:W-:Y:S01]  /*3ff0*/  FADD.FTZ R8, R101, R8 ;  /* 0x0000000865087221 */ /* 0x000fe20000010000 */
[C---:B------:R-:W-:Y:S01]  /*4000*/  FFMA.FTZ R5, R135.reuse, R6, R5 ;  /* 0x0000000687057223 */ /* 0x040fe20000010005 */
[----:B------:R-:W-:Y:S02]  /*4010*/  FFMA.FTZ R4, R135, R12, -R4 ;  /* 0x0000000c87047223 */ /* 0x000fe40000010804 */
[-C--:B------:R-:W-:Y:S01]  /*4020*/  FMUL.FTZ R11, R144, R8.reuse ;  /* 0x00000008900b7220 */ /* 0x080fe20000410000 */
[----:B------:R-:W-:Y:S01]  /*4030*/  FFMA.FTZ R14, R143, R8, -R14 ;  /* 0x000000088f0e7223 */ /* 0x000fe2000001080e */
[CC--:B------:R-:W-:Y:S01]  /*4040*/  FMUL.FTZ R7, R139.reuse, R5.reuse ;  /* 0x000000058b077220 */ /* 0x0c0fe20000410000 */
[----:B------:R-:W-:Y:S01]  /*4050*/  FMUL.FTZ R9, R139, R4 ;  /* 0x000000048b097220 */ /* 0x000fe20000410000 */
        /* <DEDUP_REMOVED lines=15> */
[-C--:B------:R-:W-:Y:S01]  /*4150*/  FMUL.FTZ R7, R142, R5.reuse ;  /* 0x000000058e077220 */ /* 0x080fe20000410000 */
[----:B------:R-:W-:Y:S01]  /*4160*/  FADD.FTZ R14, R97, R14 ;  /* 0x0000000e610e7221 */ /* 0x000fe20000010000 */
[C---:B------:R-:W-:Y:S01]  /*4170*/  FMUL.FTZ R11, R149.reuse, R10 ;  /* 0x0000000a950b7220 */ /* 0x040fe20000410000 */
[C---:B------:R-:W-:Y:S01]  /*4180*/  FFMA.FTZ R4, R140.reuse, R5, -R4 ;  /* 0x000000058c047223 */ /* 0x040fe20000010804 */
[----:B------:R-:W-:Y:S01]  /*4190*/  FFMA.FTZ R7, R140, R9, R7 ;  /* 0x000000098c077223 */ /* 0x000fe20000010007 */
[-C--:B------:R-:W-:Y:S01]  /*41a0*/  FMUL.FTZ R5, R149, R14.reuse ;  /* 0x0000000e95057220 */ /* 0x080fe20000410000 */
[----:B------:R-:W-:Y:S01]  /*41b0*/  FFMA.FTZ R14, R146, R14, -R11 ;  /* 0x0000000e920e7223 */ /* 0x000fe2000001080b */
[C---:B------:R-:W-:Y:S01]  /*41c0*/  FMUL.FTZ R8, R144.reuse, R4 ;  /* 0x0000000490087220 */ /* 0x040fe20000410000 */
[-C--:B------:R-:W-:Y:S01]  /*41d0*/  FMUL.FTZ R6, R144, R7.reuse ;  /* 0x0000000790067220 */ /* 0x080fe20000410000 */
        /* <DEDUP_REMOVED lines=183> */
.L_x_403:
        /* <DEDUP_REMOVED lines=16> */
.L_x_404:
[----:B------:R-:W-:Y:S05]  /*4e50*/  BSYNC.RECONVERGENT B0 ;  /* 0x0000000000007941 */ /* 0x000fea0003800200 */
.L_x_402:
        /* <DEDUP_REMOVED lines=115> */
.L_x_406:
[----:B------:R-:W-:Y:S05]  /*5590*/  BSYNC.RECONVERGENT B0 ;  /* 0x0000000000007941 */ /* 0x000fea0003800200 */
.L_x_405:
[----:B-1----:R-:W-:Y:S01]  /*55a0*/  FMUL.FTZ R9, R33, R18 ;  /* 0x0000001221097220 */ /* 0x002fe20000410000 */
[----:B------:R-:W-:Y:S01]  /*55b0*/  IADD3 R91, PT, PT, R91, 0x1, RZ ;  /* 0x000000015b5b7810 */ /* 0x000fe20007ffe0ff */
[C---:B------:R-:W-:Y:S01]  /*55c0*/  FMUL.FTZ R7, R33.reuse, R16 ;  /* 0x0000001021077220 */ /* 0x040fe20000410000 */
[C---:B------:R-:W-:Y:S01]  /*55d0*/  FMUL.FTZ R4, R33.reuse, R15 ;  /* 0x0000000f21047220 */ /* 0x040fe20000410000 */
[C---:B------:R-:W-:Y:S01]  /*55e0*/  FFMA.FTZ R20, R32.reuse, R20, -R9 ;  /* 0x0000001420147223 */ /* 0x040fe20000010809 */
[----:B------:R-:W-:Y:S01]  /*55f0*/  FMUL.FTZ R9, R33, R34 ;  /* 0x0000002221097220 */ /* 0x000fe20000410000 */
[----:B------:R-:W-:Y:S01]  /*5600*/  ISETP.NE.AND P1, PT, R91, RZ, PT ;  /* 0x000000ff5b00720c */ /* 0x000fe20003f25270 */
[----:B------:R-:W-:Y:S01]  /*5610*/  FADD.FTZ R6, RZ, R150 ;  /* 0x00000096ff067221 */ /* 0x000fe20000010000 */
[C---:B------:R-:W-:Y:S01]  /*5620*/  FFMA.FTZ R14, R32.reuse, R14, -R7 ;  /* 0x0000000e200e7223 */ /* 0x040fe20000010807 */
[C---:B------:R-:W-:Y:S01]  /*5630*/  FFMA.FTZ R26, R32.reuse, R26, -R9 ;  /* 0x0000001a201a7223 */ /* 0x040fe20000010809 */
[C---:B------:R-:W-:Y:S01]  /*5640*/  FMUL.FTZ R9, R33.reuse, R156 ;  /* 0x0000009c21097220 */ /* 0x040fe20000410000 */
[C---:B------:R-:W-:Y:S01]  /*5650*/  FMUL.FTZ R7, R33.reuse, R0 ;  /* 0x0000000021077220 */ /* 0x040fe20000410000 */
[C---:B------:R-:W-:Y:S01]  /*5660*/  FFMA.FTZ R17, R32.reuse, R17, -R4 ;  /* 0x0000001120117223 */ /* 0x040fe20000010804 */
[C---:B------:R-:W-:Y:S01]  /*5670*/  FMUL.FTZ R5, R33.reuse, R10 ;  /* 0x0000000a21057220 */ /* 0x040fe20000410000 */
        /* <DEDUP_REMOVED lines=46> */
.L_x_401:
        /* <DEDUP_REMOVED lines=13> */
[----:B------:R-:W-:-:S05]  /*5a30*/  SHF.L.U32 R2, R43, 0xb, RZ ;  /* 0x0000000b2b027819 */ /* 0x000fca00000006ff */
[----:B------:R-:W3:Y:S01]  /*5a40*/  LDC.64 R28, c[0x0][0x478] ;  /* 0x00011e00ff1c7b82 */ /* 0x000ee20000000a00 */
[----:B------:R0:W-:Y:S04]  /*5a50*/  STS.128 [R36], R4 ;  /* 0x0000000424007388 */ /* 0x0001e80000000c00 */
[----:B------:R-:W-:Y:S01]  /*5a60*/  STS.128 [R36+0x10], R8 ;  /* 0x0000100824007388 */ /* 0x000fe20000000c00 */
[----:B------:R-:W-:-:S03]  /*5a70*/  NOP ;  /* 0x0000000000007918 */ /* 0x000fc60000000000 */
[----:B------:R-:W4:Y:S01]  /*5a80*/  LDS.128 R12, [R37] ;  /* 0x00000000250c7984 */ /* 0x000f220000000c00 */
[----:B------:R-:W5:Y:S03]  /*5a90*/  LDC.64 R24, c[0x0][0x410] ;  /* 0x00010400ff187b82 */ /* 0x000f660000000a00 */
[----:B------:R-:W1:Y:S01]  /*5aa0*/  LDS.128 R16, [R37+0x200] ;  /* 0x0002000025107984 */ /* 0x000e620000000c00 */
[----:B0-----:R-:W-:-:S04]  /*5ab0*/  IMAD.WIDE.U32 R4, R20, UR18, R2 ;  /* 0x0000001214047c25 */ /* 0x001fc8000f8e0002 */
[----:B------:R-:W-:Y:S01]  /*5ac0*/  IMAD R5, R21, UR18, R5 ;  /* 0x0000001215057c24 */ /* 0x000fe2000f8e0205 */
[----:B------:R-:W0:Y:S01]  /*5ad0*/  LDC.64 R26, c[0x0][0x418] ;  /* 0x00010600ff1a7b82 */ /* 0x000e220000000a00 */
[----:B--2---:R-:W-:-:S04]  /*5ae0*/  IMAD.WIDE.U32 R4, R56, R22, R4 ;  /* 0x0000001638047225 */ /* 0x004fc800078e0004 */
[----:B------:R-:W-:Y:S01]  /*5af0*/  IMAD R5, R56, R23, R5 ;  /* 0x0000001738057224 */ /* 0x000fe200078e0205 */
[C---:B---3--:R-:W-:Y:S02]  /*5b00*/  LEA R28, P0, R4.reuse, R28, 0x1 ;  /* 0x0000001c041c7211 */ /* 0x048fe400078008ff */
[----:B------:R-:W2:Y:S02]  /*5b10*/  LDC.64 R30, c[0x0][0x488] ;  /* 0x00012200ff1e7b82 */ /* 0x000ea40000000a00 */
[----:B------:R-:W-:Y:S01]  /*5b20*/  LEA.HI.X R29, R4, R29, R5, 0x1, P0 ;  /* 0x0000001d041d7211 */ /* 0x000fe200000f0c05 */
[----:B-----5:R-:W-:-:S04]  /*5b30*/  IMAD.WIDE.U32 R6, R24, UR18, R2 ;  /* 0x0000001218067c25 */ /* 0x020fc8000f8e0002 */
[----:B------:R-:W-:-:S04]  /*5b40*/  IMAD.WIDE.U32 R28, R38, 0x10, R28 ;  /* 0x00000010261c7825 */ /* 0x000fc800078e001c */
[----:B------:R-:W-:Y:S02]  /*5b50*/  IMAD R7, R25, UR18, R7 ;  /* 0x0000001219077c24 */ /* 0x000fe4000f8e0207 */
[C---:B0-----:R-:W-:Y:S01]  /*5b60*/  IMAD.WIDE.U32 R6, R56.reuse, R26, R6 ;  /* 0x0000001a38067225 */ /* 0x041fe200078e0006 */
[----:B----4-:R-:W-:Y:S03]  /*5b70*/  STG.E.128 desc[UR16][R28.64], R12 ;  /* 0x0000000c1c007986 */ /* 0x010fe6000c101d10 */
[----:B------:R-:W-:Y:S01]  /*5b80*/  IMAD R0, R56, R27, R7 ;  /* 0x0000001b38007224 */ /* 0x000fe200078e0207 */
[C---:B--2---:R-:W-:Y:S01]  /*5b90*/  LEA R30, P1, R6.reuse, R30, 0x1 ;  /* 0x0000001e061e7211 */ /* 0x044fe200078208ff */
[----:B-1----:R-:W-:Y:S03]  /*5ba0*/  STG.E.128 desc[UR16][R28.64+0x200], R16 ;  /* 0x000200101c007986 */ /* 0x002fe6000c101d10 */
[----:B------:R-:W-:-:S03]  /*5bb0*/  LEA.HI.X R31, R6, R31, R0, 0x1, P1 ;  /* 0x0000001f061f7211 */ /* 0x000fc600008f0c00 */
[----:B------:R-:W-:Y:S01]  /*5bc0*/  IMAD.WIDE.U32 R30, R38, 0x10, R30 ;  /* 0x00000010261e7825 */ /* 0x000fe200078e001e */
[----:B------:R-:W-:Y:S06]  /*5bd0*/  BAR.SYNC.DEFER_BLOCKING 0x0 ;  /* 0x0000000000007b1d */ /* 0x000fec0000010000 */
[----:B------:R-:W2:Y:S04]  /*5be0*/  LDG.E.128 R4, desc[UR16][R30.64] ;  /* 0x000000101e047981 */ /* 0x000ea8000c1e1d00 */
[----:B------:R-:W3:Y:S01]  /*5bf0*/  LDG.E.128 R8, desc[UR16][R30.64+0x200] ;  /* 0x000200101e087981 */ /* 0x000ee2000c1e1d00 */
[----:B------:R-:W-:-:S02]  /*5c00*/  IADD3 R43, PT, PT, R43, 0x1, RZ ;  /* 0x000000012b2b7810 */ /* 0x000fc40007ffe0ff */
[----:B------:R-:W-:Y:S02]  /*5c10*/  IADD3 R44, P1, PT, R44, 0x1000, RZ ;  /* 0x000010002c2c7810 */ /* 0x000fe40007f3e0ff */
[----:B------:R-:W-:Y:S02]  /*5c20*/  IADD3 R46, P2, PT, R46, 0x1000, RZ ;  /* 0x000010002e2e7810 */ /* 0x000fe40007f5e0ff */
[----:B------:R-:W-:Y:S02]  /*5c30*/  IADD3.X R39, PT, PT, RZ, R39, RZ, P1, !PT ;  /* 0x00000027ff277210 */ /* 0x000fe40000ffe4ff */
[----:B------:R-:W-:Y:S01]  /*5c40*/  IADD3.X R41, PT, PT, RZ, R41, RZ, P2, !PT ;  /* 0x00000029ff297210 */ /* 0x000fe200017fe4ff */
[----:B--2---:R-:W-:Y:S04]  /*5c50*/  STS.128 [R37], R4 ;  /* 0x0000000425007388 */ /* 0x004fe80000000c00 */
[----:B---3--:R-:W-:Y:S01]  /*5c60*/  STS.128 [R37+0x200], R8 ;  /* 0x0002000825007388 */ /* 0x008fe20000000c00 */
[----:B------:R-:W-:-:S03]  /*5c70*/  NOP ;  /* 0x0000000000007918 */ /* 0x000fc60000000000 */
[----:B------:R-:W0:Y:S04]  /*5c80*/  LDS.128 R24, [R36+0x10] ;  /* 0x0000100024187984 */ /* 0x000e280000000c00 */
[----:B------:R-:W1:Y:S01]  /*5c90*/  LDS.128 R20, [R36] ;  /* 0x0000000024147984 */ /* 0x000e620000000c00 */
[----:B0-----:R-:W-:Y:S02]  /*5ca0*/  SHF.L.U32 R31, R27, 0x10, RZ ;  /* 0x000000101b1f7819 */ /* 0x001fe400000006ff */
[----:B------:R-:W-:Y:S02]  /*5cb0*/  SHF.L.U32 R11, R24, 0x10, RZ ;  /* 0x00000010180b7819 */ /* 0x000fe400000006ff */
[C---:B-1----:R-:W-:Y:S01]  /*5cc0*/  SHF.L.U32 R15, R22.reuse, 0x10, RZ ;  /* 0x00000010160f7819 */ /* 0x042fe200000006ff */
[----:B------:R-:W-:Y:S01]  /*5cd0*/  FMUL.FTZ R30, R31, -1.4426950216293334961 ;  /* 0xbfb8aa3b1f1e7820 */ /* 0x000fe20000410000 */
[----:B------:R-:W-:Y:S01]  /*5ce0*/  PRMT R22, R22, 0x7632, R22 ;  /* 0x0000763216167816 */ /* 0x000fe20000000016 */
[----:B------:R-:W-:Y:S01]  /*5cf0*/  FMUL.FTZ R7, R11, -1.4426950216293334961 ;  /* 0xbfb8aa3b0b077820 */ /* 0x000fe20000410000 */
[----:B------:R-:W-:Y:S01]  /*5d00*/  SHF.L.U32 R8, R23, 0x10, RZ ;  /* 0x0000001017087819 */ /* 0x000fe200000006ff */
[----:B------:R-:W0:Y:S01]  /*5d10*/  MUFU.EX2 R32, R30 ;  /* 0x0000001e00207308 */ /* 0x000e220000000800 */
[----:B------:R-:W-:Y:S01]  /*5d20*/  SHF.L.U32 R18, R25, 0x10, RZ ;  /* 0x0000001019127819 */ /* 0x000fe200000006ff */
[----:B------:R-:W-:Y:S01]  /*5d30*/  FMUL.FTZ R4, R15, -1.4426950216293334961 ;  /* 0xbfb8aa3b0f047820 */ /* 0x000fe20000410000 */
[----:B------:R-:W-:Y:S01]  /*5d40*/  PRMT R27, R26, 0x7632, R27 ;  /* 0x000076321a1b7816 */ /* 0x000fe2000000001b */
[----:B------:R-:W-:Y:S01]  /*5d50*/  FMUL.FTZ R5, R8, -1.4426950216293334961 ;  /* 0xbfb8aa3b08057820 */ /* 0x000fe20000410000 */
[----:B------:R-:W-:Y:S01]  /*5d60*/  SHF.L.U32 R13, R21, 0x10, RZ ;  /* 0x00000010150d7819 */ /* 0x000fe200000006ff */
[----:B------:R-:W-:Y:S01]  /*5d70*/  FMUL.FTZ R10, R18, -1.4426950216293334961 ;  /* 0xbfb8aa3b120a7820 */ /* 0x000fe20000410000 */
[----:B------:R-:W-:Y:S01]  /*5d80*/  SHF.L.U32 R28, R26, 0x10, RZ ;  /* 0x000000101a1c7819 */ /* 0x000fe200000006ff */
[----:B------:R1:W2:Y:S01]  /*5d90*/  MUFU.EX2 R16, R7 ;  /* 0x0000000700107308 */ /* 0x0002a20000000800 */
[----:B------:R-:W-:Y:S01]  /*5da0*/  PRMT R23, R23, 0x7632, R23 ;  /* 0x0000763217177816 */ /* 0x000fe20000000017 */
[----:B------:R-:W-:Y:S01]  /*5db0*/  FMUL.FTZ R14, R13, -1.4426950216293334961 ;  /* 0xbfb8aa3b0d0e7820 */ /* 0x000fe20000410000 */
[----:B------:R-:W-:Y:S01]  /*5dc0*/  PRMT R21, R21, 0x7632, R21 ;  /* 0x0000763215157816 */ /* 0x000fe20000000015 */
[----:B------:R-:W-:Y:S01]  /*5dd0*/  FMUL.FTZ R17, R28, -1.4426950216293334961 ;  /* 0xbfb8aa3b1c117820 */ /* 0x000fe20000410000 */
[----:B------:R-:W-:-:S02]  /*5de0*/  PRMT R24, R24, 0x7632, R24 ;  /* 0x0000763218187816 */ /* 0x000fc40000000018 */
[----:B------:R-:W-:Y:S01]  /*5df0*/  PRMT R25, R25, 0x7632, R25 ;  /* 0x0000763219197816 */ /* 0x000fe20000000019 */
[----:B------:R3:W4:Y:S01]  /*5e00*/  MUFU.EX2 R19, R10 ;  /* 0x0000000a00137308 */ /* 0x0007220000000800 */
[----:B------:R-:W-:Y:S01]  /*5e10*/  SHF.L.U32 R0, R20, 0x10, RZ ;  /* 0x0000001014007819 */ /* 0x000fe200000006ff */
[----:B0-----:R-:W-:Y:S01]  /*5e20*/  FADD.FTZ R32, R32, 1 ;  /* 0x3f80000020207421 */ /* 0x001fe20000010000 */
[----:B------:R-:W-:Y:S02]  /*5e30*/  SHF.L.U32 R22, R22, 0x10, RZ ;  /* 0x0000001016167819 */ /* 0x000fe400000006ff */
[----:B------:R-:W-:Y:S01]  /*5e40*/  PRMT R20, R20, 0x7632, R20 ;  /* 0x0000763214147816 */ /* 0x000fe20000000014 */
[----:B------:R-:W-:Y:S01]  /*5e50*/  FMUL.FTZ R12, R0, -1.4426950216293334961 ;  /* 0xbfb8aa3b000c7820 */ /* 0x000fe20000410000 */
[----:B------:R-:W-:Y:S01]  /*5e60*/  PRMT R30, R27, 0x7632, R30 ;  /* 0x000076321b1e7816 */ /* 0x000fe2000000001e */
[----:B-1----:R-:W-:Y:S01]  /*5e70*/  FMUL.FTZ R7, R22, -1.4426950216293334961 ;  /* 0xbfb8aa3b16077820 */ /* 0x002fe20000410000 */
[----:B------:R-:W-:Y:S01]  /*5e80*/  SHF.L.U32 R23, R23, 0x10, RZ ;  /* 0x0000001017177819 */ /* 0x000fe200000006ff */
[----:B------:R0:W1:Y:S01]  /*5e90*/  MUFU.EX2 R9, R5 ;  /* 0x0000000500097308 */ /* 0x0000620000000800 */
[----:B------:R-:W-:Y:S01]  /*5ea0*/  SHF.L.U32 R27, R27, 0x10, RZ ;  /* 0x000000101b1b7819 */ /* 0x000fe200000006ff */
[----:B--2---:R-:W-:Y:S01]  /*5eb0*/  FADD.FTZ R16, R16, 1 ;  /* 0x3f80000010107421 */ /* 0x004fe20000010000 */
[----:B------:R-:W-:Y:S01]  /*5ec0*/  SHF.L.U32 R21, R21, 0x10, RZ ;  /* 0x0000001015157819 */ /* 0x000fe200000006ff */
[----:B---3--:R-:W-:Y:S01]  /*5ed0*/  FMUL.FTZ R10, R23, -1.4426950216293334961 ;  /* 0xbfb8aa3b170a7820 */ /* 0x008fe20000410000 */
[----:B------:R-:W-:-:S02]  /*5ee0*/  SHF.L.U32 R24, R24, 0x10, RZ ;  /* 0x0000001018187819 */ /* 0x000fc400000006ff */
[----:B------:R-:W-:Y:S01]  /*5ef0*/  SHF.L.U32 R25, R25, 0x10, RZ ;  /* 0x0000001019197819 */ /* 0x000fe200000006ff */
[----:B------:R2:W3:Y:S01]  /*5f00*/  MUFU.EX2 R29, R17 ;  /* 0x00000011001d7308 */ /* 0x0004e20000000800 */
[----:B------:R-:W-:Y:S01]  /*5f10*/  SHF.L.U32 R20, R20, 0x10, RZ ;  /* 0x0000001014147819 */ /* 0x000fe200000006ff */
[----:B0-----:R-:W-:Y:S01]  /*5f20*/  FMUL.FTZ R5, R21, -1.4426950216293334961 ;  /* 0xbfb8aa3b15057820 */ /* 0x001fe20000410000 */
[----:B------:R-:W-:Y:S01]  /*5f30*/  SHF.L.U32 R33, R30, 0x10, RZ ;  /* 0x000000101e217819 */ /* 0x000fe200000006ff */
[----:B------:R-:W-:Y:S01]  /*5f40*/  FMUL.FTZ R30, R27, -1.4426950216293334961 ;  /* 0xbfb8aa3b1b1e7820 */ /* 0x000fe20000410000 */
[----:B------:R-:W-:Y:S01]  /*5f50*/  FMUL.FTZ R26, R25, -1.4426950216293334961 ;  /* 0xbfb8aa3b191a7820 */ /* 0x000fe20000410000 */
[----:B----4-:R-:W-:Y:S02]  /*5f60*/  FADD.FTZ R19, R19, 1 ;  /* 0x3f80000013137421 */ /* 0x010fe40000010000 */
[----:B------:R0:W4:Y:S01]  /*5f70*/  MUFU.EX2 R6, R4 ;  /* 0x0000000400067308 */ /* 0x0001220000000800 */
[----:B--2---:R-:W-:Y:S01]  /*5f80*/  FMUL.FTZ R17, R24, -1.4426950216293334961 ;  /* 0xbfb8aa3b18117820 */ /* 0x004fe20000410000 */
[----:B------:R-:W-:Y:S01]  /*5f90*/  FMUL.FTZ R34, R33, -1.4426950216293334961 ;  /* 0xbfb8aa3b21227820 */ /* 0x000fe20000410000 */
[----:B-1----:R-:W-:-:S05]  /*5fa0*/  FADD.FTZ R9, R9, 1 ;  /* 0x3f80000009097421 */ /* 0x002fca0000010000 */
[----:B------:R-:W1:Y:S01]  /*5fb0*/  MUFU.EX2 R7, R7 ;  /* 0x0000000700077308 */ /* 0x000e620000000800 */
[----:B0-----:R-:W-:Y:S01]  /*5fc0*/  FMUL.FTZ R4, R20, -1.4426950216293334961 ;  /* 0xbfb8aa3b14047820 */ /* 0x001fe20000410000 */
[----:B---3--:R-:W-:-:S06]  /*5fd0*/  FADD.FTZ R29, R29, 1 ;  /* 0x3f8000001d1d7421 */ /* 0x008fcc0000010000 */
[----:B------:R-:W0:Y:S01]  /*5fe0*/  MUFU.EX2 R10, R10 ;  /* 0x0000000a000a7308 */ /* 0x000e220000000800 */
[----:B----4-:R-:W-:-:S07]  /*5ff0*/  FADD.FTZ R6, R6, 1 ;  /* 0x3f80000006067421 */ /* 0x010fce0000010000 */
[----:B------:R-:W2:Y:S01]  /*6000*/  MUFU.EX2 R30, R30 ;  /* 0x0000001e001e7308 */ /* 0x000ea20000000800 */
[----:B-1----:R-:W-:-:S07]  /*6010*/  FADD.FTZ R7, R7, 1 ;  /* 0x3f80000007077421 */ /* 0x002fce0000010000 */
[----:B------:R-:W1:Y:S01]  /*6020*/  MUFU.EX2 R12, R12 ;  /* 0x0000000c000c7308 */ /* 0x000e620000000800 */
[----:B0-----:R-:W-:-:S07]  /*6030*/  FADD.FTZ R10, R10, 1 ;  /* 0x3f8000000a0a7421 */ /* 0x001fce0000010000 */
[----:B------:R-:W0:Y:S01]  /*6040*/  MUFU.EX2 R14, R14 ;  /* 0x0000000e000e7308 */ /* 0x000e220000000800 */
[----:B--2---:R-:W-:-:S07]  /*6050*/  FADD.FTZ R30, R30, 1 ;  /* 0x3f8000001e1e7421 */ /* 0x004fce0000010000 */
[----:B------:R-:W-:Y:S01]  /*6060*/  MUFU.EX2 R5, R5 ;  /* 0x0000000500057308 */ /* 0x000fe20000000800 */
[----:B-1----:R-:W-:-:S07]  /*6070*/  FADD.FTZ R12, R12, 1 ;  /* 0x3f8000000c0c7421 */ /* 0x002fce0000010000 */
[----:B------:R-:W1:Y:S01]  /*6080*/  MUFU.EX2 R17, R17 ;  /* 0x0000001100117308 */ /* 0x000e620000000800 */
[----:B0-----:R-:W-:-:S07]  /*6090*/  FADD.FTZ R14, R14, 1 ;  /* 0x3f8000000e0e7421 */ /* 0x001fce0000010000 */
[----:B------:R-:W0:Y:S08]  /*60a0*/  MUFU.EX2 R26, R26 ;  /* 0x0000001a001a7308 */ /* 0x000e300000000800 */
[----:B------:R-:W2:Y:S01]  /*60b0*/  MUFU.EX2 R4, R4 ;  /* 0x0000000400047308 */ /* 0x000ea20000000800 */
[----:B-1----:R-:W-:-:S07]  /*60c0*/  FADD.FTZ R17, R17, 1 ;  /* 0x3f80000011117421 */ /* 0x002fce0000010000 */
[----:B------:R-:W1:Y:S01]  /*60d0*/  MUFU.EX2 R34, R34 ;  /* 0x0000002200227308 */ /* 0x000e620000000800 */
[----:B0-----:R-:W-:-:S07]  /*60e0*/  FADD.FTZ R26, R26, 1 ;  /* 0x3f8000001a1a7421 */ /* 0x001fce0000010000 */
[----:B------:R0:W3:Y:S01]  /*60f0*/  MUFU.RCP R78, R6 ;  /* 0x00000006004e7308 */ /* 0x0000e20000001000 */
[----:B--2---:R-:W-:-:S07]  /*6100*/  FADD.FTZ R4, R4, 1 ;  /* 0x3f80000004047421 */ /* 0x004fce0000010000 */
[----:B------:R-:W2:Y:S01]  /*6110*/  MUFU.RCP R9, R9 ;  /* 0x0000000900097308 */ /* 0x000ea20000001000 */
[----:B0-----:R-:W-:Y:S01]  /*6120*/  FADD.FTZ R6, R5, 1 ;  /* 0x3f80000005067421 */ /* 0x001fe20000010000 */
[----:B-1----:R-:W-:-:S06]  /*6130*/  FADD.FTZ R34, R34, 1 ;  /* 0x3f80000022227421 */ /* 0x002fcc0000010000 */
[----:B------:R-:W0:Y:S01]  /*6140*/  MUFU.RCP R7, R7 ;  /* 0x0000000700077308 */ /* 0x000e220000001000 */
[----:B---3--:R-:W-:-:S07]  /*6150*/  FMUL.FTZ R15, R15, R78 ;  /* 0x0000004e0f0f7220 */ /* 0x008fce0000410000 */
[----:B------:R-:W1:Y:S01]  /*6160*/  MUFU.RCP R35, R12 ;  /* 0x0000000c00237308 */ /* 0x000e620000001000 */
[----:B--2---:R-:W-:-:S07]  /*6170*/  FMUL.FTZ R8, R8, R9 ;  /* 0x0000000908087220 */ /* 0x004fce0000410000 */
[----:B------:R-:W2:Y:S01]  /*6180*/  MUFU.RCP R16, R16 ;  /* 0x0000001000107308 */ /* 0x000ea20000001000 */
[----:B0-----:R-:W-:Y:S01]  /*6190*/  FMUL.FTZ R22, R22, R7 ;  /* 0x0000000716167220 */ /* 0x001fe20000410000 */
[----:B------:R-:W-:-:S03]  /*61a0*/  FMUL.FTZ R7, R8, R61 ;  /* 0x0000003d08077220 */ /* 0x000fc60000410000 */
[----:B------:R-:W-:-:S03]  /*61b0*/  FMUL.FTZ R71, R22, R71 ;  /* 0x0000004716477220 */ /* 0x000fc60000410000 */
[----:B------:R-:W0:Y:S01]  /*61c0*/  MUFU.RCP R29, R29 ;  /* 0x0000001d001d7308 */ /* 0x000e220000001000 */
[----:B-1----:R-:W-:-:S07]  /*61d0*/  FMUL.FTZ R5, R0, R35 ;  /* 0x0000002300057220 */ /* 0x002fce0000410000 */
[----:B------:R-:W1:Y:S01]  /*61e0*/  MUFU.RCP R10, R10 ;  /* 0x0000000a000a7308 */ /* 0x000e620000001000 */
[----:B--2---:R-:W-:-:S04]  /*61f0*/  FMUL.FTZ R8, R11, R16 ;  /* 0x000000100b087220 */ /* 0x004fc80000410000 */
[----:B------:R-:W-:-:S03]  /*6200*/  FMUL.FTZ R8, R8, R65 ;  /* 0x0000004108087220 */ /* 0x000fc60000410000 */
[----:B------:R-:W2:Y:S01]  /*6210*/  MUFU.RCP R30, R30 ;  /* 0x0000001e001e7308 */ /* 0x000ea20000001000 */
[----:B0-----:R-:W-:-:S04]  /*6220*/  FMUL.FTZ R28, R28, R29 ;  /* 0x0000001d1c1c7220 */ /* 0x001fc80000410000 */
[----:B------:R-:W-:-:S03]  /*6230*/  FMUL.FTZ R28, R28, R67 ;  /* 0x000000431c1c7220 */ /* 0x000fc60000410000 */
[----:B------:R-:W0:Y:S01]  /*6240*/  MUFU.RCP R14, R14 ;  /* 0x0000000e000e7308 */ /* 0x000e220000001000 */
[----:B-1----:R-:W-:-:S04]  /*6250*/  FMUL.FTZ R23, R23, R10 ;  /* 0x0000000a17177220 */ /* 0x002fc80000410000 */
[----:B------:R-:W-:-:S03]  /*6260*/  FMUL.FTZ R72, R23, R72 ;  /* 0x0000004817487220 */ /* 0x000fc60000410000 */
[----:B------:R-:W1:Y:S01]  /*6270*/  MUFU.RCP R19, R19 ;  /* 0x0000001300137308 */ /* 0x000e620000001000 */
[----:B--2---:R-:W-:Y:S01]  /*6280*/  FMUL.FTZ R27, R27, R30 ;  /* 0x0000001e1b1b7220 */ /* 0x004fe20000410000 */
[----:B------:R-:W-:-:S03]  /*6290*/  F2FP.BF16.F32.PACK_AB R7, R72, R7 ;  /* 0x000000074807723e */ /* 0x000fc600000010ff */
[----:B------:R-:W-:-:S03]  /*62a0*/  FMUL.FTZ R27, R27, R76 ;  /* 0x0000004c1b1b7220 */ /* 0x000fc60000410000 */
[----:B------:R-:W2:Y:S01]  /*62b0*/  MUFU.RCP R32, R32 ;  /* 0x0000002000207308 */ /* 0x000ea20000001000 */
[----:B0-----:R-:W-:Y:S01]  /*62c0*/  FMUL.FTZ R0, R13, R14 ;  /* 0x0000000e0d007220 */ /* 0x001fe20000410000 */
[----:B------:R-:W-:-:S03]  /*62d0*/  F2FP.BF16.F32.PACK_AB R30, R27, R28 ;  /* 0x0000001c1b1e723e */ /* 0x000fc600000010ff */
[----:B------:R-:W-:-:S03]  /*62e0*/  FMUL.FTZ R0, R0, R63 ;  /* 0x0000003f00007220 */ /* 0x000fc60000410000 */
[----:B------:R0:W3:Y:S01]  /*62f0*/  MUFU.RCP R77, R4 ;  /* 0x00000004004d7308 */ /* 0x0000e20000001000 */
[----:B-1----:R-:W-:Y:S02]  /*6300*/  FMUL.FTZ R11, R18, R19 ;  /* 0x00000013120b7220 */ /* 0x002fe40000410000 */
[----:B------:R-:W1:Y:S02]  /*6310*/  LDC.64 R18, c[0x0][0x438] ;  /* 0x00010e00ff127b82 */ /* 0x000e640000000a00 */
[----:B------:R-:W-:-:S03]  /*6320*/  FMUL.FTZ R11, R11, R66 ;  /* 0x000000420b0b7220 */ /* 0x000fc60000410000 */
[----:B------:R-:W4:Y:S01]  /*6330*/  MUFU.RCP R6, R6 ;  /* 0x0000000600067308 */ /* 0x000f220000001000 */
[----:B--2---:R-:W-:Y:S01]  /*6340*/  FMUL.FTZ R31, R31, R32 ;  /* 0x000000201f1f7220 */ /* 0x004fe20000410000 */
[----:B0-----:R-:W-:-:S03]  /*6350*/  FMUL.FTZ R4, R5, R64 ;  /* 0x0000004005047220 */ /* 0x001fc60000410000 */
[----:B------:R-:W-:-:S03]  /*6360*/  FMUL.FTZ R31, R31, R68 ;  /* 0x000000441f1f7220 */ /* 0x000fc60000410000 */
[----:B------:R-:W0:Y:S01]  /*6370*/  MUFU.RCP R17, R17 ;  /* 0x0000001100117308 */ /* 0x000e220000001000 */
[----:B---3--:R-:W-:-:S04]  /*6380*/  FMUL.FTZ R20, R20, R77 ;  /* 0x0000004d14147220 */ /* 0x008fc80000410000 */
[----:B------:R-:W-:-:S03]  /*6390*/  FMUL.FTZ R69, R20, R69 ;  /* 0x0000004514457220 */ /* 0x000fc60000410000 */
[----:B------:R-:W2:Y:S01]  /*63a0*/  MUFU.RCP R26, R26 ;  /* 0x0000001a001a7308 */ /* 0x000ea20000001000 */
[----:B----4-:R-:W-:Y:S01]  /*63b0*/  FMUL.FTZ R21, R21, R6 ;  /* 0x0000000615157220 */ /* 0x010fe20000410000 */
[----:B------:R-:W-:Y:S01]  /*63c0*/  FMUL.FTZ R6, R15, R62 ;  /* 0x0000003e0f067220 */ /* 0x000fe20000410000 */
[----:B------:R-:W-:Y:S02]  /*63d0*/  F2FP.BF16.F32.PACK_AB R4, R69, R4 ;  /* 0x000000044504723e */ /* 0x000fe400000010ff */
[----:B------:R-:W-:Y:S02]  /*63e0*/  FMUL.FTZ R5, R21, R70 ;  /* 0x0000004615057220 */ /* 0x000fe40000410000 */
[----:B------:R-:W-:Y:S01]  /*63f0*/  F2FP.BF16.F32.PACK_AB R6, R71, R6 ;  /* 0x000000064706723e */ /* 0x000fe200000010ff */
[----:B------:R-:W3:Y:S01]  /*6400*/  MUFU.RCP R12, R34 ;  /* 0x00000022000c7308 */ /* 0x000ee20000001000 */
[----:B0-----:R-:W-:Y:S01]  /*6410*/  FMUL.FTZ R9, R24, R17 ;  /* 0x0000001118097220 */ /* 0x001fe20000410000 */
[----:B------:R-:W-:Y:S01]  /*6420*/  F2FP.BF16.F32.PACK_AB R5, R5, R0 ;  /* 0x000000000505723e */ /* 0x000fe200000010ff */
[----:B------:R-:W-:Y:S02]  /*6430*/  BAR.SYNC.DEFER_BLOCKING 0x0 ;  /* 0x0000000000007b1d */ /* 0x000fe40000010000 */
[----:B------:R-:W-:Y:S01]  /*6440*/  FMUL.FTZ R9, R9, R74 ;  /* 0x0000004a09097220 */ /* 0x000fe20000410000 */
[----:B--2---:R-:W-:-:S05]  /*6450*/  FMUL.FTZ R10, R25, R26 ;  /* 0x0000001a190a7220 */ /* 0x004fca0000410000 */
[----:B------:R-:W0:Y:S01]  /*6460*/  LDC.64 R16, c[0x0][0x430] ;  /* 0x00010c00ff107b82 */ /* 0x000e220000000a00 */
[----:B------:R-:W-:Y:S01]  /*6470*/  F2FP.BF16.F32.PACK_AB R28, R9, R8 ;  /* 0x00000008091c723e */ /* 0x000fe200000010ff */
[----:B------:R-:W-:Y:S01]  /*6480*/  FMUL.FTZ R10, R10, R73 ;  /* 0x000000490a0a7220 */ /* 0x000fe20000410000 */
[----:B---3--:R-:W-:-:S04]  /*6490*/  FMUL.FTZ R12, R33, R12 ;  /* 0x0000000c210c7220 */ /* 0x008fc80000410000 */
[----:B------:R-:W-:Y:S01]  /*64a0*/  F2FP.BF16.F32.PACK_AB R29, R10, R11 ;  /* 0x0000000b0a1d723e */ /* 0x000fe200000010ff */
[----:B------:R-:W2:Y:S01]  /*64b0*/  LDC.64 R20, c[0x0][0x490] ;  /* 0x00012400ff147b82 */ /* 0x000ea20000000a00 */
[----:B------:R-:W-:-:S05]  /*64c0*/  FMUL.FTZ R12, R12, R75 ;  /* 0x0000004b0c0c7220 */ /* 0x000fca0000410000 */
[----:B------:R-:W-:Y:S01]  /*64d0*/  F2FP.BF16.F32.PACK_AB R31, R12, R31 ;  /* 0x0000001f0c1f723e */ /* 0x000fe200000010ff */
[----:B------:R2:W-:Y:S04]  /*64e0*/  STS.128 [R36], R4 ;  /* 0x0000000424007388 */ /* 0x0005e80000000c00 */
[----:B------:R-:W-:Y:S01]  /*64f0*/  STS.128 [R36+0x10], R28 ;  /* 0x0000101c24007388 */ /* 0x000fe20000000c00 */
[----:B------:R-:W-:-:S03]  /*6500*/  NOP ;  /* 0x0000000000007918 */ /* 0x000fc60000000000 */
[----:B------:R-:W3:Y:S01]  /*6510*/  LDS.128 R8, [R37] ;  /* 0x0000000025087984 */ /* 0x000ee20000000c00 */
[----:B0-----:R-:W-:-:S03]  /*6520*/  IMAD.WIDE.U32 R2, R16, UR18, R2 ;  /* 0x0000001210027c25 */ /* 0x001fc6000f8e0002 */
[----:B------:R-:W0:Y:S01]  /*6530*/  LDS.128 R12, [R37+0x200] ;  /* 0x00020000250c7984 */ /* 0x000e220000000c00 */
[----:B------:R-:W-:Y:S02]  /*6540*/  IMAD R3, R17, UR18, R3 ;  /* 0x0000001211037c24 */ /* 0x000fe4000f8e0203 */
[----:B-1----:R-:W-:-:S04]  /*6550*/  IMAD.WIDE.U32 R2, R56, R18, R2 ;  /* 0x0000001238027225 */ /* 0x002fc800078e0002 */
[----:B------:R-:W-:Y:S01]  /*6560*/  IMAD R0, R56, R19, R3 ;  /* 0x0000001338007224 */ /* 0x000fe200078e0203 */
[----:B--2---:R-:W-:-:S04]  /*6570*/  LEA R4, P0, R2, R20, 0x1 ;  /* 0x0000001402047211 */ /* 0x004fc800078008ff */
[----:B------:R-:W-:Y:S02]  /*6580*/  LEA.HI.X R5, R2, R21, R0, 0x1, P0 ;  /* 0x0000001502057211 */ /* 0x000fe400000f0c00 */
[----:B------:R-:W-:Y:S01]  /*6590*/  ISETP.GE.AND P0, PT, R43, UR4, PT ;  /* 0x000000042b007c0c */ /* 0x000fe2000bf06270 */
[----:B------:R-:W-:-:S05]  /*65a0*/  IMAD.WIDE.U32 R2, R38, 0x10, R4 ;  /* 0x0000001026027825 */ /* 0x000fca00078e0004 */
[----:B---3--:R1:W-:Y:S04]  /*65b0*/  STG.E.128 desc[UR16][R2.64], R8 ;  /* 0x0000000802007986 */ /* 0x0083e8000c101d10 */
[----:B0-----:R1:W-:Y:S03]  /*65c0*/  STG.E.128 desc[UR16][R2.64+0x200], R12 ;  /* 0x0002000c02007986 */ /* 0x0013e6000c101d10 */
[----:B------:R-:W-:Y:S05]  /*65d0*/  @!P0 BRA `(.L_x_408) ;  /* 0xffffff9c00c08947 */ /* 0x000fea000383ffff */
[----:B------:R-:W-:Y:S05]  /*65e0*/  EXIT ;  /* 0x000000000000794d */ /* 0x000fea0003800000 */
.L_x_409:
        /* <DEDUP_REMOVED lines=9> */
.L_x_5007:


//--------------------- .text._Z25selective_scan_fwd_kernelI32Selective_Scan_fwd_kernel_traitsILi128ELi16ELi1ELb1ELb0ELb1ELb0EN3c108BFloat16ENS1_7complexIfEEEEv13SSMParamsBase --------------------------
	.section	.text._Z25selective_scan_fwd_kernelI32Selective_Scan_fwd_kernel_traitsILi128ELi16ELi1ELb1ELb0ELb1ELb0EN3c108BFloat16ENS1_7complexIfEEEEv13SSMParamsBase,"ax",@progbits
	.align	128
        .global         _Z25selective_scan_fwd_kernelI32Selective_Scan_fwd_kernel_traitsILi128ELi16ELi1ELb1ELb0ELb1ELb0EN3c108BFloat16ENS1_7complexIfEEEEv13SSMParamsBase
        .type           _Z25selective_scan_fwd_kernelI32Selective_Scan_fwd_kernel_traitsILi128ELi16ELi1ELb1ELb0ELb1ELb0EN3c108BFloat16ENS1_7complexIfEEEEv13SSMParamsBase,@function
        .size           _Z25selective_scan_fwd_kernelI32Selective_Scan_fwd_kernel_traitsILi128ELi16ELi1ELb1ELb0ELb1ELb0EN3c108BFloat16ENS1_7complexIfEEEEv13SSMParamsBase,(.L_x_5008 - _Z25selective_scan_fwd_kernelI32Selective_Scan_fwd_kernel_traitsILi128ELi16ELi1ELb1ELb0ELb1ELb0EN3c108BFloat16ENS1_7complexIfEEEEv13SSMParamsBase)
        .other          _Z25selective_scan_fwd_kernelI32Selective_Scan_fwd_kernel_traitsILi128ELi16ELi1ELb1ELb0ELb1ELb0EN3c108BFloat16ENS1_7complexIfEEEEv13SSMParamsBase,@"STO_CUDA_ENTRY STV_DEFAULT"
_Z25selective_scan_fwd_kernelI32Selective_Scan_fwd_kernel_traitsILi128ELi16ELi1ELb1ELb0ELb1ELb0EN3c108BFloat16ENS1_7complexIfEEEEv13SSMParamsBase:
.text._Z25selective_scan_fwd_kernelI32Selective_Scan_fwd_kernel_traitsILi128ELi16ELi1ELb1ELb0ELb1ELb0EN3c108BFloat16ENS1_7complexIfEEEEv13SSMParamsBase:
[----:B------:R-:W-:Y:S01]  /*0000*/  LDC R1, c[0x0][0x37c] ;  /* 0x0000df00ff017b82 */ /* 0x000fe20000000800 */
[----:B------:R-:W0:Y:S07]  /*0010*/  LDCU.64 UR8, c[0x0][0x470] ;  /* 0x00008e00ff0877ac */ /* 0x000e2e0008000a00 */
[----:B------:R-:W1:Y:S01]  /*0020*/  S2UR UR25, SR_CTAID.Y ;  /* 0x00000000001979c3 */ /* 0x000e620000002600 */
[----:B------:R-:W-:Y:S01]  /*0030*/  MOV R83, RZ ;  /* 0x000000ff00537202 */ /* 0x000fe20000000f00 */
[----:B------:R-:W-:Y:S01]  /*0040*/  HFMA2 R85, -RZ, RZ, 0, 0 ;  /* 0x00000000ff557431 */ /* 0x000fe200000001ff */
[----:B------:R-:W2:Y:S01]  /*0050*/  LDCU.64 UR22, c[0x0][0x358] ;  /* 0x00006b00ff1677ac */ /* 0x000ea20008000a00 */
[----:B------:R-:W3:Y:S01]  /*0060*/  LDCU UR26, c[0x0][0x398] ;  /* 0x00007300ff1a77ac */ /* 0x000ee20008000800 */
[----:B------:R-:W4:Y:S03]  /*0070*/  LDCU.128 UR4, c[0x0][0x450] ;  /* 0x00008a00ff0477ac */ /* 0x000f260008000c00 */
[----:B------:R-:W2:Y:S01]  /*0080*/  S2UR UR30, SR_CTAID.X ;  /* 0x00000000001e79c3 */ /* 0x000ea20000002500 */
[----:B------:R-:W2:Y:S01]  /*0090*/  LDCU.64 UR16, c[0x0][0x3d0] ;  /* 0x00007a00ff1077ac */ /* 0x000ea20008000a00 */
[----:B0-----:R-:W-:-:S06]  /*00a0*/  UISETP.NE.U32.AND UP0, UPT, UR8, URZ, UPT ;  /* 0x000000ff0800728c */ /* 0x001fcc000bf05070 */
[----:B------:R-:W0:Y:S01]  /*00b0*/  LDC R81, c[0x0][0x394] ;  /* 0x0000e500ff517b82 */ /* 0x000e220000000800 */
[----:B------:R-:W0:Y:S01]  /*00c0*/  LDCU.128 UR12, c[0x0][0x400] ;  /* 0x00008000ff0c77ac */ /* 0x000e220008000c00 */
[----:B------:R-:W-:Y:S01]  /*00d0*/  UISETP.NE.AND.EX UP0, UPT, UR9, URZ, UPT, UP0 ;  /* 0x000000ff0900728c */ /* 0x000fe2000bf05300 */
[----:B---3--:R-:W-:Y:S01]  /*00e0*/  MOV R0, UR26 ;  /* 0x0000001a00007c02 */ /* 0x008fe20008000f00 */
[----:B------:R-:W3:Y:S04]  /*00f0*/  LDCU UR31, c[0x0][0x384] ;  /* 0x00007080ff1f77ac */ /* 0x000ee80008000800 */
[----:B------:R-:W-:Y:S01]  /*0100*/  PLOP3.LUT P1, PT, PT, PT, UP0, 0x80, 0x8 ;  /* 0x000000000008781c */ /* 0x000fe20003f2f008 */
[----:B----4-:R-:W-:Y:S01]  /*0110*/  UISETP.NE.U32.AND UP1, UPT, UR6, URZ, UPT ;  /* 0x000000ff0600728c */ /* 0x010fe2000bf25070 */
[----:B------:R-:W4:Y:S03]  /*0120*/  LDCU.64 UR32, c[0x0][0x3e8] ;  /* 0x00007d00ff2077ac */ /* 0x000f260008000a00 */
[----:B-1----:R-:W-:Y:S01]  /*0130*/  @UP0 ULEA UR8, UP3, UR25, UR8, 0x2 ;  /* 0x0000000819080291 */ /* 0x002fe2000f8610ff */
[----:B------:R-:W-:Y:S01]  /*0140*/  IABS R9, R0 ;  /* 0x0000000000097213 */ /* 0x000fe20000000000 */
[----:B------:R-:W-:-:S02]  /*0150*/  UISETP.NE.AND.EX UP1, UPT, UR7, URZ, UPT, UP1 ;  /* 0x000000ff0700728c */ /* 0x000fc4000bf25310 */
[----:B------:R-:W-:Y:S02]  /*0160*/  @UP0 ULEA.HI.X UR9, UR25, UR9, URZ, 0x2, UP3 ;  /* 0x0000000919090291 */ /* 0x000fe400098f14ff */
[----:B------:R-:W-:Y:S01]  /*0170*/  MOV R4, UR8 ;  /* 0x0000000800047c02 */ /* 0x000fe20008000f00 */
[----:B------:R-:W1:Y:S01]  /*0180*/  I2F.RP R0, R9 ;  /* 0x0000000900007306 */ /* 0x000e620000209400 */
[----:B------:R-:W-:Y:S02]  /*0190*/  PLOP3.LUT P0, PT, PT, PT, UP1, 0x80, 0x8 ;  /* 0x000000000008781c */ /* 0x000fe40003f0f018 */
[----:B------:R-:W-:-:S03]  /*01a0*/  MOV R5, UR9 ;  /* 0x0000000900057c02 */ /* 0x000fc60008000f00 */
[----:B------:R-:W-:Y:S02]  /*01b0*/  @UP1 ULEA UR6, UP2, UR25, UR6, 0x2 ;  /* 0x0000000619061291 */ /* 0x000fe4000f8410ff */
[----:B--2---:R-:W5:Y:S02]  /*01c0*/  @P1 LDG.E R83, desc[UR22][R4.64] ;  /* 0x0000001604531981 */ /* 0x004f64000c1e1900 */
[----:B------:R-:W-:Y:S02]  /*01d0*/  @UP1 ULEA.HI.X UR7, UR25, UR7, URZ, 0x2, UP2 ;  /* 0x0000000719071291 */ /* 0x000fe400090f14ff */
[----:B------:R-:W-:Y:S01]  /*01e0*/  MOV R2, UR6 ;  /* 0x0000000600027c02 */ /* 0x000fe20008000f00 */
[----:B-1----:R-:W1:Y:S03]  /*01f0*/  MUFU.RCP R0, R0 ;  /* 0x0000000000007308 */ /* 0x002e660000001000 */
[----:B------:R-:W-:-:S05]  /*0200*/  MOV R3, UR7 ;  /* 0x0000000700037c02 */ /* 0x000fca0008000f00 */
[----:B------:R2:W5:Y:S01]  /*0210*/  @P0 LDG.E R85, desc[UR22][R2.64] ;  /* 0x0000001602550981 */ /* 0x000562000c1e1900 */
[----:B-1----:R-:W-:-:S04]  /*0220*/  IADD3 R6, PT, PT, R0, 0xffffffe, RZ ;  /* 0x0ffffffe00067810 */ /* 0x002fc80007ffe0ff */
[----:B------:R1:W3:Y:S02]  /*0230*/  F2I.FTZ.U32.TRUNC.NTZ R7, R6 ;  /* 0x0000000600077305 */ /* 0x0002e4000021f000 */
[----:B-1----:R-:W-:Y:S01]  /*0240*/  HFMA2 R6, -RZ, RZ, 0, 0 ;  /* 0x00000000ff067431 */ /* 0x002fe200000001ff */
[----:B---3--:R-:W-:-:S04]  /*0250*/  R2UR UR7, R7 ;  /* 0x00000000070772ca */ /* 0x008fc800000e0000 */
[----:B------:R-:W-:Y:S02]  /*0260*/  R2UR UR6, R6 ;  /* 0x00000000060672ca */ /* 0x000fe400000e0000 */
[----:B--2---:R-:W-:-:S05]  /*0270*/  IADD3 R2, PT, PT, RZ, -R7, RZ ;  /* 0x80000007ff027210 */ /* 0x004fca0007ffe0ff */
[----:B------:R-:W-:Y:S01]  /*0280*/  IMAD R3, R2, R9, RZ ;  /* 0x0000000902037224 */ /* 0x000fe200078e02ff */
[----:B------:R-:W-:-:S05]  /*0290*/  IABS R2, UR25 ;  /* 0x0000001900027c13 */ /* 0x000fca0008000000 */
[----:B------:R-:W-:Y:S01]  /*02a0*/  IMAD.HI.U32 R3, R7, R3, UR6 ;  /* 0x0000000607037e27 */ /* 0x000fe2000f8e0003 */
[----:B------:R-:W-:-:S04]  /*02b0*/  R2UR UR8, R2 ;  /* 0x00000000020872ca */ /* 0x000fc800000e0000 */
[----:B------:R-:W-:-:S13]  /*02c0*/  R2UR UR6, R3 ;  /* 0x00000000030672ca */ /* 0x000fda00000e0000 */
[----:B------:R-:W-:-:S07]  /*02d0*/  UIMAD.WIDE.U32 UR6, UR6, UR8, URZ ;  /* 0x00000008060672a5 */ /* 0x000fce000f8e00ff */
[----:B------:R-:W-:Y:S02]  /*02e0*/  UMOV UR20, UR7 ;  /* 0x0000000700147c82 */ /* 0x000fe40008000000 */
[----:B------:R-:W-:-:S05]  /*02f0*/  IADD3 R0, PT, PT, RZ, -UR20, RZ ;  /* 0x80000014ff007c10 */ /* 0x000fca000fffe0ff */
[C---:B------:R-:W-:Y:S01]  /*0300*/  IMAD R0, R9.reuse, R0, UR8 ;  /* 0x0000000809007e24 */ /* 0x040fe2000f8e0200 */
[----:B------:R-:W1:Y:S04]  /*0310*/  LDCU.128 UR8, c[0x0][0x3f0] ;  /* 0x00007e00ff0877ac */ /* 0x000e680008000c00 */
[----:B------:R-:W-:-:S13]  /*0320*/  ISETP.GT.U32.AND P0, PT, R9, R0, PT ;  /* 0x000000000900720c */ /* 0x000fda0003f04070 */
[----:B------:R-:W-:Y:S01]  /*0330*/  VOTEU.ANY UP1, P0 ;  /* 0x0000000000ff7886 */ /* 0x000fe20000020100 */
[----:B------:R-:W-:-:S13]  /*0340*/  PLOP3.LUT P0, PT, PT, PT, UP1, 0x80, 0x8 ;  /* 0x000000000008781c */ /* 0x000fda0003f0f018 */
[----:B------:R-:W-:-:S04]  /*0350*/  @!P0 IADD3 R0, PT, PT, R0, -R9, RZ ;  /* 0x8000000900008210 */ /* 0x000fc80007ffe0ff */
[----:B------:R-:W-:Y:S01]  /*0360*/  ISETP.GE.U32.AND P0, PT, R0, R9, PT ;  /* 0x000000090000720c */ /* 0x000fe20003f06070 */
[----:B-1----:R-:W-:Y:S02]  /*0370*/  UIMAD.WIDE.U32 UR6, UR30, UR8, URZ ;  /* 0x000000081e0672a5 */ /* 0x002fe4000f8e00ff */
[----:B------:R-:W-:Y:S02]  /*0380*/  ULOP3.LUT UR8, UR25, UR26, URZ, 0x3c, !UPT ;  /* 0x0000001a19087292 */ /* 0x000fe4000f8e3cff */
[----:B------:R-:W-:Y:S02]  /*0390*/  UIMAD.WIDE.U32 UR18, UR30, UR16, URZ ;  /* 0x000000101e1272a5 */ /* 0x000fe4000f8e00ff */
[----:B------:R-:W-:Y:S02]  /*03a0*/  @!UP1 UIADD3 UR20, UPT, UPT, UR20, 0x1, URZ ;  /* 0x0000000114149890 */ /* 0x000fe4000fffe0ff */
[----:B------:R-:W-:-:S04]  /*03b0*/  UISETP.GE.AND UP1, UPT, UR8, URZ, UPT ;  /* 0x000000ff0800728c */ /* 0x000fc8000bf26270 */
[----:B------:R-:W-:Y:S01]  /*03c0*/  VOTEU.ANY UP0, P0 ;  /* 0x0000000000ff7886 */ /* 0x000fe20000000100 */
[----:B0-----:R-:W-:Y:S01]  /*03d0*/  ISETP.GE.AND P0, PT, R81, 0x1, PT ;  /* 0x000000015100780c */ /* 0x001fe20003f06270 */
[----:B------:R-:W-:Y:S02]  /*03e0*/  UIMAD UR21, UR30, UR17, UR19 ;  /* 0x000000111e1572a4 */ /* 0x000fe4000f8e0213 */
[----:B------:R-:W-:Y:S02]  /*03f0*/  UIMAD UR7, UR30, UR9, UR7 ;  /* 0x000000091e0772a4 */ /* 0x000fe4000f8e0207 */
[----:B------:R-:W-:Y:S02]  /*0400*/  UIMAD.WIDE.U32 UR16, UR30, UR12, URZ ;  /* 0x0000000c1e1072a5 */ /* 0x000fe4000f8e00ff */
[----:B------:R-:W-:Y:S02]  /*0410*/  UIMAD.WIDE.U32 UR6, UR25, UR10, UR6 ;  /* 0x0000000a190672a5 */ /* 0x000fe4000f8e0006 */
[----:B------:R-:W-:-:S02]  /*0420*/  UIMAD UR13, UR30, UR13, UR17 ;  /* 0x0000000d1e0d72a4 */ /* 0x000fc4000f8e0211 */
[----:B------:R-:W-:Y:S01]  /*0430*/  @UP0 UIADD3 UR20, UPT, UPT, UR20, 0x1, URZ ;  /* 0x0000000114140890 */ /* 0x000fe2000fffe0ff */
[----:B------:R-:W-:Y:S01]  /*0440*/  UMOV UR12, UR16 ;  /* 0x00000010000c7c82 */ /* 0x000fe20008000000 */
[----:B------:R-:W-:Y:S01]  /*0450*/  UIMAD UR24, UR25, UR11, UR7 ;  /* 0x0000000b191872a4 */ /* 0x000fe2000f8e0207 */
[----:B------:R-:W0:Y:S01]  /*0460*/  LDCU.128 UR8, c[0x0][0x460] ;  /* 0x00008c00ff0877ac */ /* 0x000e220008000c00 */
[----:B------:R-:W-:Y:S02]  /*0470*/  UISETP.NE.AND UP0, UPT, UR26, URZ, UPT ;  /* 0x000000ff1a00728c */ /* 0x000fe4000bf05270 */
[----:B------:R-:W-:Y:S02]  /*0480*/  UIMAD.WIDE.U32 UR12, UR25, UR14, UR12 ;  /* 0x0000000e190c72a5 */ /* 0x000fe4000f8e000c */
[----:B------:R-:W-:Y:S01]  /*0490*/  @!UP1 UIADD3 UR20, UPT, UPT, -UR20, URZ, URZ ;  /* 0x000000ff14149290 */ /* 0x000fe2000fffe1ff */
[----:B0---4-:R-:W-:Y:S11]  /*04a0*/  @!P0 EXIT ;  /* 0x000000000000894d */ /* 0x011ff60003800000 */
[----:B------:R-:W0:Y:S01]  /*04b0*/  S2R R128, SR_TID.X ;  /* 0x0000000000807919 */ /* 0x000e220000002100 */
[----:B------:R-:W-:Y:S01]  /*04c0*/  @!UP0 ULOP3.LUT UR20, URZ, UR26, URZ, 0x33, !UPT ;  /* 0x0000001aff148292 */ /* 0x000fe2000f8e33ff */
[----:B------:R-:W1:Y:S01]  /*04d0*/  LDCU.64 UR26, c[0x0][0x3a0] ;  /* 0x00007400ff1a77ac */ /* 0x000e620008000a00 */
[----:B------:R-:W2:Y:S01]  /*04e0*/  LDCU.64 UR28, c[0x0][0x3b8] ;  /* 0x00007700ff1c77ac */ /* 0x000ea20008000a00 */
[----:B------:R-:W3:Y:S01]  /*04f0*/  LDCU UR34, c[0x0][0x38c] ;  /* 0x00007180ff2277ac */ /* 0x000ee20008000800 */
[----:B------:R-:W-:Y:S02]  /*0500*/  USHF.R.S32.HI UR7, URZ, 0x1f, UR20 ;  /* 0x0000001fff077899 */ /* 0x000fe40008011414 */
[----:B------:R-:W-:Y:S02]  /*0510*/  UIMAD UR17, UR25, UR15, UR13 ;  /* 0x0000000f191172a4 */ /* 0x000fe4000f8e020d */
[----:B------:R-:W-:Y:S01]  /*0520*/  UIMAD UR7, UR7, UR32, URZ ;  /* 0x00000020070772a4 */ /* 0x000fe2000f8e02ff */
[----:B------:R-:W-:Y:S01]  /*0530*/  UMOV UR14, UR18 ;  /* 0x00000012000e7c82 */ /* 0x000fe20008000000 */
[----:B------:R-:W-:Y:S01]  /*0540*/  UMOV UR15, UR21 ;  /* 0x00000015000f7c82 */ /* 0x000fe20008000000 */
[----:B------:R-:W-:-:S02]  /*0550*/  UIMAD UR13, UR30, UR31, UR25 ;  /* 0x0000001f1e0d72a4 */ /* 0x000fc4000f8e0219 */
[----:B------:R-:W-:Y:S02]  /*0560*/  UIMAD.WIDE.U32 UR14, UR20, UR32, UR14 ;  /* 0x00000020140e72a5 */ /* 0x000fe4000f8e000e */
[----:B------:R-:W-:Y:S02]  /*0570*/  ULEA UR16, UP1, UR12, UR10, 0x1 ;  /* 0x0000000a0c107291 */ /* 0x000fe4000f8208ff */
[----:B------:R-:W-:Y:S01]  /*0580*/  UIMAD UR7, UR20, UR33, UR7 ;  /* 0x00000021140772a4 */ /* 0x000fe2000f8e0207 */
[----:B------:R-:W-:Y:S01]  /*0590*/  IMAD R81, R81, UR13, RZ ;  /* 0x0000000d51517c24 */ /* 0x000fe2000f8e02ff */
[----:B------:R-:W-:Y:S01]  /*05a0*/  ULEA UR19, UP0, UR6, UR8, 0x1 ;  /* 0x0000000806137291 */ /* 0x000fe2000f8008ff */
[----:B0-----:R-:W-:Y:S01]  /*05b0*/  LOP3.LUT R108, R128, 0x3e0, RZ, 0xc0, !PT ;  /* 0x000003e0806c7812 */ /* 0x001fe200078ec0ff */
[----:B------:R-:W-:Y:S01]  /*05c0*/  ULEA UR10, UP2, UR14, UR4, 0x1 ;  /* 0x000000040e0a7291 */ /* 0x000fe2000f8408ff */
[----:B---3--:R-:W-:Y:S01]  /*05d0*/  IMAD R81, R81, UR34, RZ ;  /* 0x0000002251517c24 */ /* 0x008fe2000f8e02ff */
[----:B------:R-:W-:Y:S01]  /*05e0*/  ULEA.HI.X UR11, UR12, UR11, UR17, 0x1, UP1 ;  /* 0x0000000b0c0b7291 */ /* 0x000fe200088f0c11 */
[----:B------:R-:W-:Y:S01]  /*05f0*/  SHF.R.U32.HI R79, RZ, 0x5, R128 ;  /* 0x00000005ff4f7819 */ /* 0x000fe20000011680 */
[----:B------:R-:W-:-:S02]  /*0600*/  UIADD3 UR4, UPT, UPT, UR15, UR7, URZ ;  /* 0x000000070f047290 */ /* 0x000fc4000fffe0ff */
[----:B------:R-:W-:Y:S02]  /*0610*/  ULEA.HI.X UR20, UR6, UR9, UR24, 0x1, UP0 ;  /* 0x0000000906147291 */ /* 0x000fe400080f0c18 */
[----:B-1----:R-:W-:Y:S02]  /*0620*/  UIMAD.WIDE.U32 UR6, UR25, UR26, URZ ;  /* 0x0000001a190672a5 */ /* 0x002fe4000f8e00ff */
[----:B--2---:R-:W-:Y:S02]  /*0630*/  UIMAD.WIDE.U32 UR8, UR25, UR28, URZ ;  /* 0x0000001c190872a5 */ /* 0x004fe4000f8e00ff */
[----:B------:R-:W-:Y:S01]  /*0640*/  ULEA.HI.X UR12, UR14, UR5, UR4, 0x1, UP2 ;  /* 0x000000050e0c7291 */ /* 0x000fe200090f0c04 */
[----:B------:R-:W-:Y:S02]  /*0650*/  UMOV UR13, UR16 ;  /* 0x00000010000d7c82 */ /* 0x000fe40008000000 */
[----:B------:R-:W-:Y:S01]  /*0660*/  UMOV UR14, UR11 ;  /* 0x0000000b000e7c82 */ /* 0x000fe20008000000 */
[----:B------:R-:W-:-:S02]  /*0670*/  UIMAD UR18, UR25, UR27, UR7 ;  /* 0x0000001b191272a4 */ /* 0x000fc4000f8e0207 */
[----:B------:R-:W-:Y:S01]  /*0680*/  UIMAD UR17, UR25, UR29, UR9 ;  /* 0x0000001d191172a4 */ /* 0x000fe2000f8e0209 */
[----:B------:R-:W-:Y:S01]  /*0690*/  UMOV UR4, URZ ;  /* 0x000000ff00047c82 */ /* 0x000fe20008000000 */
[----:B------:R-:W-:Y:S01]  /*06a0*/  UMOV UR15, UR19 ;  /* 0x00000013000f7c82 */ /* 0x000fe20008000000 */
[----:B------:R-:W-:Y:S01]  /*06b0*/  UMOV UR16, UR20 ;  /* 0x0000001400107c82 */ /* 0x000fe20008000000 */
[----:B------:R-:W-:-:S08]  /*06c0*/  UMOV UR11, UR10 ;  /* 0x0000000a000b7c82 */ /* 0x000fd00008000000 */
.L_x_449:
[----:B------:R-:W-:Y:S01]  /*06d0*/  BAR.SYNC.DEFER_BLOCKING 0x0 ;  /* 0x0000000000007b1d */ /* 0x000fe20000010000 */
[----:B------:R-:W-:Y:S02]  /*06e0*/  LOP3.LUT R77, R128, 0x1f, RZ, 0xc0, !PT ;  /* 0x0000001f804d7812 */ /* 0x000fe400078ec0ff */
[----:B-1----:R-:W-:Y:S02]  /*06f0*/  MOV R2, UR15 ;  /* 0x0000000f00027c02 */ /* 0x002fe40008000f00 */
[----:B------:R-:W-:Y:S02]  /*0700*/  MOV R3, UR16 ;  /* 0x0000001000037c02 */ /* 0x000fe40008000f00 */
[----:B------:R-:W-:-:S05]  /*0710*/  LEA R7, R108, R77, 0x1 ;  /* 0x0000004d6c077211 */ /* 0x000fca00078e08ff */
[----:B------:R-:W-:-:S05]  /*0720*/  IMAD.WIDE.U32 R2, R7, 0x10, R2 ;  /* 0x0000001007027825 */ /* 0x000fca00078e0002 */
[----:B------:R-:W2:Y:S04]  /*0730*/  LDG.E.128 R16, desc[UR22][R2.64] ;  /* 0x0000001602107981 */ /* 0x000ea8000c1e1d00 */
[----:B------:R0:W3:Y:S01]  /*0740*/  LDG.E.128 R20, desc[UR22][R2.64+0x200] ;  /* 0x0002001602147981 */ /* 0x0000e2000c1e1d00 */
[----:B------:R-:W1:Y:S01]  /*0750*/  S2UR UR10, SR_CgaCtaId ;  /* 0x00000000000a79c3 */ /* 0x000e620000008800 */
[----:B------:R-:W-:Y:S01]  /*0760*/  SHF.L.U32 R0, R128, 0x1, RZ ;  /* 0x0000000180007819 */ /* 0x000fe200000006ff */
[----:B------:R-:W-:Y:S01]  /*0770*/  UMOV UR5, 0x400 ;  /* 0x0000040000057882 */ /* 0x000fe20000000000 */
[----:B------:R-:W4:Y:S01]  /*0780*/  S2R R106, SR_LANEID ;  /* 0x00000000006a7919 */ /* 0x000f220000000000 */
[----:B------:R-:W-:Y:S02]  /*0790*/  MOV R4, UR13 ;  /* 0x0000000d00047c02 */ /* 0x000fe40008000f00 */
[----:B------:R-:W-:-:S02]  /*07a0*/  LOP3.LUT R75, R0, 0x7c0, RZ, 0xc0, !PT ;  /* 0x000007c0004b7812 */ /* 0x000fc400078ec0ff */
[----:B------:R-:W-:-:S03]  /*07b0*/  MOV R5, UR14 ;  /* 0x0000000e00057c02 */ /* 0x000fc60008000f00 */
[----:B0-----:R-:W-:Y:S01]  /*07c0*/  IMAD.WIDE.U32 R2, R7, 0x10, R4 ;  /* 0x0000001007027825 */ /* 0x001fe200078e0004 */
[----:B-1----:R-:W-:Y:S01]  /*07d0*/  ULEA UR5, UR10, UR5, 0x18 ;  /* 0x000000050a057291 */ /* 0x002fe2000f8ec0ff */
[----:B----4-:R-:W-:-:S05]  /*07e0*/  IADD3 R75, PT, PT, R75, R106, RZ ;  /* 0x0000006a4b4b7210 */ /* 0x010fca0007ffe0ff */
        /* <DEDUP_REMOVED lines=10> */
[----:B------:R-:W0:Y:S01]  /*0890*/  LDCU.U8 UR5, c[0x0][0x39e] ;  /* 0x000073c0ff0577ac */ /* 0x000e220008000000 */
[----:B------:R-:W-:Y:S02]  /*08a0*/  BSSY.RECONVERGENT B0, `(.L_x_410) ;  /* 0x000003c000007945 */ /* 0x000fe40003800200 */
[----:B--2---:R-:W-:Y:S04]  /*08b0*/  STS.128 [R75], R24 ;  /* 0x000000184b007388 */ /* 0x004fe80000000c00 */
[----:B---3--:R-:W-:Y:S01]  /*08c0*/  STS.128 [R75+0x200], R28 ;  /* 0x0002001c4b007388 */ /* 0x008fe20000000c00 */
[----:B------:R-:W-:-:S03]  /*08d0*/  NOP ;  /* 0x0000000000007918 */ /* 0x000fc60000000000 */
[----:B------:R-:W1:Y:S04]  /*08e0*/  LDS.128 R16, [R73] ;  /* 0x0000000049107984 */ /* 0x000e680000000c00 */
[----:B------:R-:W2:Y:S01]  /*08f0*/  LDS.128 R4, [R73+0x10] ;  /* 0x0000100049047984 */ /* 0x000ea20000000c00 */
[C---:B-1----:R-:W-:Y:S02]  /*0900*/  SHF.L.U32 R104, R16.reuse, 0x10, RZ ;  /* 0x0000001010687819 */ /* 0x042fe400000006ff */
        /* <DEDUP_REMOVED lines=8> */
[----:B--2---:R-:W-:Y:S01]  /*0990*/  SHF.L.U32 R96, R4, 0x10, RZ ;  /* 0x0000001004607819 */ /* 0x004fe200000006ff */
[--C-:B------:R-:W-:Y:S01]  /*09a0*/  FADD.FTZ R98, R98, R83.reuse ;  /* 0x0000005362627221 */ /* 0x100fe20000010000 */
[----:B0-----:R-:W-:Y:S02]  /*09b0*/  ISETP.EQ.OR P4, PT, RZ, UR5, P4 ;  /* 0x00000005ff007c0c */ /* 0x001fe4000a782670 */
[----:B------:R-:W-:Y:S01]  /*09c0*/  SHF.L.U32 R16, R16, 0x10, RZ ;  /* 0x0000001010107819 */ /* 0x000fe200000006ff */
[----:B------:R-:W-:Y:S01]  /*09d0*/  FADD.FTZ R96, R96, R83 ;  /* 0x0000005360607221 */ /* 0x000fe20000010000 */
[----:B------:R-:W-:-:S02]  /*09e0*/  SHF.L.U32 R92, R5, 0x10, RZ ;  /* 0x00000010055c7819 */ /* 0x000fc400000006ff */
[----:B------:R-:W-:Y:S01]  /*09f0*/  FSETP.GTU.FTZ.AND P3, PT, R102, 20, PT ;  /* 0x41a000006600780b */ /* 0x000fe20003f7c000 */
[--C-:B------:R-:W-:Y:S01]  /*0a00*/  FADD.FTZ R94, R16, R83.reuse ;  /* 0x00000053105e7221 */ /* 0x100fe20000010000 */
[----:B------:R-:W-:Y:S01]  /*0a10*/  FSETP.GTU.FTZ.AND P0, PT, R100, 20, PT ;  /* 0x41a000006400780b */ /* 0x000fe20003f1c000 */
[----:B------:R-:W-:Y:S01]  /*0a20*/  FADD.FTZ R92, R92, R83 ;  /* 0x000000535c5c7221 */ /* 0x000fe20000010000 */
[----:B------:R-:W-:Y:S02]  /*0a30*/  FSETP.GTU.FTZ.AND P2, PT, R98, 20, PT ;  /* 0x41a000006200780b */ /* 0x000fe40003f5c000 */
[----:B------:R-:W-:Y:S02]  /*0a40*/  FSETP.GTU.FTZ.AND P1, PT, R96, 20, PT ;  /* 0x41a000006000780b */ /* 0x000fe40003f3c000 */
[----:B------:R-:W-:Y:S02]  /*0a50*/  FSETP.GTU.FTZ.AND P5, PT, R94, 20, PT ;  /* 0x41a000005e00780b */ /* 0x000fe40003fbc000 */
[----:B------:R-:W-:Y:S01]  /*0a60*/  PRMT R17, R17, 0x7632, R17 ;  /* 0x0000763211117816 */ /* 0x000fe20000000011 */
[----:B------:R-:W-:Y:S10]  /*0a70*/  @P4 BRA `(.L_x_411) ;  /* 0x0000000000784947 */ /* 0x000ff40003800000 */
        /* <DEDUP_REMOVED lines=30> */
.L_x_411:
[----:B------:R-:W-:Y:S05]  /*0c60*/  BSYNC.RECONVERGENT B0 ;  /* 0x0000000000007941 */ /* 0x000fea0003800200 */
.L_x_410:
        /* <DEDUP_REMOVED lines=40> */
.L_x_413:
[----:B------:R-:W-:Y:S05]  /*0ef0*/  BSYNC.RECONVERGENT B0 ;  /* 0x0000000000007941 */ /* 0x000fea0003800200 */
.L_x_412:
[----:B------:R-:W-:Y:S01]  /*0f00*/  SHF.L.U32 R88, R6, 0x10, RZ ;  /* 0x0000001006587819 */ /* 0x000fe200000006ff */
[----:B------:R-:W-:Y:S01]  /*0f10*/  BSSY.RECONVERGENT B0, `(.L_x_414) ;  /* 0x0000026000007945 */ /* 0x000fe20003800200 */
[----:B------:R-:W-:Y:S02]  /*0f20*/  FSETP.GTU.FTZ.AND P6, PT, R90, 20, PT ;  /* 0x41a000005a00780b */ /* 0x000fe40003fdc000 */
[----:B------:R-:W-:Y:S01]  /*0f30*/  PRMT R53, R13, 0x7632, R53 ;  /* 0x000076320d357816 */ /* 0x000fe20000000035 */
[----:B------:R-:W-:Y:S01]  /*0f40*/  FADD.FTZ R88, R88, R83 ;  /* 0x0000005358587221 */ /* 0x000fe20000010000 */
[C---:B------:R-:W-:Y:S02]  /*0f50*/  SHF.L.U32 R52, R14.reuse, 0x10, RZ ;  /* 0x000000100e347819 */ /* 0x040fe400000006ff */
        /* <DEDUP_REMOVED lines=33> */
.L_x_415:
[----:B------:R-:W-:Y:S05]  /*1170*/  BSYNC.RECONVERGENT B0 ;  /* 0x0000000000007941 */ /* 0x000fea0003800200 */
.L_x_414:
        /* <DEDUP_REMOVED lines=8> */
[----:B------:R-:W-:Y:S02]  /*1200*/  PRMT R19, R19, 0x7632, R19 ;  /* 0x0000763213137816 */ /* 0x000fe40000000013 */
        /* <DEDUP_REMOVED lines=32> */
.L_x_417:
[----:B------:R-:W-:Y:S05]  /*1410*/  BSYNC.RECONVERGENT B0 ;  /* 0x0000000000007941 */ /* 0x000fea0003800200 */
.L_x_416:
[----:B------:R-:W-:Y:S01]  /*1420*/  SHF.L.U32 R84, R7, 0x10, RZ ;  /* 0x0000001007547819 */ /* 0x000fe200000006ff */
[----:B------:R-:W-:Y:S01]  /*1430*/  BSSY.RECONVERGENT B0, `(.L_x_418) ;  /* 0x0000026000007945 */ /* 0x000fe20003800200 */
[C---:B------:R-:W-:Y:S02]  /*1440*/  SHF.L.U32 R46, R9.reuse, 0x10, RZ ;  /* 0x00000010092e7819 */ /* 0x040fe400000006ff */
[----:B------:R-:W-:Y:S01]  /*1450*/  FSETP.GTU.FTZ.AND P3, PT, R86, 20, PT ;  /* 0x41a000005600780b */ /* 0x000fe20003f7c000 */
[----:B------:R-:W-:Y:S01]  /*1460*/  FADD.FTZ R84, R84, R83 ;  /* 0x0000005354547221 */ /* 0x000fe20000010000 */
[----:B------:R-:W-:Y:S02]  /*1470*/  PRMT R47, R8, 0x7632, R47 ;  /* 0x00007632082f7816 */ /* 0x000fe4000000002f */
        /* <DEDUP_REMOVED lines=33> */
.L_x_419:
[----:B------:R-:W-:Y:S05]  /*1690*/  BSYNC.RECONVERGENT B0 ;  /* 0x0000000000007941 */ /* 0x000fea0003800200 */
.L_x_418:
        /* <DEDUP_REMOVED lines=41> */
.L_x_421:
[----:B------:R-:W-:Y:S05]  /*1930*/  BSYNC.RECONVERGENT B0 ;  /* 0x0000000000007941 */ /* 0x000fea0003800200 */
.L_x_420:
[----:B------:R-:W-:Y:S01]  /*1940*/  SHF.L.U32 R4, R4, 0x10, RZ ;  /* 0x0000001004047819 */ /* 0x000fe200000006ff */
[----:B------:R-:W-:Y:S01]  /*1950*/  BSSY.RECONVERGENT B0, `(.L_x_422) ;  /* 0x0000027000007945 */ /* 0x000fe20003800200 */
[----:B------:R-:W-:Y:S02]  /*1960*/  FSETP.GTU.FTZ.AND P3, PT, R82, 20, PT ;  /* 0x41a000005200780b */ /* 0x000fe40003f7c000 */
[----:B------:R-:W-:Y:S01]  /*1970*/  ISETP.EQ.OR P1, PT, RZ, UR5, P1 ;  /* 0x00000005ff007c0c */ /* 0x000fe20008f22670 */
[----:B------:R-:W-:Y:S01]  /*1980*/  FADD.FTZ R80, R4, R83 ;  /* 0x0000005304507221 */ /* 0x000fe20000010000 */
[----:B------:R-:W-:Y:S02]  /*1990*/  PRMT R5, R5, 0x7632, R5 ;  /* 0x0000763205057816 */ /* 0x000fe40000000005 */
[----:B------:R-:W-:Y:S02]  /*19a0*/  PRMT R6, R6, 0x7632, R6 ;  /* 0x0000763206067816 */ /* 0x000fe40000000006 */
        /* <DEDUP_REMOVED lines=33> */
.L_x_423:
[----:B------:R-:W-:Y:S05]  /*1bc0*/  BSYNC.RECONVERGENT B0 ;  /* 0x0000000000007941 */ /* 0x000fea0003800200 */
.L_x_422:
[----:B------:R-:W-:Y:S01]  /*1bd0*/  ISETP.EQ.OR P3, PT, RZ, UR5, P3 ;  /* 0x00000005ff007c0c */ /* 0x000fe20009f62670 */
[----:B------:R-:W-:Y:S01]  /*1be0*/  BSSY.RECONVERGENT B0, `(.L_x_424) ;  /* 0x0000028000007945 */ /* 0x000fe20003800200 */
[----:B------:R-:W-:Y:S01]  /*1bf0*/  SHF.L.U32 R78, R5, 0x10, RZ ;  /* 0x00000010054e7819 */ /* 0x000fe200000006ff */
[----:B------:R-:W-:Y:S01]  /*1c00*/  FMUL.FTZ R71, R56, R85 ;  /* 0x0000005538477220 */ /* 0x000fe20000410000 */
[----:B------:R-:W-:Y:S02]  /*1c10*/  FSETP.GTU.FTZ.AND P2, PT, R80, 20, PT ;  /* 0x41a000005000780b */ /* 0x000fe40003f5c000 */
[----:B------:R-:W-:Y:S01]  /*1c20*/  ISETP.EQ.OR P4, PT, RZ, UR5, P4 ;  /* 0x00000005ff007c0c */ /* 0x000fe2000a782670 */
[----:B------:R-:W-:Y:S01]  /*1c30*/  FADD.FTZ R78, R78, R83 ;  /* 0x000000534e4e7221 */ /* 0x000fe20000010000 */
        /* <DEDUP_REMOVED lines=34> */
.L_x_425:
[----:B------:R-:W-:Y:S05]  /*1e60*/  BSYNC.RECONVERGENT B0 ;  /* 0x0000000000007941 */ /* 0x000fea0003800200 */
.L_x_424:
[----:B------:R-:W-:Y:S01]  /*1e70*/  SHF.L.U32 R6, R6, 0x10, RZ ;  /* 0x0000001006067819 */ /* 0x000fe200000006ff */
[----:B------:R-:W-:Y:S01]  /*1e80*/  BSSY.RECONVERGENT B0, `(.L_x_426) ;  /* 0x0000028000007945 */ /* 0x000fe20003800200 */
[----:B------:R-:W-:Y:S01]  /*1e90*/  FSETP.GTU.FTZ.AND P3, PT, R78, 20, PT ;  /* 0x41a000004e00780b */ /* 0x000fe20003f7c000 */
[-C--:B------:R-:W-:Y:S01]  /*1ea0*/  FMUL.FTZ R76, R54, R85.reuse ;  /* 0x00000055364c7220 */ /* 0x080fe20000410000 */
[----:B------:R-:W-:Y:S01]  /*1eb0*/  ISETP.EQ.OR P5, PT, RZ, UR5, P5 ;  /* 0x00000005ff007c0c */ /* 0x000fe2000afa2670 */
[-C--:B------:R-:W-:Y:S01]  /*1ec0*/  FMUL.FTZ R69, R52, R85.reuse ;  /* 0x0000005534457220 */ /* 0x080fe20000410000 */
[----:B------:R-:W-:Y:S01]  /*1ed0*/  ISETP.EQ.OR P2, PT, RZ, UR5, P2 ;  /* 0x00000005ff007c0c */ /* 0x000fe20009742670 */
[----:B------:R-:W-:Y:S01]  /*1ee0*/  FMUL.FTZ R74, R50, R85 ;  /* 0x00000055324a7220 */ /* 0x000fe20000410000 */
[----:B------:R-:W-:Y:S01]  /*1ef0*/  SHF.L.U32 R47, R47, 0x10, RZ ;  /* 0x000000102f2f7819 */ /* 0x000fe200000006ff */
[----:B------:R-:W-:Y:S01]  /*1f00*/  FADD.FTZ R72, R6, R83 ;  /* 0x0000005306487221 */ /* 0x000fe20000010000 */
        /* <DEDUP_REMOVED lines=31> */
.L_x_427:
[----:B------:R-:W-:Y:S05]  /*2100*/  BSYNC.RECONVERGENT B0 ;  /* 0x0000000000007941 */ /* 0x000fea0003800200 */
.L_x_426:
[----:B------:R-:W-:Y:S01]  /*2110*/  SHF.L.U32 R70, R7, 0x10, RZ ;  /* 0x0000001007467819 */ /* 0x000fe200000006ff */
[----:B------:R-:W-:Y:S01]  /*2120*/  BSSY.RECONVERGENT B0, `(.L_x_428) ;  /* 0x0000026000007945 */ /* 0x000fe20003800200 */
[----:B------:R-:W-:Y:S01]  /*2130*/  FSETP.GTU.FTZ.AND P1, PT, R72, 20, PT ;  /* 0x41a000004800780b */ /* 0x000fe20003f3c000 */
[----:B------:R-:W-:Y:S01]  /*2140*/  FMUL.FTZ R67, R48, R85 ;  /* 0x0000005530437220 */ /* 0x000fe20000410000 */
[----:B------:R-:W-:Y:S01]  /*2150*/  SHF.L.U32 R9, R9, 0x10, RZ ;  /* 0x0000001009097819 */ /* 0x000fe200000006ff */
[----:B------:R-:W-:Y:S01]  /*2160*/  FADD.FTZ R70, R70, R83 ;  /* 0x0000005346467221 */ /* 0x000fe20000010000 */
        /* <DEDUP_REMOVED lines=33> */
.L_x_429:
[----:B------:R-:W-:Y:S05]  /*2380*/  BSYNC.RECONVERGENT B0 ;  /* 0x0000000000007941 */ /* 0x000fea0003800200 */
.L_x_428:
[----:B------:R-:W-:Y:S01]  /*2390*/  FSETP.GTU.FTZ.AND P2, PT, R70, 20, PT ;  /* 0x41a000004600780b */ /* 0x000fe20003f5c000 */
[----:B------:R-:W-:Y:S01]  /*23a0*/  BSSY.RECONVERGENT B0, `(.L_x_430) ;  /* 0x000002a000007945 */ /* 0x000fe20003800200 */
[----:B------:R-:W-:Y:S01]  /*23b0*/  ISETP.EQ.OR P0, PT, RZ, UR5, P0 ;  /* 0x00000005ff007c0c */ /* 0x000fe20008702670 */
        /* <DEDUP_REMOVED lines=8> */
[----:B------:R-:W-:Y:S01]  /*2440*/  FMUL.FTZ R62, R51, R85 ;  /* 0x00000055333e7220 */ /* 0x000fe20000410000 */
        /* <DEDUP_REMOVED lines=31> */
.L_x_431:
[----:B------:R-:W-:Y:S05]  /*2640*/  BSYNC.RECONVERGENT B0 ;  /* 0x0000000000007941 */ /* 0x000fea0003800200 */
.L_x_430:
        /* <DEDUP_REMOVED lines=32> */
.L_x_433:
[----:B------:R-:W-:Y:S05]  /*2850*/  BSYNC.RECONVERGENT B0 ;  /* 0x0000000000007941 */ /* 0x000fea0003800200 */
.L_x_432:
        /* <DEDUP_REMOVED lines=32> */
.L_x_435:
[----:B------:R-:W-:Y:S05]  /*2a60*/  BSYNC.RECONVERGENT B0 ;  /* 0x0000000000007941 */ /* 0x000fea0003800200 */
.L_x_434:
        /* <DEDUP_REMOVED lines=32> */
.L_x_437:
[----:B------:R-:W-:Y:S05]  /*2c70*/  BSYNC.RECONVERGENT B0 ;  /* 0x0000000000007941 */ /* 0x000fea0003800200 */
.L_x_436:
        /* <DEDUP_REMOVED lines=32> */
.L_x_439:
[----:B------:R-:W-:Y:S05]  /*2e80*/  BSYNC.RECONVERGENT B0 ;  /* 0x0000000000007941 */ /* 0x000fea0003800200 */
.L_x_438:
        /* <DEDUP_REMOVED lines=32> */
.L_x_441:
[----:B------:R-:W-:Y:S05]  /*3090*/  BSYNC.RECONVERGENT B0 ;  /* 0x0000000000007941 */ /* 0x000fea0003800200 */
.L_x_440:
[----:B------:R-:W0:Y:S01]  /*30a0*/  LDCU UR5, c[0x0][0x38c] ;  /* 0x00007180ff0577ac */ /* 0x000e220008000800 */
[-C--:B------:R-:W-:Y:S01]  /*30b0*/  FMUL.FTZ R61, R49, R85.reuse ;  /* 0x00000055313d7220 */ /* 0x080fe20000410000 */
[-C--:B------:R-:W-:Y:S01]  /*30c0*/  FMUL.FTZ R60, R47, R85.reuse ;  /* 0x000000552f3c7220 */ /* 0x080fe20000410000 */
[-C--:B------:R-:W-:Y:S01]  /*30d0*/  FMUL.FTZ R58, R43, R85.reuse ;  /* 0x000000552b3a7220 */ /* 0x080fe20000410000 */
        /* <DEDUP_REMOVED lines=14> */
[----:B0-----:R-:W-:Y:S01]  /*31c0*/  UISETP.GE.AND UP0, UPT, UR5, 0x1, UPT ;  /* 0x000000010500788c */ /* 0x001fe2000bf06270 */
[----:B------:R-:W-:Y:S01]  /*31d0*/  FMUL.FTZ R44, R44, R88 ;  /* 0x000000582c2c7220 */ /* 0x000fe20000410000 */
[----:B------:R-:W-:Y:S01]  /*31e0*/  FMUL.FTZ R43, R43, R72 ;  /* 0x000000482b2b7220 */ /* 0x000fe20000410000 */
[----:B------:R-:W-:Y:S01]  /*31f0*/  FMUL.FTZ R42, R42, R84 ;  /* 0x000000542a2a7220 */ /* 0x000fe20000410000 */
[----:B------:R-:W-:Y:S06]  /*3200*/  BAR.SYNC.DEFER_BLOCKING 0x0 ;  /* 0x0000000000007b1d */ /* 0x000fec0000010000 */
[----:B------:R-:W-:Y:S05]  /*3210*/  BRA.U !UP0, `(.L_x_442) ;  /* 0x0000003108687547 */ /* 0x000fea000b800000 */
[----:B------:R-:W-:Y:S01]  /*3220*/  ISETP.NE.AND P0, PT, RZ, UR4, PT ;  /* 0x00000004ff007c0c */ /* 0x000fe2000bf05270 */
[----:B------:R-:W-:Y:S02]  /*3230*/  HFMA2 R41, -RZ, RZ, 0, 0 ;  /* 0x00000000ff297431 */ /* 0x000fe400000001ff */
[----:B------:R-:W-:Y:S01]  /*3240*/  FMUL.FTZ R40, R40, R70 ;  /* 0x0000004628287220 */ /* 0x000fe20000410000 */
[----:B------:R-:W0:Y:S01]  /*3250*/  LDCU UR5, c[0x0][0x38c] ;  /* 0x00007180ff0577ac */ /* 0x000e220008000800 */
[----:B------:R-:W-:Y:S01]  /*3260*/  ISETP.EQ.AND P0, PT, R77, RZ, P0 ;  /* 0x000000ff4d00720c */ /* 0x000fe20000702270 */
[----:B------:R-:W1:Y:S01]  /*3270*/  LDCU.64 UR26, c[0x0][0x3e0] ;  /* 0x00007c00ff1a77ac */ /* 0x000e620008000a00 */
[----:B------:R-:W2:Y:S01]  /*3280*/  LDCU.64 UR20, c[0x0][0x3a8] ;  /* 0x00007500ff1477ac */ /* 0x000ea20008000a00 */
[----:B------:R-:W3:Y:S10]  /*3290*/  LDCU.64 UR28, c[0x0][0x3c0] ;  /* 0x00007800ff1c77ac */ /* 0x000ef40008000a00 */
.L_x_448:
[----:B------:R-:W4:Y:S01]  /*32a0*/  LDC.64 R20, c[0x0][0x440] ;  /* 0x00011000ff147b82 */ /* 0x000f220000000a00 */
[----:B------:R-:W-:Y:S02]  /*32b0*/  MOV R4, UR6 ;  /* 0x0000000600047c02 */ /* 0x000fe40008000f00 */
[----:B------:R-:W-:Y:S02]  /*32c0*/  MOV R3, UR18 ;  /* 0x0000001200037c02 */ /* 0x000fe40008000f00 */
[----:B------:R-:W-:Y:S02]  /*32d0*/  MOV R2, R4 ;  /* 0x0000000400027202 */ /* 0x000fe40000000f00 */
[----:B------:R-:W-:-:S03]  /*32e0*/  MOV R5, UR7 ;  /* 0x0000000700057c02 */ /* 0x000fc60008000f00 */
[----:B--2---:R-:W-:-:S04]  /*32f0*/  IMAD.WIDE.U32 R2, R41, UR20, R2 ;  /* 0x0000001429027c25 */ /* 0x004fc8000f8e0002 */
[----:B------:R-:W-:Y:S01]  /*3300*/  IMAD R0, R41, UR21, R3 ;  /* 0x0000001529007c24 */ /* 0x000fe2000f8e0203 */
[----:B----4-:R-:W-:-:S04]  /*3310*/  LEA R20, P1, R2, R20, 0x3 ;  /* 0x0000001402147211 */ /* 0x010fc800078218ff */
[----:B------:R-:W-:-:S06]  /*3320*/  LEA.HI.X R21, R2, R21, R0, 0x3, P1 ;  /* 0x0000001502157211 */ /* 0x000fcc00008f1c00 */
[----:B------:R-:W2:Y:S01]  /*3330*/  LDG.E.64 R20, desc[UR22][R20.64] ;  /* 0x0000001614147981 */ /* 0x000ea2000c1e1b00 */
[----:B-1----:R-:W-:-:S04]  /*3340*/  IMAD.WIDE.U32 R2, R41, UR26, RZ ;  /* 0x0000001a29027c25 */ /* 0x002fc8000f8e00ff */
[----:B------:R-:W-:Y:S01]  /*3350*/  IMAD R3, R41, UR27, R3 ;  /* 0x0000001b29037c24 */ /* 0x000fe2000f8e0203 */
[----:B------:R-:W-:-:S04]  /*3360*/  LEA R4, P1, R2, UR11, 0x1 ;  /* 0x0000000b02047c11 */ /* 0x000fc8000f8208ff */
[----:B------:R-:W-:Y:S02]  /*3370*/  LEA.HI.X R5, R2, UR12, R3, 0x1, P1 ;  /* 0x0000000c02057c11 */ /* 0x000fe400088f0c03 */
[----:B------:R-:W-:-:S05]  /*3380*/  LEA R3, R108, R77, 0x2 ;  /* 0x0000004d6c037211 */ /* 0x000fca00078e10ff */
[----:B------:R-:W-:-:S05]  /*3390*/  IMAD.WIDE.U32 R2, R3, 0x10, R4 ;  /* 0x0000001003027825 */ /* 0x000fca00078e0004 */
[----:B------:R-:W4:Y:S04]  /*33a0*/  LDG.E.128 R16, desc[UR22][R2.64] ;  /* 0x0000001602107981 */ /* 0x000f28000c1e1d00 */
[----:B------:R-:W3:Y:S04]  /*33b0*/  LDG.E.128 R12, desc[UR22][R2.64+0x200] ;  /* 0x00020016020c7981 */ /* 0x000ee8000c1e1d00 */
[----:B------:R-:W3:Y:S01]  /*33c0*/  LDG.E.128 R8, desc[UR22][R2.64+0x600] ;  /* 0x0006001602087981 */ /* 0x000ee2000c1e1d00 */
        /* <DEDUP_REMOVED lines=8> */
[----:B------:R-:W-:Y:S01]  /*3450*/  FMUL.FTZ R0, R21, R102 ;  /* 0x0000006615007220 */ /* 0x000fe20000410000 */
[C---:B------:R-:W-:Y:S01]  /*3460*/  FMUL.FTZ R38, R25.reuse, R100 ;  /* 0x0000006419267220 */ /* 0x040fe20000410000 */
[C---:B------:R-:W-:Y:S01]  /*3470*/  FMUL.FTZ R34, R25.reuse, R98 ;  /* 0x0000006219227220 */ /* 0x040fe20000410000 */
[C---:B------:R-:W-:Y:S01]  /*3480*/  FMUL.FTZ R27, R25.reuse, R82 ;  /* 0x00000052191b7220 */ /* 0x040fe20000410000 */
[----:B------:R-:W-:Y:S01]  /*3490*/  FMUL.RZ R6, R0, 0.15915493667125701904 ;  /* 0x3e22f98300067820 */ /* 0x000fe2000040c000 */
[C---:B------:R-:W-:Y:S01]  /*34a0*/  FMUL.FTZ R0, R25.reuse, R102 ;  /* 0x0000006619007220 */ /* 0x040fe20000410000 */
[----:B------:R1:W-:Y:S01]  /*34b0*/  MUFU.COS R116, R4 ;  /* 0x0000000400747308 */ /* 0x0003e20000000000 */
[C---:B------:R-:W-:Y:S01]  /*34c0*/  FMUL.FTZ R36, R25.reuse, R86 ;  /* 0x0000005619247220 */ /* 0x040fe20000410000 */
[C---:B------:R-:W-:Y:S01]  /*34d0*/  FMUL.FTZ R32, R25.reuse, R96 ;  /* 0x0000006019207220 */ /* 0x040fe20000410000 */
[C---:B------:R-:W-:Y:S01]  /*34e0*/  FMUL.FTZ R26, R25.reuse, R80 ;  /* 0x00000050191a7220 */ /* 0x040fe20000410000 */
[C---:B------:R-:W-:Y:S01]  /*34f0*/  FMUL.FTZ R28, R25.reuse, R92 ;  /* 0x0000005c191c7220 */ /* 0x040fe20000410000 */
[C---:B------:R-:W-:Y:S01]  /*3500*/  FMUL.FTZ R30, R25.reuse, R88 ;  /* 0x00000058191e7220 */ /* 0x040fe20000410000 */
[C---:B------:R-:W-:Y:S01]  /*3510*/  FMUL.FTZ R117, R25.reuse, R84 ;  /* 0x0000005419757220 */ /* 0x040fe20000410000 */
[----:B------:R-:W-:Y:S01]  /*3520*/  FMUL.FTZ R35, R25, R104 ;  /* 0x0000006819237220 */ /* 0x000fe20000410000 */
[----:B------:R-:W-:Y:S01]  /*3530*/  MUFU.SIN R95, R5 ;  /* 0x00000005005f7308 */ /* 0x000fe20000000400 */
[----:B-1----:R-:W-:-:S04]  /*3540*/  FMUL.FTZ R4, R21, R90 ;  /* 0x0000005a15047220 */ /* 0x002fc80000410000 */
[----:B------:R-:W-:Y:S01]  /*3550*/  FMUL.RZ R7, R4, 0.15915493667125701904 ;  /* 0x3e22f98304077820 */ /* 0x000fe2000040c000 */
[C---:B------:R-:W-:Y:S02]  /*3560*/  FMUL.FTZ R4, R21.reuse, R100 ;  /* 0x0000006415047220 */ /* 0x040fe40000410000 */
[----:B------:R-:W-:Y:S02]  /*3570*/  MUFU.COS R97, R5 ;  /* 0x0000000500617308 */ /* 0x000fe40000000000 */
[----:B------:R-:W-:Y:S01]  /*3580*/  FMUL.RZ R20, R4, 0.15915493667125701904 ;  /* 0x3e22f98304147820 */ /* 0x000fe2000040c000 */
[----:B------:R-:W-:-:S04]  /*3590*/  FMUL.FTZ R4, R21, R86 ;  /* 0x0000005615047220 */ /* 0x000fc80000410000 */
[----:B------:R-:W-:Y:S01]  /*35a0*/  FMUL.RZ R22, R4, 0.15915493667125701904 ;  /* 0x3e22f98304167820 */ /* 0x000fe2000040c000 */
[----:B------:R-:W-:Y:S08]  /*35b0*/  MUFU.SIN R91, R6 ;  /* 0x00000006005b7308 */ /* 0x000ff00000000400 */
[----:B------:R-:W-:Y:S08]  /*35c0*/  MUFU.COS R93, R6 ;  /* 0x00000006005d7308 */ /* 0x000ff00000000000 */
[----:B------:R-:W-:Y:S08]  /*35d0*/  MUFU.SIN R109, R7 ;  /* 0x00000007006d7308 */ /* 0x000ff00000000400 */
[----:B------:R1:W-:Y:S08]  /*35e0*/  MUFU.COS R111, R7 ;  /* 0x00000007006f7308 */ /* 0x0003f00000000000 */
[----:B------:R-:W-:Y:S01]  /*35f0*/  MUFU.SIN R105, R20 ;  /* 0x0000001400697308 */ /* 0x000fe20000000400 */
[----:B-1----:R1:W2:Y:S07]  /*3600*/  LDG.E.128 R4, desc[UR22][R2.64+0x400] ;  /* 0x0004001602047981 */ /* 0x0022ae000c1e1d00 */
[----:B------:R0:W-:Y:S01]  /*3610*/  MUFU.COS R107, R20 ;  /* 0x00000014006b7308 */ /* 0x0001e20000000000 */
[----:B-1----:R-:W-:-:S07]  /*3620*/  FMUL.FTZ R2, R21, R96 ;  /* 0x0000006015027220 */ /* 0x002fce0000410000 */
[----:B------:R-:W1:Y:S01]  /*3630*/  MUFU.EX2 R126, R126 ;  /* 0x0000007e007e7308 */ /* 0x000e620000000800 */
[C---:B0-----:R-:W-:Y:S01]  /*3640*/  FMUL.FTZ R20, R21.reuse, R98 ;  /* 0x0000006215147220 */ /* 0x041fe20000410000 */
[----:B------:R-:W-:Y:S01]  /*3650*/  FMUL.RZ R3, R2, 0.15915493667125701904 ;  /* 0x3e22f98302037820 */ /* 0x000fe2000040c000 */
[C---:B------:R-:W-:Y:S02]  /*3660*/  FMUL.FTZ R2, R21.reuse, R80 ;  /* 0x0000005015027220 */ /* 0x040fe40000410000 */
[----:B------:R-:W-:Y:S01]  /*3670*/  FMUL.RZ R23, R20, 0.15915493667125701904 ;  /* 0x3e22f98314177820 */ /* 0x000fe2000040c000 */
[----:B------:R-:W-:Y:S02]  /*3680*/  FMUL.FTZ R20, R21, R82 ;  /* 0x0000005215147220 */ /* 0x000fe40000410000 */
[----:B------:R-:W-:Y:S02]  /*3690*/  MUFU.SIN R101, R22 ;  /* 0x0000001600657308 */ /* 0x000fe40000000400 */
[----:B------:R-:W-:-:S06]  /*36a0*/  FMUL.RZ R20, R20, 0.15915493667125701904 ;  /* 0x3e22f98314147820 */ /* 0x000fcc000040c000 */
[----:B------:R0:W-:Y:S08]  /*36b0*/  MUFU.COS R103, R22 ;  /* 0x0000001600677308 */ /* 0x0001f00000000000 */
[----:B------:R-:W4:Y:S01]  /*36c0*/  MUFU.EX2 R0, R0 ;  /* 0x0000000000007308 */ /* 0x000f220000000800 */
[----:B0-----:R-:W-:Y:S01]  /*36d0*/  FMUL.RZ R22, R2, 0.15915493667125701904 ;  /* 0x3e22f98302167820 */ /* 0x001fe2000040c000 */
[----:B------:R-:W-:-:S06]  /*36e0*/  FMUL.FTZ R2, R21, R92 ;  /* 0x0000005c15027220 */ /* 0x000fcc0000410000 */
[----:B------:R-:W-:Y:S08]  /*36f0*/  MUFU.SIN R132, R20 ;  /* 0x0000001400847308 */ /* 0x000ff00000000400 */
[----:B------:R0:W-:Y:S08]  /*3700*/  MUFU.COS R24, R20 ;  /* 0x0000001400187308 */ /* 0x0001f00000000000 */
[----:B------:R-:W3:Y:S01]  /*3710*/  MUFU.EX2 R118, R118 ;  /* 0x0000007600767308 */ /* 0x000ee20000000800 */
[----:B0-----:R-:W-:Y:S01]  /*3720*/  FMUL.RZ R20, R2, 0.15915493667125701904 ;  /* 0x3e22f98302147820 */ /* 0x001fe2000040c000 */
[----:B------:R-:W-:-:S06]  /*3730*/  FMUL.FTZ R2, R21, R78 ;  /* 0x0000004e15027220 */ /* 0x000fcc0000410000 */
[----:B------:R-:W-:Y:S08]  /*3740*/  MUFU.SIN R130, R3 ;  /* 0x0000000300827308 */ /* 0x000ff00000000400 */
[----:B------:R0:W-:Y:S08]  /*3750*/  MUFU.COS R131, R3 ;  /* 0x0000000300837308 */ /* 0x0001f00000000000 */
[----:B------:R-:W3:Y:S01]  /*3760*/  MUFU.EX2 R38, R38 ;  /* 0x0000002600267308 */ /* 0x000ee20000000800 */
[----:B0-----:R-:W-:Y:S01]  /*3770*/  FMUL.RZ R3, R2, 0.15915493667125701904 ;  /* 0x3e22f98302037820 */ /* 0x001fe2000040c000 */
[----:B------:R-:W-:-:S04]  /*3780*/  FMUL.FTZ R2, R21, R88 ;  /* 0x0000005815027220 */ /* 0x000fc80000410000 */
[----:B------:R-:W-:Y:S01]  /*3790*/  FMUL.RZ R37, R2, 0.15915493667125701904 ;  /* 0x3e22f98302257820 */ /* 0x000fe2000040c000 */
[----:B------:R-:W-:Y:S01]  /*37a0*/  SHF.L.U32 R2, R128, 0x5, RZ ;  /* 0x0000000580027819 */ /* 0x000fe200000006ff */
[----:B------:R-:W-:Y:S01]  /*37b0*/  MUFU.SIN R125, R20 ;  /* 0x00000014007d7308 */ /* 0x000fe20000000400 */
[----:B-1----:R-:W-:Y:S02]  /*37c0*/  FMUL.FTZ R95, R126, R95 ;  /* 0x0000005f7e5f7220 */ /* 0x002fe40000410000 */
[----:B------:R-:W-:-:S05]  /*37d0*/  LOP3.LUT R2, R2, 0x7c00, RZ, 0xc0, !PT ;  /* 0x00007c0002027812 */ /* 0x000fca00078ec0ff */
[----:B------:R0:W-:Y:S01]  /*37e0*/  MUFU.COS R29, R20 ;  /* 0x00000014001d7308 */ /* 0x0001e20000000000 */
[C---:B----4-:R-:W-:Y:S01]  /*37f0*/  FMUL.FTZ R93, R0.reuse, R93 ;  /* 0x0000005d005d7220 */ /* 0x050fe20000410000 */
[----:B------:R-:W-:-:S06]  /*3800*/  FMUL.FTZ R91, R0, R91 ;  /* 0x0000005b005b7220 */ /* 0x000fcc0000410000 */
[----:B------:R-:W-:Y:S01]  /*3810*/  MUFU.EX2 R34, R34 ;  /* 0x0000002200227308 */ /* 0x000fe20000000800 */
[----:B0-----:R-:W-:Y:S01]  /*3820*/  FMUL.FTZ R20, R21, R72 ;  /* 0x0000004815147220 */ /* 0x001fe20000410000 */
[----:B------:R-:W-:-:S03]  /*3830*/  FMUL.FTZ R97, R126, R97 ;  /* 0x000000617e617220 */ /* 0x000fc60000410000 */
[----:B------:R-:W-:Y:S01]  /*3840*/  FMUL.RZ R39, R20, 0.15915493667125701904 ;  /* 0x3e22f98314277820 */ /* 0x000fe2000040c000 */
[----:B------:R-:W-:Y:S01]  /*3850*/  IADD3 R20, PT, PT, R75, R2, RZ ;  /* 0x000000024b147210 */ /* 0x000fe20007ffe0ff */
[-C--:B------:R-:W-:Y:S01]  /*3860*/  FMUL.FTZ R0, R56, R95.reuse ;  /* 0x0000005f38007220 */ /* 0x080fe20000410000 */
[----:B------:R-:W-:Y:S03]  /*3870*/  MUFU.SIN R33, R23 ;  /* 0x0000001700217308 */ /* 0x000fe60000000400 */
[----:B------:R0:W-:Y:S05]  /*3880*/  STS.128 [R20], R16 ;  /* 0x0000001014007388 */ /* 0x0001ea0000000c00 */
[----:B------:R1:W4:Y:S08]  /*3890*/  MUFU.COS R99, R23 ;  /* 0x0000001700637308 */ /* 0x0003300000000000 */
[----:B------:R-:W4:Y:S01]  /*38a0*/  MUFU.EX2 R27, R27 ;  /* 0x0000001b001b7308 */ /* 0x000f220000000800 */
[----:B-1----:R-:W-:Y:S01]  /*38b0*/  MOV R23, UR9 ;  /* 0x0000000900177c02 */ /* 0x002fe20008000f00 */
[----:B------:R-:W-:Y:S01]  /*38c0*/  FMUL.FTZ R23, RZ, R95 ;  /* 0x0000005fff177220 */ /* 0x000fe20000410000 */
[----:B0-----:R-:W-:-:S03]  /*38d0*/  FFMA.FTZ R17, RZ, R97, R0 ;  /* 0x00000061ff117223 */ /* 0x001fc60000010000 */
[----:B------:R-:W-:Y:S01]  /*38e0*/  FFMA.FTZ R0, R56, R97, -R23 ;  /* 0x0000006138007223 */ /* 0x000fe20000010817 */
[----:B------:R-:W-:Y:S01]  /*38f0*/  FADD.FTZ R18, RZ, R17 ;  /* 0x00000011ff127221 */ /* 0x000fe20000010000 */
[----:B------:R-:W-:Y:S01]  /*3900*/  MUFU.SIN R127, R22 ;  /* 0x00000016007f7308 */ /* 0x000fe20000000400 */
[C---:B---3--:R-:W-:Y:S01]  /*3910*/  FMUL.FTZ R111, R118.reuse, R111 ;  /* 0x0000006f766f7220 */ /* 0x048fe20000410000 */
[----:B------:R-:W-:Y:S01]  /*3920*/  FMUL.FTZ R109, R118, R109 ;  /* 0x0000006d766d7220 */ /* 0x000fe20000410000 */
[----:B------:R-:W-:Y:S01]  /*3930*/  FADD.FTZ R0, R55, R0 ;  /* 0x0000000037007221 */ /* 0x000fe20000010000 */
[----:B------:R-:W-:-:S04]  /*3940*/  FMUL.FTZ R118, R91, R18 ;  /* 0x000000125b767220 */ /* 0x000fc80000410000 */
[----:B------:R0:W-:Y:S01]  /*3950*/  MUFU.COS R129, R22 ;  /* 0x0000001600817308 */ /* 0x0001e20000000000 */
[-C--:B------:R-:W-:Y:S01]  /*3960*/  FMUL.FTZ R19, R91, R0.reuse ;  /* 0x000000005b137220 */ /* 0x080fe20000410000 */
[----:B------:R-:W-:-:S06]  /*3970*/  FFMA.FTZ R17, R93, R0, -R118 ;  /* 0x000000005d117223 */ /* 0x000fcc0000010876 */
[----:B------:R-:W1:Y:S01]  /*3980*/  MUFU.EX2 R36, R36 ;  /* 0x0000002400247308 */ /* 0x000e620000000800 */
[----:B0-----:R-:W-:-:S04]  /*3990*/  MOV R22, UR8 ;  /* 0x0000000800167c02 */ /* 0x001fc80008000f00 */
[----:B------:R-:W-:Y:S01]  /*39a0*/  MOV R2, R22 ;  /* 0x0000001600027202 */ /* 0x000fe20000000f00 */
[----:B------:R-:W-:Y:S01]  /*39b0*/  FMUL.FTZ R22, R25, R72 ;  /* 0x0000004819167220 */ /* 0x000fe20000410000 */
[----:B------:R-:W-:Y:S01]  /*39c0*/  FFMA.FTZ R19, R93, R18, R19 ;  /* 0x000000125d137223 */ /* 0x000fe20000010013 */
[----:B------:R-:W-:Y:S01]  /*39d0*/  FMUL.FTZ R0, R21, R84 ;  /* 0x0000005415007220 */ /* 0x000fe20000410000 */
[----:B------:R-:W0:Y:S01]  /*39e0*/  MUFU.EX2 R32, R32 ;  /* 0x0000002000207308 */ /* 0x000e220000000800 */
[C---:B------:R-:W-:Y:S01]  /*39f0*/  FMUL.FTZ R107, R38.reuse, R107 ;  /* 0x0000006b266b7220 */ /* 0x040fe20000410000 */
[----:B------:R-:W-:Y:S01]  /*3a00*/  FMUL.FTZ R105, R38, R105 ;  /* 0x0000006926697220 */ /* 0x000fe20000410000 */
[----:B------:R-:W-:Y:S01]  /*3a10*/  FADD.FTZ R38, RZ, R19 ;  /* 0x00000013ff267221 */ /* 0x000fe20000010000 */
[----:B------:R-:W-:-:S04]  /*3a20*/  FMUL.RZ R23, R0, 0.15915493667125701904 ;  /* 0x3e22f98300177820 */ /* 0x000fc8000040c000 */
[----:B------:R3:W-:Y:S08]  /*3a30*/  MUFU.EX2 R16, R22 ;  /* 0x0000001600107308 */ /* 0x0007f00000000800 */
[----:B------:R-:W0:Y:S01]  /*3a40*/  MUFU.EX2 R26, R26 ;  /* 0x0000001a001a7308 */ /* 0x000e220000000800 */
[----:B---3--:R-:W-:Y:S01]  /*3a50*/  FADD.FTZ R22, R54, R17 ;  /* 0x0000001136167221 */ /* 0x008fe20000010000 */
[----:B------:R-:W-:-:S03]  /*3a60*/  FMUL.FTZ R17, R109, R38 ;  /* 0x000000266d117220 */ /* 0x000fc60000410000 */
[-C--:B------:R-:W-:Y:S01]  /*3a70*/  FMUL.FTZ R0, R109, R22.reuse ;  /* 0x000000166d007220 */ /* 0x080fe20000410000 */
[C---:B------:R-:W-:Y:S02]  /*3a80*/  FFMA.FTZ R22, R111.reuse, R22, -R17 ;  /* 0x000000166f167223 */ /* 0x040fe40000010811 */
[----:B------:R-:W3:Y:S01]  /*3a90*/  MUFU.EX2 R28, R28 ;  /* 0x0000001c001c7308 */ /* 0x000ee20000000800 */
[----:B------:R-:W-:Y:S01]  /*3aa0*/  FFMA.FTZ R38, R111, R38, R0 ;  /* 0x000000266f267223 */ /* 0x000fe20000010000 */
[----:B----4-:R-:W-:-:S03]  /*3ab0*/  FMUL.FTZ R99, R34, R99 ;  /* 0x0000006322637220 */ /* 0x010fc60000410000 */
[----:B------:R-:W-:Y:S01]  /*3ac0*/  FADD.FTZ R38, RZ, R38 ;  /* 0x00000026ff267221 */ /* 0x000fe20000010000 */
[----:B------:R-:W-:Y:S01]  /*3ad0*/  FMUL.FTZ R0, R34, R33 ;  /* 0x0000002122007220 */ /* 0x000fe20000410000 */
[----:B------:R-:W-:Y:S01]  /*3ae0*/  FADD.FTZ R22, R53, R22 ;  /* 0x0000001635167221 */ /* 0x000fe20000010000 */
[----:B------:R-:W-:Y:S01]  /*3af0*/  MUFU.EX2 R30, R30 ;  /* 0x0000001e001e7308 */ /* 0x000fe20000000800 */
[C---:B------:R-:W-:Y:S02]  /*3b00*/  FMUL.FTZ R34, R105.reuse, R38 ;  /* 0x0000002669227220 */ /* 0x040fe40000410000 */
[-C--:B------:R-:W-:Y:S02]  /*3b10*/  FMUL.FTZ R19, R105, R22.reuse ;  /* 0x0000001669137220 */ /* 0x080fe40000410000 */
[----:B------:R-:W-:Y:S01]  /*3b20*/  FFMA.FTZ R17, R107, R22, -R34 ;  /* 0x000000166b117223 */ /* 0x000fe20000010822 */
[----:B------:R-:W-:Y:S01]  /*3b30*/  FMUL.FTZ R133, R27, R24 ;  /* 0x000000181b857220 */ /* 0x000fe20000410000 */
[----:B------:R-:W-:Y:S01]  /*3b40*/  FFMA.FTZ R19, R107, R38, R19 ;  /* 0x000000266b137223 */ /* 0x000fe20000010013 */
[----:B-1----:R-:W-:Y:S01]  /*3b50*/  FMUL.FTZ R101, R36, R101 ;  /* 0x0000006524657220 */ /* 0x002fe20000410000 */
[----:B------:R-:W-:Y:S01]  /*3b60*/  FADD.FTZ R24, R52, R17 ;  /* 0x0000001134187221 */ /* 0x000fe20000010000 */
[----:B------:R-:W-:Y:S01]  /*3b70*/  MUFU.SIN R121, R37 ;  /* 0x0000002500797308 */ /* 0x000fe20000000400 */
[C---:B0-----:R-:W-:Y:S01]  /*3b80*/  FMUL.FTZ R131, R32.reuse, R131 ;  /* 0x0000008320837220 */ /* 0x041fe20000410000 */
[----:B------:R-:W-:Y:S01]  /*3b90*/  FMUL.FTZ R130, R32, R130 ;  /* 0x0000008220827220 */ /* 0x000fe20000410000 */
[----:B------:R-:W-:Y:S01]  /*3ba0*/  FADD.FTZ R32, RZ, R19 ;  /* 0x00000013ff207221 */ /* 0x000fe20000010000 */
[----:B------:R-:W-:Y:S01]  /*3bb0*/  FMUL.FTZ R103, R36, R103 ;  /* 0x0000006724677220 */ /* 0x000fe20000410000 */
[----:B------:R-:W-:-:S03]  /*3bc0*/  FMUL.FTZ R17, R101, R24 ;  /* 0x0000001865117220 */ /* 0x000fc60000410000 */
[----:B------:R-:W0:Y:S01]  /*3bd0*/  MUFU.COS R122, R37 ;  /* 0x00000025007a7308 */ /* 0x000e220000000000 */
[C---:B------:R-:W-:Y:S01]  /*3be0*/  FMUL.FTZ R129, R26.reuse, R129 ;  /* 0x000000811a817220 */ /* 0x040fe20000410000 */
[----:B------:R-:W-:Y:S01]  /*3bf0*/  FMUL.FTZ R127, R26, R127 ;  /* 0x0000007f1a7f7220 */ /* 0x000fe20000410000 */
[----:B------:R-:W-:Y:S01]  /*3c00*/  FMUL.FTZ R26, R101, R32 ;  /* 0x00000020651a7220 */ /* 0x000fe20000410000 */
[----:B------:R-:W-:Y:S01]  /*3c10*/  FMUL.FTZ R21, R21, R70 ;  /* 0x0000004615157220 */ /* 0x000fe20000410000 */
[----:B------:R-:W-:-:S03]  /*3c20*/  FFMA.FTZ R17, R103, R32, R17 ;  /* 0x0000002067117223 */ /* 0x000fc60000010011 */
[----:B------:R-:W-:Y:S01]  /*3c30*/  MUFU.SIN R119, R39 ;  /* 0x0000002700777308 */ /* 0x000fe20000000400 */
[----:B------:R-:W-:Y:S01]  /*3c40*/  FMUL.FTZ R113, R25, R70 ;  /* 0x0000004619717220 */ /* 0x000fe20000410000 */
[----:B------:R-:W-:-:S06]  /*3c50*/  FFMA.FTZ R26, R103, R24, -R26 ;  /* 0x00000018671a7223 */ /* 0x000fcc000001081a */
[----:B------:R-:W1:Y:S01]  /*3c60*/  MUFU.COS R120, R39 ;  /* 0x0000002700787308 */ /* 0x000e620000000000 */
[----:B------:R-:W-:Y:S01]  /*3c70*/  FMUL.RZ R21, R21, 0.15915493667125701904 ;  /* 0x3e22f98315157820 */ /* 0x000fe2000040c000 */
[----:B------:R-:W-:-:S06]  /*3c80*/  FADD.FTZ R17, RZ, R17 ;  /* 0x00000011ff117221 */ /* 0x000fcc0000010000 */
[----:B------:R-:W-:Y:S01]  /*3c90*/  MUFU.EX2 R117, R117 ;  /* 0x0000007500757308 */ /* 0x000fe20000000800 */
[C---:B---3--:R-:W-:Y:S01]  /*3ca0*/  FMUL.FTZ R126, R28.reuse, R29 ;  /* 0x0000001d1c7e7220 */ /* 0x048fe20000410000 */
[----:B------:R-:W-:-:S06]  /*3cb0*/  FMUL.FTZ R125, R28, R125 ;  /* 0x0000007d1c7d7220 */ /* 0x000fcc0000410000 */
[----:B------:R-:W3:Y:S01]  /*3cc0*/  MUFU.COS R118, R23 ;  /* 0x0000001700767308 */ /* 0x000ee20000000000 */
[----:B------:R-:W-:Y:S01]  /*3cd0*/  FADD.FTZ R26, R51, R26 ;  /* 0x0000001a331a7221 */ /* 0x000fe20000010000 */
[----:B------:R-:W-:-:S06]  /*3ce0*/  FMUL.FTZ R28, R0, R17 ;  /* 0x00000011001c7220 */ /* 0x000fcc0000410000 */
[----:B------:R-:W4:Y:S01]  /*3cf0*/  MUFU.SIN R18, R23 ;  /* 0x0000001700127308 */ /* 0x000f220000000400 */
[----:B0-----:R-:W-:-:S07]  /*3d00*/  FMUL.FTZ R122, R30, R122 ;  /* 0x0000007a1e7a7220 */ /* 0x001fce0000410000 */
[----:B------:R-:W0:Y:S01]  /*3d10*/  MUFU.EX2 R35, R35 ;  /* 0x0000002300237308 */ /* 0x000e220000000800 */
[----:B------:R-:W-:Y:S01]  /*3d20*/  FMUL.FTZ R121, R30, R121 ;  /* 0x000000791e797220 */ /* 0x000fe20000410000 */
[-C--:B------:R-:W-:Y:S01]  /*3d30*/  FMUL.FTZ R30, R0, R26.reuse ;  /* 0x0000001a001e7220 */ /* 0x080fe20000410000 */
[----:B------:R-:W-:-:S05]  /*3d40*/  FFMA.FTZ R19, R99, R26, -R28 ;  /* 0x0000001a63137223 */ /* 0x000fca000001081c */
[----:B------:R-:W-:Y:S01]  /*3d50*/  MUFU.EX2 R113, R113 ;  /* 0x0000007100717308 */ /* 0x000fe20000000800 */
[----:B-1----:R-:W-:-:S07]  /*3d60*/  FMUL.FTZ R120, R16, R120 ;  /* 0x0000007810787220 */ /* 0x002fce0000410000 */
[----:B------:R-:W1:Y:S01]  /*3d70*/  MUFU.COS R24, R21 ;  /* 0x0000001500187308 */ /* 0x000e620000000000 */
[----:B------:R-:W-:Y:S01]  /*3d80*/  FMUL.FTZ R119, R16, R119 ;  /* 0x0000007710777220 */ /* 0x000fe20000410000 */
[----:B------:R-:W-:-:S06]  /*3d90*/  FFMA.FTZ R30, R99, R17, R30 ;  /* 0x00000011631e7223 */ /* 0x000fcc000001001e */
[----:B------:R2:W1:Y:S01]  /*3da0*/  MUFU.SIN R22, R21 ;  /* 0x0000001500167308 */ /* 0x0004620000000400 */
[----:B------:R-:W-:Y:S01]  /*3db0*/  FMUL.FTZ R132, R27, R132 ;  /* 0x000000841b847220 */ /* 0x000fe20000410000 */
[----:B------:R-:W-:Y:S01]  /*3dc0*/  FADD.FTZ R16, R50, R19 ;  /* 0x0000001332107221 */ /* 0x000fe20000010000 */
[C---:B---3--:R-:W-:Y:S01]  /*3dd0*/  FMUL.FTZ R118, R117.reuse, R118 ;  /* 0x0000007675767220 */ /* 0x048fe20000410000 */
[----:B----4-:R-:W-:Y:S01]  /*3de0*/  FMUL.FTZ R117, R117, R18 ;  /* 0x0000001275757220 */ /* 0x010fe20000410000 */
[----:B------:R-:W-:Y:S01]  /*3df0*/  FADD.FTZ R30, RZ, R30 ;  /* 0x0000001eff1e7221 */ /* 0x000fe20000010000 */
[C---:B0-----:R-:W-:Y:S01]  /*3e00*/  FMUL.FTZ R116, R35.reuse, R116 ;  /* 0x0000007423747220 */ /* 0x041fe20000410000 */
[C---:B------:R-:W-:Y:S01]  /*3e10*/  FMUL.FTZ R18, R132.reuse, R16 ;  /* 0x0000001084127220 */ /* 0x040fe20000410000 */
[----:B------:R-:W-:Y:S01]  /*3e20*/  FMUL.FTZ R114, R35, R114 ;  /* 0x0000007223727220 */ /* 0x000fe20000410000 */
[-C--:B--2---:R-:W-:Y:S01]  /*3e30*/  FMUL.FTZ R21, R132, R30.reuse ;  /* 0x0000001e84157220 */ /* 0x084fe20000410000 */
[-C--:B------:R-:W-:Y:S01]  /*3e40*/  FMUL.FTZ R19, R116, R95.reuse ;  /* 0x0000005f74137220 */ /* 0x080fe20000410000 */
[----:B------:R-:W-:Y:S01]  /*3e50*/  FFMA.FTZ R30, R133, R30, R18 ;  /* 0x0000001e851e7223 */ /* 0x000fe20000010012 */
[C---:B-1----:R-:W-:Y:S01]  /*3e60*/  FMUL.FTZ R115, R113.reuse, R24 ;  /* 0x0000001871737220 */ /* 0x042fe20000410000 */
[C---:B------:R-:W-:Y:S01]  /*3e70*/  FMUL.FTZ R17, R114.reuse, R95 ;  /* 0x0000005f72117220 */ /* 0x040fe20000410000 */
[-C--:B------:R-:W-:Y:S01]  /*3e80*/  FFMA.FTZ R18, R114, R97.reuse, R19 ;  /* 0x0000006172127223 */ /* 0x080fe20000010013 */
[----:B------:R-:W-:Y:S01]  /*3e90*/  FADD.FTZ R30, RZ, R30 ;  /* 0x0000001eff1e7221 */ /* 0x000fe20000010000 */
[----:B------:R-:W-:Y:S01]  /*3ea0*/  FMUL.FTZ R113, R113, R22 ;  /* 0x0000001671717220 */ /* 0x000fe20000410000 */
[----:B------:R-:W-:Y:S01]  /*3eb0*/  FFMA.FTZ R22, R133, R16, -R21 ;  /* 0x0000001085167223 */ /* 0x000fe20000010815 */
[----:B------:R-:W-:Y:S01]  /*3ec0*/  FFMA.FTZ R16, R116, R97, -R17 ;  /* 0x0000006174107223 */ /* 0x000fe20000010811 */
[----:B------:R-:W-:Y:S01]  /*3ed0*/  FMUL.FTZ R17, R91, R18 ;  /* 0x000000125b117220 */ /* 0x000fe20000410000 */
[----:B------:R-:W-:Y:S01]  /*3ee0*/  FMUL.FTZ R24, R130, R30 ;  /* 0x0000001e82187220 */ /* 0x000fe20000410000 */
[----:B------:R-:W-:Y:S01]  /*3ef0*/  FADD.FTZ R19, R49, R22 ;  /* 0x0000001631137221 */ /* 0x000fe20000010000 */
[-C--:B------:R-:W-:Y:S01]  /*3f00*/  FMUL.FTZ R22, R91, R16.reuse ;  /* 0x000000105b167220 */ /* 0x080fe20000410000 */
[----:B------:R-:W-:-:S02]  /*3f10*/  FFMA.FTZ R16, R93, R16, -R17 ;  /* 0x000000105d107223 */ /* 0x000fc40000010811 */
[-C--:B------:R-:W-:Y:S01]  /*3f20*/  FMUL.FTZ R21, R130, R19.reuse ;  /* 0x0000001382157220 */ /* 0x080fe20000410000 */
[----:B------:R-:W-:Y:S01]  /*3f30*/  FFMA.FTZ R19, R131, R19, -R24 ;  /* 0x0000001383137223 */ /* 0x000fe20000010818 */
[----:B------:R-:W-:Y:S01]  /*3f40*/  FFMA.FTZ R22, R93, R18, R22 ;  /* 0x000000125d167223 */ /* 0x000fe20000010016 */
[----:B------:R-:W-:Y:S01]  /*3f50*/  FMUL.FTZ R17, R109, R16 ;  /* 0x000000106d117220 */ /* 0x000fe20000410000 */
[----:B------:R-:W-:Y:S01]  /*3f60*/  FFMA.FTZ R21, R131, R30, R21 ;  /* 0x0000001e83157223 */ /* 0x000fe20000010015 */
[----:B------:R-:W-:Y:S01]  /*3f70*/  FADD.FTZ R24, R48, R19 ;  /* 0x0000001330187221 */ /* 0x000fe20000010000 */
[----:B------:R-:W-:Y:S01]  /*3f80*/  FMUL.FTZ R31, R25, R78 ;  /* 0x0000004e191f7220 */ /* 0x000fe20000410000 */
[-C--:B------:R-:W-:Y:S01]  /*3f90*/  FMUL.FTZ R18, R109, R22.reuse ;  /* 0x000000166d127220 */ /* 0x080fe20000410000 */
[----:B------:R-:W-:Y:S01]  /*3fa0*/  FADD.FTZ R26, RZ, R21 ;  /* 0x00000015ff1a7221 */ /* 0x000fe20000010000 */
[----:B------:R-:W-:Y:S01]  /*3fb0*/  FFMA.FTZ R22, R111, R22, R17 ;  /* 0x000000166f167223 */ /* 0x000fe20000010011 */
[----:B------:R-:W-:Y:S01]  /*3fc0*/  FMUL.FTZ R28, R127, R24 ;  /* 0x000000187f1c7220 */ /* 0x000fe20000410000 */
[----:B------:R-:W-:Y:S01]  /*3fd0*/  MUFU.SIN R123, R3 ;  /* 0x00000003007b7308 */ /* 0x000fe20000000400 */
[----:B------:R-:W-:Y:S01]  /*3fe0*/  FFMA.FTZ R18, R111, R16, -R18 ;  /* 0x000000106f127223 */ /* 0x000fe20000010812 */
[----:B------:R-:W-:Y:S01]  /*3ff0*/  FMUL.FTZ R19, R127, R26 ;  /* 0x0000001a7f137220 */ /* 0x000fe20000410000 */
[----:B------:R-:W-:Y:S01]  /*4000*/  FMUL.FTZ R17, R105, R22 ;  /* 0x0000001669117220 */ /* 0x000fe20000410000 */
[----:B------:R-:W-:-:S04]  /*4010*/  FFMA.FTZ R28, R129, R26, R28 ;  /* 0x0000001a811c7223 */ /* 0x000fc8000001001c */
[----:B------:R-:W0:Y:S01]  /*4020*/  MUFU.EX2 R31, R31 ;  /* 0x0000001f001f7308 */ /* 0x000e220000000800 */
[----:B------:R-:W-:Y:S01]  /*4030*/  FMUL.FTZ R16, R105, R18 ;  /* 0x0000001269107220 */ /* 0x000fe20000410000 */
[----:B------:R-:W-:Y:S01]  /*4040*/  FFMA.FTZ R24, R129, R24, -R19 ;  /* 0x0000001881187223 */ /* 0x000fe20000010813 */
[----:B------:R-:W-:Y:S01]  /*4050*/  FFMA.FTZ R18, R107, R18, -R17 ;  /* 0x000000126b127223 */ /* 0x000fe20000010811 */
[----:B------:R-:W-:-:S04]  /*4060*/  FADD.FTZ R28, RZ, R28 ;  /* 0x0000001cff1c7221 */ /* 0x000fc80000010000 */
[----:B------:R-:W1:Y:S01]  /*4070*/  MUFU.COS R124, R3 ;  /* 0x00000003007c7308 */ /* 0x000e620000000000 */
[----:B------:R-:W-:Y:S01]  /*4080*/  FFMA.FTZ R16, R107, R22, R16 ;  /* 0x000000166b107223 */ /* 0x000fe20000010010 */
[----:B------:R-:W-:Y:S01]  /*4090*/  FADD.FTZ R24, R47, R24 ;  /* 0x000000182f187221 */ /* 0x000fe20000010000 */
[----:B------:R-:W-:Y:S01]  /*40a0*/  FMUL.FTZ R17, R101, R18 ;  /* 0x0000001265117220 */ /* 0x000fe20000410000 */
[----:B------:R-:W-:Y:S01]  /*40b0*/  FMUL.FTZ R19, R125, R28 ;  /* 0x0000001c7d137220 */ /* 0x000fe20000410000 */
[----:B------:R-:W-:Y:S01]  /*40c0*/  FMUL.FTZ R22, R101, R16 ;  /* 0x0000001065167220 */ /* 0x000fe20000410000 */
[----:B------:R-:W-:Y:S01]  /*40d0*/  FMUL.FTZ R23, R125, R24 ;  /* 0x000000187d177220 */ /* 0x000fe20000410000 */
[C---:B------:R-:W-:Y:S01]  /*40e0*/  FFMA.FTZ R17, R103.reuse, R16, R17 ;  /* 0x0000001067117223 */ /* 0x040fe20000010011 */
[C---:B------:R-:W-:Y:S01]  /*40f0*/  FFMA.FTZ R21, R126.reuse, R24, -R19 ;  /* 0x000000187e157223 */ /* 0x040fe20000010813 */
[----:B------:R-:W-:Y:S01]  /*4100*/  FFMA.FTZ R22, R103, R18, -R22 ;  /* 0x0000001267167223 */ /* 0x000fe20000010816 */
[----:B------:R-:W-:Y:S01]  /*4110*/  FFMA.FTZ R23, R126, R28, R23 ;  /* 0x0000001c7e177223 */ /* 0x000fe20000010017 */
[----:B0-----:R-:W-:Y:S01]  /*4120*/  FMUL.FTZ R123, R31, R123 ;  /* 0x0000007b1f7b7220 */ /* 0x001fe20000410000 */
[----:B------:R-:W-:Y:S01]  /*4130*/  FMUL.FTZ R19, R0, R17 ;  /* 0x0000001100137220 */ /* 0x000fe20000410000 */
[----:B------:R-:W-:Y:S01]  /*4140*/  FADD.FTZ R21, R46, R21 ;  /* 0x000000152e157221 */ /* 0x000fe20000010000 */
[-C--:B------:R-:W-:Y:S01]  /*4150*/  FMUL.FTZ R16, R0, R22.reuse ;  /* 0x0000001600107220 */ /* 0x080fe20000410000 */
[----:B------:R-:W-:Y:S01]  /*4160*/  FADD.FTZ R23, RZ, R23 ;  /* 0x00000017ff177221 */ /* 0x000fe20000010000 */
[----:B------:R-:W-:Y:S01]  /*4170*/  FFMA.FTZ R19, R99, R22, -R19 ;  /* 0x0000001663137223 */ /* 0x000fe20000010813 */
[----:B-1----:R-:W-:Y:S01]  /*4180*/  FMUL.FTZ R124, R31, R124 ;  /* 0x0000007c1f7c7220 */ /* 0x002fe20000410000 */
[----:B------:R-:W-:Y:S01]  /*4190*/  FMUL.FTZ R25, R123, R21 ;  /* 0x000000157b197220 */ /* 0x000fe20000410000 */
[----:B------:R-:W-:Y:S01]  /*41a0*/  FFMA.FTZ R16, R99, R17, R16 ;  /* 0x0000001163107223 */ /* 0x000fe20000010010 */
[----:B------:R-:W-:Y:S01]  /*41b0*/  FMUL.FTZ R22, R123, R23 ;  /* 0x000000177b167220 */ /* 0x000fe20000410000 */
[----:B------:R-:W-:Y:S01]  /*41c0*/  FMUL.FTZ R17, R132, R19 ;  /* 0x0000001384117220 */ /* 0x000fe20000410000 */
[----:B------:R-:W-:Y:S01]  /*41d0*/  FFMA.FTZ R25, R124, R23, R25 ;  /* 0x000000177c197223 */ /* 0x000fe20000010019 */
[-C--:B------:R-:W-:Y:S01]  /*41e0*/  FMUL.FTZ R18, R132, R16.reuse ;  /* 0x0000001084127220 */ /* 0x080fe20000410000 */
[----:B------:R-:W-:Y:S01]  /*41f0*/  FFMA.FTZ R22, R124, R21, -R22 ;  /* 0x000000157c167223 */ /* 0x000fe20000010816 */
[C---:B------:R-:W-:Y:S01]  /*4200*/  FFMA.FTZ R17, R133.reuse, R16, R17 ;  /* 0x0000001085117223 */ /* 0x040fe20000010011 */
[----:B------:R-:W-:Y:S01]  /*4210*/  FADD.FTZ R25, RZ, R25 ;  /* 0x00000019ff197221 */ /* 0x000fe20000010000 */
[----:B------:R-:W-:Y:S01]  /*4220*/  FFMA.FTZ R18, R133, R19, -R18 ;  /* 0x0000001385127223 */ /* 0x000fe20000010812 */
[----:B------:R-:W-:Y:S01]  /*4230*/  FADD.FTZ R22, R45, R22 ;  /* 0x000000162d167221 */ /* 0x000fe20000010000 */
[C---:B------:R-:W-:Y:S01]  /*4240*/  FMUL.FTZ R19, R130.reuse, R17 ;  /* 0x0000001182137220 */ /* 0x040fe20000410000 */
[C---:B------:R-:W-:Y:S01]  /*4250*/  FMUL.FTZ R21, R121.reuse, R25 ;  /* 0x0000001979157220 */ /* 0x040fe20000410000 */
[----:B------:R-:W-:Y:S01]  /*4260*/  FMUL.FTZ R16, R130, R18 ;  /* 0x0000001282107220 */ /* 0x000fe20000410000 */
[----:B------:R-:W-:Y:S01]  /*4270*/  FMUL.FTZ R24, R121, R22 ;  /* 0x0000001679187220 */ /* 0x000fe20000410000 */
[C---:B------:R-:W-:Y:S01]  /*4280*/  FFMA.FTZ R18, R131.reuse, R18, -R19 ;  /* 0x0000001283127223 */ /* 0x040fe20000010813 */
[C---:B------:R-:W-:Y:S01]  /*4290*/  FFMA.FTZ R21, R122.reuse, R22, -R21 ;  /* 0x000000167a157223 */ /* 0x040fe20000010815 */
[----:B------:R-:W-:Y:S01]  /*42a0*/  FFMA.FTZ R16, R131, R17, R16 ;  /* 0x0000001183107223 */ /* 0x000fe20000010010 */
[----:B------:R-:W-:Y:S01]  /*42b0*/  FFMA.FTZ R24, R122, R25, R24 ;  /* 0x000000197a187223 */ /* 0x000fe20000010018 */
[C---:B------:R-:W-:Y:S01]  /*42c0*/  FMUL.FTZ R17, R127.reuse, R18 ;  /* 0x000000127f117220 */ /* 0x040fe20000410000 */
[----:B------:R-:W-:Y:S01]  /*42d0*/  FADD.FTZ R23, R44, R21 ;  /* 0x000000152c177221 */ /* 0x000fe20000010000 */
[-C--:B------:R-:W-:Y:S01]  /*42e0*/  FMUL.FTZ R22, R127, R16.reuse ;  /* 0x000000107f167220 */ /* 0x080fe20000410000 */
[----:B------:R-:W-:Y:S01]  /*42f0*/  FADD.FTZ R24, RZ, R24 ;  /* 0x00000018ff187221 */ /* 0x000fe20000010000 */
        /* <DEDUP_REMOVED lines=12> */
[----:B------:R-:W-:Y:S01]  /*43c0*/  FMUL.FTZ R16, R123, R19 ;  /* 0x000000137b107220 */ /* 0x000fe20000410000 */
[----:B------:R-:W-:Y:S01]  /*43d0*/  FMUL.FTZ R23, R117, R25 ;  /* 0x0000001975177220 */ /* 0x000fe20000410000 */
[-C--:B------:R-:W-:Y:S01]  /*43e0*/  FMUL.FTZ R17, R123, R21.reuse ;  /* 0x000000157b117220 */ /* 0x080fe20000410000 */
[-C--:B------:R-:W-:Y:S01]  /*43f0*/  FMUL.FTZ R22, R117, R18.reuse ;  /* 0x0000001275167220 */ /* 0x080fe20000410000 */
[----:B------:R-:W-:Y:S01]  /*4400*/  FFMA.FTZ R21, R124, R21, R16 ;  /* 0x000000157c157223 */ /* 0x000fe20000010010 */
[----:B------:R-:W-:Y:S01]  /*4410*/  FFMA.FTZ R27, R118, R18, -R23 ;  /* 0x00000012761b7223 */ /* 0x000fe20000010817 */
[----:B------:R-:W-:Y:S01]  /*4420*/  FFMA.FTZ R19, R124, R19, -R17 ;  /* 0x000000137c137223 */ /* 0x000fe20000010811 */
[----:B------:R-:W-:Y:S01]  /*4430*/  FFMA.FTZ R22, R118, R25, R22 ;  /* 0x0000001976167223 */ /* 0x000fe20000010016 */
[C---:B------:R-:W-:Y:S01]  /*4440*/  FMUL.FTZ R18, R121.reuse, R21 ;  /* 0x0000001579127220 */ /* 0x040fe20000410000 */
[----:B------:R-:W-:Y:S01]  /*4450*/  FADD.FTZ R24, R42, R27 ;  /* 0x0000001b2a187221 */ /* 0x000fe20000010000 */
[-C--:B------:R-:W-:Y:S01]  /*4460*/  FMUL.FTZ R23, R121, R19.reuse ;  /* 0x0000001379177220 */ /* 0x080fe20000410000 */
[----:B------:R-:W-:Y:S01]  /*4470*/  FADD.FTZ R26, RZ, R22 ;  /* 0x00000016ff1a7221 */ /* 0x000fe20000010000 */
[C---:B------:R-:W-:Y:S01]  /*4480*/  FFMA.FTZ R18, R122.reuse, R19, -R18 ;  /* 0x000000137a127223 */ /* 0x040fe20000010812 */
[----:B------:R-:W-:Y:S01]  /*4490*/  FMUL.FTZ R28, R113, R24 ;  /* 0x00000018711c7220 */ /* 0x000fe20000410000 */
[----:B------:R-:W0:Y:S01]  /*44a0*/  LDC.64 R16, c[0x0][0x448] ;  /* 0x00011200ff107b82 */ /* 0x000e220000000a00 */
[----:B------:R-:W-:Y:S01]  /*44b0*/  FFMA.FTZ R23, R122, R21, R23 ;  /* 0x000000157a177223 */ /* 0x000fe20000010017 */
[----:B------:R-:W-:Y:S01]  /*44c0*/  FMUL.FTZ R22, R119, R18 ;  /* 0x0000001277167220 */ /* 0x000fe20000410000 */
[-C--:B------:R-:W-:Y:S01]  /*44d0*/  FMUL.FTZ R21, R113, R26.reuse ;  /* 0x0000001a71157220 */ /* 0x080fe20000410000 */
[----:B------:R-:W-:Y:S01]  /*44e0*/  FFMA.FTZ R28, R115, R26, R28 ;  /* 0x0000001a731c7223 */ /* 0x000fe2000001001c */
[-C--:B------:R-:W-:Y:S01]  /*44f0*/  FMUL.FTZ R19, R119, R23.reuse ;  /* 0x0000001777137220 */ /* 0x080fe20000410000 */
[C---:B------:R-:W-:Y:S01]  /*4500*/  FFMA.FTZ R22, R120.reuse, R23, R22 ;  /* 0x0000001778167223 */ /* 0x040fe20000010016 */
[----:B------:R-:W-:Y:S01]  /*4510*/  FFMA.FTZ R137, R115, R24, -R21 ;  /* 0x0000001873897223 */ /* 0x000fe20000010815 */
[----:B------:R-:W-:Y:S01]  /*4520*/  FADD.FTZ R138, RZ, R28 ;  /* 0x0000001cff8a7221 */ /* 0x000fe20000010000 */
[----:B------:R-:W-:Y:S01]  /*4530*/  FFMA.FTZ R19, R120, R18, -R19 ;  /* 0x0000001278137223 */ /* 0x000fe20000010813 */
[----:B------:R-:W-:Y:S01]  /*4540*/  FMUL.FTZ R21, R117, R22 ;  /* 0x0000001675157220 */ /* 0x000fe20000410000 */
[----:B------:R-:W-:-:S02]  /*4550*/  FADD.FTZ R137, R40, R137 ;  /* 0x0000008928897221 */ /* 0x000fc40000010000 */
[----:B------:R-:W1:Y:S01]  /*4560*/  SHFL.UP PT, R24, R138, 0x1, RZ ;  /* 0x042000008a187989 */ /* 0x000e6200000e00ff */
[-C--:B------:R-:W-:Y:S01]  /*4570*/  FMUL.FTZ R23, R117, R19.reuse ;  /* 0x0000001375177220 */ /* 0x080fe20000410000 */
[C---:B------:R-:W-:Y:S01]  /*4580*/  FFMA.FTZ R18, R118.reuse, R19, -R21 ;  /* 0x0000001376127223 */ /* 0x040fe20000010815 */
[----:B------:R-:W-:Y:S01]  /*4590*/  MOV R3, UR17 ;  /* 0x0000001100037c02 */ /* 0x000fe20008000f00 */
[----:B------:R-:W2:Y:S01]  /*45a0*/  SHFL.UP PT, R19, R137, 0x1, RZ ;  /* 0x0420000089137989 */ /* 0x000ea200000e00ff */
[----:B------:R-:W-:Y:S01]  /*45b0*/  FFMA.FTZ R22, R118, R22, R23 ;  /* 0x0000001676167223 */ /* 0x000fe20000010017 */
[----:B------:R-:W-:Y:S01]  /*45c0*/  FMUL.FTZ R136, R113, R18 ;  /* 0x0000001271887220 */ /* 0x000fe20000410000 */
[----:B------:R-:W-:-:S04]  /*45d0*/  IMAD.WIDE.U32 R2, R41, UR28, R2 ;  /* 0x0000001c29027c25 */ /* 0x000fc8000f8e0002 */
[-C--:B------:R-:W-:Y:S01]  /*45e0*/  FMUL.FTZ R135, R113, R22.reuse ;  /* 0x0000001671877220 */ /* 0x080fe20000410000 */
[----:B------:R-:W-:Y:S01]  /*45f0*/  FFMA.FTZ R136, R115, R22, R136 ;  /* 0x0000001673887223 */ /* 0x000fe20000010088 */
[----:B------:R-:W-:Y:S01]  /*4600*/  IMAD R3, R41, UR29, R3 ;  /* 0x0000001d29037c24 */ /* 0x000fe2000f8e0203 */
[C---:B0-----:R-:W-:Y:S01]  /*4610*/  LEA R16, P1, R2.reuse, R16, 0x3 ;  /* 0x0000001002107211 */ /* 0x041fe200078218ff */
[----:B------:R1:W-:Y:S01]  /*4620*/  STS.128 [R20+0x200], R12 ;  /* 0x0002000c14007388 */ /* 0x0003e20000000c00 */
[----:B------:R-:W-:Y:S02]  /*4630*/  FFMA.FTZ R135, R115, R18, -R135 ;  /* 0x0000001273877223 */ /* 0x000fe40000010887 */
[----:B------:R-:W-:Y:S01]  /*4640*/  LEA.HI.X R17, R2, R17, R3, 0x3, P1 ;  /* 0x0000001102117211 */ /* 0x000fe200008f1c03 */
[----:B------:R-:W0:Y:S01]  /*4650*/  SHFL.UP PT, R13, R136, 0x1, RZ ;  /* 0x04200000880d7989 */ /* 0x000e2200000e00ff */
[----:B------:R-:W-:-:S03]  /*4660*/  ISETP.GE.AND P1, PT, R106, 0x1, PT ;  /* 0x000000016a00780c */ /* 0x000fc60003f26270 */
[----:B------:R-:W3:Y:S01]  /*4670*/  SHFL.UP PT, R12, R135, 0x1, RZ ;  /* 0x04200000870c7989 */ /* 0x000ee200000e00ff */
[-C--:B-1----:R-:W-:Y:S01]  /*4680*/  FMUL.FTZ R15, R135, R24.reuse ;  /* 0x00000018870f7220 */ /* 0x082fe20000410000 */
[----:B------:R-:W-:-:S03]  /*4690*/  FMUL.FTZ R24, R136, R24 ;  /* 0x0000001888187220 */ /* 0x000fc60000410000 */
[-C--:B--2---:R-:W-:Y:S01]  /*46a0*/  FFMA.FTZ R15, R136, R19.reuse, R15 ;  /* 0x00000013880f7223 */ /* 0x084fe2000001000f */
[----:B------:R-:W-:-:S04]  /*46b0*/  FFMA.FTZ R24, R135, R19, -R24 ;  /* 0x0000001387187223 */ /* 0x000fc80000010818 */
[----:B------:R-:W-:Y:S01]  /*46c0*/  @P1 FADD.FTZ R138, R138, R15 ;  /* 0x0000000f8a8a1221 */ /* 0x000fe20000010000 */
[----:B------:R0:W-:Y:S01]  /*46d0*/  STS.128 [R20+0x400], R4 ;  /* 0x0004000414007388 */ /* 0x0001e20000000c00 */
[----:B------:R-:W-:-:S03]  /*46e0*/  @P1 FADD.FTZ R137, R137, R24 ;  /* 0x0000001889891221 */ /* 0x000fc60000010000 */
[----:B------:R-:W1:Y:S04]  /*46f0*/  SHFL.UP PT, R7, R138, 0x2, RZ ;  /* 0x044000008a077989 */ /* 0x000e6800000e00ff */
[----:B------:R-:W2:Y:S01]  /*4700*/  SHFL.UP PT, R6, R137, 0x2, RZ ;  /* 0x0440000089067989 */ /* 0x000ea200000e00ff */
[-C--:B0-----:R-:W-:Y:S01]  /*4710*/  FMUL.FTZ R5, R135, R13.reuse ;  /* 0x0000000d87057220 */ /* 0x081fe20000410000 */
[----:B------:R-:W-:-:S03]  /*4720*/  FMUL.FTZ R4, R136, R13 ;  /* 0x0000000d88047220 */ /* 0x000fc60000410000 */
[-C--:B---3--:R-:W-:Y:S01]  /*4730*/  @P1 FFMA.FTZ R136, R136, R12.reuse, R5 ;  /* 0x0000000c88881223 */ /* 0x088fe20000010005 */
[----:B------:R-:W-:-:S04]  /*4740*/  @P1 FFMA.FTZ R135, R135, R12, -R4 ;  /* 0x0000000c87871223 */ /* 0x000fc80000010804 */
[----:B------:R-:W0:Y:S01]  /*4750*/  SHFL.UP PT, R5, R136, 0x2, RZ ;  /* 0x0440000088057989 */ /* 0x000e2200000e00ff */
[----:B------:R-:W-:-:S03]  /*4760*/  ISETP.GE.AND P1, PT, R106, 0x2, PT ;  /* 0x000000026a00780c */ /* 0x000fc60003f26270 */
[----:B------:R-:W3:Y:S04]  /*4770*/  SHFL.UP PT, R4, R135, 0x2, RZ ;  /* 0x0440000087047989 */ /* 0x000ee800000e00ff */
[----:B------:R1:W-:Y:S01]  /*4780*/  STS.128 [R20+0x600], R8 ;  /* 0x0006000814007388 */ /* 0x0003e20000000c00 */
[----:B------:R-:W-:Y:S01]  /*4790*/  MOV R134, 0x400 ;  /* 0x0000040000867802 */ /* 0x000fe20000000f00 */
[----:B------:R-:W-:Y:S01]  /*47a0*/  NOP ;  /* 0x0000000000007918 */ /* 0x000fe20000000000 */
[----:B------:R-:W4:Y:S01]  /*47b0*/  S2R R13, SR_CgaCtaId ;  /* 0x00000000000d7919 */ /* 0x000f220000008800 */
[----:B------:R4:W5:Y:S01]  /*47c0*/  LDG.E.64 R2, desc[UR22][R16.64] ;  /* 0x0000001610027981 */ /* 0x000962000c1e1b00 */
[-C--:B-1----:R-:W-:Y:S01]  /*47d0*/  FMUL.FTZ R9, R135, R7.reuse ;  /* 0x0000000787097220 */ /* 0x082fe20000410000 */
[----:B------:R-:W-:-:S03]  /*47e0*/  FMUL.FTZ R8, R136, R7 ;  /* 0x0000000788087220 */ /* 0x000fc60000410000 */
[-C--:B--2---:R-:W-:Y:S01]  /*47f0*/  FFMA.FTZ R9, R136, R6.reuse, R9 ;  /* 0x0000000688097223 */ /* 0x084fe20000010009 */
[----:B------:R-:W-:-:S03]  /*4800*/  FFMA.FTZ R8, R135, R6, -R8 ;  /* 0x0000000687087223 */ /* 0x000fc60000010808 */
[----:B------:R-:W-:Y:S01]  /*4810*/  @P1 FADD.FTZ R138, R138, R9 ;  /* 0x000000098a8a1221 */ /* 0x000fe20000010000 */
[----:B------:R-:W-:Y:S01]  /*4820*/  @P1 FADD.FTZ R137, R137, R8 ;  /* 0x0000000889891221 */ /* 0x000fe20000010000 */
[----:B0-----:R-:W-:-:S03]  /*4830*/  FMUL.FTZ R7, R135, R5 ;  /* 0x0000000587077220 */ /* 0x001fc60000410000 */
[----:B------:R-:W0:Y:S01]  /*4840*/  SHFL.UP PT, R9, R138, 0x4, RZ ;  /* 0x048000008a097989 */ /* 0x000e2200000e00ff */
[C---:B------:R-:W-:Y:S01]  /*4850*/  FMUL.FTZ R6, R136.reuse, R5 ;  /* 0x0000000588067220 */ /* 0x040fe20000410000 */
[-C--:B---3--:R-:W-:Y:S02]  /*4860*/  @P1 FFMA.FTZ R136, R136, R4.reuse, R7 ;  /* 0x0000000488881223 */ /* 0x088fe40000010007 */
[----:B------:R-:W1:Y:S01]  /*4870*/  SHFL.UP PT, R8, R137, 0x4, RZ ;  /* 0x0480000089087989 */ /* 0x000e6200000e00ff */
[----:B------:R-:W-:-:S03]  /*4880*/  @P1 FFMA.FTZ R135, R135, R4, -R6 ;  /* 0x0000000487871223 */ /* 0x000fc60000010806 */
        /* <DEDUP_REMOVED lines=8> */
[-C--:B--2---:R-:W-:Y:S01]  /*4910*/  FMUL.FTZ R7, R135, R5.reuse ;  /* 0x0000000587077220 */ /* 0x084fe20000410000 */
[----:B------:R-:W-:Y:S01]  /*4920*/  @P1 FADD.FTZ R137, R137, R6 ;  /* 0x0000000689891221 */ /* 0x000fe20000010000 */
[C---:B------:R-:W-:Y:S02]  /*4930*/  FMUL.FTZ R6, R136.reuse, R5 ;  /* 0x0000000588067220 */ /* 0x040fe40000410000 */
        /* <DEDUP_REMOVED lines=9> */
[----:B-1----:R-:W-:Y:S01]  /*49d0*/  FFMA.FTZ R11, R136, R7, R9 ;  /* 0x00000007880b7223 */ /* 0x002fe20000010009 */
[----:B--2---:R-:W-:-:S07]  /*49e0*/  FMUL.FTZ R9, R135, R5 ;  /* 0x0000000587097220 */ /* 0x004fce0000410000 */
[----:B------:R-:W-:Y:S01]  /*49f0*/  @P1 FADD.FTZ R138, R138, R11 ;  /* 0x0000000b8a8a1221 */ /* 0x000fe20000010000 */
[C---:B------:R-:W-:Y:S01]  /*4a00*/  FMUL.FTZ R6, R136.reuse, R5 ;  /* 0x0000000588067220 */ /* 0x040fe20000410000 */
[----:B------:R-:W-:Y:S01]  /*4a10*/  FFMA.FTZ R8, R135, R7, -R8 ;  /* 0x0000000787087223 */ /* 0x000fe20000010808 */
[-C--:B---3--:R-:W-:Y:S02]  /*4a20*/  @P1 FFMA.FTZ R136, R136, R4.reuse, R9 ;  /* 0x0000000488881223 */ /* 0x088fe40000010009 */
[----:B------:R-:W0:Y:S01]  /*4a30*/  SHFL.UP PT, R7, R138, 0x10, RZ ;  /* 0x060000008a077989 */ /* 0x000e2200000e00ff */
[----:B------:R-:W-:Y:S01]  /*4a40*/  @P1 FADD.FTZ R137, R137, R8 ;  /* 0x0000000889891221 */ /* 0x000fe20000010000 */
[----:B------:R-:W-:Y:S02]  /*4a50*/  @P1 FFMA.FTZ R135, R135, R4, -R6 ;  /* 0x0000000487871223 */ /* 0x000fe40000010806 */
[----:B------:R-:W1:Y:S04]  /*4a60*/  SHFL.UP PT, R5, R136, 0x10, RZ ;  /* 0x0600000088057989 */ /* 0x000e6800000e00ff */
[----:B------:R-:W2:Y:S04]  /*4a70*/  SHFL.UP PT, R6, R137, 0x10, RZ ;  /* 0x0600000089067989 */ /* 0x000ea800000e00ff */
[----:B------:R-:W3:Y:S01]  /*4a80*/  SHFL.UP PT, R37, R135, 0x10, RZ ;  /* 0x0600000087257989 */ /* 0x000ee200000e00ff */
[----:B------:R-:W-:-:S02]  /*4a90*/  IADD3 R4, PT, PT, R108, R106, RZ ;  /* 0x0000006a6c047210 */ /* 0x000fc40007ffe0ff */
[----:B------:R-:W-:Y:S02]  /*4aa0*/  ISETP.NE.AND P1, PT, R106, 0x1f, PT ;  /* 0x0000001f6a00780c */ /* 0x000fe40003f25270 */
[----:B------:R-:W-:Y:S02]  /*4ab0*/  LEA R32, R4, R73, 0x5 ;  /* 0x0000004904207211 */ /* 0x000fe400078e28ff */
[----:B----4-:R-:W-:-:S03]  /*4ac0*/  LEA R134, R13, R134, 0x18 ;  /* 0x000000860d867211 */ /* 0x010fc600078ec0ff */
[----:B------:R-:W4:Y:S01]  /*4ad0*/  LDS.128 R24, [R32] ;  /* 0x0000000020187984 */ /* 0x000f220000000c00 */
[CC--:B0-----:R-:W-:Y:S01]  /*4ae0*/  FMUL.FTZ R4, R136.reuse, R7.reuse ;  /* 0x0000000788047220 */ /* 0x0c1fe20000410000 */
[C---:B------:R-:W-:Y:S01]  /*4af0*/  FMUL.FTZ R7, R135.reuse, R7 ;  /* 0x0000000787077220 */ /* 0x040fe20000410000 */
[CC--:B-1----:R-:W-:Y:S01]  /*4b00*/  FMUL.FTZ R36, R136.reuse, R5.reuse ;  /* 0x0000000588247220 */ /* 0x0c2fe20000410000 */
[C---:B------:R-:W-:Y:S01]  /*4b10*/  FMUL.FTZ R5, R135.reuse, R5 ;  /* 0x0000000587057220 */ /* 0x040fe20000410000 */
[----:B------:R-:W-:Y:S01]  /*4b20*/  LDS.128 R28, [R32+0x10] ;  /* 0x00001000201c7984 */ /* 0x000fe20000000c00 */
[CC--:B--2---:R-:W-:Y:S01]  /*4b30*/  FFMA.FTZ R38, R135.reuse, R6.reuse, -R4 ;  /* 0x0000000687267223 */ /* 0x0c4fe20000010804 */
[C---:B------:R-:W-:Y:S01]  /*4b40*/  FFMA.FTZ R39, R136.reuse, R6, R7 ;  /* 0x0000000688277223 */ /* 0x040fe20000010007 */
[----:B------:R-:W-:Y:S01]  /*4b50*/  MOV R4, 0x3f800000 ;  /* 0x3f80000000047802 */ /* 0x000fe20000000f00 */
[----:B------:R-:W-:Y:S01]  /*4b60*/  LDS.128 R8, [R32+0x20] ;  /* 0x0000200020087984 */ /* 0x000fe20000000c00 */
[-C--:B---3--:R-:W-:Y:S01]  /*4b70*/  FFMA.FTZ R36, R135, R37.reuse, -R36 ;  /* 0x0000002587247223 */ /* 0x088fe20000010824 */
[----:B------:R-:W-:Y:S01]  /*4b80*/  FFMA.FTZ R37, R136, R37, R5 ;  /* 0x0000002588257223 */ /* 0x000fe20000010005 */
[----:B------:R-:W-:-:S02]  /*4b90*/  CS2R R6, SRZ ;  /* 0x0000000000067805 */ /* 0x000fc4000001ff00 */
[----:B------:R-:W-:Y:S01]  /*4ba0*/  MOV R5, RZ ;  /* 0x000000ff00057202 */ /* 0x000fe20000000f00 */
[----:B------:R-:W-:Y:S01]  /*4bb0*/  FADD.FTZ R38, R137, R38 ;  /* 0x0000002689267221 */ /* 0x000fe20000010000 */
[-C--:B------:R-:W-:Y:S01]  /*4bc0*/  @P0 LEA R33, R41, R134.reuse, 0x4 ;  /* 0x0000008629210211 */ /* 0x080fe200078e20ff */
[----:B------:R-:W-:Y:S01]  /*4bd0*/  FADD.FTZ R39, R138, R39 ;  /* 0x000000278a277221 */ /* 0x000fe20000010000 */
[----:B------:R-:W-:Y:S01]  /*4be0*/  @!P1 LEA R140, R79, R134, 0x4 ;  /* 0x000000864f8c9211 */ /* 0x000fe200078e20ff */
[----:B------:R-:W-:Y:S04]  /*4bf0*/  LDS.128 R12, [R32+0x30] ;  /* 0x00003000200c7984 */ /* 0x000fe80000000c00 */
[----:B------:R-:W-:Y:S04]  /*4c00*/  @P0 LDS.128 R4, [R33+0x2160] ;  /* 0x0021600021040984 */ /* 0x000fe80000000c00 */
[----:B------:R0:W-:Y:S01]  /*4c10*/  @!P1 STS.128 [R140+0x2100], R36 ;  /* 0x002100248c009388 */ /* 0x0001e20000000c00 */
[----:B------:R-:W-:Y:S01]  /*4c20*/  BAR.SYNC.DEFER_BLOCKING 0x0 ;  /* 0x0000000000007b1d */ /* 0x000fe20000010000 */
[----:B------:R-:W-:-:S04]  /*4c30*/  ISETP.GE.AND P1, PT, R106, 0x10, PT ;  /* 0x000000106a00780c */ /* 0x000fc80003f26270 */
[----:B------:R-:W-:Y:S02]  /*4c40*/  FSEL R135, R135, R36, !P1 ;  /* 0x0000002487877208 */ /* 0x000fe40004800000 */
[----:B------:R-:W-:Y:S01]  /*4c50*/  FSEL R136, R136, R37, !P1 ;  /* 0x0000002588887208 */ /* 0x000fe20004800000 */
[----:B------:R-:W-:Y:S04]  /*4c60*/  LDS.128 R16, [R134+0x2100] ;  /* 0x0021000086107984 */ /* 0x000fe80000000c00 */
[----:B------:R-:W1:Y:S04]  /*4c70*/  LDS.128 R20, [R134+0x2110] ;  /* 0x0021100086147984 */ /* 0x000e680000000c00 */
[----:B------:R-:W2:Y:S01]  /*4c80*/  LDS.128 R32, [R134+0x2120] ;  /* 0x0021200086207984 */ /* 0x000ea20000000c00 */
[----:B------:R-:W-:-:S02]  /*4c90*/  FSEL R137, R137, R38, !P1 ;  /* 0x0000002689897208 */ /* 0x000fc40004800000 */
[----:B------:R-:W-:Y:S02]  /*4ca0*/  FSEL R138, R138, R39, !P1 ;  /* 0x000000278a8a7208 */ /* 0x000fe40004800000 */
[C---:B----4-:R-:W-:Y:S02]  /*4cb0*/  PRMT R139, R24.reuse, 0x7632, R139 ;  /* 0x00007632188b7816 */ /* 0x050fe4000000008b */
[----:B0-----:R-:W-:Y:S02]  /*4cc0*/  SHF.L.U32 R36, R24, 0x10, RZ ;  /* 0x0000001018247819 */ /* 0x001fe400000006ff */
[C---:B------:R-:W-:Y:S02]  /*4cd0*/  PRMT R140, R25.reuse, 0x7632, R140 ;  /* 0x00007632198c7816 */ /* 0x040fe4000000008c */
[----:B------:R-:W-:Y:S02]  /*4ce0*/  SHF.L.U32 R37, R25, 0x10, RZ ;  /* 0x0000001019257819 */ /* 0x000fe400000006ff */
[----:B------:R-:W-:-:S02]  /*4cf0*/  PRMT R141, R26, 0x7632, R141 ;  /* 0x000076321a8d7816 */ /* 0x000fc4000000008d */
[----:B------:R-:W-:Y:S02]  /*4d00*/  SHF.L.U32 R38, R26, 0x10, RZ ;  /* 0x000000101a267819 */ /* 0x000fe400000006ff */
[C---:B------:R-:W-:Y:S02]  /*4d10*/  PRMT R142, R27.reuse, 0x7632, R142 ;  /* 0x000076321b8e7816 */ /* 0x040fe4000000008e */
[----:B------:R-:W-:Y:S02]  /*4d20*/  SHF.L.U32 R39, R27, 0x10, RZ ;  /* 0x000000101b277819 */ /* 0x000fe400000006ff */
[----:B------:R-:W0:Y:S01]  /*4d30*/  LDS.128 R24, [R134+0x2130] ;  /* 0x0021300086187984 */ /* 0x000e220000000c00 */
[----:B------:R-:W-:Y:S01]  /*4d40*/  ISETP.NE.AND P1, PT, R79, 0x1, PT ;  /* 0x000000014f00780c */ /* 0x000fe20003f25270 */
[-C--:B-1----:R-:W-:Y:S01]  /*4d50*/  FMUL.FTZ R149, R19, R21.reuse ;  /* 0x0000001513957220 */ /* 0x082fe20000410000 */
[-C--:B------:R-:W-:Y:S01]  /*4d60*/  FMUL.FTZ R152, R18, R21.reuse ;  /* 0x0000001512987220 */ /* 0x080fe20000410000 */
[-C--:B------:R-:W-:Y:S01]  /*4d70*/  FMUL.FTZ R147, R17, R21.reuse ;  /* 0x0000001511937220 */ /* 0x080fe20000410000 */
[----:B------:R-:W-:Y:S01]  /*4d80*/  FMUL.FTZ R150, R16, R21 ;  /* 0x0000001510967220 */ /* 0x000fe20000410000 */
[-C--:B------:R-:W-:Y:S01]  /*4d90*/  FFMA.FTZ R151, R18, R20.reuse, -R149 ;  /* 0x0000001412977223 */ /* 0x080fe20000010895 */
[-C--:B------:R-:W-:Y:S01]  /*4da0*/  FFMA.FTZ R152, R19, R20.reuse, R152 ;  /* 0x0000001413987223 */ /* 0x080fe20000010098 */
[----:B------:R-:W-:Y:S01]  /*4db0*/  FFMA.FTZ R148, R16, R20, -R147 ;  /* 0x0000001410947223 */ /* 0x000fe20000010893 */
[C---:B------:R-:W-:Y:S01]  /*4dc0*/  FSEL R149, R17.reuse, R110, !P1 ;  /* 0x0000006e11957208 */ /* 0x040fe20004800000 */
[----:B------:R-:W-:Y:S01]  /*4dd0*/  FFMA.FTZ R150, R17, R20, R150 ;  /* 0x0000001411967223 */ /* 0x000fe20000010096 */
[----:B------:R-:W-:Y:S01]  /*4de0*/  FADD.FTZ R110, R22, R151 ;  /* 0x00000097166e7221 */ /* 0x000fe20000010000 */
[----:B------:R-:W-:Y:S01]  /*4df0*/  FSEL R87, R16, R87, !P1 ;  /* 0x0000005710577208 */ /* 0x000fe20004800000 */
[----:B------:R-:W-:Y:S01]  /*4e00*/  FADD.FTZ R151, R23, R152 ;  /* 0x0000009817977221 */ /* 0x000fe20000010000 */
[----:B------:R-:W-:-:S02]  /*4e10*/  FSEL R89, R18, R89, !P1 ;  /* 0x0000005912597208 */ /* 0x000fc40004800000 */
[----:B------:R-:W-:Y:S01]  /*4e20*/  FSEL R112, R19, R112, !P1 ;  /* 0x0000007013707208 */ /* 0x000fe20004800000 */
[-C--:B--2---:R-:W-:Y:S01]  /*4e30*/  FMUL.FTZ R19, R148, R33.reuse ;  /* 0x0000002194137220 */ /* 0x084fe20000410000 */
[----:B------:R-:W-:Y:S01]  /*4e40*/  ISETP.NE.AND P1, PT, R79, 0x2, PT ;  /* 0x000000024f00780c */ /* 0x000fe20003f25270 */
[-C--:B------:R-:W-:Y:S01]  /*4e50*/  FMUL.FTZ R17, R150, R33.reuse ;  /* 0x0000002196117220 */ /* 0x080fe20000410000 */
[-C--:B------:R-:W-:Y:S01]  /*4e60*/  FMUL.FTZ R152, R110, R33.reuse ;  /* 0x000000216e987220 */ /* 0x080fe20000410000 */
[C---:B------:R-:W-:Y:S01]  /*4e70*/  FMUL.FTZ R33, R151.reuse, R33 ;  /* 0x0000002197217220 */ /* 0x040fe20000410000 */
[C---:B------:R-:W-:Y:S01]  /*4e80*/  FSEL R23, R150.reuse, R149, !P1 ;  /* 0x0000009596177208 */ /* 0x040fe20004800000 */
[-C--:B------:R-:W-:Y:S01]  /*4e90*/  FFMA.FTZ R150, R150, R32.reuse, R19 ;  /* 0x0000002096967223 */ /* 0x080fe20000010013 */
[-C--:B------:R-:W-:Y:S01]  /*4ea0*/  FFMA.FTZ R152, R151, R32.reuse, R152 ;  /* 0x0000002097987223 */ /* 0x080fe20000010098 */
[-C--:B------:R-:W-:Y:S01]  /*4eb0*/  FFMA.FTZ R33, R110, R32.reuse, -R33 ;  /* 0x000000206e217223 */ /* 0x080fe20000010821 */
[C---:B------:R-:W-:Y:S01]  /*4ec0*/  FSEL R87, R148.reuse, R87, !P1 ;  /* 0x0000005794577208 */ /* 0x040fe20004800000 */
[----:B------:R-:W-:Y:S01]  /*4ed0*/  FFMA.FTZ R148, R148, R32, -R17 ;  /* 0x0000002094947223 */ /* 0x000fe20000010811 */
[----:B0-----:R-:W-:Y:S01]  /*4ee0*/  FMUL.FTZ R149, R150, R25 ;  /* 0x0000001996957220 */ /* 0x001fe20000410000 */
[----:B------:R-:W-:Y:S01]  /*4ef0*/  FADD.FTZ R35, R35, R152 ;  /* 0x0000009823237221 */ /* 0x000fe20000010000 */
[----:B------:R-:W-:Y:S01]  /*4f00*/  FADD.FTZ R34, R34, R33 ;  /* 0x0000002122227221 */ /* 0x000fe20000010000 */
[----:B------:R-:W-:Y:S01]  /*4f10*/  FSEL R112, R151, R112, !P1 ;  /* 0x0000007097707208 */ /* 0x000fe20004800000 */
[----:B------:R-:W-:Y:S01]  /*4f20*/  FFMA.FTZ R32, R148, R24, -R149 ;  /* 0x0000001894207223 */ /* 0x000fe20000010895 */
[----:B------:R-:W-:Y:S01]  /*4f30*/  FSEL R89, R110, R89, !P1 ;  /* 0x000000596e597208 */ /* 0x000fe20004800000 */
[-C--:B------:R-:W-:Y:S01]  /*4f40*/  FMUL.FTZ R149, R35, R25.reuse ;  /* 0x0000001923957220 */ /* 0x080fe20000410000 */
[----:B------:R-:W-:Y:S01]  /*4f50*/  ISETP.NE.AND P1, PT, R79, 0x3, PT ;  /* 0x000000034f00780c */ /* 0x000fe20003f25270 */
[----:B------:R-:W-:-:S02]  /*4f60*/  FMUL.FTZ R110, R34, R25 ;  /* 0x00000019226e7220 */ /* 0x000fc40000410000 */
[CC--:B------:R-:W-:Y:S01]  /*4f70*/  FFMA.FTZ R149, R34.reuse, R24.reuse, -R149 ;  /* 0x0000001822957223 */ /* 0x0c0fe20000010895 */
[----:B------:R-:W-:Y:S01]  /*4f80*/  FSEL R89, R34, R89, !P1 ;  /* 0x0000005922597208 */ /* 0x000fe20004800000 */
[C---:B------:R-:W-:Y:S01]  /*4f90*/  FFMA.FTZ R34, R35.reuse, R24, R110 ;  /* 0x0000001823227223 */ /* 0x040fe2000001006e */
[----:B------:R-:W-:Y:S02]  /*4fa0*/  FSEL R87, R148, R87, !P1 ;  /* 0x0000005794577208 */ /* 0x000fe40004800000 */
[----:B------:R-:W-:Y:S02]  /*4fb0*/  FSEL R112, R35, R112, !P1 ;  /* 0x0000007023707208 */ /* 0x000fe40004800000 */
[----:B------:R-:W-:Y:S02]  /*4fc0*/  FSEL R110, R150, R23, !P1 ;  /* 0x00000017966e7208 */ /* 0x000fe40004800000 */
[----:B------:R-:W-:Y:S01]  /*4fd0*/  ISETP.GE.U32.AND P1, PT, R128, 0x20, PT ;  /* 0x000000208000780c */ /* 0x000fe20003f26070 */
[----:B------:R-:W-:Y:S01]  /*4fe0*/  FMUL.FTZ R33, R148, R25 ;  /* 0x0000001994217220 */ /* 0x000fe20000410000 */
[----:B------:R-:W-:-:S02]  /*4ff0*/  PRMT R21, R8, 0x7632, R21 ;  /* 0x0000763208157816 */ /* 0x000fc40000000015 */
[----:B------:R-:W-:Y:S02]  /*5000*/  SHF.L.U32 R16, R8, 0x10, RZ ;  /* 0x0000001008107819 */ /* 0x000fe400000006ff */
[C---:B------:R-:W-:Y:S02]  /*5010*/  PRMT R8, R9.reuse, 0x7632, R8 ;  /* 0x0000763209087816 */ /* 0x040fe40000000008 */
[----:B------:R-:W-:Y:S01]  /*5020*/  SHF.L.U32 R18, R9, 0x10, RZ ;  /* 0x0000001009127819 */ /* 0x000fe200000006ff */
[----:B------:R-:W0:Y:S01]  /*5030*/  SHFL.UP PT, R135, R135, 0x1, RZ ;  /* 0x0420000087877989 */ /* 0x000e2200000e00ff */
[----:B------:R-:W-:Y:S01]  /*5040*/  PRMT R143, R28, 0x7632, R143 ;  /* 0x000076321c8f7816 */ /* 0x000fe2000000008f */
[----:B------:R-:W-:Y:S01]  /*5050*/  BSSY.RECONVERGENT B0, `(.L_x_443) ;  /* 0x000004b000007945 */ /* 0x000fe20003800200 */
[----:B------:R-:W-:Y:S01]  /*5060*/  PRMT R144, R29, 0x7632, R144 ;  /* 0x000076321d907816 */ /* 0x000fe20000000090 */
[----:B------:R-:W1:Y:S01]  /*5070*/  SHFL.UP PT, R136, R136, 0x1, RZ ;  /* 0x0420000088887989 */ /* 0x000e6200000e00ff */
[----:B------:R-:W-:-:S02]  /*5080*/  PRMT R145, R30, 0x7632, R145 ;  /* 0x000076321e917816 */ /* 0x000fc40000000091 */
[----:B------:R-:W-:Y:S01]  /*5090*/  PRMT R146, R31, 0x7632, R146 ;  /* 0x000076321f927816 */ /* 0x000fe20000000092 */
[----:B------:R-:W2:Y:S01]  /*50a0*/  SHFL.UP PT, R137, R137, 0x1, RZ ;  /* 0x0420000089897989 */ /* 0x000ea200000e00ff */
[----:B------:R-:W-:Y:S02]  /*50b0*/  PRMT R9, R10, 0x7632, R9 ;  /* 0x000076320a097816 */ /* 0x000fe40000000009 */
[----:B------:R-:W-:Y:S01]  /*50c0*/  PRMT R147, R11, 0x7632, R147 ;  /* 0x000076320b937816 */ /* 0x000fe20000000093 */
[----:B------:R3:W4:Y:S01]  /*50d0*/  SHFL.UP PT, R25, R138, 0x1, RZ ;  /* 0x042000008a197989 */ /* 0x00072200000e00ff */
[----:B------:R-:W-:Y:S02]  /*50e0*/  PRMT R17, R12, 0x7632, R17 ;  /* 0x000076320c117816 */ /* 0x000fe40000000011 */
[----:B------:R-:W-:Y:S02]  /*50f0*/  PRMT R19, R13, 0x7632, R19 ;  /* 0x000076320d137816 */ /* 0x000fe40000000013 */
[----:B------:R-:W-:-:S02]  /*5100*/  PRMT R20, R14, 0x7632, R20 ;  /* 0x000076320e147816 */ /* 0x000fc40000000014 */
[----:B------:R-:W-:Y:S01]  /*5110*/  PRMT R22, R15, 0x7632, R22 ;  /* 0x000076320f167816 */ /* 0x000fe20000000016 */
[----:B------:R-:W-:Y:S01]  /*5120*/  FFMA.FTZ R150, R150, R24, R33 ;  /* 0x0000001896967223 */ /* 0x000fe20000010021 */
[----:B------:R-:W-:Y:S01]  /*5130*/  SHF.L.U32 R28, R28, 0x10, RZ ;  /* 0x000000101c1c7819 */ /* 0x000fe200000006ff */
[----:B------:R-:W-:Y:S01]  /*5140*/  FADD.FTZ R26, R26, R149 ;  /* 0x000000951a1a7221 */ /* 0x000fe20000010000 */
[----:B------:R-:W-:Y:S01]  /*5150*/  SHF.L.U32 R29, R29, 0x10, RZ ;  /* 0x000000101d1d7819 */ /* 0x000fe200000006ff */
        /* <DEDUP_REMOVED lines=24> */
[----:B------:R-:W-:Y:S01]  /*52e0*/  SHF.L.U32 R22, R22, 0x10, RZ ;  /* 0x0000001016167819 */ /* 0x000fe200000006ff */
[----:B01234-:R-:W-:Y:S06]  /*52f0*/  @!P1 BRA `(.L_x_444) ;  /* 0x0000000000409947 */ /* 0x01ffec0003800000 */
        /* <DEDUP_REMOVED lines=16> */
.L_x_444:
[----:B------:R-:W-:Y:S01]  /*5400*/  ISETP.NE.AND P1, PT, R106, RZ, PT ;  /* 0x000000ff6a00720c */ /* 0x000fe20003f25270 */
[C---:B------:R-:W-:Y:S01]  /*5410*/  FMUL.FTZ R33, R150.reuse, R7 ;  /* 0x0000000796217220 */ /* 0x040fe20000410000 */
[C---:B------:R-:W-:Y:S01]  /*5420*/  FMUL.FTZ R8, R150.reuse, R6 ;  /* 0x0000000696087220 */ /* 0x040fe20000410000 */
[C---:B------:R-:W-:Y:S01]  /*5430*/  FMUL.FTZ R9, R150.reuse, R5 ;  /* 0x0000000596097220 */ /* 0x040fe20000410000 */
[----:B------:R-:W-:Y:S01]  /*5440*/  FMUL.FTZ R150, R150, R4 ;  /* 0x0000000496967220 */ /* 0x000fe20000410000 */
[C---:B------:R-:W-:Y:S01]  /*5450*/  FFMA.FTZ R33, R32.reuse, R6, -R33 ;  /* 0x0000000620217223 */ /* 0x040fe20000010821 */
[----:B------:R-:W-:-:S07]  /*5460*/  FFMA.FTZ R8, R32, R7, R8 ;  /* 0x0000000720087223 */ /* 0x000fce0000010008 */
[----:B------:R0:W-:Y:S01]  /*5470*/  @!P1 STS.128 [R134+0x2150], R4 ;  /* 0x0021500486009388 */ /* 0x0001e20000000c00 */
        /* <DEDUP_REMOVED lines=8> */
.L_x_445:
[----:B------:R-:W-:Y:S05]  /*5500*/  BSYNC.RECONVERGENT B0 ;  /* 0x0000000000007941 */ /* 0x000fea0003800200 */
.L_x_443:
[----:B------:R-:W-:Y:S01]  /*5510*/  BAR.SYNC.DEFER_BLOCKING 0x0 ;  /* 0x0000000000007b1d */ /* 0x000fe20000010000 */
[----:B------:R-:W-:-:S05]  /*5520*/  ISETP.NE.AND P1, PT, R128, RZ, PT ;  /* 0x000000ff8000720c */ /* 0x000fca0003f25270 */
[----:B------:R-:W-:Y:S08]  /*5530*/  BSSY.RECONVERGENT B0, `(.L_x_446) ;  /* 0x0000074000007945 */ /* 0x000ff00003800200 */
[----:B------:R-:W0:Y:S02]  /*5540*/  @P1 LDS.64 R8, [R134+0x2158] ;  /* 0x0021580086081984 */ /* 0x000e240000000a00 */
        /* <DEDUP_REMOVED lines=103> */
[----:B------:R-:W0:Y:S01]  /*5bc0*/  LDC R122, c[0x0][0x38c] ;  /* 0x0000e300ff7a7b82 */ /* 0x000e220000000800 */
[----:B------:R-:W-:-:S05]  /*5bd0*/  LEA R134, R41, R134, 0x4 ;  /* 0x0000008629867211 */ /* 0x000fca00078e20ff */
[----:B------:R1:W-:Y:S02]  /*5be0*/  STS.128 [R134+0x2160], R4 ;  /* 0x0021600486007388 */ /* 0x0003e40000000c00 */
[----:B------:R-:W2:Y:S01]  /*5bf0*/  LDC.64 R8, c[0x0][0x480] ;  /* 0x00012000ff087b82 */ /* 0x000ea20000000a00 */
[----:B0-----:R-:W-:-:S05]  /*5c00*/  IMAD R122, R122, UR4, R41 ;  /* 0x000000047a7a7c24 */ /* 0x001fca000f8e0229 */
[----:B------:R-:W-:Y:S02]  /*5c10*/  SHF.R.S32.HI R124, RZ, 0x1f, R122 ;  /* 0x0000001fff7c7819 */ /* 0x000fe4000001147a */
[----:B------:R-:W-:-:S04]  /*5c20*/  IADD3 R122, P1, PT, R81, R122, RZ ;  /* 0x0000007a517a7210 */ /* 0x000fc80007f3e0ff */
[----:B------:R-:W-:Y:S02]  /*5c30*/  LEA.HI.X.SX32 R124, R81, R124, 0x1, P1 ;  /* 0x0000007c517c7211 */ /* 0x000fe400008f0eff */
[----:B--2---:R-:W-:-:S04]  /*5c40*/  LEA R8, P1, R122, R8, 0x4 ;  /* 0x000000087a087211 */ /* 0x004fc800078220ff */
[----:B------:R-:W-:-:S05]  /*5c50*/  LEA.HI.X R9, R122, R9, R124, 0x4, P1 ;  /* 0x000000097a097211 */ /* 0x000fca00008f247c */
[----:B------:R1:W-:Y:S04]  /*5c60*/  STG.E.128 desc[UR22][R8.64], R4 ;  /* 0x0000000408007986 */ /* 0x0003e8000c101d16 */
.L_x_447:
[----:B------:R-:W-:Y:S05]  /*5c70*/  BSYNC.RECONVERGENT B0 ;  /* 0x0000000000007941 */ /* 0x000fea0003800200 */
.L_x_446:
[CC--:B-1---5:R-:W-:Y:S01]  /*5c80*/  FMUL.FTZ R6, R140.reuse, R3.reuse ;  /* 0x000000038c067220 */ /* 0x0e2fe20000410000 */
[CC--:B------:R-:W-:Y:S01]  /*5c90*/  FMUL.FTZ R4, R139.reuse, R2.reuse ;  /* 0x000000028b047220 */ /* 0x0c0fe20000410000 */
[-C--:B------:R-:W-:Y:S01]  /*5ca0*/  FMUL.FTZ R140, R140, R2.reuse ;  /* 0x000000028c8c7220 */ /* 0x080fe20000410000 */
[-C--:B------:R-:W-:Y:S01]  /*5cb0*/  FMUL.FTZ R5, R139, R3.reuse ;  /* 0x000000038b057220 */ /* 0x080fe20000410000 */
[-C--:B------:R-:W-:Y:S01]  /*5cc0*/  FFMA.FTZ R7, R37, R2.reuse, -R6 ;  /* 0x0000000225077223 */ /* 0x080fe20000010806 */
[-C--:B------:R-:W-:Y:S01]  /*5cd0*/  FFMA.FTZ R117, R36, R3.reuse, R4 ;  /* 0x0000000324757223 */ /* 0x080fe20000010004 */
[CC--:B------:R-:W-:Y:S01]  /*5ce0*/  FMUL.FTZ R6, R142.reuse, R3.reuse ;  /* 0x000000038e067220 */ /* 0x0c0fe20000410000 */
[-C--:B------:R-:W-:Y:S01]  /*5cf0*/  FMUL.FTZ R4, R141, R2.reuse ;  /* 0x000000028d047220 */ /* 0x080fe20000410000 */
[-C--:B------:R-:W-:Y:S01]  /*5d00*/  FMUL.FTZ R142, R142, R2.reuse ;  /* 0x000000028e8e7220 */ /* 0x080fe20000410000 */
[-C--:B------:R-:W-:Y:S01]  /*5d10*/  FFMA.FTZ R119, R37, R3.reuse, R140 ;  /* 0x0000000325777223 */ /* 0x080fe2000001008c */
[CC--:B------:R-:W-:Y:S01]  /*5d20*/  FFMA.FTZ R37, R39.reuse, R2.reuse, -R6 ;  /* 0x0000000227257223 */ /* 0x0c0fe20000010806 */
[-C--:B------:R-:W-:Y:S01]  /*5d30*/  FFMA.FTZ R121, R38, R3.reuse, R4 ;  /* 0x0000000326797223 */ /* 0x080fe20000010004 */
[-C--:B------:R-:W-:Y:S01]  /*5d40*/  FFMA.FTZ R123, R39, R3.reuse, R142 ;  /* 0x00000003277b7223 */ /* 0x080fe2000001008e */
[CC--:B------:R-:W-:Y:S01]  /*5d50*/  FMUL.FTZ R39, R143.reuse, R3.reuse ;  /* 0x000000038f277220 */ /* 0x0c0fe20000410000 */
[-C--:B------:R-:W-:Y:S01]  /*5d60*/  FMUL.FTZ R4, R143, R2.reuse ;  /* 0x000000028f047220 */ /* 0x080fe20000410000 */
[CC--:B------:R-:W-:Y:S01]  /*5d70*/  FMUL.FTZ R6, R144.reuse, R3.reuse ;  /* 0x0000000390067220 */ /* 0x0c0fe20000410000 */
[-C--:B------:R-:W-:Y:S01]  /*5d80*/  FMUL.FTZ R144, R144, R2.reuse ;  /* 0x0000000290907220 */ /* 0x080fe20000410000 */
[CC--:B------:R-:W-:Y:S01]  /*5d90*/  FFMA.FTZ R39, R28.reuse, R2.reuse, -R39 ;  /* 0x000000021c277223 */ /* 0x0c0fe20000010827 */
[-C--:B------:R-:W-:Y:S01]  /*5da0*/  FFMA.FTZ R125, R28, R3.reuse, R4 ;  /* 0x000000031c7d7223 */ /* 0x080fe20000010004 */
[CC--:B------:R-:W-:Y:S01]  /*5db0*/  FFMA.FTZ R4, R29.reuse, R2.reuse, -R6 ;  /* 0x000000021d047223 */ /* 0x0c0fe20000010806 */
[-C--:B------:R-:W-:Y:S01]  /*5dc0*/  FFMA.FTZ R28, R29, R3.reuse, R144 ;  /* 0x000000031d1c7223 */ /* 0x080fe20000010090 */
[CC--:B------:R-:W-:Y:S01]  /*5dd0*/  FMUL.FTZ R29, R145.reuse, R3.reuse ;  /* 0x00000003911d7220 */ /* 0x0c0fe20000410000 */
[-C--:B------:R-:W-:Y:S01]  /*5de0*/  FFMA.FTZ R5, R36, R2.reuse, -R5 ;  /* 0x0000000224057223 */ /* 0x080fe20000010805 */
[-C--:B------:R-:W-:Y:S01]  /*5df0*/  FMUL.FTZ R6, R145, R2.reuse ;  /* 0x0000000291067220 */ /* 0x080fe20000410000 */
[CC--:B------:R-:W-:Y:S01]  /*5e00*/  FMUL.FTZ R8, R146.reuse, R3.reuse ;  /* 0x0000000392087220 */ /* 0x0c0fe20000410000 */
[-C--:B------:R-:W-:Y:S01]  /*5e10*/  FMUL.FTZ R36, R146, R2.reuse ;  /* 0x0000000292247220 */ /* 0x080fe20000410000 */
        /* <DEDUP_REMOVED lines=10> */
[CC--:B------:R-:W-:Y:S01]  /*5ec0*/  FFMA.FTZ R21, R16.reuse, R2.reuse, -R31 ;  /* 0x0000000210157223 */ /* 0x0c0fe2000001081f */
[-C--:B------:R-:W-:Y:S01]  /*5ed0*/  FFMA.FTZ R23, R16, R3.reuse, R8 ;  /* 0x0000000310177223 */ /* 0x080fe20000010008 */
[-C--:B------:R-:W-:Y:S01]  /*5ee0*/  FMUL.FTZ R31, R24, R3.reuse ;  /* 0x00000003181f7220 */ /* 0x080fe20000410000 */
[CC--:B------:R-:W-:Y:S01]  /*5ef0*/  FFMA.FTZ R8, R18.reuse, R2.reuse, -R127 ;  /* 0x0000000212087223 */ /* 0x0c0fe2000001087f */
[-C--:B------:R-:W-:Y:S01]  /*5f00*/  FFMA.FTZ R38, R18, R3.reuse, R38 ;  /* 0x0000000312267223 */ /* 0x080fe20000010026 */
        /* <DEDUP_REMOVED lines=8> */
[-C--:B------:R-:W-:Y:S01]  /*5f90*/  FMUL.FTZ R124, R17, R2.reuse ;  /* 0x00000002117c7220 */ /* 0x080fe20000410000 */
[-C--:B------:R-:W-:Y:S01]  /*5fa0*/  FMUL.FTZ R126, R19, R3.reuse ;  /* 0x00000003137e7220 */ /* 0x080fe20000410000 */
[----:B------:R-:W-:Y:S01]  /*5fb0*/  IADD3 R41, PT, PT, R41, 0x1, RZ ;  /* 0x0000000129297810 */ /* 0x000fe20007ffe0ff */
[CC--:B------:R-:W-:Y:S01]  /*5fc0*/  FFMA.FTZ R18, R12.reuse, R2.reuse, -R11 ;  /* 0x000000020c127223 */ /* 0x0c0fe2000001080b */
[-C--:B------:R-:W-:Y:S01]  /*5fd0*/  FFMA.FTZ R124, R12, R3.reuse, R124 ;  /* 0x000000030c7c7223 */ /* 0x080fe2000001007c */
[-C--:B------:R-:W-:Y:S01]  /*5fe0*/  FFMA.FTZ R12, R13, R2.reuse, -R126 ;  /* 0x000000020d0c7223 */ /* 0x080fe2000001087e */
[-C--:B------:R-:W-:Y:S01]  /*5ff0*/  FMUL.FTZ R134, R19, R2.reuse ;  /* 0x0000000213867220 */ /* 0x080fe20000410000 */
[-C--:B------:R-:W-:Y:S01]  /*6000*/  FMUL.FTZ R11, R20, R3.reuse ;  /* 0x00000003140b7220 */ /* 0x080fe20000410000 */
[-C--:B------:R-:W-:Y:S01]  /*6010*/  FMUL.FTZ R126, R22, R3.reuse ;  /* 0x00000003167e7220 */ /* 0x080fe20000410000 */
[-C--:B------:R-:W-:Y:S01]  /*6020*/  FMUL.FTZ R20, R20, R2.reuse ;  /* 0x0000000214147220 */ /* 0x080fe20000410000 */
[-C--:B------:R-:W-:Y:S01]  /*6030*/  FMUL.FTZ R22, R22, R2.reuse ;  /* 0x0000000216167220 */ /* 0x080fe20000410000 */
[----:B------:R-:W-:Y:S01]  /*6040*/  ISETP.GE.AND P1, PT, R41, UR5, PT ;  /* 0x0000000529007c0c */ /* 0x000fe2000bf26270 */
[-C--:B------:R-:W-:Y:S01]  /*6050*/  FFMA.FTZ R134, R13, R3.reuse, R134 ;  /* 0x000000030d867223 */ /* 0x080fe20000010086 */
[CC--:B------:R-:W-:Y:S01]  /*6060*/  FFMA.FTZ R13, R14.reuse, R3.reuse, R20 ;  /* 0x000000030e0d7223 */ /* 0x0c0fe20000010014 */
[C---:B------:R-:W-:Y:S01]  /*6070*/  FFMA.FTZ R22, R15.reuse, R3, R22 ;  /* 0x000000030f167223 */ /* 0x040fe20000010016 */
[----:B------:R-:W-:Y:S01]  /*6080*/  FADD.FTZ R115, RZ, R115 ;  /* 0x00000073ff737221 */ /* 0x000fe20000010000 */
[-C--:B------:R-:W-:Y:S01]  /*6090*/  FFMA.FTZ R11, R14, R2.reuse, -R11 ;  /* 0x000000020e0b7223 */ /* 0x080fe2000001080b */
[----:B------:R-:W-:Y:S01]  /*60a0*/  FFMA.FTZ R126, R15, R2, -R126 ;  /* 0x000000020f7e7223 */ /* 0x000fe2000001087e */
        /* <DEDUP_REMOVED lines=48> */
[----:B------:R-:W-:Y:S06]  /*63b0*/  @!P1 BRA `(.L_x_448) ;  /* 0xffffffcc00b89947 */ /* 0x000fec000383ffff */
.L_x_442:
[----:B------:R-:W-:Y:S01]  /*63c0*/  BAR.SYNC.DEFER_BLOCKING 0x0 ;  /* 0x0000000000007b1d */ /* 0x000fe20000010000 */
[----:B------:R-:W-:Y:S01]  /*63d0*/  F2FP.BF16.F32.PACK_AB R7, R61, R74 ;  /* 0x0000004a3d07723e */ /* 0x000fe200000010ff */
[----:B------:R-:W-:Y:S01]  /*63e0*/  USHF.L.U32 UR5, UR4, 0xb, URZ ;  /* 0x0000000b04057899 */ /* 0x000fe200080006ff */
[----:B------:R-:W-:Y:S01]  /*63f0*/  F2FP.BF16.F32.PACK_AB R6, R62, R69 ;  /* 0x000000453e06723e */ /* 0x000fe200000010ff */
[----:B------:R-:W-:Y:S01]  /*6400*/  HFMA2 R3, -RZ, RZ, 0, 0 ;  /* 0x00000000ff037431 */ /* 0x000fe200000001ff */
[----:B------:R-:W-:-:S03]  /*6410*/  F2FP.BF16.F32.PACK_AB R5, R63, R76 ;  /* 0x0000004c3f05723e */ /* 0x000fc600000010ff */
[----:B------:R-:W0:Y:S01]  /*6420*/  LDC.64 R16, c[0x0][0x420] ;  /* 0x00010800ff107b82 */ /* 0x000e220000000a00 */
[----:B------:R-:W-:Y:S01]  /*6430*/  F2FP.BF16.F32.PACK_AB R4, R64, R71 ;  /* 0x000000474004723e */ /* 0x000fe200000010ff */
[----:B------:R-:W-:Y:S01]  /*6440*/  UIADD3 UR11, UP0, UPT, UR11, 0x2000, URZ ;  /* 0x000020000b0b7890 */ /* 0x000fe2000ff1e0ff */
[----:B------:R-:W-:Y:S01]  /*6450*/  F2FP.BF16.F32.PACK_AB R63, R57, R66 ;  /* 0x00000042393f723e */ /* 0x000fe200000010ff */
[----:B------:R-:W-:Y:S01]  /*6460*/  UIADD3 UR4, UPT, UPT, UR4, 0x1, URZ ;  /* 0x0000000104047890 */ /* 0x000fe2000fffe0ff */
[----:B------:R-:W-:Y:S01]  /*6470*/  F2FP.BF16.F32.PACK_AB R62, R58, R65 ;  /* 0x000000413a3e723e */ /* 0x000fe200000010ff */
[----:B------:R-:W-:Y:S01]  /*6480*/  UIADD3.X UR12, UPT, UPT, URZ, UR12, URZ, UP0, !UPT ;  /* 0x0000000cff0c7290 */ /* 0x000fe200087fe4ff */
[----:B------:R-:W-:Y:S01]  /*6490*/  F2FP.BF16.F32.PACK_AB R61, R59, R68 ;  /* 0x000000443b3d723e */ /* 0x000fe200000010ff */
[----:B------:R-:W1:Y:S01]  /*64a0*/  LDC.64 R18, c[0x0][0x428] ;  /* 0x00010a00ff127b82 */ /* 0x000e620000000a00 */
[----:B------:R-:W-:Y:S01]  /*64b0*/  F2FP.BF16.F32.PACK_AB R60, R60, R67 ;  /* 0x000000433c3c723e */ /* 0x000fe200000010ff */
[----:B------:R-:W-:Y:S01]  /*64c0*/  UIADD3 UR13, UP1, UPT, UR13, 0x1000, URZ ;  /* 0x000010000d0d7890 */ /* 0x000fe2000ff3e0ff */
[----:B------:R-:W-:Y:S01]  /*64d0*/  MOV R2, UR5 ;  /* 0x0000000500027c02 */ /* 0x000fe20008000f00 */
[----:B------:R-:W2:Y:S04]  /*64e0*/  LDCU UR5, c[0x0][0x394] ;  /* 0x00007280ff0577ac */ /* 0x000ea80008000800 */
[----:B------:R-:W3:Y:S01]  /*64f0*/  LDC.64 R20, c[0x0][0x478] ;  /* 0x00011e00ff147b82 */ /* 0x000ee20000000a00 */
[----:B------:R-:W-:Y:S01]  /*6500*/  UIADD3 UR15, UP2, UPT, UR15, 0x1000, URZ ;  /* 0x000010000f0f7890 */ /* 0x000fe2000ff5e0ff */
[----:B------:R3:W-:Y:S01]  /*6510*/  STS.128 [R73], R4 ;  /* 0x0000000449007388 */ /* 0x0007e20000000c00 */
[----:B------:R-:W-:-:S02]  /*6520*/  UIADD3.X UR14, UPT, UPT, URZ, UR14, URZ, UP1, !UPT ;  /* 0x0000000eff0e7290 */ /* 0x000fc40008ffe4ff */
[----:B------:R-:W-:Y:S01]  /*6530*/  UIADD3.X UR16, UPT, UPT, URZ, UR16, URZ, UP2, !UPT ;  /* 0x00000010ff107290 */ /* 0x000fe200097fe4ff */
[----:B------:R-:W-:Y:S01]  /*6540*/  STS.128 [R73+0x10], R60 ;  /* 0x0000103c49007388 */ /* 0x000fe20000000c00 */
[----:B------:R-:W-:-:S03]  /*6550*/  NOP ;  /* 0x0000000000007918 */ /* 0x000fc60000000000 */
[----:B------:R-:W4:Y:S01]  /*6560*/  LDS.128 R8, [R75] ;  /* 0x000000004b087984 */ /* 0x000f220000000c00 */
[----:B0-----:R-:W-:Y:S01]  /*6570*/  IMAD.WIDE.U32 R2, R16, UR30, R2 ;  /* 0x0000001e10027c25 */ /* 0x001fe2000f8e0002 */
[----:B--2---:R-:W-:Y:S02]  /*6580*/  UISETP.GE.AND UP0, UPT, UR4, UR5, UPT ;  /* 0x000000050400728c */ /* 0x004fe4000bf06270 */
[----:B------:R-:W0:Y:S01]  /*6590*/  LDS.128 R12, [R75+0x200] ;  /* 0x000200004b0c7984 */ /* 0x000e220000000c00 */
[----:B------:R-:W-:Y:S02]  /*65a0*/  IMAD R3, R17, UR30, R3 ;  /* 0x0000001e11037c24 */ /* 0x000fe4000f8e0203 */
[----:B-1----:R-:W-:-:S04]  /*65b0*/  IMAD.WIDE.U32 R2, R18, UR25, R2 ;  /* 0x0000001912027c25 */ /* 0x002fc8000f8e0002 */
[----:B------:R-:W-:Y:S01]  /*65c0*/  IMAD R0, R19, UR25, R3 ;  /* 0x0000001913007c24 */ /* 0x000fe2000f8e0203 */
[----:B---3--:R-:W-:Y:S02]  /*65d0*/  LEA R4, P0, R2, R20, 0x1 ;  /* 0x0000001402047211 */ /* 0x008fe400078008ff */
[----:B------:R-:W-:Y:S02]  /*65e0*/  LOP3.LUT R3, R128, 0x1f, RZ, 0xc0, !PT ;  /* 0x0000001f80037812 */ /* 0x000fe400078ec0ff */
[----:B------:R-:W-:Y:S02]  /*65f0*/  LEA.HI.X R5, R2, R21, R0, 0x1, P0 ;  /* 0x0000001502057211 */ /* 0x000fe400000f0c00 */
[----:B------:R-:W-:-:S05]  /*6600*/  LEA R3, R108, R3, 0x1 ;  /* 0x000000036c037211 */ /* 0x000fca00078e08ff */
[----:B------:R-:W-:-:S05]  /*6610*/  IMAD.WIDE.U32 R2, R3, 0x10, R4 ;  /* 0x0000001003027825 */ /* 0x000fca00078e0004 */
[----:B----4-:R1:W-:Y:S04]  /*6620*/  STG.E.128 desc[UR22][R2.64], R8 ;  /* 0x0000000802007986 */ /* 0x0103e8000c101d16 */
[----:B0-----:R1:W-:Y:S01]  /*6630*/  STG.E.128 desc[UR22][R2.64+0x200], R12 ;  /* 0x0002000c02007986 */ /* 0x0013e2000c101d16 */
[----:B------:R-:W-:Y:S05]  /*6640*/  BRA.U !UP0, `(.L_x_449) ;  /* 0xffffffa108207547 */ /* 0x000fea000b83ffff */
[----:B------:R-:W-:Y:S05]  /*6650*/  EXIT ;  /* 0x000000000000794d */ /* 0x000fea0003800000 */
.L_x_450:
        /* <DEDUP_REMOVED lines=10> */
.L_x_5008:


//--------------------- .text._Z25selective_scan_fwd_kernelI32Selective_Scan_fwd_kernel_traitsILi128ELi16ELi1ELb1ELb0ELb1ELb1EN3c108BFloat16ENS1_7complexIfEEEEv13SSMParamsBase --------------------------
	.section	.text._Z25selective_scan_fwd_kernelI32Selective_Scan_fwd_kernel_traitsILi128ELi16ELi1ELb1ELb0ELb1ELb1EN3c108BFloat16ENS1_7complexIfEEEEv13SSMParamsBase,"ax",@progbits
	.align	128
        .global         _Z25selective_scan_fwd_kernelI32Selective_Scan_fwd_kernel_traitsILi128ELi16ELi1ELb1ELb0ELb1ELb1EN3c108BFloat16ENS1_7complexIfEEEEv13SSMParamsBase
        .type           _Z25selective_scan_fwd_kernelI32Selective_Scan_fwd_kernel_traitsILi128ELi16ELi1ELb1ELb0ELb1ELb1EN3c108BFloat16ENS1_7complexIfEEEEv13SSMParamsBase,@function
        .size           _Z25selective_scan_fwd_kernelI32Selective_Scan_fwd_kernel_traitsILi128ELi16ELi1ELb1ELb0ELb1ELb1EN3c108BFloat16ENS1_7complexIfEEEEv13SSMParamsBase,(.L_x_5009 - _Z25selective_scan_fwd_kernelI32Selective_Scan_fwd_kernel_traitsILi128ELi16ELi1ELb1ELb0ELb1ELb1EN3c108BFloat16ENS1_7complexIfEEEEv13SSMParamsBase)
        .other          _Z25selective_scan_fwd_kernelI32Selective_Scan_fwd_kernel_traitsILi128ELi16ELi1ELb1ELb0ELb1ELb1EN3c108BFloat16ENS1_7complexIfEEEEv13SSMParamsBase,@"STO_CUDA_ENTRY STV_DEFAULT"
_Z25selective_scan_fwd_kernelI32Selective_Scan_fwd_kernel_traitsILi128ELi16ELi1ELb1ELb0ELb1ELb1EN3c108BFloat16ENS1_7complexIfEEEEv13SSMParamsBase:
.text._Z25selective_scan_fwd_kernelI32Selective_Scan_fwd_kernel_traitsILi128ELi16ELi1ELb1ELb0ELb1ELb1EN3c108BFloat16ENS1_7complexIfEEEEv13SSMParamsBase:
        /* <DEDUP_REMOVED lines=109> */
.L_x_490:
[----:B------:R-:W-:Y:S01]  /*06d0*/  BAR.SYNC.DEFER_BLOCKING 0x0 ;  /* 0x0000000000007b1d */ /* 0x000fe20000010000 */
[----:B------:R-:W-:Y:S02]  /*06e0*/  LOP3.LUT R77, R128, 0x1f, RZ, 0xc0, !PT ;  /* 0x0000001f804d7812 */ /* 0x000fe400078ec0ff */
[----:B0-----:R-:W-:Y:S02]  /*06f0*/  MOV R2, UR15 ;  /* 0x0000000f00027c02 */ /* 0x001fe40008000f00 */
        /* <DEDUP_REMOVED lines=86> */
.L_x_452:
[----:B------:R-:W-:Y:S05]  /*0c60*/  BSYNC.RECONVERGENT B0 ;  /* 0x0000000000007941 */ /* 0x000fea0003800200 */
.L_x_451:
        /* <DEDUP_REMOVED lines=40> */
.L_x_454:
[----:B------:R-:W-:Y:S05]  /*0ef0*/  BSYNC.RECONVERGENT B0 ;  /* 0x0000000000007941 */ /* 0x000fea0003800200 */
.L_x_453:
        /* <DEDUP_REMOVED lines=39> */
.L_x_456:
[----:B------:R-:W-:Y:S05]  /*1170*/  BSYNC.RECONVERGENT B0 ;  /* 0x0000000000007941 */ /* 0x000fea0003800200 */
.L_x_455:
        /* <DEDUP_REMOVED lines=41> */
.L_x_458:
[----:B------:R-:W-:Y:S05]  /*1410*/  BSYNC.RECONVERGENT B0 ;  /* 0x0000000000007941 */ /* 0x000fea0003800200 */
.L_x_457:
        /* <DEDUP_REMOVED lines=39> */
.L_x_460:
[----:B------:R-:W-:Y:S05]  /*1690*/  BSYNC.RECONVERGENT B0 ;  /* 0x0000000000007941 */ /* 0x000fea0003800200 */
.L_x_459:
        /* <DEDUP_REMOVED lines=41> */
.L_x_462:
[----:B------:R-:W-:Y:S05]  /*1930*/  BSYNC.RECONVERGENT B0 ;  /* 0x0000000000007941 */ /* 0x000fea0003800200 */
.L_x_461:
        /* <DEDUP_REMOVED lines=40> */
.L_x_464:
[----:B------:R-:W-:Y:S05]  /*1bc0*/  BSYNC.RECONVERGENT B0 ;  /* 0x0000000000007941 */ /* 0x000fea0003800200 */
.L_x_463:
        /* <DEDUP_REMOVED lines=41> */
.L_x_466:
[----:B------:R-:W-:Y:S05]  /*1e60*/  BSYNC.RECONVERGENT B0 ;  /* 0x0000000000007941 */ /* 0x000fea0003800200 */
.L_x_465:
        /* <DEDUP_REMOVED lines=41> */
.L_x_468:
[----:B------:R-:W-:Y:S05]  /*2100*/  BSYNC.RECONVERGENT B0 ;  /* 0x0000000000007941 */ /* 0x000fea0003800200 */
.L_x_467:
        /* <DEDUP_REMOVED lines=39> */
.L_x_470:
[----:B------:R-:W-:Y:S05]  /*2380*/  BSYNC.RECONVERGENT B0 ;  /* 0x0000000000007941 */ /* 0x000fea0003800200 */
.L_x_469:
        /* <DEDUP_REMOVED lines=43> */
.L_x_472:
[----:B------:R-:W-:Y:S05]  /*2640*/  BSYNC.RECONVERGENT B0 ;  /* 0x0000000000007941 */ /* 0x000fea0003800200 */
.L_x_471:
        /* <DEDUP_REMOVED lines=32> */
.L_x_474:
[----:B------:R-:W-:Y:S05]  /*2850*/  BSYNC.RECONVERGENT B0 ;  /* 0x0000000000007941 */ /* 0x000fea0003800200 */
.L_x_473:
        /* <DEDUP_REMOVED lines=32> */
.L_x_476:
[----:B------:R-:W-:Y:S05]  /*2a60*/  BSYNC.RECONVERGENT B0 ;  /* 0x0000000000007941 */ /* 0x000fea0003800200 */
.L_x_475:
        /* <DEDUP_REMOVED lines=32> */
.L_x_478:
[----:B------:R-:W-:Y:S05]  /*2c70*/  BSYNC.RECONVERGENT B0 ;  /* 0x0000000000007941 */ /* 0x000fea0003800200 */
.L_x_477:
        /* <DEDUP_REMOVED lines=32> */
.L_x_480:
[----:B------:R-:W-:Y:S05]  /*2e80*/  BSYNC.RECONVERGENT B0 ;  /* 0x0000000000007941 */ /* 0x000fea0003800200 */
.L_x_479:
        /* <DEDUP_REMOVED lines=32> */
.L_x_482:
[----:B------:R-:W-:Y:S05]  /*3090*/  BSYNC.RECONVERGENT B0 ;  /* 0x0000000000007941 */ /* 0x000fea0003800200 */
.L_x_481:
        /* <DEDUP_REMOVED lines=32> */
.L_x_489:
        /* <DEDUP_REMOVED lines=534> */
.L_x_485:
        /* <DEDUP_REMOVED lines=16> */
.L_x_486:
[----:B------:R-:W-:Y:S05]  /*5500*/  BSYNC.RECONVERGENT B0 ;  /* 0x0000000000007941 */ /* 0x000fea0003800200 */
.L_x_484:
        /* <DEDUP_REMOVED lines=118> */
.L_x_488:
[----:B------:R-:W-:Y:S05]  /*5c70*/  BSYNC.RECONVERGENT B0 ;  /* 0x0000000000007941 */ /* 0x000fea0003800200 */
.L_x_487:
        /* <DEDUP_REMOVED lines=116> */
.L_x_483:
[----:B------:R-:W-:Y:S01]  /*63c0*/  BAR.SYNC.DEFER_BLOCKING 0x0 ;  /* 0x0000000000007b1d */ /* 0x000fe20000010000 */
[----:B------:R-:W-:Y:S01]  /*63d0*/  F2FP.BF16.F32.PACK_AB R15, R61, R74 ;  /* 0x0000004a3d0f723e */ /* 0x000fe200000010ff */
[----:B------:R-:W-:Y:S01]  /*63e0*/  USHF.L.U32 UR5, UR4, 0xb, URZ ;  /* 0x0000000b04057899 */ /* 0x000fe200080006ff */
[----:B------:R-:W-:Y:S01]  /*63f0*/  F2FP.BF16.F32.PACK_AB R14, R62, R69 ;  /* 0x000000453e0e723e */ /* 0x000fe200000010ff */
[----:B------:R-:W-:Y:S01]  /*6400*/  HFMA2 R3, -RZ, RZ, 0, 0 ;  /* 0x00000000ff037431 */ /* 0x000fe200000001ff */
[----:B------:R-:W-:-:S03]  /*6410*/  F2FP.BF16.F32.PACK_AB R13, R63, R76 ;  /* 0x0000004c3f0d723e */ /* 0x000fc600000010ff */
[----:B------:R-:W0:Y:S01]  /*6420*/  LDC.64 R20, c[0x0][0x420] ;  /* 0x00010800ff147b82 */ /* 0x000e220000000a00 */
[----:B------:R-:W-:Y:S02]  /*6430*/  F2FP.BF16.F32.PACK_AB R12, R64, R71 ;  /* 0x00000047400c723e */ /* 0x000fe400000010ff */
[----:B------:R-:W-:Y:S02]  /*6440*/  F2FP.BF16.F32.PACK_AB R19, R57, R66 ;  /* 0x000000423913723e */ /* 0x000fe400000010ff */
[----:B------:R-:W-:Y:S02]  /*6450*/  F2FP.BF16.F32.PACK_AB R18, R58, R65 ;  /* 0x000000413a12723e */ /* 0x000fe400000010ff */
[----:B------:R-:W-:Y:S01]  /*6460*/  F2FP.BF16.F32.PACK_AB R17, R59, R68 ;  /* 0x000000443b11723e */ /* 0x000fe200000010ff */
[----:B------:R-:W1:Y:S01]  /*6470*/  LDC.64 R22, c[0x0][0x428] ;  /* 0x00010a00ff167b82 */ /* 0x000e620000000a00 */
[----:B------:R-:W-:Y:S02]  /*6480*/  F2FP.BF16.F32.PACK_AB R16, R60, R67 ;  /* 0x000000433c10723e */ /* 0x000fe400000010ff */
[----:B------:R-:W-:Y:S01]  /*6490*/  MOV R2, UR5 ;  /* 0x0000000500027c02 */ /* 0x000fe20008000f00 */
[----:B------:R-:W2:Y:S04]  /*64a0*/  LDCU UR5, c[0x0][0x394] ;  /* 0x00007280ff0577ac */ /* 0x000ea80008000800 */
[----:B------:R-:W3:Y:S01]  /*64b0*/  LDC.64 R24, c[0x0][0x478] ;  /* 0x00011e00ff187b82 */ /* 0x000ee20000000a00 */
[----:B------:R0:W-:Y:S04]  /*64c0*/  STS.128 [R73], R12 ;  /* 0x0000000c49007388 */ /* 0x0001e80000000c00 */
[----:B------:R4:W-:Y:S01]  /*64d0*/  STS.128 [R73+0x10], R16 ;  /* 0x0000101049007388 */ /* 0x0009e20000000c00 */
[----:B------:R-:W-:-:S03]  /*64e0*/  NOP ;  /* 0x0000000000007918 */ /* 0x000fc60000000000 */
[----:B------:R-:W5:Y:S01]  /*64f0*/  LDS.128 R8, [R75] ;  /* 0x000000004b087984 */ /* 0x000f620000000c00 */
[----:B------:R-:W2:Y:S03]  /*6500*/  LDC.64 R26, c[0x0][0x410] ;  /* 0x00010400ff1a7b82 */ /* 0x000ea60000000a00 */
[----:B------:R-:W5:Y:S01]  /*6510*/  LDS.128 R4, [R75+0x200] ;  /* 0x000200004b047984 */ /* 0x000f620000000c00 */
[----:B0-----:R-:W-:-:S04]  /*6520*/  IMAD.WIDE.U32 R12, R20, UR30, R2 ;  /* 0x0000001e140c7c25 */ /* 0x001fc8000f8e0002 */
[----:B------:R-:W-:Y:S01]  /*6530*/  IMAD R13, R21, UR30, R13 ;  /* 0x0000001e150d7c24 */ /* 0x000fe2000f8e020d */
[----:B------:R-:W0:Y:S01]  /*6540*/  LDC.64 R28, c[0x0][0x418] ;  /* 0x00010600ff1c7b82 */ /* 0x000e220000000a00 */
[----:B----4-:R-:W-:Y:S01]  /*6550*/  LOP3.LUT R17, R128, 0x1f, RZ, 0xc0, !PT ;  /* 0x0000001f80117812 */ /* 0x010fe200078ec0ff */
[----:B-1----:R-:W-:-:S04]  /*6560*/  IMAD.WIDE.U32 R12, R22, UR25, R12 ;  /* 0x00000019160c7c25 */ /* 0x002fc8000f8e000c */
[----:B------:R-:W-:Y:S01]  /*6570*/  IMAD R0, R23, UR25, R13 ;  /* 0x0000001917007c24 */ /* 0x000fe2000f8e020d */
[C---:B---3--:R-:W-:Y:S01]  /*6580*/  LEA R20, P0, R12.reuse, R24, 0x1 ;  /* 0x000000180c147211 */ /* 0x048fe200078008ff */
[----:B------:R-:W1:Y:S03]  /*6590*/  LDC.64 R30, c[0x0][0x488] ;  /* 0x00012200ff1e7b82 */ /* 0x000e660000000a00 */
[----:B------:R-:W-:Y:S02]  /*65a0*/  LEA.HI.X R21, R12, R25, R0, 0x1, P0 ;  /* 0x000000190c157211 */ /* 0x000fe400000f0c00 */
[----:B------:R-:W-:Y:S01]  /*65b0*/  LEA R0, R108, R17, 0x1 ;  /* 0x000000116c007211 */ /* 0x000fe200078e08ff */
[----:B--2---:R-:W-:-:S04]  /*65c0*/  IMAD.WIDE.U32 R14, R26, UR30, R2 ;  /* 0x0000001e1a0e7c25 */ /* 0x004fc8000f8e0002 */
[----:B------:R-:W-:-:S04]  /*65d0*/  IMAD.WIDE.U32 R20, R0, 0x10, R20 ;  /* 0x0000001000147825 */ /* 0x000fc800078e0014 */
[----:B------:R-:W-:Y:S02]  /*65e0*/  IMAD R15, R27, UR30, R15 ;  /* 0x0000001e1b0f7c24 */ /* 0x000fe4000f8e020f */
[----:B0-----:R-:W-:Y:S01]  /*65f0*/  IMAD.WIDE.U32 R14, R28, UR25, R14 ;  /* 0x000000191c0e7c25 */ /* 0x001fe2000f8e000e */
[----:B-----5:R-:W-:Y:S03]  /*6600*/  STG.E.128 desc[UR22][R20.64], R8 ;  /* 0x0000000814007986 */ /* 0x020fe6000c101d16 */
[----:B------:R-:W-:Y:S01]  /*6610*/  IMAD R13, R29, UR25, R15 ;  /* 0x000000191d0d7c24 */ /* 0x000fe2000f8e020f */
[C---:B-1----:R-:W-:Y:S01]  /*6620*/  LEA R22, P1, R14.reuse, R30, 0x1 ;  /* 0x0000001e0e167211 */ /* 0x042fe200078208ff */
[----:B------:R-:W-:Y:S03]  /*6630*/  STG.E.128 desc[UR22][R20.64+0x200], R4 ;  /* 0x0002000414007986 */ /* 0x000fe6000c101d16 */
[----:B------:R-:W-:Y:S01]  /*6640*/  LEA.HI.X R23, R14, R31, R13, 0x1, P1 ;  /* 0x0000001f0e177211 */ /* 0x000fe200008f0c0d */
[----:B------:R-:W-:Y:S02]  /*6650*/  BAR.SYNC.DEFER_BLOCKING 0x0 ;  /* 0x0000000000007b1d */ /* 0x000fe40000010000 */
[----:B------:R-:W-:-:S05]  /*6660*/  IMAD.WIDE.U32 R22, R0, 0x10, R22 ;  /* 0x0000001000167825 */ /* 0x000fca00078e0016 */
[----:B------:R-:W2:Y:S04]  /*6670*/  LDG.E.128 R24, desc[UR22][R22.64] ;  /* 0x0000001616187981 */ /* 0x000ea8000c1e1d00 */
[----:B------:R-:W3:Y:S01]  /*6680*/  LDG.E.128 R28, desc[UR22][R22.64+0x200] ;  /* 0x00020016161c7981 */ /* 0x000ee2000c1e1d00 */
[----:B------:R-:W-:Y:S02]  /*6690*/  UIADD3 UR11, UP0, UPT, UR11, 0x2000, URZ ;  /* 0x000020000b0b7890 */ /* 0x000fe4000ff1e0ff */
[----:B------:R-:W-:Y:S02]  /*66a0*/  UIADD3 UR4, UPT, UPT, UR4, 0x1, URZ ;  /* 0x0000000104047890 */ /* 0x000fe4000fffe0ff */
[----:B------:R-:W-:Y:S02]  /*66b0*/  UIADD3.X UR12, UPT, UPT, URZ, UR12, URZ, UP0, !UPT ;  /* 0x0000000cff0c7290 */ /* 0x000fe400087fe4ff */
[----:B------:R-:W-:-:S02]  /*66c0*/  UISETP.GE.AND UP0, UPT, UR4, UR5, UPT ;  /* 0x000000050400728c */ /* 0x000fc4000bf06270 */
[----:B------:R-:W-:Y:S02]  /*66d0*/  UIADD3 UR13, UP1, UPT, UR13, 0x1000, URZ ;  /* 0x000010000d0d7890 */ /* 0x000fe4000ff3e0ff */
[----:B------:R-:W-:Y:S02]  /*66e0*/  UIADD3 UR15, UP2, UPT, UR15, 0x1000, URZ ;  /* 0x000010000f0f7890 */ /* 0x000fe4000ff5e0ff */
[----:B------:R-:W-:Y:S02]  /*66f0*/  UIADD3.X UR14, UPT, UPT, URZ, UR14, URZ, UP1, !UPT ;  /* 0x0000000eff0e7290 */ /* 0x000fe40008ffe4ff */
[----:B------:R-:W-:Y:S01]  /*6700*/  UIADD3.X UR16, UPT, UPT, URZ, UR16, URZ, UP2, !UPT ;  /* 0x00000010ff107290 */ /* 0x000fe200097fe4ff */
[----:B--2---:R-:W-:Y:S04]  /*6710*/  STS.128 [R75], R24 ;  /* 0x000000184b007388 */ /* 0x004fe80000000c00 */
[----:B---3--:R-:W-:Y:S01]  /*6720*/  STS.128 [R75+0x200], R28 ;  /* 0x0002001c4b007388 */ /* 0x008fe20000000c00 */
[----:B------:R-:W-:-:S03]  /*6730*/  NOP ;  /* 0x0000000000007918 */ /* 0x000fc60000000000 */
[----:B------:R-:W0:Y:S04]  /*6740*/  LDS.128 R12, [R73+0x10] ;  /* 0x00001000490c7984 */ /* 0x000e280000000c00 */
[----:B------:R-:W1:Y:S01]  /*6750*/  LDS.128 R16, [R73] ;  /* 0x0000000049107984 */ /* 0x000e620000000c00 */
[----:B0-----:R-:W-:Y:S02]  /*6760*/  SHF.L.U32 R25, R13, 0x10, RZ ;  /* 0x000000100d197819 */ /* 0x001fe400000006ff */
[----:B------:R-:W-:Y:S02]  /*6770*/  PRMT R13, R12, 0x7632, R13 ;  /* 0x000076320c0d7816 */ /* 0x000fe4000000000d */
[----:B------:R-:W-:Y:S01]  /*6780*/  SHF.L.U32 R31, R15, 0x10, RZ ;  /* 0x000000100f1f7819 */ /* 0x000fe200000006ff */
[----:B------:R-:W-:Y:S01]  /*6790*/  FMUL.FTZ R24, R25, -1.4426950216293334961 ;  /* 0xbfb8aa3b19187820 */ /* 0x000fe20000410000 */
[----:B------:R-:W-:-:S02]  /*67a0*/  SHF.L.U32 R28, R14, 0x10, RZ ;  /* 0x000000100e1c7819 */ /* 0x000fc400000006ff */
[----:B------:R-:W-:Y:S01]  /*67b0*/  PRMT R14, R13, 0x7632, R14 ;  /* 0x000076320d0e7816 */ /* 0x000fe2000000000e */
[----:B------:R-:W-:Y:S01]  /*67c0*/  FMUL.FTZ R30, R31, -1.4426950216293334961 ;  /* 0xbfb8aa3b1f1e7820 */ /* 0x000fe20000410000 */
[----:B-1----:R-:W-:Y:S01]  /*67d0*/  SHF.L.U32 R32, R16, 0x10, RZ ;  /* 0x0000001010207819 */ /* 0x002fe200000006ff */
[----:B------:R-:W-:Y:S01]  /*67e0*/  FMUL.FTZ R27, R28, -1.4426950216293334961 ;  /* 0xbfb8aa3b1c1b7820 */ /* 0x000fe20000410000 */
[----:B------:R-:W-:Y:S01]  /*67f0*/  SHF.L.U32 R5, R17, 0x10, RZ ;  /* 0x0000001011057819 */ /* 0x000fe200000006ff */
[----:B------:R0:W1:Y:S01]  /*6800*/  MUFU.EX2 R33, R30 ;  /* 0x0000001e00217308 */ /* 0x0000620000000800 */
[----:B------:R-:W-:Y:S01]  /*6810*/  SHF.L.U32 R9, R18, 0x10, RZ ;  /* 0x0000001012097819 */ /* 0x000fe200000006ff */
[----:B------:R-:W-:Y:S01]  /*6820*/  FMUL.FTZ R8, R32, -1.4426950216293334961 ;  /* 0xbfb8aa3b20087820 */ /* 0x000fe20000410000 */
[----:B------:R-:W-:Y:S01]  /*6830*/  PRMT R15, R14, 0x7632, R15 ;  /* 0x000076320e0f7816 */ /* 0x000fe2000000000f */
[----:B------:R-:W-:Y:S01]  /*6840*/  FMUL.FTZ R4, R5, -1.4426950216293334961 ;  /* 0xbfb8aa3b05047820 */ /* 0x000fe20000410000 */
[----:B------:R-:W-:Y:S01]  /*6850*/  PRMT R16, R16, 0x7632, R16 ;  /* 0x0000763210107816 */ /* 0x000fe20000000010 */
[----:B------:R-:W-:Y:S01]  /*6860*/  FMUL.FTZ R7, R9, -1.4426950216293334961 ;  /* 0xbfb8aa3b09077820 */ /* 0x000fe20000410000 */
[----:B------:R-:W-:Y:S01]  /*6870*/  PRMT R17, R17, 0x7632, R17 ;  /* 0x0000763211117816 */ /* 0x000fe20000000011 */
[----:B------:R2:W3:Y:S01]  /*6880*/  MUFU.EX2 R26, R24 ;  /* 0x00000018001a7308 */ /* 0x0004e20000000800 */
[----:B------:R-:W-:-:S02]  /*6890*/  SHF.L.U32 R20, R19, 0x10, RZ ;  /* 0x0000001013147819 */ /* 0x000fc400000006ff */
[----:B------:R-:W-:Y:S02]  /*68a0*/  PRMT R19, R19, 0x7632, R19 ;  /* 0x0000763213137816 */ /* 0x000fe40000000013 */
[----:B0-----:R-:W-:Y:S01]  /*68b0*/  PRMT R30, R15, 0x7632, R30 ;  /* 0x000076320f1e7816 */ /* 0x001fe2000000001e */
[----:B------:R-:W-:Y:S01]  /*68c0*/  FMUL.FTZ R11, R20, -1.4426950216293334961 ;  /* 0xbfb8aa3b140b7820 */ /* 0x000fe20000410000 */
[----:B------:R-:W-:Y:S01]  /*68d0*/  SHF.L.U32 R16, R16, 0x10, RZ ;  /* 0x0000001010107819 */ /* 0x000fe200000006ff */
[----:B------:R0:W4:Y:S01]  /*68e0*/  MUFU.EX2 R29, R27 ;  /* 0x0000001b001d7308 */ /* 0x0001220000000800 */
[----:B------:R-:W-:Y:S01]  /*68f0*/  SHF.L.U32 R17, R17, 0x10, RZ ;  /* 0x0000001011117819 */ /* 0x000fe200000006ff */
[----:B-1----:R-:W-:Y:S01]  /*6900*/  FADD.FTZ R33, R33, 1 ;  /* 0x3f80000021217421 */ /* 0x002fe20000010000 */
[----:B------:R-:W-:Y:S02]  /*6910*/  PRMT R18, R18, 0x7632, R18 ;  /* 0x0000763212127816 */ /* 0x000fe40000000012 */
[----:B------:R-:W-:-:S02]  /*6920*/  SHF.L.U32 R22, R12, 0x10, RZ ;  /* 0x000000100c167819 */ /* 0x000fc400000006ff */
[----:B------:R-:W-:Y:S01]  /*6930*/  SHF.L.U32 R19, R19, 0x10, RZ ;  /* 0x0000001013137819 */ /* 0x000fe200000006ff */
[----:B------:R1:W5:Y:S01]  /*6940*/  MUFU.EX2 R6, R4 ;  /* 0x0000000400067308 */ /* 0x0003620000000800 */
[----:B--2---:R-:W-:Y:S01]  /*6950*/  SHF.L.U32 R24, R13, 0x10, RZ ;  /* 0x000000100d187819 */ /* 0x004fe200000006ff */
[----:B------:R-:W-:Y:S01]  /*6960*/  FMUL.FTZ R23, R22, -1.4426950216293334961 ;  /* 0xbfb8aa3b16177820 */ /* 0x000fe20000410000 */
[----:B0-----:R-:W-:Y:S01]  /*6970*/  SHF.L.U32 R27, R14, 0x10, RZ ;  /* 0x000000100e1b7819 */ /* 0x001fe200000006ff */
[----:B------:R-:W-:Y:S01]  /*6980*/  FMUL.FTZ R12, R19, -1.4426950216293334961 ;  /* 0xbfb8aa3b130c7820 */ /* 0x000fe20000410000 */
[----:B------:R-:W-:Y:S01]  /*6990*/  SHF.L.U32 R15, R15, 0x10, RZ ;  /* 0x000000100f0f7819 */ /* 0x000fe200000006ff */
[----:B------:R-:W-:Y:S01]  /*69a0*/  FMUL.FTZ R13, R24, -1.4426950216293334961 ;  /* 0xbfb8aa3b180d7820 */ /* 0x000fe20000410000 */
[----:B------:R-:W-:Y:S01]  /*69b0*/  SHF.L.U32 R34, R30, 0x10, RZ ;  /* 0x000000101e227819 */ /* 0x000fe200000006ff */
[----:B------:R0:W2:Y:S01]  /*69c0*/  MUFU.EX2 R10, R7 ;  /* 0x00000007000a7308 */ /* 0x0000a20000000800 */
[----:B-1----:R-:W-:Y:S01]  /*69d0*/  FMUL.FTZ R4, R16, -1.4426950216293334961 ;  /* 0xbfb8aa3b10047820 */ /* 0x002fe20000410000 */
[----:B------:R-:W-:Y:S01]  /*69e0*/  SHF.L.U32 R18, R18, 0x10, RZ ;  /* 0x0000001012127819 */ /* 0x000fe200000006ff */
[----:B------:R-:W-:Y:S01]  /*69f0*/  FMUL.FTZ R14, R27, -1.4426950216293334961 ;  /* 0xbfb8aa3b1b0e7820 */ /* 0x000fe20000410000 */
[----:B------:R-:W-:Y:S01]  /*6a00*/  FMUL.FTZ R30, R15, -1.4426950216293334961 ;  /* 0xbfb8aa3b0f1e7820 */ /* 0x000fe20000410000 */
[----:B------:R-:W-:Y:S01]  /*6a10*/  FMUL.FTZ R35, R34, -1.4426950216293334961 ;  /* 0xbfb8aa3b22237820 */ /* 0x000fe20000410000 */
[----:B---3--:R-:W-:Y:S01]  /*6a20*/  FADD.FTZ R26, R26, 1 ;  /* 0x3f8000001a1a7421 */ /* 0x008fe20000010000 */
[----:B----4-:R-:W-:Y:S01]  /*6a30*/  FADD.FTZ R29, R29, 1 ;  /* 0x3f8000001d1d7421 */ /* 0x010fe20000010000 */
[----:B------:R-:W1:Y:S01]  /*6a40*/  MUFU.EX2 R8, R8 ;  /* 0x0000000800087308 */ /* 0x000e620000000800 */
[----:B0-----:R-:W-:Y:S01]  /*6a50*/  FMUL.FTZ R7, R17, -1.4426950216293334961 ;  /* 0xbfb8aa3b11077820 */ /* 0x001fe20000410000 */
[----:B-----5:R-:W-:-:S06]  /*6a60*/  FADD.FTZ R6, R6, 1 ;  /* 0x3f80000006067421 */ /* 0x020fcc0000010000 */
[----:B------:R0:W3:Y:S01]  /*6a70*/  MUFU.EX2 R21, R11 ;  /* 0x0000000b00157308 */ /* 0x0000e20000000800 */
[----:B--2---:R-:W-:-:S07]  /*6a80*/  FADD.FTZ R10, R10, 1 ;  /* 0x3f8000000a0a7421 */ /* 0x004fce0000010000 */
[----:B------:R-:W2:Y:S01]  /*6a90*/  MUFU.EX2 R4, R4 ;  /* 0x0000000400047308 */ /* 0x000ea20000000800 */
[----:B0-----:R-:W-:Y:S01]  /*6aa0*/  FMUL.FTZ R11, R18, -1.4426950216293334961 ;  /* 0xbfb8aa3b120b7820 */ /* 0x001fe20000410000 */
[----:B-1----:R-:W-:-:S06]  /*6ab0*/  FADD.FTZ R8, R8, 1 ;  /* 0x3f80000008087421 */ /* 0x002fcc0000010000 */
[----:B------:R-:W-:Y:S01]  /*6ac0*/  MUFU.EX2 R7, R7 ;  /* 0x0000000700077308 */ /* 0x000fe20000000800 */
[----:B---3--:R-:W-:-:S07]  /*6ad0*/  FADD.FTZ R21, R21, 1 ;  /* 0x3f80000015157421 */ /* 0x008fce0000010000 */
[----:B------:R-:W0:Y:S01]  /*6ae0*/  MUFU.EX2 R23, R23 ;  /* 0x0000001700177308 */ /* 0x000e220000000800 */
[----:B--2---:R-:W-:-:S07]  /*6af0*/  FADD.FTZ R4, R4, 1 ;  /* 0x3f80000004047421 */ /* 0x004fce0000010000 */
[----:B------:R-:W1:Y:S08]  /*6b00*/  MUFU.EX2 R12, R12 ;  /* 0x0000000c000c7308 */ /* 0x000e700000000800 */
[----:B------:R-:W2:Y:S01]  /*6b10*/  MUFU.EX2 R13, R13 ;  /* 0x0000000d000d7308 */ /* 0x000ea20000000800 */
[----:B0-----:R-:W-:-:S07]  /*6b20*/  FADD.FTZ R23, R23, 1 ;  /* 0x3f80000017177421 */ /* 0x001fce0000010000 */
[----:B------:R-:W0:Y:S01]  /*6b30*/  MUFU.EX2 R14, R14 ;  /* 0x0000000e000e7308 */ /* 0x000e220000000800 */
[----:B-1----:R-:W-:-:S07]  /*6b40*/  FADD.FTZ R12, R12, 1 ;  /* 0x3f8000000c0c7421 */ /* 0x002fce0000010000 */
[----:B------:R-:W1:Y:S01]  /*6b50*/  MUFU.EX2 R30, R30 ;  /* 0x0000001e001e7308 */ /* 0x000e620000000800 */
[----:B--2---:R-:W-:-:S07]  /*6b60*/  FADD.FTZ R13, R13, 1 ;  /* 0x3f8000000d0d7421 */ /* 0x004fce0000010000 */
[----:B------:R-:W2:Y:S01]  /*6b70*/  MUFU.EX2 R35, R35 ;  /* 0x0000002300237308 */ /* 0x000ea20000000800 */
[----:B0-----:R-:W-:-:S07]  /*6b80*/  FADD.FTZ R14, R14, 1 ;  /* 0x3f8000000e0e7421 */ /* 0x001fce0000010000 */
[----:B------:R-:W0:Y:S01]  /*6b90*/  MUFU.EX2 R11, R11 ;  /* 0x0000000b000b7308 */ /* 0x000e220000000800 */
[----:B-1----:R-:W-:-:S07]  /*6ba0*/  FADD.FTZ R30, R30, 1 ;  /* 0x3f8000001e1e7421 */ /* 0x002fce0000010000 */
[----:B------:R1:W3:Y:S01]  /*6bb0*/  MUFU.RCP R36, R6 ;  /* 0x0000000600247308 */ /* 0x0002e20000001000 */
[----:B--2---:R-:W-:-:S07]  /*6bc0*/  FADD.FTZ R35, R35, 1 ;  /* 0x3f80000023237421 */ /* 0x004fce0000010000 */
[----:B------:R-:W2:Y:S01]  /*6bd0*/  MUFU.RCP R37, R8 ;  /* 0x0000000800257308 */ /* 0x000ea20000001000 */
[----:B-1----:R-:W-:Y:S01]  /*6be0*/  FADD.FTZ R6, R7, 1 ;  /* 0x3f80000007067421 */ /* 0x002fe20000010000 */
[----:B0-----:R-:W-:-:S06]  /*6bf0*/  FADD.FTZ R11, R11, 1 ;  /* 0x3f8000000b0b7421 */ /* 0x001fcc0000010000 */
[----:B------:R-:W0:Y:S01]  /*6c00*/  MUFU.RCP R39, R4 ;  /* 0x0000000400277308 */ /* 0x000e220000001000 */
[----:B---3--:R-:W-:-:S04]  /*6c10*/  FMUL.FTZ R7, R5, R36 ;  /* 0x0000002405077220 */ /* 0x008fc80000410000 */
[----:B------:R-:W-:-:S03]  /*6c20*/  FMUL.FTZ R7, R7, R76 ;  /* 0x0000004c07077220 */ /* 0x000fc60000410000 */
[----:B------:R-:W1:Y:S01]  /*6c30*/  MUFU.RCP R8, R6 ;  /* 0x0000000600087308 */ /* 0x000e620000001000 */
[----:B--2---:R-:W-:-:S04]  /*6c40*/  FMUL.FTZ R32, R32, R37 ;  /* 0x0000002520207220 */ /* 0x004fc80000410000 */
[----:B------:R-:W-:-:S03]  /*6c50*/  FMUL.FTZ R32, R32, R71 ;  /* 0x0000004720207220 */ /* 0x000fc60000410000 */
[----:B------:R-:W2:Y:S01]  /*6c60*/  MUFU.RCP R10, R10 ;  /* 0x0000000a000a7308 */ /* 0x000ea20000001000 */
[----:B0-----:R-:W-:-:S04]  /*6c70*/  FMUL.FTZ R5, R16, R39 ;  /* 0x0000002710057220 */ /* 0x001fc80000410000 */
[----:B------:R-:W-:-:S03]  /*6c80*/  FMUL.FTZ R5, R5, R64 ;  /* 0x0000004005057220 */ /* 0x000fc60000410000 */
[----:B------:R-:W-:Y:S01]  /*6c90*/  MUFU.RCP R41, R21 ;  /* 0x0000001500297308 */ /* 0x000fe20000001000 */
[----:B-1----:R-:W-:Y:S01]  /*6ca0*/  FMUL.FTZ R4, R17, R8 ;  /* 0x0000000811047220 */ /* 0x002fe20000410000 */
[----:B------:R-:W-:-:S03]  /*6cb0*/  F2FP.BF16.F32.PACK_AB R16, R5, R32 ;  /* 0x000000200510723e */ /* 0x000fc600000010ff */
[----:B------:R-:W-:-:S03]  /*6cc0*/  FMUL.FTZ R4, R4, R63 ;  /* 0x0000003f04047220 */ /* 0x000fc60000410000 */
[----:B------:R-:W0:Y:S01]  /*6cd0*/  MUFU.RCP R23, R23 ;  /* 0x0000001700177308 */ /* 0x000e220000001000 */
[----:B--2---:R-:W-:Y:S01]  /*6ce0*/  FMUL.FTZ R6, R9, R10 ;  /* 0x0000000a09067220 */ /* 0x004fe20000410000 */
[----:B------:R-:W-:Y:S02]  /*6cf0*/  F2FP.BF16.F32.PACK_AB R17, R4, R7 ;  /* 0x000000070411723e */ /* 0x000fe400000010ff */
[----:B------:R-:W1:Y:S01]  /*6d00*/  LDC.64 R4, c[0x0][0x430] ;  /* 0x00010c00ff047b82 */ /* 0x000e620000000a00 */
[----:B------:R-:W-:-:S03]  /*6d10*/  FMUL.FTZ R6, R6, R69 ;  /* 0x0000004506067220 */ /* 0x000fc60000410000 */
[----:B------:R-:W2:Y:S08]  /*6d20*/  MUFU.RCP R26, R26 ;  /* 0x0000001a001a7308 */ /* 0x000eb00000001000 */
[----:B------:R-:W3:Y:S01]  /*6d30*/  MUFU.RCP R29, R29 ;  /* 0x0000001d001d7308 */ /* 0x000ee20000001000 */
[----:B0-----:R-:W-:-:S04]  /*6d40*/  FMUL.FTZ R22, R22, R23 ;  /* 0x0000001716167220 */ /* 0x001fc80000410000 */
[----:B------:R-:W-:-:S03]  /*6d50*/  FMUL.FTZ R22, R22, R67 ;  /* 0x0000004316167220 */ /* 0x000fc60000410000 */
[----:B------:R-:W0:Y:S01]  /*6d60*/  MUFU.RCP R38, R33 ;  /* 0x0000002100267308 */ /* 0x000e220000001000 */
[----:B--2---:R-:W-:Y:S01]  /*6d70*/  FMUL.FTZ R25, R25, R26 ;  /* 0x0000001a19197220 */ /* 0x004fe20000410000 */
[----:B-1----:R-:W-:-:S04]  /*6d80*/  IMAD.WIDE.U32 R2, R4, UR30, R2 ;  /* 0x0000001e04027c25 */ /* 0x002fc8000f8e0002 */
[----:B------:R-:W-:Y:S02]  /*6d90*/  FMUL.FTZ R25, R25, R68 ;  /* 0x0000004419197220 */ /* 0x000fe40000410000 */
[----:B------:R1:W2:Y:S01]  /*6da0*/  MUFU.RCP R21, R11 ;  /* 0x0000000b00157308 */ /* 0x0002a20000001000 */
[----:B---3--:R-:W-:Y:S01]  /*6db0*/  FMUL.FTZ R28, R28, R29 ;  /* 0x0000001d1c1c7220 */ /* 0x008fe20000410000 */
[----:B------:R-:W-:-:S03]  /*6dc0*/  IMAD R3, R5, UR30, R3 ;  /* 0x0000001e05037c24 */ /* 0x000fc6000f8e0203 */
[----:B------:R-:W-:-:S03]  /*6dd0*/  FMUL.FTZ R28, R28, R65 ;  /* 0x000000411c1c7220 */ /* 0x000fc60000410000 */
[----:B------:R-:W3:Y:S01]  /*6de0*/  MUFU.RCP R12, R12 ;  /* 0x0000000c000c7308 */ /* 0x000ee20000001000 */
[----:B-1----:R-:W-:Y:S01]  /*6df0*/  FMUL.FTZ R11, R20, R41 ;  /* 0x00000029140b7220 */ /* 0x002fe20000410000 */
[----:B0-----:R-:W-:-:S03]  /*6e00*/  FMUL.FTZ R31, R31, R38 ;  /* 0x000000261f1f7220 */ /* 0x001fc60000410000 */
[----:B------:R-:W-:Y:S01]  /*6e10*/  FMUL.FTZ R11, R11, R74 ;  /* 0x0000004a0b0b7220 */ /* 0x000fe20000410000 */
[----:B------:R-:W-:Y:S02]  /*6e20*/  FMUL.FTZ R31, R31, R66 ;  /* 0x000000421f1f7220 */ /* 0x000fe40000410000 */
[----:B------:R-:W0:Y:S01]  /*6e30*/  MUFU.RCP R13, R13 ;  /* 0x0000000d000d7308 */ /* 0x000e220000001000 */
[----:B--2---:R-:W-:Y:S02]  /*6e40*/  FMUL.FTZ R9, R18, R21 ;  /* 0x0000001512097220 */ /* 0x004fe40000410000 */
[----:B------:R-:W1:Y:S02]  /*6e50*/  LDC.64 R20, c[0x0][0x490] ;  /* 0x00012400ff147b82 */ /* 0x000e640000000a00 */
[----:B------:R-:W-:-:S03]  /*6e60*/  FMUL.FTZ R9, R9, R62 ;  /* 0x0000003e09097220 */ /* 0x000fc60000410000 */
[----:B------:R-:W2:Y:S01]  /*6e70*/  MUFU.RCP R14, R14 ;  /* 0x0000000e000e7308 */ /* 0x000ea20000001000 */
[----:B---3--:R-:W-:Y:S01]  /*6e80*/  FMUL.FTZ R8, R19, R12 ;  /* 0x0000000c13087220 */ /* 0x008fe20000410000 */
[----:B------:R-:W-:Y:S02]  /*6e90*/  F2FP.BF16.F32.PACK_AB R18, R9, R6 ;  /* 0x000000060912723e */ /* 0x000fe400000010ff */
[----:B------:R-:W3:Y:S01]  /*6ea0*/  LDC.64 R6, c[0x0][0x438] ;  /* 0x00010e00ff067b82 */ /* 0x000ee20000000a00 */
[----:B------:R-:W-:-:S03]  /*6eb0*/  FMUL.FTZ R8, R8, R61 ;  /* 0x0000003d08087220 */ /* 0x000fc60000410000 */
[----:B------:R-:W4:Y:S01]  /*6ec0*/  MUFU.RCP R30, R30 ;  /* 0x0000001e001e7308 */ /* 0x000f220000001000 */
[----:B0-----:R-:W-:Y:S01]  /*6ed0*/  FMUL.FTZ R13, R24, R13 ;  /* 0x0000000d180d7220 */ /* 0x001fe20000410000 */
[----:B------:R-:W-:Y:S02]  /*6ee0*/  F2FP.BF16.F32.PACK_AB R19, R8, R11 ;  /* 0x0000000b0813723e */ /* 0x000fe400000010ff */
[----:B------:R-:W-:Y:S01]  /*6ef0*/  BAR.SYNC.DEFER_BLOCKING 0x0 ;  /* 0x0000000000007b1d */ /* 0x000fe20000010000 */
[----:B------:R-:W-:-:S05]  /*6f00*/  FMUL.FTZ R13, R13, R60 ;  /* 0x0000003c0d0d7220 */ /* 0x000fca0000410000 */
[----:B------:R-:W0:Y:S01]  /*6f10*/  MUFU.RCP R35, R35 ;  /* 0x0000002300237308 */ /* 0x000e220000001000 */
[----:B--2---:R-:W-:Y:S01]  /*6f20*/  FMUL.FTZ R10, R27, R14 ;  /* 0x0000000e1b0a7220 */ /* 0x004fe20000410000 */
[----:B------:R-:W-:-:S03]  /*6f30*/  F2FP.BF16.F32.PACK_AB R24, R13, R22 ;  /* 0x000000160d18723e */ /* 0x000fc600000010ff */
[----:B------:R-:W-:Y:S01]  /*6f40*/  FMUL.FTZ R10, R10, R59 ;  /* 0x0000003b0a0a7220 */ /* 0x000fe20000410000 */
[----:B----4-:R-:W-:-:S04]  /*6f50*/  FMUL.FTZ R15, R15, R30 ;  /* 0x0000001e0f0f7220 */ /* 0x010fc80000410000 */
[----:B------:R-:W-:Y:S01]  /*6f60*/  F2FP.BF16.F32.PACK_AB R25, R10, R25 ;  /* 0x000000190a19723e */ /* 0x000fe200000010ff */
[----:B---3--:R-:W-:-:S04]  /*6f70*/  IMAD.WIDE.U32 R2, R6, UR25, R2 ;  /* 0x0000001906027c25 */ /* 0x008fc8000f8e0002 */
[----:B------:R-:W-:Y:S01]  /*6f80*/  FMUL.FTZ R15, R15, R58 ;  /* 0x0000003a0f0f7220 */ /* 0x000fe20000410000 */
[----:B------:R-:W-:Y:S01]  /*6f90*/  IMAD R3, R7, UR25, R3 ;  /* 0x0000001907037c24 */ /* 0x000fe2000f8e0203 */
[----:B-1----:R-:W-:Y:S01]  /*6fa0*/  LEA R4, P0, R2, R20, 0x1 ;  /* 0x0000001402047211 */ /* 0x002fe200078008ff */
[----:B0-----:R-:W-:Y:S02]  /*6fb0*/  FMUL.FTZ R34, R34, R35 ;  /* 0x0000002322227220 */ /* 0x001fe40000410000 */
[----:B------:R-:W-:Y:S01]  /*6fc0*/  F2FP.BF16.F32.PACK_AB R26, R15, R28 ;  /* 0x0000001c0f1a723e */ /* 0x000fe200000010ff */
[----:B------:R-:W-:Y:S01]  /*6fd0*/  STS.128 [R73], R16 ;  /* 0x0000001049007388 */ /* 0x000fe20000000c00 */
[----:B------:R-:W-:Y:S01]  /*6fe0*/  LEA.HI.X R5, R2, R21, R3, 0x1, P0 ;  /* 0x0000001502057211 */ /* 0x000fe200000f0c03 */
[----:B------:R-:W-:Y:S02]  /*6ff0*/  FMUL.FTZ R34, R34, R57 ;  /* 0x0000003922227220 */ /* 0x000fe40000410000 */
[----:B------:R-:W-:-:S03]  /*7000*/  IMAD.WIDE.U32 R2, R0, 0x10, R4 ;  /* 0x0000001000027825 */ /* 0x000fc600078e0004 */
[----:B------:R-:W-:-:S05]  /*7010*/  F2FP.BF16.F32.PACK_AB R27, R34, R31 ;  /* 0x0000001f221b723e */ /* 0x000fca00000010ff */
[----:B------:R-:W-:Y:S01]  /*7020*/  STS.128 [R73+0x10], R24 ;  /* 0x0000101849007388 */ /* 0x000fe20000000c00 */
[----:B------:R-:W-:-:S03]  /*7030*/  NOP ;  /* 0x0000000000007918 */ /* 0x000fc60000000000 */
[----:B------:R-:W0:Y:S04]  /*7040*/  LDS.128 R8, [R75] ;  /* 0x000000004b087984 */ /* 0x000e280000000c00 */
[----:B------:R-:W1:Y:S04]  /*7050*/  LDS.128 R12, [R75+0x200] ;  /* 0x000200004b0c7984 */ /* 0x000e680000000c00 */
[----:B0-----:R0:W-:Y:S04]  /*7060*/  STG.E.128 desc[UR22][R2.64], R8 ;  /* 0x0000000802007986 */ /* 0x0011e8000c101d16 */
[----:B-1----:R0:W-:Y:S01]  /*7070*/  STG.E.128 desc[UR22][R2.64+0x200], R12 ;  /* 0x0002000c02007986 */ /* 0x0021e2000c101d16 */
[----:B------:R-:W-:Y:S05]  /*7080*/  BRA.U !UP0, `(.L_x_490) ;  /* 0xffffff9508907547 */ /* 0x000fea000b83ffff */
[----:B------:R-:W-:Y:S05]  /*7090*/  EXIT ;  /* 0x000000000000794d */ /* 0x000fea0003800000 */
.L_x_491:
        /* <DEDUP_REMOVED lines=14> */
.L_x_5009:


//--------------------- .text._Z25selective_scan_fwd_kernelI32Selective_Scan_fwd_kernel_traitsILi128ELi16ELi1ELb1ELb1ELb0ELb0EN3c108BFloat16ENS1_7complexIfEEEEv13SSMParamsBase --------------------------
	.section	.text._Z25selective_scan_fwd_kernelI32Selective_Scan_fwd_kernel_traitsILi128ELi16ELi1ELb1ELb1ELb0ELb0EN3c108BFloat16ENS1_7complexIfEEEEv13SSMParamsBase,"ax",@progbits
	.align	128
        .global         _Z25selective_scan_fwd_kernelI32Selective_Scan_fwd_kernel_traitsILi128ELi16ELi1ELb1ELb1ELb0ELb0EN3c108BFloat16ENS1_7complexIfEEEEv13SSMParamsBase
        .type           _Z25selective_scan_fwd_kernelI32Selective_Scan_fwd_kernel_traitsILi128ELi16ELi1ELb1ELb1ELb0ELb0EN3c108BFloat16ENS1_7complexIfEEEEv13SSMParamsBase,@function
        .size           _Z25selective_scan_fwd_kernelI32Selective_Scan_fwd_kernel_traitsILi128ELi16ELi1ELb1ELb1ELb0ELb0EN3c108BFloat16ENS1_7complexIfEEEEv13SSMParamsBase,(.L_x_5010 - _Z25selective_scan_fwd_kernelI32Selective_Scan_fwd_kernel_traitsILi128ELi16ELi1ELb1ELb1ELb0ELb0EN3c108BFloat16ENS1_7complexIfEEEEv13SSMParamsBase)
        .other          _Z25selective_scan_fwd_kernelI32Selective_Scan_fwd_kernel_traitsILi128ELi16ELi1ELb1ELb1ELb0ELb0EN3c108BFloat16ENS1_7complexIfEEEEv13SSMParamsBase,@"STO_CUDA_ENTRY STV_DEFAULT"
_Z25selective_scan_fwd_kernelI32Selective_Scan_fwd_kernel_traitsILi128ELi16ELi1ELb1ELb1ELb0ELb0EN3c108BFloat16ENS1_7complexIfEEEEv13SSMParamsBase:
.text._Z25selective_scan_fwd_kernelI32Selective_Scan_fwd_kernel_traitsILi128ELi16ELi1ELb1ELb1ELb0ELb0EN3c108BFloat16ENS1_7complexIfEEEEv13SSMParamsBase:
[----:B------:R-:W-:Y:S01]  /*0000*/  LDC R1, c[0x0][0x37c] ;  /* 0x0000df00ff017b82 */ /* 0x000fe20000000800 */
[----:B------:R-:W0:Y:S07]  /*0010*/  LDCU.64 UR6, c[0x0][0x470] ;  /* 0x00008e00ff0677ac */ /* 0x000e2e0008000a00 */
[----:B------:R-:W1:Y:S01]  /*0020*/  S2UR UR23, SR_CTAID.Y ;  /* 0x00000000001779c3 */ /* 0x000e620000002600 */
[----:B------:R-:W-:Y:S01]  /*0030*/  MOV R67, RZ ;  /* 0x000000ff00437202 */ /* 0x000fe20000000f00 */
[----:B------:R-:W-:Y:S01]  /*0040*/  HFMA2 R69, -RZ, RZ, 0, 0 ;  /* 0x00000000ff457431 */ /* 0x000fe200000001ff */
[----:B------:R-:W2:Y:S01]  /*0050*/  LDCU.64 UR20, c[0x0][0x358] ;  /* 0x00006b00ff1477ac */ /* 0x000ea20008000a00 */
[----:B------:R-:W3:Y:S01]  /*0060*/  LDCU UR24, c[0x0][0x398] ;  /* 0x00007300ff1877ac */ /* 0x000ee20008000800 */
[----:B------:R-:W4:Y:S03]  /*0070*/  LDCU.64 UR4, c[0x0][0x458] ;  /* 0x00008b00ff0477ac */ /* 0x000f260008000a00 */
[----:B------:R-:W2:Y:S01]  /*0080*/  S2UR UR30, SR_CTAID.X ;  /* 0x00000000001e79c3 */ /* 0x000ea20000002500 */
[----:B------:R-:W2:Y:S01]  /*0090*/  LDCU.128 UR12, c[0x0][0x3f0] ;  /* 0x00007e00ff0c77ac */ /* 0x000ea20008000c00 */
        /* <DEDUP_REMOVED lines=15> */
[----:B------:R-:W-:Y:S01]  /*0190*/  PLOP3.LUT P0, PT, PT, PT, UP0, 0x80, 0x8 ;  /* 0x000000000008781c */ /* 0x000fe20003f0f008 */
[----:B------:R-:W0:Y:S01]  /*01a0*/  LDCU.64 UR28, c[0x0][0x448] ;  /* 0x00008900ff1c77ac */ /* 0x000e220008000a00 */
        /* <DEDUP_REMOVED lines=23> */
[----:B------:R-:W-:Y:S01]  /*0320*/  UIMAD.WIDE.U32 UR4, UR30, UR12, URZ ;  /* 0x0000000c1e0472a5 */ /* 0x000fe2000f8e00ff */
[----:B------:R-:W1:Y:S03]  /*0330*/  LDCU.64 UR6, c[0x0][0x3b0] ;  /* 0x00007600ff0677ac */ /* 0x000e660008000a00 */
[----:B------:R-:W-:-:S13]  /*0340*/  ISETP.GT.U32.AND P0, PT, R9, R0, PT ;  /* 0x000000000900720c */ /* 0x000fda0003f04070 */
[----:B------:R-:W-:Y:S01]  /*0350*/  VOTEU.ANY UP1, P0 ;  /* 0x0000000000ff7886 */ /* 0x000fe20000020100 */
[----:B------:R-:W-:Y:S01]  /*0360*/  PLOP3.LUT P0, PT, PT, PT, UP1, 0x80, 0x8 ;  /* 0x000000000008781c */ /* 0x000fe20003f0f018 */
[----:B------:R-:W-:-:S12]  /*0370*/  UIMAD UR5, UR30, UR13, UR5 ;  /* 0x0000000d1e0572a4 */ /* 0x000fd8000f8e0205 */
[----:B------:R-:W-:-:S04]  /*0380*/  @!P0 IADD3 R0, PT, PT, R0, -R9, RZ ;  /* 0x8000000900008210 */ /* 0x000fc80007ffe0ff */
[----:B------:R-:W-:Y:S01]  /*0390*/  ISETP.GE.U32.AND P0, PT, R0, R9, PT ;  /* 0x000000090000720c */ /* 0x000fe20003f06070 */
[----:B------:R-:W-:Y:S02]  /*03a0*/  UIMAD.WIDE.U32 UR12, UR23, UR14, UR4 ;  /* 0x0000000e170c72a5 */ /* 0x000fe4000f8e0004 */
[----:B------:R-:W-:Y:S02]  /*03b0*/  ULOP3.LUT UR4, UR23, UR24, URZ, 0x3c, !UPT ;  /* 0x0000001817047292 */ /* 0x000fe4000f8e3cff */
[----:B------:R-:W-:Y:S02]  /*03c0*/  @!UP1 UIADD3 UR18, UPT, UPT, UR18, 0x1, URZ ;  /* 0x0000000112129890 */ /* 0x000fe4000fffe0ff */
[----:B------:R-:W-:Y:S02]  /*03d0*/  UISETP.GE.AND UP1, UPT, UR4, URZ, UPT ;  /* 0x000000ff0400728c */ /* 0x000fe4000bf26270 */
[----:B------:R-:W-:-:S04]  /*03e0*/  UIMAD UR22, UR23, UR15, UR13 ;  /* 0x0000000f171672a4 */ /* 0x000fc8000f8e020d */
[----:B------:R-:W-:Y:S01]  /*03f0*/  VOTEU.ANY UP0, P0 ;  /* 0x0000000000ff7886 */ /* 0x000fe20000000100 */
[----:B0-----:R-:W-:Y:S01]  /*0400*/  ISETP.GE.AND P0, PT, R65, 0x1, PT ;  /* 0x000000014100780c */ /* 0x001fe20003f06270 */
[----:B------:R-:W-:Y:S02]  /*0410*/  UIMAD.WIDE.U32 UR14, UR30, UR8, URZ ;  /* 0x000000081e0e72a5 */ /* 0x000fe4000f8e00ff */
[----:B-1----:R-:W-:Y:S02]  /*0420*/  UIMAD.WIDE.U32 UR16, UR30, UR6, URZ ;  /* 0x000000061e1072a5 */ /* 0x002fe4000f8e00ff */
[----:B------:R-:W-:Y:S02]  /*0430*/  UIMAD UR9, UR30, UR9, UR15 ;  /* 0x000000091e0972a4 */ /* 0x000fe4000f8e020f */
[----:B------:R-:W-:Y:S01]  /*0440*/  @UP0 UIADD3 UR18, UPT, UPT, UR18, 0x1, URZ ;  /* 0x0000000112120890 */ /* 0x000fe2000fffe0ff */
[----:B------:R-:W-:Y:S01]  /*0450*/  UMOV UR8, UR14 ;  /* 0x0000000e00087c82 */ /* 0x000fe20008000000 */
[----:B------:R-:W-:Y:S01]  /*0460*/  UIMAD UR19, UR30, UR7, UR17 ;  /* 0x000000071e1372a4 */ /* 0x000fe2000f8e0211 */
[----:B------:R-:W0:Y:S01]  /*0470*/  LDCU.128 UR4, c[0x0][0x460] ;  /* 0x00008c00ff0477ac */ /* 0x000e220008000c00 */
[----:B------:R-:W-:-:S02]  /*0480*/  UISETP.NE.AND UP0, UPT, UR24, URZ, UPT ;  /* 0x000000ff1800728c */ /* 0x000fc4000bf05270 */
[----:B------:R-:W-:Y:S02]  /*0490*/  UIMAD.WIDE.U32 UR8, UR23, UR10, UR8 ;  /* 0x0000000a170872a5 */ /* 0x000fe4000f8e0008 */
[----:B------:R-:W-:Y:S01]  /*04a0*/  @!UP1 UIADD3 UR18, UPT, UPT, -UR18, URZ, URZ ;  /* 0x000000ff12129290 */ /* 0x000fe2000fffe1ff */
[----:B0---4-:R-:W-:Y:S11]  /*04b0*/  @!P0 EXIT ;  /* 0x000000000000894d */ /* 0x011ff60003800000 */
[----:B------:R-:W0:Y:S01]  /*04c0*/  S2R R113, SR_TID.X ;  /* 0x0000000000717919 */ /* 0x000e220000002100 */
[----:B------:R-:W-:Y:S01]  /*04d0*/  @!UP0 ULOP3.LUT UR18, URZ, UR24, URZ, 0x33, !UPT ;  /* 0x00000018ff128292 */ /* 0x000fe2000f8e33ff */
[----:B------:R-:W1:Y:S03]  /*04e0*/  LDCU.64 UR24, c[0x0][0x3a0] ;  /* 0x00007400ff1877ac */ /* 0x000e660008000a00 */
[----:B------:R-:W-:Y:S01]  /*04f0*/  USHF.R.S32.HI UR10, URZ, 0x1f, UR18 ;  /* 0x0000001fff0a7899 */ /* 0x000fe20008011412 */
[----:B------:R-:W2:Y:S01]  /*0500*/  LDCU.64 UR32, c[0x0][0x3d8] ;  /* 0x00007b00ff2077ac */ /* 0x000ea20008000a00 */
[----:B------:R-:W3:Y:S02]  /*0510*/  LDCU UR34, c[0x0][0x38c] ;  /* 0x00007180ff2277ac */ /* 0x000ee40008000800 */
[----:B------:R-:W-:Y:S02]  /*0520*/  UIMAD UR13, UR10, UR26, URZ ;  /* 0x0000001a0a0d72a4 */ /* 0x000fe4000f8e02ff */
[----:B------:R-:W-:Y:S01]  /*0530*/  UIMAD UR9, UR23, UR11, UR9 ;  /* 0x0000000b170972a4 */ /* 0x000fe2000f8e0209 */
[----:B------:R-:W-:-:S02]  /*0540*/  UMOV UR10, UR16 ;  /* 0x00000010000a7c82 */ /* 0x000fc40008000000 */
[----:B------:R-:W-:Y:S01]  /*0550*/  UMOV UR11, UR19 ;  /* 0x00000013000b7c82 */ /* 0x000fe20008000000 */
[----:B------:R-:W-:Y:S02]  /*0560*/  UIMAD UR16, UR18, UR27, UR13 ;  /* 0x0000001b121072a4 */ /* 0x000fe4000f8e020d */
[----:B------:R-:W-:Y:S02]  /*0570*/  UIMAD.WIDE.U32 UR10, UR18, UR26, UR10 ;  /* 0x0000001a120a72a5 */ /* 0x000fe4000f8e000a */
[----:B------:R-:W-:Y:S02]  /*0580*/  UIMAD UR13, UR30, UR31, UR23 ;  /* 0x0000001f1e0d72a4 */ /* 0x000fe4000f8e0217 */
[----:B------:R-:W-:Y:S02]  /*0590*/  ULEA UR15, UP0, UR12, UR4, 0x1 ;  /* 0x000000040c0f7291 */ /* 0x000fe4000f8008ff */
[----:B------:R-:W-:Y:S01]  /*05a0*/  ULEA UR14, UP1, UR8, UR6, 0x1 ;  /* 0x00000006080e7291 */ /* 0x000fe2000f8208ff */
[----:B0-----:R-:W-:Y:S01]  /*05b0*/  LOP3.LUT R90, R113, 0x3e0, RZ, 0xc0, !PT ;  /* 0x000003e0715a7812 */ /* 0x001fe200078ec0ff */
[----:B------:R-:W-:Y:S01]  /*05c0*/  UIADD3 UR4, UPT, UPT, UR11, UR16, URZ ;  /* 0x000000100b047290 */ /* 0x000fe2000fffe0ff */
[----:B------:R-:W-:Y:S01]  /*05d0*/  IMAD R65, R65, UR13, RZ ;  /* 0x0000000d41417c24 */ /* 0x000fe2000f8e02ff */
[----:B------:R-:W-:Y:S01]  /*05e0*/  ULEA.HI.X UR16, UR12, UR5, UR22, 0x1, UP0 ;  /* 0x000000050c107291 */ /* 0x000fe200080f0c16 */
[----:B------:R-:W-:Y:S01]  /*05f0*/  SHF.R.U32.HI R63, RZ, 0x5, R113 ;  /* 0x00000005ff3f7819 */ /* 0x000fe20000011671 */
[----:B------:R-:W-:Y:S01]  /*0600*/  ULEA UR18, UP2, UR10, UR28, 0x1 ;  /* 0x0000001c0a127291 */ /* 0x000fe2000f8408ff */
[----:B---3--:R-:W-:Y:S01]  /*0610*/  IMAD R65, R65, UR34, RZ ;  /* 0x0000002241417c24 */ /* 0x008fe2000f8e02ff */
[----:B------:R-:W-:-:S02]  /*0620*/  ULEA.HI.X UR5, UR8, UR7, UR9, 0x1, UP1 ;  /* 0x0000000708057291 */ /* 0x000fc400088f0c09 */
[----:B-1----:R-:W-:Y:S02]  /*0630*/  UIMAD.WIDE.U32 UR6, UR23, UR24, URZ ;  /* 0x00000018170672a5 */ /* 0x002fe4000f8e00ff */
[----:B--2---:R-:W-:Y:S02]  /*0640*/  UIMAD.WIDE.U32 UR8, UR23, UR32, URZ ;  /* 0x00000020170872a5 */ /* 0x004fe4000f8e00ff */
[----:B------:R-:W-:Y:S01]  /*0650*/  ULEA.HI.X UR12, UR10, UR29, UR4, 0x1, UP2 ;  /* 0x0000001d0a0c7291 */ /* 0x000fe200090f0c04 */
[----:B------:R-:W-:Y:S01]  /*0660*/  UMOV UR13, UR14 ;  /* 0x0000000e000d7c82 */ /* 0x000fe20008000000 */
[----:B------:R-:W-:Y:S02]  /*0670*/  UIMAD UR19, UR23, UR25, UR7 ;  /* 0x00000019171372a4 */ /* 0x000fe4000f8e0207 */
[----:B------:R-:W-:Y:S01]  /*0680*/  UIMAD UR17, UR23, UR33, UR9 ;  /* 0x00000021171172a4 */ /* 0x000fe2000f8e0209 */
[----:B------:R-:W-:Y:S01]  /*0690*/  UMOV UR4, URZ ;  /* 0x000000ff00047c82 */ /* 0x000fe20008000000 */
[----:B------:R-:W-:Y:S01]  /*06a0*/  UMOV UR14, UR5 ;  /* 0x00000005000e7c82 */ /* 0x000fe20008000000 */
[----:B------:R-:W-:-:S09]  /*06b0*/  UMOV UR11, UR18 ;  /* 0x00000012000b7c82 */ /* 0x000fd20008000000 */
.L_x_531:
        /* <DEDUP_REMOVED lines=89> */
.L_x_493:
[----:B------:R-:W-:Y:S05]  /*0c50*/  BSYNC.RECONVERGENT B0 ;  /* 0x0000000000007941 */ /* 0x000fea0003800200 */
.L_x_492:
[----:B------:R-:W-:Y:S01]  /*0c60*/  ISETP.EQ.OR P5, PT, RZ, UR5, P5 ;  /* 0x00000005ff007c0c */ /* 0x000fe2000afa2670 */
[----:B------:R-:W-:Y:S01]  /*0c70*/  BSSY.RECONVERGENT B0, `(.L_x_494) ;  /* 0x0000024000007945 */ /* 0x000fe20003800200 */
[----:B------:R-:W-:Y:S02]  /*0c80*/  SHF.L.U32 R72, R17, 0x10, RZ ;  /* 0x0000001011487819 */ /* 0x000fe400000006ff */
[----:B------:R-:W-:Y:S02]  /*0c90*/  FSETP.GTU.FTZ.AND P4, PT, R74, 20, PT ;  /* 0x41a000004a00780b */ /* 0x000fe40003f9c000 */
[----:B------:R-:W-:Y:S01]  /*0ca0*/  ISETP.EQ.OR P3, PT, RZ, UR5, P3 ;  /* 0x00000005ff007c0c */ /* 0x000fe20009f62670 */
[----:B------:R-:W-:-:S06]  /*0cb0*/  FADD.FTZ R72, R72, R67 ;  /* 0x0000004348487221 */ /* 0x000fcc0000010000 */
        /* <DEDUP_REMOVED lines=31> */
.L_x_495:
[----:B------:R-:W-:Y:S05]  /*0eb0*/  BSYNC.RECONVERGENT B0 ;  /* 0x0000000000007941 */ /* 0x000fea0003800200 */
.L_x_494:
[----:B------:R-:W-:Y:S01]  /*0ec0*/  SHF.L.U32 R70, R14, 0x10, RZ ;  /* 0x000000100e467819 */ /* 0x000fe200000006ff */
[----:B------:R-:W-:Y:S01]  /*0ed0*/  BSSY.RECONVERGENT B0, `(.L_x_496) ;  /* 0x0000023000007945 */ /* 0x000fe20003800200 */
[----:B------:R-:W-:Y:S02]  /*0ee0*/  FSETP.GTU.FTZ.AND P6, PT, R72, 20, PT ;  /* 0x41a000004800780b */ /* 0x000fe40003fdc000 */
[----:B------:R-:W-:Y:S01]  /*0ef0*/  PRMT R18, R18, 0x7632, R18 ;  /* 0x0000763212127816 */ /* 0x000fe20000000012 */
        /* <DEDUP_REMOVED lines=32> */
.L_x_497:
[----:B------:R-:W-:Y:S05]  /*1100*/  BSYNC.RECONVERGENT B0 ;  /* 0x0000000000007941 */ /* 0x000fea0003800200 */
.L_x_496:
        /* <DEDUP_REMOVED lines=37> */
.L_x_499:
[----:B------:R-:W-:Y:S05]  /*1360*/  BSYNC.RECONVERGENT B0 ;  /* 0x0000000000007941 */ /* 0x000fea0003800200 */
.L_x_498:
        /* <DEDUP_REMOVED lines=36> */
.L_x_501:
[----:B------:R-:W-:Y:S05]  /*15b0*/  BSYNC.RECONVERGENT B0 ;  /* 0x0000000000007941 */ /* 0x000fea0003800200 */
.L_x_500:
[----:B------:R-:W-:Y:S01]  /*15c0*/  ISETP.EQ.OR P3, PT, RZ, UR5, P3 ;  /* 0x00000005ff007c0c */ /* 0x000fe20009f62670 */
[----:B------:R-:W-:Y:S01]  /*15d0*/  BSSY.RECONVERGENT B0, `(.L_x_502) ;  /* 0x0000026000007945 */ /* 0x000fe20003800200 */
[----:B------:R-:W-:Y:S02]  /*15e0*/  SHF.L.U32 R64, R19, 0x10, RZ ;  /* 0x0000001013407819 */ /* 0x000fe400000006ff */
[----:B------:R-:W-:Y:S02]  /*15f0*/  FSETP.GTU.FTZ.AND P0, PT, R66, 20, PT ;  /* 0x41a000004200780b */ /* 0x000fe40003f1c000 */
[----:B------:R-:W-:Y:S01]  /*1600*/  ISETP.EQ.OR P2, PT, RZ, UR5, P2 ;  /* 0x00000005ff007c0c */ /* 0x000fe20009742670 */
[----:B------:R-:W-:Y:S01]  /*1610*/  FADD.FTZ R64, R64, R67 ;  /* 0x0000004340407221 */ /* 0x000fe20000010000 */
[----:B------:R-:W-:Y:S02]  /*1620*/  SHF.L.U32 R0, R8, 0x10, RZ ;  /* 0x0000001008007819 */ /* 0x000fe400000006ff */
[----:B------:R-:W-:-:S03]  /*1630*/  PRMT R16, R12, 0x7632, R16 ;  /* 0x000076320c107816 */ /* 0x000fc60000000010 */
        /* <DEDUP_REMOVED lines=31> */
.L_x_503:
[----:B------:R-:W-:Y:S05]  /*1830*/  BSYNC.RECONVERGENT B0 ;  /* 0x0000000000007941 */ /* 0x000fea0003800200 */
.L_x_502:
[----:B------:R-:W-:Y:S01]  /*1840*/  SHF.L.U32 R16, R16, 0x10, RZ ;  /* 0x0000001010107819 */ /* 0x000fe200000006ff */
[----:B------:R-:W-:Y:S01]  /*1850*/  BSSY.RECONVERGENT B0, `(.L_x_504) ;  /* 0x0000027000007945 */ /* 0x000fe20003800200 */
[----:B------:R-:W-:Y:S02]  /*1860*/  FSETP.GTU.FTZ.AND P3, PT, R64, 20, PT ;  /* 0x41a000004000780b */ /* 0x000fe40003f7c000 */
[----:B------:R-:W-:Y:S01]  /*1870*/  ISETP.EQ.OR P1, PT, RZ, UR5, P1 ;  /* 0x00000005ff007c0c */ /* 0x000fe20008f22670 */
[----:B------:R-:W-:Y:S01]  /*1880*/  FADD.FTZ R62, R16, R67 ;  /* 0x00000043103e7221 */ /* 0x000fe20000010000 */
[----:B------:R-:W-:Y:S02]  /*1890*/  PRMT R24, R8, 0x7632, R24 ;  /* 0x0000763208187816 */ /* 0x000fe40000000018 */
[C---:B------:R-:W-:Y:S02]  /*18a0*/  SHF.L.U32 R26, R9.reuse, 0x10, RZ ;  /* 0x00000010091a7819 */ /* 0x040fe400000006ff */
[----:B------:R-:W-:-:S02]  /*18b0*/  PRMT R27, R9, 0x7632, R27 ;  /* 0x00007632091b7816 */ /* 0x000fc4000000001b */
        /* <DEDUP_REMOVED lines=32> */
.L_x_505:
[----:B------:R-:W-:Y:S05]  /*1ac0*/  BSYNC.RECONVERGENT B0 ;  /* 0x0000000000007941 */ /* 0x000fea0003800200 */
.L_x_504:
        /* <DEDUP_REMOVED lines=41> */
.L_x_507:
[----:B------:R-:W-:Y:S05]  /*1d60*/  BSYNC.RECONVERGENT B0 ;  /* 0x0000000000007941 */ /* 0x000fea0003800200 */
.L_x_506:
[----:B------:R-:W-:Y:S01]  /*1d70*/  SHF.L.U32 R14, R14, 0x10, RZ ;  /* 0x000000100e0e7819 */ /* 0x000fe200000006ff */
[----:B------:R-:W-:Y:S01]  /*1d80*/  BSSY.RECONVERGENT B0, `(.L_x_508) ;  /* 0x0000028000007945 */ /* 0x000fe20003800200 */
[----:B------:R-:W-:Y:S02]  /*1d90*/  SHF.L.U32 R32, R4, 0x10, RZ ;  /* 0x0000001004207819 */ /* 0x000fe400000006ff */
[----:B------:R-:W-:Y:S01]  /*1da0*/  FSETP.GTU.FTZ.AND P3, PT, R60, 20, PT ;  /* 0x41a000003c00780b */ /* 0x000fe20003f7c000 */
[----:B------:R-:W-:Y:S01]  /*1db0*/  FADD.FTZ R58, R14, R67 ;  /* 0x000000430e3a7221 */ /* 0x000fe20000010000 */
[----:B------:R-:W-:Y:S02]  /*1dc0*/  ISETP.EQ.OR P5, PT, RZ, UR5, P5 ;  /* 0x00000005ff007c0c */ /* 0x000fe4000afa2670 */
[----:B------:R-:W-:Y:S02]  /*1dd0*/  ISETP.EQ.OR P2, PT, RZ, UR5, P2 ;  /* 0x00000005ff007c0c */ /* 0x000fe40009742670 */
[----:B------:R-:W-:-:S02]  /*1de0*/  PRMT R31, R11, 0x7632, R31 ;  /* 0x000076320b1f7816 */ /* 0x000fc4000000001f */
        /* <DEDUP_REMOVED lines=33> */
.L_x_509:
[----:B------:R-:W-:Y:S05]  /*2000*/  BSYNC.RECONVERGENT B0 ;  /* 0x0000000000007941 */ /* 0x000fea0003800200 */
.L_x_508:
[----:B------:R-:W-:Y:S01]  /*2010*/  SHF.L.U32 R56, R15, 0x10, RZ ;  /* 0x000000100f387819 */ /* 0x000fe200000006ff */
[----:B------:R-:W-:Y:S01]  /*2020*/  BSSY.RECONVERGENT B0, `(.L_x_510) ;  /* 0x0000026000007945 */ /* 0x000fe20003800200 */
[C---:B------:R-:W-:Y:S02]  /*2030*/  SHF.L.U32 R34, R5.reuse, 0x10, RZ ;  /* 0x0000001005227819 */ /* 0x040fe400000006ff */
        /* <DEDUP_REMOVED lines=36> */
.L_x_511:
[----:B------:R-:W-:Y:S05]  /*2280*/  BSYNC.RECONVERGENT B0 ;  /* 0x0000000000007941 */ /* 0x000fea0003800200 */
.L_x_510:
[----:B------:R-:W-:Y:S01]  /*2290*/  FSETP.GTU.FTZ.AND P2, PT, R56, 20, PT ;  /* 0x41a000003800780b */ /* 0x000fe20003f5c000 */
[----:B------:R-:W-:Y:S01]  /*22a0*/  BSSY.RECONVERGENT B0, `(.L_x_512) ;  /* 0x000002a000007945 */ /* 0x000fe20003800200 */
[----:B------:R-:W-:Y:S02]  /*22b0*/  SHF.L.U32 R38, R7, 0x10, RZ ;  /* 0x0000001007267819 */ /* 0x000fe400000006ff */
[----:B------:R-:W-:Y:S02]  /*22c0*/  ISETP.EQ.OR P0, PT, RZ, UR5, P0 ;  /* 0x00000005ff007c0c */ /* 0x000fe40008702670 */
[----:B------:R-:W-:Y:S02]  /*22d0*/  ISETP.EQ.OR P3, PT, RZ, UR5, P3 ;  /* 0x00000005ff007c0c */ /* 0x000fe40009f62670 */
[----:B------:R-:W-:Y:S02]  /*22e0*/  ISETP.EQ.OR P1, PT, RZ, UR5, P1 ;  /* 0x00000005ff007c0c */ /* 0x000fe40008f22670 */
[----:B------:R-:W-:-:S02]  /*22f0*/  ISETP.EQ.OR P2, PT, RZ, UR5, P2 ;  /* 0x00000005ff007c0c */ /* 0x000fc40009742670 */
[----:B------:R-:W-:Y:S02]  /*2300*/  PRMT R7, R7, 0x7632, R7 ;  /* 0x0000763207077816 */ /* 0x000fe40000000007 */
[----:B------:R-:W-:Y:S02]  /*2310*/  SHF.L.U32 R24, R24, 0x10, RZ ;  /* 0x0000001018187819 */ /* 0x000fe400000006ff */
        /* <DEDUP_REMOVED lines=34> */
.L_x_513:
[----:B------:R-:W-:Y:S05]  /*2540*/  BSYNC.RECONVERGENT B0 ;  /* 0x0000000000007941 */ /* 0x000fea0003800200 */
.L_x_512:
        /* <DEDUP_REMOVED lines=32> */
.L_x_515:
[----:B------:R-:W-:Y:S05]  /*2750*/  BSYNC.RECONVERGENT B0 ;  /* 0x0000000000007941 */ /* 0x000fea0003800200 */
.L_x_514:
        /* <DEDUP_REMOVED lines=32> */
.L_x_517:
[----:B------:R-:W-:Y:S05]  /*2960*/  BSYNC.RECONVERGENT B0 ;  /* 0x0000000000007941 */ /* 0x000fea0003800200 */
.L_x_516:
        /* <DEDUP_REMOVED lines=32> */
.L_x_519:
[----:B------:R-:W-:Y:S05]  /*2b70*/  BSYNC.RECONVERGENT B0 ;  /* 0x0000000000007941 */ /* 0x000fea0003800200 */
.L_x_518:
        /* <DEDUP_REMOVED lines=32> */
.L_x_521:
[----:B------:R-:W-:Y:S05]  /*2d80*/  BSYNC.RECONVERGENT B0 ;  /* 0x0000000000007941 */ /* 0x000fea0003800200 */
.L_x_520:
        /* <DEDUP_REMOVED lines=32> */
.L_x_523:
[----:B------:R-:W-:Y:S05]  /*2f90*/  BSYNC.RECONVERGENT B0 ;  /* 0x0000000000007941 */ /* 0x000fea0003800200 */
.L_x_522:
[----:B------:R-:W0:Y:S01]  /*2fa0*/  LDCU UR5, c[0x0][0x38c] ;  /* 0x00007180ff0577ac */ /* 0x000e220008000800 */
[----:B------:R-:W-:Y:S01]  /*2fb0*/  SHF.L.U32 R4, R4, 0x10, RZ ;  /* 0x0000001004047819 */ /* 0x000fe200000006ff */
[-C--:B------:R-:W-:Y:S01]  /*2fc0*/  FMUL.FTZ R54, R0, R69.reuse ;  /* 0x0000004500367220 */ /* 0x080fe20000410000 */
[----:B------:R-:W-:Y:S01]  /*2fd0*/  SHF.L.U32 R5, R5, 0x10, RZ ;  /* 0x0000001005057819 */ /* 0x000fe200000006ff */
[-C--:B------:R-:W-:Y:S01]  /*2fe0*/  FMUL.FTZ R55, R26, R69.reuse ;  /* 0x000000451a377220 */ /* 0x080fe20000410000 */
[----:B------:R-:W-:Y:S01]  /*2ff0*/  SHF.L.U32 R6, R6, 0x10, RZ ;  /* 0x0000001006067819 */ /* 0x000fe200000006ff */
[-C--:B------:R-:W-:Y:S01]  /*3000*/  FMUL.FTZ R52, R28, R69.reuse ;  /* 0x000000451c347220 */ /* 0x080fe20000410000 */
[----:B------:R-:W-:Y:S01]  /*3010*/  SHF.L.U32 R7, R7, 0x10, RZ ;  /* 0x0000001007077819 */ /* 0x000fe200000006ff */
[-C--:B------:R-:W-:Y:S01]  /*3020*/  FMUL.FTZ R53, R30, R69.reuse ;  /* 0x000000451e357220 */ /* 0x080fe20000410000 */
        /* <DEDUP_REMOVED lines=9> */
[----:B0-----:R-:W-:Y:S01]  /*30c0*/  UISETP.GE.AND UP0, UPT, UR5, 0x1, UPT ;  /* 0x000000010500788c */ /* 0x001fe2000bf06270 */
[-C--:B------:R-:W-:Y:S01]  /*30d0*/  FMUL.FTZ R42, R5, R69.reuse ;  /* 0x00000045052a7220 */ /* 0x080fe20000410000 */
[-C--:B------:R-:W-:Y:S01]  /*30e0*/  FMUL.FTZ R41, R6, R69.reuse ;  /* 0x0000004506297220 */ /* 0x080fe20000410000 */
[----:B------:R-:W-:Y:S01]  /*30f0*/  FMUL.FTZ R40, R7, R69 ;  /* 0x0000004507287220 */ /* 0x000fe20000410000 */
[----:B------:R-:W-:Y:S06]  /*3100*/  BAR.SYNC.DEFER_BLOCKING 0x0 ;  /* 0x0000000000007b1d */ /* 0x000fec0000010000 */
[----:B------:R-:W-:Y:S05]  /*3110*/  BRA.U !UP0, `(.L_x_524) ;  /* 0x0000003108247547 */ /* 0x000fea000b800000 */
[----:B------:R-:W-:Y:S01]  /*3120*/  ISETP.NE.AND P0, PT, RZ, UR4, PT ;  /* 0x00000004ff007c0c */ /* 0x000fe2000bf05270 */
[----:B------:R-:W-:Y:S02]  /*3130*/  HFMA2 R25, -RZ, RZ, 0, 0 ;  /* 0x00000000ff197431 */ /* 0x000fe400000001ff */
        /* <DEDUP_REMOVED lines=11> */
[----:B------:R-:W-:Y:S01]  /*31f0*/  ISETP.EQ.AND P0, PT, R61, RZ, P0 ;  /* 0x000000ff3d00720c */ /* 0x000fe20000702270 */
[----:B------:R-:W-:Y:S01]  /*3200*/  FMUL.FTZ R28, R28, R82 ;  /* 0x000000521c1c7220 */ /* 0x000fe20000410000 */
[----:B------:R-:W-:Y:S01]  /*3210*/  FMUL.FTZ R27, R27, R72 ;  /* 0x000000481b1b7220 */ /* 0x000fe20000410000 */
[----:B------:R-:W-:Y:S01]  /*3220*/  FMUL.FTZ R26, R26, R84 ;  /* 0x000000541a1a7220 */ /* 0x000fe20000410000 */
[----:B------:R-:W-:Y:S01]  /*3230*/  FMUL.FTZ R24, R24, R76 ;  /* 0x0000004c18187220 */ /* 0x000fe20000410000 */
[----:B------:R-:W-:Y:S01]  /*3240*/  FMUL.FTZ R0, R0, R86 ;  /* 0x0000005600007220 */ /* 0x000fe20000410000 */
[----:B------:R-:W0:Y:S01]  /*3250*/  LDCU UR5, c[0x0][0x38c] ;  /* 0x00007180ff0577ac */ /* 0x000e220008000800 */
[----:B------:R-:W1:Y:S01]  /*3260*/  LDCU.64 UR26, c[0x0][0x3c0] ;  /* 0x00007800ff1a77ac */ /* 0x000e620008000a00 */
[----:B------:R-:W2:Y:S01]  /*3270*/  LDCU.64 UR24, c[0x0][0x3a8] ;  /* 0x00007500ff1877ac */ /* 0x000ea20008000a00 */
[----:B------:R-:W3:Y:S04]  /*3280*/  LDCU.64 UR28, c[0x0][0x3e0] ;  /* 0x00007c00ff1c77ac */ /* 0x000ee80008000a00 */
.L_x_530:
        /* <DEDUP_REMOVED lines=8> */
[----:B------:R-:W-:-:S05]  /*3310*/  LEA.HI.X R23, R2, R23, R3, 0x3, P1 ;  /* 0x0000001702177211 */ /* 0x000fca00008f1c03 */
        /* <DEDUP_REMOVED lines=9> */
[----:B------:R-:W3:Y:S04]  /*33b0*/  LDG.E.128 R12, desc[UR20][R20.64+0x400] ;  /* 0x00040014140c7981 */ /* 0x000ee8000c1e1d00 */
[----:B------:R1:W3:Y:S01]  /*33c0*/  LDG.E.128 R16, desc[UR20][R20.64+0x600] ;  /* 0x0006001414107981 */ /* 0x0002e2000c1e1d00 */
[----:B--2---:R-:W-:Y:S01]  /*33d0*/  FMUL.FTZ R127, R2, 1.4426950216293334961 ;  /* 0x3fb8aa3b027f7820 */ /* 0x004fe20000410000 */
[C---:B------:R-:W-:Y:S01]  /*33e0*/  FMUL.FTZ R2, R3.reuse, R76 ;  /* 0x0000004c03027220 */ /* 0x040fe20000410000 */
[----:B------:R-:W-:-:S02]  /*33f0*/  FMUL.FTZ R22, R3, R86 ;  /* 0x0000005603167220 */ /* 0x000fc40000410000 */
[----:B------:R-:W-:Y:S01]  /*3400*/  FMUL.FTZ R106, R127, R62 ;  /* 0x0000003e7f6a7220 */ /* 0x000fe20000410000 */
[----:B------:R-:W-:Y:S01]  /*3410*/  FMUL.RZ R23, R2, 0.15915493667125701904 ;  /* 0x3e22f98302177820 */ /* 0x000fe2000040c000 */
[----:B------:R-:W-:Y:S01]  /*3420*/  FMUL.FTZ R2, R3, R84 ;  /* 0x0000005403027220 */ /* 0x000fe20000410000 */
[----:B------:R-:W-:Y:S01]  /*3430*/  FMUL.RZ R22, R22, 0.15915493667125701904 ;  /* 0x3e22f98316167820 */ /* 0x000fe2000040c000 */
[C---:B------:R-:W-:Y:S01]  /*3440*/  FMUL.FTZ R102, R127.reuse, R74 ;  /* 0x0000004a7f667220 */ /* 0x040fe20000410000 */
[----:B------:R-:W-:Y:S01]  /*3450*/  FMUL.FTZ R116, R127, R70 ;  /* 0x000000467f747220 */ /* 0x000fe20000410000 */
[----:B-1----:R-:W-:Y:S01]  /*3460*/  FMUL.RZ R20, R2, 0.15915493667125701904 ;  /* 0x3e22f98302147820 */ /* 0x002fe2000040c000 */
[----:B------:R-:W-:Y:S01]  /*3470*/  FMUL.FTZ R2, R3, R72 ;  /* 0x0000004803027220 */ /* 0x000fe20000410000 */
[----:B------:R-:W-:Y:S01]  /*3480*/  MUFU.SIN R97, R22 ;  /* 0x0000001600617308 */ /* 0x000fe20000000400 */
[C---:B------:R-:W-:Y:S01]  /*3490*/  FMUL.FTZ R121, R127.reuse, R76 ;  /* 0x0000004c7f797220 */ /* 0x040fe20000410000 */
[----:B------:R-:W-:Y:S01]  /*34a0*/  FMUL.FTZ R119, R127, R64 ;  /* 0x000000407f777220 */ /* 0x000fe20000410000 */
[----:B------:R-:W-:Y:S01]  /*34b0*/  FMUL.RZ R21, R2, 0.15915493667125701904 ;  /* 0x3e22f98302157820 */ /* 0x000fe2000040c000 */
[----:B------:R-:W-:Y:S01]  /*34c0*/  FMUL.FTZ R2, R3, R82 ;  /* 0x0000005203027220 */ /* 0x000fe20000410000 */
[C---:B------:R-:W-:Y:S01]  /*34d0*/  FMUL.FTZ R117, R127.reuse, R60 ;  /* 0x0000003c7f757220 */ /* 0x040fe20000410000 */
[C---:B------:R-:W-:Y:S01]  /*34e0*/  FMUL.FTZ R128, R127.reuse, R86 ;  /* 0x000000567f807220 */ /* 0x040fe20000410000 */
[C---:B------:R-:W-:Y:S01]  /*34f0*/  FMUL.FTZ R120, R127.reuse, R80 ;  /* 0x000000507f787220 */ /* 0x040fe20000410000 */
[----:B------:R1:W-:Y:S01]  /*3500*/  MUFU.COS R125, R22 ;  /* 0x00000016007d7308 */ /* 0x0003e20000000000 */
[C---:B------:R-:W-:Y:S01]  /*3510*/  FMUL.FTZ R118, R127.reuse, R78 ;  /* 0x0000004e7f767220 */ /* 0x040fe20000410000 */
[C---:B------:R-:W-:Y:S01]  /*3520*/  FMUL.FTZ R126, R127.reuse, R84 ;  /* 0x000000547f7e7220 */ /* 0x040fe20000410000 */
[C---:B------:R-:W-:Y:S01]  /*3530*/  FMUL.FTZ R100, R127.reuse, R82 ;  /* 0x000000527f647220 */ /* 0x040fe20000410000 */
[C---:B------:R-:W-:Y:S01]  /*3540*/  FMUL.FTZ R129, R127.reuse, R58 ;  /* 0x0000003a7f817220 */ /* 0x040fe20000410000 */
[C---:B------:R-:W-:Y:S01]  /*3550*/  FMUL.FTZ R122, R127.reuse, R68 ;  /* 0x000000447f7a7220 */ /* 0x040fe20000410000 */
[----:B------:R-:W-:-:S02]  /*3560*/  FMUL.FTZ R124, R127, R72 ;  /* 0x000000487f7c7220 */ /* 0x000fc40000410000 */
[----:B------:R-:W-:Y:S01]  /*3570*/  MUFU.SIN R91, R20 ;  /* 0x00000014005b7308 */ /* 0x000fe20000000400 */
[----:B-1----:R-:W-:Y:S01]  /*3580*/  FMUL.RZ R22, R2, 0.15915493667125701904 ;  /* 0x3e22f98302167820 */ /* 0x002fe2000040c000 */
[----:B------:R-:W-:-:S06]  /*3590*/  FMUL.FTZ R2, R3, R68 ;  /* 0x0000004403027220 */ /* 0x000fcc0000410000 */
[----:B------:R1:W-:Y:S08]  /*35a0*/  MUFU.COS R93, R20 ;  /* 0x00000014005d7308 */ /* 0x0003f00000000000 */
        /* <DEDUP_REMOVED lines=34> */
[----:B------:R-:W-:-:S04]  /*37d0*/  SHF.L.U32 R2, R113, 0x5, RZ ;  /* 0x0000000571027819 */ /* 0x000fc800000006ff */
[----:B------:R-:W-:Y:S02]  /*37e0*/  LOP3.LUT R2, R2, 0x7c00, RZ, 0xc0, !PT ;  /* 0x00007c0002027812 */ /* 0x000fe400078ec0ff */
[----:B------:R1:W-:Y:S02]  /*37f0*/  MUFU.COS R96, R23 ;  /* 0x0000001700607308 */ /* 0x0003e40000000000 */
[----:B------:R-:W-:Y:S02]  /*3800*/  IADD3 R98, PT, PT, R59, R2, RZ ;  /* 0x000000023b627210 */ /* 0x000fe40007ffe0ff */
[----:B------:R-:W-:-:S03]  /*3810*/  IADD3 R2, PT, PT, R90, R88, RZ ;  /* 0x000000585a027210 */ /* 0x000fc60007ffe0ff */
[----:B----4-:R-:W-:Y:S01]  /*3820*/  STS.128 [R98], R4 ;  /* 0x0000000462007388 */ /* 0x010fe20000000c00 */
[----:B------:R-:W-:Y:S01]  /*3830*/  LEA R2, R2, R57, 0x5 ;  /* 0x0000003902027211 */ /* 0x000fe200078e28ff */
[----:B------:R-:W2:Y:S01]  /*3840*/  MUFU.EX2 R106, R106 ;  /* 0x0000006a006a7308 */ /* 0x000ea20000000800 */
[----:B-1----:R-:W-:Y:S01]  /*3850*/  MOV R23, UR9 ;  /* 0x0000000900177c02 */ /* 0x002fe20008000f00 */
[----:B---3--:R1:W-:Y:S04]  /*3860*/  STS.128 [R98+0x200], R8 ;  /* 0x0002000862007388 */ /* 0x0083e80000000c00 */
[----:B------:R3:W-:Y:S02]  /*3870*/  STS.128 [R98+0x400], R12 ;  /* 0x0004000c62007388 */ /* 0x0007e40000000c00 */
[----:B------:R-:W4:Y:S02]  /*3880*/  MUFU.EX2 R102, R102 ;  /* 0x0000006600667308 */ /* 0x000f240000000800 */
[----:B------:R-:W-:Y:S01]  /*3890*/  STS.128 [R98+0x600], R16 ;  /* 0x0006001062007388 */ /* 0x000fe20000000c00 */
[----:B------:R-:W-:-:S03]  /*38a0*/  NOP ;  /* 0x0000000000007918 */ /* 0x000fc60000000000 */
[----:B------:R-:W0:Y:S01]  /*38b0*/  LDS.128 R4, [R2] ;  /* 0x0000000002047984 */ /* 0x000e220000000c00 */
[C---:B-1----:R-:W-:Y:S01]  /*38c0*/  FMUL.FTZ R8, R3.reuse, R66 ;  /* 0x0000004203087220 */ /* 0x042fe20000410000 */
[----:B------:R-:W-:Y:S01]  /*38d0*/  MUFU.SIN R103, R20 ;  /* 0x0000001400677308 */ /* 0x000fe20000000400 */
[----:B------:R-:W-:Y:S01]  /*38e0*/  FMUL.FTZ R3, R3, R56 ;  /* 0x0000003803037220 */ /* 0x000fe20000410000 */
[----:B--2---:R-:W-:Y:S01]  /*38f0*/  FMUL.FTZ R108, R106, R108 ;  /* 0x0000006c6a6c7220 */ /* 0x004fe20000410000 */
[----:B------:R-:W-:Y:S01]  /*3900*/  FMUL.RZ R9, R8, 0.15915493667125701904 ;  /* 0x3e22f98308097820 */ /* 0x000fe2000040c000 */
[----:B---3--:R-:W-:Y:S01]  /*3910*/  FMUL.FTZ R12, R127, R56 ;  /* 0x000000387f0c7220 */ /* 0x008fe20000410000 */
[----:B------:R-:W-:Y:S01]  /*3920*/  FMUL.RZ R14, R3, 0.15915493667125701904 ;  /* 0x3e22f983030e7820 */ /* 0x000fe2000040c000 */
[----:B------:R-:W-:Y:S01]  /*3930*/  FMUL.FTZ R107, R106, R107 ;  /* 0x0000006b6a6b7220 */ /* 0x000fe20000410000 */
[C---:B----4-:R-:W-:Y:S01]  /*3940*/  FMUL.FTZ R106, R102.reuse, R115 ;  /* 0x00000073666a7220 */ /* 0x050fe20000410000 */
[----:B------:R1:W-:Y:S01]  /*3950*/  MUFU.COS R104, R20 ;  /* 0x0000001400687308 */ /* 0x0003e20000000000 */
[----:B------:R-:W-:-:S07]  /*3960*/  FMUL.FTZ R105, R102, R105 ;  /* 0x0000006966697220 */ /* 0x000fce0000410000 */
[----:B------:R-:W-:Y:S01]  /*3970*/  MUFU.COS R114, R21 ;  /* 0x0000001500727308 */ /* 0x000fe20000000000 */
[----:B-1----:R-:W-:-:S07]  /*3980*/  FMUL.FTZ R20, R127, R66 ;  /* 0x000000427f147220 */ /* 0x002fce0000410000 */
[----:B------:R-:W1:Y:S08]  /*3990*/  MUFU.EX2 R116, R116 ;  /* 0x0000007400747308 */ /* 0x000e700000000800 */
[----:B------:R-:W2:Y:S01]  /*39a0*/  MUFU.EX2 R121, R121 ;  /* 0x0000007900797308 */ /* 0x000ea20000000800 */
[----:B0-----:R-:W-:-:S07]  /*39b0*/  PRMT R3, R4, 0x7632, R3 ;  /* 0x0000763204037816 */ /* 0x001fce0000000003 */
[----:B------:R-:W0:Y:S01]  /*39c0*/  MUFU.EX2 R119, R119 ;  /* 0x0000007700777308 */ /* 0x000e220000000800 */
[----:B------:R-:W-:Y:S01]  /*39d0*/  SHF.L.U32 R13, R4, 0x10, RZ ;  /* 0x00000010040d7819 */ /* 0x000fe200000006ff */
[----:B-1----:R-:W-:Y:S01]  /*39e0*/  FMUL.FTZ R102, R116, R114 ;  /* 0x0000007274667220 */ /* 0x002fe20000410000 */
[----:B------:R-:W-:Y:S02]  /*39f0*/  PRMT R4, R5, 0x7632, R4 ;  /* 0x0000763205047816 */ /* 0x000fe40000000004 */
[----:B------:R-:W-:Y:S01]  /*3a00*/  SHF.L.U32 R3, R3, 0x10, RZ ;  /* 0x0000001003037819 */ /* 0x000fe200000006ff */
[C---:B------:R-:W-:Y:S02]  /*3a10*/  FMUL.FTZ R114, R0.reuse, R13 ;  /* 0x0000000d00727220 */ /* 0x040fe40000410000 */
[----:B------:R1:W3:Y:S01]  /*3a20*/  MUFU.SIN R101, R21 ;  /* 0x0000001500657308 */ /* 0x0002e20000000400 */
[C---:B--2---:R-:W-:Y:S01]  /*3a30*/  FMUL.FTZ R95, R121.reuse, R95 ;  /* 0x0000005f795f7220 */ /* 0x044fe20000410000 */
[----:B------:R-:W-:Y:S01]  /*3a40*/  FMUL.FTZ R96, R121, R96 ;  /* 0x0000006079607220 */ /* 0x000fe20000410000 */
[----:B------:R-:W-:-:S04]  /*3a50*/  FMUL.FTZ R121, R0, R3 ;  /* 0x0000000300797220 */ /* 0x000fc80000410000 */
[----:B------:R-:W-:Y:S01]  /*3a60*/  FMUL.FTZ R3, R121, R95 ;  /* 0x0000005f79037220 */ /* 0x000fe20000410000 */
[----:B------:R-:W-:Y:S01]  /*3a70*/  MUFU.EX2 R23, R20 ;  /* 0x0000001400177308 */ /* 0x000fe20000000800 */
[C---:B0-----:R-:W-:Y:S01]  /*3a80*/  FMUL.FTZ R112, R119.reuse, R112 ;  /* 0x0000007077707220 */ /* 0x041fe20000410000 */
[----:B------:R-:W-:Y:S01]  /*3a90*/  FMUL.FTZ R111, R119, R111 ;  /* 0x0000006f776f7220 */ /* 0x000fe20000410000 */
[----:B------:R-:W-:Y:S01]  /*3aa0*/  SHF.L.U32 R119, R4, 0x10, RZ ;  /* 0x0000001004777819 */ /* 0x000fe200000006ff */
[----:B------:R-:W-:Y:S01]  /*3ab0*/  FMUL.FTZ R4, R114, R95 ;  /* 0x0000005f72047220 */ /* 0x000fe20000410000 */
[----:B-1----:R-:W-:-:S03]  /*3ac0*/  MOV R21, UR17 ;  /* 0x0000001100157c02 */ /* 0x002fc60008000f00 */
[----:B------:R-:W0:Y:S01]  /*3ad0*/  MUFU.SIN R8, R9 ;  /* 0x0000000900087308 */ /* 0x000e220000000400 */
[----:B---3--:R-:W-:Y:S01]  /*3ae0*/  FMUL.FTZ R101, R116, R101 ;  /* 0x0000006574657220 */ /* 0x008fe20000410000 */
[----:B------:R-:W-:Y:S01]  /*3af0*/  FMUL.FTZ R119, R24, R119 ;  /* 0x0000007718777220 */ /* 0x000fe20000410000 */
[----:B------:R-:W-:-:S05]  /*3b00*/  FFMA.FTZ R4, R121, R96, R4 ;  /* 0x0000006079047223 */ /* 0x000fca0000010004 */
[----:B------:R-:W1:Y:S08]  /*3b10*/  MUFU.COS R10, R9 ;  /* 0x00000009000a7308 */ /* 0x000e700000000000 */
[----:B------:R-:W2:Y:S01]  /*3b20*/  MUFU.EX2 R117, R117 ;  /* 0x0000007500757308 */ /* 0x000ea20000000800 */
[----:B0-----:R-:W-:-:S07]  /*3b30*/  FMUL.FTZ R115, R23, R8 ;  /* 0x0000000817737220 */ /* 0x001fce0000410000 */
[----:B------:R-:W0:Y:S01]  /*3b40*/  MUFU.EX2 R128, R128 ;  /* 0x0000008000807308 */ /* 0x000e220000000800 */
[----:B-1----:R-:W-:Y:S02]  /*3b50*/  FMUL.FTZ R116, R23, R10 ;  /* 0x0000000a17747220 */ /* 0x002fe40000410000 */
[----:B------:R-:W1:Y:S05]  /*3b60*/  LDS.128 R8, [R2+0x10] ;  /* 0x0000100002087984 */ /* 0x000e6a0000000c00 */
[----:B------:R-:W3:Y:S01]  /*3b70*/  MUFU.EX2 R120, R120 ;  /* 0x0000007800787308 */ /* 0x000ee20000000800 */
[C---:B--2---:R-:W-:Y:S01]  /*3b80*/  FMUL.FTZ R104, R117.reuse, R104 ;  /* 0x0000006875687220 */ /* 0x044fe20000410000 */
[----:B------:R-:W-:Y:S01]  /*3b90*/  FMUL.FTZ R103, R117, R103 ;  /* 0x0000006775677220 */ /* 0x000fe20000410000 */
[----:B------:R-:W-:-:S05]  /*3ba0*/  SHF.L.U32 R117, R5, 0x10, RZ ;  /* 0x0000001005757819 */ /* 0x000fca00000006ff */
[----:B------:R-:W2:Y:S01]  /*3bb0*/  MUFU.EX2 R118, R118 ;  /* 0x0000007600767308 */ /* 0x000ea20000000800 */
[----:B0-----:R-:W-:Y:S01]  /*3bc0*/  FMUL.FTZ R98, R128, R125 ;  /* 0x0000007d80627220 */ /* 0x001fe20000410000 */
[----:B------:R-:W-:Y:S01]  /*3bd0*/  FMUL.FTZ R117, R24, R117 ;  /* 0x0000007518757220 */ /* 0x000fe20000410000 */
[----:B------:R-:W-:-:S04]  /*3be0*/  FMUL.FTZ R97, R128, R97 ;  /* 0x0000006180617220 */ /* 0x000fc80000410000 */
[----:B------:R-:W-:Y:S01]  /*3bf0*/  FMUL.FTZ R5, R97, R95 ;  /* 0x0000005f61057220 */ /* 0x000fe20000410000 */
[----:B------:R-:W-:Y:S01]  /*3c00*/  MUFU.EX2 R12, R12 ;  /* 0x0000000c000c7308 */ /* 0x000fe20000000800 */
[C---:B---3--:R-:W-:Y:S01]  /*3c10*/  FMUL.FTZ R77, R120.reuse, R77 ;  /* 0x0000004d784d7220 */ /* 0x048fe20000410000 */
[----:B------:R-:W-:-:S06]  /*3c20*/  FMUL.FTZ R75, R120, R75 ;  /* 0x0000004b784b7220 */ /* 0x000fcc0000410000 */
[----:B------:R-:W0:Y:S01]  /*3c30*/  MUFU.COS R17, R14 ;  /* 0x0000000e00117308 */ /* 0x000e220000000000 */
[C---:B--2---:R-:W-:Y:S01]  /*3c40*/  FMUL.FTZ R110, R118.reuse, R110 ;  /* 0x0000006e766e7220 */ /* 0x044fe20000410000 */
[----:B------:R-:W-:-:S06]  /*3c50*/  FMUL.FTZ R109, R118, R109 ;  /* 0x0000006d766d7220 */ /* 0x000fcc0000410000 */
[----:B------:R2:W3:Y:S01]  /*3c60*/  MUFU.SIN R15, R14 ;  /* 0x0000000e000f7308 */ /* 0x0004e20000000400 */
[----:B-1----:R-:W-:Y:S02]  /*3c70*/  SHF.L.U32 R127, R8, 0x10, RZ ;  /* 0x00000010087f7819 */ /* 0x002fe400000006ff */
[----:B------:R-:W-:Y:S02]  /*3c80*/  SHF.L.U32 R128, R9, 0x10, RZ ;  /* 0x0000001009807819 */ /* 0x000fe400000006ff */
[----:B------:R-:W-:-:S03]  /*3c90*/  SHF.L.U32 R131, R10, 0x10, RZ ;  /* 0x000000100a837819 */ /* 0x000fc600000006ff */
[----:B------:R-:W1:Y:S01]  /*3ca0*/  MUFU.EX2 R126, R126 ;  /* 0x0000007e007e7308 */ /* 0x000e620000000800 */
[----:B0-----:R-:W-:Y:S01]  /*3cb0*/  FMUL.FTZ R120, R12, R17 ;  /* 0x000000110c787220 */ /* 0x001fe20000410000 */
[----:B--2---:R-:W-:Y:S01]  /*3cc0*/  FADD.FTZ R14, R119, R4 ;  /* 0x00000004770e7221 */ /* 0x004fe20000010000 */
[----:B------:R-:W-:Y:S01]  /*3cd0*/  FMUL.FTZ R4, R98, R95 ;  /* 0x0000005f62047220 */ /* 0x000fe20000410000 */
[----:B------:R-:W-:Y:S01]  /*3ce0*/  FMUL.FTZ R127, R28, R127 ;  /* 0x0000007f1c7f7220 */ /* 0x000fe20000410000 */
[----:B------:R-:W-:Y:S01]  /*3cf0*/  FMUL.FTZ R128, R29, R128 ;  /* 0x000000801d807220 */ /* 0x000fe20000410000 */
[----:B------:R-:W-:Y:S01]  /*3d00*/  FMUL.FTZ R131, R30, R131 ;  /* 0x000000831e837220 */ /* 0x000fe20000410000 */
[----:B------:R-:W-:Y:S01]  /*3d10*/  SHF.L.U32 R132, R11, 0x10, RZ ;  /* 0x000000100b847819 */ /* 0x000fe200000006ff */
[----:B------:R-:W0:Y:S01]  /*3d20*/  MUFU.EX2 R100, R100 ;  /* 0x0000006400647308 */ /* 0x000e220000000800 */
[----:B---3--:R-:W-:Y:S01]  /*3d30*/  FMUL.FTZ R118, R12, R15 ;  /* 0x0000000f0c767220 */ /* 0x008fe20000410000 */
[--C-:B------:R-:W-:Y:S01]  /*3d40*/  FFMA.FTZ R12, R114, R96, -R3.reuse ;  /* 0x00000060720c7223 */ /* 0x100fe20000010803 */
[----:B------:R-:W-:Y:S01]  /*3d50*/  PRMT R3, R6, 0x7632, R3 ;  /* 0x0000763206037816 */ /* 0x000fe20000000003 */
[----:B------:R-:W-:-:S02]  /*3d60*/  FMUL.FTZ R132, R31, R132 ;  /* 0x000000841f847220 */ /* 0x000fc40000410000 */
[----:B------:R-:W-:Y:S01]  /*3d70*/  FADD.FTZ R12, R117, R12 ;  /* 0x0000000c750c7221 */ /* 0x000fe20000010000 */
[----:B------:R-:W-:Y:S01]  /*3d80*/  SHF.L.U32 R3, R3, 0x10, RZ ;  /* 0x0000001003037819 */ /* 0x000fe200000006ff */
[----:B------:R-:W-:Y:S01]  /*3d90*/  MUFU.COS R123, R22 ;  /* 0x00000016007b7308 */ /* 0x000fe20000000000 */
[C---:B-1----:R-:W-:Y:S01]  /*3da0*/  FMUL.FTZ R91, R126.reuse, R91 ;  /* 0x0000005b7e5b7220 */ /* 0x042fe20000410000 */
[----:B------:R-:W-:-:S03]  /*3db0*/  FMUL.FTZ R93, R126, R93 ;  /* 0x0000005d7e5d7220 */ /* 0x000fc60000410000 */
[----:B------:R-:W-:-:S03]  /*3dc0*/  FMUL.FTZ R16, R91, R14 ;  /* 0x0000000e5b107220 */ /* 0x000fc60000410000 */
[----:B------:R-:W1:Y:S01]  /*3dd0*/  MUFU.EX2 R130, R129 ;  /* 0x0000008100827308 */ /* 0x000e620000000800 */
[C---:B0-----:R-:W-:Y:S01]  /*3de0*/  FMUL.FTZ R85, R100.reuse, R85 ;  /* 0x0000005564557220 */ /* 0x041fe20000410000 */
[----:B------:R-:W-:Y:S01]  /*3df0*/  FMUL.FTZ R83, R100, R83 ;  /* 0x0000005364537220 */ /* 0x000fe20000410000 */
[-C--:B------:R-:W-:Y:S01]  /*3e00*/  FFMA.FTZ R16, R93, R12.reuse, -R16 ;  /* 0x0000000c5d107223 */ /* 0x080fe20000010810 */
[----:B------:R-:W-:-:S04]  /*3e10*/  FMUL.FTZ R12, R91, R12 ;  /* 0x0000000c5b0c7220 */ /* 0x000fc80000410000 */
[----:B------:R-:W0:Y:S01]  /*3e20*/  MUFU.EX2 R122, R122 ;  /* 0x0000007a007a7308 */ /* 0x000e220000000800 */
[----:B------:R-:W-:-:S07]  /*3e30*/  FFMA.FTZ R13, R93, R14, R12 ;  /* 0x0000000e5d0d7223 */ /* 0x000fce000001000c */
[----:B------:R-:W2:Y:S01]  /*3e40*/  MUFU.EX2 R124, R124 ;  /* 0x0000007c007c7308 */ /* 0x000ea20000000800 */
[----:B-1----:R-:W-:Y:S01]  /*3e50*/  FMUL.FTZ R100, R130, R123 ;  /* 0x0000007b82647220 */ /* 0x002fe20000410000 */
[----:B------:R-:W-:Y:S01]  /*3e60*/  SHF.L.U32 R123, R6, 0x10, RZ ;  /* 0x00000010067b7819 */ /* 0x000fe200000006ff */
[-C--:B------:R-:W-:Y:S01]  /*3e70*/  FFMA.FTZ R6, R97, R96.reuse, R4 ;  /* 0x0000006061067223 */ /* 0x080fe20000010004 */
[----:B------:R-:W-:-:S03]  /*3e80*/  FFMA.FTZ R4, R98, R96, -R5 ;  /* 0x0000006062047223 */ /* 0x000fc60000010805 */
[----:B------:R-:W-:Y:S01]  /*3e90*/  FMUL.FTZ R5, R91, R6 ;  /* 0x000000065b057220 */ /* 0x000fe20000410000 */
[----:B------:R-:W-:Y:S01]  /*3ea0*/  FMUL.FTZ R123, R26, R123 ;  /* 0x0000007b1a7b7220 */ /* 0x000fe20000410000 */
[C---:B0-----:R-:W-:Y:S01]  /*3eb0*/  FMUL.FTZ R81, R122.reuse, R81 ;  /* 0x000000517a517220 */ /* 0x041fe20000410000 */
[----:B------:R-:W-:Y:S01]  /*3ec0*/  FMUL.FTZ R79, R122, R79 ;  /* 0x0000004f7a4f7220 */ /* 0x000fe20000410000 */
[-C--:B------:R-:W-:Y:S01]  /*3ed0*/  FFMA.FTZ R12, R93, R4.reuse, -R5 ;  /* 0x000000045d0c7223 */ /* 0x080fe20000010805 */
[----:B------:R-:W-:Y:S01]  /*3ee0*/  FMUL.FTZ R4, R91, R4 ;  /* 0x000000045b047220 */ /* 0x000fe20000410000 */
[----:B------:R-:W-:Y:S01]  /*3ef0*/  FMUL.FTZ R122, R26, R3 ;  /* 0x000000031a7a7220 */ /* 0x000fe20000410000 */
[----:B------:R-:W-:Y:S01]  /*3f00*/  PRMT R3, R7, 0x7632, R3 ;  /* 0x0000763207037816 */ /* 0x000fe20000000003 */
[----:B------:R-:W-:Y:S01]  /*3f10*/  FADD.FTZ R16, R123, R16 ;  /* 0x000000107b107221 */ /* 0x000fe20000010000 */
[----:B------:R-:W-:Y:S01]  /*3f20*/  FFMA.FTZ R6, R93, R6, R4 ;  /* 0x000000065d067223 */ /* 0x000fe20000010004 */
[----:B--2---:R-:W-:Y:S01]  /*3f30*/  FMUL.FTZ R87, R124, R87 ;  /* 0x000000577c577220 */ /* 0x004fe20000410000 */
[----:B------:R-:W-:Y:S01]  /*3f40*/  FADD.FTZ R14, R122, R13 ;  /* 0x0000000d7a0e7221 */ /* 0x000fe20000010000 */
[----:B------:R-:W-:Y:S01]  /*3f50*/  SHF.L.U32 R4, R3, 0x10, RZ ;  /* 0x0000001003047819 */ /* 0x000fe200000006ff */
[----:B------:R-:W-:Y:S01]  /*3f60*/  FMUL.FTZ R89, R124, R89 ;  /* 0x000000597c597220 */ /* 0x000fe20000410000 */
[C---:B------:R-:W-:Y:S01]  /*3f70*/  FMUL.FTZ R18, R87.reuse, R16 ;  /* 0x0000001057127220 */ /* 0x040fe20000410000 */
[----:B------:R-:W-:Y:S01]  /*3f80*/  FMUL.FTZ R3, R87, R6 ;  /* 0x0000000657037220 */ /* 0x000fe20000410000 */
[----:B------:R-:W-:Y:S01]  /*3f90*/  SHF.L.U32 R124, R7, 0x10, RZ ;  /* 0x00000010077c7819 */ /* 0x000fe200000006ff */
[----:B------:R-:W-:Y:S01]  /*3fa0*/  FMUL.FTZ R5, R87, R14 ;  /* 0x0000000e57057220 */ /* 0x000fe20000410000 */
[----:B------:R-:W-:Y:S01]  /*3fb0*/  FMUL.FTZ R125, R27, R4 ;  /* 0x000000041b7d7220 */ /* 0x000fe20000410000 */
[C---:B------:R-:W-:Y:S01]  /*3fc0*/  FFMA.FTZ R18, R89.reuse, R14, R18 ;  /* 0x0000000e59127223 */ /* 0x040fe20000010012 */
[-C--:B------:R-:W-:Y:S01]  /*3fd0*/  FFMA.FTZ R4, R89, R12.reuse, -R3 ;  /* 0x0000000c59047223 */ /* 0x080fe20000010803 */
[----:B------:R-:W-:Y:S01]  /*3fe0*/  FMUL.FTZ R3, R87, R12 ;  /* 0x0000000c57037220 */ /* 0x000fe20000410000 */
[----:B------:R-:W-:Y:S01]  /*3ff0*/  FFMA.FTZ R5, R89, R16, -R5 ;  /* 0x0000001059057223 */ /* 0x000fe20000010805 */
[----:B------:R-:W-:Y:S01]  /*4000*/  FMUL.FTZ R124, R27, R124 ;  /* 0x0000007c1b7c7220 */ /* 0x000fe20000410000 */
[----:B------:R-:W-:Y:S01]  /*4010*/  FADD.FTZ R18, R125, R18 ;  /* 0x000000127d127221 */ /* 0x000fe20000010000 */
[--C-:B------:R-:W-:Y:S01]  /*4020*/  FFMA.FTZ R6, R89, R6, R3.reuse ;  /* 0x0000000659067223 */ /* 0x100fe20000010003 */
[----:B------:R-:W-:Y:S01]  /*4030*/  PRMT R3, R8, 0x7632, R3 ;  /* 0x0000763208037816 */ /* 0x000fe20000000003 */
[----:B------:R-:W-:Y:S01]  /*4040*/  FADD.FTZ R12, R124, R5 ;  /* 0x000000057c0c7221 */ /* 0x000fe20000010000 */
[C---:B------:R-:W-:Y:S01]  /*4050*/  FMUL.FTZ R14, R83.reuse, R18 ;  /* 0x00000012530e7220 */ /* 0x040fe20000410000 */
[----:B------:R-:W-:Y:S01]  /*4060*/  FMUL.FTZ R5, R83, R6 ;  /* 0x0000000653057220 */ /* 0x000fe20000410000 */
[----:B------:R-:W-:Y:S01]  /*4070*/  SHF.L.U32 R3, R3, 0x10, RZ ;  /* 0x0000001003037819 */ /* 0x000fe200000006ff */
[-C--:B------:R-:W-:Y:S01]  /*4080*/  FMUL.FTZ R7, R83, R12.reuse ;  /* 0x0000000c53077220 */ /* 0x080fe20000410000 */
[C---:B------:R-:W-:Y:S01]  /*4090*/  FFMA.FTZ R14, R85.reuse, R12, -R14 ;  /* 0x0000000c550e7223 */ /* 0x040fe2000001080e */
[-C--:B------:R-:W-:Y:S01]  /*40a0*/  FFMA.FTZ R12, R85, R4.reuse, -R5 ;  /* 0x00000004550c7223 */ /* 0x080fe20000010805 */
[----:B------:R-:W-:Y:S01]  /*40b0*/  FMUL.FTZ R4, R83, R4 ;  /* 0x0000000453047220 */ /* 0x000fe20000410000 */
[----:B------:R-:W-:Y:S01]  /*40c0*/  FFMA.FTZ R7, R85, R18, R7 ;  /* 0x0000001255077223 */ /* 0x000fe20000010007 */
[----:B------:R-:W-:Y:S01]  /*40d0*/  FMUL.FTZ R126, R28, R3 ;  /* 0x000000031c7e7220 */ /* 0x000fe20000410000 */
[----:B------:R0:W1:Y:S01]  /*40e0*/  MUFU.SIN R99, R22 ;  /* 0x0000001600637308 */ /* 0x0000620000000400 */
[----:B------:R-:W-:Y:S01]  /*40f0*/  FADD.FTZ R16, R127, R14 ;  /* 0x0000000e7f107221 */ /* 0x000fe20000010000 */
[----:B------:R-:W-:Y:S01]  /*4100*/  PRMT R3, R9, 0x7632, R3 ;  /* 0x0000763209037816 */ /* 0x000fe20000000003 */
[----:B------:R-:W-:Y:S01]  /*4110*/  FADD.FTZ R18, R126, R7 ;  /* 0x000000077e127221 */ /* 0x000fe20000010000 */
[----:B------:R-:W-:-:S02]  /*4120*/  FFMA.FTZ R14, R85, R6, R4 ;  /* 0x00000006550e7223 */ /* 0x000fc40000010004 */
[----:B------:R-:W2:Y:S01]  /*4130*/  LDS.128 R4, [R2+0x20] ;  /* 0x0000200002047984 */ /* 0x000ea20000000c00 */
[----:B------:R-:W-:Y:S01]  /*4140*/  SHF.L.U32 R8, R3, 0x10, RZ ;  /* 0x0000001003087819 */ /* 0x000fe200000006ff */
[----:B------:R-:W-:Y:S01]  /*4150*/  FMUL.FTZ R3, R79, R18 ;  /* 0x000000124f037220 */ /* 0x000fe20000410000 */
[----:B0-----:R-:W-:-:S03]  /*4160*/  MOV R22, UR8 ;  /* 0x0000000800167c02 */ /* 0x001fc60008000f00 */
[----:B------:R-:W-:Y:S01]  /*4170*/  FMUL.FTZ R129, R29, R8 ;  /* 0x000000081d817220 */ /* 0x000fe20000410000 */
[----:B------:R-:W-:Y:S01]  /*4180*/  MOV R20, R22 ;  /* 0x0000001600147202 */ /* 0x000fe20000000f00 */
[-C--:B------:R-:W-:Y:S01]  /*4190*/  FMUL.FTZ R22, R79, R16.reuse ;  /* 0x000000104f167220 */ /* 0x080fe20000410000 */
[----:B------:R-:W-:Y:S01]  /*41a0*/  FFMA.FTZ R9, R81, R16, -R3 ;  /* 0x0000001051097223 */ /* 0x000fe20000010803 */
[C---:B------:R-:W-:Y:S01]  /*41b0*/  FMUL.FTZ R3, R79.reuse, R12 ;  /* 0x0000000c4f037220 */ /* 0x040fe20000410000 */
[----:B------:R-:W-:Y:S01]  /*41c0*/  FMUL.FTZ R8, R79, R14 ;  /* 0x0000000e4f087220 */ /* 0x000fe20000410000 */
[C---:B------:R-:W-:Y:S01]  /*41d0*/  FFMA.FTZ R22, R81.reuse, R18, R22 ;  /* 0x0000001251167223 */ /* 0x040fe20000010016 */
[----:B-1----:R-:W-:Y:S01]  /*41e0*/  FMUL.FTZ R99, R130, R99 ;  /* 0x0000006382637220 */ /* 0x002fe20000410000 */
[C-C-:B------:R-:W-:Y:S01]  /*41f0*/  FFMA.FTZ R14, R81.reuse, R14, R3.reuse ;  /* 0x0000000e510e7223 */ /* 0x140fe20000010003 */
[----:B------:R-:W-:Y:S01]  /*4200*/  FFMA.FTZ R8, R81, R12, -R8 ;  /* 0x0000000c51087223 */ /* 0x000fe20000010808 */
[----:B------:R-:W-:Y:S01]  /*4210*/  FADD.FTZ R22, R129, R22 ;  /* 0x0000001681167221 */ /* 0x000fe20000010000 */
[----:B------:R-:W-:Y:S01]  /*4220*/  PRMT R3, R10, 0x7632, R3 ;  /* 0x000076320a037816 */ /* 0x000fe20000000003 */
[----:B------:R-:W-:Y:S01]  /*4230*/  FADD.FTZ R12, R128, R9 ;  /* 0x00000009800c7221 */ /* 0x000fe20000010000 */
[C---:B------:R-:W-:Y:S01]  /*4240*/  FMUL.FTZ R9, R75.reuse, R14 ;  /* 0x0000000e4b097220 */ /* 0x040fe20000410000 */
[----:B------:R-:W-:Y:S01]  /*4250*/  FMUL.FTZ R16, R75, R22 ;  /* 0x000000164b107220 */ /* 0x000fe20000410000 */
[----:B------:R-:W-:Y:S01]  /*4260*/  SHF.L.U32 R3, R3, 0x10, RZ ;  /* 0x0000001003037819 */ /* 0x000fe200000006ff */
[----:B------:R-:W-:Y:S01]  /*4270*/  FMUL.FTZ R13, R75, R12 ;  /* 0x0000000c4b0d7220 */ /* 0x000fe20000410000 */
[C---:B------:R-:W-:Y:S01]  /*4280*/  FFMA.FTZ R9, R77.reuse, R8, -R9 ;  /* 0x000000084d097223 */ /* 0x040fe20000010809 */
[----:B------:R-:W-:Y:S01]  /*4290*/  FFMA.FTZ R16, R77, R12, -R16 ;  /* 0x0000000c4d107223 */ /* 0x000fe20000010810 */
[----:B------:R-:W-:Y:S01]  /*42a0*/  FMUL.FTZ R8, R75, R8 ;  /* 0x000000084b087220 */ /* 0x000fe20000410000 */
[----:B------:R-:W-:Y:S01]  /*42b0*/  FFMA.FTZ R13, R77, R22, R13 ;  /* 0x000000164d0d7223 */ /* 0x000fe2000001000d */
[----:B------:R-:W-:Y:S01]  /*42c0*/  FMUL.FTZ R130, R30, R3 ;  /* 0x000000031e827220 */ /* 0x000fe20000410000 */
[----:B------:R-:W-:Y:S01]  /*42d0*/  FADD.FTZ R16, R131, R16 ;  /* 0x0000001083107221 */ /* 0x000fe20000010000 */
[----:B------:R-:W-:Y:S01]  /*42e0*/  PRMT R3, R11, 0x7632, R3 ;  /* 0x000076320b037816 */ /* 0x000fe20000000003 */
[----:B------:R-:W-:Y:S01]  /*42f0*/  FFMA.FTZ R14, R77, R14, R8 ;  /* 0x0000000e4d0e7223 */ /* 0x000fe20000010008 */
[----:B------:R-:W-:Y:S01]  /*4300*/  FADD.FTZ R13, R130, R13 ;  /* 0x0000000d820d7221 */ /* 0x000fe20000010000 */
[----:B------:R-:W-:Y:S01]  /*4310*/  FMUL.FTZ R15, R111, R16 ;  /* 0x000000106f0f7220 */ /* 0x000fe20000410000 */
[----:B------:R-:W-:Y:S01]  /*4320*/  SHF.L.U32 R8, R3, 0x10, RZ ;  /* 0x0000001003087819 */ /* 0x000fe200000006ff */
[----:B------:R-:W-:Y:S01]  /*4330*/  FMUL.FTZ R10, R111, R14 ;  /* 0x0000000e6f0a7220 */ /* 0x000fe20000410000 */
[----:B------:R-:W-:-:S04]  /*4340*/  IMAD.WIDE.U32 R20, R25, UR28, R20 ;  /* 0x0000001c19147c25 */ /* 0x000fc8000f8e0014 */
[CC--:B------:R-:W-:Y:S01]  /*4350*/  FFMA.FTZ R12, R112.reuse, R13.reuse, R15 ;  /* 0x0000000d700c7223 */ /* 0x0c0fe2000001000f */
[----:B------:R-:W-:Y:S01]  /*4360*/  FMUL.FTZ R13, R111, R13 ;  /* 0x0000000d6f0d7220 */ /* 0x000fe20000410000 */
[----:B------:R-:W-:Y:S01]  /*4370*/  FMUL.FTZ R133, R31, R8 ;  /* 0x000000081f857220 */ /* 0x000fe20000410000 */
[CC--:B------:R-:W-:Y:S01]  /*4380*/  FFMA.FTZ R10, R112.reuse, R9.reuse, -R10 ;  /* 0x00000009700a7223 */ /* 0x0c0fe2000001080a */
[----:B------:R-:W-:Y:S01]  /*4390*/  FMUL.FTZ R9, R111, R9 ;  /* 0x000000096f097220 */ /* 0x000fe20000410000 */
[----:B------:R-:W-:Y:S01]  /*43a0*/  FFMA.FTZ R13, R112, R16, -R13 ;  /* 0x00000010700d7223 */ /* 0x000fe2000001080d */
[----:B------:R-:W-:Y:S01]  /*43b0*/  FADD.FTZ R12, R133, R12 ;  /* 0x0000000c850c7221 */ /* 0x000fe20000010000 */
[----:B--2---:R-:W-:Y:S01]  /*43c0*/  PRMT R3, R4, 0x7632, R3 ;  /* 0x0000763204037816 */ /* 0x004fe20000000003 */
[----:B------:R-:W-:Y:S01]  /*43d0*/  FFMA.FTZ R9, R112, R14, R9 ;  /* 0x0000000e70097223 */ /* 0x000fe20000010009 */
[----:B------:R-:W-:Y:S01]  /*43e0*/  FADD.FTZ R13, R132, R13 ;  /* 0x0000000d840d7221 */ /* 0x000fe20000010000 */
[----:B------:R-:W-:Y:S01]  /*43f0*/  FMUL.FTZ R11, R109, R12 ;  /* 0x0000000c6d0b7220 */ /* 0x000fe20000410000 */
[----:B------:R-:W-:-:S02]  /*4400*/  SHF.L.U32 R3, R3, 0x10, RZ ;  /* 0x0000001003037819 */ /* 0x000fc400000006ff */
[----:B------:R-:W-:Y:S01]  /*4410*/  SHF.L.U32 R135, R4, 0x10, RZ ;  /* 0x0000001004877819 */ /* 0x000fe200000006ff */
[CC--:B------:R-:W-:Y:S01]  /*4420*/  FMUL.FTZ R15, R109.reuse, R13.reuse ;  /* 0x0000000d6d0f7220 */ /* 0x0c0fe20000410000 */
[----:B------:R-:W-:Y:S01]  /*4430*/  FFMA.FTZ R4, R110, R13, -R11 ;  /* 0x0000000d6e047223 */ /* 0x000fe2000001080b */
[C---:B------:R-:W-:Y:S01]  /*4440*/  FMUL.FTZ R11, R109.reuse, R9 ;  /* 0x000000096d0b7220 */ /* 0x040fe20000410000 */
[----:B------:R-:W-:Y:S01]  /*4450*/  FMUL.FTZ R134, R32, R3 ;  /* 0x0000000320867220 */ /* 0x000fe20000410000 */
[----:B------:R-:W-:Y:S01]  /*4460*/  FFMA.FTZ R15, R110, R12, R15 ;  /* 0x0000000c6e0f7223 */ /* 0x000fe2000001000f */
[----:B------:R-:W-:Y:S01]  /*4470*/  FMUL.FTZ R135, R32, R135 ;  /* 0x0000008720877220 */ /* 0x000fe20000410000 */
[-C--:B------:R-:W-:Y:S01]  /*4480*/  FFMA.FTZ R12, R110, R10.reuse, -R11 ;  /* 0x0000000a6e0c7223 */ /* 0x080fe2000001080b */
[----:B------:R-:W-:Y:S01]  /*4490*/  FMUL.FTZ R11, R109, R10 ;  /* 0x0000000a6d0b7220 */ /* 0x000fe20000410000 */
[----:B------:R-:W-:Y:S01]  /*44a0*/  FADD.FTZ R15, R134, R15 ;  /* 0x0000000f860f7221 */ /* 0x000fe20000010000 */
[----:B------:R-:W-:Y:S01]  /*44b0*/  FADD.FTZ R8, R135, R4 ;  /* 0x0000000487087221 */ /* 0x000fe20000010000 */
[----:B------:R-:W-:Y:S01]  /*44c0*/  PRMT R3, R5, 0x7632, R3 ;  /* 0x0000763205037816 */ /* 0x000fe20000000003 */
[----:B------:R-:W-:Y:S01]  /*44d0*/  FFMA.FTZ R13, R110, R9, R11 ;  /* 0x000000096e0d7223 */ /* 0x000fe2000001000b */
[----:B------:R-:W-:Y:S01]  /*44e0*/  FMUL.FTZ R9, R107, R15 ;  /* 0x0000000f6b097220 */ /* 0x000fe20000410000 */
[----:B------:R-:W-:Y:S01]  /*44f0*/  SHF.L.U32 R136, R5, 0x10, RZ ;  /* 0x0000001005887819 */ /* 0x000fe200000006ff */
[-C--:B------:R-:W-:Y:S01]  /*4500*/  FMUL.FTZ R17, R107, R8.reuse ;  /* 0x000000086b117220 */ /* 0x080fe20000410000 */
[----:B------:R-:W-:Y:S01]  /*4510*/  SHF.L.U32 R4, R3, 0x10, RZ ;  /* 0x0000001003047819 */ /* 0x000fe200000006ff */
[C---:B------:R-:W-:Y:S01]  /*4520*/  FFMA.FTZ R5, R108.reuse, R8, -R9 ;  /* 0x000000086c057223 */ /* 0x040fe20000010809 */
[----:B------:R-:W-:Y:S01]  /*4530*/  FMUL.FTZ R3, R107, R13 ;  /* 0x0000000d6b037220 */ /* 0x000fe20000410000 */
[----:B------:R0:W1:Y:S01]  /*4540*/  LDS.128 R8, [R2+0x30] ;  /* 0x0000300002087984 */ /* 0x0000620000000c00 */
[C---:B------:R-:W-:Y:S01]  /*4550*/  FFMA.FTZ R14, R108.reuse, R15, R17 ;  /* 0x0000000f6c0e7223 */ /* 0x040fe20000010011 */
[C---:B------:R-:W-:Y:S01]  /*4560*/  FMUL.FTZ R137, R33.reuse, R4 ;  /* 0x0000000421897220 */ /* 0x040fe20000410000 */
[----:B------:R-:W-:Y:S01]  /*4570*/  FMUL.FTZ R136, R33, R136 ;  /* 0x0000008821887220 */ /* 0x000fe20000410000 */
[-C--:B------:R-:W-:Y:S01]  /*4580*/  FMUL.FTZ R4, R107, R12.reuse ;  /* 0x0000000c6b047220 */ /* 0x080fe20000410000 */
[--C-:B------:R-:W-:Y:S01]  /*4590*/  FFMA.FTZ R12, R108, R12, -R3.reuse ;  /* 0x0000000c6c0c7223 */ /* 0x100fe20000010803 */
[----:B------:R-:W-:Y:S01]  /*45a0*/  FADD.FTZ R14, R137, R14 ;  /* 0x0000000e890e7221 */ /* 0x000fe20000010000 */
[----:B------:R-:W-:Y:S01]  /*45b0*/  PRMT R3, R6, 0x7632, R3 ;  /* 0x0000763206037816 */ /* 0x000fe20000000003 */
[----:B------:R-:W-:Y:S01]  /*45c0*/  FADD.FTZ R5, R136, R5 ;  /* 0x0000000588057221 */ /* 0x000fe20000010000 */
[----:B------:R-:W-:Y:S01]  /*45d0*/  FFMA.FTZ R4, R108, R13, R4 ;  /* 0x0000000d6c047223 */ /* 0x000fe20000010004 */
[----:B------:R-:W-:Y:S01]  /*45e0*/  SHF.L.U32 R139, R6, 0x10, RZ ;  /* 0x00000010068b7819 */ /* 0x000fe200000006ff */
[-C--:B------:R-:W-:Y:S01]  /*45f0*/  FMUL.FTZ R13, R105, R14.reuse ;  /* 0x0000000e690d7220 */ /* 0x080fe20000410000 */
[----:B------:R-:W-:Y:S01]  /*4600*/  SHF.L.U32 R3, R3, 0x10, RZ ;  /* 0x0000001003037819 */ /* 0x000fe200000006ff */
[-C--:B------:R-:W-:Y:S01]  /*4610*/  FMUL.FTZ R15, R105, R5.reuse ;  /* 0x00000005690f7220 */ /* 0x080fe20000410000 */
[----:B0-----:R-:W-:Y:S01]  /*4620*/  PRMT R2, R7, 0x7632, R2 ;  /* 0x0000763207027816 */ /* 0x001fe20000000002 */
[----:B------:R-:W-:Y:S01]  /*4630*/  FFMA.FTZ R6, R106, R5, -R13 ;  /* 0x000000056a067223 */ /* 0x000fe2000001080d */
[----:B------:R-:W-:Y:S01]  /*4640*/  FMUL.FTZ R139, R34, R139 ;  /* 0x0000008b228b7220 */ /* 0x000fe20000410000 */
[----:B------:R-:W-:Y:S01]  /*4650*/  FFMA.FTZ R15, R106, R14, R15 ;  /* 0x0000000e6a0f7223 */ /* 0x000fe2000001000f */
[----:B------:R-:W-:Y:S01]  /*4660*/  FMUL.FTZ R138, R34, R3 ;  /* 0x00000003228a7220 */ /* 0x000fe20000410000 */
[----:B------:R-:W-:Y:S01]  /*4670*/  SHF.L.U32 R2, R2, 0x10, RZ ;  /* 0x0000001002027819 */ /* 0x000fe200000006ff */
[----:B------:R-:W-:Y:S01]  /*4680*/  FADD.FTZ R6, R139, R6 ;  /* 0x000000068b067221 */ /* 0x000fe20000010000 */
[C---:B------:R-:W-:Y:S01]  /*4690*/  FMUL.FTZ R3, R105.reuse, R12 ;  /* 0x0000000c69037220 */ /* 0x040fe20000410000 */
[----:B------:R-:W-:Y:S01]  /*46a0*/  FADD.FTZ R15, R138, R15 ;  /* 0x0000000f8a0f7221 */ /* 0x000fe20000010000 */
[----:B------:R-:W-:Y:S01]  /*46b0*/  FMUL.FTZ R5, R105, R4 ;  /* 0x0000000469057220 */ /* 0x000fe20000410000 */
[----:B------:R-:W-:Y:S01]  /*46c0*/  FMUL.FTZ R13, R103, R6 ;  /* 0x00000006670d7220 */ /* 0x000fe20000410000 */
[----:B------:R-:W-:Y:S01]  /*46d0*/  SHF.L.U32 R140, R7, 0x10, RZ ;  /* 0x00000010078c7819 */ /* 0x000fe200000006ff */
[-C--:B------:R-:W-:Y:S01]  /*46e0*/  FMUL.FTZ R7, R103, R15.reuse ;  /* 0x0000000f67077220 */ /* 0x080fe20000410000 */
[C---:B------:R-:W-:Y:S01]  /*46f0*/  FFMA.FTZ R3, R106.reuse, R4, R3 ;  /* 0x000000046a037223 */ /* 0x040fe20000010003 */
[----:B------:R-:W-:Y:S01]  /*4700*/  FFMA.FTZ R5, R106, R12, -R5 ;  /* 0x0000000c6a057223 */ /* 0x000fe20000010805 */
[C---:B------:R-:W-:Y:S01]  /*4710*/  FFMA.FTZ R4, R104.reuse, R15, R13 ;  /* 0x0000000f68047223 */ /* 0x040fe2000001000d */
[----:B------:R-:W-:Y:S01]  /*4720*/  FMUL.FTZ R141, R35, R2 ;  /* 0x00000002238d7220 */ /* 0x000fe20000410000 */
[C---:B------:R-:W-:Y:S01]  /*4730*/  FFMA.FTZ R13, R104.reuse, R6, -R7 ;  /* 0x00000006680d7223 */ /* 0x040fe20000010807 */
[----:B------:R-:W-:Y:S01]  /*4740*/  FMUL.FTZ R7, R103, R3 ;  /* 0x0000000367077220 */ /* 0x000fe20000410000 */
[----:B------:R-:W-:Y:S01]  /*4750*/  FMUL.FTZ R140, R35, R140 ;  /* 0x0000008c238c7220 */ /* 0x000fe20000410000 */
[----:B------:R-:W-:Y:S01]  /*4760*/  FADD.FTZ R4, R141, R4 ;  /* 0x000000048d047221 */ /* 0x000fe20000010000 */
[-C--:B------:R-:W-:Y:S01]  /*4770*/  FMUL.FTZ R2, R103, R5.reuse ;  /* 0x0000000567027220 */ /* 0x080fe20000410000 */
[----:B------:R-:W-:Y:S01]  /*4780*/  FFMA.FTZ R7, R104, R5, -R7 ;  /* 0x0000000568077223 */ /* 0x000fe20000010807 */
[----:B------:R-:W-:Y:S01]  /*4790*/  FADD.FTZ R13, R140, R13 ;  /* 0x0000000d8c0d7221 */ /* 0x000fe20000010000 */
[C---:B------:R-:W-:Y:S01]  /*47a0*/  FMUL.FTZ R5, R101.reuse, R4 ;  /* 0x0000000465057220 */ /* 0x040fe20000410000 */
[--C-:B------:R-:W-:Y:S01]  /*47b0*/  FFMA.FTZ R12, R104, R3, R2.reuse ;  /* 0x00000003680c7223 */ /* 0x100fe20000010002 */
[C---:B-1----:R-:W-:Y:S01]  /*47c0*/  PRMT R2, R8.reuse, 0x7632, R2 ;  /* 0x0000763208027816 */ /* 0x042fe20000000002 */
[CC--:B------:R-:W-:Y:S01]  /*47d0*/  FMUL.FTZ R3, R101.reuse, R13.reuse ;  /* 0x0000000d65037220 */ /* 0x0c0fe20000410000 */
[----:B------:R-:W-:Y:S01]  /*47e0*/  SHF.L.U32 R143, R8, 0x10, RZ ;  /* 0x00000010088f7819 */ /* 0x000fe200000006ff */
[----:B------:R-:W-:Y:S01]  /*47f0*/  FFMA.FTZ R14, R102, R13, -R5 ;  /* 0x0000000d660e7223 */ /* 0x000fe20000010805 */
[----:B------:R-:W-:Y:S01]  /*4800*/  SHF.L.U32 R5, R2, 0x10, RZ ;  /* 0x0000001002057819 */ /* 0x000fe200000006ff */
[----:B------:R-:W-:Y:S01]  /*4810*/  FMUL.FTZ R13, R101, R12 ;  /* 0x0000000c650d7220 */ /* 0x000fe20000410000 */
[----:B------:R-:W-:Y:S01]  /*4820*/  PRMT R6, R9, 0x7632, R6 ;  /* 0x0000763209067816 */ /* 0x000fe20000000006 */
[----:B------:R-:W-:Y:S01]  /*4830*/  FMUL.FTZ R143, R36, R143 ;  /* 0x0000008f248f7220 */ /* 0x000fe20000410000 */
[----:B------:R-:W-:Y:S01]  /*4840*/  FFMA.FTZ R15, R102, R4, R3 ;  /* 0x00000004660f7223 */ /* 0x000fe20000010003 */
[----:B------:R-:W-:Y:S01]  /*4850*/  FMUL.FTZ R142, R36, R5 ;  /* 0x00000005248e7220 */ /* 0x000fe20000410000 */
[-C--:B------:R-:W-:Y:S01]  /*4860*/  FFMA.FTZ R4, R102, R7.reuse, -R13 ;  /* 0x0000000766047223 */ /* 0x080fe2000001080d */
[----:B------:R-:W-:Y:S01]  /*4870*/  FADD.FTZ R14, R143, R14 ;  /* 0x0000000e8f0e7221 */ /* 0x000fe20000010000 */
[----:B------:R-:W-:Y:S01]  /*4880*/  SHF.L.U32 R6, R6, 0x10, RZ ;  /* 0x0000001006067819 */ /* 0x000fe200000006ff */
[----:B------:R-:W-:Y:S01]  /*4890*/  FADD.FTZ R15, R142, R15 ;  /* 0x0000000f8e0f7221 */ /* 0x000fe20000010000 */
[----:B------:R-:W-:Y:S01]  /*48a0*/  FMUL.FTZ R5, R101, R7 ;  /* 0x0000000765057220 */ /* 0x000fe20000410000 */
[----:B------:R-:W-:Y:S01]  /*48b0*/  FMUL.FTZ R13, R99, R14 ;  /* 0x0000000e630d7220 */ /* 0x000fe20000410000 */
[----:B------:R-:W-:Y:S01]  /*48c0*/  SHF.L.U32 R144, R9, 0x10, RZ ;  /* 0x0000001009907819 */ /* 0x000fe200000006ff */
[----:B------:R-:W0:Y:S01]  /*48d0*/  LDC.64 R2, c[0x0][0x450] ;  /* 0x00011400ff027b82 */ /* 0x000e220000000a00 */
[-C--:B------:R-:W-:Y:S01]  /*48e0*/  FMUL.FTZ R7, R99, R15.reuse ;  /* 0x0000000f63077220 */ /* 0x080fe20000410000 */
[----:B------:R-:W-:Y:S01]  /*48f0*/  FFMA.FTZ R8, R100, R15, R13 ;  /* 0x0000000f64087223 */ /* 0x000fe2000001000d */
[C---:B------:R-:W-:Y:S01]  /*4900*/  FMUL.FTZ R145, R37.reuse, R6 ;  /* 0x0000000625917220 */ /* 0x040fe20000410000 */
[----:B------:R-:W-:Y:S01]  /*4910*/  FFMA.FTZ R5, R102, R12, R5 ;  /* 0x0000000c66057223 */ /* 0x000fe20000010005 */
[----:B------:R-:W-:Y:S01]  /*4920*/  FFMA.FTZ R9, R100, R14, -R7 ;  /* 0x0000000e64097223 */ /* 0x000fe20000010807 */
[----:B------:R-:W-:Y:S01]  /*4930*/  FMUL.FTZ R144, R37, R144 ;  /* 0x0000009025907220 */ /* 0x000fe20000410000 */
[----:B------:R-:W-:Y:S01]  /*4940*/  FADD.FTZ R12, R145, R8 ;  /* 0x00000008910c7221 */ /* 0x000fe20000010000 */
[----:B------:R-:W-:-:S02]  /*4950*/  PRMT R6, R10, 0x7632, R6 ;  /* 0x000076320a067816 */ /* 0x000fc40000000006 */
[----:B------:R-:W-:Y:S01]  /*4960*/  SHF.L.U32 R7, R10, 0x10, RZ ;  /* 0x000000100a077819 */ /* 0x000fe200000006ff */
[----:B------:R-:W-:Y:S01]  /*4970*/  FADD.FTZ R9, R144, R9 ;  /* 0x0000000990097221 */ /* 0x000fe20000010000 */
[-C--:B------:R-:W-:Y:S01]  /*4980*/  FMUL.FTZ R13, R115, R12.reuse ;  /* 0x0000000c730d7220 */ /* 0x080fe20000410000 */
[C---:B------:R-:W-:Y:S02]  /*4990*/  PRMT R8, R11.reuse, 0x7632, R8 ;  /* 0x000076320b087816 */ /* 0x040fe40000000008 */
[----:B------:R-:W-:Y:S01]  /*49a0*/  SHF.L.U32 R10, R11, 0x10, RZ ;  /* 0x000000100b0a7819 */ /* 0x000fe200000006ff */
[-C--:B------:R-:W-:Y:S01]  /*49b0*/  FMUL.FTZ R11, R115, R9.reuse ;  /* 0x00000009730b7220 */ /* 0x080fe20000410000 */
[----:B------:R-:W-:Y:S01]  /*49c0*/  SHF.L.U32 R147, R6, 0x10, RZ ;  /* 0x0000001006937819 */ /* 0x000fe200000006ff */
[----:B------:R-:W-:Y:S01]  /*49d0*/  FFMA.FTZ R13, R116, R9, -R13 ;  /* 0x00000009740d7223 */ /* 0x000fe2000001080d */
[----:B------:R-:W-:Y:S01]  /*49e0*/  FMUL.FTZ R146, R38, R7 ;  /* 0x0000000726927220 */ /* 0x000fe20000410000 */
[----:B------:R-:W-:Y:S01]  /*49f0*/  FFMA.FTZ R12, R116, R12, R11 ;  /* 0x0000000c740c7223 */ /* 0x000fe2000001000b */
[----:B------:R-:W-:Y:S01]  /*4a00*/  SHF.L.U32 R8, R8, 0x10, RZ ;  /* 0x0000001008087819 */ /* 0x000fe200000006ff */
[----:B------:R-:W-:Y:S01]  /*4a10*/  FMUL.FTZ R147, R38, R147 ;  /* 0x0000009326937220 */ /* 0x000fe20000410000 */
[----:B------:R-:W-:Y:S01]  /*4a20*/  FADD.FTZ R13, R146, R13 ;  /* 0x0000000d920d7221 */ /* 0x000fe20000010000 */
[----:B------:R-:W-:Y:S01]  /*4a30*/  IMAD R6, R25, UR29, R21 ;  /* 0x0000001d19067c24 */ /* 0x000fe2000f8e0215 */
[----:B0-----:R-:W-:Y:S01]  /*4a40*/  LEA R2, P1, R20, R2, 0x3 ;  /* 0x0000000214027211 */ /* 0x001fe200078218ff */
[----:B------:R-:W-:Y:S01]  /*4a50*/  FADD.FTZ R9, R147, R12 ;  /* 0x0000000c93097221 */ /* 0x000fe20000010000 */
[----:B------:R-:W-:Y:S01]  /*4a60*/  FMUL.FTZ R11, R118, R13 ;  /* 0x0000000d760b7220 */ /* 0x000fe20000410000 */
[----:B------:R-:W-:Y:S01]  /*4a70*/  FMUL.FTZ R7, R99, R4 ;  /* 0x0000000463077220 */ /* 0x000fe20000410000 */
[C---:B------:R-:W-:Y:S01]  /*4a80*/  FMUL.FTZ R148, R39.reuse, R8 ;  /* 0x0000000827947220 */ /* 0x040fe20000410000 */
[----:B------:R-:W-:Y:S01]  /*4a90*/  LEA.HI.X R3, R20, R3, R6, 0x3, P1 ;  /* 0x0000000314037211 */ /* 0x000fe200008f1c06 */
[-C--:B------:R-:W-:Y:S01]  /*4aa0*/  FFMA.FTZ R11, R120, R9.reuse, R11 ;  /* 0x00000009780b7223 */ /* 0x080fe2000001000b */
[----:B------:R-:W-:Y:S01]  /*4ab0*/  FMUL.FTZ R9, R118, R9 ;  /* 0x0000000976097220 */ /* 0x000fe20000410000 */
[----:B------:R-:W-:Y:S01]  /*4ac0*/  FFMA.FTZ R7, R100, R5, R7 ;  /* 0x0000000564077223 */ /* 0x000fe20000010007 */
[----:B------:R-:W-:Y:S01]  /*4ad0*/  FMUL.FTZ R149, R39, R10 ;  /* 0x0000000a27957220 */ /* 0x000fe20000410000 */
[----:B------:R-:W-:Y:S01]  /*4ae0*/  FADD.FTZ R154, R148, R11 ;  /* 0x0000000b949a7221 */ /* 0x000fe20000010000 */
[----:B------:R-:W-:Y:S01]  /*4af0*/  FFMA.FTZ R6, R120, R13, -R9 ;  /* 0x0000000d78067223 */ /* 0x000fe20000010809 */
[----:B------:R-:W-:Y:S01]  /*4b00*/  FMUL.FTZ R5, R99, R5 ;  /* 0x0000000563057220 */ /* 0x000fe20000410000 */
[----:B------:R-:W-:Y:S01]  /*4b10*/  FMUL.FTZ R9, R115, R7 ;  /* 0x0000000773097220 */ /* 0x000fe20000410000 */
[----:B------:R-:W-:Y:S01]  /*4b20*/  ISETP.GE.AND P1, PT, R88, 0x1, PT ;  /* 0x000000015800780c */ /* 0x000fe20003f26270 */
[----:B------:R-:W-:Y:S01]  /*4b30*/  FADD.FTZ R153, R149, R6 ;  /* 0x0000000695997221 */ /* 0x000fe20000010000 */
[----:B------:R-:W-:Y:S01]  /*4b40*/  FFMA.FTZ R5, R100, R4, -R5 ;  /* 0x0000000464057223 */ /* 0x000fe20000010805 */
[----:B------:R-:W0:Y:S03]  /*4b50*/  SHFL.UP PT, R8, R154, 0x1, RZ ;  /* 0x042000009a087989 */ /* 0x000e2600000e00ff */
[-C--:B------:R-:W-:Y:S01]  /*4b60*/  FFMA.FTZ R9, R116, R5.reuse, -R9 ;  /* 0x0000000574097223 */ /* 0x080fe20000010809 */
[----:B------:R-:W-:Y:S01]  /*4b70*/  FMUL.FTZ R4, R115, R5 ;  /* 0x0000000573047220 */ /* 0x000fe20000410000 */
[----:B------:R-:W1:Y:S02]  /*4b80*/  SHFL.UP PT, R6, R153, 0x1, RZ ;  /* 0x0420000099067989 */ /* 0x000e6400000e00ff */
[----:B------:R-:W-:Y:S01]  /*4b90*/  FMUL.FTZ R5, R118, R9 ;  /* 0x0000000976057220 */ /* 0x000fe20000410000 */
[----:B------:R-:W-:Y:S01]  /*4ba0*/  FFMA.FTZ R7, R116, R7, R4 ;  /* 0x0000000774077223 */ /* 0x000fe20000010004 */
[----:B------:R-:W-:Y:S01]  /*4bb0*/  MOV R150, 0x400 ;  /* 0x0000040000967802 */ /* 0x000fe20000000f00 */
[----:B------:R-:W5:Y:S01]  /*4bc0*/  LDG.E.64 R2, desc[UR20][R2.64] ;  /* 0x0000001402027981 */ /* 0x000f62000c1e1b00 */
[----:B------:R-:W-:Y:S01]  /*4bd0*/  ISETP.NE.AND P2, PT, R63, 0x1, PT ;  /* 0x000000013f00780c */ /* 0x000fe20003f45270 */
[-C--:B------:R-:W-:Y:S01]  /*4be0*/  FFMA.FTZ R152, R120, R7.reuse, R5 ;  /* 0x0000000778987223 */ /* 0x080fe20000010005 */
[----:B------:R-:W-:Y:S01]  /*4bf0*/  FMUL.FTZ R4, R118, R7 ;  /* 0x0000000776047220 */ /* 0x000fe20000410000 */
[----:B------:R-:W2:Y:S01]  /*4c00*/  S2R R13, SR_CgaCtaId ;  /* 0x00000000000d7919 */ /* 0x000ea20000008800 */
[----:B------:R-:W-:Y:S02]  /*4c10*/  BSSY.RECONVERGENT B0, `(.L_x_525) ;  /* 0x00000ae000007945 */ /* 0x000fe40003800200 */
[----:B------:R-:W-:Y:S01]  /*4c20*/  FFMA.FTZ R151, R120, R9, -R4 ;  /* 0x0000000978977223 */ /* 0x000fe20000010804 */
        /* <DEDUP_REMOVED lines=11> */
[C---:B------:R-:W-:Y:S01]  /*4ce0*/  FMUL.FTZ R6, R152.reuse, R5 ;  /* 0x0000000598067220 */ /* 0x040fe20000410000 */
[----:B--2---:R-:W-:Y:S02]  /*4cf0*/  LEA R150, R13, R150, 0x18 ;  /* 0x000000960d967211 */ /* 0x004fe400078ec0ff */
[-C--:B----4-:R-:W-:Y:S01]  /*4d00*/  @P1 FFMA.FTZ R152, R152, R4.reuse, R7 ;  /* 0x0000000498981223 */ /* 0x090fe20000010007 */
[----:B------:R-:W-:Y:S01]  /*4d10*/  @P1 FFMA.FTZ R151, R151, R4, -R6 ;  /* 0x0000000497971223 */ /* 0x000fe20000010806 */
[----:B------:R-:W-:-:S02]  /*4d20*/  ISETP.GE.AND P1, PT, R88, 0x2, PT ;  /* 0x000000025800780c */ /* 0x000fc40003f26270 */
[----:B------:R-:W-:Y:S01]  /*4d30*/  @P0 LEA R155, R25, R150, 0x4 ;  /* 0x00000096199b0211 */ /* 0x000fe200078e20ff */
[----:B------:R-:W2:Y:S04]  /*4d40*/  SHFL.UP PT, R5, R152, 0x2, RZ ;  /* 0x0440000098057989 */ /* 0x000ea800000e00ff */
[----:B------:R-:W3:Y:S01]  /*4d50*/  SHFL.UP PT, R4, R151, 0x2, RZ ;  /* 0x0440000097047989 */ /* 0x000ee200000e00ff */
        /* <DEDUP_REMOVED lines=10> */
[-C--:B---3--:R-:W-:Y:S01]  /*4e00*/  @P1 FFMA.FTZ R152, R152, R4.reuse, R7 ;  /* 0x0000000498981223 */ /* 0x088fe20000010007 */
[----:B------:R-:W-:Y:S01]  /*4e10*/  @P1 FFMA.FTZ R151, R151, R4, -R6 ;  /* 0x0000000497971223 */ /* 0x000fe20000010806 */
[----:B------:R-:W-:-:S03]  /*4e20*/  ISETP.GE.AND P1, PT, R88, 0x4, PT ;  /* 0x000000045800780c */ /* 0x000fc60003f26270 */
[----:B------:R-:W2:Y:S04]  /*4e30*/  SHFL.UP PT, R5, R152, 0x4, RZ ;  /* 0x0480000098057989 */ /* 0x000ea800000e00ff */
[----:B------:R-:W3:Y:S01]  /*4e40*/  SHFL.UP PT, R4, R151, 0x4, RZ ;  /* 0x0480000097047989 */ /* 0x000ee200000e00ff */
        /* <DEDUP_REMOVED lines=9> */
[-C--:B---3--:R-:W-:Y:S01]  /*4ee0*/  @P1 FFMA.FTZ R152, R152, R4.reuse, R7 ;  /* 0x0000000498981223 */ /* 0x088fe20000010007 */
[----:B------:R-:W-:Y:S01]  /*4ef0*/  @P1 FFMA.FTZ R151, R151, R4, -R6 ;  /* 0x0000000497971223 */ /* 0x000fe20000010806 */
[----:B------:R-:W-:Y:S01]  /*4f00*/  ISETP.GE.AND P1, PT, R88, 0x8, PT ;  /* 0x000000085800780c */ /* 0x000fe20003f26270 */
[----:B------:R-:W1:Y:S04]  /*4f10*/  SHFL.UP PT, R7, R153, 0x8, RZ ;  /* 0x0500000099077989 */ /* 0x000e6800000e00ff */
[----:B------:R-:W2:Y:S04]  /*4f20*/  SHFL.UP PT, R5, R152, 0x8, RZ ;  /* 0x0500000098057989 */ /* 0x000ea800000e00ff */
[----:B------:R-:W3:Y:S01]  /*4f30*/  SHFL.UP PT, R4, R151, 0x8, RZ ;  /* 0x0500000097047989 */ /* 0x000ee200000e00ff */
[-C--:B0-----:R-:W-:Y:S01]  /*4f40*/  FMUL.FTZ R9, R151, R8.reuse ;  /* 0x0000000897097220 */ /* 0x081fe20000410000 */
[----:B------:R-:W-:-:S03]  /*4f50*/  FMUL.FTZ R8, R152, R8 ;  /* 0x0000000898087220 */ /* 0x000fc60000410000 */
[-C--:B-1----:R-:W-:Y:S01]  /*4f60*/  FFMA.FTZ R11, R152, R7.reuse, R9 ;  /* 0x00000007980b7223 */ /* 0x082fe20000010009 */
[C---:B------:R-:W-:Y:S01]  /*4f70*/  FFMA.FTZ R8, R151.reuse, R7, -R8 ;  /* 0x0000000797087223 */ /* 0x040fe20000010808 */
[-C--:B--2---:R-:W-:Y:S02]  /*4f80*/  FMUL.FTZ R9, R151, R5.reuse ;  /* 0x0000000597097220 */ /* 0x084fe40000410000 */
[----:B------:R-:W-:Y:S01]  /*4f90*/  @P1 FADD.FTZ R154, R154, R11 ;  /* 0x0000000b9a9a1221 */ /* 0x000fe20000010000 */
[C---:B------:R-:W-:Y:S01]  /*4fa0*/  FMUL.FTZ R6, R152.reuse, R5 ;  /* 0x0000000598067220 */ /* 0x040fe20000410000 */
[----:B------:R-:W-:Y:S01]  /*4fb0*/  @P1 FADD.FTZ R153, R153, R8 ;  /* 0x0000000899991221 */ /* 0x000fe20000010000 */
[-C--:B---3--:R-:W-:Y:S02]  /*4fc0*/  @P1 FFMA.FTZ R152, R152, R4.reuse, R9 ;  /* 0x0000000498981223 */ /* 0x088fe40000010009 */
[----:B------:R-:W0:Y:S01]  /*4fd0*/  SHFL.UP PT, R7, R154, 0x10, RZ ;  /* 0x060000009a077989 */ /* 0x000e2200000e00ff */
[----:B------:R-:W-:Y:S01]  /*4fe0*/  @P1 FFMA.FTZ R151, R151, R4, -R6 ;  /* 0x0000000497971223 */ /* 0x000fe20000010806 */
[----:B------:R-:W-:-:S02]  /*4ff0*/  ISETP.NE.AND P1, PT, R88, 0x1f, PT ;  /* 0x0000001f5800780c */ /* 0x000fc40003f25270 */
[----:B------:R-:W1:Y:S04]  /*5000*/  SHFL.UP PT, R4, R152, 0x10, RZ ;  /* 0x0600000098047989 */ /* 0x000e6800000e00ff */
[----:B------:R-:W2:Y:S04]  /*5010*/  SHFL.UP PT, R5, R153, 0x10, RZ ;  /* 0x0600000099057989 */ /* 0x000ea800000e00ff */
[----:B------:R-:W3:Y:S03]  /*5020*/  SHFL.UP PT, R21, R151, 0x10, RZ ;  /* 0x0600000097157989 */ /* 0x000ee600000e00ff */
[----:B------:R-:W-:Y:S01]  /*5030*/  @!P1 LEA R156, R63, R150, 0x4 ;  /* 0x000000963f9c9211 */ /* 0x000fe200078e20ff */
[CC--:B0-----:R-:W-:Y:S01]  /*5040*/  FMUL.FTZ R6, R152.reuse, R7.reuse ;  /* 0x0000000798067220 */ /* 0x0c1fe20000410000 */
[C---:B------:R-:W-:Y:S01]  /*5050*/  FMUL.FTZ R7, R151.reuse, R7 ;  /* 0x0000000797077220 */ /* 0x040fe20000410000 */
[CC--:B-1----:R-:W-:Y:S01]  /*5060*/  FMUL.FTZ R20, R152.reuse, R4.reuse ;  /* 0x0000000498147220 */ /* 0x0c2fe20000410000 */
[C---:B------:R-:W-:Y:S01]  /*5070*/  FMUL.FTZ R4, R151.reuse, R4 ;  /* 0x0000000497047220 */ /* 0x040fe20000410000 */
[-C--:B--2---:R-:W-:Y:S01]  /*5080*/  FFMA.FTZ R22, R151, R5.reuse, -R6 ;  /* 0x0000000597167223 */ /* 0x084fe20000010806 */
[----:B------:R-:W-:Y:S01]  /*5090*/  FFMA.FTZ R23, R152, R5, R7 ;  /* 0x0000000598177223 */ /* 0x000fe20000010007 */
[----:B------:R-:W-:-:S02]  /*50a0*/  CS2R R6, SRZ ;  /* 0x0000000000067805 */ /* 0x000fc4000001ff00 */
[----:B------:R-:W-:Y:S01]  /*50b0*/  MOV R5, RZ ;  /* 0x000000ff00057202 */ /* 0x000fe20000000f00 */
[-C--:B---3--:R-:W-:Y:S01]  /*50c0*/  FFMA.FTZ R20, R151, R21.reuse, -R20 ;  /* 0x0000001597147223 */ /* 0x088fe20000010814 */
[----:B------:R-:W-:Y:S01]  /*50d0*/  FFMA.FTZ R21, R152, R21, R4 ;  /* 0x0000001598157223 */ /* 0x000fe20000010004 */
[----:B------:R-:W-:Y:S01]  /*50e0*/  MOV R4, 0x3f800000 ;  /* 0x3f80000000047802 */ /* 0x000fe20000000f00 */
[----:B------:R-:W-:Y:S01]  /*50f0*/  FADD.FTZ R22, R153, R22 ;  /* 0x0000001699167221 */ /* 0x000fe20000010000 */
[----:B------:R-:W-:-:S04]  /*5100*/  FADD.FTZ R23, R154, R23 ;  /* 0x000000179a177221 */ /* 0x000fc80000010000 */
[----:B------:R-:W-:Y:S04]  /*5110*/  @P0 LDS.128 R4, [R155+0x2160] ;  /* 0x002160009b040984 */ /* 0x000fe80000000c00 */
[----:B------:R-:W-:Y:S01]  /*5120*/  @!P1 STS.128 [R156+0x2100], R20 ;  /* 0x002100149c009388 */ /* 0x000fe20000000c00 */
        /* <DEDUP_REMOVED lines=9> */
[----:B------:R-:W-:Y:S04]  /*51c0*/  SHFL.UP PT, R153, R153, 0x1, RZ ;  /* 0x0420000099997989 */ /* 0x000fe800000e00ff */
[----:B------:R-:W0:Y:S04]  /*51d0*/  LDS.128 R8, [R150+0x2100] ;  /* 0x0021000096087984 */ /* 0x000e280000000c00 */
[----:B------:R-:W1:Y:S04]  /*51e0*/  LDS.128 R12, [R150+0x2110] ;  /* 0x00211000960c7984 */ /* 0x000e680000000c00 */
[----:B------:R-:W2:Y:S04]  /*51f0*/  LDS.128 R16, [R150+0x2120] ;  /* 0x0021200096107984 */ /* 0x000ea80000000c00 */
[----:B------:R-:W3:Y:S04]  /*5200*/  LDS.128 R20, [R150+0x2130] ;  /* 0x0021300096147984 */ /* 0x000ee80000000c00 */
[----:B------:R-:W4:Y:S01]  /*5210*/  SHFL.UP PT, R154, R154, 0x1, RZ ;  /* 0x042000009a9a7989 */ /* 0x000f2200000e00ff */
[----:B0-----:R-:W-:-:S02]  /*5220*/  FSEL R156, R8, R71, !P2 ;  /* 0x00000047089c7208 */ /* 0x001fc40005000000 */
[C---:B------:R-:W-:Y:S01]  /*5230*/  FSEL R92, R9.reuse, R92, !P2 ;  /* 0x0000005c095c7208 */ /* 0x040fe20005000000 */
[----:B-1----:R-:W-:Y:S01]  /*5240*/  FMUL.FTZ R155, R9, R13 ;  /* 0x0000000d099b7220 */ /* 0x002fe20000410000 */
[C---:B------:R-:W-:Y:S02]  /*5250*/  FSEL R94, R11.reuse, R94, !P2 ;  /* 0x0000005e0b5e7208 */ /* 0x040fe40005000000 */
[----:B------:R-:W-:Y:S01]  /*5260*/  FSEL R73, R10, R73, !P2 ;  /* 0x000000490a497208 */ /* 0x000fe20005000000 */
[CC--:B------:R-:W-:Y:S01]  /*5270*/  FFMA.FTZ R71, R8.reuse, R12.reuse, -R155 ;  /* 0x0000000c08477223 */ /* 0x0c0fe2000001089b */
[-C--:B------:R-:W-:Y:S01]  /*5280*/  FMUL.FTZ R8, R8, R13.reuse ;  /* 0x0000000d08087220 */ /* 0x080fe20000410000 */
[-C--:B------:R-:W-:Y:S01]  /*5290*/  FMUL.FTZ R155, R11, R13.reuse ;  /* 0x0000000d0b9b7220 */ /* 0x080fe20000410000 */
[----:B------:R-:W-:Y:S02]  /*52a0*/  ISETP.GE.U32.AND P2, PT, R113, 0x20, PT ;  /* 0x000000207100780c */ /* 0x000fe40003f46070 */
[-C--:B------:R-:W-:Y:S01]  /*52b0*/  FFMA.FTZ R9, R9, R12.reuse, R8 ;  /* 0x0000000c09097223 */ /* 0x080fe20000010008 */
[C---:B------:R-:W-:Y:S01]  /*52c0*/  FMUL.FTZ R8, R10.reuse, R13 ;  /* 0x0000000d0a087220 */ /* 0x040fe20000410000 */
[----:B------:R-:W-:Y:S01]  /*52d0*/  FFMA.FTZ R155, R10, R12, -R155 ;  /* 0x0000000c0a9b7223 */ /* 0x000fe2000001089b */
[C---:B--2---:R-:W-:Y:S01]  /*52e0*/  FMUL.FTZ R10, R71.reuse, R17 ;  /* 0x00000011470a7220 */ /* 0x044fe20000410000 */
[----:B------:R-:W-:Y:S01]  /*52f0*/  FSEL R156, R71, R156, !P1 ;  /* 0x0000009c479c7208 */ /* 0x000fe20004800000 */
[----:B------:R-:W-:Y:S01]  /*5300*/  FFMA.FTZ R8, R11, R12, R8 ;  /* 0x0000000c0b087223 */ /* 0x000fe20000010008 */
[----:B------:R-:W-:Y:S01]  /*5310*/  FADD.FTZ R14, R14, R155 ;  /* 0x0000009b0e0e7221 */ /* 0x000fe20000010000 */
[----:B------:R-:W-:-:S02]  /*5320*/  FSEL R92, R9, R92, !P1 ;  /* 0x0000005c095c7208 */ /* 0x000fc40004800000 */
[----:B------:R-:W-:Y:S01]  /*5330*/  FADD.FTZ R15, R15, R8 ;  /* 0x000000080f0f7221 */ /* 0x000fe20000010000 */
[C---:B------:R-:W-:Y:S01]  /*5340*/  FMUL.FTZ R8, R9.reuse, R17 ;  /* 0x0000001109087220 */ /* 0x040fe20000410000 */
[-C--:B------:R-:W-:Y:S01]  /*5350*/  FFMA.FTZ R9, R9, R16.reuse, R10 ;  /* 0x0000001009097223 */ /* 0x080fe2000001000a */
[C---:B------:R-:W-:Y:S01]  /*5360*/  FSEL R73, R14.reuse, R73, !P1 ;  /* 0x000000490e497208 */ /* 0x040fe20004800000 */
[-C--:B------:R-:W-:Y:S01]  /*5370*/  FMUL.FTZ R13, R15, R17.reuse ;  /* 0x000000110f0d7220 */ /* 0x080fe20000410000 */
[----:B------:R-:W-:Y:S01]  /*5380*/  FFMA.FTZ R11, R71, R16, -R8 ;  /* 0x00000010470b7223 */ /* 0x000fe20000010808 */
[C---:B------:R-:W-:Y:S01]  /*5390*/  FMUL.FTZ R8, R14.reuse, R17 ;  /* 0x000000110e087220 */ /* 0x040fe20000410000 */
[----:B------:R-:W-:Y:S01]  /*53a0*/  FSEL R94, R15, R94, !P1 ;  /* 0x0000005e0f5e7208 */ /* 0x000fe20004800000 */
[-C--:B------:R-:W-:Y:S01]  /*53b0*/  FFMA.FTZ R13, R14, R16.reuse, -R13 ;  /* 0x000000100e0d7223 */ /* 0x080fe2000001080d */
[----:B------:R-:W-:Y:S01]  /*53c0*/  ISETP.NE.AND P1, PT, R63, 0x3, PT ;  /* 0x000000033f00780c */ /* 0x000fe20003f25270 */
[----:B------:R-:W-:Y:S01]  /*53d0*/  FFMA.FTZ R8, R15, R16, R8 ;  /* 0x000000100f087223 */ /* 0x000fe20000010008 */
[-C--:B---3--:R-:W-:Y:S01]  /*53e0*/  FMUL.FTZ R10, R9, R21.reuse ;  /* 0x00000015090a7220 */ /* 0x088fe20000410000 */
[----:B------:R-:W-:Y:S01]  /*53f0*/  FADD.FTZ R18, R18, R13 ;  /* 0x0000000d12127221 */ /* 0x000fe20000010000 */
[----:B------:R-:W-:Y:S01]  /*5400*/  FSEL R71, R11, R156, !P1 ;  /* 0x0000009c0b477208 */ /* 0x000fe20004800000 */
[----:B------:R-:W-:Y:S01]  /*5410*/  FADD.FTZ R19, R19, R8 ;  /* 0x0000000813137221 */ /* 0x000fe20000010000 */
[CC--:B------:R-:W-:Y:S01]  /*5420*/  FMUL.FTZ R8, R11.reuse, R21.reuse ;  /* 0x000000150b087220 */ /* 0x0c0fe20000410000 */
[CC--:B------:R-:W-:Y:S01]  /*5430*/  FMUL.FTZ R12, R18.reuse, R21.reuse ;  /* 0x00000015120c7220 */ /* 0x0c0fe20000410000 */
[-C--:B------:R-:W-:Y:S01]  /*5440*/  FFMA.FTZ R10, R11, R20.reuse, -R10 ;  /* 0x000000140b0a7223 */ /* 0x080fe2000001080a */
[C---:B------:R-:W-:Y:S01]  /*5450*/  FMUL.FTZ R13, R19.reuse, R21 ;  /* 0x00000015130d7220 */ /* 0x040fe20000410000 */
[C---:B------:R-:W-:Y:S01]  /*5460*/  FSEL R73, R18.reuse, R73, !P1 ;  /* 0x0000004912497208 */ /* 0x040fe20004800000 */
[C---:B------:R-:W-:Y:S01]  /*5470*/  FFMA.FTZ R12, R19.reuse, R20, R12 ;  /* 0x00000014130c7223 */ /* 0x040fe2000001000c */
[----:B------:R-:W-:Y:S01]  /*5480*/  FSEL R94, R19, R94, !P1 ;  /* 0x0000005e135e7208 */ /* 0x000fe20004800000 */
[----:B------:R-:W-:Y:S01]  /*5490*/  FFMA.FTZ R13, R18, R20, -R13 ;  /* 0x00000014120d7223 */ /* 0x000fe2000001080d */
[C---:B------:R-:W-:Y:S01]  /*54a0*/  FSEL R92, R9.reuse, R92, !P1 ;  /* 0x0000005c095c7208 */ /* 0x040fe20004800000 */
[----:B------:R-:W-:Y:S01]  /*54b0*/  FFMA.FTZ R8, R9, R20, R8 ;  /* 0x0000001409087223 */ /* 0x000fe20000010008 */
[----:B------:R-:W-:Y:S01]  /*54c0*/  FADD.FTZ R12, R23, R12 ;  /* 0x0000000c170c7221 */ /* 0x000fe20000010000 */
[----:B------:R-:W-:Y:S01]  /*54d0*/  FADD.FTZ R13, R22, R13 ;  /* 0x0000000d160d7221 */ /* 0x000fe20000010000 */
[----:B----4-:R-:W-:Y:S06]  /*54e0*/  @!P2 BRA `(.L_x_526) ;  /* 0x000000000040a947 */ /* 0x010fec0003800000 */
        /* <DEDUP_REMOVED lines=16> */
.L_x_526:
[----:B------:R-:W-:Y:S01]  /*55f0*/  ISETP.NE.AND P1, PT, R88, RZ, PT ;  /* 0x000000ff5800720c */ /* 0x000fe20003f25270 */
[C---:B------:R-:W-:Y:S01]  /*5600*/  FMUL.FTZ R9, R8.reuse, R5 ;  /* 0x0000000508097220 */ /* 0x040fe20000410000 */
[C---:B------:R-:W-:Y:S01]  /*5610*/  FMUL.FTZ R11, R8.reuse, R7 ;  /* 0x00000007080b7220 */ /* 0x040fe20000410000 */
[C---:B------:R-:W-:Y:S01]  /*5620*/  FMUL.FTZ R16, R8.reuse, R6 ;  /* 0x0000000608107220 */ /* 0x040fe20000410000 */
[----:B------:R-:W-:Y:S02]  /*5630*/  FMUL.FTZ R8, R8, R4 ;  /* 0x0000000408087220 */ /* 0x000fe40000410000 */
[----:B------:R-:W-:-:S07]  /*5640*/  FFMA.FTZ R14, R10, R6, -R11 ;  /* 0x000000060a0e7223 */ /* 0x000fce000001080b */
[----:B------:R0:W-:Y:S01]  /*5650*/  @!P1 STS.128 [R150+0x2150], R4 ;  /* 0x0021500496009388 */ /* 0x0001e20000000c00 */
[----:B------:R-:W-:Y:S02]  /*5660*/  @!P1 MOV R151, R4 ;  /* 0x0000000400979202 */ /* 0x000fe40000000f00 */
[----:B------:R-:W-:Y:S02]  /*5670*/  @!P1 MOV R153, R6 ;  /* 0x0000000600999202 */ /* 0x000fe40000000f00 */
[----:B------:R-:W-:Y:S02]  /*5680*/  @!P1 MOV R152, R5 ;  /* 0x0000000500989202 */ /* 0x000fe40000000f00 */
[-C--:B------:R-:W-:Y:S01]  /*5690*/  @!P1 MOV R154, R7.reuse ;  /* 0x00000007009a9202 */ /* 0x080fe20000000f00 */
[C---:B0-----:R-:W-:Y:S01]  /*56a0*/  FFMA.FTZ R4, R10.reuse, R4, -R9 ;  /* 0x000000040a047223 */ /* 0x041fe20000010809 */
[C---:B------:R-:W-:Y:S01]  /*56b0*/  FFMA.FTZ R9, R10.reuse, R7, R16 ;  /* 0x000000070a097223 */ /* 0x040fe20000010010 */
[----:B------:R-:W-:Y:S01]  /*56c0*/  FFMA.FTZ R5, R10, R5, R8 ;  /* 0x000000050a057223 */ /* 0x000fe20000010008 */
[----:B------:R-:W-:-:S02]  /*56d0*/  FADD.FTZ R6, R13, R14 ;  /* 0x0000000e0d067221 */ /* 0x000fc40000010000 */
[----:B------:R-:W-:-:S07]  /*56e0*/  FADD.FTZ R7, R12, R9 ;  /* 0x000000090c077221 */ /* 0x000fce0000010000 */
.L_x_527:
[----:B------:R-:W-:Y:S05]  /*56f0*/  BSYNC.RECONVERGENT B0 ;  /* 0x0000000000007941 */ /* 0x000fea0003800200 */
.L_x_525:
        /* <DEDUP_REMOVED lines=15> */
[----:B------:R-:W-:Y:S01]  /*57f0*/  FADD.FTZ R10, R121, R10 ;  /* 0x0000000a790a7221 */ /* 0x000fe20000010000 */
[----:B------:R-:W-:-:S03]  /*5800*/  FADD.FTZ R11, R114, R11 ;  /* 0x0000000b720b7221 */ /* 0x000fc60000010000 */
[C---:B------:R-:W-:Y:S01]  /*5810*/  FMUL.FTZ R9, R95.reuse, R10 ;  /* 0x0000000a5f097220 */ /* 0x040fe20000410000 */
[----:B------:R-:W-:-:S03]  /*5820*/  FMUL.FTZ R95, R95, R11 ;  /* 0x0000000b5f5f7220 */ /* 0x000fc60000410000 */
[C---:B------:R-:W-:Y:S01]  /*5830*/  FFMA.FTZ R12, R96.reuse, R11, -R9 ;  /* 0x0000000b600c7223 */ /* 0x040fe20000010809 */
[----:B------:R-:W-:-:S03]  /*5840*/  FFMA.FTZ R14, R96, R10, R95 ;  /* 0x0000000a600e7223 */ /* 0x000fc6000001005f */
[----:B------:R-:W-:Y:S01]  /*5850*/  FADD.FTZ R12, R117, R12 ;  /* 0x0000000c750c7221 */ /* 0x000fe20000010000 */
[----:B------:R-:W-:-:S03]  /*5860*/  FADD.FTZ R14, R119, R14 ;  /* 0x0000000e770e7221 */ /* 0x000fc60000010000 */
        /* <DEDUP_REMOVED lines=96> */
.L_x_529:
[----:B------:R-:W-:Y:S05]  /*5e70*/  BSYNC.RECONVERGENT B0 ;  /* 0x0000000000007941 */ /* 0x000fea0003800200 */
.L_x_528:
[----:B------:R-:W-:Y:S01]  /*5e80*/  IADD3 R25, PT, PT, R25, 0x1, RZ ;  /* 0x0000000119197810 */ /* 0x000fe20007ffe0ff */
[C---:B-1---5:R-:W-:Y:S01]  /*5e90*/  FMUL.FTZ R5, R3.reuse, R10 ;  /* 0x0000000a03057220 */ /* 0x062fe20000410000 */
[C---:B------:R-:W-:Y:S01]  /*5ea0*/  FMUL.FTZ R7, R3.reuse, R14 ;  /* 0x0000000e03077220 */ /* 0x040fe20000410000 */
[----:B------:R-:W-:Y:S01]  /*5eb0*/  FMUL.FTZ R9, R3, R122 ;  /* 0x0000007a03097220 */ /* 0x000fe20000410000 */
[----:B------:R-:W-:Y:S01]  /*5ec0*/  ISETP.GE.AND P1, PT, R25, UR5, PT ;  /* 0x0000000519007c0c */ /* 0x000fe2000bf26270 */
        /* <DEDUP_REMOVED lines=46> */
.L_x_524:
        /* <DEDUP_REMOVED lines=33> */
[C---:B---3--:R-:W-:Y:S02]  /*63c0*/  LEA R4, P0, R2.reuse, R24, 0x1 ;  /* 0x0000001802047211 */ /* 0x048fe400078008ff */
        /* <DEDUP_REMOVED lines=8> */
.L_x_532:
        /* <DEDUP_REMOVED lines=11> */
.L_x_5010:


//--------------------- .text._Z25selective_scan_fwd_kernelI32Selective_Scan_fwd_kernel_traitsILi128ELi16ELi1ELb1ELb1ELb0ELb1EN3c108BFloat16ENS1_7complexIfEEEEv13SSMParamsBase --------------------------
	.section	.text._Z25selective_scan_fwd_kernelI32Selective_Scan_fwd_kernel_traitsILi128ELi16ELi1ELb1ELb1ELb0ELb1EN3c108BFloat16ENS1_7complexIfEEEEv13SSMParamsBase,"ax",@progbits
	.align	128
        .global         _Z25selective_scan_fwd_kernelI32Selective_Scan_fwd_kernel_traitsILi128ELi16ELi1ELb1ELb1ELb0ELb1EN3c108BFloat16ENS1_7complexIfEEEEv13SSMParamsBase
        .type           _Z25selective_scan_fwd_kernelI32Selective_Scan_fwd_kernel_traitsILi128ELi16ELi1ELb1ELb1ELb0ELb1EN3c108BFloat16ENS1_7complexIfEEEEv13SSMParamsBase,@function
        .size           _Z25selective_scan_fwd_kernelI32Selective_Scan_fwd_kernel_traitsILi128ELi16ELi1ELb1ELb1ELb0ELb1EN3c108BFloat16ENS1_7complexIfEEEEv13SSMParamsBase,(.L_x_5011 - _Z25selective_scan_fwd_kernelI32Selective_Scan_fwd_kernel_traitsILi128ELi16ELi1ELb1ELb1ELb0ELb1EN3c108BFloat16ENS1_7complexIfEEEEv13SSMParamsBase)
        .other          _Z25selective_scan_fwd_kernelI32Selective_Scan_fwd_kernel_traitsILi128ELi16ELi1ELb1ELb1ELb0ELb1EN3c108BFloat16ENS1_7complexIfEEEEv13SSMParamsBase,@"STO_CUDA_ENTRY STV_DEFAULT"
_Z25selective_scan_fwd_kernelI32Selective_Scan_fwd_kernel_traitsILi128ELi16ELi1ELb1ELb1ELb0ELb1EN3c108BFloat16ENS1_7complexIfEEEEv13SSMParamsBase:
.text._Z25selective_scan_fwd_kernelI32Selective_Scan_fwd_kernel_traitsILi128ELi16ELi1ELb1ELb1ELb0ELb1EN3c108BFloat16ENS1_7complexIfEEEEv13SSMParamsBase:
        /* <DEDUP_REMOVED lines=108> */
.L_x_572:
        /* <DEDUP_REMOVED lines=89> */
.L_x_534:
[----:B------:R-:W-:Y:S05]  /*0c50*/  BSYNC.RECONVERGENT B0 ;  /* 0x0000000000007941 */ /* 0x000fea0003800200 */
.L_x_533:
        /* <DEDUP_REMOVED lines=37> */
.L_x_536:
[----:B------:R-:W-:Y:S05]  /*0eb0*/  BSYNC.RECONVERGENT B0 ;  /* 0x0000000000007941 */ /* 0x000fea0003800200 */
.L_x_535:
        /* <DEDUP_REMOVED lines=36> */
.L_x_538:
[----:B------:R-:W-:Y:S05]  /*1100*/  BSYNC.RECONVERGENT B0 ;  /* 0x0000000000007941 */ /* 0x000fea0003800200 */
.L_x_537:
        /* <DEDUP_REMOVED lines=37> */
.L_x_540:
[----:B------:R-:W-:Y:S05]  /*1360*/  BSYNC.RECONVERGENT B0 ;  /* 0x0000000000007941 */ /* 0x000fea0003800200 */
.L_x_539:
        /* <DEDUP_REMOVED lines=36> */
.L_x_542:
[----:B------:R-:W-:Y:S05]  /*15b0*/  BSYNC.RECONVERGENT B0 ;  /* 0x0000000000007941 */ /* 0x000fea0003800200 */
.L_x_541:
        /* <DEDUP_REMOVED lines=39> */
.L_x_544:
[----:B------:R-:W-:Y:S05]  /*1830*/  BSYNC.RECONVERGENT B0 ;  /* 0x0000000000007941 */ /* 0x000fea0003800200 */
.L_x_543:
        /* <DEDUP_REMOVED lines=40> */
.L_x_546:
[----:B------:R-:W-:Y:S05]  /*1ac0*/  BSYNC.RECONVERGENT B0 ;  /* 0x0000000000007941 */ /* 0x000fea0003800200 */
.L_x_545:
        /* <DEDUP_REMOVED lines=41> */
.L_x_548:
[----:B------:R-:W-:Y:S05]  /*1d60*/  BSYNC.RECONVERGENT B0 ;  /* 0x0000000000007941 */ /* 0x000fea0003800200 */
.L_x_547:
        /* <DEDUP_REMOVED lines=41> */
.L_x_550:
[----:B------:R-:W-:Y:S05]  /*2000*/  BSYNC.RECONVERGENT B0 ;  /* 0x0000000000007941 */ /* 0x000fea0003800200 */
.L_x_549:
        /* <DEDUP_REMOVED lines=39> */
.L_x_552:
[----:B------:R-:W-:Y:S05]  /*2280*/  BSYNC.RECONVERGENT B0 ;  /* 0x0000000000007941 */ /* 0x000fea0003800200 */
.L_x_551:
        /* <DEDUP_REMOVED lines=43> */
.L_x_554:
[----:B------:R-:W-:Y:S05]  /*2540*/  BSYNC.RECONVERGENT B0 ;  /* 0x0000000000007941 */ /* 0x000fea0003800200 */
.L_x_553:
        /* <DEDUP_REMOVED lines=32> */
.L_x_556:
[----:B------:R-:W-:Y:S05]  /*2750*/  BSYNC.RECONVERGENT B0 ;  /* 0x0000000000007941 */ /* 0x000fea0003800200 */
.L_x_555:
        /* <DEDUP_REMOVED lines=32> */
.L_x_558:
[----:B------:R-:W-:Y:S05]  /*2960*/  BSYNC.RECONVERGENT B0 ;  /* 0x0000000000007941 */ /* 0x000fea0003800200 */
.L_x_557:
        /* <DEDUP_REMOVED lines=32> */
.L_x_560:
[----:B------:R-:W-:Y:S05]  /*2b70*/  BSYNC.RECONVERGENT B0 ;  /* 0x0000000000007941 */ /* 0x000fea0003800200 */
.L_x_559:
        /* <DEDUP_REMOVED lines=32> */
.L_x_562:
[----:B------:R-:W-:Y:S05]  /*2d80*/  BSYNC.RECONVERGENT B0 ;  /* 0x0000000000007941 */ /* 0x000fea0003800200 */
.L_x_561:
        /* <DEDUP_REMOVED lines=32> */
.L_x_564:
[----:B------:R-:W-:Y:S05]  /*2f90*/  BSYNC.RECONVERGENT B0 ;  /* 0x0000000000007941 */ /* 0x000fea0003800200 */
.L_x_563:
        /* <DEDUP_REMOVED lines=47> */
.L_x_571:
        /* <DEDUP_REMOVED lines=566> */
.L_x_567:
        /* <DEDUP_REMOVED lines=16> */
.L_x_568:
[----:B------:R-:W-:Y:S05]  /*56f0*/  BSYNC.RECONVERGENT B0 ;  /* 0x0000000000007941 */ /* 0x000fea0003800200 */
.L_x_566:
        /* <DEDUP_REMOVED lines=119> */
.L_x_570:
[----:B------:R-:W-:Y:S05]  /*5e70*/  BSYNC.RECONVERGENT B0 ;  /* 0x0000000000007941 */ /* 0x000fea0003800200 */
.L_x_569:
        /* <DEDUP_REMOVED lines=51> */
.L_x_565:
        /* <DEDUP_REMOVED lines=67> */
[----:B------:R-:W-:Y:S01]  /*65e0*/  PRMT R15, R14, 0x7632, R15 ;  /* 0x000076320e0f7816 */ /* 0x000fe2000000000f */
[----:B------:R0:W1:Y:S01]  /*65f0*/  MUFU.EX2 R33, R30 ;  /* 0x0000001e00217308 */ /* 0x0000620000000800 */
[----:B------:R-:W-:Y:S01]  /*6600*/  SHF.L.U32 R6, R17, 0x10, RZ ;  /* 0x0000001011067819 */ /* 0x000fe200000006ff */
[----:B------:R-:W-:Y:S01]  /*6610*/  FMUL.FTZ R8, R32, -1.4426950216293334961 ;  /* 0xbfb8aa3b20087820 */ /* 0x000fe20000410000 */
[----:B------:R-:W-:Y:S02]  /*6620*/  PRMT R16, R16, 0x7632, R16 ;  /* 0x0000763210107816 */ /* 0x000fe40000000010 */
[----:B------:R-:W-:Y:S01]  /*6630*/  SHF.L.U32 R9, R18, 0x10, RZ ;  /* 0x0000001012097819 */ /* 0x000fe200000006ff */
[----:B------:R-:W-:Y:S01]  /*6640*/  FMUL.FTZ R4, R6, -1.4426950216293334961 ;  /* 0xbfb8aa3b06047820 */ /* 0x000fe20000410000 */
[----:B------:R-:W-:Y:S01]  /*6650*/  SHF.L.U32 R20, R19, 0x10, RZ ;  /* 0x0000001013147819 */ /* 0x000fe200000006ff */
[----:B------:R2:W3:Y:S01]  /*6660*/  MUFU.EX2 R26, R24 ;  /* 0x00000018001a7308 */ /* 0x0004e20000000800 */
[----:B0-----:R-:W-:Y:S01]  /*6670*/  PRMT R30, R15, 0x7632, R30 ;  /* 0x000076320f1e7816 */ /* 0x001fe2000000001e */
[----:B------:R-:W-:Y:S01]  /*6680*/  FMUL.FTZ R7, R9, -1.4426950216293334961 ;  /* 0xbfb8aa3b09077820 */ /* 0x000fe20000410000 */
[----:B------:R-:W-:Y:S01]  /*6690*/  PRMT R18, R18, 0x7632, R18 ;  /* 0x0000763212127816 */ /* 0x000fe20000000012 */
[----:B------:R-:W-:Y:S01]  /*66a0*/  FMUL.FTZ R11, R20, -1.4426950216293334961 ;  /* 0xbfb8aa3b140b7820 */ /* 0x000fe20000410000 */
[----:B------:R-:W-:-:S02]  /*66b0*/  SHF.L.U32 R34, R30, 0x10, RZ ;  /* 0x000000101e227819 */ /* 0x000fc400000006ff */
[----:B------:R-:W-:Y:S01]  /*66c0*/  PRMT R19, R19, 0x7632, R19 ;  /* 0x0000763213137816 */ /* 0x000fe20000000013 */
[----:B------:R0:W4:Y:S01]  /*66d0*/  MUFU.EX2 R29, R27 ;  /* 0x0000001b001d7308 */ /* 0x0001220000000800 */
[----:B--2---:R-:W-:Y:S01]  /*66e0*/  SHF.L.U32 R24, R13, 0x10, RZ ;  /* 0x000000100d187819 */ /* 0x004fe200000006ff */
[----:B------:R-:W-:Y:S01]  /*66f0*/  FMUL.FTZ R35, R34, -1.4426950216293334961 ;  /* 0xbfb8aa3b22237820 */ /* 0x000fe20000410000 */
[----:B------:R-:W-:Y:S01]  /*6700*/  SHF.L.U32 R16, R16, 0x10, RZ ;  /* 0x0000001010107819 */ /* 0x000fe200000006ff */
[----:B-1----:R-:W-:Y:S01]  /*6710*/  FADD.FTZ R33, R33, 1 ;  /* 0x3f80000021217421 */ /* 0x002fe20000010000 */
[----:B------:R-:W-:Y:S01]  /*6720*/  PRMT R17, R17, 0x7632, R17 ;  /* 0x0000763211117816 */ /* 0x000fe20000000011 */
[----:B------:R-:W-:Y:S01]  /*6730*/  FMUL.FTZ R13, R24, -1.4426950216293334961 ;  /* 0xbfb8aa3b180d7820 */ /* 0x000fe20000410000 */
[----:B------:R-:W-:Y:S01]  /*6740*/  SHF.L.U32 R18, R18, 0x10, RZ ;  /* 0x0000001012127819 */ /* 0x000fe200000006ff */
[----:B------:R1:W2:Y:S01]  /*6750*/  MUFU.EX2 R5, R4 ;  /* 0x0000000400057308 */ /* 0x0002a20000000800 */
[----:B0-----:R-:W-:Y:S01]  /*6760*/  SHF.L.U32 R27, R14, 0x10, RZ ;  /* 0x000000100e1b7819 */ /* 0x001fe200000006ff */
[----:B---3--:R-:W-:Y:S01]  /*6770*/  FADD.FTZ R26, R26, 1 ;  /* 0x3f8000001a1a7421 */ /* 0x008fe20000010000 */
[----:B------:R-:W-:-:S02]  /*6780*/  SHF.L.U32 R22, R12, 0x10, RZ ;  /* 0x000000100c167819 */ /* 0x000fc400000006ff */
[----:B------:R-:W-:Y:S01]  /*6790*/  SHF.L.U32 R19, R19, 0x10, RZ ;  /* 0x0000001013137819 */ /* 0x000fe200000006ff */
[----:B------:R-:W-:Y:S01]  /*67a0*/  FMUL.FTZ R14, R27, -1.4426950216293334961 ;  /* 0xbfb8aa3b1b0e7820 */ /* 0x000fe20000410000 */
[----:B------:R-:W-:Y:S01]  /*67b0*/  SHF.L.U32 R15, R15, 0x10, RZ ;  /* 0x000000100f0f7819 */ /* 0x000fe200000006ff */
[----:B------:R0:W3:Y:S01]  /*67c0*/  MUFU.EX2 R21, R11 ;  /* 0x0000000b00157308 */ /* 0x0000e20000000800 */
[----:B------:R-:W-:Y:S01]  /*67d0*/  SHF.L.U32 R17, R17, 0x10, RZ ;  /* 0x0000001011117819 */ /* 0x000fe200000006ff */
[----:B-1----:R-:W-:Y:S01]  /*67e0*/  FMUL.FTZ R4, R16, -1.4426950216293334961 ;  /* 0xbfb8aa3b10047820 */ /* 0x002fe20000410000 */
[----:B------:R-:W-:Y:S01]  /*67f0*/  FMUL.FTZ R23, R22, -1.4426950216293334961 ;  /* 0xbfb8aa3b16177820 */ /* 0x000fe20000410000 */
[----:B------:R-:W-:Y:S01]  /*6800*/  FMUL.FTZ R12, R19, -1.4426950216293334961 ;  /* 0xbfb8aa3b130c7820 */ /* 0x000fe20000410000 */
[----:B------:R-:W-:Y:S01]  /*6810*/  FMUL.FTZ R30, R15, -1.4426950216293334961 ;  /* 0xbfb8aa3b0f1e7820 */ /* 0x000fe20000410000 */
[----:B----4-:R-:W-:Y:S02]  /*6820*/  FADD.FTZ R29, R29, 1 ;  /* 0x3f8000001d1d7421 */ /* 0x010fe40000010000 */
[----:B------:R1:W4:Y:S01]  /*6830*/  MUFU.EX2 R10, R7 ;  /* 0x00000007000a7308 */ /* 0x0003220000000800 */
[----:B0-----:R-:W-:Y:S01]  /*6840*/  FMUL.FTZ R11, R18, -1.4426950216293334961 ;  /* 0xbfb8aa3b120b7820 */ /* 0x001fe20000410000 */
[----:B--2---:R-:W-:-:S06]  /*6850*/  FADD.FTZ R5, R5, 1 ;  /* 0x3f80000005057421 */ /* 0x004fcc0000010000 */
[----:B------:R-:W0:Y:S01]  /*6860*/  MUFU.EX2 R13, R13 ;  /* 0x0000000d000d7308 */ /* 0x000e220000000800 */
[----:B-1----:R-:W-:Y:S01]  /*6870*/  FMUL.FTZ R7, R17, -1.4426950216293334961 ;  /* 0xbfb8aa3b11077820 */ /* 0x002fe20000410000 */
[----:B---3--:R-:W-:-:S06]  /*6880*/  FADD.FTZ R21, R21, 1 ;  /* 0x3f80000015157421 */ /* 0x008fcc0000010000 */
[----:B------:R-:W1:Y:S01]  /*6890*/  MUFU.EX2 R35, R35 ;  /* 0x0000002300237308 */ /* 0x000e620000000800 */
[----:B----4-:R-:W-:-:S07]  /*68a0*/  FADD.FTZ R10, R10, 1 ;  /* 0x3f8000000a0a7421 */ /* 0x010fce0000010000 */
        /* <DEDUP_REMOVED lines=16> */
[----:B------:R-:W1:Y:S01]  /*69b0*/  MUFU.RCP R10, R10 ;  /* 0x0000000a000a7308 */ /* 0x000e620000001000 */
[----:B--2---:R-:W-:-:S07]  /*69c0*/  FADD.FTZ R30, R30, 1 ;  /* 0x3f8000001e1e7421 */ /* 0x004fce0000010000 */
[----:B------:R-:W2:Y:S01]  /*69d0*/  MUFU.RCP R13, R13 ;  /* 0x0000000d000d7308 */ /* 0x000ea20000001000 */
[----:B0-----:R-:W-:-:S07]  /*69e0*/  FADD.FTZ R7, R7, 1 ;  /* 0x3f80000007077421 */ /* 0x001fce0000010000 */
[----:B------:R-:W0:Y:S01]  /*69f0*/  MUFU.RCP R36, R33 ;  /* 0x0000002100247308 */ /* 0x000e220000001000 */
[----:B-1----:R-:W-:-:S04]  /*6a00*/  FMUL.FTZ R9, R9, R10 ;  /* 0x0000000a09097220 */ /* 0x002fc80000410000 */
[----:B------:R-:W-:-:S03]  /*6a10*/  FMUL.FTZ R9, R9, R52 ;  /* 0x0000003409097220 */ /* 0x000fc60000410000 */
[----:B------:R-:W1:Y:S01]  /*6a20*/  MUFU.RCP R35, R35 ;  /* 0x0000002300237308 */ /* 0x000e620000001000 */
[----:B--2---:R-:W-:-:S04]  /*6a30*/  FMUL.FTZ R24, R24, R13 ;  /* 0x0000000d18187220 */ /* 0x004fc80000410000 */
[----:B------:R-:W-:-:S03]  /*6a40*/  FMUL.FTZ R24, R24, R43 ;  /* 0x0000002b18187220 */ /* 0x000fc60000410000 */
[----:B------:R-:W-:Y:S01]  /*6a50*/  MUFU.RCP R37, R8 ;  /* 0x0000000800257308 */ /* 0x000fe20000001000 */
[----:B0-----:R-:W-:-:S04]  /*6a60*/  FMUL.FTZ R10, R31, R36 ;  /* 0x000000241f0a7220 */ /* 0x001fc80000410000 */
[----:B------:R-:W-:-:S03]  /*6a70*/  FMUL.FTZ R10, R10, R49 ;  /* 0x000000310a0a7220 */ /* 0x000fc60000410000 */
[----:B------:R-:W0:Y:S01]  /*6a80*/  MUFU.RCP R26, R26 ;  /* 0x0000001a001a7308 */ /* 0x000e220000001000 */
[----:B-1----:R-:W-:-:S04]  /*6a90*/  FMUL.FTZ R13, R34, R35 ;  /* 0x00000023220d7220 */ /* 0x002fc80000410000 */
[----:B------:R-:W-:-:S03]  /*6aa0*/  FMUL.FTZ R13, R13, R40 ;  /* 0x000000280d0d7220 */ /* 0x000fc60000410000 */
[----:B------:R0:W1:Y:S08]  /*6ab0*/  MUFU.RCP R39, R4 ;  /* 0x0000000400277308 */ /* 0x0000700000001000 */
[----:B------:R-:W2:Y:S01]  /*6ac0*/  MUFU.RCP R14, R14 ;  /* 0x0000000e000e7308 */ /* 0x000ea20000001000 */
[----:B0-----:R-:W-:-:S04]  /*6ad0*/  FMUL.FTZ R4, R25, R26 ;  /* 0x0000001a19047220 */ /* 0x001fc80000410000 */
[----:B------:R-:W-:-:S03]  /*6ae0*/  FMUL.FTZ R4, R4, R51 ;  /* 0x0000003304047220 */ /* 0x000fc60000410000 */
[----:B------:R-:W0:Y:S01]  /*6af0*/  MUFU.RCP R8, R7 ;  /* 0x0000000700087308 */ /* 0x000e220000001000 */
[----:B-1----:R-:W-:-:S04]  /*6b00*/  FMUL.FTZ R16, R16, R39 ;  /* 0x0000002710107220 */ /* 0x002fc80000410000 */
[----:B------:R-:W-:-:S03]  /*6b10*/  FMUL.FTZ R16, R16, R47 ;  /* 0x0000002f10107220 */ /* 0x000fc60000410000 */
[----:B------:R-:W1:Y:S01]  /*6b20*/  MUFU.RCP R11, R11 ;  /* 0x0000000b000b7308 */ /* 0x000e620000001000 */
[----:B--2---:R-:W-:-:S04]  /*6b30*/  FMUL.FTZ R27, R27, R14 ;  /* 0x0000000e1b1b7220 */ /* 0x004fc80000410000 */
[----:B------:R-:W-:-:S03]  /*6b40*/  FMUL.FTZ R27, R27, R42 ;  /* 0x0000002a1b1b7220 */ /* 0x000fc60000410000 */
[----:B------:R2:W3:Y:S01]  /*6b50*/  MUFU.RCP R61, R5 ;  /* 0x00000005003d7308 */ /* 0x0004e20000001000 */
[----:B0-----:R-:W-:-:S04]  /*6b60*/  FMUL.FTZ R17, R17, R8 ;  /* 0x0000000811117220 */ /* 0x001fc80000410000 */
[----:B------:R-:W-:-:S03]  /*6b70*/  FMUL.FTZ R17, R17, R46 ;  /* 0x0000002e11117220 */ /* 0x000fc60000410000 */
[----:B------:R-:W0:Y:S01]  /*6b80*/  MUFU.RCP R21, R21 ;  /* 0x0000001500157308 */ /* 0x000e220000001000 */
[----:B--2---:R-:W-:Y:S01]  /*6b90*/  FMUL.FTZ R5, R32, R37 ;  /* 0x0000002520057220 */ /* 0x004fe20000410000 */
[----:B-1----:R-:W-:-:S03]  /*6ba0*/  FMUL.FTZ R18, R18, R11 ;  /* 0x0000000b12127220 */ /* 0x002fc60000410000 */
[----:B------:R-:W-:Y:S01]  /*6bb0*/  FMUL.FTZ R5, R5, R54 ;  /* 0x0000003605057220 */ /* 0x000fe20000410000 */
[----:B------:R-:W-:Y:S02]  /*6bc0*/  FMUL.FTZ R18, R18, R45 ;  /* 0x0000002d12127220 */ /* 0x000fe40000410000 */
[----:B------:R-:W1:Y:S01]  /*6bd0*/  MUFU.RCP R23, R23 ;  /* 0x0000001700177308 */ /* 0x000e620000001000 */
[----:B---3--:R-:W-:Y:S01]  /*6be0*/  FMUL.FTZ R6, R6, R61 ;  /* 0x0000003d06067220 */ /* 0x008fe20000410000 */
[----:B------:R-:W-:Y:S02]  /*6bf0*/  F2FP.BF16.F32.PACK_AB R16, R16, R5 ;  /* 0x000000051010723e */ /* 0x000fe400000010ff */
[----:B------:R-:W-:Y:S01]  /*6c00*/  F2FP.BF16.F32.PACK_AB R18, R18, R9 ;  /* 0x000000091212723e */ /* 0x000fe200000010ff */
[----:B------:R-:W-:-:S03]  /*6c10*/  FMUL.FTZ R6, R6, R55 ;  /* 0x0000003706067220 */ /* 0x000fc60000410000 */
[----:B------:R-:W2:Y:S01]  /*6c20*/  MUFU.RCP R29, R29 ;  /* 0x0000001d001d7308 */ /* 0x000ea20000001000 */
[----:B0-----:R-:W-:Y:S01]  /*6c30*/  FMUL.FTZ R20, R20, R21 ;  /* 0x0000001514147220 */ /* 0x001fe20000410000 */
[----:B------:R-:W-:-:S03]  /*6c40*/  F2FP.BF16.F32.PACK_AB R17, R17, R6 ;  /* 0x000000061111723e */ /* 0x000fc600000010ff */
[----:B------:R-:W-:-:S03]  /*6c50*/  FMUL.FTZ R20, R20, R53 ;  /* 0x0000003514147220 */ /* 0x000fc60000410000 */
[----:B------:R-:W0:Y:S01]  /*6c60*/  MUFU.RCP R12, R12 ;  /* 0x0000000c000c7308 */ /* 0x000e220000001000 */
[----:B-1----:R-:W-:-:S04]  /*6c70*/  FMUL.FTZ R7, R22, R23 ;  /* 0x0000001716077220 */ /* 0x002fc80000410000 */
[----:B------:R-:W-:-:S03]  /*6c80*/  FMUL.FTZ R7, R7, R50 ;  /* 0x0000003207077220 */ /* 0x000fc60000410000 */
[----:B------:R-:W1:Y:S01]  /*6c90*/  MUFU.RCP R30, R30 ;  /* 0x0000001e001e7308 */ /* 0x000e620000001000 */
[----:B--2---:R-:W-:-:S04]  /*6ca0*/  FMUL.FTZ R11, R28, R29 ;  /* 0x0000001d1c0b7220 */ /* 0x004fc80000410000 */
[----:B------:R-:W-:Y:S01]  /*6cb0*/  FMUL.FTZ R11, R11, R48 ;  /* 0x000000300b0b7220 */ /* 0x000fe20000410000 */
[----:B0-----:R-:W-:Y:S01]  /*6cc0*/  FMUL.FTZ R19, R19, R12 ;  /* 0x0000000c13137220 */ /* 0x001fe20000410000 */
[----:B------:R-:W-:Y:S02]  /*6cd0*/  F2FP.BF16.F32.PACK_AB R12, R24, R7 ;  /* 0x00000007180c723e */ /* 0x000fe400000010ff */
[----:B------:R-:W0:Y:S01]  /*6ce0*/  LDC.64 R6, c[0x0][0x438] ;  /* 0x00010e00ff067b82 */ /* 0x000e220000000a00 */
[----:B------:R-:W-:Y:S01]  /*6cf0*/  FMUL.FTZ R19, R19, R44 ;  /* 0x0000002c13137220 */ /* 0x000fe20000410000 */
[----:B-1----:R-:W-:Y:S01]  /*6d00*/  FMUL.FTZ R8, R15, R30 ;  /* 0x0000001e0f087220 */ /* 0x002fe20000410000 */
[----:B------:R-:W-:Y:S02]  /*6d10*/  F2FP.BF16.F32.PACK_AB R15, R13, R10 ;  /* 0x0000000a0d0f723e */ /* 0x000fe400000010ff */
[----:B------:R-:W-:Y:S01]  /*6d20*/  F2FP.BF16.F32.PACK_AB R13, R27, R4 ;  /* 0x000000041b0d723e */ /* 0x000fe200000010ff */
[----:B------:R-:W-:-:S02]  /*6d30*/  FMUL.FTZ R8, R8, R41 ;  /* 0x0000002908087220 */ /* 0x000fc40000410000 */
[----:B------:R-:W1:Y:S01]  /*6d40*/  LDC.64 R4, c[0x0][0x430] ;  /* 0x00010c00ff047b82 */ /* 0x000e620000000a00 */
[----:B------:R-:W-:-:S07]  /*6d50*/  F2FP.BF16.F32.PACK_AB R19, R19, R20 ;  /* 0x000000141313723e */ /* 0x000fce00000010ff */
[----:B------:R-:W-:Y:S01]  /*6d60*/  BAR.SYNC.DEFER_BLOCKING 0x0 ;  /* 0x0000000000007b1d */ /* 0x000fe20000010000 */
[----:B------:R-:W-:-:S07]  /*6d70*/  F2FP.BF16.F32.PACK_AB R14, R8, R11 ;  /* 0x0000000b080e723e */ /* 0x000fce00000010ff */
[----:B------:R-:W2:Y:S01]  /*6d80*/  LDC.64 R24, c[0x0][0x490] ;  /* 0x00012400ff187b82 */ /* 0x000ea20000000a00 */
[----:B-1----:R-:W-:Y:S01]  /*6d90*/  IMAD.WIDE.U32 R2, R4, UR30, R2 ;  /* 0x0000001e04027c25 */ /* 0x002fe2000f8e0002 */
[----:B------:R-:W-:Y:S03]  /*6da0*/  STS.128 [R57], R16 ;  /* 0x0000001039007388 */ /* 0x000fe60000000c00 */
[----:B------:R-:W-:Y:S01]  /*6db0*/  IMAD R3, R5, UR30, R3 ;  /* 0x0000001e05037c24 */ /* 0x000fe2000f8e0203 */
[----:B------:R-:W-:Y:S01]  /*6dc0*/  STS.128 [R57+0x10], R12 ;  /* 0x0000100c39007388 */ /* 0x000fe20000000c00 */
[----:B------:R-:W-:-:S03]  /*6dd0*/  NOP ;  /* 0x0000000000007918 */ /* 0x000fc60000000000 */
[----:B------:R-:W1:Y:S01]  /*6de0*/  LDS.128 R8, [R59] ;  /* 0x000000003b087984 */ /* 0x000e620000000c00 */
[----:B0-----:R-:W-:-:S03]  /*6df0*/  IMAD.WIDE.U32 R2, R6, UR23, R2 ;  /* 0x0000001706027c25 */ /* 0x001fc6000f8e0002 */
[----:B------:R-:W0:Y:S01]  /*6e00*/  LDS.128 R20, [R59+0x200] ;  /* 0x000200003b147984 */ /* 0x000e220000000c00 */
[----:B------:R-:W-:Y:S01]  /*6e10*/  IMAD R3, R7, UR23, R3 ;  /* 0x0000001707037c24 */ /* 0x000fe2000f8e0203 */
[----:B--2---:R-:W-:-:S04]  /*6e20*/  LEA R4, P0, R2, R24, 0x1 ;  /* 0x0000001802047211 */ /* 0x004fc800078008ff */
[----:B------:R-:W-:-:S03]  /*6e30*/  LEA.HI.X R5, R2, R25, R3, 0x1, P0 ;  /* 0x0000001902057211 */ /* 0x000fc600000f0c03 */
[----:B------:R-:W-:-:S05]  /*6e40*/  IMAD.WIDE.U32 R2, R0, 0x10, R4 ;  /* 0x0000001000027825 */ /* 0x000fca00078e0004 */
[----:B-1----:R1:W-:Y:S04]  /*6e50*/  STG.E.128 desc[UR20][R2.64], R8 ;  /* 0x0000000802007986 */ /* 0x0023e8000c101d14 */
[----:B0-----:R1:W-:Y:S01]  /*6e60*/  STG.E.128 desc[UR20][R2.64+0x200], R20 ;  /* 0x0002001402007986 */ /* 0x0013e2000c101d14 */
[----:B------:R-:W-:Y:S05]  /*6e70*/  BRA.U !UP0, `(.L_x_572) ;  /* 0xffffff9908107547 */ /* 0x000fea000b83ffff */
[----:B------:R-:W-:Y:S05]  /*6e80*/  EXIT ;  /* 0x000000000000794d */ /* 0x000fea0003800000 */
.L_x_573:
        /* <DEDUP_REMOVED lines=15> */
.L_x_5011:


//--------------------- .text._Z25selective_scan_fwd_kernelI32Selective_Scan_fwd_kernel_traitsILi128ELi16ELi1ELb1ELb1ELb1ELb0EN3c108BFloat16ENS1_7complexIfEEEEv13SSMParamsBase --------------------------
	.section	.text._Z25selective_scan_fwd_kernelI32Selective_Scan_fwd_kernel_traitsILi128ELi16ELi1ELb1ELb1ELb1ELb0EN3c108BFloat16ENS1_7complexIfEEEEv13SSMParamsBase,"ax",@progbits
	.align	128
        .global         _Z25selective_scan_fwd_kernelI32Selective_Scan_fwd_kernel_traitsILi128ELi16ELi1ELb1ELb1ELb1ELb0EN3c108BFloat16ENS1_7complexIfEEEEv13SSMParamsBase
        .type           _Z25selective_scan_fwd_kernelI32Selective_Scan_fwd_kernel_traitsILi128ELi16ELi1ELb1ELb1ELb1ELb0EN3c108BFloat16ENS1_7complexIfEEEEv13SSMParamsBase,@function
        .size           _Z25selective_scan_fwd_kernelI32Selective_Scan_fwd_kernel_traitsILi128ELi16ELi1ELb1ELb1ELb1ELb0EN3c108BFloat16ENS1_7complexIfEEEEv13SSMParamsBase,(.L_x_5012 - _Z25selective_scan_fwd_kernelI32Selective_Scan_fwd_kernel_traitsILi128ELi16ELi1ELb1ELb1ELb1ELb0EN3c108BFloat16ENS1_7complexIfEEEEv13SSMParamsBase)
        .other          _Z25selective_scan_fwd_kernelI32Selective_Scan_fwd_kernel_traitsILi128ELi16ELi1ELb1ELb1ELb1ELb0EN3c108BFloat16ENS1_7complexIfEEEEv13SSMParamsBase,@"STO_CUDA_ENTRY STV_DEFAULT"
_Z25selective_scan_fwd_kernelI32Selective_Scan_fwd_kernel_traitsILi128ELi16ELi1ELb1ELb1ELb1ELb0EN3c108BFloat16ENS1_7complexIfEEEEv13SSMParamsBase:
.text._Z25selective_scan_fwd_kernelI32Selective_Scan_fwd_kernel_traitsILi128ELi16ELi1ELb1ELb1ELb1ELb0EN3c108BFloat16ENS1_7complexIfEEEEv13SSMParamsBase:
        /* <DEDUP_REMOVED lines=10> */
[----:B------:R-:W1:Y:S03]  /*00a0*/  LDCU UR34, c[0x0][0x394] ;  /* 0x00007280ff2277ac */ /* 0x000e660008000800 */
[----:B------:R-:W-:Y:S01]  /*00b0*/  UISETP.NE.AND.EX UP1, UPT, UR5, URZ, UPT, UP1 ;  /* 0x000000ff0500728c */ /* 0x000fe2000bf25310 */
[----:B---3--:R-:W-:Y:S01]  /*00c0*/  MOV R0, UR26 ;  /* 0x0000001a00007c02 */ /* 0x008fe20008000f00 */
[----:B------:R-:W3:Y:S04]  /*00d0*/  LDCU.64 UR30, c[0x0][0x3e8] ;  /* 0x00007d00ff1e77ac */ /* 0x000ee80008000a00 */
[----:B------:R-:W-:Y:S01]  /*00e0*/  PLOP3.LUT P1, PT, PT, PT, UP1, 0x80, 0x8 ;  /* 0x000000000008781c */ /* 0x000fe20003f2f018 */
[----:B----4-:R-:W-:Y:S01]  /*00f0*/  UISETP.NE.U32.AND UP0, UPT, UR10, URZ, UPT ;  /* 0x000000ff0a00728c */ /* 0x010fe2000bf05070 */
[----:B------:R-:W4:Y:S03]  /*0100*/  LDCU.64 UR32, c[0x0][0x3c8] ;  /* 0x00007900ff2077ac */ /* 0x000f260008000a00 */
[----:B--2---:R-:W-:Y:S01]  /*0110*/  @UP1 ULEA UR4, UP3, UR12, UR4, 0x2 ;  /* 0x000000040c041291 */ /* 0x004fe2000f8610ff */
[----:B------:R-:W-:Y:S01]  /*0120*/  IABS R0, R0 ;  /* 0x0000000000007213 */ /* 0x000fe20000000000 */
[----:B------:R-:W-:-:S02]  /*0130*/  UISETP.NE.AND.EX UP0, UPT, UR11, URZ, UPT, UP0 ;  /* 0x000000ff0b00728c */ /* 0x000fc4000bf05300 */
[----:B------:R-:W-:Y:S02]  /*0140*/  @UP1 ULEA.HI.X UR5, UR12, UR5, URZ, 0x2, UP3 ;  /* 0x000000050c051291 */ /* 0x000fe400098f14ff */
[----:B------:R-:W-:Y:S02]  /*0150*/  MOV R4, UR4 ;  /* 0x0000000400047c02 */ /* 0x000fe40008000f00 */
[----:B------:R-:W-:Y:S02]  /*0160*/  R2UR UR22, R0 ;  /* 0x00000000001672ca */ /* 0x000fe400000e0000 */
[----:B------:R-:W-:Y:S02]  /*0170*/  MOV R5, UR5 ;  /* 0x0000000500057c02 */ /* 0x000fe40008000f00 */
[----:B------:R-:W-:Y:S01]  /*0180*/  PLOP3.LUT P0, PT, PT, PT, UP0, 0x80, 0x8 ;  /* 0x000000000008781c */ /* 0x000fe20003f0f008 */
[----:B------:R-:W-:Y:S02]  /*0190*/  @UP0 ULEA UR10, UP2, UR12, UR10, 0x2 ;  /* 0x0000000a0c0a0291 */ /* 0x000fe4000f8410ff */
[----:B0-----:R-:W5:Y:S02]  /*01a0*/  @P1 LDG.E R4, desc[UR24][R4.64] ;  /* 0x0000001804041981 */ /* 0x001f64000c1e1900 */
[----:B------:R-:W-:-:S02]  /*01b0*/  @UP0 ULEA.HI.X UR11, UR12, UR11, URZ, 0x2, UP2 ;  /* 0x0000000b0c0b0291 */ /* 0x000fc400090f14ff */
[----:B------:R-:W-:Y:S02]  /*01c0*/  MOV R2, UR10 ;  /* 0x0000000a00027c02 */ /* 0x000fe40008000f00 */
[----:B------:R-:W0:Y:S02]  /*01d0*/  I2F.RP R0, UR22 ;  /* 0x0000001600007d06 */ /* 0x000e240008209400 */
[----:B------:R-:W-:-:S05]  /*01e0*/  MOV R3, UR11 ;  /* 0x0000000b00037c02 */ /* 0x000fca0008000f00 */
[----:B------:R2:W5:Y:S01]  /*01f0*/  @P0 LDG.E R2, desc[UR24][R2.64] ;  /* 0x0000001802020981 */ /* 0x000562000c1e1900 */
[----:B0-----:R-:W0:Y:S02]  /*0200*/  MUFU.RCP R0, R0 ;  /* 0x0000000000007308 */ /* 0x001e240000001000 */
[----:B0-----:R-:W-:-:S06]  /*0210*/  IADD3 R6, PT, PT, R0, 0xffffffe, RZ ;  /* 0x0ffffffe00067810 */ /* 0x001fcc0007ffe0ff */
[----:B------:R-:W0:Y:S01]  /*0220*/  F2I.FTZ.U32.TRUNC.NTZ R6, R6 ;  /* 0x0000000600067305 */ /* 0x000e22000021f000 */
[----:B--2---:R-:W-:Y:S02]  /*0230*/  IABS R3, R7 ;  /* 0x0000000700037213 */ /* 0x004fe40000000000 */
[----:B0-----:R-:W-:Y:S02]  /*0240*/  R2UR UR5, R6 ;  /* 0x00000000060572ca */ /* 0x001fe400000e0000 */
[----:B------:R-:W-:Y:S01]  /*0250*/  R2UR UR13, R3 ;  /* 0x00000000030d72ca */ /* 0x000fe200000e0000 */
[----:B------:R-:W-:-:S10]  /*0260*/  UMOV UR4, URZ ;  /* 0x000000ff00047c82 */ /* 0x000fd40008000000 */
[----:B------:R-:W-:-:S04]  /*0270*/  UIADD3 UR6, UPT, UPT, URZ, -UR5, URZ ;  /* 0x80000005ff067290 */ /* 0x000fc8000fffe0ff */
[----:B------:R-:W-:Y:S01]  /*0280*/  UIMAD UR6, UR6, UR22, URZ ;  /* 0x00000016060672a4 */ /* 0x000fe2000f8e02ff */
[----:B------:R-:W0:Y:S03]  /*0290*/  S2UR UR10, SR_CTAID.X ;  /* 0x00000000000a79c3 */ /* 0x000e260000002500 */
[----:B------:R-:W-:-:S04]  /*02a0*/  UIMAD.WIDE.U32 UR4, UR5, UR6, UR4 ;  /* 0x00000006050472a5 */ /* 0x000fc8000f8e0004 */
[----:B------:R-:W-:-:S07]  /*02b0*/  UIMAD.WIDE.U32 UR14, UR5, UR13, URZ ;  /* 0x0000000d050e72a5 */ /* 0x000fce000f8e00ff */
[----:B------:R-:W-:Y:S01]  /*02c0*/  UMOV UR11, UR15 ;  /* 0x0000000f000b7c82 */ /* 0x000fe20008000000 */
[----:B------:R-:W2:Y:S01]  /*02d0*/  LDCU.128 UR4, c[0x0][0x400] ;  /* 0x00008000ff0477ac */ /* 0x000ea20008000c00 */
[----:B------:R-:W-:-:S04]  /*02e0*/  UIADD3 UR20, UPT, UPT, -UR11, URZ, URZ ;  /* 0x000000ff0b147290 */ /* 0x000fc8000fffe1ff */
[----:B------:R-:W-:-:S04]  /*02f0*/  UIMAD UR13, UR22, UR20, UR13 ;  /* 0x00000014160d72a4 */ /* 0x000fc8000f8e020d */
[----:B------:R-:W-:Y:S02]  /*0300*/  UISETP.GT.U32.AND UP2, UPT, UR22, UR13, UPT ;  /* 0x0000000d1600728c */ /* 0x000fe4000bf44070 */
[----:B0-----:R-:W-:Y:S01]  /*0310*/  UIMAD.WIDE.U32 UR14, UR10, UR16, URZ ;  /* 0x000000100a0e72a5 */ /* 0x001fe2000f8e00ff */
[----:B------:R-:W0:Y:S03]  /*0320*/  LDCU.64 UR20, c[0x0][0x3d0] ;  /* 0x00007a00ff1477ac */ /* 0x000e260008000a00 */
[----:B------:R-:W-:-:S05]  /*0330*/  UIMAD UR15, UR10, UR17, UR15 ;  /* 0x000000110a0f72a4 */ /* 0x000fca000f8e020f */
[----:B------:R-:W-:Y:S02]  /*0340*/  @!UP2 UIADD3 UR13, UPT, UPT, UR13, -UR22, URZ ;  /* 0x800000160d0da290 */ /* 0x000fe4000fffe0ff */
[----:B------:R-:W-:Y:S02]  /*0350*/  UIMAD.WIDE.U32 UR16, UR12, UR18, UR14 ;  /* 0x000000120c1072a5 */ /* 0x000fe4000f8e000e */
[----:B--2---:R-:W-:Y:S02]  /*0360*/  UIMAD.WIDE.U32 UR14, UR10, UR4, URZ ;  /* 0x000000040a0e72a5 */ /* 0x004fe4000f8e00ff */
[----:B------:R-:W-:Y:S02]  /*0370*/  UISETP.GE.U32.AND UP1, UPT, UR13, UR22, UPT ;  /* 0x000000160d00728c */ /* 0x000fe4000bf26070 */
[----:B------:R-:W-:Y:S02]  /*0380*/  ULOP3.LUT UR4, UR12, UR26, URZ, 0x3c, !UPT ;  /* 0x0000001a0c047292 */ /* 0x000fe4000f8e3cff */
[----:B------:R-:W-:Y:S01]  /*0390*/  @!UP2 UIADD3 UR11, UPT, UPT, UR11, 0x1, URZ ;  /* 0x000000010b0ba890 */ /* 0x000fe2000fffe0ff */
[----:B------:R-:W2:Y:S01]  /*03a0*/  LDCU.64 UR22, c[0x0][0x3b0] ;  /* 0x00007600ff1677ac */ /* 0x000ea20008000a00 */
[----:B------:R-:W-:-:S02]  /*03b0*/  UISETP.GE.AND UP2, UPT, UR4, URZ, UPT ;  /* 0x000000ff0400728c */ /* 0x000fc4000bf46270 */
[----:B------:R-:W-:-:S03]  /*03c0*/  UISETP.NE.AND UP0, UPT, UR26, URZ, UPT ;  /* 0x000000ff1a00728c */ /* 0x000fc6000bf05270 */
[----:B------:R-:W-:Y:S02]  /*03d0*/  @UP1 UIADD3 UR11, UPT, UPT, UR11, 0x1, URZ ;  /* 0x000000010b0b1890 */ /* 0x000fe4000fffe0ff */
[----:B-1----:R-:W-:Y:S02]  /*03e0*/  UISETP.GE.AND UP1, UPT, UR34, 0x1, UPT ;  /* 0x000000012200788c */ /* 0x002fe4000bf26270 */
[----:B------:R-:W-:Y:S02]  /*03f0*/  UIMAD UR15, UR10, UR5, UR15 ;  /* 0x000000050a0f72a4 */ /* 0x000fe4000f8e020f */
[----:B------:R-:W-:Y:S02]  /*0400*/  UIMAD UR29, UR12, UR19, UR17 ;  /* 0x000000130c1d72a4 */ /* 0x000fe4000f8e0211 */
[----:B------:R-:W-:Y:S01]  /*0410*/  @!UP2 UIADD3 UR11, UPT, UPT, -UR11, URZ, URZ ;  /* 0x000000ff0b0ba290 */ /* 0x000fe2000fffe1ff */
[----:B------:R-:W-:Y:S01]  /*0420*/  PLOP3.LUT P2, PT, PT, PT, UP1, 0x80, 0x8 ;  /* 0x000000000008781c */ /* 0x000fe20003f4f018 */
[----:B------:R-:W-:-:S02]  /*0430*/  UIMAD.WIDE.U32 UR18, UR12, UR6, UR14 ;  /* 0x000000060c1272a5 */ /* 0x000fc4000f8e000e */
[----:B------:R-:W-:Y:S02]  /*0440*/  @!UP0 ULOP3.LUT UR11, URZ, UR26, URZ, 0x33, !UPT ;  /* 0x0000001aff0b8292 */ /* 0x000fe4000f8e33ff */
[----:B0-----:R-:W-:Y:S02]  /*0450*/  UIMAD.WIDE.U32 UR14, UR10, UR20, URZ ;  /* 0x000000140a0e72a5 */ /* 0x001fe4000f8e00ff */
[----:B------:R-:W-:Y:S02]  /*0460*/  USHF.R.S32.HI UR13, URZ, 0x1f, UR11 ;  /* 0x0000001fff0d7899 */ /* 0x000fe4000801140b */
[----:B------:R-:W-:Y:S02]  /*0470*/  UIMAD UR15, UR10, UR21, UR15 ;  /* 0x000000150a0f72a4 */ /* 0x000fe4000f8e020f */
[----:B--2---:R-:W-:Y:S02]  /*0480*/  UIMAD.WIDE.U32 UR20, UR10, UR22, URZ ;  /* 0x000000160a1472a5 */ /* 0x004fe4000f8e00ff */
[----:B---3--:R-:W-:-:S02]  /*0490*/  UIMAD UR28, UR13, UR30, URZ ;  /* 0x0000001e0d1c72a4 */ /* 0x008fc4000f8e02ff */
[----:B------:R-:W-:Y:S02]  /*04a0*/  UIMAD UR26, UR10, UR23, UR21 ;  /* 0x000000170a1a72a4 */ /* 0x000fe4000f8e0215 */
[----:B------:R-:W-:Y:S02]  /*04b0*/  UIMAD.WIDE.U32 UR22, UR11, UR30, UR14 ;  /* 0x0000001e0b1672a5 */ /* 0x000fe4000f8e000e */
[----:B------:R-:W-:Y:S02]  /*04c0*/  UIMAD UR27, UR12, UR7, UR19 ;  /* 0x000000070c1b72a4 */ /* 0x000fe4000f8e0213 */
[----:B------:R-:W-:Y:S01]  /*04d0*/  UIMAD UR30, UR11, UR31, UR28 ;  /* 0x0000001f0b1e72a4 */ /* 0x000fe2000f8e021c */
[----:B------:R-:W0:Y:S01]  /*04e0*/  LDCU.128 UR4, c[0x0][0x460] ;  /* 0x00008c00ff0477ac */ /* 0x000e220008000c00 */
[----:B------:R-:W1:Y:S02]  /*04f0*/  LDCU UR31, c[0x0][0x384] ;  /* 0x00007080ff1f77ac */ /* 0x000e640008000800 */
[----:B01--4-:R-:W-:Y:S08]  /*0500*/  @!P2 EXIT ;  /* 0x000000000000a94d */ /* 0x013ff00003800000 */
[----:B------:R-:W0:Y:S01]  /*0510*/  S2R R32, SR_TID.X ;  /* 0x0000000000207919 */ /* 0x000e220000002100 */
[----:B------:R-:W-:Y:S01]  /*0520*/  ULEA UR28, UP0, UR16, UR4, 0x1 ;  /* 0x00000004101c7291 */ /* 0x000fe2000f8008ff */
[----:B------:R-:W1:Y:S03]  /*0530*/  LDCU.64 UR14, c[0x0][0x448] ;  /* 0x00008900ff0e77ac */ /* 0x000e660008000a00 */
[----:B------:R-:W-:Y:S02]  /*0540*/  ULEA.HI.X UR29, UR16, UR5, UR29, 0x1, UP0 ;  /* 0x00000005101d7291 */ /* 0x000fe400080f0c1d */
[----:B------:R-:W-:Y:S01]  /*0550*/  ULEA UR16, UP0, UR22, UR8, 0x1 ;  /* 0x0000000816107291 */ /* 0x000fe2000f8008ff */
[----:B------:R-:W2:Y:S01]  /*0560*/  S2UR UR8, SR_CgaCtaId ;  /* 0x00000000000879c3 */ /* 0x000ea20000008800 */
[----:B------:R-:W3:Y:S01]  /*0570*/  LDCU UR35, c[0x0][0x38c] ;  /* 0x00007180ff2377ac */ /* 0x000ee20008000800 */
[----:B------:R-:W-:-:S02]  /*0580*/  ULEA UR21, UP1, UR18, UR6, 0x1 ;  /* 0x0000000612157291 */ /* 0x000fc4000f8208ff */
[----:B------:R-:W-:Y:S02]  /*0590*/  UIADD3 UR17, UPT, UPT, UR23, UR30, URZ ;  /* 0x0000001e17117290 */ /* 0x000fe4000fffe0ff */
[----:B------:R-:W-:Y:S01]  /*05a0*/  UIMAD UR13, UR13, UR32, URZ ;  /* 0x000000200d0d72a4 */ /* 0x000fe2000f8e02ff */
[----:B------:R-:W-:Y:S01]  /*05b0*/  UMOV UR4, URZ ;  /* 0x000000ff00047c82 */ /* 0x000fe20008000000 */
[----:B------:R-:W-:Y:S01]  /*05c0*/  UMOV UR5, URZ ;  /* 0x000000ff00057c82 */ /* 0x000fe20008000000 */
[----:B------:R-:W-:Y:S01]  /*05d0*/  ULEA.HI.X UR23, UR18, UR7, UR27, 0x1, UP1 ;  /* 0x0000000712177291 */ /* 0x000fe200088f0c1b */
[----:B-----5:R-:W-:Y:S01]  /*05e0*/  @P0 R2UR UR4, R2 ;  /* 0x00000000020402ca */ /* 0x020fe200000e0000 */
[----:B------:R-:W-:Y:S01]  /*05f0*/  UMOV UR6, UR20 ;  /* 0x0000001400067c82 */ /* 0x000fe20008000000 */
[----:B------:R-:W-:Y:S01]  /*0600*/  @P1 R2UR UR5, R4 ;  /* 0x00000000040512ca */ /* 0x000fe200000e0000 */
[----:B------:R-:W-:Y:S01]  /*0610*/  UMOV UR7, UR26 ;  /* 0x0000001a00077c82 */ /* 0x000fe20008000000 */
[----:B------:R-:W-:-:S02]  /*0620*/  UIMAD UR13, UR11, UR33, UR13 ;  /* 0x000000210b0d72a4 */ /* 0x000fc4000f8e020d */
[----:B------:R-:W-:Y:S01]  /*0630*/  UIMAD.WIDE.U32 UR6, UR11, UR32, UR6 ;  /* 0x000000200b0672a5 */ /* 0x000fe2000f8e0006 */
[C---:B0-----:R-:W-:Y:S01]  /*0640*/  SHF.L.U32 R0, R32.reuse, 0x1, RZ ;  /* 0x0000000120007819 */ /* 0x041fe200000006ff */
[----:B------:R-:W-:Y:S01]  /*0650*/  UIMAD UR10, UR10, UR31, UR12 ;  /* 0x0000001f0a0a72a4 */ /* 0x000fe2000f8e020c */
[----:B------:R-:W-:Y:S01]  /*0660*/  LOP3.LUT R32, R32, 0x1f, RZ, 0xc0, !PT ;  /* 0x0000001f20207812 */ /* 0x000fe200078ec0ff */
[----:B------:R-:W-:Y:S01]  /*0670*/  ULEA.HI.X UR17, UR22, UR9, UR17, 0x1, UP0 ;  /* 0x0000000916117291 */ /* 0x000fe200080f0c11 */
[----:B------:R-:W-:Y:S01]  /*0680*/  LOP3.LUT R7, R0, 0x7c0, RZ, 0xc0, !PT ;  /* 0x000007c000077812 */ /* 0x000fe200078ec0ff */
[----:B-1----:R-:W-:Y:S02]  /*0690*/  ULEA UR18, UP0, UR6, UR14, 0x1 ;  /* 0x0000000e06127291 */ /* 0x002fe4000f8008ff */
[----:B------:R-:W-:Y:S01]  /*06a0*/  UIADD3 UR19, UPT, UPT, UR7, UR13, URZ ;  /* 0x0000000d07137290 */ /* 0x000fe2000fffe0ff */
[----:B------:R-:W-:Y:S01]  /*06b0*/  LOP3.LUT R9, R7, R32, RZ, 0xfc, !PT ;  /* 0x0000002007097212 */ /* 0x000fe200078efcff */
[----:B------:R-:W-:Y:S01]  /*06c0*/  UIMAD UR10, UR10, UR34, URZ ;  /* 0x000000220a0a72a4 */ /* 0x000fe2000f8e02ff */
[----:B------:R-:W-:Y:S01]  /*06d0*/  UMOV UR7, 0x400 ;  /* 0x0000040000077882 */ /* 0x000fe20000000000 */
[----:B------:R-:W-:Y:S01]  /*06e0*/  ULEA.HI.X UR19, UR6, UR15, UR19, 0x1, UP0 ;  /* 0x0000000f06137291 */ /* 0x000fe200080f0c13 */
[----:B------:R-:W-:Y:S01]  /*06f0*/  UMOV UR20, UR21 ;  /* 0x0000001500147c82 */ /* 0x000fe20008000000 */
[----:B---3--:R-:W-:Y:S01]  /*0700*/  UIMAD UR10, UR10, UR35, URZ ;  /* 0x000000230a0a72a4 */ /* 0x008fe2000f8e02ff */
[----:B------:R-:W-:Y:S01]  /*0710*/  UMOV UR11, UR28 ;  /* 0x0000001c000b7c82 */ /* 0x000fe20008000000 */
[----:B------:R-:W-:Y:S01]  /*0720*/  UMOV UR6, URZ ;  /* 0x000000ff00067c82 */ /* 0x000fe20008000000 */
[----:B--2---:R-:W-:Y:S01]  /*0730*/  ULEA UR12, UR8, UR7, 0x18 ;  /* 0x00000007080c7291 */ /* 0x004fe2000f8ec0ff */
[----:B------:R-:W-:Y:S01]  /*0740*/  UMOV UR22, UR29 ;  /* 0x0000001d00167c82 */ /* 0x000fe20008000000 */
[----:B------:R-:W-:-:S10]  /*0750*/  UMOV UR21, UR23 ;  /* 0x0000001700157c82 */ /* 0x000fd40008000000 */
.L_x_613:
[----:B------:R-:W-:Y:S01]  /*0760*/  BAR.SYNC.DEFER_BLOCKING 0x0 ;  /* 0x0000000000007b1d */ /* 0x000fe20000010000 */
[----:B0-----:R-:W-:Y:S02]  /*0770*/  MOV R2, UR11 ;  /* 0x0000000b00027c02 */ /* 0x001fe40008000f00 */
[----:B------:R-:W-:-:S03]  /*0780*/  MOV R3, UR22 ;  /* 0x0000001600037c02 */ /* 0x000fc60008000f00 */
[----:B------:R-:W-:-:S05]  /*0790*/  IMAD.WIDE.U32 R2, R9, 0x10, R2 ;  /* 0x0000001009027825 */ /* 0x000fca00078e0002 */
[----:B------:R-:W2:Y:S04]  /*07a0*/  LDG.E.128 R12, desc[UR24][R2.64] ;  /* 0x00000018020c7981 */ /* 0x000ea8000c1e1d00 */
[----:B------:R-:W3:Y:S01]  /*07b0*/  LDG.E.128 R24, desc[UR24][R2.64+0x200] ;  /* 0x0002001802187981 */ /* 0x000ee2000c1e1d00 */
[----:B------:R-:W-:Y:S02]  /*07c0*/  MOV R4, UR20 ;  /* 0x0000001400047c02 */ /* 0x000fe40008000f00 */
[----:B------:R-:W-:Y:S01]  /*07d0*/  MOV R5, UR21 ;  /* 0x0000001500057c02 */ /* 0x000fe20008000f00 */
[----:B------:R-:W0:Y:S02]  /*07e0*/  S2R R48, SR_LANEID ;  /* 0x0000000000307919 */ /* 0x000e240000000000 */
[----:B------:R-:W-:Y:S01]  /*07f0*/  IMAD.WIDE.U32 R4, R9, 0x10, R4 ;  /* 0x0000001009047825 */ /* 0x000fe200078e0004 */
[----:B0-----:R-:W-:-:S04]  /*0800*/  IADD3 R7, PT, PT, R7, R48, RZ ;  /* 0x0000003007077210 */ /* 0x001fc80007ffe0ff */
[----:B------:R-:W-:-:S04]  /*0810*/  LEA R46, R7, UR12, 0x4 ;  /* 0x0000000c072e7c11 */ /* 0x000fc8000f8e20ff */
[----:B------:R-:W-:Y:S01]  /*0820*/  LEA R69, R48, R46, 0x4 ;  /* 0x0000002e30457211 */ /* 0x000fe200078e20ff */
[----:B------:R-:W0:Y:S01]  /*0830*/  LDCU.U8 UR7, c[0x0][0x39e] ;  /* 0x000073c0ff0777ac */ /* 0x000e220008000000 */
[----:B------:R-:W-:Y:S04]  /*0840*/  STL [R1+0x4], R46 ;  /* 0x0000042e01007387 */ /* 0x000fe80000100800 */
        /* <DEDUP_REMOVED lines=8> */
[----:B------:R-:W-:Y:S03]  /*08d0*/  BSSY.RECONVERGENT B0, `(.L_x_574) ;  /* 0x000003c000007945 */ /* 0x000fe60003800200 */
        /* <DEDUP_REMOVED lines=8> */
[----:B------:R-:W-:Y:S01]  /*0960*/  FADD.FTZ R0, R0, UR5 ;  /* 0x0000000500007e21 */ /* 0x000fe20008010000 */
[----:B------:R-:W-:-:S02]  /*0970*/  SHF.L.U32 R3, R10, 0x10, RZ ;  /* 0x000000100a037819 */ /* 0x000fc400000006ff */
[----:B------:R-:W-:Y:S01]  /*0980*/  SHF.L.U32 R4, R11, 0x10, RZ ;  /* 0x000000100b047819 */ /* 0x000fe200000006ff */
[----:B------:R-:W-:Y:S01]  /*0990*/  FADD.FTZ R2, R2, UR5 ;  /* 0x0000000502027e21 */ /* 0x000fe20008010000 */
[----:B------:R-:W-:Y:S01]  /*09a0*/  FSETP.GTU.FTZ.AND P4, PT, R0, 20, PT ;  /* 0x41a000000000780b */ /* 0x000fe20003f9c000 */
[----:B------:R-:W-:Y:S01]  /*09b0*/  FADD.FTZ R3, R3, UR5 ;  /* 0x0000000503037e21 */ /* 0x000fe20008010000 */
[----:B--2---:R-:W-:Y:S01]  /*09c0*/  SHF.L.U32 R5, R12, 0x10, RZ ;  /* 0x000000100c057819 */ /* 0x004fe200000006ff */
[----:B------:R-:W-:Y:S01]  /*09d0*/  FADD.FTZ R4, R4, UR5 ;  /* 0x0000000504047e21 */ /* 0x000fe20008010000 */
[----:B0-----:R-:W-:Y:S02]  /*09e0*/  ISETP.EQ.OR P4, PT, RZ, UR7, P4 ;  /* 0x00000007ff007c0c */ /* 0x001fe4000a782670 */
[----:B------:R-:W-:Y:S01]  /*09f0*/  SHF.L.U32 R8, R8, 0x10, RZ ;  /* 0x0000001008087819 */ /* 0x000fe200000006ff */
[----:B------:R-:W-:Y:S01]  /*0a00*/  FADD.FTZ R5, R5, UR5 ;  /* 0x0000000505057e21 */ /* 0x000fe20008010000 */
[----:B------:R-:W-:-:S02]  /*0a10*/  SHF.L.U32 R7, R13, 0x10, RZ ;  /* 0x000000100d077819 */ /* 0x000fc400000006ff */
[----:B------:R-:W-:Y:S01]  /*0a20*/  FSETP.GTU.FTZ.AND P3, PT, R2, 20, PT ;  /* 0x41a000000200780b */ /* 0x000fe20003f7c000 */
[----:B------:R-:W-:Y:S01]  /*0a30*/  FADD.FTZ R6, R8, UR5 ;  /* 0x0000000508067e21 */ /* 0x000fe20008010000 */
[----:B------:R-:W-:Y:S01]  /*0a40*/  FSETP.GTU.FTZ.AND P0, PT, R3, 20, PT ;  /* 0x41a000000300780b */ /* 0x000fe20003f1c000 */
[----:B------:R-:W-:Y:S01]  /*0a50*/  FADD.FTZ R7, R7, UR5 ;  /* 0x0000000507077e21 */ /* 0x000fe20008010000 */
        /* <DEDUP_REMOVED lines=35> */
.L_x_575:
[----:B------:R-:W-:Y:S05]  /*0c90*/  BSYNC.RECONVERGENT B0 ;  /* 0x0000000000007941 */ /* 0x000fea0003800200 */
.L_x_574:
        /* <DEDUP_REMOVED lines=37> */
.L_x_577:
[----:B------:R-:W-:Y:S05]  /*0ef0*/  BSYNC.RECONVERGENT B0 ;  /* 0x0000000000007941 */ /* 0x000fea0003800200 */
.L_x_576:
[----:B------:R-:W-:Y:S01]  /*0f00*/  SHF.L.U32 R9, R14, 0x10, RZ ;  /* 0x000000100e097819 */ /* 0x000fe200000006ff */
[----:B------:R-:W-:Y:S01]  /*0f10*/  BSSY.RECONVERGENT B0, `(.L_x_578) ;  /* 0x0000023000007945 */ /* 0x000fe20003800200 */
[----:B------:R-:W-:Y:S02]  /*0f20*/  FSETP.GTU.FTZ.AND P6, PT, R8, 20, PT ;  /* 0x41a000000800780b */ /* 0x000fe40003fdc000 */
[----:B------:R-:W-:Y:S01]  /*0f30*/  PRMT R26, R10, 0x7632, R26 ;  /* 0x000076320a1a7816 */ /* 0x000fe2000000001a */
        /* <DEDUP_REMOVED lines=32> */
.L_x_579:
[----:B------:R-:W-:Y:S05]  /*1140*/  BSYNC.RECONVERGENT B0 ;  /* 0x0000000000007941 */ /* 0x000fea0003800200 */
.L_x_578:
        /* <DEDUP_REMOVED lines=37> */
.L_x_581:
[----:B------:R-:W-:Y:S05]  /*13a0*/  BSYNC.RECONVERGENT B0 ;  /* 0x0000000000007941 */ /* 0x000fea0003800200 */
.L_x_580:
[----:B------:R-:W-:Y:S01]  /*13b0*/  SHF.L.U32 R24, R15, 0x10, RZ ;  /* 0x000000100f187819 */ /* 0x000fe200000006ff */
[----:B------:R-:W-:Y:S01]  /*13c0*/  BSSY.RECONVERGENT B0, `(.L_x_582) ;  /* 0x0000023000007945 */ /* 0x000fe20003800200 */
[----:B------:R-:W-:Y:S02]  /*13d0*/  PRMT R27, R11, 0x7632, R27 ;  /* 0x000076320b1b7816 */ /* 0x000fe4000000001b */
[----:B------:R-:W-:Y:S01]  /*13e0*/  FSETP.GTU.FTZ.AND P3, PT, R10, 20, PT ;  /* 0x41a000000a00780b */ /* 0x000fe20003f7c000 */
[----:B------:R-:W-:Y:S01]  /*13f0*/  FADD.FTZ R11, R24, UR5 ;  /* 0x00000005180b7e21 */ /* 0x000fe20008010000 */
        /* <DEDUP_REMOVED lines=31> */
.L_x_583:
[----:B------:R-:W-:Y:S05]  /*15f0*/  BSYNC.RECONVERGENT B0 ;  /* 0x0000000000007941 */ /* 0x000fea0003800200 */
.L_x_582:
[----:B------:R-:W-:Y:S01]  /*1600*/  ISETP.EQ.OR P3, PT, RZ, UR7, P3 ;  /* 0x00000007ff007c0c */ /* 0x000fe20009f62670 */
[----:B------:R-:W-:Y:S01]  /*1610*/  BSSY.RECONVERGENT B0, `(.L_x_584) ;  /* 0x0000026000007945 */ /* 0x000fe20003800200 */
[----:B------:R-:W-:Y:S02]  /*1620*/  SHF.L.U32 R27, R27, 0x10, RZ ;  /* 0x000000101b1b7819 */ /* 0x000fe400000006ff */
[----:B------:R-:W-:Y:S02]  /*1630*/  PRMT R28, R12, 0x7632, R28 ;  /* 0x000076320c1c7816 */ /* 0x000fe4000000001c */
        /* <DEDUP_REMOVED lines=35> */
.L_x_585:
[----:B------:R-:W-:Y:S05]  /*1870*/  BSYNC.RECONVERGENT B0 ;  /* 0x0000000000007941 */ /* 0x000fea0003800200 */
.L_x_584:
[----:B------:R-:W-:Y:S01]  /*1880*/  SHF.L.U32 R28, R28, 0x10, RZ ;  /* 0x000000101c1c7819 */ /* 0x000fe200000006ff */
[----:B------:R-:W-:Y:S01]  /*1890*/  BSSY.RECONVERGENT B0, `(.L_x_586) ;  /* 0x0000027000007945 */ /* 0x000fe20003800200 */
[----:B------:R-:W-:Y:S02]  /*18a0*/  PRMT R25, R13, 0x7632, R25 ;  /* 0x000076320d197816 */ /* 0x000fe40000000019 */
[----:B------:R-:W-:Y:S01]  /*18b0*/  FSETP.GTU.FTZ.AND P3, PT, R12, 20, PT ;  /* 0x41a000000c00780b */ /* 0x000fe20003f7c000 */
[----:B------:R-:W-:Y:S01]  /*18c0*/  FADD.FTZ R13, R28, UR5 ;  /* 0x000000051c0d7e21 */ /* 0x000fe20008010000 */
[----:B------:R-:W-:Y:S02]  /*18d0*/  ISETP.EQ.OR P1, PT, RZ, UR7, P1 ;  /* 0x00000007ff007c0c */ /* 0x000fe40008f22670 */
[----:B------:R-:W-:Y:S02]  /*18e0*/  PRMT R35, R20, 0x7632, R35 ;  /* 0x0000763214237816 */ /* 0x000fe40000000023 */
[----:B------:R-:W-:-:S02]  /*18f0*/  SHF.L.U32 R141, R21, 0x10, RZ ;  /* 0x00000010158d7819 */ /* 0x000fc400000006ff */
        /* <DEDUP_REMOVED lines=32> */
.L_x_587:
[----:B------:R-:W-:Y:S05]  /*1b00*/  BSYNC.RECONVERGENT B0 ;  /* 0x0000000000007941 */ /* 0x000fea0003800200 */
.L_x_586:
[----:B------:R-:W-:Y:S01]  /*1b10*/  ISETP.EQ.OR P3, PT, RZ, UR7, P3 ;  /* 0x00000007ff007c0c */ /* 0x000fe20009f62670 */
[----:B------:R-:W-:Y:S01]  /*1b20*/  BSSY.RECONVERGENT B0, `(.L_x_588) ;  /* 0x0000028000007945 */ /* 0x000fe20003800200 */
[----:B------:R-:W-:Y:S02]  /*1b30*/  SHF.L.U32 R25, R25, 0x10, RZ ;  /* 0x0000001019197819 */ /* 0x000fe400000006ff */
[----:B------:R-:W-:Y:S02]  /*1b40*/  PRMT R24, R14, 0x7632, R24 ;  /* 0x000076320e187816 */ /* 0x000fe40000000018 */
[----:B------:R-:W-:Y:S01]  /*1b50*/  FSETP.GTU.FTZ.AND P2, PT, R13, 20, PT ;  /* 0x41a000000d00780b */ /* 0x000fe20003f5c000 */
[----:B------:R-:W-:Y:S01]  /*1b60*/  FADD.FTZ R14, R25, UR5 ;  /* 0x00000005190e7e21 */ /* 0x000fe20008010000 */
[----:B------:R-:W-:Y:S02]  /*1b70*/  ISETP.EQ.OR P4, PT, RZ, UR7, P4 ;  /* 0x00000007ff007c0c */ /* 0x000fe4000a782670 */
[----:B------:R-:W-:-:S02]  /*1b80*/  SHF.L.U32 R34, R22, 0x10, RZ ;  /* 0x0000001016227819 */ /* 0x000fc400000006ff */
        /* <DEDUP_REMOVED lines=33> */
.L_x_589:
[----:B------:R-:W-:Y:S05]  /*1da0*/  BSYNC.RECONVERGENT B0 ;  /* 0x0000000000007941 */ /* 0x000fea0003800200 */
.L_x_588:
[----:B------:R-:W-:Y:S01]  /*1db0*/  SHF.L.U32 R24, R24, 0x10, RZ ;  /* 0x0000001018187819 */ /* 0x000fe200000006ff */
[----:B------:R-:W-:Y:S01]  /*1dc0*/  BSSY.RECONVERGENT B0, `(.L_x_590) ;  /* 0x0000028000007945 */ /* 0x000fe20003800200 */
[----:B------:R-:W-:Y:S02]  /*1dd0*/  PRMT R25, R15, 0x7632, R25 ;  /* 0x000076320f197816 */ /* 0x000fe40000000019 */
[----:B------:R-:W-:Y:S01]  /*1de0*/  FSETP.GTU.FTZ.AND P3, PT, R14, 20, PT ;  /* 0x41a000000e00780b */ /* 0x000fe20003f7c000 */
[----:B------:R-:W-:Y:S01]  /*1df0*/  FADD.FTZ R15, R24, UR5 ;  /* 0x00000005180f7e21 */ /* 0x000fe20008010000 */
[----:B------:R-:W-:Y:S02]  /*1e00*/  ISETP.EQ.OR P5, PT, RZ, UR7, P5 ;  /* 0x00000007ff007c0c */ /* 0x000fe4000afa2670 */
[----:B------:R-:W-:Y:S02]  /*1e10*/  ISETP.EQ.OR P2, PT, RZ, UR7, P2 ;  /* 0x00000007ff007c0c */ /* 0x000fe40009742670 */
        /* <DEDUP_REMOVED lines=34> */
.L_x_591:
[----:B------:R-:W-:Y:S05]  /*2040*/  BSYNC.RECONVERGENT B0 ;  /* 0x0000000000007941 */ /* 0x000fea0003800200 */
.L_x_590:
[----:B------:R-:W-:Y:S01]  /*2050*/  SHF.L.U32 R25, R25, 0x10, RZ ;  /* 0x0000001019197819 */ /* 0x000fe200000006ff */
[----:B------:R-:W-:Y:S01]  /*2060*/  BSSY.RECONVERGENT B0, `(.L_x_592) ;  /* 0x0000026000007945 */ /* 0x000fe20003800200 */
[----:B------:R-:W-:Y:S02]  /*2070*/  FSETP.GTU.FTZ.AND P1, PT, R15, 20, PT ;  /* 0x41a000000f00780b */ /* 0x000fe40003f3c000 */
[----:B------:R-:W-:Y:S01]  /*2080*/  SHF.L.U32 R38, R17, 0x10, RZ ;  /* 0x0000001011267819 */ /* 0x000fe200000006ff */
[----:B------:R-:W-:Y:S01]  /*2090*/  FADD.FTZ R16, R25, UR5 ;  /* 0x0000000519107e21 */ /* 0x000fe20008010000 */
[----:B------:R-:W-:Y:S02]  /*20a0*/  PRMT R22, R17, 0x7632, R22 ;  /* 0x0000763211167816 */ /* 0x000fe40000000016 */
        /* <DEDUP_REMOVED lines=33> */
.L_x_593:
[----:B------:R-:W-:Y:S05]  /*22c0*/  BSYNC.RECONVERGENT B0 ;  /* 0x0000000000007941 */ /* 0x000fea0003800200 */
.L_x_592:
[----:B------:R-:W-:Y:S01]  /*22d0*/  FSETP.GTU.FTZ.AND P2, PT, R16, 20, PT ;  /* 0x41a000001000780b */ /* 0x000fe20003f5c000 */
[----:B------:R-:W-:Y:S01]  /*22e0*/  BSSY.RECONVERGENT B0, `(.L_x_594) ;  /* 0x000002a000007945 */ /* 0x000fe20003800200 */
[----:B------:R-:W-:Y:S02]  /*22f0*/  ISETP.EQ.OR P0, PT, RZ, UR7, P0 ;  /* 0x00000007ff007c0c */ /* 0x000fe40008702670 */
[----:B------:R-:W-:Y:S02]  /*2300*/  ISETP.EQ.OR P3, PT, RZ, UR7, P3 ;  /* 0x00000007ff007c0c */ /* 0x000fe40009f62670 */
[----:B------:R-:W-:Y:S02]  /*2310*/  ISETP.EQ.OR P1, PT, RZ, UR7, P1 ;  /* 0x00000007ff007c0c */ /* 0x000fe40008f22670 */
[----:B------:R-:W-:Y:S02]  /*2320*/  ISETP.EQ.OR P2, PT, RZ, UR7, P2 ;  /* 0x00000007ff007c0c */ /* 0x000fe40009742670 */
[----:B------:R-:W-:-:S02]  /*2330*/  SHF.L.U32 R42, R19, 0x10, RZ ;  /* 0x00000010132a7819 */ /* 0x000fc400000006ff */
        /* <DEDUP_REMOVED lines=36> */
.L_x_595:
[----:B------:R-:W-:Y:S05]  /*2580*/  BSYNC.RECONVERGENT B0 ;  /* 0x0000000000007941 */ /* 0x000fea0003800200 */
.L_x_594:
        /* <DEDUP_REMOVED lines=32> */
.L_x_597:
[----:B------:R-:W-:Y:S05]  /*2790*/  BSYNC.RECONVERGENT B0 ;  /* 0x0000000000007941 */ /* 0x000fea0003800200 */
.L_x_596:
        /* <DEDUP_REMOVED lines=32> */
.L_x_599:
[----:B------:R-:W-:Y:S05]  /*29a0*/  BSYNC.RECONVERGENT B0 ;  /* 0x0000000000007941 */ /* 0x000fea0003800200 */
.L_x_598:
        /* <DEDUP_REMOVED lines=32> */
.L_x_601:
[----:B------:R-:W-:Y:S05]  /*2bb0*/  BSYNC.RECONVERGENT B0 ;  /* 0x0000000000007941 */ /* 0x000fea0003800200 */
.L_x_600:
        /* <DEDUP_REMOVED lines=32> */
.L_x_603:
[----:B------:R-:W-:Y:S05]  /*2dc0*/  BSYNC.RECONVERGENT B0 ;  /* 0x0000000000007941 */ /* 0x000fea0003800200 */
.L_x_602:
        /* <DEDUP_REMOVED lines=32> */
.L_x_605:
[----:B------:R-:W-:Y:S05]  /*2fd0*/  BSYNC.RECONVERGENT B0 ;  /* 0x0000000000007941 */ /* 0x000fea0003800200 */
.L_x_604:
        /* <DEDUP_REMOVED lines=24> */
[----:B------:R-:W0:Y:S01]  /*3160*/  S2R R47, SR_TID.X ;  /* 0x00000000002f7919 */ /* 0x000e220000002100 */
[----:B------:R-:W-:Y:S01]  /*3170*/  ISETP.NE.AND P0, PT, RZ, UR6, PT ;  /* 0x00000006ff007c0c */ /* 0x000fe2000bf05270 */
[----:B------:R-:W1:Y:S01]  /*3180*/  S2UR UR7, SR_CTAID.Y ;  /* 0x00000000000779c3 */ /* 0x000e620000002600 */
[----:B------:R-:W1:Y:S01]  /*3190*/  LDCU.64 UR14, c[0x0][0x3a0] ;  /* 0x00007400ff0e77ac */ /* 0x000e620008000a00 */
[----:B------:R-:W-:Y:S01]  /*31a0*/  FMUL.FTZ R147, R36, R5 ;  /* 0x0000000524937220 */ /* 0x000fe20000410000 */
[----:B------:R-:W-:Y:S01]  /*31b0*/  ISETP.EQ.AND P0, PT, R32, RZ, P0 ;  /* 0x000000ff2000720c */ /* 0x000fe20000702270 */
[----:B------:R-:W-:Y:S01]  /*31c0*/  FMUL.FTZ R32, R45, R16 ;  /* 0x000000102d207220 */ /* 0x000fe20000410000 */
[----:B------:R-:W-:Y:S01]  /*31d0*/  FMUL.FTZ R165, R42, R11 ;  /* 0x0000000b2aa57220 */ /* 0x000fe20000410000 */
[----:B------:R-:W-:Y:S01]  /*31e0*/  FMUL.FTZ R164, R164, R15 ;  /* 0x0000000fa4a47220 */ /* 0x000fe20000410000 */
[----:B------:R-:W-:Y:S01]  /*31f0*/  FMUL.FTZ R163, R40, R9 ;  /* 0x0000000928a37220 */ /* 0x000fe20000410000 */
[----:B------:R-:W-:Y:S01]  /*3200*/  FMUL.FTZ R162, R43, R14 ;  /* 0x0000000e2ba27220 */ /* 0x000fe20000410000 */
[----:B------:R0:W-:Y:S01]  /*3210*/  STL [R1], R32 ;  /* 0x0000002001007387 */ /* 0x0001e20000100800 */
        /* <DEDUP_REMOVED lines=12> */
[----:B------:R-:W1:Y:S01]  /*32e0*/  LDCU.64 UR26, c[0x0][0x3c0] ;  /* 0x00007800ff1a77ac */ /* 0x000e620008000a00 */
[----:B0-----:R-:W-:-:S02]  /*32f0*/  SHF.L.U32 R32, R47, 0x2, RZ ;  /* 0x000000022f207819 */ /* 0x001fc400000006ff */
[----:B------:R-:W-:Y:S01]  /*3300*/  UIMAD UR15, UR7, UR15, UR9 ;  /* 0x0000000f070f72a4 */ /* 0x000fe2000f8e0209 */
[C---:B------:R-:W-:Y:S01]  /*3310*/  LOP3.LUT R44, R47.reuse, 0x3e0, RZ, 0xc0, !PT ;  /* 0x000003e02f2c7812 */ /* 0x040fe200078ec0ff */
[----:B------:R-:W0:Y:S01]  /*3320*/  LDCU.64 UR28, c[0x0][0x440] ;  /* 0x00008800ff1c77ac */ /* 0x000e220008000a00 */
[----:B------:R-:W-:Y:S02]  /*3330*/  LOP3.LUT R32, R32, 0xf80, RZ, 0xc0, !PT ;  /* 0x00000f8020207812 */ /* 0x000fe400078ec0ff */
[----:B------:R-:W-:Y:S01]  /*3340*/  IADD3 R44, PT, PT, R44, R48, RZ ;  /* 0x000000302c2c7210 */ /* 0x000fe20007ffe0ff */
[----:B------:R-:W3:Y:S01]  /*3350*/  LDCU.64 UR30, c[0x0][0x3a8] ;  /* 0x00007500ff1e77ac */ /* 0x000ee20008000a00 */
[----:B------:R-:W-:Y:S02]  /*3360*/  LOP3.LUT R36, R32, 0x1f, R47, 0xf8, !PT ;  /* 0x0000001f20247812 */ /* 0x000fe400078ef82f */
[----:B------:R-:W-:Y:S01]  /*3370*/  SHF.L.U32 R32, R47, 0x5, RZ ;  /* 0x000000052f207819 */ /* 0x000fe200000006ff */
[----:B------:R-:W4:Y:S01]  /*3380*/  LDCU.64 UR32, c[0x0][0x3e0] ;  /* 0x00007c00ff2077ac */ /* 0x000f220008000a00 */
[----:B------:R-:W-:-:S02]  /*3390*/  LEA R69, R44, R69, 0x5 ;  /* 0x000000452c457211 */ /* 0x000fc400078e28ff */
[----:B------:R-:W-:Y:S01]  /*33a0*/  LOP3.LUT R32, R32, 0x7c00, RZ, 0xc0, !PT ;  /* 0x00007c0020207812 */ /* 0x000fe200078ec0ff */
[----:B------:R-:W0:Y:S03]  /*33b0*/  LDCU.64 UR34, c[0x0][0x480] ;  /* 0x00009000ff2277ac */ /* 0x000e260008000a00 */
[----:B------:R-:W-:Y:S01]  /*33c0*/  IADD3 R71, PT, PT, R46, R32, RZ ;  /* 0x000000202e477210 */ /* 0x000fe20007ffe0ff */
[----:B-12---:R-:W-:-:S06]  /*33d0*/  UMOV UR7, URZ ;  /* 0x000000ff00077c82 */ /* 0x006fcc0008000000 */
.L_x_612:
[----:B------:R-:W-:Y:S01]  /*33e0*/  UMOV UR12, UR8 ;  /* 0x00000008000c7c82 */ /* 0x000fe20008000000 */
[----:B------:R-:W-:Y:S02]  /*33f0*/  UMOV UR13, UR15 ;  /* 0x0000000f000d7c82 */ /* 0x000fe40008000000 */
[----:B---3--:R-:W-:-:S04]  /*3400*/  UIMAD.WIDE.U32 UR12, UR7, UR30, UR12 ;  /* 0x0000001e070c72a5 */ /* 0x008fc8000f8e000c */
[----:B------:R-:W-:Y:S02]  /*3410*/  UIMAD UR13, UR7, UR31, UR13 ;  /* 0x0000001f070d72a4 */ /* 0x000fe4000f8e020d */
[----:B0-----:R-:W-:-:S04]  /*3420*/  ULEA UR14, UP0, UR12, UR28, 0x3 ;  /* 0x0000001c0c0e7291 */ /* 0x001fc8000f8018ff */
[----:B------:R-:W-:Y:S02]  /*3430*/  ULEA.HI.X UR12, UR12, UR29, UR13, 0x3, UP0 ;  /* 0x0000001d0c0c7291 */ /* 0x000fe400080f1c0d */
[----:B------:R-:W-:-:S04]  /*3440*/  MOV R48, UR14 ;  /* 0x0000000e00307c02 */ /* 0x000fc80008000f00 */
[----:B------:R-:W-:-:S06]  /*3450*/  MOV R49, UR12 ;  /* 0x0000000c00317c02 */ /* 0x000fcc0008000f00 */
[----:B------:R-:W2:Y:S01]  /*3460*/  LDG.E.64 R48, desc[UR24][R48.64] ;  /* 0x0000001830307981 */ /* 0x000ea2000c1e1b00 */
[----:B------:R-:W-:Y:S01]  /*3470*/  UIMAD.WIDE.U32 UR12, UR7, UR26, URZ ;  /* 0x0000001a070c72a5 */ /* 0x000fe2000f8e00ff */
[----:B------:R-:W0:Y:S03]  /*3480*/  S2R R60, SR_TID.X ;  /* 0x00000000003c7919 */ /* 0x000e260000002100 */
[----:B------:R-:W-:Y:S02]  /*3490*/  UIMAD UR13, UR7, UR27, UR13 ;  /* 0x0000001b070d72a4 */ /* 0x000fe4000f8e020d */
[----:B------:R-:W-:Y:S01]  /*34a0*/  ULEA UR14, UP0, UR12, UR18, 0x1 ;  /* 0x000000120c0e7291 */ /* 0x000fe2000f8008ff */
[----:B------:R-:W1:Y:S03]  /*34b0*/  S2R R62, SR_TID.X ;  /* 0x00000000003e7919 */ /* 0x000e660000002100 */
[----:B------:R-:W-:-:S02]  /*34c0*/  ULEA.HI.X UR12, UR12, UR19, UR13, 0x1, UP0 ;  /* 0x000000130c0c7291 */ /* 0x000fc400080f0c0d */
[----:B------:R-:W-:-:S04]  /*34d0*/  MOV R50, UR14 ;  /* 0x0000000e00327c02 */ /* 0x000fc80008000f00 */
[----:B------:R-:W-:Y:S02]  /*34e0*/  MOV R51, UR12 ;  /* 0x0000000c00337c02 */ /* 0x000fe40008000f00 */
[----:B0-----:R-:W-:-:S04]  /*34f0*/  SHF.L.U32 R60, R60, 0x2, RZ ;  /* 0x000000023c3c7819 */ /* 0x001fc800000006ff */
[----:B------:R-:W-:-:S04]  /*3500*/  LOP3.LUT R60, R60, 0xf80, RZ, 0xc0, !PT ;  /* 0x00000f803c3c7812 */ /* 0x000fc800078ec0ff */
[----:B-1----:R-:W-:-:S05]  /*3510*/  LOP3.LUT R60, R60, 0x1f, R62, 0xf8, !PT ;  /* 0x0000001f3c3c7812 */ /* 0x002fca00078ef83e */
[----:B------:R-:W-:-:S05]  /*3520*/  IMAD.WIDE.U32 R50, R60, 0x10, R50 ;  /* 0x000000103c327825 */ /* 0x000fca00078e0032 */
[----:B------:R-:W3:Y:S04]  /*3530*/  LDG.E.128 R32, desc[UR24][R50.64] ;  /* 0x0000001832207981 */ /* 0x000ee8000c1e1d00 */
[----:B------:R-:W5:Y:S04]  /*3540*/  LDG.E.128 R36, desc[UR24][R50.64+0x200] ;  /* 0x0002001832247981 */ /* 0x000f68000c1e1d00 */
[----:B------:R-:W5:Y:S04]  /*3550*/  LDG.E.128 R40, desc[UR24][R50.64+0x400] ;  /* 0x0004001832287981 */ /* 0x000f68000c1e1d00 */
[----:B------:R2:W5:Y:S01]  /*3560*/  LDG.E.128 R44, desc[UR24][R50.64+0x600] ;  /* 0x00060018322c7981 */ /* 0x000562000c1e1d00 */
[----:B----4-:R-:W-:-:S04]  /*3570*/  UIMAD.WIDE.U32 UR12, UR7, UR32, URZ ;  /* 0x00000020070c72a5 */ /* 0x010fc8000f8e00ff */
[----:B------:R-:W-:Y:S02]  /*3580*/  UIMAD UR13, UR7, UR33, UR13 ;  /* 0x00000021070d72a4 */ /* 0x000fe4000f8e020d */
[----:B------:R-:W-:-:S04]  /*3590*/  ULEA UR14, UP0, UR12, UR16, 0x1 ;  /* 0x000000100c0e7291 */ /* 0x000fc8000f8008ff */
[----:B------:R-:W-:Y:S01]  /*35a0*/  ULEA.HI.X UR12, UR12, UR17, UR13, 0x1, UP0 ;  /* 0x000000110c0c7291 */ /* 0x000fe200080f0c0d */
[C---:B--2---:R-:W-:Y:S01]  /*35b0*/  FMUL.FTZ R51, R49.reuse, R2 ;  /* 0x0000000231337220 */ /* 0x044fe20000410000 */
[----:B------:R-:W-:Y:S01]  /*35c0*/  FMUL.FTZ R53, R48, 1.4426950216293334961 ;  /* 0x3fb8aa3b30357820 */ /* 0x000fe20000410000 */
[----:B------:R-:W-:Y:S02]  /*35d0*/  FMUL.FTZ R52, R49, R0 ;  /* 0x0000000031347220 */ /* 0x000fe40000410000 */
[----:B------:R-:W-:Y:S01]  /*35e0*/  FMUL.RZ R55, R51, 0.15915493667125701904 ;  /* 0x3e22f98333377820 */ /* 0x000fe2000040c000 */
[C---:B------:R-:W-:Y:S01]  /*35f0*/  FMUL.FTZ R51, R53.reuse, R2 ;  /* 0x0000000235337220 */ /* 0x040fe20000410000 */
[----:B------:R-:W-:Y:S01]  /*3600*/  FMUL.FTZ R48, R53, R0 ;  /* 0x0000000035307220 */ /* 0x000fe20000410000 */
[----:B------:R-:W-:Y:S01]  /*3610*/  FMUL.RZ R54, R52, 0.15915493667125701904 ;  /* 0x3e22f98334367820 */ /* 0x000fe2000040c000 */
[----:B------:R-:W-:Y:S01]  /*3620*/  MUFU.COS R93, R55 ;  /* 0x00000037005d7308 */ /* 0x000fe20000000000 */
[-C--:B------:R-:W-:Y:S01]  /*3630*/  FMUL.FTZ R52, R49, R6.reuse ;  /* 0x0000000631347220 */ /* 0x080fe20000410000 */
[C---:B------:R-:W-:Y:S01]  /*3640*/  FMUL.FTZ R50, R53.reuse, R6 ;  /* 0x0000000635327220 */ /* 0x040fe20000410000 */
[----:B------:R-:W-:-:S02]  /*3650*/  FMUL.FTZ R112, R53, R11 ;  /* 0x0000000b35707220 */ /* 0x000fc40000410000 */
[----:B------:R-:W-:-:S03]  /*3660*/  FMUL.RZ R52, R52, 0.15915493667125701904 ;  /* 0x3e22f98334347820 */ /* 0x000fc6000040c000 */
[----:B------:R0:W1:Y:S08]  /*3670*/  MUFU.EX2 R92, R51 ;  /* 0x00000033005c7308 */ /* 0x0000700000000800 */
[----:B------:R2:W4:Y:S01]  /*3680*/  MUFU.SIN R61, R55 ;  /* 0x00000037003d7308 */ /* 0x0005220000000400 */
[----:B0-----:R-:W-:-:S07]  /*3690*/  FMUL.FTZ R51, R49, R10 ;  /* 0x0000000a31337220 */ /* 0x001fce0000410000 */
[----:B------:R0:W-:Y:S01]  /*36a0*/  MUFU.EX2 R96, R48 ;  /* 0x0000003000607308 */ /* 0x0001e20000000800 */
[----:B-1----:R-:W-:Y:S01]  /*36b0*/  FMUL.FTZ R93, R92, R93 ;  /* 0x0000005d5c5d7220 */ /* 0x002fe20000410000 */
[----:B--2---:R-:W-:Y:S01]  /*36c0*/  FMUL.RZ R55, R51, 0.15915493667125701904 ;  /* 0x3e22f98333377820 */ /* 0x004fe2000040c000 */
[----:B------:R-:W-:-:S05]  /*36d0*/  FMUL.FTZ R51, R53, R10 ;  /* 0x0000000a35337220 */ /* 0x000fca0000410000 */
[----:B------:R1:W-:Y:S01]  /*36e0*/  MUFU.EX2 R94, R50 ;  /* 0x00000032005e7308 */ /* 0x0003e20000000800 */
[----:B----4-:R-:W-:Y:S01]  /*36f0*/  FMUL.FTZ R92, R92, R61 ;  /* 0x0000003d5c5c7220 */ /* 0x010fe20000410000 */
[C---:B0-----:R-:W-:Y:S01]  /*3700*/  FMUL.FTZ R48, R49.reuse, R8 ;  /* 0x0000000831307220 */ /* 0x041fe20000410000 */
[----:B------:R-:W2:Y:S05]  /*3710*/  LDL R61, [R1] ;  /* 0x00000000013d7983 */ /* 0x000eaa0000100800 */
[----:B------:R-:W-:Y:S01]  /*3720*/  MUFU.SIN R57, R54 ;  /* 0x0000003600397308 */ /* 0x000fe20000000400 */
[----:B-1----:R-:W-:Y:S01]  /*3730*/  FMUL.FTZ R50, R49, R3 ;  /* 0x0000000331327220 */ /* 0x002fe20000410000 */
[----:B---3--:R-:W-:Y:S06]  /*3740*/  STS.128 [R71], R32 ;  /* 0x0000002047007388 */ /* 0x008fec0000000c00 */
[----:B------:R0:W1:Y:S01]  /*3750*/  MUFU.COS R97, R54 ;  /* 0x0000003600617308 */ /* 0x0000620000000000 */
[----:B-----5:R3:W-:Y:S04]  /*3760*/  STS.128 [R71+0x200], R36 ;  /* 0x0002002447007388 */ /* 0x0207e80000000c00 */
[----:B------:R4:W-:Y:S03]  /*3770*/  STS.128 [R71+0x400], R40 ;  /* 0x0004002847007388 */ /* 0x0009e60000000c00 */
[----:B------:R-:W-:Y:S01]  /*3780*/  MUFU.SIN R59, R52 ;  /* 0x00000034003b7308 */ /* 0x000fe20000000400 */
[----:B0-----:R-:W-:Y:S01]  /*3790*/  FMUL.RZ R54, R48, 0.15915493667125701904 ;  /* 0x3e22f98330367820 */ /* 0x001fe2000040c000 */
[----:B------:R0:W-:Y:S01]  /*37a0*/  STS.128 [R71+0x600], R44 ;  /* 0x0006002c47007388 */ /* 0x0001e20000000c00 */
[----:B------:R-:W-:-:S03]  /*37b0*/  NOP ;  /* 0x0000000000007918 */ /* 0x000fc60000000000 */
[----:B------:R-:W5:Y:S01]  /*37c0*/  LDS.128 R32, [R69] ;  /* 0x0000000045207984 */ /* 0x000f620000000c00 */
[----:B------:R-:W-:Y:S01]  /*37d0*/  FMUL.FTZ R48, R53, R8 ;  /* 0x0000000835307220 */ /* 0x000fe20000410000 */
[----:B------:R0:W0:Y:S01]  /*37e0*/  MUFU.COS R95, R52 ;  /* 0x00000034005f7308 */ /* 0x0000220000000000 */
[----:B---3--:R-:W-:Y:S01]  /*37f0*/  FMUL.FTZ R37, R49, R11 ;  /* 0x0000000b31257220 */ /* 0x008fe20000410000 */
[C---:B-1----:R-:W-:Y:S01]  /*3800*/  FMUL.FTZ R97, R96.reuse, R97 ;  /* 0x0000006160617220 */ /* 0x042fe20000410000 */
[----:B----4-:R-:W-:Y:S01]  /*3810*/  FMUL.FTZ R40, R53, R15 ;  /* 0x0000000f35287220 */ /* 0x010fe20000410000 */
[----:B------:R-:W-:Y:S01]  /*3820*/  FMUL.FTZ R96, R96, R57 ;  /* 0x0000003960607220 */ /* 0x000fe20000410000 */
[----:B0-----:R-:W-:-:S03]  /*3830*/  FMUL.RZ R45, R37, 0.15915493667125701904 ;  /* 0x3e22f983252d7820 */ /* 0x001fc6000040c000 */
[----:B------:R0:W-:Y:S01]  /*3840*/  MUFU.EX2 R90, R48 ;  /* 0x00000030005a7308 */ /* 0x0001e20000000800 */
[----:B------:R-:W-:Y:S01]  /*3850*/  FMUL.RZ R52, R50, 0.15915493667125701904 ;  /* 0x3e22f98332347820 */ /* 0x000fe2000040c000 */
[----:B------:R-:W-:-:S06]  /*3860*/  FMUL.FTZ R50, R53, R3 ;  /* 0x0000000335327220 */ /* 0x000fcc0000410000 */
[----:B------:R1:W-:Y:S01]  /*3870*/  MUFU.EX2 R88, R50 ;  /* 0x0000003200587308 */ /* 0x0003e20000000800 */
[----:B0-----:R-:W-:Y:S01]  /*3880*/  FMUL.FTZ R48, R49, R4 ;  /* 0x0000000431307220 */ /* 0x001fe20000410000 */
[C---:B------:R-:W-:Y:S01]  /*3890*/  FMUL.FTZ R95, R94.reuse, R95 ;  /* 0x0000005f5e5f7220 */ /* 0x040fe20000410000 */
[----:B------:R-:W-:-:S05]  /*38a0*/  FMUL.FTZ R94, R94, R59 ;  /* 0x0000003b5e5e7220 */ /* 0x000fca0000410000 */
[----:B------:R-:W-:Y:S01]  /*38b0*/  MUFU.SIN R63, R54 ;  /* 0x00000036003f7308 */ /* 0x000fe20000000400 */
[----:B-1----:R-:W-:-:S07]  /*38c0*/  FMUL.FTZ R50, R49, R12 ;  /* 0x0000000c31327220 */ /* 0x002fce0000410000 */
[----:B------:R0:W1:Y:S01]  /*38d0*/  MUFU.COS R91, R54 ;  /* 0x00000036005b7308 */ /* 0x0000620000000000 */
[----:B-----5:R-:W-:-:S07]  /*38e0*/  PRMT R36, R32, 0x7632, R36 ;  /* 0x0000763220247816 */ /* 0x020fce0000000024 */
[----:B------:R-:W-:Y:S01]  /*38f0*/  MUFU.SIN R65, R52 ;  /* 0x0000003400417308 */ /* 0x000fe20000000400 */
[----:B0-----:R-:W-:Y:S01]  /*3900*/  FMUL.RZ R54, R48, 0.15915493667125701904 ;  /* 0x3e22f98330367820 */ /* 0x001fe2000040c000 */
[----:B------:R-:W-:Y:S01]  /*3910*/  FMUL.FTZ R48, R53, R4 ;  /* 0x0000000435307220 */ /* 0x000fe20000410000 */
[----:B------:R-:W-:Y:S02]  /*3920*/  SHF.L.U32 R41, R36, 0x10, RZ ;  /* 0x0000001024297819 */ /* 0x000fe400000006ff */
[----:B------:R-:W0:Y:S03]  /*3930*/  LDS.128 R36, [R69+0x10] ;  /* 0x0000100045247984 */ /* 0x000e260000000c00 */
[----:B------:R3:W4:Y:S01]  /*3940*/  MUFU.COS R89, R52 ;  /* 0x0000003400597308 */ /* 0x0007220000000000 */
[----:B------:R-:W-:Y:S01]  /*3950*/  FMUL.FTZ R100, R70, R41 ;  /* 0x0000002946647220 */ /* 0x000fe20000410000 */
[C---:B-1----:R-:W-:Y:S01]  /*3960*/  FMUL.FTZ R91, R90.reuse, R91 ;  /* 0x0000005b5a5b7220 */ /* 0x042fe20000410000 */
[----:B------:R-:W-:-:S05]  /*3970*/  FMUL.FTZ R90, R90, R63 ;  /* 0x0000003f5a5a7220 */ /* 0x000fca0000410000 */
[----:B------:R1:W-:Y:S01]  /*3980*/  MUFU.EX2 R84, R48 ;  /* 0x0000003000547308 */ /* 0x0003e20000000800 */
[----:B---3--:R-:W-:Y:S01]  /*3990*/  FMUL.RZ R52, R50, 0.15915493667125701904 ;  /* 0x3e22f98332347820 */ /* 0x008fe2000040c000 */
[----:B------:R-:W-:-:S06]  /*39a0*/  FMUL.FTZ R50, R53, R12 ;  /* 0x0000000c35327220 */ /* 0x000fcc0000410000 */
[----:B------:R-:W-:Y:S01]  /*39b0*/  MUFU.SIN R79, R52 ;  /* 0x00000034004f7308 */ /* 0x000fe20000000400 */
[----:B-1----:R-:W-:Y:S01]  /*39c0*/  FMUL.FTZ R48, R49, R13 ;  /* 0x0000000d31307220 */ /* 0x002fe20000410000 */
[C---:B----4-:R-:W-:Y:S01]  /*39d0*/  FMUL.FTZ R89, R88.reuse, R89 ;  /* 0x0000005958597220 */ /* 0x050fe20000410000 */
[----:B------:R-:W-:-:S05]  /*39e0*/  FMUL.FTZ R88, R88, R65 ;  /* 0x0000004158587220 */ /* 0x000fca0000410000 */
[----:B------:R1:W-:Y:S08]  /*39f0*/  MUFU.COS R83, R52 ;  /* 0x0000003400537308 */ /* 0x0003f00000000000 */
[----:B------:R-:W-:Y:S01]  /*3a00*/  MUFU.SIN R77, R54 ;  /* 0x00000036004d7308 */ /* 0x000fe20000000400 */
[----:B-1----:R-:W-:Y:S01]  /*3a10*/  FMUL.FTZ R52, R53, R13 ;  /* 0x0000000d35347220 */ /* 0x002fe20000410000 */
[----:B0-----:R-:W-:-:S02]  /*3a20*/  SHF.L.U32 R116, R36, 0x10, RZ ;  /* 0x0000001024747819 */ /* 0x001fc400000006ff */
[----:B------:R-:W-:-:S04]  /*3a30*/  SHF.L.U32 R119, R37, 0x10, RZ ;  /* 0x0000001025777819 */ /* 0x000fc800000006ff */
[----:B------:R0:W1:Y:S01]  /*3a40*/  MUFU.COS R85, R54 ;  /* 0x0000003600557308 */ /* 0x0000620000000000 */
[----:B------:R-:W-:Y:S01]  /*3a50*/  FMUL.FTZ R116, R143, R116 ;  /* 0x000000748f747220 */ /* 0x000fe20000410000 */
[----:B------:R-:W-:-:S06]  /*3a60*/  FMUL.FTZ R119, R144, R119 ;  /* 0x0000007790777220 */ /* 0x000fcc0000410000 */
[----:B------:R3:W-:Y:S01]  /*3a70*/  MUFU.EX2 R86, R51 ;  /* 0x0000003300567308 */ /* 0x0007e20000000800 */
[----:B0-----:R-:W-:Y:S01]  /*3a80*/  FMUL.RZ R54, R48, 0.15915493667125701904 ;  /* 0x3e22f98330367820 */ /* 0x001fe2000040c000 */
[----:B------:R-:W-:-:S04]  /*3a90*/  FMUL.FTZ R48, R49, R7 ;  /* 0x0000000731307220 */ /* 0x000fc80000410000 */
[----:B------:R-:W-:Y:S01]  /*3aa0*/  FMUL.RZ R56, R48, 0.15915493667125701904 ;  /* 0x3e22f98330387820 */ /* 0x000fe2000040c000 */
[C---:B------:R-:W-:Y:S01]  /*3ab0*/  FMUL.FTZ R48, R49.reuse, R14 ;  /* 0x0000000e31307220 */ /* 0x040fe20000410000 */
[----:B------:R-:W-:Y:S01]  /*3ac0*/  MUFU.SIN R67, R55 ;  /* 0x0000003700437308 */ /* 0x000fe20000000400 */
[----:B---3--:R-:W-:Y:S01]  /*3ad0*/  FMUL.FTZ R51, R49, R5 ;  /* 0x0000000531337220 */ /* 0x008fe20000410000 */
[C---:B-1----:R-:W-:Y:S01]  /*3ae0*/  FMUL.FTZ R85, R84.reuse, R85 ;  /* 0x0000005554557220 */ /* 0x042fe20000410000 */
[----:B------:R-:W-:-:S05]  /*3af0*/  FMUL.FTZ R84, R84, R77 ;  /* 0x0000004d54547220 */ /* 0x000fca0000410000 */
[----:B------:R0:W1:Y:S08]  /*3b00*/  MUFU.COS R87, R55 ;  /* 0x0000003700577308 */ /* 0x0000700000000000 */
[----:B------:R-:W-:Y:S01]  /*3b10*/  MUFU.SIN R101, R54 ;  /* 0x0000003600657308 */ /* 0x000fe20000000400 */
[----:B0-----:R-:W-:Y:S01]  /*3b20*/  FMUL.RZ R55, R51, 0.15915493667125701904 ;  /* 0x3e22f98333377820 */ /* 0x001fe2000040c000 */
[----:B------:R-:W-:-:S06]  /*3b30*/  FMUL.FTZ R51, R53, R5 ;  /* 0x0000000535337220 */ /* 0x000fcc0000410000 */
[----:B------:R-:W0:Y:S01]  /*3b40*/  MUFU.EX2 R52, R52 ;  /* 0x0000003400347308 */ /* 0x000e220000000800 */
[C---:B-1----:R-:W-:Y:S01]  /*3b50*/  FMUL.FTZ R87, R86.reuse, R87 ;  /* 0x0000005756577220 */ /* 0x042fe20000410000 */
[----:B------:R-:W-:-:S06]  /*3b60*/  FMUL.FTZ R86, R86, R67 ;  /* 0x0000004356567220 */ /* 0x000fcc0000410000 */
[----:B------:R-:W-:Y:S08]  /*3b70*/  MUFU.COS R81, R55 ;  /* 0x0000003700517308 */ /* 0x000ff00000000000 */
[----:B------:R1:W3:Y:S01]  /*3b80*/  MUFU.EX2 R80, R51 ;  /* 0x0000003300507308 */ /* 0x0002e20000000800 */
[----:B0-----:R-:W-:Y:S01]  /*3b90*/  FMUL.FTZ R78, R52, R101 ;  /* 0x00000065344e7220 */ /* 0x001fe20000410000 */
[----:B------:R-:W-:-:S02]  /*3ba0*/  SHF.L.U32 R101, R32, 0x10, RZ ;  /* 0x0000001020657819 */ /* 0x000fc400000006ff */
[----:B------:R-:W-:-:S03]  /*3bb0*/  PRMT R32, R33, 0x7632, R32 ;  /* 0x0000763221207816 */ /* 0x000fc60000000020 */
[----:B------:R-:W-:Y:S01]  /*3bc0*/  FMUL.FTZ R101, R70, R101 ;  /* 0x0000006546657220 */ /* 0x000fe20000410000 */
[----:B------:R0:W4:Y:S01]  /*3bd0*/  MUFU.SIN R99, R55 ;  /* 0x0000003700637308 */ /* 0x0001220000000400 */
[----:B-1----:R-:W-:Y:S02]  /*3be0*/  FMUL.FTZ R51, R53, R14 ;  /* 0x0000000e35337220 */ /* 0x002fe40000410000 */
[----:B------:R-:W-:-:S04]  /*3bf0*/  FMUL.FTZ R43, R101, R94 ;  /* 0x0000005e652b7220 */ /* 0x000fc80000410000 */
[----:B------:R-:W-:Y:S01]  /*3c00*/  FFMA.FTZ R43, R100, R95, R43 ;  /* 0x0000005f642b7223 */ /* 0x000fe2000001002b */
[----:B------:R1:W5:Y:S01]  /*3c10*/  MUFU.EX2 R82, R50 ;  /* 0x0000003200527308 */ /* 0x0003620000000800 */
[----:B---3--:R-:W-:Y:S01]  /*3c20*/  FMUL.FTZ R81, R80, R81 ;  /* 0x0000005150517220 */ /* 0x008fe20000410000 */
[----:B0-----:R-:W-:-:S06]  /*3c30*/  FMUL.RZ R55, R48, 0.15915493667125701904 ;  /* 0x3e22f98330377820 */ /* 0x001fcc000040c000 */
[----:B------:R-:W-:Y:S01]  /*3c40*/  MUFU.COS R107, R56 ;  /* 0x00000038006b7308 */ /* 0x000fe20000000000 */
[----:B-1----:R-:W-:Y:S01]  /*3c50*/  FMUL.FTZ R50, R53, R7 ;  /* 0x0000000735327220 */ /* 0x002fe20000410000 */
[----:B----4-:R-:W-:Y:S01]  /*3c60*/  FMUL.FTZ R80, R80, R99 ;  /* 0x0000006350507220 */ /* 0x010fe20000410000 */
[----:B------:R-:W-:Y:S02]  /*3c70*/  SHF.L.U32 R99, R33, 0x10, RZ ;  /* 0x0000001021637819 */ /* 0x000fe400000006ff */
[----:B------:R-:W-:Y:S01]  /*3c80*/  SHF.L.U32 R33, R32, 0x10, RZ ;  /* 0x0000001020217819 */ /* 0x000fe200000006ff */
[----:B------:R-:W-:Y:S02]  /*3c90*/  FMUL.FTZ R32, R100, R94 ;  /* 0x0000005e64207220 */ /* 0x000fe40000410000 */
[----:B------:R-:W0:Y:S01]  /*3ca0*/  MUFU.EX2 R76, R50 ;  /* 0x00000032004c7308 */ /* 0x000e220000000800 */
[C---:B------:R-:W-:Y:S01]  /*3cb0*/  FMUL.FTZ R99, R140.reuse, R99 ;  /* 0x000000638c637220 */ /* 0x040fe20000410000 */
[----:B------:R-:W-:Y:S01]  /*3cc0*/  FMUL.FTZ R98, R140, R33 ;  /* 0x000000218c627220 */ /* 0x000fe20000410000 */
[----:B------:R-:W-:Y:S01]  /*3cd0*/  FFMA.FTZ R32, R101, R95, -R32 ;  /* 0x0000005f65207223 */ /* 0x000fe20000010820 */
[C---:B-----5:R-:W-:Y:S01]  /*3ce0*/  FMUL.FTZ R83, R82.reuse, R83 ;  /* 0x0000005352537220 */ /* 0x060fe20000410000 */
[----:B------:R-:W-:Y:S01]  /*3cf0*/  FMUL.FTZ R82, R82, R79 ;  /* 0x0000004f52527220 */ /* 0x000fe20000410000 */
[----:B------:R-:W-:Y:S01]  /*3d00*/  FADD.FTZ R43, R98, R43 ;  /* 0x0000002b622b7221 */ /* 0x000fe20000010000 */
[--C-:B------:R-:W-:Y:S01]  /*3d10*/  FADD.FTZ R33, R99, R32.reuse ;  /* 0x0000002063217221 */ /* 0x100fe20000010000 */
[----:B------:R-:W1:Y:S01]  /*3d20*/  MUFU.SIN R105, R56 ;  /* 0x0000003800697308 */ /* 0x000e620000000400 */
[----:B------:R-:W-:Y:S01]  /*3d30*/  PRMT R32, R34, 0x7632, R32 ;  /* 0x0000763222207816 */ /* 0x000fe20000000020 */
[----:B------:R-:W-:Y:S01]  /*3d40*/  FMUL.FTZ R42, R92, R43 ;  /* 0x0000002b5c2a7220 */ /* 0x000fe20000410000 */
[----:B------:R-:W-:Y:S01]  /*3d50*/  SHF.L.U32 R34, R34, 0x10, RZ ;  /* 0x0000001022227819 */ /* 0x000fe200000006ff */
[-C--:B------:R-:W-:Y:S01]  /*3d60*/  FMUL.FTZ R44, R92, R33.reuse ;  /* 0x000000215c2c7220 */ /* 0x080fe20000410000 */
[----:B------:R-:W-:Y:S01]  /*3d70*/  SHF.L.U32 R32, R32, 0x10, RZ ;  /* 0x0000001020207819 */ /* 0x000fe200000006ff */
[----:B------:R-:W-:-:S02]  /*3d80*/  FFMA.FTZ R42, R93, R33, -R42 ;  /* 0x000000215d2a7223 */ /* 0x000fc4000001082a */
[----:B------:R3:W4:Y:S01]  /*3d90*/  MUFU.COS R103, R54 ;  /* 0x0000003600677308 */ /* 0x0007220000000000 */
[----:B0-----:R-:W-:Y:S01]  /*3da0*/  FMUL.FTZ R77, R76, R107 ;  /* 0x0000006b4c4d7220 */ /* 0x001fe20000410000 */
[----:B------:R-:W-:Y:S01]  /*3db0*/  FMUL.FTZ R104, R141, R32 ;  /* 0x000000208d687220 */ /* 0x000fe20000410000 */
[----:B------:R-:W-:Y:S01]  /*3dc0*/  PRMT R32, R35, 0x7632, R32 ;  /* 0x0000763223207816 */ /* 0x000fe20000000020 */
[----:B------:R-:W-:Y:S01]  /*3dd0*/  FFMA.FTZ R43, R93, R43, R44 ;  /* 0x0000002b5d2b7223 */ /* 0x000fe2000001002c */
[----:B------:R-:W-:Y:S02]  /*3de0*/  SHF.L.U32 R35, R35, 0x10, RZ ;  /* 0x0000001023237819 */ /* 0x000fe400000006ff */
[----:B------:R-:W-:Y:S01]  /*3df0*/  SHF.L.U32 R109, R32, 0x10, RZ ;  /* 0x00000010206d7819 */ /* 0x000fe200000006ff */
[----:B------:R-:W-:Y:S01]  /*3e00*/  FADD.FTZ R43, R104, R43 ;  /* 0x0000002b682b7221 */ /* 0x000fe20000010000 */
[----:B-1----:R-:W-:Y:S01]  /*3e10*/  FMUL.FTZ R76, R76, R105 ;  /* 0x000000694c4c7220 */ /* 0x002fe20000410000 */
[----:B------:R-:W-:Y:S01]  /*3e20*/  FMUL.FTZ R105, R141, R34 ;  /* 0x000000228d697220 */ /* 0x000fe20000410000 */
[----:B---3--:R-:W-:Y:S01]  /*3e30*/  FMUL.FTZ R54, R49, R9 ;  /* 0x0000000931367220 */ /* 0x008fe20000410000 */
[----:B------:R-:W-:Y:S01]  /*3e40*/  MUFU.SIN R102, R55 ;  /* 0x0000003700667308 */ /* 0x000fe20000000400 */
[----:B------:R-:W-:Y:S01]  /*3e50*/  FMUL.FTZ R33, R90, R43 ;  /* 0x0000002b5a217220 */ /* 0x000fe20000410000 */
[----:B------:R-:W-:Y:S01]  /*3e60*/  FADD.FTZ R42, R105, R42 ;  /* 0x0000002a692a7221 */ /* 0x000fe20000010000 */
[----:B------:R-:W-:Y:S01]  /*3e70*/  FMUL.RZ R58, R54, 0.15915493667125701904 ;  /* 0x3e22f983363a7820 */ /* 0x000fe2000040c000 */
[C---:B------:R-:W-:Y:S01]  /*3e80*/  FMUL.FTZ R54, R49.reuse, R15 ;  /* 0x0000000f31367220 */ /* 0x040fe20000410000 */
[----:B------:R-:W-:Y:S01]  /*3e90*/  FMUL.FTZ R49, R49, R16 ;  /* 0x0000001031317220 */ /* 0x000fe20000410000 */
[-C--:B------:R-:W-:Y:S01]  /*3ea0*/  FMUL.FTZ R32, R90, R42.reuse ;  /* 0x0000002a5a207220 */ /* 0x080fe20000410000 */
[C---:B------:R-:W-:Y:S01]  /*3eb0*/  FMUL.FTZ R109, R142.reuse, R109 ;  /* 0x0000006d8e6d7220 */ /* 0x040fe20000410000 */
[----:B------:R0:W-:Y:S01]  /*3ec0*/  MUFU.COS R48, R55 ;  /* 0x0000003700307308 */ /* 0x0001e20000000000 */
[----:B------:R-:W-:Y:S01]  /*3ed0*/  FMUL.RZ R49, R49, 0.15915493667125701904 ;  /* 0x3e22f98331317820 */ /* 0x000fe2000040c000 */
[C---:B------:R-:W-:Y:S01]  /*3ee0*/  FFMA.FTZ R32, R91.reuse, R43, R32 ;  /* 0x0000002b5b207223 */ /* 0x040fe20000010020 */
[----:B------:R-:W-:Y:S01]  /*3ef0*/  FMUL.FTZ R108, R142, R35 ;  /* 0x000000238e6c7220 */ /* 0x000fe20000410000 */
[----:B------:R-:W-:Y:S01]  /*3f00*/  FFMA.FTZ R33, R91, R42, -R33 ;  /* 0x0000002a5b217223 */ /* 0x000fe20000010821 */
[----:B------:R-:W-:Y:S01]  /*3f10*/  FMUL.RZ R54, R54, 0.15915493667125701904 ;  /* 0x3e22f98336367820 */ /* 0x000fe2000040c000 */
[--C-:B------:R-:W-:Y:S01]  /*3f20*/  FADD.FTZ R35, R109, R32.reuse ;  /* 0x000000206d237221 */ /* 0x100fe20000010000 */
[----:B------:R-:W-:Y:S01]  /*3f30*/  PRMT R32, R36, 0x7632, R32 ;  /* 0x0000763224207816 */ /* 0x000fe20000000020 */
[----:B------:R-:W-:Y:S01]  /*3f40*/  MUFU.EX2 R112, R112 ;  /* 0x0000007000707308 */ /* 0x000fe20000000800 */
[C---:B0-----:R-:W-:Y:S01]  /*3f50*/  FMUL.FTZ R55, R53.reuse, R9 ;  /* 0x0000000935377220 */ /* 0x041fe20000410000 */
[----:B------:R-:W-:Y:S01]  /*3f60*/  FMUL.FTZ R53, R53, R16 ;  /* 0x0000001035357220 */ /* 0x000fe20000410000 */
[----:B------:R-:W-:Y:S01]  /*3f70*/  FADD.FTZ R33, R108, R33 ;  /* 0x000000216c217221 */ /* 0x000fe20000010000 */
[----:B------:R-:W-:Y:S01]  /*3f80*/  FMUL.FTZ R42, R88, R35 ;  /* 0x00000023582a7220 */ /* 0x000fe20000410000 */
[----:B------:R-:W-:Y:S01]  /*3f90*/  SHF.L.U32 R32, R32, 0x10, RZ ;  /* 0x0000001020207819 */ /* 0x000fe200000006ff */
[----:B----4-:R-:W-:Y:S01]  /*3fa0*/  FMUL.FTZ R79, R52, R103 ;  /* 0x00000067344f7220 */ /* 0x010fe20000410000 */
[-C--:B------:R-:W-:Y:S01]  /*3fb0*/  FMUL.FTZ R36, R88, R33.reuse ;  /* 0x0000002158247220 */ /* 0x080fe20000410000 */
[----:B------:R-:W0:Y:S01]  /*3fc0*/  MUFU.COS R113, R45 ;  /* 0x0000002d00717308 */ /* 0x000e220000000000 */
[----:B------:R-:W-:Y:S01]  /*3fd0*/  FFMA.FTZ R43, R89, R33, -R42 ;  /* 0x00000021592b7223 */ /* 0x000fe2000001082a */
[----:B------:R-:W-:Y:S01]  /*3fe0*/  FMUL.FTZ R114, R143, R32 ;  /* 0x000000208f727220 */ /* 0x000fe20000410000 */
[----:B------:R-:W-:Y:S01]  /*3ff0*/  FFMA.FTZ R35, R89, R35, R36 ;  /* 0x0000002359237223 */ /* 0x000fe20000010024 */
[----:B------:R-:W-:Y:S01]  /*4000*/  PRMT R32, R37, 0x7632, R32 ;  /* 0x0000763225207816 */ /* 0x000fe20000000020 */
[----:B------:R-:W-:-:S02]  /*4010*/  FADD.FTZ R43, R116, R43 ;  /* 0x0000002b742b7221 */ /* 0x000fc40000010000 */
[----:B------:R-:W-:Y:S01]  /*4020*/  FADD.FTZ R35, R114, R35 ;  /* 0x0000002372237221 */ /* 0x000fe20000010000 */
[----:B------:R-:W-:Y:S01]  /*4030*/  MUFU.EX2 R53, R53 ;  /* 0x0000003500357308 */ /* 0x000fe20000000800 */
[----:B------:R-:W-:Y:S01]  /*4040*/  FMUL.FTZ R36, R86, R43 ;  /* 0x0000002b56247220 */ /* 0x000fe20000410000 */
[----:B------:R-:W-:Y:S01]  /*4050*/  SHF.L.U32 R33, R32, 0x10, RZ ;  /* 0x0000001020217819 */ /* 0x000fe200000006ff */
[----:B------:R-:W-:-:S04]  /*4060*/  FMUL.FTZ R32, R96, R94 ;  /* 0x0000005e60207220 */ /* 0x000fc80000410000 */
[----:B------:R-:W-:Y:S01]  /*4070*/  FMUL.FTZ R118, R144, R33 ;  /* 0x0000002190767220 */ /* 0x000fe20000410000 */
[----:B------:R-:W1:Y:S01]  /*4080*/  MUFU.SIN R41, R45 ;  /* 0x0000002d00297308 */ /* 0x000e620000000400 */
[----:B0-----:R-:W-:Y:S01]  /*4090*/  FMUL.FTZ R113, R112, R113 ;  /* 0x0000007170717220 */ /* 0x001fe20000410000 */
[----:B------:R-:W-:-:S06]  /*40a0*/  FFMA.FTZ R32, R97, R95, -R32 ;  /* 0x0000005f61207223 */ /* 0x000fcc0000010820 */
[----:B------:R-:W0:Y:S08]  /*40b0*/  MUFU.COS R34, R49 ;  /* 0x0000003100227308 */ /* 0x000e300000000000 */
[----:B------:R-:W-:Y:S01]  /*40c0*/  MUFU.SIN R115, R54 ;  /* 0x0000003600737308 */ /* 0x000fe20000000400 */
[----:B-1----:R-:W-:Y:S01]  /*40d0*/  FMUL.FTZ R112, R112, R41 ;  /* 0x0000002970707220 */ /* 0x002fe20000410000 */
[----:B------:R-:W-:-:S04]  /*40e0*/  FFMA.FTZ R41, R87, R35, R36 ;  /* 0x0000002357297223 */ /* 0x000fc80000010024 */
[----:B------:R-:W-:Y:S02]  /*40f0*/  FADD.FTZ R42, R118, R41 ;  /* 0x00000029762a7221 */ /* 0x000fe40000010000 */
[----:B------:R-:W-:Y:S01]  /*4100*/  MUFU.COS R117, R54 ;  /* 0x0000003600757308 */ /* 0x000fe20000000000 */
[----:B0-----:R-:W-:Y:S01]  /*4110*/  FMUL.FTZ R111, R53, R34 ;  /* 0x00000022356f7220 */ /* 0x001fe20000410000 */
[----:B------:R-:W-:Y:S01]  /*4120*/  FMUL.FTZ R34, R86, R35 ;  /* 0x0000002356227220 */ /* 0x000fe20000410000 */
[----:B------:R-:W-:Y:S01]  /*4130*/  FMUL.FTZ R35, R97, R94 ;  /* 0x0000005e61237220 */ /* 0x000fe20000410000 */
[----:B------:R-:W-:-:S03]  /*4140*/  FMUL.FTZ R44, R84, R42 ;  /* 0x0000002a542c7220 */ /* 0x000fc60000410000 */
[----:B------:R-:W-:Y:S01]  /*4150*/  FFMA.FTZ R36, R96, R95, R35 ;  /* 0x0000005f60247223 */ /* 0x000fe20000010023 */
[----:B------:R-:W0:Y:S08]  /*4160*/  MUFU.EX2 R40, R40 ;  /* 0x0000002800287308 */ /* 0x000e300000000800 */
[----:B------:R-:W1:Y:S08]  /*4170*/  MUFU.EX2 R51, R51 ;  /* 0x0000003300337308 */ /* 0x000e700000000800 */
[----:B------:R-:W3:Y:S01]  /*4180*/  MUFU.SIN R110, R49 ;  /* 0x00000031006e7308 */ /* 0x000ee20000000400 */
[C---:B0-----:R-:W-:Y:S01]  /*4190*/  FMUL.FTZ R117, R40.reuse, R117 ;  /* 0x0000007528757220 */ /* 0x041fe20000410000 */
[----:B------:R-:W-:Y:S01]  /*41a0*/  FMUL.FTZ R115, R40, R115 ;  /* 0x0000007328737220 */ /* 0x000fe20000410000 */
[----:B------:R-:W-:Y:S01]  /*41b0*/  FFMA.FTZ R40, R87, R43, -R34 ;  /* 0x0000002b57287223 */ /* 0x000fe20000010822 */
[----:B------:R-:W-:-:S03]  /*41c0*/  FMUL.FTZ R34, R92, R36 ;  /* 0x000000245c227220 */ /* 0x000fc60000410000 */
[----:B------:R-:W-:Y:S01]  /*41d0*/  FADD.FTZ R41, R119, R40 ;  /* 0x0000002877297221 */ /* 0x000fe20000010000 */
[CC--:B------:R-:W-:Y:S01]  /*41e0*/  FFMA.FTZ R37, R93.reuse, R32.reuse, -R34 ;  /* 0x000000205d257223 */ /* 0x0c0fe20000010822 */
[----:B------:R-:W-:Y:S01]  /*41f0*/  FMUL.FTZ R40, R92, R32 ;  /* 0x000000205c287220 */ /* 0x000fe20000410000 */
[----:B------:R-:W-:Y:S01]  /*4200*/  MUFU.COS R50, R58 ;  /* 0x0000003a00327308 */ /* 0x000fe20000000000 */
[----:B------:R-:W0:Y:S01]  /*4210*/  LDS.128 R32, [R69+0x20] ;  /* 0x0000200045207984 */ /* 0x000e220000000c00 */
[-C--:B------:R-:W-:Y:S01]  /*4220*/  FMUL.FTZ R43, R84, R41.reuse ;  /* 0x00000029542b7220 */ /* 0x080fe20000410000 */
[----:B------:R-:W-:Y:S01]  /*4230*/  FFMA.FTZ R40, R93, R36, R40 ;  /* 0x000000245d287223 */ /* 0x000fe20000010028 */
[C---:B------:R-:W-:Y:S01]  /*4240*/  PRMT R36, R38.reuse, 0x7632, R36 ;  /* 0x0000763226247816 */ /* 0x040fe20000000024 */
[C---:B------:R-:W-:Y:S01]  /*4250*/  FFMA.FTZ R46, R85.reuse, R41, -R44 ;  /* 0x00000029552e7223 */ /* 0x040fe2000001082c */
[----:B------:R-:W-:Y:S01]  /*4260*/  SHF.L.U32 R38, R38, 0x10, RZ ;  /* 0x0000001026267819 */ /* 0x000fe200000006ff */
[----:B------:R-:W-:Y:S01]  /*4270*/  FFMA.FTZ R43, R85, R42, R43 ;  /* 0x0000002a552b7223 */ /* 0x000fe2000001002b */
[----:B------:R-:W-:Y:S01]  /*4280*/  SHF.L.U32 R36, R36, 0x10, RZ ;  /* 0x0000001024247819 */ /* 0x000fe200000006ff */
[----:B------:R-:W4:Y:S01]  /*4290*/  MUFU.EX2 R55, R55 ;  /* 0x0000003700377308 */ /* 0x000f220000000800 */
[C---:B------:R-:W-:Y:S01]  /*42a0*/  FMUL.FTZ R42, R90.reuse, R40 ;  /* 0x000000285a2a7220 */ /* 0x040fe20000410000 */
[C---:B------:R-:W-:Y:S01]  /*42b0*/  FMUL.FTZ R121, R145.reuse, R38 ;  /* 0x0000002691797220 */ /* 0x040fe20000410000 */
[-C--:B------:R-:W-:Y:S01]  /*42c0*/  FMUL.FTZ R44, R90, R37.reuse ;  /* 0x000000255a2c7220 */ /* 0x080fe20000410000 */
[----:B------:R-:W-:Y:S01]  /*42d0*/  FMUL.FTZ R120, R145, R36 ;  /* 0x0000002491787220 */ /* 0x000fe20000410000 */
[----:B------:R-:W-:Y:S01]  /*42e0*/  PRMT R36, R39, 0x7632, R36 ;  /* 0x0000763227247816 */ /* 0x000fe20000000024 */
[----:B------:R-:W-:Y:S01]  /*42f0*/  FADD.FTZ R46, R121, R46 ;  /* 0x0000002e792e7221 */ /* 0x000fe20000010000 */
[----:B------:R-:W-:Y:S01]  /*4300*/  FFMA.FTZ R42, R91, R37, -R42 ;  /* 0x000000255b2a7223 */ /* 0x000fe2000001082a */
[----:B------:R-:W-:Y:S01]  /*4310*/  FADD.FTZ R43, R120, R43 ;  /* 0x0000002b782b7221 */ /* 0x000fe20000010000 */
[----:B------:R-:W5:Y:S01]  /*4320*/  MUFU.SIN R106, R58 ;  /* 0x0000003a006a7308 */ /* 0x000f620000000400 */
[----:B------:R-:W-:Y:S01]  /*4330*/  SHF.L.U32 R123, R36, 0x10, RZ ;  /* 0x00000010247b7819 */ /* 0x000fe200000006ff */
[C---:B------:R-:W-:Y:S01]  /*4340*/  FMUL.FTZ R38, R82.reuse, R46 ;  /* 0x0000002e52267220 */ /* 0x040fe20000410000 */
[-C--:B------:R-:W-:Y:S01]  /*4350*/  FMUL.FTZ R37, R82, R43.reuse ;  /* 0x0000002b52257220 */ /* 0x080fe20000410000 */
[----:B------:R-:W-:Y:S01]  /*4360*/  SHF.L.U32 R39, R39, 0x10, RZ ;  /* 0x0000001027277819 */ /* 0x000fe200000006ff */
[----:B------:R-:W-:Y:S01]  /*4370*/  FFMA.FTZ R44, R91, R40, R44 ;  /* 0x000000285b2c7223 */ /* 0x000fe2000001002c */
[C---:B------:R-:W-:Y:S01]  /*4380*/  FFMA.FTZ R38, R83.reuse, R43, R38 ;  /* 0x0000002b53267223 */ /* 0x040fe20000010026 */
[----:B------:R-:W-:Y:S01]  /*4390*/  FFMA.FTZ R41, R83, R46, -R37 ;  /* 0x0000002e53297223 */ /* 0x000fe20000010825 */
[----:B------:R-:W-:Y:S01]  /*43a0*/  FMUL.FTZ R123, R146, R123 ;  /* 0x0000007b927b7220 */ /* 0x000fe20000410000 */
[----:B------:R-:W-:Y:S01]  /*43b0*/  FMUL.FTZ R37, R88, R42 ;  /* 0x0000002a58257220 */ /* 0x000fe20000410000 */
[----:B------:R-:W-:Y:S01]  /*43c0*/  FMUL.FTZ R122, R146, R39 ;  /* 0x00000027927a7220 */ /* 0x000fe20000410000 */
[C---:B-1----:R-:W-:Y:S01]  /*43d0*/  FMUL.FTZ R103, R51.reuse, R48 ;  /* 0x0000003033677220 */ /* 0x042fe20000410000 */
[----:B------:R-:W-:Y:S01]  /*43e0*/  FMUL.FTZ R102, R51, R102 ;  /* 0x0000006633667220 */ /* 0x000fe20000410000 */
[----:B---3--:R-:W-:Y:S01]  /*43f0*/  FMUL.FTZ R110, R53, R110 ;  /* 0x0000006e356e7220 */ /* 0x008fe20000410000 */
[----:B------:R-:W-:Y:S01]  /*4400*/  MOV R48, UR14 ;  /* 0x0000000e00307c02 */ /* 0x000fe20008000f00 */
[----:B------:R-:W-:Y:S01]  /*4410*/  FADD.FTZ R51, R123, R38 ;  /* 0x000000267b337221 */ /* 0x000fe20000010000 */
[----:B------:R-:W-:Y:S01]  /*4420*/  MOV R49, UR12 ;  /* 0x0000000c00317c02 */ /* 0x000fe20008000f00 */
[-C--:B------:R-:W-:Y:S01]  /*4430*/  FMUL.FTZ R36, R88, R44.reuse ;  /* 0x0000002c58247220 */ /* 0x080fe20000410000 */
[----:B------:R-:W-:Y:S01]  /*4440*/  FFMA.FTZ R53, R89, R44, R37 ;  /* 0x0000002c59357223 */ /* 0x000fe20000010025 */
[----:B------:R-:W-:Y:S01]  /*4450*/  FADD.FTZ R44, R122, R41 ;  /* 0x000000297a2c7221 */ /* 0x000fe20000010000 */
[----:B----4-:R-:W-:Y:S01]  /*4460*/  FMUL.FTZ R107, R55, R50 ;  /* 0x00000032376b7220 */ /* 0x010fe20000410000 */
[----:B------:R-:W-:Y:S01]  /*4470*/  FMUL.FTZ R46, R80, R51 ;  /* 0x00000033502e7220 */ /* 0x000fe20000410000 */
[----:B------:R-:W-:Y:S01]  /*4480*/  IMAD.WIDE.U32 R48, R60, 0x10, R48 ;  /* 0x000000103c307825 */ /* 0x000fe200078e0030 */
[----:B0-----:R-:W-:-:S03]  /*4490*/  PRMT R50, R32, 0x7632, R50 ;  /* 0x0000763220327816 */ /* 0x001fc60000000032 */
[----:B------:R-:W-:Y:S01]  /*44a0*/  FMUL.FTZ R54, R80, R44 ;  /* 0x0000002c50367220 */ /* 0x000fe20000410000 */
[----:B------:R-:W-:Y:S01]  /*44b0*/  SHF.L.U32 R124, R32, 0x10, RZ ;  /* 0x00000010207c7819 */ /* 0x000fe200000006ff */
[----:B-----5:R-:W-:Y:S01]  /*44c0*/  FMUL.FTZ R106, R55, R106 ;  /* 0x0000006a376a7220 */ /* 0x020fe20000410000 */
[----:B------:R-:W-:Y:S01]  /*44d0*/  FFMA.FTZ R52, R89, R42, -R36 ;  /* 0x0000002a59347223 */ /* 0x000fe20000010824 */
[C---:B------:R-:W-:Y:S01]  /*44e0*/  FFMA.FTZ R55, R81.reuse, R44, -R46 ;  /* 0x0000002c51377223 */ /* 0x040fe2000001082e */
[----:B------:R-:W3:Y:S01]  /*44f0*/  LDG.E.128 R36, desc[UR24][R48.64] ;  /* 0x0000001830247981 */ /* 0x000ee2000c1e1d00 */
[----:B------:R-:W-:Y:S01]  /*4500*/  SHF.L.U32 R32, R50, 0x10, RZ ;  /* 0x0000001032207819 */ /* 0x000fe200000006ff */
[----:B------:R-:W-:Y:S02]  /*4510*/  FFMA.FTZ R58, R81, R51, R54 ;  /* 0x00000033513a7223 */ /* 0x000fe40000010036 */
[----:B------:R-:W4:Y:S01]  /*4520*/  LDG.E.128 R40, desc[UR24][R48.64+0x200] ;  /* 0x0002001830287981 */ /* 0x000f22000c1e1d00 */
[----:B------:R-:W-:-:S03]  /*4530*/  FMUL.FTZ R124, R147, R124 ;  /* 0x0000007c937c7220 */ /* 0x000fc60000410000 */
[----:B------:R-:W5:Y:S01]  /*4540*/  LDG.E.128 R44, desc[UR24][R48.64+0x400] ;  /* 0x00040018302c7981 */ /* 0x000f62000c1e1d00 */
[----:B------:R-:W-:Y:S01]  /*4550*/  FMUL.FTZ R54, R86, R53 ;  /* 0x0000003556367220 */ /* 0x000fe20000410000 */
[----:B------:R-:W-:Y:S01]  /*4560*/  FADD.FTZ R59, R124, R55 ;  /* 0x000000377c3b7221 */ /* 0x000fe20000010000 */
[----:B------:R-:W-:Y:S01]  /*4570*/  FMUL.FTZ R125, R147, R32 ;  /* 0x00000020937d7220 */ /* 0x000fe20000410000 */
[----:B------:R-:W5:Y:S01]  /*4580*/  LDG.E.128 R48, desc[UR24][R48.64+0x600] ;  /* 0x0006001830307981 */ /* 0x000f62000c1e1d00 */
[-C--:B------:R-:W-:Y:S01]  /*4590*/  FFMA.FTZ R56, R87, R52.reuse, -R54 ;  /* 0x0000003457387223 */ /* 0x080fe20000010836 */
[----:B------:R-:W-:Y:S01]  /*45a0*/  FMUL.FTZ R52, R86, R52 ;  /* 0x0000003456347220 */ /* 0x000fe20000410000 */
[----:B------:R-:W-:Y:S01]  /*45b0*/  FMUL.FTZ R54, R78, R59 ;  /* 0x0000003b4e367220 */ /* 0x000fe20000410000 */
[----:B------:R-:W-:Y:S01]  /*45c0*/  FADD.FTZ R58, R125, R58 ;  /* 0x0000003a7d3a7221 */ /* 0x000fe20000010000 */
[----:B------:R-:W-:Y:S01]  /*45d0*/  PRMT R32, R33, 0x7632, R32 ;  /* 0x0000763221207816 */ /* 0x000fe20000000020 */
[----:B------:R-:W-:-:S02]  /*45e0*/  FFMA.FTZ R57, R87, R53, R52 ;  /* 0x0000003557397223 */ /* 0x000fc40000010034 */
[-C--:B------:R-:W-:Y:S02]  /*45f0*/  FFMA.FTZ R60, R79, R58.reuse, R54 ;  /* 0x0000003a4f3c7223 */ /* 0x080fe40000010036 */
[----:B------:R-:W0:Y:S01]  /*4600*/  LDS.128 R52, [R69+0x30] ;  /* 0x0000300045347984 */ /* 0x000e220000000c00 */
[----:B------:R-:W-:Y:S01]  /*4610*/  SHF.L.U32 R127, R32, 0x10, RZ ;  /* 0x00000010207f7819 */ /* 0x000fe200000006ff */
[----:B------:R-:W-:Y:S01]  /*4620*/  FMUL.FTZ R32, R78, R58 ;  /* 0x0000003a4e207220 */ /* 0x000fe20000410000 */
[----:B------:R-:W-:-:S03]  /*4630*/  SHF.L.U32 R33, R33, 0x10, RZ ;  /* 0x0000001021217819 */ /* 0x000fc600000006ff */
[----:B------:R-:W-:Y:S01]  /*4640*/  FFMA.FTZ R59, R79, R59, -R32 ;  /* 0x0000003b4f3b7223 */ /* 0x000fe20000010820 */
[----:B------:R-:W-:Y:S01]  /*4650*/  FMUL.FTZ R127, R148, R127 ;  /* 0x0000007f947f7220 */ /* 0x000fe20000410000 */
[----:B------:R-:W-:Y:S01]  /*4660*/  FMUL.FTZ R32, R84, R57 ;  /* 0x0000003954207220 */ /* 0x000fe20000410000 */
[----:B------:R-:W-:Y:S01]  /*4670*/  FMUL.FTZ R126, R148, R33 ;  /* 0x00000021947e7220 */ /* 0x000fe20000410000 */
[-C--:B------:R-:W-:Y:S01]  /*4680*/  FMUL.FTZ R58, R84, R56.reuse ;  /* 0x00000038543a7220 */ /* 0x080fe20000410000 */
[----:B------:R-:W-:Y:S01]  /*4690*/  FADD.FTZ R33, R127, R60 ;  /* 0x0000003c7f217221 */ /* 0x000fe20000010000 */
[C-C-:B------:R-:W-:Y:S01]  /*46a0*/  FFMA.FTZ R56, R85.reuse, R56, -R32.reuse ;  /* 0x0000003855387223 */ /* 0x140fe20000010820 */
[----:B------:R-:W-:Y:S01]  /*46b0*/  PRMT R32, R34, 0x7632, R32 ;  /* 0x0000763222207816 */ /* 0x000fe20000000020 */
[----:B------:R-:W-:Y:S01]  /*46c0*/  FADD.FTZ R59, R126, R59 ;  /* 0x0000003b7e3b7221 */ /* 0x000fe20000010000 */
[----:B------:R-:W-:Y:S01]  /*46d0*/  SHF.L.U32 R34, R34, 0x10, RZ ;  /* 0x0000001022227819 */ /* 0x000fe200000006ff */
[----:B------:R-:W-:Y:S01]  /*46e0*/  FMUL.FTZ R60, R76, R33 ;  /* 0x000000214c3c7220 */ /* 0x000fe20000410000 */
[----:B------:R-:W-:Y:S01]  /*46f0*/  FFMA.FTZ R58, R85, R57, R58 ;  /* 0x00000039553a7223 */ /* 0x000fe2000001003a */
[----:B------:R-:W-:Y:S01]  /*4700*/  SHF.L.U32 R32, R32, 0x10, RZ ;  /* 0x0000001020207819 */ /* 0x000fe200000006ff */
[-C--:B------:R-:W-:Y:S01]  /*4710*/  FMUL.FTZ R64, R76, R59.reuse ;  /* 0x0000003b4c407220 */ /* 0x080fe20000410000 */
[----:B------:R-:W-:Y:S01]  /*4720*/  FFMA.FTZ R62, R77, R59, -R60 ;  /* 0x0000003b4d3e7223 */ /* 0x000fe2000001083c */
[----:B------:R-:W-:Y:S01]  /*4730*/  FMUL.FTZ R129, R149, R34 ;  /* 0x0000002295817220 */ /* 0x000fe20000410000 */
[C---:B------:R-:W-:Y:S01]  /*4740*/  FMUL.FTZ R60, R82.reuse, R58 ;  /* 0x0000003a523c7220 */ /* 0x040fe20000410000 */
[----:B------:R-:W-:Y:S01]  /*4750*/  FFMA.FTZ R33, R77, R33, R64 ;  /* 0x000000214d217223 */ /* 0x000fe20000010040 */
[----:B------:R-:W-:Y:S01]  /*4760*/  FMUL.FTZ R128, R149, R32 ;  /* 0x0000002095807220 */ /* 0x000fe20000410000 */
[----:B------:R-:W-:Y:S01]  /*4770*/  FADD.FTZ R62, R129, R62 ;  /* 0x0000003e813e7221 */ /* 0x000fe20000010000 */
[-C--:B------:R-:W-:Y:S01]  /*4780*/  FFMA.FTZ R60, R83, R56.reuse, -R60 ;  /* 0x00000038533c7223 */ /* 0x080fe2000001083c */
[----:B------:R-:W-:Y:S01]  /*4790*/  PRMT R32, R35, 0x7632, R32 ;  /* 0x0000763223207816 */ /* 0x000fe20000000020 */
[----:B------:R-:W-:Y:S01]  /*47a0*/  FMUL.FTZ R56, R82, R56 ;  /* 0x0000003852387220 */ /* 0x000fe20000410000 */
[----:B------:R-:W-:Y:S01]  /*47b0*/  FADD.FTZ R33, R128, R33 ;  /* 0x0000002180217221 */ /* 0x000fe20000010000 */
[----:B------:R-:W-:Y:S01]  /*47c0*/  FMUL.FTZ R34, R102, R62 ;  /* 0x0000003e66227220 */ /* 0x000fe20000410000 */
[----:B------:R-:W-:Y:S01]  /*47d0*/  SHF.L.U32 R131, R32, 0x10, RZ ;  /* 0x0000001020837819 */ /* 0x000fe200000006ff */
[----:B------:R-:W-:Y:S01]  /*47e0*/  FFMA.FTZ R56, R83, R58, R56 ;  /* 0x0000003a53387223 */ /* 0x000fe20000010038 */
[----:B------:R-:W-:Y:S01]  /*47f0*/  SHF.L.U32 R35, R35, 0x10, RZ ;  /* 0x0000001023237819 */ /* 0x000fe200000006ff */
[CC--:B------:R-:W-:Y:S01]  /*4800*/  FFMA.FTZ R58, R103.reuse, R33.reuse, R34 ;  /* 0x00000021673a7223 */ /* 0x0c0fe20000010022 */
[----:B------:R-:W-:Y:S01]  /*4810*/  FMUL.FTZ R34, R102, R33 ;  /* 0x0000002166227220 */ /* 0x000fe20000410000 */
[----:B------:R-:W-:Y:S01]  /*4820*/  FMUL.FTZ R32, R80, R56 ;  /* 0x0000003850207220 */ /* 0x000fe20000410000 */
[C---:B------:R-:W-:Y:S01]  /*4830*/  FMUL.FTZ R131, R162.reuse, R131 ;  /* 0x00000083a2837220 */ /* 0x040fe20000410000 */
[----:B------:R-:W-:Y:S01]  /*4840*/  FMUL.FTZ R130, R162, R35 ;  /* 0x00000023a2827220 */ /* 0x000fe20000410000 */
[----:B------:R-:W-:Y:S01]  /*4850*/  FFMA.FTZ R57, R103, R62, -R34 ;  /* 0x0000003e67397223 */ /* 0x000fe20000010822 */
[-C--:B------:R-:W-:Y:S01]  /*4860*/  FFMA.FTZ R33, R81, R60.reuse, -R32 ;  /* 0x0000003c51217223 */ /* 0x080fe20000010820 */
[----:B------:R-:W-:Y:S01]  /*4870*/  FADD.FTZ R58, R131, R58 ;  /* 0x0000003a833a7221 */ /* 0x000fe20000010000 */
[----:B0-----:R-:W-:Y:S01]  /*4880*/  PRMT R32, R52, 0x7632, R32 ;  /* 0x0000763234207816 */ /* 0x001fe20000000020 */
[----:B------:R-:W-:Y:S01]  /*4890*/  FADD.FTZ R57, R130, R57 ;  /* 0x0000003982397221 */ /* 0x000fe20000010000 */
[----:B------:R-:W-:Y:S01]  /*48a0*/  FMUL.FTZ R60, R80, R60 ;  /* 0x0000003c503c7220 */ /* 0x000fe20000410000 */
[----:B------:R-:W-:Y:S01]  /*48b0*/  SHF.L.U32 R52, R52, 0x10, RZ ;  /* 0x0000001034347819 */ /* 0x000fe200000006ff */
[----:B------:R-:W-:Y:S01]  /*48c0*/  FMUL.FTZ R34, R106, R58 ;  /* 0x0000003a6a227220 */ /* 0x000fe20000410000 */
[----:B------:R-:W-:Y:S01]  /*48d0*/  SHF.L.U32 R32, R32, 0x10, RZ ;  /* 0x0000001020207819 */ /* 0x000fe200000006ff */
[-C--:B------:R-:W-:Y:S01]  /*48e0*/  FMUL.FTZ R35, R106, R57.reuse ;  /* 0x000000396a237220 */ /* 0x080fe20000410000 */
[----:B------:R-:W-:Y:S01]  /*48f0*/  FFMA.FTZ R60, R81, R56, R60 ;  /* 0x00000038513c7223 */ /* 0x000fe2000001003c */
[----:B------:R-:W-:Y:S01]  /*4900*/  FFMA.FTZ R56, R107, R57, -R34 ;  /* 0x000000396b387223 */ /* 0x000fe20000010822 */
[----:B------:R-:W-:Y:S01]  /*4910*/  FMUL.FTZ R133, R163, R52 ;  /* 0x00000034a3857220 */ /* 0x000fe20000410000 */
[----:B------:R-:W-:Y:S01]  /*4920*/  FFMA.FTZ R35, R107, R58, R35 ;  /* 0x0000003a6b237223 */ /* 0x000fe20000010023 */
[----:B------:R-:W-:Y:S01]  /*4930*/  FMUL.FTZ R132, R163, R32 ;  /* 0x00000020a3847220 */ /* 0x000fe20000410000 */
[----:B------:R-:W-:Y:S01]  /*4940*/  PRMT R32, R53, 0x7632, R32 ;  /* 0x0000763235207816 */ /* 0x000fe20000000020 */
[----:B------:R-:W-:Y:S01]  /*4950*/  FADD.FTZ R56, R133, R56 ;  /* 0x0000003885387221 */ /* 0x000fe20000010000 */
[C---:B------:R-:W-:Y:S01]  /*4960*/  FMUL.FTZ R34, R78.reuse, R60 ;  /* 0x0000003c4e227220 */ /* 0x040fe20000410000 */
[-C--:B------:R-:W-:Y:S01]  /*4970*/  FMUL.FTZ R52, R78, R33.reuse ;  /* 0x000000214e347220 */ /* 0x080fe20000410000 */
[----:B------:R-:W-:Y:S01]  /*4980*/  FADD.FTZ R58, R132, R35 ;  /* 0x00000023843a7221 */ /* 0x000fe20000010000 */
[----:B------:R-:W-:Y:S01]  /*4990*/  SHF.L.U32 R135, R32, 0x10, RZ ;  /* 0x0000001020877819 */ /* 0x000fe200000006ff */
[----:B------:R-:W-:Y:S01]  /*49a0*/  FMUL.FTZ R62, R115, R56 ;  /* 0x00000038733e7220 */ /* 0x000fe20000410000 */
[C---:B------:R-:W-:Y:S01]  /*49b0*/  FFMA.FTZ R34, R79.reuse, R33, -R34 ;  /* 0x000000214f227223 */ /* 0x040fe20000010822 */
[----:B------:R-:W-:Y:S01]  /*49c0*/  FFMA.FTZ R52, R79, R60, R52 ;  /* 0x0000003c4f347223 */ /* 0x000fe20000010034 */
[-C--:B------:R-:W-:Y:S01]  /*49d0*/  FMUL.FTZ R33, R115, R58.reuse ;  /* 0x0000003a73217220 */ /* 0x080fe20000410000 */
[----:B------:R-:W-:Y:S01]  /*49e0*/  SHF.L.U32 R53, R53, 0x10, RZ ;  /* 0x0000001035357819 */ /* 0x000fe200000006ff */
[C---:B------:R-:W-:Y:S01]  /*49f0*/  FFMA.FTZ R62, R117.reuse, R58, R62 ;  /* 0x0000003a753e7223 */ /* 0x040fe2000001003e */
[----:B------:R-:W-:Y:S01]  /*4a00*/  FMUL.FTZ R135, R164, R135 ;  /* 0x00000087a4877220 */ /* 0x000fe20000410000 */
[C---:B------:R-:W-:Y:S01]  /*4a10*/  FMUL.FTZ R32, R76.reuse, R52 ;  /* 0x000000344c207220 */ /* 0x040fe20000410000 */
[----:B------:R-:W-:Y:S01]  /*4a20*/  FFMA.FTZ R35, R117, R56, -R33 ;  /* 0x0000003875237223 */ /* 0x000fe20000010821 */
[-C--:B------:R-:W-:Y:S01]  /*4a30*/  FMUL.FTZ R33, R76, R34.reuse ;  /* 0x000000224c217220 */ /* 0x080fe20000410000 */
[----:B------:R-:W-:Y:S01]  /*4a40*/  FMUL.FTZ R134, R164, R53 ;  /* 0x00000035a4867220 */ /* 0x000fe20000410000 */
[----:B------:R-:W-:Y:S01]  /*4a50*/  FADD.FTZ R62, R135, R62 ;  /* 0x0000003e873e7221 */ /* 0x000fe20000010000 */
[C-C-:B------:R-:W-:Y:S01]  /*4a60*/  FFMA.FTZ R34, R77.reuse, R34, -R32.reuse ;  /* 0x000000224d227223 */ /* 0x140fe20000010820 */
[----:B------:R-:W-:Y:S01]  /*4a70*/  PRMT R32, R54, 0x7632, R32 ;  /* 0x0000763236207816 */ /* 0x000fe20000000020 */
[----:B------:R-:W-:Y:S01]  /*4a80*/  FFMA.FTZ R33, R77, R52, R33 ;  /* 0x000000344d217223 */ /* 0x000fe20000010021 */
[----:B------:R-:W-:Y:S01]  /*4a90*/  FADD.FTZ R35, R134, R35 ;  /* 0x0000002386237221 */ /* 0x000fe20000010000 */
[----:B------:R-:W-:Y:S01]  /*4aa0*/  FMUL.FTZ R52, R112, R62 ;  /* 0x0000003e70347220 */ /* 0x000fe20000410000 */
[----:B------:R-:W-:-:S02]  /*4ab0*/  SHF.L.U32 R54, R54, 0x10, RZ ;  /* 0x0000001036367819 */ /* 0x000fc400000006ff */
[----:B------:R-:W-:Y:S01]  /*4ac0*/  SHF.L.U32 R32, R32, 0x10, RZ ;  /* 0x0000001020207819 */ /* 0x000fe200000006ff */
[-C--:B------:R-:W-:Y:S01]  /*4ad0*/  FMUL.FTZ R53, R112, R35.reuse ;  /* 0x0000002370357220 */ /* 0x080fe20000410000 */
[----:B------:R-:W-:Y:S01]  /*4ae0*/  FFMA.FTZ R56, R113, R35, -R52 ;  /* 0x0000002371387223 */ /* 0x000fe20000010834 */
[CC--:B------:R-:W-:Y:S01]  /*4af0*/  FMUL.FTZ R52, R102.reuse, R33.reuse ;  /* 0x0000002166347220 */ /* 0x0c0fe20000410000 */
[C---:B------:R-:W-:Y:S01]  /*4b00*/  FMUL.FTZ R137, R165.reuse, R54 ;  /* 0x00000036a5897220 */ /* 0x040fe20000410000 */
[----:B------:R-:W-:Y:S01]  /*4b10*/  FMUL.FTZ R136, R165, R32 ;  /* 0x00000020a5887220 */ /* 0x000fe20000410000 */
[----:B------:R-:W-:Y:S01]  /*4b20*/  FFMA.FTZ R53, R113, R62, R53 ;  /* 0x0000003e71357223 */ /* 0x000fe20000010035 */
[----:B------:R-:W-:Y:S01]  /*4b30*/  PRMT R32, R55, 0x7632, R32 ;  /* 0x0000763237207816 */ /* 0x000fe20000000020 */
[-C--:B------:R-:W-:Y:S01]  /*4b40*/  FFMA.FTZ R52, R103, R34.reuse, -R52 ;  /* 0x0000002267347223 */ /* 0x080fe20000010834 */
[----:B------:R-:W-:Y:S01]  /*4b50*/  FADD.FTZ R56, R137, R56 ;  /* 0x0000003889387221 */ /* 0x000fe20000010000 */
[----:B------:R-:W-:Y:S01]  /*4b60*/  FMUL.FTZ R34, R102, R34 ;  /* 0x0000002266227220 */ /* 0x000fe20000410000 */
[----:B------:R-:W-:Y:S01]  /*4b70*/  FADD.FTZ R53, R136, R53 ;  /* 0x0000003588357221 */ /* 0x000fe20000010000 */
[----:B------:R-:W-:Y:S01]  /*4b80*/  SHF.L.U32 R32, R32, 0x10, RZ ;  /* 0x0000001020207819 */ /* 0x000fe200000006ff */
[----:B------:R-:W-:Y:S01]  /*4b90*/  FMUL.FTZ R58, R110, R56 ;  /* 0x000000386e3a7220 */ /* 0x000fe20000410000 */
[----:B------:R-:W-:Y:S01]  /*4ba0*/  FFMA.FTZ R34, R103, R33, R34 ;  /* 0x0000002167227223 */ /* 0x000fe20000010022 */
[----:B------:R-:W-:Y:S01]  /*4bb0*/  FMUL.FTZ R54, R106, R52 ;  /* 0x000000346a367220 */ /* 0x000fe20000410000 */
[-C--:B------:R-:W-:Y:S01]  /*4bc0*/  FMUL.FTZ R33, R110, R53.reuse ;  /* 0x000000356e217220 */ /* 0x080fe20000410000 */
[----:B------:R-:W-:Y:S01]  /*4bd0*/  SHF.L.U32 R139, R55, 0x10, RZ ;  /* 0x00000010378b7819 */ /* 0x000fe200000006ff */
[----:B------:R-:W-:Y:S01]  /*4be0*/  FFMA.FTZ R53, R111, R53, R58 ;  /* 0x000000356f357223 */ /* 0x000fe2000001003a */
[----:B--2---:R-:W-:Y:S01]  /*4bf0*/  FMUL.FTZ R138, R61, R32 ;  /* 0x000000203d8a7220 */ /* 0x004fe20000410000 */
[-C--:B------:R-:W-:Y:S01]  /*4c00*/  FFMA.FTZ R54, R107, R34.reuse, R54 ;  /* 0x000000226b367223 */ /* 0x080fe20000010036 */
[----:B------:R-:W0:Y:S01]  /*4c10*/  S2R R151, SR_LANEID ;  /* 0x0000000000977919 */ /* 0x000e220000000000 */
[----:B------:R-:W-:Y:S01]  /*4c20*/  FMUL.FTZ R34, R106, R34 ;  /* 0x000000226a227220 */ /* 0x000fe20000410000 */
[----:B------:R-:W-:Y:S01]  /*4c30*/  FADD.FTZ R64, R138, R53 ;  /* 0x000000358a407221 */ /* 0x000fe20000010000 */
[----:B------:R-:W-:Y:S01]  /*4c40*/  FFMA.FTZ R56, R111, R56, -R33 ;  /* 0x000000386f387223 */ /* 0x000fe20000010821 */
[----:B------:R-:W-:Y:S01]  /*4c50*/  FMUL.FTZ R139, R61, R139 ;  /* 0x0000008b3d8b7220 */ /* 0x000fe20000410000 */
[----:B------:R-:W-:Y:S01]  /*4c60*/  FFMA.FTZ R34, R107, R52, -R34 ;  /* 0x000000346b227223 */ /* 0x000fe20000010822 */
[----:B------:R-:W-:Y:S01]  /*4c70*/  FMUL.FTZ R32, R115, R54 ;  /* 0x0000003673207220 */ /* 0x000fe20000410000 */
[----:B------:R-:W1:Y:S01]  /*4c80*/  SHFL.UP PT, R55, R64, 0x1, RZ ;  /* 0x0420000040377989 */ /* 0x000e6200000e00ff */
[----:B------:R-:W-:Y:S01]  /*4c90*/  FADD.FTZ R65, R139, R56 ;  /* 0x000000388b417221 */ /* 0x000fe20000010000 */
[-C--:B------:R-:W-:Y:S01]  /*4ca0*/  FMUL.FTZ R33, R115, R34.reuse ;  /* 0x0000002273217220 */ /* 0x080fe20000410000 */
[----:B------:R-:W-:-:S03]  /*4cb0*/  FFMA.FTZ R32, R117, R34, -R32 ;  /* 0x0000002275207223 */ /* 0x000fc60000010820 */
[----:B------:R-:W2:Y:S01]  /*4cc0*/  SHFL.UP PT, R53, R65, 0x1, RZ ;  /* 0x0420000041357989 */ /* 0x000ea200000e00ff */
[----:B------:R-:W-:Y:S01]  /*4cd0*/  FFMA.FTZ R33, R117, R54, R33 ;  /* 0x0000003675217223 */ /* 0x000fe20000010021 */
[----:B------:R-:W-:-:S03]  /*4ce0*/  FMUL.FTZ R34, R112, R32 ;  /* 0x0000002070227220 */ /* 0x000fc60000410000 */
[-C--:B------:R-:W-:Y:S01]  /*4cf0*/  FMUL.FTZ R35, R112, R33.reuse ;  /* 0x0000002170237220 */ /* 0x080fe20000410000 */
[----:B------:R-:W-:-:S03]  /*4d00*/  FFMA.FTZ R34, R113, R33, R34 ;  /* 0x0000002171227223 */ /* 0x000fc60000010022 */
[----:B------:R-:W-:Y:S01]  /*4d10*/  FFMA.FTZ R35, R113, R32, -R35 ;  /* 0x0000002071237223 */ /* 0x000fe20000010823 */
[----:B------:R-:W-:-:S03]  /*4d20*/  FMUL.FTZ R150, R110, R34 ;  /* 0x000000226e967220 */ /* 0x000fc60000410000 */
[-C--:B------:R-:W-:Y:S01]  /*4d30*/  FMUL.FTZ R33, R110, R35.reuse ;  /* 0x000000236e217220 */ /* 0x080fe20000410000 */
[----:B------:R-:W-:-:S03]  /*4d40*/  FFMA.FTZ R150, R111, R35, -R150 ;  /* 0x000000236f967223 */ /* 0x000fc60000010896 */
[----:B------:R-:W-:Y:S01]  /*4d50*/  FFMA.FTZ R66, R111, R34, R33 ;  /* 0x000000226f427223 */ /* 0x000fe20000010021 */
[----:B-1----:R-:W-:Y:S01]  /*4d60*/  FMUL.FTZ R33, R150, R55 ;  /* 0x0000003796217220 */ /* 0x002fe20000410000 */
[----:B0-----:R-:W-:-:S03]  /*4d70*/  ISETP.GE.AND P2, PT, R151, 0x1, PT ;  /* 0x000000019700780c */ /* 0x001fc60003f46270 */
[----:B------:R-:W0:Y:S01]  /*4d80*/  SHFL.UP PT, R35, R66, 0x1, RZ ;  /* 0x0420000042237989 */ /* 0x000e2200000e00ff */
[----:B--2---:R-:W-:-:S03]  /*4d90*/  FFMA.FTZ R57, R66, R53, R33 ;  /* 0x0000003542397223 */ /* 0x004fc60000010021 */
[----:B------:R-:W1:Y:S01]  /*4da0*/  SHFL.UP PT, R33, R150, 0x1, RZ ;  /* 0x0420000096217989 */ /* 0x000e6200000e00ff */
[----:B------:R-:W-:-:S04]  /*4db0*/  FMUL.FTZ R55, R66, R55 ;  /* 0x0000003742377220 */ /* 0x000fc80000410000 */
[----:B------:R-:W-:Y:S01]  /*4dc0*/  FFMA.FTZ R32, R150, R53, -R55 ;  /* 0x0000003596207223 */ /* 0x000fe20000010837 */
[----:B------:R-:W-:-:S03]  /*4dd0*/  @P2 FADD.FTZ R64, R64, R57 ;  /* 0x0000003940402221 */ /* 0x000fc60000010000 */
[----:B------:R-:W-:Y:S02]  /*4de0*/  @P2 FADD.FTZ R65, R65, R32 ;  /* 0x0000002041412221 */ /* 0x000fe40000010000 */
[----:B------:R-:W2:Y:S04]  /*4df0*/  SHFL.UP PT, R57, R64, 0x2, RZ ;  /* 0x0440000040397989 */ /* 0x000ea800000e00ff */
[----:B------:R-:W2:Y:S01]  /*4e00*/  SHFL.UP PT, R55, R65, 0x2, RZ ;  /* 0x0440000041377989 */ /* 0x000ea200000e00ff */
[-C--:B0-----:R-:W-:Y:S01]  /*4e10*/  FMUL.FTZ R53, R150, R35.reuse ;  /* 0x0000002396357220 */ /* 0x081fe20000410000 */
[----:B------:R-:W-:-:S03]  /*4e20*/  FMUL.FTZ R35, R66, R35 ;  /* 0x0000002342237220 */ /* 0x000fc60000410000 */
[-C--:B-1----:R-:W-:Y:S01]  /*4e30*/  @P2 FFMA.FTZ R66, R66, R33.reuse, R53 ;  /* 0x0000002142422223 */ /* 0x082fe20000010035 */
[----:B------:R-:W-:Y:S01]  /*4e40*/  @P2 FFMA.FTZ R150, R150, R33, -R35 ;  /* 0x0000002196962223 */ /* 0x000fe20000010823 */
[----:B------:R-:W-:-:S03]  /*4e50*/  ISETP.GE.AND P1, PT, R151, 0x2, PT ;  /* 0x000000029700780c */ /* 0x000fc60003f26270 */
[----:B------:R-:W0:Y:S04]  /*4e60*/  SHFL.UP PT, R35, R66, 0x2, RZ ;  /* 0x0440000042237989 */ /* 0x000e2800000e00ff */
[----:B------:R-:W1:Y:S01]  /*4e70*/  SHFL.UP PT, R33, R150, 0x2, RZ ;  /* 0x0440000096217989 */ /* 0x000e6200000e00ff */
[-C--:B--2---:R-:W-:Y:S01]  /*4e80*/  FMUL.FTZ R53, R150, R57.reuse ;  /* 0x0000003996357220 */ /* 0x084fe20000410000 */
[----:B------:R-:W-:-:S03]  /*4e90*/  FMUL.FTZ R57, R66, R57 ;  /* 0x0000003942397220 */ /* 0x000fc60000410000 */
[-C--:B------:R-:W-:Y:S01]  /*4ea0*/  FFMA.FTZ R53, R66, R55.reuse, R53 ;  /* 0x0000003742357223 */ /* 0x080fe20000010035 */
[----:B------:R-:W-:-:S03]  /*4eb0*/  FFMA.FTZ R32, R150, R55, -R57 ;  /* 0x0000003796207223 */ /* 0x000fc60000010839 */
[----:B------:R-:W-:Y:S01]  /*4ec0*/  @P1 FADD.FTZ R64, R64, R53 ;  /* 0x0000003540401221 */ /* 0x000fe20000010000 */
[----:B------:R-:W-:-:S04]  /*4ed0*/  @P1 FADD.FTZ R65, R65, R32 ;  /* 0x0000002041411221 */ /* 0x000fc80000010000 */
[----:B------:R-:W2:Y:S04]  /*4ee0*/  SHFL.UP PT, R57, R64, 0x4, RZ ;  /* 0x0480000040397989 */ /* 0x000ea800000e00ff */
[----:B------:R-:W2:Y:S01]  /*4ef0*/  SHFL.UP PT, R55, R65, 0x4, RZ ;  /* 0x0480000041377989 */ /* 0x000ea200000e00ff */
[-C--:B0-----:R-:W-:Y:S01]  /*4f00*/  FMUL.FTZ R53, R150, R35.reuse ;  /* 0x0000002396357220 */ /* 0x081fe20000410000 */
[----:B------:R-:W-:-:S03]  /*4f10*/  FMUL.FTZ R35, R66, R35 ;  /* 0x0000002342237220 */ /* 0x000fc60000410000 */
[-C--:B-1----:R-:W-:Y:S01]  /*4f20*/  @P1 FFMA.FTZ R66, R66, R33.reuse, R53 ;  /* 0x0000002142421223 */ /* 0x082fe20000010035 */
[----:B------:R-:W-:-:S04]  /*4f30*/  @P1 FFMA.FTZ R150, R150, R33, -R35 ;  /* 0x0000002196961223 */ /* 0x000fc80000010823 */
[----:B------:R-:W0:Y:S01]  /*4f40*/  SHFL.UP PT, R35, R66, 0x4, RZ ;  /* 0x0480000042237989 */ /* 0x000e2200000e00ff */
[----:B------:R-:W-:-:S03]  /*4f50*/  ISETP.GE.AND P1, PT, R151, 0x4, PT ;  /* 0x000000049700780c */ /* 0x000fc60003f26270 */
[----:B------:R-:W1:Y:S01]  /*4f60*/  SHFL.UP PT, R33, R150, 0x4, RZ ;  /* 0x0480000096217989 */ /* 0x000e6200000e00ff */
[-C--:B--2---:R-:W-:Y:S01]  /*4f70*/  FMUL.FTZ R53, R150, R57.reuse ;  /* 0x0000003996357220 */ /* 0x084fe20000410000 */
[----:B------:R-:W-:-:S03]  /*4f80*/  FMUL.FTZ R57, R66, R57 ;  /* 0x0000003942397220 */ /* 0x000fc60000410000 */
[-C--:B------:R-:W-:Y:S01]  /*4f90*/  FFMA.FTZ R53, R66, R55.reuse, R53 ;  /* 0x0000003742357223 */ /* 0x080fe20000010035 */
[----:B------:R-:W-:-:S04]  /*4fa0*/  FFMA.FTZ R32, R150, R55, -R57 ;  /* 0x0000003796207223 */ /* 0x000fc80000010839 */
[----:B------:R-:W-:Y:S01]  /*4fb0*/  @P1 FADD.FTZ R64, R64, R53 ;  /* 0x0000003540401221 */ /* 0x000fe20000010000 */
[----:B------:R-:W-:-:S04]  /*4fc0*/  @P1 FADD.FTZ R65, R65, R32 ;  /* 0x0000002041411221 */ /* 0x000fc80000010000 */
[----:B------:R-:W2:Y:S01]  /*4fd0*/  SHFL.UP PT, R57, R64, 0x8, RZ ;  /* 0x0500000040397989 */ /* 0x000ea200000e00ff */
[-C--:B0-----:R-:W-:Y:S01]  /*4fe0*/  FMUL.FTZ R53, R150, R35.reuse ;  /* 0x0000002396357220 */ /* 0x081fe20000410000 */
[C---:B------:R-:W-:Y:S02]  /*4ff0*/  FMUL.FTZ R35, R66.reuse, R35 ;  /* 0x0000002342237220 */ /* 0x040fe40000410000 */
[----:B------:R-:W0:Y:S01]  /*5000*/  SHFL.UP PT, R55, R65, 0x8, RZ ;  /* 0x0500000041377989 */ /* 0x000e2200000e00ff */
[-C--:B-1----:R-:W-:Y:S01]  /*5010*/  @P1 FFMA.FTZ R66, R66, R33.reuse, R53 ;  /* 0x0000002142421223 */ /* 0x082fe20000010035 */
[----:B------:R-:W-:-:S04]  /*5020*/  @P1 FFMA.FTZ R150, R150, R33, -R35 ;  /* 0x0000002196961223 */ /* 0x000fc80000010823 */
[----:B------:R-:W1:Y:S04]  /*5030*/  SHFL.UP PT, R35, R66, 0x8, RZ ;  /* 0x0500000042237989 */ /* 0x000e6800000e00ff */
[----:B------:R-:W1:Y:S01]  /*5040*/  SHFL.UP PT, R33, R150, 0x8, RZ ;  /* 0x0500000096217989 */ /* 0x000e6200000e00ff */
[C---:B------:R-:W-:Y:S02]  /*5050*/  ISETP.NE.AND P2, PT, R151.reuse, 0x1f, PT ;  /* 0x0000001f9700780c */ /* 0x040fe40003f45270 */
[----:B------:R-:W-:Y:S01]  /*5060*/  ISETP.GE.AND P1, PT, R151, 0x8, PT ;  /* 0x000000089700780c */ /* 0x000fe20003f26270 */
[----:B------:R-:W3:Y:S01]  /*5070*/  S2R R158, SR_TID.X ;  /* 0x00000000009e7919 */ /* 0x000ee20000002100 */
[-C--:B--2---:R-:W-:Y:S01]  /*5080*/  FMUL.FTZ R53, R150, R57.reuse ;  /* 0x0000003996357220 */ /* 0x084fe20000410000 */
[----:B------:R-:W-:-:S03]  /*5090*/  FMUL.FTZ R57, R66, R57 ;  /* 0x0000003942397220 */ /* 0x000fc60000410000 */
[----:B0-----:R-:W-:-:S05]  /*50a0*/  FFMA.FTZ R53, R66, R55, R53 ;  /* 0x0000003742357223 */ /* 0x001fca0000010035 */
[----:B------:R-:W0:Y:S01]  /*50b0*/  @!P2 S2R R59, SR_CgaCtaId ;  /* 0x00000000003ba919 */ /* 0x000e220000008800 */
[----:B------:R-:W-:Y:S01]  /*50c0*/  FFMA.FTZ R32, R150, R55, -R57 ;  /* 0x0000003796207223 */ /* 0x000fe20000010839 */
[----:B------:R-:W-:Y:S01]  /*50d0*/  @P1 FADD.FTZ R64, R64, R53 ;  /* 0x0000003540401221 */ /* 0x000fe20000010000 */
[-C--:B-1----:R-:W-:Y:S02]  /*50e0*/  FMUL.FTZ R53, R150, R35.reuse ;  /* 0x0000002396357220 */ /* 0x082fe40000410000 */
[----:B------:R-:W-:Y:S01]  /*50f0*/  @P1 FADD.FTZ R65, R65, R32 ;  /* 0x0000002041411221 */ /* 0x000fe20000010000 */
[C---:B------:R-:W-:Y:S01]  /*5100*/  FMUL.FTZ R35, R66.reuse, R35 ;  /* 0x0000002342237220 */ /* 0x040fe20000410000 */
[----:B------:R-:W1:Y:S01]  /*5110*/  SHFL.UP PT, R57, R64, 0x10, RZ ;  /* 0x0600000040397989 */ /* 0x000e6200000e00ff */
[-C--:B------:R-:W-:Y:S01]  /*5120*/  @P1 FFMA.FTZ R66, R66, R33.reuse, R53 ;  /* 0x0000002142421223 */ /* 0x080fe20000010035 */
[----:B------:R-:W2:Y:S01]  /*5130*/  S2UR UR13, SR_CgaCtaId ;  /* 0x00000000000d79c3 */ /* 0x000ea20000008800 */
[----:B------:R-:W-:Y:S01]  /*5140*/  @P1 FFMA.FTZ R150, R150, R33, -R35 ;  /* 0x0000002196961223 */ /* 0x000fe20000010823 */
[----:B------:R-:W4:Y:S04]  /*5150*/  SHFL.UP PT, R55, R65, 0x10, RZ ;  /* 0x0600000041377989 */ /* 0x000f2800000e00ff */
[----:B------:R-:W5:Y:S04]  /*5160*/  SHFL.UP PT, R33, R66, 0x10, RZ ;  /* 0x0600000042217989 */ /* 0x000f6800000e00ff */
[----:B------:R-:W5:Y:S01]  /*5170*/  SHFL.UP PT, R61, R150, 0x10, RZ ;  /* 0x06000000963d7989 */ /* 0x000f6200000e00ff */
[----:B------:R-:W-:-:S02]  /*5180*/  @!P2 MOV R34, 0x400 ;  /* 0x000004000022a802 */ /* 0x000fc40000000f00 */
[----:B---3--:R-:W-:Y:S01]  /*5190*/  @!P2 SHF.R.U32.HI R32, RZ, 0x1, R158 ;  /* 0x00000001ff20a819 */ /* 0x008fe2000001169e */
[----:B------:R-:W-:Y:S01]  /*51a0*/  UMOV UR12, 0x400 ;  /* 0x00000400000c7882 */ /* 0x000fe20000000000 */
[----:B------:R-:W-:Y:S02]  /*51b0*/  VOTEU.ANY UP0, P0 ;  /* 0x0000000000ff7886 */ /* 0x000fe40000000100 */
[----:B------:R-:W-:Y:S01]  /*51c0*/  @!P2 LOP3.LUT R32, R32, 0x1f0, RZ, 0xc0, !PT ;  /* 0x000001f02020a812 */ /* 0x000fe200078ec0ff */
[-C--:B-1----:R-:W-:Y:S01]  /*51d0*/  FMUL.FTZ R35, R66, R57.reuse ;  /* 0x0000003942237220 */ /* 0x082fe20000410000 */
[----:B0-----:R-:W-:Y:S01]  /*51e0*/  @!P2 LEA R59, R59, R34, 0x18 ;  /* 0x000000223b3ba211 */ /* 0x001fe200078ec0ff */
[----:B--2---:R-:W-:Y:S01]  /*51f0*/  ULEA UR12, UR13, UR12, 0x18 ;  /* 0x0000000c0d0c7291 */ /* 0x004fe2000f8ec0ff */
[C---:B------:R-:W-:Y:S01]  /*5200*/  FMUL.FTZ R57, R150.reuse, R57 ;  /* 0x0000003996397220 */ /* 0x040fe20000410000 */
[----:B----4-:R-:W-:Y:S01]  /*5210*/  FFMA.FTZ R62, R150, R55, -R35 ;  /* 0x00000037963e7223 */ /* 0x010fe20000010823 */
[----:B------:R-:W-:Y:S01]  /*5220*/  @!P2 IADD3 R52, PT, PT, R59, R32, RZ ;  /* 0x000000203b34a210 */ /* 0x000fe20007ffe0ff */
[----:B------:R-:W-:-:S02]  /*5230*/  HFMA2 R32, -RZ, RZ, 1.875, 0 ;  /* 0x3f800000ff207431 */ /* 0x000fc400000001ff */
[-C--:B-----5:R-:W-:Y:S01]  /*5240*/  FMUL.FTZ R35, R66, R33.reuse ;  /* 0x0000002142237220 */ /* 0x0a0fe20000410000 */
[----:B------:R-:W-:Y:S01]  /*5250*/  FMUL.FTZ R33, R150, R33 ;  /* 0x0000002196217220 */ /* 0x000fe20000410000 */
[----:B------:R-:W-:Y:S01]  /*5260*/  @UP0 ULEA UR13, UR7, UR12, 0x4 ;  /* 0x0000000c070d0291 */ /* 0x000fe2000f8e20ff */
[----:B------:R-:W-:Y:S01]  /*5270*/  FFMA.FTZ R57, R66, R55, R57 ;  /* 0x0000003742397223 */ /* 0x000fe20000010039 */
[-C--:B------:R-:W-:Y:S01]  /*5280*/  FFMA.FTZ R60, R150, R61.reuse, -R35 ;  /* 0x0000003d963c7223 */ /* 0x080fe20000010823 */
[----:B------:R-:W-:Y:S01]  /*5290*/  FFMA.FTZ R61, R66, R61, R33 ;  /* 0x0000003d423d7223 */ /* 0x000fe20000010021 */
[----:B------:R-:W-:Y:S02]  /*52a0*/  CS2R R34, SRZ ;  /* 0x0000000000227805 */ /* 0x000fe4000001ff00 */
[----:B------:R-:W-:Y:S01]  /*52b0*/  MOV R33, RZ ;  /* 0x000000ff00217202 */ /* 0x000fe20000000f00 */
[----:B------:R-:W-:Y:S01]  /*52c0*/  FADD.FTZ R62, R65, R62 ;  /* 0x0000003e413e7221 */ /* 0x000fe20000010000 */
[----:B------:R-:W-:Y:S01]  /*52d0*/  FADD.FTZ R63, R64, R57 ;  /* 0x00000039403f7221 */ /* 0x000fe20000010000 */
[----:B------:R-:W-:Y:S04]  /*52e0*/  STS.128 [R71+0x2100], R36 ;  /* 0x0021002447007388 */ /* 0x000fe80000000c00 */
[----:B------:R-:W-:Y:S04]  /*52f0*/  STS.128 [R71+0x2300], R40 ;  /* 0x0023002847007388 */ /* 0x000fe80000000c00 */
[----:B------:R-:W-:Y:S04]  /*5300*/  STS.128 [R71+0x2500], R44 ;  /* 0x0025002c47007388 */ /* 0x000fe80000000c00 */
[----:B------:R-:W-:Y:S01]  /*5310*/  STS.128 [R71+0x2700], R48 ;  /* 0x0027003047007388 */ /* 0x000fe20000000c00 */
[----:B------:R-:W-:-:S03]  /*5320*/  NOP ;  /* 0x0000000000007918 */ /* 0x000fc60000000000 */
[----:B------:R-:W-:Y:S04]  /*5330*/  @P0 LDS.128 R32, [UR13+0x4260] ;  /* 0x0042600dff200984 */ /* 0x000fe80008000c00 */
[----:B------:R-:W-:Y:S04]  /*5340*/  LDS.128 R36, [R69+0x2100] ;  /* 0x0021000045247984 */ /* 0x000fe80000000c00 */
[----:B------:R-:W-:Y:S04]  /*5350*/  LDS.128 R40, [R69+0x2110] ;  /* 0x0021100045287984 */ /* 0x000fe80000000c00 */
[----:B------:R-:W-:Y:S04]  /*5360*/  LDS.128 R44, [R69+0x2120] ;  /* 0x00212000452c7984 */ /* 0x000fe80000000c00 */
[----:B------:R-:W-:Y:S04]  /*5370*/  LDS.128 R48, [R69+0x2130] ;  /* 0x0021300045307984 */ /* 0x000fe80000000c00 */
[----:B------:R-:W-:Y:S01]  /*5380*/  @!P2 STS.128 [R52+0x4200], R60 ;  /* 0x0042003c3400a388 */ /* 0x000fe20000000c00 */
[----:B------:R-:W-:Y:S06]  /*5390*/  BAR.SYNC.DEFER_BLOCKING 0x0 ;  /* 0x0000000000007b1d */ /* 0x000fec0000010000 */
[----:B------:R-:W0:Y:S04]  /*53a0*/  LDS.128 R52, [UR12+0x4200] ;  /* 0x0042000cff347984 */ /* 0x000e280008000c00 */
[----:B------:R-:W1:Y:S01]  /*53b0*/  LDS.128 R56, [UR12+0x4210] ;  /* 0x0042100cff387984 */ /* 0x000e620008000c00 */
[----:B------:R-:W-:-:S04]  /*53c0*/  ISETP.GE.AND P1, PT, R151, 0x10, PT ;  /* 0x000000109700780c */ /* 0x000fc80003f26270 */
[----:B------:R-:W-:Y:S02]  /*53d0*/  FSEL R150, R150, R60, !P1 ;  /* 0x0000003c96967208 */ /* 0x000fe40004800000 */
[----:B------:R-:W-:Y:S02]  /*53e0*/  FSEL R151, R66, R61, !P1 ;  /* 0x0000003d42977208 */ /* 0x000fe40004800000 */
[----:B------:R-:W-:Y:S02]  /*53f0*/  FSEL R152, R65, R62, !P1 ;  /* 0x0000003e41987208 */ /* 0x000fe40004800000 */
[----:B------:R-:W-:Y:S02]  /*5400*/  FSEL R153, R64, R63, !P1 ;  /* 0x0000003f40997208 */ /* 0x000fe40004800000 */
[----:B------:R-:W2:Y:S01]  /*5410*/  LDS.128 R60, [UR12+0x4220] ;  /* 0x0042200cff3c7984 */ /* 0x000ea20008000c00 */
[----:B------:R-:W-:-:S04]  /*5420*/  SHF.R.U32.HI R67, RZ, 0x5, R158 ;  /* 0x00000005ff437819 */ /* 0x000fc8000001169e */
[C---:B------:R-:W-:Y:S02]  /*5430*/  ISETP.NE.AND P4, PT, R67.reuse, 0x1, PT ;  /* 0x000000014300780c */ /* 0x040fe40003f85270 */
[C---:B------:R-:W-:Y:S02]  /*5440*/  ISETP.NE.AND P2, PT, R67.reuse, 0x3, PT ;  /* 0x000000034300780c */ /* 0x040fe40003f45270 */
[----:B------:R-:W-:Y:S02]  /*5450*/  ISETP.NE.AND P3, PT, R67, 0x2, PT ;  /* 0x000000024300780c */ /* 0x000fe40003f65270 */
[C---:B0-----:R-:W-:Y:S01]  /*5460*/  FSEL R72, R53.reuse, R72, !P4 ;  /* 0x0000004835487208 */ /* 0x041fe20006000000 */
[-C--:B-1----:R-:W-:Y:S01]  /*5470*/  FMUL.FTZ R64, R52, R57.reuse ;  /* 0x0000003934407220 */ /* 0x082fe20000410000 */
[----:B------:R-:W-:-:S03]  /*5480*/  FMUL.FTZ R155, R53, R57 ;  /* 0x00000039359b7220 */ /* 0x000fc60000410000 */
[----:B------:R-:W-:Y:S02]  /*5490*/  FFMA.FTZ R53, R53, R56, R64 ;  /* 0x0000003835357223 */ /* 0x000fe40000010040 */
[----:B------:R-:W0:Y:S01]  /*54a0*/  LDS.128 R64, [UR12+0x4230] ;  /* 0x0042300cff407984 */ /* 0x000e220008000c00 */
[C---:B------:R-:W-:Y:S01]  /*54b0*/  FSEL R74, R52.reuse, R74, !P4 ;  /* 0x0000004a344a7208 */ /* 0x040fe20006000000 */
[----:B------:R-:W-:Y:S01]  /*54c0*/  FFMA.FTZ R155, R52, R56, -R155 ;  /* 0x00000038349b7223 */ /* 0x000fe2000001089b */
[-C--:B------:R-:W-:Y:S01]  /*54d0*/  FMUL.FTZ R52, R54, R57.reuse ;  /* 0x0000003936347220 */ /* 0x080fe20000410000 */
[----:B------:R-:W-:-:S03]  /*54e0*/  FMUL.FTZ R157, R55, R57 ;  /* 0x00000039379d7220 */ /* 0x000fc60000410000 */
[-C--:B------:R-:W-:Y:S01]  /*54f0*/  FFMA.FTZ R52, R55, R56.reuse, R52 ;  /* 0x0000003837347223 */ /* 0x080fe20000010034 */
[----:B------:R-:W-:Y:S01]  /*5500*/  FFMA.FTZ R57, R54, R56, -R157 ;  /* 0x0000003836397223 */ /* 0x000fe2000001089d */
[-C--:B--2---:R-:W-:Y:S02]  /*5510*/  FMUL.FTZ R56, R53, R61.reuse ;  /* 0x0000003d35387220 */ /* 0x084fe40000410000 */
[----:B------:R-:W-:Y:S01]  /*5520*/  FADD.FTZ R52, R59, R52 ;  /* 0x000000343b347221 */ /* 0x000fe20000010000 */
[----:B------:R-:W-:Y:S01]  /*5530*/  FADD.FTZ R57, R58, R57 ;  /* 0x000000393a397221 */ /* 0x000fe20000010000 */
[C---:B------:R-:W-:Y:S01]  /*5540*/  FSEL R74, R155.reuse, R74, !P3 ;  /* 0x0000004a9b4a7208 */ /* 0x040fe20005800000 */
[CC--:B------:R-:W-:Y:S01]  /*5550*/  FMUL.FTZ R58, R155.reuse, R61.reuse ;  /* 0x0000003d9b3a7220 */ /* 0x0c0fe20000410000 */
[----:B------:R-:W-:Y:S01]  /*5560*/  FFMA.FTZ R155, R155, R60, -R56 ;  /* 0x0000003c9b9b7223 */ /* 0x000fe20000010838 */
[-C--:B------:R-:W-:Y:S01]  /*5570*/  FMUL.FTZ R56, R52, R61.reuse ;  /* 0x0000003d34387220 */ /* 0x080fe20000410000 */
[----:B------:R-:W-:Y:S01]  /*5580*/  FMUL.FTZ R61, R57, R61 ;  /* 0x0000003d393d7220 */ /* 0x000fe20000410000 */
[----:B------:R-:W-:-:S02]  /*5590*/  FSEL R54, R54, R73, !P4 ;  /* 0x0000004936367208 */ /* 0x000fc40006000000 */
[C---:B------:R-:W-:Y:S01]  /*55a0*/  FSEL R72, R53.reuse, R72, !P3 ;  /* 0x0000004835487208 */ /* 0x040fe20005800000 */
[-C--:B------:R-:W-:Y:S01]  /*55b0*/  FFMA.FTZ R53, R53, R60.reuse, R58 ;  /* 0x0000003c35357223 */ /* 0x080fe2000001003a */
[-C--:B------:R-:W-:Y:S01]  /*55c0*/  FFMA.FTZ R59, R57, R60.reuse, -R56 ;  /* 0x0000003c393b7223 */ /* 0x080fe20000010838 */
[C---:B------:R-:W-:Y:S01]  /*55d0*/  FFMA.FTZ R60, R52.reuse, R60, R61 ;  /* 0x0000003c343c7223 */ /* 0x040fe2000001003d */
[----:B------:R-:W-:Y:S02]  /*55e0*/  FSEL R55, R55, R75, !P4 ;  /* 0x0000004b37377208 */ /* 0x000fe40006000000 */
[----:B------:R-:W-:Y:S01]  /*55f0*/  FSEL R73, R57, R54, !P3 ;  /* 0x0000003639497208 */ /* 0x000fe20005800000 */
[----:B------:R-:W-:Y:S01]  /*5600*/  FADD.FTZ R60, R63, R60 ;  /* 0x0000003c3f3c7221 */ /* 0x000fe20000010000 */
[----:B------:R-:W-:Y:S01]  /*5610*/  FSEL R55, R52, R55, !P3 ;  /* 0x0000003734377208 */ /* 0x000fe20005800000 */
[----:B------:R-:W-:Y:S01]  /*5620*/  FADD.FTZ R62, R62, R59 ;  /* 0x0000003b3e3e7221 */ /* 0x000fe20000010000 */
[----:B------:R-:W-:-:S02]  /*5630*/  FSEL R72, R53, R72, !P2 ;  /* 0x0000004835487208 */ /* 0x000fc40005000000 */
[----:B------:R-:W-:Y:S01]  /*5640*/  ISETP.GE.U32.AND P1, PT, R158, 0x20, PT ;  /* 0x000000209e00780c */ /* 0x000fe20003f26070 */
[-C--:B0-----:R-:W-:Y:S01]  /*5650*/  FMUL.FTZ R54, R155, R65.reuse ;  /* 0x000000419b367220 */ /* 0x081fe20000410000 */
[----:B------:R-:W-:-:S03]  /*5660*/  FMUL.FTZ R52, R53, R65 ;  /* 0x0000004135347220 */ /* 0x000fc60000410000 */
[----:B------:R-:W-:Y:S01]  /*5670*/  FFMA.FTZ R54, R53, R64, R54 ;  /* 0x0000004035367223 */ /* 0x000fe20000010036 */
[-C--:B------:R-:W-:Y:S01]  /*5680*/  FMUL.FTZ R53, R60, R65.reuse ;  /* 0x000000413c357220 */ /* 0x080fe20000410000 */
[----:B------:R-:W-:-:S03]  /*5690*/  FMUL.FTZ R65, R62, R65 ;  /* 0x000000413e417220 */ /* 0x000fc60000410000 */
[-C--:B------:R-:W-:Y:S01]  /*56a0*/  FFMA.FTZ R53, R62, R64.reuse, -R53 ;  /* 0x000000403e357223 */ /* 0x080fe20000010835 */
[-C--:B------:R-:W-:Y:S01]  /*56b0*/  FFMA.FTZ R52, R155, R64.reuse, -R52 ;  /* 0x000000409b347223 */ /* 0x080fe20000010834 */
[C---:B------:R-:W-:Y:S01]  /*56c0*/  FFMA.FTZ R64, R60.reuse, R64, R65 ;  /* 0x000000403c407223 */ /* 0x040fe20000010041 */
[----:B------:R-:W-:Y:S01]  /*56d0*/  FSEL R75, R60, R55, !P2 ;  /* 0x000000373c4b7208 */ /* 0x000fe20005000000 */
[----:B------:R-:W-:Y:S01]  /*56e0*/  FADD.FTZ R66, R66, R53 ;  /* 0x0000003542427221 */ /* 0x000fe20000010000 */
[C---:B------:R-:W-:Y:S02]  /*56f0*/  PRMT R58, R36.reuse, 0x7632, R58 ;  /* 0x00007632243a7816 */ /* 0x040fe4000000003a */
[----:B------:R-:W-:Y:S02]  /*5700*/  SHF.L.U32 R53, R36, 0x10, RZ ;  /* 0x0000001024357819 */ /* 0x000fe400000006ff */
[C---:B------:R-:W-:Y:S02]  /*5710*/  PRMT R36, R37.reuse, 0x7632, R36 ;  /* 0x0000763225247816 */ /* 0x040fe40000000024 */
[----:B------:R-:W-:Y:S01]  /*5720*/  SHF.L.U32 R55, R37, 0x10, RZ ;  /* 0x0000001025377819 */ /* 0x000fe200000006ff */
[----:B------:R-:W-:Y:S01]  /*5730*/  FADD.FTZ R67, R67, R64 ;  /* 0x0000004043437221 */ /* 0x000fe20000010000 */
[----:B------:R-:W-:-:S02]  /*5740*/  PRMT R37, R38, 0x7632, R37 ;  /* 0x0000763226257816 */ /* 0x000fc40000000025 */
[----:B------:R-:W-:Y:S02]  /*5750*/  SHF.L.U32 R56, R38, 0x10, RZ ;  /* 0x0000001026387819 */ /* 0x000fe400000006ff */
[----:B------:R-:W-:Y:S02]  /*5760*/  FSEL R74, R155, R74, !P2 ;  /* 0x0000004a9b4a7208 */ /* 0x000fe40005000000 */
[----:B------:R-:W-:Y:S02]  /*5770*/  FSEL R73, R62, R73, !P2 ;  /* 0x000000493e497208 */ /* 0x000fe40005000000 */
        /* <DEDUP_REMOVED lines=12> */
[----:B------:R-:W3:Y:S01]  /*5840*/  SHFL.UP PT, R153, R153, 0x1, RZ ;  /* 0x0420000099997989 */ /* 0x000ee200000e00ff */
[----:B------:R-:W-:Y:S02]  /*5850*/  PRMT R64, R46, 0x7632, R64 ;  /* 0x000076322e407816 */ /* 0x000fe40000000040 */
[----:B------:R-:W-:Y:S02]  /*5860*/  PRMT R65, R47, 0x7632, R65 ;  /* 0x000076322f417816 */ /* 0x000fe40000000041 */
[----:B------:R-:W-:-:S02]  /*5870*/  PRMT R154, R48, 0x7632, R154 ;  /* 0x00007632309a7816 */ /* 0x000fc4000000009a */
[----:B------:R-:W-:Y:S02]  /*5880*/  PRMT R155, R49, 0x7632, R155 ;  /* 0x00007632319b7816 */ /* 0x000fe4000000009b */
[----:B------:R-:W-:Y:S02]  /*5890*/  PRMT R156, R50, 0x7632, R156 ;  /* 0x00007632329c7816 */ /* 0x000fe4000000009c */
[----:B------:R-:W-:Y:S02]  /*58a0*/  PRMT R157, R51, 0x7632, R157 ;  /* 0x00007632339d7816 */ /* 0x000fe4000000009d */
        /* <DEDUP_REMOVED lines=28> */
[----:B0123--:R-:W-:Y:S06]  /*5a70*/  @!P1 BRA `(.L_x_608) ;  /* 0x0000000000549947 */ /* 0x00ffec0003800000 */
[----:B------:R-:W0:Y:S01]  /*5a80*/  S2R R38, SR_LANEID ;  /* 0x0000000000267919 */ /* 0x000e220000000000 */
[----:B------:R-:W-:Y:S01]  /*5a90*/  FMUL.FTZ R37, R151, R73 ;  /* 0x0000004997257220 */ /* 0x000fe20000410000 */
[----:B------:R-:W-:-:S03]  /*5aa0*/  MOV R39, R35 ;  /* 0x0000002300277202 */ /* 0x000fc60000000f00 */
[----:B------:R-:W-:-:S04]  /*5ab0*/  FFMA.FTZ R36, R150, R75, R37 ;  /* 0x0000004b96247223 */ /* 0x000fc80000010025 */
[----:B------:R-:W-:Y:S01]  /*5ac0*/  FADD.FTZ R153, R153, R36 ;  /* 0x0000002499997221 */ /* 0x000fe20000010000 */
[----:B------:R-:W-:-:S04]  /*5ad0*/  FMUL.FTZ R36, R151, R75 ;  /* 0x0000004b97247220 */ /* 0x000fc80000410000 */
[----:B------:R-:W-:Y:S01]  /*5ae0*/  FFMA.FTZ R37, R150, R73, -R36 ;  /* 0x0000004996257223 */ /* 0x000fe20000010824 */
[----:B------:R-:W-:-:S03]  /*5af0*/  MOV R36, R32 ;  /* 0x0000002000247202 */ /* 0x000fc60000000f00 */
[----:B------:R-:W-:Y:S01]  /*5b00*/  FADD.FTZ R152, R152, R37 ;  /* 0x0000002598987221 */ /* 0x000fe20000010000 */
[C---:B------:R-:W-:Y:S01]  /*5b10*/  FMUL.FTZ R37, R151.reuse, R72 ;  /* 0x0000004897257220 */ /* 0x040fe20000410000 */
[----:B------:R-:W-:-:S03]  /*5b20*/  FMUL.FTZ R151, R151, R74 ;  /* 0x0000004a97977220 */ /* 0x000fc60000410000 */
[C---:B------:R-:W-:Y:S01]  /*5b30*/  FFMA.FTZ R52, R150.reuse, R74, -R37 ;  /* 0x0000004a96347223 */ /* 0x040fe20000010825 */
[----:B------:R-:W-:Y:S01]  /*5b40*/  FFMA.FTZ R151, R150, R72, R151 ;  /* 0x0000004896977223 */ /* 0x000fe20000010097 */
[----:B------:R-:W-:Y:S02]  /*5b50*/  MOV R37, R33 ;  /* 0x0000002100257202 */ /* 0x000fe40000000f00 */
[----:B0-----:R-:W-:Y:S02]  /*5b60*/  ISETP.NE.AND P1, PT, R38, RZ, PT ;  /* 0x000000ff2600720c */ /* 0x001fe40003f25270 */
[----:B------:R-:W-:Y:S02]  /*5b70*/  MOV R38, R34 ;  /* 0x0000002200267202 */ /* 0x000fe40000000f00 */
[----:B------:R-:W-:Y:S02]  /*5b80*/  FSEL R150, R74, R52, !P1 ;  /* 0x000000344a967208 */ /* 0x000fe40004800000 */
[----:B------:R-:W-:-:S02]  /*5b90*/  FSEL R151, R72, R151, !P1 ;  /* 0x0000009748977208 */ /* 0x000fc40004800000 */
[----:B------:R-:W-:Y:S02]  /*5ba0*/  FSEL R152, R73, R152, !P1 ;  /* 0x0000009849987208 */ /* 0x000fe40004800000 */
[----:B------:R-:W-:Y:S01]  /*5bb0*/  FSEL R153, R75, R153, !P1 ;  /* 0x000000994b997208 */ /* 0x000fe20004800000 */
[----:B------:R-:W-:Y:S06]  /*5bc0*/  BRA `(.L_x_609) ;  /* 0x0000000000447947 */ /* 0x000fec0003800000 */
.L_x_608:
[----:B------:R-:W0:Y:S01]  /*5bd0*/  S2R R37, SR_LANEID ;  /* 0x0000000000257919 */ /* 0x000e220000000000 */
[----:B------:R-:W-:-:S04]  /*5be0*/  FMUL.FTZ R36, R54, R35 ;  /* 0x0000002336247220 */ /* 0x000fc80000410000 */
[----:B------:R-:W-:-:S04]  /*5bf0*/  FFMA.FTZ R36, R52, R34, -R36 ;  /* 0x0000002234247223 */ /* 0x000fc80000010824 */
[----:B------:R-:W-:Y:S01]  /*5c00*/  FADD.FTZ R38, R66, R36 ;  /* 0x0000002442267221 */ /* 0x000fe20000010000 */
[----:B------:R-:W-:-:S04]  /*5c10*/  FMUL.FTZ R36, R54, R33 ;  /* 0x0000002136247220 */ /* 0x000fc80000410000 */
[-C--:B------:R-:W-:Y:S01]  /*5c20*/  FFMA.FTZ R36, R52, R32.reuse, -R36 ;  /* 0x0000002034247223 */ /* 0x080fe20000010824 */
[----:B0-----:R-:W-:Y:S01]  /*5c30*/  ISETP.NE.AND P1, PT, R37, RZ, PT ;  /* 0x000000ff2500720c */ /* 0x001fe20003f25270 */
[C---:B------:R-:W-:Y:S01]  /*5c40*/  FMUL.FTZ R37, R54.reuse, R32 ;  /* 0x0000002036257220 */ /* 0x040fe20000410000 */
[----:B------:R-:W-:-:S03]  /*5c50*/  FMUL.FTZ R54, R54, R34 ;  /* 0x0000002236367220 */ /* 0x000fc60000410000 */
[C---:B------:R-:W-:Y:S01]  /*5c60*/  FFMA.FTZ R37, R52.reuse, R33, R37 ;  /* 0x0000002134257223 */ /* 0x040fe20000010025 */
[----:B------:R-:W-:-:S04]  /*5c70*/  FFMA.FTZ R54, R52, R35, R54 ;  /* 0x0000002334367223 */ /* 0x000fc80000010036 */
[----:B------:R-:W-:-:S03]  /*5c80*/  FADD.FTZ R39, R67, R54 ;  /* 0x0000003643277221 */ /* 0x000fc60000010000 */
[----:B------:R0:W-:Y:S01]  /*5c90*/  @!P1 STS.128 [UR12+0x4250], R32 ;  /* 0x00425020ff009988 */ /* 0x0001e20008000c0c */
[----:B------:R-:W-:Y:S02]  /*5ca0*/  @!P1 MOV R150, R32 ;  /* 0x0000002000969202 */ /* 0x000fe40000000f00 */
[----:B------:R-:W-:Y:S02]  /*5cb0*/  @!P1 MOV R151, R33 ;  /* 0x0000002100979202 */ /* 0x000fe40000000f00 */
[----:B------:R-:W-:Y:S02]  /*5cc0*/  @!P1 MOV R152, R34 ;  /* 0x0000002200989202 */ /* 0x000fe40000000f00 */
[----:B------:R-:W-:-:S07]  /*5cd0*/  @!P1 MOV R153, R35 ;  /* 0x0000002300999202 */ /* 0x000fce0000000f00 */
.L_x_609:
[----:B------:R-:W-:Y:S05]  /*5ce0*/  BSYNC.RECONVERGENT B0 ;  /* 0x0000000000007941 */ /* 0x000fea0003800200 */
.L_x_607:
[----:B0-----:R-:W0:Y:S01]  /*5cf0*/  S2R R32, SR_TID.X ;  /* 0x0000000000207919 */ /* 0x001e220000002100 */
[----:B------:R-:W-:Y:S01]  /*5d00*/  BSSY.RECONVERGENT B0, `(.L_x_610) ;  /* 0x0000078000007945 */ /* 0x000fe20003800200 */
[----:B------:R-:W-:Y:S01]  /*5d10*/  BAR.SYNC.DEFER_BLOCKING 0x0 ;  /* 0x0000000000007b1d */ /* 0x000fe20000010000 */
[----:B0-----:R-:W-:-:S13]  /*5d20*/  ISETP.NE.AND P1, PT, R32, RZ, PT ;  /* 0x000000ff2000720c */ /* 0x001fda0003f25270 */
[----:B------:R-:W0:Y:S02]  /*5d30*/  @P1 LDS.64 R32, [UR12+0x4258] ;  /* 0x0042580cff201984 */ /* 0x000e240008000a00 */
[----:B0-----:R-:W-:-:S04]  /*5d40*/  @P1 FMUL.FTZ R35, R33, R151 ;  /* 0x0000009721231220 */ /* 0x001fc80000410000 */
[CC--:B------:R-:W-:Y:S01]  /*5d50*/  @P1 FFMA.FTZ R35, R32.reuse, R150.reuse, -R35 ;  /* 0x0000009620231223 */ /* 0x0c0fe20000010823 */
[----:B------:R-:W-:Y:S02]  /*5d60*/  @P1 FMUL.FTZ R32, R32, R151 ;  /* 0x0000009720201220 */ /* 0x000fe40000410000 */
[----:B------:R-:W0:Y:S01]  /*5d70*/  S2R R151, SR_TID.X ;  /* 0x0000000000977919 */ /* 0x000e220000002100 */
[----:B------:R-:W-:Y:S01]  /*5d80*/  @P1 FADD.FTZ R152, R152, R35 ;  /* 0x0000002398981221 */ /* 0x000fe20000010000 */
[----:B------:R-:W-:-:S04]  /*5d90*/  @P1 FFMA.FTZ R32, R33, R150, R32 ;  /* 0x0000009621201223 */ /* 0x000fc80000010020 */
[----:B------:R-:W-:Y:S01]  /*5da0*/  @P1 FADD.FTZ R153, R153, R32 ;  /* 0x0000002099991221 */ /* 0x000fe20000010000 */
        /* <DEDUP_REMOVED lines=12> */
[C---:B------:R-:W-:Y:S01]  /*5e70*/  FMUL.FTZ R32, R92.reuse, R52 ;  /* 0x000000345c207220 */ /* 0x040fe20000410000 */
[----:B0-----:R-:W-:Y:S02]  /*5e80*/  ISETP.NE.AND P1, PT, R151, RZ, PT ;  /* 0x000000ff9700720c */ /* 0x001fe40003f25270 */
        /* <DEDUP_REMOVED lines=95> */
.L_x_611:
[----:B------:R-:W-:Y:S05]  /*6480*/  BSYNC.RECONVERGENT B0 ;  /* 0x0000000000007941 */ /* 0x000fea0003800200 */
.L_x_610:
        /* <DEDUP_REMOVED lines=51> */
.L_x_606:
[----:B------:R-:W2:Y:S01]  /*67c0*/  LDL.LU R33, [R1+0x4] ;  /* 0x0000040001217983 */ /* 0x000ea20000300800 */
[----:B------:R-:W-:Y:S01]  /*67d0*/  F2FP.BF16.F32.PACK_AB R7, R28, R20 ;  /* 0x000000141c07723e */ /* 0x000fe200000010ff */
[----:B------:R-:W0:Y:S01]  /*67e0*/  S2UR UR8, SR_CTAID.X ;  /* 0x00000000000879c3 */ /* 0x000e220000002500 */
[----:B------:R-:W-:Y:S01]  /*67f0*/  F2FP.BF16.F32.PACK_AB R8, R29, R21 ;  /* 0x000000151d08723e */ /* 0x000fe200000010ff */
[----:B------:R-:W2:Y:S01]  /*6800*/  S2R R0, SR_LANEID ;  /* 0x0000000000007919 */ /* 0x000ea20000000000 */
[----:B------:R-:W-:Y:S01]  /*6810*/  F2FP.BF16.F32.PACK_AB R6, R27, R19 ;  /* 0x000000131b06723e */ /* 0x000fe200000010ff */
[----:B------:R-:W-:Y:S01]  /*6820*/  USHF.L.U32 UR7, UR6, 0xb, URZ ;  /* 0x0000000b06077899 */ /* 0x000fe200080006ff */
[----:B------:R-:W-:-:S03]  /*6830*/  F2FP.BF16.F32.PACK_AB R5, R26, R18 ;  /* 0x000000121a05723e */ /* 0x000fc600000010ff */
[----:B------:R-:W-:Y:S01]  /*6840*/  BAR.SYNC.DEFER_BLOCKING 0x0 ;  /* 0x0000000000007b1d */ /* 0x000fe20000010000 */
[----:B------:R-:W-:Y:S01]  /*6850*/  F2FP.BF16.F32.PACK_AB R4, R25, R17 ;  /* 0x000000111904723e */ /* 0x000fe200000010ff */
[----:B------:R-:W-:Y:S01]  /*6860*/  HFMA2 R3, -RZ, RZ, 0, 0 ;  /* 0x00000000ff037431 */ /* 0x000fe200000001ff */
[----:B------:R-:W-:Y:S01]  /*6870*/  F2FP.BF16.F32.PACK_AB R11, R68, R24 ;  /* 0x00000018440b723e */ /* 0x000fe200000010ff */
[----:B------:R-:W-:Y:S01]  /*6880*/  UIADD3 UR18, UP0, UPT, UR18, 0x2000, URZ ;  /* 0x0000200012127890 */ /* 0x000fe2000ff1e0ff */
[----:B------:R-:W-:-:S03]  /*6890*/  F2FP.BF16.F32.PACK_AB R10, R31, R23 ;  /* 0x000000171f0a723e */ /* 0x000fc600000010ff */
[----:B------:R-:W0:Y:S01]  /*68a0*/  LDC.64 R20, c[0x0][0x420] ;  /* 0x00010800ff147b82 */ /* 0x000e220000000a00 */
[----:B------:R-:W-:Y:S01]  /*68b0*/  F2FP.BF16.F32.PACK_AB R9, R30, R22 ;  /* 0x000000161e09723e */ /* 0x000fe200000010ff */
[----:B------:R-:W1:Y:S01]  /*68c0*/  S2R R32, SR_TID.X ;  /* 0x0000000000207919 */ /* 0x000e620000002100 */
[----:B------:R-:W-:Y:S01]  /*68d0*/  MOV R2, UR7 ;  /* 0x0000000700027c02 */ /* 0x000fe20008000f00 */
[----:B------:R-:W3:Y:S04]  /*68e0*/  LDCU UR7, c[0x0][0x394] ;  /* 0x00007280ff0777ac */ /* 0x000ee80008000800 */
[----:B------:R-:W4:Y:S01]  /*68f0*/  S2UR UR9, SR_CTAID.Y ;  /* 0x00000000000979c3 */ /* 0x000f220000002600 */
[----:B------:R-:W-:Y:S02]  /*6900*/  UIADD3 UR6, UPT, UPT, UR6, 0x1, URZ ;  /* 0x0000000106067890 */ /* 0x000fe4000fffe0ff */
[----:B------:R-:W-:-:S02]  /*6910*/  UIADD3.X UR19, UPT, UPT, URZ, UR19, URZ, UP0, !UPT ;  /* 0x00000013ff137290 */ /* 0x000fc400087fe4ff */
[----:B------:R-:W-:Y:S02]  /*6920*/  UIADD3 UR16, UP1, UPT, UR16, 0x2000, URZ ;  /* 0x0000200010107890 */ /* 0x000fe4000ff3e0ff */
[----:B------:R-:W-:Y:S01]  /*6930*/  UIADD3 UR20, UP2, UPT, UR20, 0x1000, URZ ;  /* 0x0000100014147890 */ /* 0x000fe2000ff5e0ff */
[----:B------:R-:W4:Y:S01]  /*6940*/  LDC.64 R22, c[0x0][0x428] ;  /* 0x00010a00ff167b82 */ /* 0x000f220000000a00 */
[----:B------:R-:W-:Y:S02]  /*6950*/  UIADD3 UR11, UP3, UPT, UR11, 0x1000, URZ ;  /* 0x000010000b0b7890 */ /* 0x000fe4000ff7e0ff */
[----:B------:R-:W-:Y:S02]  /*6960*/  UIADD3.X UR17, UPT, UPT, URZ, UR17, URZ, UP1, !UPT ;  /* 0x00000011ff117290 */ /* 0x000fe40008ffe4ff */
[----:B------:R-:W-:Y:S02]  /*6970*/  UIADD3.X UR21, UPT, UPT, URZ, UR21, URZ, UP2, !UPT ;  /* 0x00000015ff157290 */ /* 0x000fe400097fe4ff */
[----:B---3--:R-:W-:Y:S01]  /*6980*/  UISETP.GE.AND UP0, UPT, UR6, UR7, UPT ;  /* 0x000000070600728c */ /* 0x008fe2000bf06270 */
[----:B------:R-:W3:Y:S01]  /*6990*/  LDC.64 R24, c[0x0][0x478] ;  /* 0x00011e00ff187b82 */ /* 0x000ee20000000a00 */
[----:B0-----:R-:W-:Y:S01]  /*69a0*/  IMAD.WIDE.U32 R2, R20, UR8, R2 ;  /* 0x0000000814027c25 */ /* 0x001fe2000f8e0002 */
[----:B------:R-:W-:-:S03]  /*69b0*/  UIADD3.X UR22, UPT, UPT, URZ, UR22, URZ, UP3, !UPT ;  /* 0x00000016ff167290 */ /* 0x000fc60009ffe4ff */
[----:B------:R-:W-:Y:S02]  /*69c0*/  IMAD R3, R21, UR8, R3 ;  /* 0x0000000815037c24 */ /* 0x000fe4000f8e0203 */
[----:B----4-:R-:W-:Y:S01]  /*69d0*/  IMAD.WIDE.U32 R2, R22, UR9, R2 ;  /* 0x0000000916027c25 */ /* 0x010fe2000f8e0002 */
[----:B--2---:R-:W-:-:S05]  /*69e0*/  LEA R0, R0, R33, 0x4 ;  /* 0x0000002100007211 */ /* 0x004fca00078e20ff */
[----:B------:R1:W-:Y:S04]  /*69f0*/  STS.128 [R0], R4 ;  /* 0x0000000400007388 */ /* 0x0003e80000000c00 */
[----:B------:R0:W-:Y:S01]  /*6a00*/  STS.128 [R0+0x10], R8 ;  /* 0x0000100800007388 */ /* 0x0001e20000000c00 */
[----:B------:R-:W-:-:S03]  /*6a10*/  NOP ;  /* 0x0000000000007918 */ /* 0x000fc60000000000 */
[----:B------:R-:W2:Y:S04]  /*6a20*/  LDS.128 R12, [R33] ;  /* 0x00000000210c7984 */ /* 0x000ea80000000c00 */
[----:B------:R-:W4:Y:S01]  /*6a30*/  LDS.128 R16, [R33+0x200] ;  /* 0x0002000021107984 */ /* 0x000f220000000c00 */
[C---:B-1----:R-:W-:Y:S02]  /*6a40*/  SHF.L.U32 R7, R32.reuse, 0x1, RZ ;  /* 0x0000000120077819 */ /* 0x042fe400000006ff */
[----:B------:R-:W-:Y:S01]  /*6a50*/  LOP3.LUT R32, R32, 0x1f, RZ, 0xc0, !PT ;  /* 0x0000001f20207812 */ /* 0x000fe200078ec0ff */
[----:B0-----:R-:W-:Y:S01]  /*6a60*/  IMAD R0, R23, UR9, R3 ;  /* 0x0000000917007c24 */ /* 0x001fe2000f8e0203 */
[----:B---3--:R-:W-:Y:S02]  /*6a70*/  LEA R4, P0, R2, R24, 0x1 ;  /* 0x0000001802047211 */ /* 0x008fe400078008ff */
[----:B------:R-:W-:-:S02]  /*6a80*/  LOP3.LUT R7, R7, 0x7c0, RZ, 0xc0, !PT ;  /* 0x000007c007077812 */ /* 0x000fc400078ec0ff */
[----:B------:R-:W-:Y:S02]  /*6a90*/  LEA.HI.X R5, R2, R25, R0, 0x1, P0 ;  /* 0x0000001902057211 */ /* 0x000fe400000f0c00 */
[----:B------:R-:W-:-:S05]  /*6aa0*/  LOP3.LUT R9, R7, R32, RZ, 0xfc, !PT ;  /* 0x0000002007097212 */ /* 0x000fca00078efcff */
[----:B------:R-:W-:-:S05]  /*6ab0*/  IMAD.WIDE.U32 R2, R9, 0x10, R4 ;  /* 0x0000001009027825 */ /* 0x000fca00078e0004 */
[----:B--2---:R0:W-:Y:S04]  /*6ac0*/  STG.E.128 desc[UR24][R2.64], R12 ;  /* 0x0000000c02007986 */ /* 0x0041e8000c101d18 */
[----:B----4-:R0:W-:Y:S01]  /*6ad0*/  STG.E.128 desc[UR24][R2.64+0x200], R16 ;  /* 0x0002001002007986 */ /* 0x0101e2000c101d18 */
[----:B------:R-:W-:Y:S05]  /*6ae0*/  BRA.U !UP0, `(.L_x_613) ;  /* 0xffffff9d081c7547 */ /* 0x000fea000b83ffff */
[----:B------:R-:W-:Y:S05]  /*6af0*/  EXIT ;  /* 0x000000000000794d */ /* 0x000fea0003800000 */
.L_x_614:
        /* <DEDUP_REMOVED lines=16> */
.L_x_5012:


//--------------------- .text._Z25selective_scan_fwd_kernelI32Selective_Scan_fwd_kernel_traitsILi128ELi16ELi1ELb1ELb1ELb1ELb1EN3c108BFloat16ENS1_7complexIfEEEEv13SSMParamsBase --------------------------
	.section	.text._Z25selective_scan_fwd_kernelI32Selective_Scan_fwd_kernel_traitsILi128ELi16ELi1ELb1ELb1ELb1ELb1EN3c108BFloat16ENS1_7complexIfEEEEv13SSMParamsBase,"ax",@progbits
	.align	128
        .global         _Z25selective_scan_fwd_kernelI32Selective_Scan_fwd_kernel_traitsILi128ELi16ELi1ELb1ELb1ELb1ELb1EN3c108BFloat16ENS1_7complexIfEEEEv13SSMParamsBase
        .type           _Z25selective_scan_fwd_kernelI32Selective_Scan_fwd_kernel_traitsILi128ELi16ELi1ELb1ELb1ELb1ELb1EN3c108BFloat16ENS1_7complexIfEEEEv13SSMParamsBase,@function
        .size           _Z25selective_scan_fwd_kernelI32Selective_Scan_fwd_kernel_traitsILi128ELi16ELi1ELb1ELb1ELb1ELb1EN3c108BFloat16ENS1_7complexIfEEEEv13SSMParamsBase,(.L_x_5013 - _Z25selective_scan_fwd_kernelI32Selective_Scan_fwd_kernel_traitsILi128ELi16ELi1ELb1ELb1ELb1ELb1EN3c108BFloat16ENS1_7complexIfEEEEv13SSMParamsBase)
        .other          _Z25selective_scan_fwd_kernelI32Selective_Scan_fwd_kernel_traitsILi128ELi16ELi1ELb1ELb1ELb1ELb1EN3c108BFloat16ENS1_7complexIfEEEEv13SSMParamsBase,@"STO_CUDA_ENTRY STV_DEFAULT"
_Z25selective_scan_fwd_kernelI32Selective_Scan_fwd_kernel_traitsILi128ELi16ELi1ELb1ELb1ELb1ELb1EN3c108BFloat16ENS1_7complexIfEEEEv13SSMParamsBase:
.text._Z25selective_scan_fwd_kernelI32Selective_Scan_fwd_kernel_traitsILi128ELi16ELi1ELb1ELb1ELb1ELb1EN3c108BFloat16ENS1_7complexIfEEEEv13SSMParamsBase:
        /* <DEDUP_REMOVED lines=118> */
.L_x_654:
        /* <DEDUP_REMOVED lines=83> */
.L_x_616:
[----:B------:R-:W-:Y:S05]  /*0c90*/  BSYNC.RECONVERGENT B0 ;  /* 0x0000000000007941 */ /* 0x000fea0003800200 */
.L_x_615:
        /* <DEDUP_REMOVED lines=37> */
.L_x_618:
[----:B------:R-:W-:Y:S05]  /*0ef0*/  BSYNC.RECONVERGENT B0 ;  /* 0x0000000000007941 */ /* 0x000fea0003800200 */
.L_x_617:
        /* <DEDUP_REMOVED lines=36> */
.L_x_620:
[----:B------:R-:W-:Y:S05]  /*1140*/  BSYNC.RECONVERGENT B0 ;  /* 0x0000000000007941 */ /* 0x000fea0003800200 */
.L_x_619:
        /* <DEDUP_REMOVED lines=37> */
.L_x_622:
[----:B------:R-:W-:Y:S05]  /*13a0*/  BSYNC.RECONVERGENT B0 ;  /* 0x0000000000007941 */ /* 0x000fea0003800200 */
.L_x_621:
        /* <DEDUP_REMOVED lines=36> */
.L_x_624:
[----:B------:R-:W-:Y:S05]  /*15f0*/  BSYNC.RECONVERGENT B0 ;  /* 0x0000000000007941 */ /* 0x000fea0003800200 */
.L_x_623:
        /* <DEDUP_REMOVED lines=39> */
.L_x_626:
[----:B------:R-:W-:Y:S05]  /*1870*/  BSYNC.RECONVERGENT B0 ;  /* 0x0000000000007941 */ /* 0x000fea0003800200 */
.L_x_625:
        /* <DEDUP_REMOVED lines=40> */
.L_x_628:
[----:B------:R-:W-:Y:S05]  /*1b00*/  BSYNC.RECONVERGENT B0 ;  /* 0x0000000000007941 */ /* 0x000fea0003800200 */
.L_x_627:
        /* <DEDUP_REMOVED lines=41> */
.L_x_630:
[----:B------:R-:W-:Y:S05]  /*1da0*/  BSYNC.RECONVERGENT B0 ;  /* 0x0000000000007941 */ /* 0x000fea0003800200 */
.L_x_629:
        /* <DEDUP_REMOVED lines=41> */
.L_x_632:
[----:B------:R-:W-:Y:S05]  /*2040*/  BSYNC.RECONVERGENT B0 ;  /* 0x0000000000007941 */ /* 0x000fea0003800200 */
.L_x_631:
        /* <DEDUP_REMOVED lines=39> */
.L_x_634:
[----:B------:R-:W-:Y:S05]  /*22c0*/  BSYNC.RECONVERGENT B0 ;  /* 0x0000000000007941 */ /* 0x000fea0003800200 */
.L_x_633:
        /* <DEDUP_REMOVED lines=43> */
.L_x_636:
[----:B------:R-:W-:Y:S05]  /*2580*/  BSYNC.RECONVERGENT B0 ;  /* 0x0000000000007941 */ /* 0x000fea0003800200 */
.L_x_635:
        /* <DEDUP_REMOVED lines=32> */
.L_x_638:
[----:B------:R-:W-:Y:S05]  /*2790*/  BSYNC.RECONVERGENT B0 ;  /* 0x0000000000007941 */ /* 0x000fea0003800200 */
.L_x_637:
        /* <DEDUP_REMOVED lines=32> */
.L_x_640:
[----:B------:R-:W-:Y:S05]  /*29a0*/  BSYNC.RECONVERGENT B0 ;  /* 0x0000000000007941 */ /* 0x000fea0003800200 */
.L_x_639:
        /* <DEDUP_REMOVED lines=32> */
.L_x_642:
[----:B------:R-:W-:Y:S05]  /*2bb0*/  BSYNC.RECONVERGENT B0 ;  /* 0x0000000000007941 */ /* 0x000fea0003800200 */
.L_x_641:
        /* <DEDUP_REMOVED lines=32> */
.L_x_644:
[----:B------:R-:W-:Y:S05]  /*2dc0*/  BSYNC.RECONVERGENT B0 ;  /* 0x0000000000007941 */ /* 0x000fea0003800200 */
.L_x_643:
        /* <DEDUP_REMOVED lines=32> */
.L_x_646:
[----:B------:R-:W-:Y:S05]  /*2fd0*/  BSYNC.RECONVERGENT B0 ;  /* 0x0000000000007941 */ /* 0x000fea0003800200 */
.L_x_645:
        /* <DEDUP_REMOVED lines=64> */
.L_x_653:
        /* <DEDUP_REMOVED lines=639> */
.L_x_649:
        /* <DEDUP_REMOVED lines=17> */
.L_x_650:
[----:B------:R-:W-:Y:S05]  /*5ce0*/  BSYNC.RECONVERGENT B0 ;  /* 0x0000000000007941 */ /* 0x000fea0003800200 */
.L_x_648:
        /* <DEDUP_REMOVED lines=121> */
.L_x_652:
[----:B------:R-:W-:Y:S05]  /*6480*/  BSYNC.RECONVERGENT B0 ;  /* 0x0000000000007941 */ /* 0x000fea0003800200 */
.L_x_651:
        /* <DEDUP_REMOVED lines=51> */
.L_x_647:
[----:B------:R-:W2:Y:S01]  /*67c0*/  LDL.LU R58, [R1+0x4] ;  /* 0x00000400013a7983 */ /* 0x000ea20000300800 */
[----:B------:R-:W0:Y:S01]  /*67d0*/  S2UR UR8, SR_CTAID.X ;  /* 0x00000000000879c3 */ /* 0x000e220000002500 */
[----:B------:R-:W-:Y:S01]  /*67e0*/  F2FP.BF16.F32.PACK_AB R7, R28, R20 ;  /* 0x000000141c07723e */ /* 0x000fe200000010ff */
[----:B------:R-:W-:Y:S01]  /*67f0*/  USHF.L.U32 UR7, UR6, 0xb, URZ ;  /* 0x0000000b06077899 */ /* 0x000fe200080006ff */
[----:B------:R-:W2:Y:S01]  /*6800*/  S2R R12, SR_LANEID ;  /* 0x00000000000c7919 */ /* 0x000ea20000000000 */
[----:B------:R-:W-:Y:S01]  /*6810*/  F2FP.BF16.F32.PACK_AB R6, R27, R19 ;  /* 0x000000131b06723e */ /* 0x000fe200000010ff */
[----:B------:R-:W-:Y:S01]  /*6820*/  HFMA2 R3, -RZ, RZ, 0, 0 ;  /* 0x00000000ff037431 */ /* 0x000fe200000001ff */
[----:B------:R-:W-:Y:S02]  /*6830*/  F2FP.BF16.F32.PACK_AB R5, R26, R18 ;  /* 0x000000121a05723e */ /* 0x000fe400000010ff */
[----:B------:R-:W-:Y:S01]  /*6840*/  BAR.SYNC.DEFER_BLOCKING 0x0 ;  /* 0x0000000000007b1d */ /* 0x000fe20000010000 */
[----:B------:R-:W-:-:S02]  /*6850*/  F2FP.BF16.F32.PACK_AB R4, R25, R17 ;  /* 0x000000111904723e */ /* 0x000fc400000010ff */
[----:B------:R-:W-:Y:S02]  /*6860*/  F2FP.BF16.F32.PACK_AB R11, R68, R24 ;  /* 0x00000018440b723e */ /* 0x000fe400000010ff */
[----:B------:R-:W-:-:S03]  /*6870*/  F2FP.BF16.F32.PACK_AB R10, R31, R23 ;  /* 0x000000171f0a723e */ /* 0x000fc600000010ff */
[----:B------:R-:W0:Y:S01]  /*6880*/  LDC.64 R14, c[0x0][0x420] ;  /* 0x00010800ff0e7b82 */ /* 0x000e220000000a00 */
[----:B------:R-:W-:Y:S01]  /*6890*/  F2FP.BF16.F32.PACK_AB R9, R30, R22 ;  /* 0x000000161e09723e */ /* 0x000fe200000010ff */
[----:B------:R-:W1:Y:S01]  /*68a0*/  S2R R13, SR_TID.X ;  /* 0x00000000000d7919 */ /* 0x000e620000002100 */
[----:B------:R-:W-:Y:S02]  /*68b0*/  F2FP.BF16.F32.PACK_AB R8, R29, R21 ;  /* 0x000000151d08723e */ /* 0x000fe400000010ff */
[----:B------:R-:W-:Y:S01]  /*68c0*/  MOV R2, UR7 ;  /* 0x0000000700027c02 */ /* 0x000fe20008000f00 */
[----:B------:R-:W3:Y:S02]  /*68d0*/  LDCU UR7, c[0x0][0x394] ;  /* 0x00007280ff0777ac */ /* 0x000ee40008000800 */
[----:B------:R-:W4:Y:S08]  /*68e0*/  S2UR UR9, SR_CTAID.Y ;  /* 0x00000000000979c3 */ /* 0x000f300000002600 */
[----:B------:R-:W4:Y:S08]  /*68f0*/  LDC.64 R32, c[0x0][0x428] ;  /* 0x00010a00ff207b82 */ /* 0x000f300000000a00 */
[----:B------:R-:W5:Y:S08]  /*6900*/  LDC.64 R34, c[0x0][0x478] ;  /* 0x00011e00ff227b82 */ /* 0x000f700000000a00 */
[----:B------:R-:W3:Y:S08]  /*6910*/  LDC.64 R44, c[0x0][0x410] ;  /* 0x00010400ff2c7b82 */ /* 0x000ef00000000a00 */
[----:B------:R-:W5:Y:S01]  /*6920*/  LDC.64 R46, c[0x0][0x418] ;  /* 0x00010600ff2e7b82 */ /* 0x000f620000000a00 */
[----:B--2---:R-:W-:-:S05]  /*6930*/  LEA R12, R12, R58, 0x4 ;  /* 0x0000003a0c0c7211 */ /* 0x004fca00078e20ff */
[----:B------:R0:W-:Y:S04]  /*6940*/  STS.128 [R12], R4 ;  /* 0x000000040c007388 */ /* 0x0001e80000000c00 */
[----:B------:R1:W-:Y:S01]  /*6950*/  STS.128 [R12+0x10], R8 ;  /* 0x000010080c007388 */ /* 0x0003e20000000c00 */
[----:B------:R-:W-:-:S03]  /*6960*/  NOP ;  /* 0x0000000000007918 */ /* 0x000fc60000000000 */
[----:B------:R-:W2:Y:S04]  /*6970*/  LDS.128 R36, [R58] ;  /* 0x000000003a247984 */ /* 0x000ea80000000c00 */
[----:B------:R-:W2:Y:S01]  /*6980*/  LDS.128 R40, [R58+0x200] ;  /* 0x000200003a287984 */ /* 0x000ea20000000c00 */
[----:B0-----:R-:W-:-:S04]  /*6990*/  IMAD.WIDE.U32 R4, R14, UR8, R2 ;  /* 0x000000080e047c25 */ /* 0x001fc8000f8e0002 */
[----:B------:R-:W-:Y:S01]  /*69a0*/  IMAD R5, R15, UR8, R5 ;  /* 0x000000080f057c24 */ /* 0x000fe2000f8e0205 */
[----:B-1----:R-:W-:Y:S01]  /*69b0*/  SHF.L.U32 R10, R13, 0x1, RZ ;  /* 0x000000010d0a7819 */ /* 0x002fe200000006ff */
[----:B------:R-:W0:Y:S01]  /*69c0*/  LDC.64 R8, c[0x0][0x488] ;  /* 0x00012200ff087b82 */ /* 0x000e220000000a00 */
[----:B---3--:R-:W-:-:S04]  /*69d0*/  IMAD.WIDE.U32 R6, R44, UR8, R2 ;  /* 0x000000082c067c25 */ /* 0x008fc8000f8e0002 */
[----:B----4-:R-:W-:Y:S01]  /*69e0*/  IMAD.WIDE.U32 R4, R32, UR9, R4 ;  /* 0x0000000920047c25 */ /* 0x010fe2000f8e0004 */
[----:B------:R-:W-:Y:S02]  /*69f0*/  LOP3.LUT R32, R13, 0x1f, RZ, 0xc0, !PT ;  /* 0x0000001f0d207812 */ /* 0x000fe400078ec0ff */
[----:B------:R-:W-:Y:S01]  /*6a00*/  LOP3.LUT R13, R10, 0x7c0, RZ, 0xc0, !PT ;  /* 0x000007c00a0d7812 */ /* 0x000fe200078ec0ff */
[----:B------:R-:W-:Y:S01]  /*6a10*/  IMAD R0, R33, UR9, R5 ;  /* 0x0000000921007c24 */ /* 0x000fe2000f8e0205 */
[----:B-----5:R-:W-:Y:S01]  /*6a20*/  LEA R14, P0, R4, R34, 0x1 ;  /* 0x00000022040e7211 */ /* 0x020fe200078008ff */
[----:B------:R-:W-:-:S03]  /*6a30*/  IMAD R7, R45, UR8, R7 ;  /* 0x000000082d077c24 */ /* 0x000fc6000f8e0207 */
[----:B------:R-:W-:Y:S01]  /*6a40*/  LEA.HI.X R15, R4, R35, R0, 0x1, P0 ;  /* 0x00000023040f7211 */ /* 0x000fe200000f0c00 */
[----:B------:R-:W-:Y:S01]  /*6a50*/  IMAD.WIDE.U32 R6, R46, UR9, R6 ;  /* 0x000000092e067c25 */ /* 0x000fe2000f8e0006 */
[----:B------:R-:W-:-:S03]  /*6a60*/  LOP3.LUT R0, R13, R32, RZ, 0xfc, !PT ;  /* 0x000000200d007212 */ /* 0x000fc600078efcff */
[----:B------:R-:W-:Y:S02]  /*6a70*/  IMAD R5, R47, UR9, R7 ;  /* 0x000000092f057c24 */ /* 0x000fe4000f8e0207 */
[----:B------:R-:W-:Y:S01]  /*6a80*/  IMAD.WIDE.U32 R14, R0, 0x10, R14 ;  /* 0x00000010000e7825 */ /* 0x000fe200078e000e */
[----:B0-----:R-:W-:-:S04]  /*6a90*/  LEA R34, P1, R6, R8, 0x1 ;  /* 0x0000000806227211 */ /* 0x001fc800078208ff */
[----:B------:R-:W-:Y:S01]  /*6aa0*/  LEA.HI.X R35, R6, R9, R5, 0x1, P1 ;  /* 0x0000000906237211 */ /* 0x000fe200008f0c05 */
[----:B--2---:R-:W-:Y:S04]  /*6ab0*/  STG.E.128 desc[UR24][R14.64], R36 ;  /* 0x000000240e007986 */ /* 0x004fe8000c101d18 */
[----:B------:R-:W-:Y:S01]  /*6ac0*/  STG.E.128 desc[UR24][R14.64+0x200], R40 ;  /* 0x000200280e007986 */ /* 0x000fe2000c101d18 */
[----:B------:R-:W-:Y:S01]  /*6ad0*/  IMAD.WIDE.U32 R34, R0, 0x10, R34 ;  /* 0x0000001000227825 */ /* 0x000fe200078e0022 */
[----:B------:R-:W-:Y:S06]  /*6ae0*/  BAR.SYNC.DEFER_BLOCKING 0x0 ;  /* 0x0000000000007b1d */ /* 0x000fec0000010000 */
[----:B------:R-:W2:Y:S04]  /*6af0*/  LDG.E.128 R44, desc[UR24][R34.64] ;  /* 0x00000018222c7981 */ /* 0x000ea8000c1e1d00 */
[----:B------:R-:W3:Y:S01]  /*6b00*/  LDG.E.128 R48, desc[UR24][R34.64+0x200] ;  /* 0x0002001822307981 */ /* 0x000ee2000c1e1d00 */
        /* <DEDUP_REMOVED lines=10> */
[----:B--2---:R-:W-:Y:S04]  /*6bb0*/  STS.128 [R58], R44 ;  /* 0x0000002c3a007388 */ /* 0x004fe80000000c00 */
[----:B---3--:R-:W-:Y:S01]  /*6bc0*/  STS.128 [R58+0x200], R48 ;  /* 0x000200303a007388 */ /* 0x008fe20000000c00 */
[----:B------:R-:W-:-:S03]  /*6bd0*/  NOP ;  /* 0x0000000000007918 */ /* 0x000fc60000000000 */
[----:B------:R-:W0:Y:S04]  /*6be0*/  LDS.128 R8, [R12] ;  /* 0x000000000c087984 */ /* 0x000e280000000c00 */
[----:B------:R-:W1:Y:S01]  /*6bf0*/  LDS.128 R4, [R12+0x10] ;  /* 0x000010000c047984 */ /* 0x000e620000000c00 */
[----:B0-----:R-:W-:Y:S02]  /*6c00*/  SHF.L.U32 R36, R10, 0x10, RZ ;  /* 0x000000100a247819 */ /* 0x001fe400000006ff */
[----:B------:R-:W-:Y:S02]  /*6c10*/  SHF.L.U32 R38, R11, 0x10, RZ ;  /* 0x000000100b267819 */ /* 0x000fe400000006ff */
[----:B-1----:R-:W-:Y:S01]  /*6c20*/  SHF.L.U32 R41, R4, 0x10, RZ ;  /* 0x0000001004297819 */ /* 0x002fe200000006ff */
[----:B------:R-:W-:Y:S01]  /*6c30*/  FMUL.FTZ R34, R36, -1.4426950216293334961 ;  /* 0xbfb8aa3b24227820 */ /* 0x000fe20000410000 */
[----:B------:R-:W-:Y:S01]  /*6c40*/  PRMT R4, R9, 0x7632, R4 ;  /* 0x0000763209047816 */ /* 0x000fe20000000004 */
[----:B------:R-:W-:Y:S01]  /*6c50*/  FMUL.FTZ R37, R38, -1.4426950216293334961 ;  /* 0xbfb8aa3b26257820 */ /* 0x000fe20000410000 */
[----:B------:R-:W-:Y:S01]  /*6c60*/  SHF.L.U32 R44, R5, 0x10, RZ ;  /* 0x00000010052c7819 */ /* 0x000fe200000006ff */
[----:B------:R0:W1:Y:S01]  /*6c70*/  MUFU.EX2 R35, R34 ;  /* 0x0000002200237308 */ /* 0x0000620000000800 */
[----:B------:R-:W-:Y:S01]  /*6c80*/  SHF.L.U32 R47, R6, 0x10, RZ ;  /* 0x00000010062f7819 */ /* 0x000fe200000006ff */
[----:B------:R-:W-:Y:S01]  /*6c90*/  FMUL.FTZ R40, R41, -1.4426950216293334961 ;  /* 0xbfb8aa3b29287820 */ /* 0x000fe20000410000 */
[----:B------:R-:W-:Y:S01]  /*6ca0*/  SHF.L.U32 R51, R7, 0x10, RZ ;  /* 0x0000001007337819 */ /* 0x000fe200000006ff */
[----:B------:R-:W-:Y:S01]  /*6cb0*/  FMUL.FTZ R43, R44, -1.4426950216293334961 ;  /* 0xbfb8aa3b2c2b7820 */ /* 0x000fe20000410000 */
[C---:B------:R-:W-:Y:S01]  /*6cc0*/  SHF.L.U32 R16, R8.reuse, 0x10, RZ ;  /* 0x0000001008107819 */ /* 0x040fe200000006ff */
[----:B------:R-:W-:Y:S01]  /*6cd0*/  FMUL.FTZ R46, R47, -1.4426950216293334961 ;  /* 0xbfb8aa3b2f2e7820 */ /* 0x000fe20000410000 */
[----:B------:R-:W-:Y:S01]  /*6ce0*/  PRMT R8, R8, 0x7632, R8 ;  /* 0x0000763208087816 */ /* 0x000fe20000000008 */
[----:B------:R2:W3:Y:S01]  /*6cf0*/  MUFU.EX2 R39, R37 ;  /* 0x0000002500277308 */ /* 0x0004e20000000800 */
[----:B0-----:R-:W-:Y:S01]  /*6d00*/  SHF.L.U32 R34, R4, 0x10, RZ ;  /* 0x0000001004227819 */ /* 0x001fe200000006ff */
[----:B------:R-:W-:Y:S01]  /*6d10*/  FMUL.FTZ R49, R51, -1.4426950216293334961 ;  /* 0xbfb8aa3b33317820 */ /* 0x000fe20000410000 */
[----:B------:R-:W-:Y:S01]  /*6d20*/  PRMT R4, R10, 0x7632, R4 ;  /* 0x000076320a047816 */ /* 0x000fe20000000004 */
[----:B------:R-:W-:Y:S01]  /*6d30*/  FMUL.FTZ R33, R16, -1.4426950216293334961 ;  /* 0xbfb8aa3b10217820 */ /* 0x000fe20000410000 */
[----:B------:R-:W-:Y:S01]  /*6d40*/  SHF.L.U32 R14, R9, 0x10, RZ ;  /* 0x00000010090e7819 */ /* 0x000fe200000006ff */
[----:B------:R-:W-:Y:S01]  /*6d50*/  FMUL.FTZ R10, R34, -1.4426950216293334961 ;  /* 0xbfb8aa3b220a7820 */ /* 0x000fe20000410000 */
[----:B------:R-:W-:Y:S01]  /*6d60*/  SHF.L.U32 R8, R8, 0x10, RZ ;  /* 0x0000001008087819 */ /* 0x000fe200000006ff */
[----:B------:R0:W4:Y:S01]  /*6d70*/  MUFU.EX2 R45, R43 ;  /* 0x0000002b002d7308 */ /* 0x0001220000000800 */
[----:B--2---:R-:W-:Y:S01]  /*6d80*/  SHF.L.U32 R37, R4, 0x10, RZ ;  /* 0x0000001004257819 */ /* 0x004fe200000006ff */
[----:B------:R-:W-:Y:S01]  /*6d90*/  FMUL.FTZ R15, R14, -1.4426950216293334961 ;  /* 0xbfb8aa3b0e0f7820 */ /* 0x000fe20000410000 */
[----:B------:R-:W-:Y:S01]  /*6da0*/  PRMT R4, R11, 0x7632, R4 ;  /* 0x000076320b047816 */ /* 0x000fe20000000004 */
[----:B------:R-:W-:Y:S01]  /*6db0*/  FMUL.FTZ R9, R8, -1.4426950216293334961 ;  /* 0xbfb8aa3b08097820 */ /* 0x000fe20000410000 */
[----:B-1----:R-:W-:Y:S01]  /*6dc0*/  FADD.FTZ R35, R35, 1 ;  /* 0x3f80000023237421 */ /* 0x002fe20000010000 */
[----:B------:R-:W-:Y:S01]  /*6dd0*/  FMUL.FTZ R11, R37, -1.4426950216293334961 ;  /* 0xbfb8aa3b250b7820 */ /* 0x000fe20000410000 */
[----:B------:R-:W-:Y:S01]  /*6de0*/  PRMT R5, R4, 0x7632, R5 ;  /* 0x0000763204057816 */ /* 0x000fe20000000005 */
[----:B------:R1:W2:Y:S01]  /*6df0*/  MUFU.EX2 R42, R40 ;  /* 0x00000028002a7308 */ /* 0x0002a20000000800 */
[----:B---3--:R-:W-:-:S02]  /*6e00*/  FADD.FTZ R39, R39, 1 ;  /* 0x3f80000027277421 */ /* 0x008fc40000010000 */
[C---:B------:R-:W-:Y:S02]  /*6e10*/  PRMT R6, R5.reuse, 0x7632, R6 ;  /* 0x0000763205067816 */ /* 0x040fe40000000006 */
[----:B0-----:R-:W-:Y:S02]  /*6e20*/  SHF.L.U32 R43, R5, 0x10, RZ ;  /* 0x00000010052b7819 */ /* 0x001fe400000006ff */
[----:B------:R-:W-:Y:S01]  /*6e30*/  PRMT R7, R6, 0x7632, R7 ;  /* 0x0000763206077816 */ /* 0x000fe20000000007 */
[----:B------:R0:W3:Y:S01]  /*6e40*/  MUFU.EX2 R48, R46 ;  /* 0x0000002e00307308 */ /* 0x0000e20000000800 */
[----:B-1----:R-:W-:Y:S01]  /*6e50*/  SHF.L.U32 R40, R4, 0x10, RZ ;  /* 0x0000001004287819 */ /* 0x002fe200000006ff */
[----:B------:R-:W-:Y:S01]  /*6e60*/  FMUL.FTZ R5, R43, -1.4426950216293334961 ;  /* 0xbfb8aa3b2b057820 */ /* 0x000fe20000410000 */
[----:B------:R-:W-:Y:S01]  /*6e70*/  PRMT R50, R7, 0x7632, R50 ;  /* 0x0000763207327816 */ /* 0x000fe20000000032 */
[----:B----4-:R-:W-:Y:S02]  /*6e80*/  FADD.FTZ R45, R45, 1 ;  /* 0x3f8000002d2d7421 */ /* 0x010fe40000010000 */
[----:B------:R-:W-:Y:S01]  /*6e90*/  FMUL.FTZ R4, R40, -1.4426950216293334961 ;  /* 0xbfb8aa3b28047820 */ /* 0x000fe20000410000 */
[----:B------:R-:W-:Y:S01]  /*6ea0*/  SHF.L.U32 R53, R50, 0x10, RZ ;  /* 0x0000001032357819 */ /* 0x000fe200000006ff */
[----:B------:R1:W4:Y:S01]  /*6eb0*/  MUFU.EX2 R52, R49 ;  /* 0x0000003100347308 */ /* 0x0003220000000800 */
[----:B0-----:R-:W-:Y:S01]  /*6ec0*/  SHF.L.U32 R46, R6, 0x10, RZ ;  /* 0x00000010062e7819 */ /* 0x001fe200000006ff */
[----:B--2---:R-:W-:-:S02]  /*6ed0*/  FADD.FTZ R42, R42, 1 ;  /* 0x3f8000002a2a7421 */ /* 0x004fc40000010000 */
[----:B------:R-:W-:Y:S02]  /*6ee0*/  FMUL.FTZ R54, R53, -1.4426950216293334961 ;  /* 0xbfb8aa3b35367820 */ /* 0x000fe40000410000 */
[----:B------:R-:W-:Y:S02]  /*6ef0*/  FMUL.FTZ R6, R46, -1.4426950216293334961 ;  /* 0xbfb8aa3b2e067820 */ /* 0x000fe40000410000 */
[----:B------:R-:W0:Y:S01]  /*6f00*/  MUFU.EX2 R11, R11 ;  /* 0x0000000b000b7308 */ /* 0x000e220000000800 */
[----:B-1----:R-:W-:Y:S01]  /*6f10*/  SHF.L.U32 R49, R7, 0x10, RZ ;  /* 0x0000001007317819 */ /* 0x002fe200000006ff */
[----:B---3--:R-:W-:-:S04]  /*6f20*/  FADD.FTZ R48, R48, 1 ;  /* 0x3f80000030307421 */ /* 0x008fc80000010000 */
[----:B------:R-:W-:Y:S02]  /*6f30*/  FMUL.FTZ R50, R49, -1.4426950216293334961 ;  /* 0xbfb8aa3b31327820 */ /* 0x000fe40000410000 */
[----:B------:R-:W1:Y:S01]  /*6f40*/  MUFU.EX2 R15, R15 ;  /* 0x0000000f000f7308 */ /* 0x000e620000000800 */
[----:B----4-:R-:W-:-:S07]  /*6f50*/  FADD.FTZ R52, R52, 1 ;  /* 0x3f80000034347421 */ /* 0x010fce0000010000 */
[----:B------:R-:W-:Y:S01]  /*6f60*/  MUFU.EX2 R5, R5 ;  /* 0x0000000500057308 */ /* 0x000fe20000000800 */
[----:B0-----:R-:W-:-:S07]  /*6f70*/  FADD.FTZ R11, R11, 1 ;  /* 0x3f8000000b0b7421 */ /* 0x001fce0000010000 */
[----:B------:R-:W0:Y:S01]  /*6f80*/  MUFU.EX2 R9, R9 ;  /* 0x0000000900097308 */ /* 0x000e220000000800 */
[----:B-1----:R-:W-:-:S07]  /*6f90*/  FADD.FTZ R15, R15, 1 ;  /* 0x3f8000000f0f7421 */ /* 0x002fce0000010000 */
[----:B------:R-:W1:Y:S08]  /*6fa0*/  MUFU.EX2 R10, R10 ;  /* 0x0000000a000a7308 */ /* 0x000e700000000800 */
[----:B------:R-:W2:Y:S01]  /*6fb0*/  MUFU.EX2 R4, R4 ;  /* 0x0000000400047308 */ /* 0x000ea20000000800 */
[----:B0-----:R-:W-:-:S07]  /*6fc0*/  FADD.FTZ R9, R9, 1 ;  /* 0x3f80000009097421 */ /* 0x001fce0000010000 */
[----:B------:R-:W0:Y:S01]  /*6fd0*/  MUFU.EX2 R33, R33 ;  /* 0x0000002100217308 */ /* 0x000e220000000800 */
[----:B-1----:R-:W-:-:S07]  /*6fe0*/  FADD.FTZ R10, R10, 1 ;  /* 0x3f8000000a0a7421 */ /* 0x002fce0000010000 */
[----:B------:R1:W-:Y:S01]  /*6ff0*/  MUFU.EX2 R7, R6 ;  /* 0x0000000600077308 */ /* 0x0003e20000000800 */
[----:B--2---:R-:W-:-:S07]  /*7000*/  FADD.FTZ R4, R4, 1 ;  /* 0x3f80000004047421 */ /* 0x004fce0000010000 */
[----:B------:R-:W2:Y:S01]  /*7010*/  MUFU.EX2 R54, R54 ;  /* 0x0000003600367308 */ /* 0x000ea20000000800 */
[----:B-1----:R-:W-:Y:S01]  /*7020*/  FADD.FTZ R6, R5, 1 ;  /* 0x3f80000005067421 */ /* 0x002fe20000010000 */
[----:B0-----:R-:W-:-:S06]  /*7030*/  FADD.FTZ R33, R33, 1 ;  /* 0x3f80000021217421 */ /* 0x001fcc0000010000 */
[----:B------:R-:W0:Y:S08]  /*7040*/  MUFU.EX2 R50, R50 ;  /* 0x0000003200327308 */ /* 0x000e300000000800 */
[----:B------:R-:W-:Y:S01]  /*7050*/  MUFU.RCP R56, R42 ;  /* 0x0000002a00387308 */ /* 0x000fe20000001000 */
[----:B--2---:R-:W-:-:S07]  /*7060*/  FADD.FTZ R54, R54, 1 ;  /* 0x3f80000036367421 */ /* 0x004fce0000010000 */
[----:B------:R-:W-:Y:S01]  /*7070*/  MUFU.RCP R42, R11 ;  /* 0x0000000b002a7308 */ /* 0x000fe20000001000 */
[----:B0-----:R-:W-:-:S07]  /*7080*/  FADD.FTZ R50, R50, 1 ;  /* 0x3f80000032327421 */ /* 0x001fce0000010000 */
[----:B------:R0:W1:Y:S08]  /*7090*/  MUFU.RCP R55, R15 ;  /* 0x0000000f00377308 */ /* 0x0000700000001000 */
[----:B------:R-:W2:Y:S01]  /*70a0*/  MUFU.RCP R57, R35 ;  /* 0x0000002300397308 */ /* 0x000ea20000001000 */
[----:B0-----:R-:W-:-:S07]  /*70b0*/  FADD.FTZ R15, R7, 1 ;  /* 0x3f800000070f7421 */ /* 0x001fce0000010000 */
[----:B------:R-:W0:Y:S01]  /*70c0*/  MUFU.RCP R59, R39 ;  /* 0x00000027003b7308 */ /* 0x000e220000001000 */
[----:B-1----:R-:W-:-:S04]  /*70d0*/  FMUL.FTZ R5, R14, R55 ;  /* 0x000000370e057220 */ /* 0x002fc80000410000 */
[----:B------:R-:W-:-:S03]  /*70e0*/  FMUL.FTZ R5, R5, R18 ;  /* 0x0000001205057220 */ /* 0x000fc60000410000 */
[----:B------:R-:W-:Y:S01]  /*70f0*/  MUFU.RCP R61, R45 ;  /* 0x0000002d003d7308 */ /* 0x000fe20000001000 */
[----:B--2---:R-:W-:-:S04]  /*7100*/  FMUL.FTZ R36, R36, R57 ;  /* 0x0000003924247220 */ /* 0x004fc80000410000 */
[----:B------:R-:W-:-:S03]  /*7110*/  FMUL.FTZ R36, R36, R19 ;  /* 0x0000001324247220 */ /* 0x000fc60000410000 */
[----:B------:R0:W1:Y:S08]  /*7120*/  MUFU.RCP R35, R9 ;  /* 0x0000000900237308 */ /* 0x0000700000001000 */
[----:B------:R-:W2:Y:S01]  /*7130*/  MUFU.RCP R39, R10 ;  /* 0x0000000a00277308 */ /* 0x000ea20000001000 */
[----:B0-----:R-:W-:-:S04]  /*7140*/  FMUL.FTZ R9, R38, R59 ;  /* 0x0000003b26097220 */ /* 0x001fc80000410000 */
[----:B------:R-:W-:-:S03]  /*7150*/  FMUL.FTZ R9, R9, R20 ;  /* 0x0000001409097220 */ /* 0x000fc60000410000 */
[----:B------:R0:W3:Y:S01]  /*7160*/  MUFU.RCP R45, R4 ;  /* 0x00000004002d7308 */ /* 0x0000e20000001000 */
[----:B-1----:R-:W-:-:S04]  /*7170*/  FMUL.FTZ R8, R8, R35 ;  /* 0x0000002308087220 */ /* 0x002fc80000410000 */
[----:B------:R-:W-:-:S03]  /*7180*/  FMUL.FTZ R25, R8, R25 ;  /* 0x0000001908197220 */ /* 0x000fc60000410000 */
[----:B------:R-:W1:Y:S01]  /*7190*/  MUFU.RCP R6, R6 ;  /* 0x0000000600067308 */ /* 0x000e620000001000 */
[----:B0-----:R-:W-:Y:S01]  /*71a0*/  FMUL.FTZ R4, R37, R42 ;  /* 0x0000002a25047220 */ /* 0x001fe20000410000 */
[----:B--2---:R-:W-:-:S03]  /*71b0*/  FMUL.FTZ R7, R34, R39 ;  /* 0x0000002722077220 */ /* 0x004fc60000410000 */
[----:B------:R-:W-:Y:S01]  /*71c0*/  FMUL.FTZ R27, R4, R27 ;  /* 0x0000001b041b7220 */ /* 0x000fe20000410000 */
[----:B------:R-:W-:Y:S01]  /*71d0*/  FMUL.FTZ R4, R41, R56 ;  /* 0x0000003829047220 */ /* 0x000fe20000410000 */
[----:B------:R-:W-:Y:S01]  /*71e0*/  FMUL.FTZ R26, R7, R26 ;  /* 0x0000001a071a7220 */ /* 0x000fe20000410000 */
[----:B------:R-:W0:Y:S01]  /*71f0*/  MUFU.RCP R33, R33 ;  /* 0x0000002100217308 */ /* 0x000e220000001000 */
[----:B---3--:R-:W-:Y:S01]  /*7200*/  FMUL.FTZ R11, R40, R45 ;  /* 0x0000002d280b7220 */ /* 0x008fe20000410000 */
[----:B------:R-:W-:Y:S01]  /*7210*/  FMUL.FTZ R4, R4, R21 ;  /* 0x0000001504047220 */ /* 0x000fe20000410000 */
[----:B------:R-:W-:Y:S01]  /*7220*/  FMUL.FTZ R7, R44, R61 ;  /* 0x0000003d2c077220 */ /* 0x000fe20000410000 */
[----:B------:R-:W-:Y:S01]  /*7230*/  F2FP.BF16.F32.PACK_AB R18, R27, R36 ;  /* 0x000000241b12723e */ /* 0x000fe200000010ff */
[----:B------:R-:W-:Y:S02]  /*7240*/  FMUL.FTZ R28, R11, R28 ;  /* 0x0000001c0b1c7220 */ /* 0x000fe40000410000 */
[----:B------:R-:W-:Y:S01]  /*7250*/  FMUL.FTZ R7, R7, R22 ;  /* 0x0000001607077220 */ /* 0x000fe20000410000 */
[----:B------:R-:W2:Y:S01]  /*7260*/  MUFU.RCP R48, R48 ;  /* 0x0000003000307308 */ /* 0x000ea20000001000 */
[----:B-1----:R-:W-:Y:S01]  /*7270*/  FMUL.FTZ R6, R43, R6 ;  /* 0x000000062b067220 */ /* 0x002fe20000410000 */
[----:B------:R-:W-:-:S03]  /*7280*/  F2FP.BF16.F32.PACK_AB R19, R28, R9 ;  /* 0x000000091c13723e */ /* 0x000fc600000010ff */
[----:B------:R-:W-:-:S03]  /*7290*/  FMUL.FTZ R29, R6, R29 ;  /* 0x0000001d061d7220 */ /* 0x000fc60000410000 */
[----:B------:R-:W1:Y:S01]  /*72a0*/  MUFU.RCP R52, R52 ;  /* 0x0000003400347308 */ /* 0x000e620000001000 */
[----:B0-----:R-:W-:-:S04]  /*72b0*/  FMUL.FTZ R16, R16, R33 ;  /* 0x0000002110107220 */ /* 0x001fc80000410000 */
[----:B------:R-:W-:Y:S01]  /*72c0*/  FMUL.FTZ R16, R16, R17 ;  /* 0x0000001110107220 */ /* 0x000fe20000410000 */
[----:B------:R-:W-:Y:S02]  /*72d0*/  F2FP.BF16.F32.PACK_AB R17, R26, R5 ;  /* 0x000000051a11723e */ /* 0x000fe400000010ff */
[----:B------:R-:W0:Y:S01]  /*72e0*/  MUFU.RCP R15, R15 ;  /* 0x0000000f000f7308 */ /* 0x000e220000001000 */
[----:B--2---:R-:W-:Y:S01]  /*72f0*/  FMUL.FTZ R8, R47, R48 ;  /* 0x000000302f087220 */ /* 0x004fe20000410000 */
[----:B------:R-:W-:Y:S02]  /*7300*/  F2FP.BF16.F32.PACK_AB R48, R29, R4 ;  /* 0x000000041d30723e */ /* 0x000fe400000010ff */
[----:B------:R-:W2:Y:S01]  /*7310*/  LDC.64 R4, c[0x0][0x430] ;  /* 0x00010c00ff047b82 */ /* 0x000ea20000000a00 */
[----:B------:R-:W-:-:S07]  /*7320*/  FMUL.FTZ R8, R8, R23 ;  /* 0x0000001708087220 */ /* 0x000fce0000410000 */
[----:B------:R-:W-:Y:S01]  /*7330*/  BAR.SYNC.DEFER_BLOCKING 0x0 ;  /* 0x0000000000007b1d */ /* 0x000fe20000010000 */
[----:B------:R-:W-:Y:S01]  /*7340*/  F2FP.BF16.F32.PACK_AB R16, R25, R16 ;  /* 0x000000101910723e */ /* 0x000fe200000010ff */
[----:B-1----:R-:W-:-:S04]  /*7350*/  FMUL.FTZ R51, R51, R52 ;  /* 0x0000003433337220 */ /* 0x002fc80000410000 */
[----:B------:R-:W1:Y:S01]  /*7360*/  MUFU.RCP R10, R50 ;  /* 0x00000032000a7308 */ /* 0x000e620000001000 */
[----:B------:R-:W-:Y:S01]  /*7370*/  FMUL.FTZ R51, R51, R24 ;  /* 0x0000001833337220 */ /* 0x000fe20000410000 */
[----:B0-----:R-:W-:Y:S02]  /*7380*/  FMUL.FTZ R11, R46, R15 ;  /* 0x0000000f2e0b7220 */ /* 0x001fe40000410000 */
[----:B------:R-:W0:Y:S04]  /*7390*/  LDC.64 R14, c[0x0][0x490] ;  /* 0x00012400ff0e7b82 */ /* 0x000e280000000a00 */
[----:B------:R-:W3:Y:S01]  /*73a0*/  MUFU.RCP R54, R54 ;  /* 0x0000003600367308 */ /* 0x000ee20000001000 */
[----:B------:R-:W-:Y:S01]  /*73b0*/  FMUL.FTZ R30, R11, R30 ;  /* 0x0000001e0b1e7220 */ /* 0x000fe20000410000 */
[----:B--2---:R-:W-:-:S04]  /*73c0*/  IMAD.WIDE.U32 R2, R4, UR8, R2 ;  /* 0x0000000804027c25 */ /* 0x004fc8000f8e0002 */
[----:B-1----:R-:W-:Y:S01]  /*73d0*/  FMUL.FTZ R10, R49, R10 ;  /* 0x0000000a310a7220 */ /* 0x002fe20000410000 */
[----:B------:R-:W-:Y:S01]  /*73e0*/  F2FP.BF16.F32.PACK_AB R49, R30, R7 ;  /* 0x000000071e31723e */ /* 0x000fe200000010ff */
[----:B------:R-:W-:Y:S01]  /*73f0*/  STS.128 [R12], R16 ;  /* 0x000000100c007388 */ /* 0x000fe20000000c00 */
[----:B------:R-:W1:Y:S01]  /*7400*/  LDC.64 R6, c[0x0][0x438] ;  /* 0x00010e00ff067b82 */ /* 0x000e620000000a00 */
[----:B------:R-:W-:Y:S01]  /*7410*/  FMUL.FTZ R31, R10, R31 ;  /* 0x0000001f0a1f7220 */ /* 0x000fe20000410000 */
[----:B------:R-:W-:Y:S02]  /*7420*/  IMAD R3, R5, UR8, R3 ;  /* 0x0000000805037c24 */ /* 0x000fe4000f8e0203 */
[----:B---3--:R-:W-:Y:S02]  /*7430*/  FMUL.FTZ R53, R53, R54 ;  /* 0x0000003635357220 */ /* 0x008fe40000410000 */
[----:B------:R-:W-:Y:S02]  /*7440*/  F2FP.BF16.F32.PACK_AB R50, R31, R8 ;  /* 0x000000081f32723e */ /* 0x000fe400000010ff */
[----:B------:R-:W-:-:S05]  /*7450*/  FMUL.FTZ R68, R53, R68 ;  /* 0x0000004435447220 */ /* 0x000fca0000410000 */
[----:B------:R-:W-:-:S05]  /*7460*/  F2FP.BF16.F32.PACK_AB R51, R68, R51 ;  /* 0x000000334433723e */ /* 0x000fca00000010ff */
[----:B------:R-:W-:Y:S01]  /*7470*/  STS.128 [R12+0x10], R48 ;  /* 0x000010300c007388 */ /* 0x000fe20000000c00 */
[----:B------:R-:W-:-:S03]  /*7480*/  NOP ;  /* 0x0000000000007918 */ /* 0x000fc60000000000 */
[----:B------:R-:W2:Y:S01]  /*7490*/  LDS.128 R8, [R58] ;  /* 0x000000003a087984 */ /* 0x000ea20000000c00 */
[----:B-1----:R-:W-:-:S03]  /*74a0*/  IMAD.WIDE.U32 R2, R6, UR9, R2 ;  /* 0x0000000906027c25 */ /* 0x002fc6000f8e0002 */
[----:B------:R-:W1:Y:S01]  /*74b0*/  LDS.128 R20, [R58+0x200] ;  /* 0x000200003a147984 */ /* 0x000e620000000c00 */
[----:B------:R-:W-:Y:S01]  /*74c0*/  IMAD R3, R7, UR9, R3 ;  /* 0x0000000907037c24 */ /* 0x000fe2000f8e0203 */
[----:B0-----:R-:W-:-:S04]  /*74d0*/  LEA R4, P0, R2, R14, 0x1 ;  /* 0x0000000e02047211 */ /* 0x001fc800078008ff */
[----:B------:R-:W-:-:S03]  /*74e0*/  LEA.HI.X R5, R2, R15, R3, 0x1, P0 ;  /* 0x0000000f02057211 */ /* 0x000fc600000f0c03 */
[----:B------:R-:W-:-:S05]  /*74f0*/  IMAD.WIDE.U32 R2, R0, 0x10, R4 ;  /* 0x0000001000027825 */ /* 0x000fca00078e0004 */
[----:B--2---:R0:W-:Y:S04]  /*7500*/  STG.E.128 desc[UR24][R2.64], R8 ;  /* 0x0000000802007986 */ /* 0x0041e8000c101d18 */
[----:B-1----:R0:W-:Y:S01]  /*7510*/  STG.E.128 desc[UR24][R2.64+0x200], R20 ;  /* 0x0002001402007986 */ /* 0x0021e2000c101d18 */
[----:B------:R-:W-:Y:S05]  /*7520*/  BRA.U !UP0, `(.L_x_654) ;  /* 0xffffff91088c7547 */ /* 0x000fea000b83ffff */
[----:B------:R-:W-:Y:S05]  /*7530*/  EXIT ;  /* 0x000000000000794d */ /* 0x000fea0003800000 */
.L_x_655:
        /* <DEDUP_REMOVED lines=12> */
.L_x_5013:


//--------------------- .text._Z25selective_scan_fwd_kernelI32Selective_Scan_fwd_kernel_traitsILi64ELi16ELi1ELb0ELb0ELb0ELb0EN3c108BFloat16ENS1_7complexIfEEEEv13SSMParamsBase --------------------------
	.section	.text._Z25selective_scan_fwd_kernelI32Selective_Scan_fwd_kernel_traitsILi64ELi16ELi1ELb0ELb0ELb0ELb0EN3c108BFloat16ENS1_7complexIfEEEEv13SSMParamsBase,"ax",@progbits
	.align	128
        .global         _Z25selective_scan_fwd_kernelI32Selective_Scan_fwd_kernel_traitsILi64ELi16ELi1ELb0ELb0ELb0ELb0EN3c108BFloat16ENS1_7complexIfEEEEv13SSMParamsBase
        .type           _Z25selective_scan_fwd_kernelI32Selective_Scan_fwd_kernel_traitsILi64ELi16ELi1ELb0ELb0ELb0ELb0EN3c108BFloat16ENS1_7complexIfEEEEv13SSMParamsBase,@function
        .size           _Z25selective_scan_fwd_kernelI32Selective_Scan_fwd_kernel_traitsILi64ELi16ELi1ELb0ELb0ELb0ELb0EN3c108BFloat16ENS1_7complexIfEEEEv13SSMParamsBase,(.L_x_5014 - _Z25selective_scan_fwd_kernelI32Selective_Scan_fwd_kernel_traitsILi64ELi16ELi1ELb0ELb0ELb0ELb0EN3c108BFloat16ENS1_7complexIfEEEEv13SSMParamsBase)
        .other          _Z25selective_scan_fwd_kernelI32Selective_Scan_fwd_kernel_traitsILi64ELi16ELi1ELb0ELb0ELb0ELb0EN3c108BFloat16ENS1_7complexIfEEEEv13SSMParamsBase,@"STO_CUDA_ENTRY STV_DEFAULT"
_Z25selective_scan_fwd_kernelI32Selective_Scan_fwd_kernel_traitsILi64ELi16ELi1ELb0ELb0ELb0ELb0EN3c108BFloat16ENS1_7complexIfEEEEv13SSMParamsBase:
.text._Z25selective_scan_fwd_kernelI32Selective_Scan_fwd_kernel_traitsILi64ELi16ELi1ELb0ELb0ELb0ELb0EN3c108BFloat16ENS1_7complexIfEEEEv13SSMParamsBase:
        /* <DEDUP_REMOVED lines=15> */
[----:B------:R-:W2:Y:S02]  /*00f0*/  LDCU.128 UR8, c[0x0][0x460] ;  /* 0x00008c00ff0877ac */ /* 0x000ea40008000c00 */
        /* <DEDUP_REMOVED lines=8> */
[----:B---3--:R1:W5:Y:S04]  /*0180*/  @P0 LDG.E R2, desc[UR22][R2.64] ;  /* 0x0000001602020981 */ /* 0x008368000c1e1900 */
[----:B------:R1:W5:Y:S01]  /*0190*/  @P1 LDG.E R4, desc[UR22][R4.64] ;  /* 0x0000001604041981 */ /* 0x000362000c1e1900 */
[----:B----4-:R-:W-:Y:S02]  /*01a0*/  UISETP.GE.AND UP0, UPT, UR21, 0x1, UPT ;  /* 0x000000011500788c */ /* 0x010fe4000bf06270 */
[----:B------:R-:W-:Y:S02]  /*01b0*/  UIMAD.WIDE.U32 UR4, UR31, UR16, URZ ;  /* 0x000000101f0472a5 */ /* 0x000fe4000f8e00ff */
[----:B0-----:R-:W-:Y:S02]  /*01c0*/  UIMAD.WIDE.U32 UR6, UR31, UR24, URZ ;  /* 0x000000181f0672a5 */ /* 0x001fe4000f8e00ff */
[----:B------:R-:W-:Y:S01]  /*01d0*/  PLOP3.LUT P2, PT, PT, PT, UP0, 0x80, 0x8 ;  /* 0x000000000008781c */ /* 0x000fe20003f4f008 */
[----:B------:R-:W-:-:S02]  /*01e0*/  UIMAD UR5, UR31, UR17, UR5 ;  /* 0x000000111f0572a4 */ /* 0x000fc4000f8e0205 */
[----:B------:R-:W-:Y:S02]  /*01f0*/  UIMAD UR7, UR31, UR25, UR7 ;  /* 0x000000191f0772a4 */ /* 0x000fe4000f8e0207 */
[----:B------:R-:W-:Y:S02]  /*0200*/  UIMAD.WIDE.U32 UR12, UR28, UR18, UR4 ;  /* 0x000000121c0c72a5 */ /* 0x000fe4000f8e0004 */
[----:B------:R-:W-:-:S06]  /*0210*/  UIMAD.WIDE.U32 UR14, UR28, UR26, UR6 ;  /* 0x0000001a1c0e72a5 */ /* 0x000fcc000f8e0006 */
[----:B-12---:R-:W-:Y:S06]  /*0220*/  @!P2 EXIT ;  /* 0x000000000000a94d */ /* 0x006fec0003800000 */
[----:B------:R-:W0:Y:S01]  /*0230*/  LDCU.64 UR36, c[0x0][0x3b8] ;  /* 0x00007700ff2477ac */ /* 0x000e220008000a00 */
[----:B------:R-:W1:Y:S01]  /*0240*/  S2R R104, SR_TID.X ;  /* 0x0000000000687919 */ /* 0x000e620000002100 */
[----:B------:R-:W2:Y:S01]  /*0250*/  LDCU.64 UR38, c[0x0][0x3a0] ;  /* 0x00007400ff2677ac */ /* 0x000ea20008000a00 */
[----:B------:R-:W3:Y:S01]  /*0260*/  LDCU.128 UR4, c[0x0][0x440] ;  /* 0x00008800ff0477ac */ /* 0x000ee20008000c00 */
[----:B------:R-:W-:Y:S01]  /*0270*/  UIMAD UR34, UR28, UR19, UR13 ;  /* 0x000000131c2272a4 */ /* 0x000fe2000f8e020d */
[----:B------:R-:W4:Y:S01]  /*0280*/  LDCU UR13, c[0x0][0x384] ;  /* 0x00007080ff0d77ac */ /* 0x000f220008000800 */
[----:B------:R-:W4:Y:S01]  /*0290*/  LDCU.64 UR24, c[0x0][0x3d8] ;  /* 0x00007b00ff1877ac */ /* 0x000f220008000a00 */
[----:B------:R-:W-:Y:S02]  /*02a0*/  ULEA UR20, UP0, UR12, UR8, 0x1 ;  /* 0x000000080c147291 */ /* 0x000fe4000f8008ff */
[----:B------:R-:W-:Y:S02]  /*02b0*/  UIMAD UR33, UR28, UR27, UR15 ;  /* 0x0000001b1c2172a4 */ /* 0x000fe4000f8e020f */
[----:B------:R-:W-:-:S02]  /*02c0*/  ULEA.HI.X UR34, UR12, UR9, UR34, 0x1, UP0 ;  /* 0x000000090c227291 */ /* 0x000fc400080f0c22 */
[----:B------:R-:W-:Y:S02]  /*02d0*/  ULEA UR32, UP1, UR14, UR10, 0x1 ;  /* 0x0000000a0e207291 */ /* 0x000fe4000f8208ff */
[----:B0-----:R-:W-:Y:S02]  /*02e0*/  UIMAD.WIDE.U32 UR8, UR28, UR36, URZ ;  /* 0x000000241c0872a5 */ /* 0x001fe4000f8e00ff */
[----:B--2---:R-:W-:Y:S01]  /*02f0*/  UIMAD.WIDE.U32 UR16, UR28, UR38, URZ ;  /* 0x000000261c1072a5 */ /* 0x004fe2000f8e00ff */
[C---:B-1----:R-:W-:Y:S01]  /*0300*/  LOP3.LUT R103, R104.reuse, 0x1f, RZ, 0xc0, !PT ;  /* 0x0000001f68677812 */ /* 0x042fe200078ec0ff */
[----:B------:R-:W-:Y:S01]  /*0310*/  ULEA.HI.X UR33, UR14, UR11, UR33, 0x1, UP1 ;  /* 0x0000000b0e217291 */ /* 0x000fe200088f0c21 */
[----:B------:R-:W-:Y:S01]  /*0320*/  SHF.L.U32 R148, R104, 0x4, RZ ;  /* 0x0000000468947819 */ /* 0x000fe200000006ff */
[----:B------:R-:W-:Y:S01]  /*0330*/  UIMAD UR12, UR28, UR37, UR9 ;  /* 0x000000251c0c72a4 */ /* 0x000fe2000f8e0209 */
[----:B------:R-:W-:Y:S01]  /*0340*/  SHF.R.U32.HI R147, RZ, 0x5, R104 ;  /* 0x00000005ff937819 */ /* 0x000fe20000011668 */
[----:B------:R-:W-:-:S02]  /*0350*/  UIMAD UR9, UR28, UR39, UR17 ;  /* 0x000000271c0972a4 */ /* 0x000fc4000f8e0211 */
[----:B---3--:R-:W-:Y:S01]  /*0360*/  ULEA UR11, UP1, UR16, UR4, 0x3 ;  /* 0x00000004100b7291 */ /* 0x008fe2000f8218ff */
[----:B------:R-:W0:Y:S03]  /*0370*/  LDCU.64 UR26, c[0x0][0x450] ;  /* 0x00008a00ff1a77ac */ /* 0x000e260008000a00 */
[----:B------:R-:W-:Y:S02]  /*0380*/  ULEA.HI.X UR16, UR16, UR5, UR9, 0x3, UP1 ;  /* 0x0000000510107291 */ /* 0x000fe400088f1c09 */
[----:B----4-:R-:W-:Y:S02]  /*0390*/  UIMAD UR5, UR31, UR13, UR28 ;  /* 0x0000000d1f0572a4 */ /* 0x010fe4000f8e021c */
[----:B------:R-:W-:Y:S01]  /*03a0*/  UIMAD.WIDE.U32 UR18, UR28, UR24, URZ ;  /* 0x000000181c1272a5 */ /* 0x000fe2000f8e00ff */
[----:B------:R-:W1:Y:S01]  /*03b0*/  LDCU UR14, c[0x0][0x38c] ;  /* 0x00007180ff0e77ac */ /* 0x000e620008000800 */
[----:B------:R-:W-:-:S02]  /*03c0*/  ULEA UR10, UP0, UR8, UR6, 0x3 ;  /* 0x00000006080a7291 */ /* 0x000fc4000f8018ff */
[----:B------:R-:W-:Y:S02]  /*03d0*/  UIMAD UR6, UR28, UR25, UR19 ;  /* 0x000000191c0672a4 */ /* 0x000fe4000f8e0213 */
[----:B------:R-:W-:Y:S01]  /*03e0*/  UIMAD UR19, UR5, UR21, URZ ;  /* 0x00000015051372a4 */ /* 0x000fe2000f8e02ff */
[----:B------:R-:W-:Y:S02]  /*03f0*/  UMOV UR4, URZ ;  /* 0x000000ff00047c82 */ /* 0x000fe40008000000 */
[----:B------:R-:W-:Y:S01]  /*0400*/  UMOV UR5, URZ ;  /* 0x000000ff00057c82 */ /* 0x000fe20008000000 */
[----:B-----5:R-:W-:Y:S01]  /*0410*/  @P0 R2UR UR4, R2 ;  /* 0x00000000020402ca */ /* 0x020fe200000e0000 */
[----:B------:R-:W-:Y:S01]  /*0420*/  ULEA.HI.X UR7, UR8, UR7, UR12, 0x3, UP0 ;  /* 0x0000000708077291 */ /* 0x000fe200080f1c0c */
[----:B------:R-:W-:Y:S01]  /*0430*/  @P1 R2UR UR5, R4 ;  /* 0x00000000040512ca */ /* 0x000fe200000e0000 */
[----:B0-----:R-:W-:Y:S02]  /*0440*/  ULEA UR17, UP0, UR18, UR26, 0x3 ;  /* 0x0000001a12117291 */ /* 0x001fe4000f8018ff */
[----:B-1----:R-:W-:-:S02]  /*0450*/  UIMAD UR19, UR19, UR14, URZ ;  /* 0x0000000e131372a4 */ /* 0x002fc4000f8e02ff */
[----:B------:R-:W-:-:S03]  /*0460*/  ULEA.HI.X UR18, UR18, UR27, UR6, 0x3, UP0 ;  /* 0x0000001b12127291 */ /* 0x000fc600080f1c06 */
[----:B------:R-:W-:-:S09]  /*0470*/  UMOV UR6, URZ ;  /* 0x000000ff00067c82 */ /* 0x000fd20008000000 */
.L_x_695:
[----:B------:R-:W0:Y:S01]  /*0480*/  LDCU UR8, c[0x0][0x388] ;  /* 0x00007100ff0877ac */ /* 0x000e220008000800 */
[----:B------:R-:W-:Y:S02]  /*0490*/  LOP3.LUT R25, R148, 0x3e00, RZ, 0xc0, !PT ;  /* 0x00003e0094197812 */ /* 0x000fe400078ec0ff */
[----:B------:R-:W-:Y:S01]  /*04a0*/  MOV R4, UR20 ;  /* 0x0000001400047c02 */ /* 0x000fe20008000f00 */
[----:B------:R-:W-:Y:S01]  /*04b0*/  USHF.L.U32 UR9, UR6, 0xa, URZ ;  /* 0x0000000a06097899 */ /* 0x000fe200080006ff */
[----:B-1----:R-:W-:Y:S02]  /*04c0*/  IADD3 R7, PT, PT, R103, R25, RZ ;  /* 0x0000001967077210 */ /* 0x002fe40007ffe0ff */
[----:B------:R-:W-:Y:S02]  /*04d0*/  MOV R5, UR34 ;  /* 0x0000002200057c02 */ /* 0x000fe40008000f00 */
[C---:B------:R-:W-:Y:S02]  /*04e0*/  LEA R2, P0, R7.reuse, UR32, 0x1 ;  /* 0x0000002007027c11 */ /* 0x040fe4000f8008ff */
[----:B------:R-:W-:Y:S01]  /*04f0*/  PRMT R0, RZ, 0x7610, R0 ;  /* 0x00007610ff007816 */ /* 0x000fe20000000000 */
[----:B------:R-:W-:Y:S01]  /*0500*/  IMAD.WIDE.U32 R4, R7, 0x2, R4 ;  /* 0x0000000207047825 */ /* 0x000fe200078e0004 */
[----:B------:R-:W-:-:S02]  /*0510*/  IADD3.X R3, PT, PT, RZ, UR33, RZ, P0, !PT ;  /* 0x00000021ff037c10 */ /* 0x000fc400087fe4ff */
[----:B------:R-:W-:Y:S02]  /*0520*/  IADD3 R35, PT, PT, R7, 0xe0, RZ ;  /* 0x000000e007237810 */ /* 0x000fe40007ffe0ff */
[----:B------:R-:W-:Y:S01]  /*0530*/  PRMT R15, RZ, 0x7610, R15 ;  /* 0x00007610ff0f7816 */ /* 0x000fe2000000000f */
[----:B0-----:R-:W-:Y:S01]  /*0540*/  UIADD3 UR35, UPT, UPT, -UR9, UR8, URZ ;  /* 0x0000000809237290 */ /* 0x001fe2000fffe1ff */
[----:B------:R-:W-:Y:S02]  /*0550*/  LOP3.LUT R18, R25, 0x1f, R104, 0xf8, !PT ;  /* 0x0000001f19127812 */ /* 0x000fe400078ef868 */
[C---:B------:R-:W-:Y:S02]  /*0560*/  IADD3 R37, PT, PT, R7.reuse, 0x100, RZ ;  /* 0x0000010007257810 */ /* 0x040fe40007ffe0ff */
[C---:B------:R-:W-:Y:S02]  /*0570*/  IADD3 R27, PT, PT, R7.reuse, 0xc0, RZ ;  /* 0x000000c0071b7810 */ /* 0x040fe40007ffe0ff */
[----:B------:R-:W-:Y:S01]  /*0580*/  ISETP.GE.AND P0, PT, R7, UR35, PT ;  /* 0x0000002307007c0c */ /* 0x000fe2000bf06270 */
[----:B------:R-:W-:Y:S01]  /*0590*/  BAR.SYNC.DEFER_BLOCKING 0x0 ;  /* 0x0000000000007b1d */ /* 0x000fe20000010000 */
[----:B------:R-:W-:-:S02]  /*05a0*/  LOP3.LUT R41, R18, 0x20, RZ, 0xfc, !PT ;  /* 0x0000002012297812 */ /* 0x000fc400078efcff */
[----:B------:R-:W-:Y:S02]  /*05b0*/  LOP3.LUT R29, R18, 0xa0, RZ, 0xfc, !PT ;  /* 0x000000a0121d7812 */ /* 0x000fe400078efcff */
[C---:B------:R-:W-:Y:S02]  /*05c0*/  IADD3 R40, PT, PT, R7.reuse, 0x40, RZ ;  /* 0x0000004007287810 */ /* 0x040fe40007ffe0ff */
[----:B------:R-:W-:Y:S02]  /*05d0*/  IADD3 R33, PT, PT, R7, 0x80, RZ ;  /* 0x0000008007217810 */ /* 0x000fe40007ffe0ff */
[----:B------:R-:W-:Y:S02]  /*05e0*/  ISETP.GE.AND P1, PT, R27, UR35, PT ;  /* 0x000000231b007c0c */ /* 0x000fe4000bf26270 */
[----:B------:R-:W-:Y:S02]  /*05f0*/  ISETP.GE.AND P6, PT, R41, UR35, PT ;  /* 0x0000002329007c0c */ /* 0x000fe4000bfc6270 */
[----:B------:R-:W-:-:S02]  /*0600*/  ISETP.GE.AND P2, PT, R29, UR35, PT ;  /* 0x000000231d007c0c */ /* 0x000fc4000bf46270 */
[----:B------:R-:W-:Y:S02]  /*0610*/  IADD3 R38, PT, PT, R7, 0x60, RZ ;  /* 0x0000006007267810 */ /* 0x000fe40007ffe0ff */
[----:B------:R-:W-:Y:S02]  /*0620*/  ISETP.GE.AND P5, PT, R40, UR35, PT ;  /* 0x0000002328007c0c */ /* 0x000fe4000bfa6270 */
[----:B------:R-:W-:Y:S02]  /*0630*/  ISETP.GE.AND P3, PT, R33, UR35, PT ;  /* 0x0000002321007c0c */ /* 0x000fe4000bf66270 */
[----:B------:R-:W-:Y:S02]  /*0640*/  ISETP.GE.AND P4, PT, R38, UR35, PT ;  /* 0x0000002326007c0c */ /* 0x000fe4000bf86270 */
[----:B------:R-:W-:Y:S01]  /*0650*/  PRMT R12, RZ, 0x7610, R12 ;  /* 0x00007610ff0c7816 */ /* 0x000fe2000000000c */
[----:B------:R-:W2:Y:S01]  /*0660*/  @!P0 LDG.E.U16 R0, desc[UR22][R4.64] ;  /* 0x0000001604008981 */ /* 0x000ea2000c1e1500 */
[----:B------:R-:W-:-:S02]  /*0670*/  ISETP.GE.AND P0, PT, R35, UR35, PT ;  /* 0x0000002323007c0c */ /* 0x000fc4000bf06270 */
[----:B------:R-:W-:Y:S02]  /*0680*/  PRMT R10, RZ, 0x7610, R10 ;  /* 0x00007610ff0a7816 */ /* 0x000fe4000000000a */
[----:B------:R-:W-:Y:S02]  /*0690*/  PRMT R9, RZ, 0x7610, R9 ;  /* 0x00007610ff097816 */ /* 0x000fe40000000009 */
[----:B------:R-:W-:Y:S02]  /*06a0*/  PRMT R13, RZ, 0x7610, R13 ;  /* 0x00007610ff0d7816 */ /* 0x000fe4000000000d */
[----:B------:R-:W-:Y:S01]  /*06b0*/  PRMT R6, RZ, 0x7610, R6 ;  /* 0x00007610ff067816 */ /* 0x000fe20000000006 */
[----:B------:R-:W3:Y:S01]  /*06c0*/  @!P1 LDG.E.U16 R10, desc[UR22][R4.64+0x180] ;  /* 0x00018016040a9981 */ /* 0x000ee2000c1e1500 */
[----:B------:R-:W-:Y:S02]  /*06d0*/  PRMT R8, RZ, 0x7610, R8 ;  /* 0x00007610ff087816 */ /* 0x000fe40000000008 */
[----:B------:R-:W-:Y:S01]  /*06e0*/  IADD3 R20, PT, PT, R7, 0x120, RZ ;  /* 0x0000012007147810 */ /* 0x000fe20007ffe0ff */
[----:B------:R-:W4:Y:S01]  /*06f0*/  @!P0 LDG.E.U16 R15, desc[UR22][R4.64+0x1c0] ;  /* 0x0001c016040f8981 */ /* 0x000f22000c1e1500 */
[----:B------:R-:W-:-:S02]  /*0700*/  ISETP.GE.AND P0, PT, R37, UR35, PT ;  /* 0x0000002325007c0c */ /* 0x000fc4000bf06270 */
[C---:B------:R-:W-:Y:S01]  /*0710*/  IADD3 R22, PT, PT, R7.reuse, 0x140, RZ ;  /* 0x0000014007167810 */ /* 0x040fe20007ffe0ff */
[----:B------:R-:W5:Y:S01]  /*0720*/  @!P6 LDG.E.U16 R9, desc[UR22][R4.64+0x40] ;  /* 0x000040160409e981 */ /* 0x000f62000c1e1500 */
[C---:B------:R-:W-:Y:S02]  /*0730*/  IADD3 R23, PT, PT, R7.reuse, 0x160, RZ ;  /* 0x0000016007177810 */ /* 0x040fe40007ffe0ff */
[----:B------:R-:W-:Y:S01]  /*0740*/  PRMT R11, RZ, 0x7610, R11 ;  /* 0x00007610ff0b7816 */ /* 0x000fe2000000000b */
[----:B------:R-:W3:Y:S01]  /*0750*/  @!P2 LDG.E.U16 R13, desc[UR22][R4.64+0x140] ;  /* 0x00014016040da981 */ /* 0x000ee2000c1e1500 */
[----:B------:R-:W-:Y:S02]  /*0760*/  IADD3 R24, PT, PT, R7, 0x180, RZ ;  /* 0x0000018007187810 */ /* 0x000fe40007ffe0ff */
[----:B------:R-:W-:Y:S01]  /*0770*/  ISETP.GE.AND P1, PT, R22, UR35, PT ;  /* 0x0000002316007c0c */ /* 0x000fe2000bf26270 */
[----:B------:R-:W4:Y:S01]  /*0780*/  @!P5 LDG.E.U16 R6, desc[UR22][R4.64+0x80] ;  /* 0x000080160406d981 */ /* 0x000f22000c1e1500 */
[----:B------:R-:W-:-:S02]  /*0790*/  ISETP.GE.AND P2, PT, R23, UR35, PT ;  /* 0x0000002317007c0c */ /* 0x000fc4000bf46270 */
[----:B------:R-:W-:Y:S01]  /*07a0*/  LOP3.LUT R18, R18, 0x1a0, RZ, 0xfc, !PT ;  /* 0x000001a012127812 */ /* 0x000fe200078efcff */
[----:B------:R-:W3:Y:S01]  /*07b0*/  @!P0 LDG.E.U16 R12, desc[UR22][R4.64+0x200] ;  /* 0x00020016040c8981 */ /* 0x000ee2000c1e1500 */
[----:B------:R-:W-:Y:S02]  /*07c0*/  ISETP.GE.AND P0, PT, R20, UR35, PT ;  /* 0x0000002314007c0c */ /* 0x000fe4000bf06270 */
[----:B------:R-:W-:Y:S01]  /*07d0*/  PRMT R17, RZ, 0x7610, R17 ;  /* 0x00007610ff117816 */ /* 0x000fe20000000011 */
[----:B------:R-:W3:Y:S01]  /*07e0*/  @!P3 LDG.E.U16 R8, desc[UR22][R4.64+0x100] ;  /* 0x000100160408b981 */ /* 0x000ee2000c1e1500 */
[----:B------:R-:W-:Y:S02]  /*07f0*/  ISETP.GE.AND P3, PT, R24, UR35, PT ;  /* 0x0000002318007c0c */ /* 0x000fe4000bf66270 */
[----:B------:R-:W-:Y:S01]  /*0800*/  PRMT R14, RZ, 0x7610, R14 ;  /* 0x00007610ff0e7816 */ /* 0x000fe2000000000e */
[----:B------:R-:W3:Y:S01]  /*0810*/  @!P4 LDG.E.U16 R11, desc[UR22][R4.64+0xc0] ;  /* 0x0000c016040bc981 */ /* 0x000ee2000c1e1500 */
[----:B------:R-:W-:-:S02]  /*0820*/  PRMT R19, RZ, 0x7610, R19 ;  /* 0x00007610ff137816 */ /* 0x000fc40000000013 */
[----:B------:R-:W-:Y:S02]  /*0830*/  ISETP.GE.AND P4, PT, R18, UR35, PT ;  /* 0x0000002312007c0c */ /* 0x000fe4000bf86270 */
[----:B------:R-:W-:Y:S01]  /*0840*/  PRMT R16, RZ, 0x7610, R16 ;  /* 0x00007610ff107816 */ /* 0x000fe20000000010 */
[----:B------:R-:W3:Y:S01]  /*0850*/  @!P0 LDG.E.U16 R17, desc[UR22][R4.64+0x240] ;  /* 0x0002401604118981 */ /* 0x000ee2000c1e1500 */
[C---:B------:R-:W-:Y:S02]  /*0860*/  IADD3 R18, PT, PT, R7.reuse, 0x1c0, RZ ;  /* 0x000001c007127810 */ /* 0x040fe40007ffe0ff */
[----:B------:R-:W-:Y:S01]  /*0870*/  IADD3 R22, PT, PT, R7, 0x1e0, RZ ;  /* 0x000001e007167810 */ /* 0x000fe20007ffe0ff */
[----:B------:R-:W3:Y:S01]  /*0880*/  @!P1 LDG.E.U16 R14, desc[UR22][R4.64+0x280] ;  /* 0x00028016040e9981 */ /* 0x000ee2000c1e1500 */
[----:B------:R-:W-:Y:S02]  /*0890*/  ISETP.GE.AND P5, PT, R18, UR35, PT ;  /* 0x0000002312007c0c */ /* 0x000fe4000bfa6270 */
[----:B------:R-:W-:Y:S01]  /*08a0*/  ISETP.GE.AND P6, PT, R22, UR35, PT ;  /* 0x0000002316007c0c */ /* 0x000fe2000bfc6270 */
[----:B------:R-:W3:Y:S01]  /*08b0*/  @!P2 LDG.E.U16 R19, desc[UR22][R4.64+0x2c0] ;  /* 0x0002c0160413a981 */ /* 0x000ee2000c1e1500 */
[----:B------:R-:W-:-:S03]  /*08c0*/  PRMT R21, RZ, 0x7610, R21 ;  /* 0x00007610ff157816 */ /* 0x000fc60000000015 */
[----:B------:R-:W3:Y:S01]  /*08d0*/  @!P3 LDG.E.U16 R16, desc[UR22][R4.64+0x300] ;  /* 0x000300160410b981 */ /* 0x000ee2000c1e1500 */
[----:B------:R-:W-:Y:S02]  /*08e0*/  PRMT R20, RZ, 0x7610, R20 ;  /* 0x00007610ff147816 */ /* 0x000fe40000000014 */
[----:B------:R-:W-:Y:S01]  /*08f0*/  PRMT R23, RZ, 0x7610, R23 ;  /* 0x00007610ff177816 */ /* 0x000fe20000000017 */
[----:B------:R-:W3:Y:S04]  /*0900*/  @!P4 LDG.E.U16 R21, desc[UR22][R4.64+0x340] ;  /* 0x000340160415c981 */ /* 0x000ee8000c1e1500 */
[----:B------:R-:W3:Y:S04]  /*0910*/  @!P5 LDG.E.U16 R20, desc[UR22][R4.64+0x380] ;  /* 0x000380160414d981 */ /* 0x000ee8000c1e1500 */
[----:B------:R0:W3:Y:S01]  /*0920*/  @!P6 LDG.E.U16 R23, desc[UR22][R4.64+0x3c0] ;  /* 0x0003c0160417e981 */ /* 0x0000e2000c1e1500 */
[----:B------:R-:W1:Y:S01]  /*0930*/  S2R R102, SR_LANEID ;  /* 0x0000000000667919 */ /* 0x000e620000000000 */
[----:B------:R-:W0:Y:S01]  /*0940*/  S2UR UR9, SR_CgaCtaId ;  /* 0x00000000000979c3 */ /* 0x000e220000008800 */
[----:B------:R-:W-:-:S02]  /*0950*/  UMOV UR8, 0x400 ;  /* 0x0000040000087882 */ /* 0x000fc40000000000 */
        /* <DEDUP_REMOVED lines=15> */
[C---:B------:R-:W-:Y:S02]  /*0a50*/  IADD3 R18, PT, PT, R25.reuse, 0xc0, RZ ;  /* 0x000000c019127810 */ /* 0x040fe40007ffe0ff */
[----:B------:R-:W-:Y:S02]  /*0a60*/  LEA.HI.SX32 R4, R4, R25, 0x1b ;  /* 0x0000001904047211 */ /* 0x000fe400078fdaff */
[----:B------:R-:W-:Y:S02]  /*0a70*/  LEA R98, R24, UR8, 0x1 ;  /* 0x0000000818627c11 */ /* 0x000fe4000f8e08ff */
[----:B------:R-:W-:Y:S02]  /*0a80*/  IADD3 R22, PT, PT, R25, 0xe0, RZ ;  /* 0x000000e019167810 */ /* 0x000fe40007ffe0ff */
[----:B------:R-:W-:-:S02]  /*0a90*/  LEA R97, R26, UR8, 0x1 ;  /* 0x000000081a617c11 */ /* 0x000fc4000f8e08ff */
[C---:B------:R-:W-:Y:S02]  /*0aa0*/  IADD3 R24, PT, PT, R25.reuse, 0x100, RZ ;  /* 0x0000010019187810 */ /* 0x040fe40007ffe0ff */
[C---:B------:R-:W-:Y:S02]  /*0ab0*/  IADD3 R26, PT, PT, R25.reuse, 0x120, RZ ;  /* 0x00000120191a7810 */ /* 0x040fe40007ffe0ff */
[-C--:B------:R-:W-:Y:S02]  /*0ac0*/  LEA.HI.SX32 R18, R18, R25.reuse, 0x1b ;  /* 0x0000001912127211 */ /* 0x080fe400078fdaff */
[----:B------:R-:W-:Y:S02]  /*0ad0*/  LEA R96, R4, UR8, 0x1 ;  /* 0x0000000804607c11 */ /* 0x000fe4000f8e08ff */
[----:B------:R-:W-:Y:S02]  /*0ae0*/  LEA.HI.SX32 R22, R22, R25, 0x1b ;  /* 0x0000001916167211 */ /* 0x000fe400078fdaff */
[----:B------:R-:W-:-:S02]  /*0af0*/  IADD3 R4, PT, PT, R25, 0x160, RZ ;  /* 0x0000016019047810 */ /* 0x000fc40007ffe0ff */
[-C--:B------:R-:W-:Y:S02]  /*0b00*/  LEA.HI.SX32 R24, R24, R25.reuse, 0x1b ;  /* 0x0000001918187211 */ /* 0x080fe400078fdaff */
[-C--:B------:R-:W-:Y:S02]  /*0b10*/  LEA.HI.SX32 R26, R26, R25.reuse, 0x1b ;  /* 0x000000191a1a7211 */ /* 0x080fe400078fdaff */
[----:B------:R-:W-:Y:S02]  /*0b20*/  LEA R95, R18, UR8, 0x1 ;  /* 0x00000008125f7c11 */ /* 0x000fe4000f8e08ff */
[----:B------:R-:W-:Y:S02]  /*0b30*/  LEA R94, R22, UR8, 0x1 ;  /* 0x00000008165e7c11 */ /* 0x000fe4000f8e08ff */
[----:B------:R-:W-:Y:S02]  /*0b40*/  LEA.HI.SX32 R4, R4, R25, 0x1b ;  /* 0x0000001904047211 */ /* 0x000fe400078fdaff */
[----:B------:R-:W-:-:S02]  /*0b50*/  LEA R93, R24, UR8, 0x1 ;  /* 0x00000008185d7c11 */ /* 0x000fc4000f8e08ff */
[C---:B------:R-:W-:Y:S02]  /*0b60*/  IADD3 R18, PT, PT, R25.reuse, 0x1c0, RZ ;  /* 0x000001c019127810 */ /* 0x040fe40007ffe0ff */
[----:B------:R-:W-:Y:S02]  /*0b70*/  IADD3 R22, PT, PT, R25, 0x1e0, RZ ;  /* 0x000001e019167810 */ /* 0x000fe40007ffe0ff */
[----:B------:R-:W-:Y:S02]  /*0b80*/  LEA R92, R26, UR8, 0x1 ;  /* 0x000000081a5c7c11 */ /* 0x000fe4000f8e08ff */
[----:B------:R-:W-:Y:S02]  /*0b90*/  LEA R90, R4, UR8, 0x1 ;  /* 0x00000008045a7c11 */ /* 0x000fe4000f8e08ff */
[-C--:B------:R-:W-:Y:S02]  /*0ba0*/  LEA.HI.SX32 R18, R18, R25.reuse, 0x1b ;  /* 0x0000001912127211 */ /* 0x080fe400078fdaff */
[----:B------:R-:W-:-:S02]  /*0bb0*/  LEA.HI.SX32 R22, R22, R25, 0x1b ;  /* 0x0000001916167211 */ /* 0x000fc400078fdaff */
[----:B------:R-:W-:Y:S02]  /*0bc0*/  LEA R87, R18, UR8, 0x1 ;  /* 0x0000000812577c11 */ /* 0x000fe4000f8e08ff */
[----:B------:R-:W-:Y:S02]  /*0bd0*/  LEA R86, R22, UR8, 0x1 ;  /* 0x0000000816567c11 */ /* 0x000fe4000f8e08ff */
[----:B------:R-:W-:Y:S02]  /*0be0*/  P2R R31, PR, RZ, 0x1 ;  /* 0x00000001ff1f7803 */ /* 0x000fe40000000000 */
[----:B------:R-:W-:Y:S02]  /*0bf0*/  ISETP.GE.AND P0, PT, R7, UR35, PT ;  /* 0x0000002307007c0c */ /* 0x000fe4000bf06270 */
[----:B------:R-:W-:Y:S02]  /*0c00*/  PRMT R22, RZ, 0x7610, R22 ;  /* 0x00007610ff167816 */ /* 0x000fe40000000016 */
[----:B------:R-:W-:-:S02]  /*0c10*/  P2R R39, PR, RZ, 0x2 ;  /* 0x00000002ff277803 */ /* 0x000fc40000000000 */
[----:B------:R-:W-:Y:S01]  /*0c20*/  ISETP.GE.AND P1, PT, R41, UR35, PT ;  /* 0x0000002329007c0c */ /* 0x000fe2000bf26270 */
[----:B--2---:R0:W-:Y:S02]  /*0c30*/  STS.U16 [R101], R0 ;  /* 0x0000000065007388 */ /* 0x0041e40000000400 */
[----:B0-----:R-:W-:-:S04]  /*0c40*/  IADD3 R0, PT, PT, R25, 0x140, RZ ;  /* 0x0000014019007810 */ /* 0x001fc80007ffe0ff */
[-C--:B------:R-:W-:Y:S01]  /*0c50*/  LEA.HI.SX32 R0, R0, R25.reuse, 0x1b ;  /* 0x0000001900007211 */ /* 0x080fe200078fdaff */
[----:B-----5:R-:W-:Y:S03]  /*0c60*/  STS.U16 [R100+0x40], R9 ;  /* 0x0000400964007388 */ /* 0x020fe60000000400 */
[----:B------:R-:W-:Y:S01]  /*0c70*/  LEA R91, R0, UR8, 0x1 ;  /* 0x00000008005b7c11 */ /* 0x000fe2000f8e08ff */
[----:B----4-:R0:W-:Y:S02]  /*0c80*/  STS.U16 [R99+0x80], R6 ;  /* 0x0000800663007388 */ /* 0x0101e40000000400 */
[----:B0-----:R-:W-:Y:S02]  /*0c90*/  IADD3 R6, PT, PT, R25, 0x180, RZ ;  /* 0x0000018019067810 */ /* 0x001fe40007ffe0ff */
[----:B---3--:R-:W-:Y:S02]  /*0ca0*/  STS.U16 [R98+0xc0], R11 ;  /* 0x0000c00b62007388 */ /* 0x008fe40000000400 */
[----:B------:R-:W-:-:S02]  /*0cb0*/  LEA.HI.SX32 R6, R6, R25, 0x1b ;  /* 0x0000001906067211 */ /* 0x000fc400078fdaff */
[----:B------:R0:W-:Y:S02]  /*0cc0*/  STS.U16 [R97+0x100], R8 ;  /* 0x0001000861007388 */ /* 0x0001e40000000400 */
[----:B------:R-:W-:Y:S02]  /*0cd0*/  LEA R89, R6, UR8, 0x1 ;  /* 0x0000000806597c11 */ /* 0x000fe4000f8e08ff */
[----:B------:R-:W-:Y:S01]  /*0ce0*/  STS.U16 [R96+0x140], R13 ;  /* 0x0001400d60007388 */ /* 0x000fe20000000400 */
[----:B0-----:R-:W-:-:S03]  /*0cf0*/  IADD3 R8, PT, PT, R25, 0x1a0, RZ ;  /* 0x000001a019087810 */ /* 0x001fc60007ffe0ff */
[----:B------:R0:W-:Y:S01]  /*0d00*/  STS.U16 [R95+0x180], R10 ;  /* 0x0001800a5f007388 */ /* 0x0001e20000000400 */
[----:B------:R-:W-:-:S03]  /*0d10*/  LEA.HI.SX32 R8, R8, R25, 0x1b ;  /* 0x0000001908087211 */ /* 0x000fc600078fdaff */
[----:B------:R-:W-:Y:S01]  /*0d20*/  STS.U16 [R94+0x1c0], R15 ;  /* 0x0001c00f5e007388 */ /* 0x000fe20000000400 */
[----:B------:R-:W-:-:S03]  /*0d30*/  IMAD R25, R102, 0xf, R25 ;  /* 0x0000000f66197824 */ /* 0x000fc600078e0219 */
[----:B------:R1:W-:Y:S01]  /*0d40*/  STS.U16 [R93+0x200], R12 ;  /* 0x0002000c5d007388 */ /* 0x0003e20000000400 */
[----:B------:R-:W-:-:S03]  /*0d50*/  LEA R88, R8, UR8, 0x1 ;  /* 0x0000000808587c11 */ /* 0x000fc6000f8e08ff */
        /* <DEDUP_REMOVED lines=10> */
[C---:B------:R-:W-:Y:S02]  /*0e00*/  IADD3 R24, PT, PT, R25.reuse, 0x7, RZ ;  /* 0x0000000719187810 */ /* 0x040fe40007ffe0ff */
[----:B--2---:R-:W-:-:S02]  /*0e10*/  IADD3 R14, PT, PT, R25, 0x8, RZ ;  /* 0x00000008190e7810 */ /* 0x004fc40007ffe0ff */
[C---:B------:R-:W-:Y:S02]  /*0e20*/  IADD3 R26, PT, PT, R25.reuse, 0x9, RZ ;  /* 0x00000009191a7810 */ /* 0x040fe40007ffe0ff */
[C---:B---3--:R-:W-:Y:S02]  /*0e30*/  IADD3 R16, PT, PT, R25.reuse, 0xa, RZ ;  /* 0x0000000a19107810 */ /* 0x048fe40007ffe0ff */
[C---:B------:R-:W-:Y:S02]  /*0e40*/  IADD3 R28, PT, PT, R25.reuse, 0xb, RZ ;  /* 0x0000000b191c7810 */ /* 0x040fe40007ffe0ff */
        /* <DEDUP_REMOVED lines=37> */
[----:B------:R0:W-:Y:S04]  /*10a0*/  STS.U16 [R87+0x380], R20 ;  /* 0x0003801457007388 */ /* 0x0001e80000000400 */
        /* <DEDUP_REMOVED lines=19> */
[----:B0-----:R-:W-:-:S02]  /*11e0*/  PRMT R20, RZ, 0x7610, R20 ;  /* 0x00007610ff147816 */ /* 0x001fc40000000014 */
[----:B------:R-:W-:-:S03]  /*11f0*/  PRMT R21, RZ, 0x7610, R21 ;  /* 0x00007610ff157816 */ /* 0x000fc60000000015 */
[----:B------:R-:W2:Y:S01]  /*1200*/  @!P0 LDG.E.U16 R22, desc[UR22][R2.64] ;  /* 0x0000001602168981 */ /* 0x000ea2000c1e1500 */
[----:B------:R-:W-:-:S03]  /*1210*/  ISETP.GE.AND P0, PT, R40, UR35, PT ;  /* 0x0000002328007c0c */ /* 0x000fc6000bf06270 */
[----:B------:R-:W3:Y:S01]  /*1220*/  @!P1 LDG.E.U16 R21, desc[UR22][R2.64+0x40] ;  /* 0x0000401602159981 */ /* 0x000ee2000c1e1500 */
[----:B------:R-:W-:-:S09]  /*1230*/  ISETP.GE.AND P1, PT, R38, UR35, PT ;  /* 0x0000002326007c0c */ /* 0x000fd2000bf26270 */
[----:B------:R-:W4:Y:S01]  /*1240*/  @!P0 LDG.E.U16 R20, desc[UR22][R2.64+0x80] ;  /* 0x0000801602148981 */ /* 0x000f22000c1e1500 */
[----:B------:R-:W-:Y:S02]  /*1250*/  ISETP.GE.AND P0, PT, R33, UR35, PT ;  /* 0x0000002321007c0c */ /* 0x000fe4000bf06270 */
[----:B------:R-:W-:Y:S02]  /*1260*/  PRMT R24, RZ, 0x7610, R24 ;  /* 0x00007610ff187816 */ /* 0x000fe40000000018 */
[----:B-1----:R-:W-:-:S06]  /*1270*/  PRMT R23, RZ, 0x7610, R23 ;  /* 0x00007610ff177816 */ /* 0x002fcc0000000017 */
        /* <DEDUP_REMOVED lines=118> */
.L_x_657:
[----:B------:R-:W-:Y:S05]  /*19e0*/  BSYNC.RECONVERGENT B0 ;  /* 0x0000000000007941 */ /* 0x000fea0003800200 */
.L_x_656:
        /* <DEDUP_REMOVED lines=35> */
.L_x_659:
[----:B------:R-:W-:Y:S05]  /*1c20*/  BSYNC.RECONVERGENT B0 ;  /* 0x0000000000007941 */ /* 0x000fea0003800200 */
.L_x_658:
        /* <DEDUP_REMOVED lines=37> */
.L_x_661:
[----:B------:R-:W-:Y:S05]  /*1e80*/  BSYNC.RECONVERGENT B0 ;  /* 0x0000000000007941 */ /* 0x000fea0003800200 */
.L_x_660:
        /* <DEDUP_REMOVED lines=35> */
.L_x_663:
[----:B------:R-:W-:Y:S05]  /*20c0*/  BSYNC.RECONVERGENT B0 ;  /* 0x0000000000007941 */ /* 0x000fea0003800200 */
.L_x_662:
        /* <DEDUP_REMOVED lines=37> */
.L_x_665:
[----:B------:R-:W-:Y:S05]  /*2320*/  BSYNC.RECONVERGENT B0 ;  /* 0x0000000000007941 */ /* 0x000fea0003800200 */
.L_x_664:
        /* <DEDUP_REMOVED lines=35> */
.L_x_667:
[----:B------:R-:W-:Y:S05]  /*2560*/  BSYNC.RECONVERGENT B0 ;  /* 0x0000000000007941 */ /* 0x000fea0003800200 */
.L_x_666:
        /* <DEDUP_REMOVED lines=37> */
.L_x_669:
[----:B------:R-:W-:Y:S05]  /*27c0*/  BSYNC.RECONVERGENT B0 ;  /* 0x0000000000007941 */ /* 0x000fea0003800200 */
.L_x_668:
        /* <DEDUP_REMOVED lines=35> */
.L_x_671:
[----:B------:R-:W-:Y:S05]  /*2a00*/  BSYNC.RECONVERGENT B0 ;  /* 0x0000000000007941 */ /* 0x000fea0003800200 */
.L_x_670:
        /* <DEDUP_REMOVED lines=39> */
.L_x_673:
[----:B------:R-:W-:Y:S05]  /*2c80*/  BSYNC.RECONVERGENT B0 ;  /* 0x0000000000007941 */ /* 0x000fea0003800200 */
.L_x_672:
        /* <DEDUP_REMOVED lines=39> */
.L_x_675:
[----:B------:R-:W-:Y:S05]  /*2f00*/  BSYNC.RECONVERGENT B0 ;  /* 0x0000000000007941 */ /* 0x000fea0003800200 */
.L_x_674:
        /* <DEDUP_REMOVED lines=45> */
.L_x_677:
[----:B------:R-:W-:Y:S05]  /*31e0*/  BSYNC.RECONVERGENT B0 ;  /* 0x0000000000007941 */ /* 0x000fea0003800200 */
.L_x_676:
        /* <DEDUP_REMOVED lines=32> */
.L_x_679:
[----:B------:R-:W-:Y:S05]  /*33f0*/  BSYNC.RECONVERGENT B0 ;  /* 0x0000000000007941 */ /* 0x000fea0003800200 */
.L_x_678:
        /* <DEDUP_REMOVED lines=32> */
.L_x_681:
[----:B------:R-:W-:Y:S05]  /*3600*/  BSYNC.RECONVERGENT B0 ;  /* 0x0000000000007941 */ /* 0x000fea0003800200 */
.L_x_680:
        /* <DEDUP_REMOVED lines=32> */
.L_x_683:
[----:B------:R-:W-:Y:S05]  /*3810*/  BSYNC.RECONVERGENT B0 ;  /* 0x0000000000007941 */ /* 0x000fea0003800200 */
.L_x_682:
        /* <DEDUP_REMOVED lines=32> */
.L_x_685:
[----:B------:R-:W-:Y:S05]  /*3a20*/  BSYNC.RECONVERGENT B0 ;  /* 0x0000000000007941 */ /* 0x000fea0003800200 */
.L_x_684:
        /* <DEDUP_REMOVED lines=32> */
.L_x_687:
[----:B------:R-:W-:Y:S05]  /*3c30*/  BSYNC.RECONVERGENT B0 ;  /* 0x0000000000007941 */ /* 0x000fea0003800200 */
.L_x_686:
        /* <DEDUP_REMOVED lines=32> */
[----:B------:R-:W2:Y:S01]  /*3e40*/  LDCU.64 UR42, c[0x0][0x3a8] ;  /* 0x00007500ff2a77ac */ /* 0x000ea20008000a00 */
[----:B------:R-:W-:Y:S01]  /*3e50*/  FMUL.FTZ R31, R31, R72 ;  /* 0x000000481f1f7220 */ /* 0x000fe20000410000 */
[----:B------:R-:W-:Y:S01]  /*3e60*/  FMUL.FTZ R30, R11, R70 ;  /* 0x000000460b1e7220 */ /* 0x000fe20000410000 */
[----:B------:R-:W-:Y:S01]  /*3e70*/  FMUL.FTZ R29, R29, R68 ;  /* 0x000000441d1d7220 */ /* 0x000fe20000410000 */
[----:B------:R-:W-:Y:S01]  /*3e80*/  UISETP.LT.AND UP0, UPT, UR9, 0x1, UPT ;  /* 0x000000010900788c */ /* 0x000fe2000bf01270 */
[----:B------:R-:W-:Y:S01]  /*3e90*/  FMUL.FTZ R28, R9, R66 ;  /* 0x00000042091c7220 */ /* 0x000fe20000410000 */
[----:B------:R-:W-:Y:S01]  /*3ea0*/  UIADD3 UR12, UPT, UPT, UR8, 0x890, URZ ;  /* 0x00000890080c7890 */ /* 0x000fe2000fffe0ff */
[----:B------:R-:W-:Y:S01]  /*3eb0*/  FMUL.FTZ R27, R27, R64 ;  /* 0x000000401b1b7220 */ /* 0x000fe20000410000 */
[----:B------:R-:W-:Y:S01]  /*3ec0*/  USEL UR8, UR9, 0x1, !UP0 ;  /* 0x0000000109087887 */ /* 0x000fe2000c000000 */
[----:B------:R-:W-:Y:S01]  /*3ed0*/  FMUL.FTZ R26, R3, R62 ;  /* 0x0000003e031a7220 */ /* 0x000fe20000410000 */
[----:B------:R-:W-:Y:S01]  /*3ee0*/  FMUL.FTZ R25, R25, R60 ;  /* 0x0000003c19197220 */ /* 0x000fe20000410000 */
[----:B------:R-:W-:Y:S01]  /*3ef0*/  FMUL.FTZ R24, R19, R58 ;  /* 0x0000003a13187220 */ /* 0x000fe20000410000 */
[----:B------:R-:W-:Y:S01]  /*3f00*/  FMUL.FTZ R23, R5, R56 ;  /* 0x0000003805177220 */ /* 0x000fe20000410000 */
[----:B------:R-:W-:Y:S01]  /*3f10*/  FMUL.FTZ R22, R7, R54 ;  /* 0x0000003607167220 */ /* 0x000fe20000410000 */
[----:B------:R-:W-:Y:S01]  /*3f20*/  UIMAD UR46, UR6, UR9, URZ ;  /* 0x00000009062e72a4 */ /* 0x000fe2000f8e02ff */
[----:B------:R-:W3:Y:S01]  /*3f30*/  LDCU.64 UR36, c[0x0][0x480] ;  /* 0x00009000ff2477ac */ /* 0x000ee20008000a00 */
[----:B0-----:R-:W-:-:S02]  /*3f40*/  USHF.L.U64.HI UR30, UR38, 0x3, UR39 ;  /* 0x00000003261e7899 */ /* 0x001fc40008010227 */
[----:B-1----:R-:W-:Y:S02]  /*3f50*/  USHF.L.U64.HI UR29, UR40, 0x3, UR41 ;  /* 0x00000003281d7899 */ /* 0x002fe40008010229 */
[----:B--2---:R-:W-:Y:S02]  /*3f60*/  USHF.L.U64.HI UR27, UR42, 0x3, UR43 ;  /* 0x000000032a1b7899 */ /* 0x004fe4000801022b */
[----:B------:R-:W-:Y:S01]  /*3f70*/  UIADD3 UR9, UPT, UPT, -UR8, URZ, URZ ;  /* 0x000000ff08097290 */ /* 0x000fe2000fffe1ff */
[----:B------:R-:W-:Y:S01]  /*3f80*/  UMOV UR25, UR11 ;  /* 0x0000000b00197c82 */ /* 0x000fe20008000000 */
[----:B------:R-:W-:Y:S01]  /*3f90*/  UMOV UR26, UR16 ;  /* 0x00000010001a7c82 */ /* 0x000fe20008000000 */
[----:B------:R-:W-:Y:S01]  /*3fa0*/  UMOV UR21, UR10 ;  /* 0x0000000a00157c82 */ /* 0x000fe20008000000 */
[----:B------:R-:W-:Y:S01]  /*3fb0*/  UMOV UR24, UR7 ;  /* 0x0000000700187c82 */ /* 0x000fe20008000000 */
[----:B------:R-:W-:Y:S01]  /*3fc0*/  UMOV UR14, UR17 ;  /* 0x00000011000e7c82 */ /* 0x000fe20008000000 */
[----:B------:R-:W-:-:S06]  /*3fd0*/  UMOV UR15, UR18 ;  /* 0x00000012000f7c82 */ /* 0x000fcc0008000000 */
.L_x_694:
[----:B------:R-:W-:Y:S02]  /*3fe0*/  MOV R2, UR25 ;  /* 0x0000001900027c02 */ /* 0x000fe40008000f00 */
[----:B------:R-:W-:-:S06]  /*3ff0*/  MOV R3, UR26 ;  /* 0x0000001a00037c02 */ /* 0x000fcc0008000f00 */
[----:B------:R-:W2:Y:S01]  /*4000*/  LDG.E.64 R2, desc[UR22][R2.64] ;  /* 0x0000001602027981 */ /* 0x000ea2000c1e1b00 */
[----:B------:R-:W-:-:S04]  /*4010*/  ISETP.GE.U32.AND P2, PT, R148, UR35, PT ;  /* 0x0000002394007c0c */ /* 0x000fc8000bf46070 */
[----:B------:R-:W-:Y:S01]  /*4020*/  FSEL R130, R37, RZ, !P2 ;  /* 0x000000ff25827208 */ /* 0x000fe20005000000 */
[C---:B--2---:R-:W-:Y:S01]  /*4030*/  FMUL.FTZ R0, R3.reuse, R84 ;  /* 0x0000005403007220 */ /* 0x044fe20000410000 */
[----:B------:R-:W-:Y:S01]  /*4040*/  FMUL.FTZ R19, R2, 1.4426950216293334961 ;  /* 0x3fb8aa3b02137820 */ /* 0x000fe20000410000 */
[C---:B------:R-:W-:Y:S01]  /*4050*/  FMUL.FTZ R4, R3.reuse, R82 ;  /* 0x0000005203047220 */ /* 0x040fe20000410000 */
[----:B------:R-:W-:Y:S01]  /*4060*/  FMUL.FTZ R134, R3, R56 ;  /* 0x0000003803867220 */ /* 0x000fe20000410000 */
[----:B------:R-:W-:Y:S01]  /*4070*/  FMUL.RZ R6, R0, 0.15915493667125701904 ;  /* 0x3e22f98300067820 */ /* 0x000fe2000040c000 */
        /* <DEDUP_REMOVED lines=8> */
[C---:B------:R-:W-:Y:S01]  /*4100*/  FMUL.FTZ R117, R19.reuse, R76 ;  /* 0x0000004c13757220 */ /* 0x040fe20000410000 */
[C---:B------:R-:W-:Y:S01]  /*4110*/  FMUL.FTZ R112, R19.reuse, R74 ;  /* 0x0000004a13707220 */ /* 0x040fe20000410000 */
[C---:B------:R-:W-:Y:S01]  /*4120*/  FMUL.FTZ R111, R19.reuse, R72 ;  /* 0x00000048136f7220 */ /* 0x040fe20000410000 */
[----:B------:R0:W1:Y:S01]  /*4130*/  MUFU.EX2 R126, R0 ;  /* 0x00000000007e7308 */ /* 0x0000620000000800 */
[C---:B------:R-:W-:Y:S01]  /*4140*/  FMUL.FTZ R131, R19.reuse, R60 ;  /* 0x0000003c13837220 */ /* 0x040fe20000410000 */
[C---:B------:R-:W-:Y:S01]  /*4150*/  FMUL.FTZ R18, R19.reuse, R68 ;  /* 0x0000004413127220 */ /* 0x040fe20000410000 */
[C---:B------:R-:W-:Y:S01]  /*4160*/  FMUL.FTZ R133, R19.reuse, R56 ;  /* 0x0000003813857220 */ /* 0x040fe20000410000 */
[----:B------:R-:W-:Y:S01]  /*4170*/  FMUL.RZ R138, R134, 0.15915493667125701904 ;  /* 0x3e22f983868a7820 */ /* 0x000fe2000040c000 */
[C---:B------:R-:W-:Y:S01]  /*4180*/  FMUL.FTZ R11, R19.reuse, R66 ;  /* 0x00000042130b7220 */ /* 0x040fe20000410000 */
[----:B------:R-:W-:-:S02]  /*4190*/  FMUL.FTZ R136, R19, R58 ;  /* 0x0000003a13887220 */ /* 0x000fc40000410000 */
[----:B------:R2:W4:Y:S01]  /*41a0*/  MUFU.COS R125, R6 ;  /* 0x00000006007d7308 */ /* 0x0005220000000000 */
[----:B0-----:R-:W-:-:S07]  /*41b0*/  FMUL.FTZ R0, R3, R78 ;  /* 0x0000004e03007220 */ /* 0x001fce0000410000 */
[----:B------:R-:W-:Y:S01]  /*41c0*/  MUFU.SIN R121, R7 ;  /* 0x0000000700797308 */ /* 0x000fe20000000400 */
[----:B--2---:R-:W-:Y:S01]  /*41d0*/  FMUL.RZ R6, R0, 0.15915493667125701904 ;  /* 0x3e22f98300067820 */ /* 0x004fe2000040c000 */
[----:B------:R-:W-:Y:S01]  /*41e0*/  FMUL.FTZ R0, R3, R76 ;  /* 0x0000004c03007220 */ /* 0x000fe20000410000 */
[----:B-1----:R-:W-:Y:S01]  /*41f0*/  FMUL.FTZ R129, R126, R5 ;  /* 0x000000057e817220 */ /* 0x002fe20000410000 */
[----:B------:R-:W-:-:S04]  /*4200*/  FMUL.FTZ R5, R19, R62 ;  /* 0x0000003e13057220 */ /* 0x000fc80000410000 */
[----:B------:R0:W-:Y:S01]  /*4210*/  MUFU.COS R2, R7 ;  /* 0x0000000700027308 */ /* 0x0001e20000000000 */
[----:B----4-:R-:W-:Y:S01]  /*4220*/  FMUL.FTZ R125, R126, R125 ;  /* 0x0000007d7e7d7220 */ /* 0x010fe20000410000 */
[----:B------:R-:W-:-:S04]  /*4230*/  FSEL R129, R129, RZ, !P2 ;  /* 0x000000ff81817208 */ /* 0x000fc80005000000 */
[----:B------:R-:W-:Y:S02]  /*4240*/  FSEL R128, R125, 1, !P2 ;  /* 0x3f8000007d807808 */ /* 0x000fe40005000000 */
[----:B------:R-:W-:Y:S01]  /*4250*/  MUFU.SIN R13, R4 ;  /* 0x00000004000d7308 */ /* 0x000fe20000000400 */
[----:B0-----:R-:W-:Y:S01]  /*4260*/  FMUL.RZ R7, R0, 0.15915493667125701904 ;  /* 0x3e22f98300077820 */ /* 0x001fe2000040c000 */
[----:B------:R-:W-:-:S06]  /*4270*/  FMUL.FTZ R0, R3, R74 ;  /* 0x0000004a03007220 */ /* 0x000fcc0000410000 */
[----:B------:R0:W-:Y:S08]  /*4280*/  MUFU.COS R14, R4 ;  /* 0x00000004000e7308 */ /* 0x0001f00000000000 */
[----:B------:R-:W-:Y:S01]  /*4290*/  MUFU.SIN R15, R6 ;  /* 0x00000006000f7308 */ /* 0x000fe20000000400 */
[----:B0-----:R-:W-:Y:S01]  /*42a0*/  FMUL.RZ R4, R0, 0.15915493667125701904 ;  /* 0x3e22f98300047820 */ /* 0x001fe2000040c000 */
[----:B------:R-:W-:-:S06]  /*42b0*/  FMUL.FTZ R0, R3, R72 ;  /* 0x0000004803007220 */ /* 0x000fcc0000410000 */
[----:B------:R-:W-:Y:S08]  /*42c0*/  MUFU.SIN R113, R4 ;  /* 0x0000000400717308 */ /* 0x000ff00000000400 */
[----:B------:R0:W-:Y:S08]  /*42d0*/  MUFU.COS R115, R4 ;  /* 0x0000000400737308 */ /* 0x0001f00000000000 */
[----:B------:R1:W-:Y:S01]  /*42e0*/  MUFU.COS R119, R6 ;  /* 0x0000000600777308 */ /* 0x0003e20000000000 */
[----:B0-----:R-:W-:-:S04]  /*42f0*/  FMUL.FTZ R4, R3, R68 ;  /* 0x0000004403047220 */ /* 0x001fc80000410000 */
[----:B------:R-:W-:Y:S01]  /*4300*/  FMUL.RZ R8, R4, 0.15915493667125701904 ;  /* 0x3e22f98304087820 */ /* 0x000fe2000040c000 */
[C---:B------:R-:W-:Y:S02]  /*4310*/  FMUL.FTZ R4, R3.reuse, R66 ;  /* 0x0000004203047220 */ /* 0x040fe40000410000 */
[----:B------:R-:W0:Y:S01]  /*4320*/  MUFU.EX2 R122, R122 ;  /* 0x0000007a007a7308 */ /* 0x000e220000000800 */
[----:B-1----:R-:W-:Y:S01]  /*4330*/  FMUL.RZ R6, R0, 0.15915493667125701904 ;  /* 0x3e22f98300067820 */ /* 0x002fe2000040c000 */
[----:B------:R-:W-:Y:S01]  /*4340*/  FMUL.RZ R123, R4, 0.15915493667125701904 ;  /* 0x3e22f983047b7820 */ /* 0x000fe2000040c000 */
[C---:B------:R-:W-:Y:S01]  /*4350*/  FMUL.FTZ R0, R3.reuse, R70 ;  /* 0x0000004603007220 */ /* 0x040fe20000410000 */
[----:B------:R-:W-:-:S04]  /*4360*/  FMUL.FTZ R4, R3, R64 ;  /* 0x0000004003047220 */ /* 0x000fc80000410000 */
[----:B------:R-:W-:Y:S01]  /*4370*/  MUFU.SIN R20, R6 ;  /* 0x0000000600147308 */ /* 0x000fe20000000400 */
[----:B------:R-:W-:Y:S01]  /*4380*/  FMUL.RZ R124, R4, 0.15915493667125701904 ;  /* 0x3e22f983047c7820 */ /* 0x000fe2000040c000 */
[----:B------:R-:W-:-:S04]  /*4390*/  IADD3 R4, PT, PT, R148, 0x1, RZ ;  /* 0x0000000194047810 */ /* 0x000fc80007ffe0ff */
[----:B------:R-:W-:Y:S02]  /*43a0*/  ISETP.GE.U32.AND P3, PT, R4, UR35, PT ;  /* 0x0000002304007c0c */ /* 0x000fe4000bf66070 */
[----:B------:R1:W-:Y:S01]  /*43b0*/  MUFU.COS R110, R6 ;  /* 0x00000006006e7308 */ /* 0x0003e20000000000 */
[C---:B0-----:R-:W-:Y:S01]  /*43c0*/  FMUL.FTZ R126, R122.reuse, R121 ;  /* 0x000000797a7e7220 */ /* 0x041fe20000410000 */
[----:B------:R-:W-:Y:S01]  /*43d0*/  FMUL.FTZ R125, R122, R2 ;  /* 0x000000027a7d7220 */ /* 0x000fe20000410000 */
[----:B------:R-:W-:-:S03]  /*43e0*/  IADD3 R121, PT, PT, R148, 0x8, RZ ;  /* 0x0000000894797810 */ /* 0x000fc60007ffe0ff */
[----:B------:R-:W-:Y:S02]  /*43f0*/  FSEL R126, R126, RZ, !P3 ;  /* 0x000000ff7e7e7208 */ /* 0x000fe40005800000 */
[----:B------:R-:W0:Y:S01]  /*4400*/  MUFU.EX2 R120, R120 ;  /* 0x0000007800787308 */ /* 0x000e220000000800 */
[----:B-1----:R-:W-:Y:S01]  /*4410*/  FMUL.FTZ R6, R3, R62 ;  /* 0x0000003e03067220 */ /* 0x002fe20000410000 */
[----:B------:R-:W-:Y:S01]  /*4420*/  FSEL R125, R125, 1, !P3 ;  /* 0x3f8000007d7d7808 */ /* 0x000fe20005800000 */
[----:B------:R-:W-:Y:S02]  /*4430*/  FMUL.FTZ R137, RZ, R126 ;  /* 0x0000007eff897220 */ /* 0x000fe40000410000 */
[----:B------:R-:W-:Y:S01]  /*4440*/  FMUL.RZ R127, R6, 0.15915493667125701904 ;  /* 0x3e22f983067f7820 */ /* 0x000fe2000040c000 */
[----:B------:R-:W-:Y:S02]  /*4450*/  IADD3 R6, PT, PT, R148, 0x2, RZ ;  /* 0x0000000294067810 */ /* 0x000fe40007ffe0ff */
[----:B------:R-:W1:Y:S02]  /*4460*/  MUFU.EX2 R116, R116 ;  /* 0x0000007400747308 */ /* 0x000e640000000800 */
[----:B------:R-:W-:-:S02]  /*4470*/  ISETP.GE.U32.AND P4, PT, R6, UR35, PT ;  /* 0x0000002306007c0c */ /* 0x000fc4000bf86070 */
[----:B------:R-:W-:-:S04]  /*4480*/  IADD3 R6, PT, PT, R148, 0x5, RZ ;  /* 0x0000000594067810 */ /* 0x000fc80007ffe0ff */
[----:B------:R-:W-:Y:S01]  /*4490*/  MUFU.SIN R114, R7 ;  /* 0x0000000700727308 */ /* 0x000fe20000000400 */
[----:B------:R-:W-:Y:S01]  /*44a0*/  ISETP.GE.U32.AND P0, PT, R6, UR35, PT ;  /* 0x0000002306007c0c */ /* 0x000fe2000bf06070 */
[----:B0-----:R-:W-:-:S05]  /*44b0*/  FMUL.FTZ R122, R120, R14 ;  /* 0x0000000e787a7220 */ /* 0x001fca0000410000 */
[----:B------:R-:W-:Y:S01]  /*44c0*/  FSEL R122, R122, 1, !P4 ;  /* 0x3f8000007a7a7808 */ /* 0x000fe20006000000 */
[----:B------:R0:W-:Y:S01]  /*44d0*/  MUFU.COS R118, R7 ;  /* 0x0000000700767308 */ /* 0x0001e20000000000 */
[----:B-1----:R-:W-:-:S07]  /*44e0*/  FMUL.FTZ R119, R116, R119 ;  /* 0x0000007774777220 */ /* 0x002fce0000410000 */
[----:B------:R-:W-:Y:S01]  /*44f0*/  MUFU.SIN R10, R123 ;  /* 0x0000007b000a7308 */ /* 0x000fe20000000400 */
[----:B0-----:R-:W-:Y:S01]  /*4500*/  FMUL.RZ R7, R0, 0.15915493667125701904 ;  /* 0x3e22f98300077820 */ /* 0x001fe2000040c000 */
[----:B------:R-:W-:-:S06]  /*4510*/  FMUL.FTZ R0, R19, R70 ;  /* 0x0000004613007220 */ /* 0x000fcc0000410000 */
[----:B------:R0:W-:Y:S08]  /*4520*/  MUFU.COS R12, R123 ;  /* 0x0000007b000c7308 */ /* 0x0001f00000000000 */
[----:B------:R-:W1:Y:S01]  /*4530*/  MUFU.EX2 R117, R117 ;  /* 0x0000007500757308 */ /* 0x000e620000000800 */
[----:B0-----:R-:W-:-:S04]  /*4540*/  IADD3 R123, PT, PT, R148, 0x3, RZ ;  /* 0x00000003947b7810 */ /* 0x001fc80007ffe0ff */
[----:B------:R-:W-:Y:S02]  /*4550*/  ISETP.GE.U32.AND P5, PT, R123, UR35, PT ;  /* 0x000000237b007c0c */ /* 0x000fe4000bfa6070 */
[C---:B------:R-:W-:Y:S01]  /*4560*/  IADD3 R123, PT, PT, R148.reuse, 0x6, RZ ;  /* 0x00000006947b7810 */ /* 0x040fe20007ffe0ff */
[----:B------:R-:W-:Y:S01]  /*4570*/  MUFU.SIN R21, R7 ;  /* 0x0000000700157308 */ /* 0x000fe20000000400 */
[----:B------:R-:W-:Y:S02]  /*4580*/  FSEL R119, R119, 1, !P5 ;  /* 0x3f80000077777808 */ /* 0x000fe40006800000 */
[----:B------:R-:W-:Y:S02]  /*4590*/  ISETP.GE.U32.AND P1, PT, R123, UR35, PT ;  /* 0x000000237b007c0c */ /* 0x000fe4000bf26070 */
[----:B------:R-:W-:-:S03]  /*45a0*/  IADD3 R123, PT, PT, R148, 0x7, RZ ;  /* 0x00000007947b7810 */ /* 0x000fc60007ffe0ff */
[----:B------:R-:W-:Y:S01]  /*45b0*/  MUFU.COS R109, R7 ;  /* 0x00000007006d7308 */ /* 0x000fe20000000000 */
[----:B------:R-:W-:Y:S01]  /*45c0*/  ISETP.GE.U32.AND P2, PT, R123, UR35, PT ;  /* 0x000000237b007c0c */ /* 0x000fe2000bf46070 */
[----:B------:R-:W-:Y:S01]  /*45d0*/  FMUL.FTZ R123, R120, R13 ;  /* 0x0000000d787b7220 */ /* 0x000fe20000410000 */
[----:B------:R-:W-:Y:S01]  /*45e0*/  FMUL.FTZ R120, R116, R15 ;  /* 0x0000000f74787220 */ /* 0x000fe20000410000 */
[C---:B-1----:R-:W-:Y:S01]  /*45f0*/  FMUL.FTZ R116, R117.reuse, R118 ;  /* 0x0000007675747220 */ /* 0x042fe20000410000 */
[----:B------:R-:W-:Y:S01]  /*4600*/  FMUL.FTZ R117, R117, R114 ;  /* 0x0000007275757220 */ /* 0x000fe20000410000 */
[C---:B------:R-:W-:Y:S02]  /*4610*/  IADD3 R114, PT, PT, R148.reuse, 0xa, RZ ;  /* 0x0000000a94727810 */ /* 0x040fe40007ffe0ff */
[----:B------:R-:W-:Y:S01]  /*4620*/  MUFU.SIN R7, R124 ;  /* 0x0000007c00077308 */ /* 0x000fe20000000400 */
[----:B------:R-:W-:Y:S02]  /*4630*/  IADD3 R13, PT, PT, R148, 0x9, RZ ;  /* 0x00000009940d7810 */ /* 0x000fe40007ffe0ff */
[----:B------:R-:W-:-:S02]  /*4640*/  FSEL R120, R120, RZ, !P5 ;  /* 0x000000ff78787208 */ /* 0x000fc40006800000 */
[----:B------:R-:W-:-:S03]  /*4650*/  FSEL R123, R123, RZ, !P4 ;  /* 0x000000ff7b7b7208 */ /* 0x000fc60006000000 */
[----:B------:R0:W-:Y:S08]  /*4660*/  MUFU.COS R9, R124 ;  /* 0x0000007c00097308 */ /* 0x0001f00000000000 */
[----:B------:R-:W-:Y:S01]  /*4670*/  MUFU.EX2 R112, R112 ;  /* 0x0000007000707308 */ /* 0x000fe20000000800 */
[----:B0-----:R-:W-:-:S04]  /*4680*/  IADD3 R124, PT, PT, R148, 0x4, RZ ;  /* 0x00000004947c7810 */ /* 0x001fc80007ffe0ff */
[----:B------:R-:W-:Y:S01]  /*4690*/  ISETP.GE.U32.AND P6, PT, R124, UR35, PT ;  /* 0x000000237c007c0c */ /* 0x000fe2000bfc6070 */
[----:B------:R-:W-:Y:S02]  /*46a0*/  FMUL.FTZ R124, R3, R60 ;  /* 0x0000003c037c7220 */ /* 0x000fe40000410000 */
[----:B------:R-:W0:Y:S01]  /*46b0*/  MUFU.EX2 R111, R111 ;  /* 0x0000006f006f7308 */ /* 0x000e220000000800 */
[----:B------:R-:W-:Y:S01]  /*46c0*/  FSEL R118, R33, RZ, !P6 ;  /* 0x000000ff21767208 */ /* 0x000fe20007000000 */
[----:B------:R-:W-:Y:S01]  /*46d0*/  FMUL.RZ R132, R124, 0.15915493667125701904 ;  /* 0x3e22f9837c847820 */ /* 0x000fe2000040c000 */
[----:B------:R-:W-:Y:S02]  /*46e0*/  FSEL R124, R35, RZ, !P4 ;  /* 0x000000ff237c7208 */ /* 0x000fe40006000000 */
[----:B------:R-:W-:Y:S02]  /*46f0*/  ISETP.GE.U32.AND P4, PT, R13, UR35, PT ;  /* 0x000000230d007c0c */ /* 0x000fe4000bf86070 */
[----:B------:R-:W-:Y:S01]  /*4700*/  FSEL R117, R117, RZ, !P6 ;  /* 0x000000ff75757208 */ /* 0x000fe20007000000 */
[----:B------:R-:W-:Y:S01]  /*4710*/  MUFU.SIN R4, R127 ;  /* 0x0000007f00047308 */ /* 0x000fe20000000400 */
[----:B------:R-:W-:-:S07]  /*4720*/  FSEL R116, R116, 1, !P6 ;  /* 0x3f80000074747808 */ /* 0x000fce0007000000 */
[----:B------:R1:W-:Y:S01]  /*4730*/  MUFU.COS R6, R127 ;  /* 0x0000007f00067308 */ /* 0x0003e20000000000 */
[----:B0-----:R-:W-:-:S05]  /*4740*/  FMUL.FTZ R110, R111, R110 ;  /* 0x0000006e6f6e7220 */ /* 0x001fca0000410000 */
[----:B------:R-:W-:Y:S02]  /*4750*/  FSEL R110, R110, 1, !P1 ;  /* 0x3f8000006e6e7808 */ /* 0x000fe40004800000 */
[----:B------:R-:W0:Y:S01]  /*4760*/  MUFU.EX2 R0, R0 ;  /* 0x0000000000007308 */ /* 0x000e220000000800 */
[----:B-1----:R-:W-:Y:S02]  /*4770*/  FSEL R127, R36, RZ, !P3 ;  /* 0x000000ff247f7208 */ /* 0x002fe40005800000 */
[----:B------:R-:W-:Y:S01]  /*4780*/  ISETP.GE.U32.AND P3, PT, R121, UR35, PT ;  /* 0x0000002379007c0c */ /* 0x000fe2000bf66070 */
[----:B------:R-:W-:-:S04]  /*4790*/  FMUL.FTZ R121, R3, R58 ;  /* 0x0000003a03797220 */ /* 0x000fc80000410000 */
[----:B------:R-:W-:Y:S08]  /*47a0*/  MUFU.SIN R2, R132 ;  /* 0x0000008400027308 */ /* 0x000ff00000000400 */
[----:B------:R1:W-:Y:S08]  /*47b0*/  MUFU.COS R14, R132 ;  /* 0x00000084000e7308 */ /* 0x0003f00000000000 */
[----:B------:R2:W4:Y:S01]  /*47c0*/  MUFU.EX2 R13, R131 ;  /* 0x00000083000d7308 */ /* 0x0005220000000800 */
[----:B-1----:R-:W-:Y:S01]  /*47d0*/  FMUL.RZ R132, R121, 0.15915493667125701904 ;  /* 0x3e22f98379847820 */ /* 0x002fe2000040c000 */
[----:B------:R-:W-:-:S02]  /*47e0*/  FSEL R121, R34, RZ, !P5 ;  /* 0x000000ff22797208 */ /* 0x000fc40006800000 */
[----:B------:R-:W-:Y:S02]  /*47f0*/  ISETP.GE.U32.AND P5, PT, R114, UR35, PT ;  /* 0x0000002372007c0c */ /* 0x000fe4000bfa6070 */
[----:B------:R-:W-:Y:S02]  /*4800*/  IADD3 R114, PT, PT, R148, 0xb, RZ ;  /* 0x0000000b94727810 */ /* 0x000fe40007ffe0ff */
[----:B------:R-:W-:Y:S01]  /*4810*/  MUFU.SIN R15, R132 ;  /* 0x00000084000f7308 */ /* 0x000fe20000000400 */
[----:B--2---:R-:W-:Y:S01]  /*4820*/  FMUL.FTZ R131, R111, R20 ;  /* 0x000000146f837220 */ /* 0x004fe20000410000 */
[----:B------:R-:W-:Y:S01]  /*4830*/  ISETP.GE.U32.AND P6, PT, R114, UR35, PT ;  /* 0x0000002372007c0c */ /* 0x000fe2000bfc6070 */
[C---:B------:R-:W-:Y:S01]  /*4840*/  FMUL.FTZ R114, R112.reuse, R113 ;  /* 0x0000007170727220 */ /* 0x040fe20000410000 */
[----:B------:R-:W-:Y:S01]  /*4850*/  FMUL.FTZ R113, R112, R115 ;  /* 0x0000007370717220 */ /* 0x000fe20000410000 */
[C---:B------:R-:W-:Y:S02]  /*4860*/  IADD3 R112, PT, PT, R148.reuse, 0xc, RZ ;  /* 0x0000000c94707810 */ /* 0x040fe40007ffe0ff */
[----:B------:R-:W-:Y:S01]  /*4870*/  IADD3 R20, PT, PT, R148, 0xd, RZ ;  /* 0x0000000d94147810 */ /* 0x000fe20007ffe0ff */
[----:B------:R1:W-:Y:S01]  /*4880*/  MUFU.COS R135, R132 ;  /* 0x0000008400877308 */ /* 0x0003e20000000000 */
[----:B------:R-:W-:Y:S01]  /*4890*/  FSEL R111, R131, RZ, !P1 ;  /* 0x000000ff836f7208 */ /* 0x000fe20004800000 */
[----:B0-----:R-:W-:Y:S01]  /*48a0*/  FMUL.FTZ R131, R0, R21 ;  /* 0x0000001500837220 */ /* 0x001fe20000410000 */
[----:B------:R-:W-:Y:S01]  /*48b0*/  FSEL R115, R32, RZ, !P0 ;  /* 0x000000ff20737208 */ /* 0x000fe20004000000 */
[----:B----4-:R-:W-:Y:S01]  /*48c0*/  FMUL.FTZ R145, R13, R2 ;  /* 0x000000020d917220 */ /* 0x010fe20000410000 */
[----:B------:R-:W-:Y:S01]  /*48d0*/  FSEL R114, R114, RZ, !P0 ;  /* 0x000000ff72727208 */ /* 0x000fe20004000000 */
[-C--:B------:R-:W-:Y:S01]  /*48e0*/  FMUL.FTZ R2, R128, R126.reuse ;  /* 0x0000007e80027220 */ /* 0x080fe20000410000 */
[----:B------:R-:W-:Y:S01]  /*48f0*/  FSEL R113, R113, 1, !P0 ;  /* 0x3f80000071717808 */ /* 0x000fe20004000000 */
[----:B------:R-:W-:Y:S01]  /*4900*/  MUFU.SIN R16, R8 ;  /* 0x0000000800107308 */ /* 0x000fe20000000400 */
[----:B-1----:R-:W-:Y:S01]  /*4910*/  FMUL.FTZ R132, R0, R109 ;  /* 0x0000006d00847220 */ /* 0x002fe20000410000 */
[----:B------:R-:W-:Y:S01]  /*4920*/  ISETP.GE.U32.AND P0, PT, R112, UR35, PT ;  /* 0x0000002370007c0c */ /* 0x000fe2000bf06070 */
[----:B------:R-:W-:Y:S01]  /*4930*/  FMUL.FTZ R0, R130, R126 ;  /* 0x0000007e82007220 */ /* 0x000fe20000410000 */
[----:B------:R-:W-:Y:S01]  /*4940*/  FSEL R112, R31, RZ, !P1 ;  /* 0x000000ff1f707208 */ /* 0x000fe20004800000 */
[----:B------:R-:W-:Y:S01]  /*4950*/  FMUL.FTZ R14, R13, R14 ;  /* 0x0000000e0d0e7220 */ /* 0x000fe20000410000 */
[----:B------:R-:W-:Y:S01]  /*4960*/  ISETP.GE.U32.AND P1, PT, R20, UR35, PT ;  /* 0x0000002314007c0c */ /* 0x000fe2000bf26070 */
[----:B------:R-:W-:Y:S01]  /*4970*/  FFMA.FTZ R2, R129, R125, R2 ;  /* 0x0000007d81027223 */ /* 0x000fe20000010002 */
[----:B------:R0:W-:Y:S01]  /*4980*/  MUFU.COS R17, R8 ;  /* 0x0000000800117308 */ /* 0x0001e20000000000 */
[----:B------:R-:W-:-:S02]  /*4990*/  IADD3 R21, PT, PT, R148, 0xe, RZ ;  /* 0x0000000e94157810 */ /* 0x000fc40007ffe0ff */
[----:B------:R-:W-:Y:S02]  /*49a0*/  FSEL R109, R30, RZ, !P2 ;  /* 0x000000ff1e6d7208 */ /* 0x000fe40005000000 */
[----:B------:R-:W-:-:S03]  /*49b0*/  FSEL R131, R131, RZ, !P2 ;  /* 0x000000ff83837208 */ /* 0x000fc60005000000 */
[----:B------:R-:W1:Y:S01]  /*49c0*/  MUFU.EX2 R18, R18 ;  /* 0x0000001200127308 */ /* 0x000e620000000800 */
[C---:B0-----:R-:W-:Y:S01]  /*49d0*/  FMUL.FTZ R8, R19.reuse, R64 ;  /* 0x0000004013087220 */ /* 0x041fe20000410000 */
[----:B------:R-:W-:-:S06]  /*49e0*/  FMUL.FTZ R19, R19, R54 ;  /* 0x0000003613137220 */ /* 0x000fcc0000410000 */
[----:B------:R0:W-:Y:S08]  /*49f0*/  MUFU.EX2 R20, R133 ;  /* 0x0000008500147308 */ /* 0x0001f00000000800 */
[----:B------:R-:W2:Y:S01]  /*4a00*/  MUFU.EX2 R8, R8 ;  /* 0x0000000800087308 */ /* 0x000ea20000000800 */
[-C--:B0-----:R-:W-:Y:S01]  /*4a10*/  FFMA.FTZ R133, RZ, R125.reuse, R0 ;  /* 0x0000007dff857223 */ /* 0x081fe20000010000 */
[----:B------:R-:W-:Y:S01]  /*4a20*/  FSEL R0, R132, 1, !P2 ;  /* 0x3f80000084007808 */ /* 0x000fe20005000000 */
[----:B------:R-:W-:Y:S01]  /*4a30*/  FFMA.FTZ R132, R130, R125, -R137 ;  /* 0x0000007d82847223 */ /* 0x000fe20000010889 */
[----:B------:R-:W-:Y:S01]  /*4a40*/  ISETP.GE.U32.AND P2, PT, R21, UR35, PT ;  /* 0x0000002315007c0c */ /* 0x000fe2000bf46070 */
[----:B------:R-:W-:Y:S01]  /*4a50*/  FADD.FTZ R134, RZ, R133 ;  /* 0x00000085ff867221 */ /* 0x000fe20000010000 */
[C---:B-1----:R-:W-:Y:S01]  /*4a60*/  FMUL.FTZ R17, R18.reuse, R17 ;  /* 0x0000001112117220 */ /* 0x042fe20000410000 */
[----:B------:R-:W-:Y:S01]  /*4a70*/  FADD.FTZ R132, R127, R132 ;  /* 0x000000847f847221 */ /* 0x000fe20000010000 */
[----:B------:R-:W0:Y:S01]  /*4a80*/  MUFU.EX2 R5, R5 ;  /* 0x0000000500057308 */ /* 0x000e220000000800 */
[C---:B------:R-:W-:Y:S01]  /*4a90*/  FMUL.FTZ R21, R123.reuse, R134 ;  /* 0x000000867b157220 */ /* 0x040fe20000410000 */
[----:B------:R-:W-:Y:S01]  /*4aa0*/  FMUL.FTZ R133, R18, R16 ;  /* 0x0000001012857220 */ /* 0x000fe20000410000 */
[----:B------:R-:W-:Y:S01]  /*4ab0*/  FMUL.FTZ R137, R123, R132 ;  /* 0x000000847b897220 */ /* 0x000fe20000410000 */
[----:B------:R-:W-:Y:S01]  /*4ac0*/  FMUL.FTZ R18, R3, R54 ;  /* 0x0000003603127220 */ /* 0x000fe20000410000 */
[----:B------:R-:W-:Y:S01]  /*4ad0*/  FFMA.FTZ R21, R122, R132, -R21 ;  /* 0x000000847a157223 */ /* 0x000fe20000010815 */
[----:B------:R-:W-:Y:S01]  /*4ae0*/  IADD3 R16, PT, PT, R148, 0xf, RZ ;  /* 0x0000000f94107810 */ /* 0x000fe20007ffe0ff */
[----:B------:R-:W-:Y:S01]  /*4af0*/  FFMA.FTZ R137, R122, R134, R137 ;  /* 0x000000867a897223 */ /* 0x000fe20000010089 */
[----:B------:R-:W1:Y:S01]  /*4b00*/  MUFU.EX2 R11, R11 ;  /* 0x0000000b000b7308 */ /* 0x000e620000000800 */
[----:B------:R-:W-:Y:S01]  /*4b10*/  FADD.FTZ R21, R124, R21 ;  /* 0x000000157c157221 */ /* 0x000fe20000010000 */
[----:B------:R-:W-:Y:S01]  /*4b20*/  FMUL.RZ R139, R18, 0.15915493667125701904 ;  /* 0x3e22f983128b7820 */ /* 0x000fe2000040c000 */
[----:B------:R-:W-:Y:S01]  /*4b30*/  FADD.FTZ R137, RZ, R137 ;  /* 0x00000089ff897221 */ /* 0x000fe20000010000 */
[----:B------:R-:W-:Y:S01]  /*4b40*/  FSEL R134, R29, RZ, !P3 ;  /* 0x000000ff1d867208 */ /* 0x000fe20005800000 */
[----:B------:R-:W-:Y:S01]  /*4b50*/  FMUL.FTZ R18, R120, R21 ;  /* 0x0000001578127220 */ /* 0x000fe20000410000 */
[----:B------:R-:W-:Y:S01]  /*4b60*/  FSEL R133, R133, RZ, !P3 ;  /* 0x000000ff85857208 */ /* 0x000fe20005800000 */
[----:B--2---:R-:W-:Y:S01]  /*4b70*/  FMUL.FTZ R9, R8, R9 ;  /* 0x0000000908097220 */ /* 0x004fe20000410000 */
[----:B------:R-:W-:Y:S01]  /*4b80*/  FSEL R132, R17, 1, !P3 ;  /* 0x3f80000011847808 */ /* 0x000fe20005800000 */
[CC--:B------:R-:W-:Y:S01]  /*4b90*/  FFMA.FTZ R18, R119.reuse, R137.reuse, R18 ;  /* 0x0000008977127223 */ /* 0x0c0fe20000010012 */
[----:B------:R-:W-:Y:S01]  /*4ba0*/  ISETP.GE.U32.AND P3, PT, R16, UR35, PT ;  /* 0x0000002310007c0c */ /* 0x000fe2000bf66070 */
[----:B------:R-:W-:Y:S01]  /*4bb0*/  FMUL.FTZ R16, R120, R137 ;  /* 0x0000008978107220 */ /* 0x000fe20000410000 */
[----:B------:R-:W-:Y:S01]  /*4bc0*/  FMUL.FTZ R7, R8, R7 ;  /* 0x0000000708077220 */ /* 0x000fe20000410000 */
[----:B------:R-:W-:Y:S01]  /*4bd0*/  MUFU.EX2 R19, R19 ;  /* 0x0000001300137308 */ /* 0x000fe20000000800 */
[----:B------:R-:W-:Y:S01]  /*4be0*/  FADD.FTZ R18, RZ, R18 ;  /* 0x00000012ff127221 */ /* 0x000fe20000010000 */
[----:B------:R-:W-:Y:S01]  /*4bf0*/  FFMA.FTZ R16, R119, R21, -R16 ;  /* 0x0000001577107223 */ /* 0x000fe20000010810 */
[C---:B0-----:R-:W-:Y:S01]  /*4c00*/  FMUL.FTZ R6, R5.reuse, R6 ;  /* 0x0000000605067220 */ /* 0x041fe20000410000 */
[----:B------:R-:W-:Y:S01]  /*4c10*/  FMUL.FTZ R4, R5, R4 ;  /* 0x0000000405047220 */ /* 0x000fe20000410000 */
[----:B------:R-:W-:Y:S01]  /*4c20*/  FMUL.FTZ R5, R117, R18 ;  /* 0x0000001275057220 */ /* 0x000fe20000410000 */
[----:B------:R-:W-:Y:S01]  /*4c30*/  FADD.FTZ R16, R121, R16 ;  /* 0x0000001079107221 */ /* 0x000fe20000010000 */
[C---:B-1----:R-:W-:Y:S01]  /*4c40*/  FMUL.FTZ R12, R11.reuse, R12 ;  /* 0x0000000c0b0c7220 */ /* 0x042fe20000410000 */
[----:B------:R-:W0:Y:S01]  /*4c50*/  MUFU.COS R8, R139 ;  /* 0x0000008b00087308 */ /* 0x000e220000000000 */
[----:B------:R-:W-:Y:S01]  /*4c60*/  FMUL.FTZ R10, R11, R10 ;  /* 0x0000000a0b0a7220 */ /* 0x000fe20000410000 */
[-C--:B------:R-:W-:Y:S01]  /*4c70*/  FMUL.FTZ R11, R117, R16.reuse ;  /* 0x00000010750b7220 */ /* 0x080fe20000410000 */
[----:B------:R-:W-:-:S05]  /*4c80*/  FFMA.FTZ R5, R116, R16, -R5 ;  /* 0x0000001074057223 */ /* 0x000fca0000010805 */
[----:B------:R-:W1:Y:S01]  /*4c90*/  MUFU.COS R3, R138 ;  /* 0x0000008a00037308 */ /* 0x000e620000000000 */
[----:B------:R-:W-:Y:S01]  /*4ca0*/  FFMA.FTZ R11, R116, R18, R11 ;  /* 0x00000012740b7223 */ /* 0x000fe2000001000b */
[----:B------:R-:W-:Y:S01]  /*4cb0*/  FADD.FTZ R5, R118, R5 ;  /* 0x0000000576057221 */ /* 0x000fe20000010000 */
[----:B------:R-:W-:Y:S02]  /*4cc0*/  FSEL R137, R10, RZ, !P4 ;  /* 0x000000ff0a897208 */ /* 0x000fe40006000000 */
[----:B------:R-:W-:Y:S01]  /*4cd0*/  FADD.FTZ R11, RZ, R11 ;  /* 0x0000000bff0b7221 */ /* 0x000fe20000010000 */
[C---:B------:R-:W-:Y:S02]  /*4ce0*/  FMUL.FTZ R16, R114.reuse, R5 ;  /* 0x0000000572107220 */ /* 0x040fe40000410000 */
[----:B------:R-:W2:Y:S01]  /*4cf0*/  MUFU.EX2 R136, R136 ;  /* 0x0000008800887308 */ /* 0x000ea20000000800 */
[----:B0-----:R-:W-:Y:S01]  /*4d00*/  FMUL.FTZ R157, R19, R8 ;  /* 0x00000008139d7220 */ /* 0x001fe20000410000 */
[-C--:B------:R-:W-:Y:S01]  /*4d10*/  FMUL.FTZ R8, R114, R11.reuse ;  /* 0x0000000b72087220 */ /* 0x080fe20000410000 */
[----:B------:R-:W-:-:S05]  /*4d20*/  FFMA.FTZ R16, R113, R11, R16 ;  /* 0x0000000b71107223 */ /* 0x000fca0000010010 */
[----:B------:R-:W0:Y:S01]  /*4d30*/  MUFU.SIN R150, R139 ;  /* 0x0000008b00967308 */ /* 0x000e220000000400 */
[----:B-1----:R-:W-:Y:S01]  /*4d40*/  FMUL.FTZ R152, R20, R3 ;  /* 0x0000000314987220 */ /* 0x002fe20000410000 */
[----:B------:R-:W-:Y:S01]  /*4d50*/  FMUL.FTZ R3, R129, R126 ;  /* 0x0000007e81037220 */ /* 0x000fe20000410000 */
[----:B------:R-:W-:Y:S01]  /*4d60*/  FFMA.FTZ R8, R113, R5, -R8 ;  /* 0x0000000571087223 */ /* 0x000fe20000010808 */
[----:B------:R-:W-:Y:S01]  /*4d70*/  FADD.FTZ R16, RZ, R16 ;  /* 0x00000010ff107221 */ /* 0x000fe20000010000 */
[----:B------:R-:W-:Y:S01]  /*4d80*/  FSEL R141, R7, RZ, !P5 ;  /* 0x000000ff078d7208 */ /* 0x000fe20006800000 */
[----:B------:R-:W-:Y:S01]  /*4d90*/  FFMA.FTZ R3, R128, R125, -R3 ;  /* 0x0000007d80037223 */ /* 0x000fe20000010803 */
[----:B------:R-:W-:Y:S01]  /*4da0*/  FADD.FTZ R11, R115, R8 ;  /* 0x00000008730b7221 */ /* 0x000fe20000010000 */
[----:B------:R-:W-:Y:S01]  /*4db0*/  FMUL.FTZ R13, R111, R16 ;  /* 0x000000106f0d7220 */ /* 0x000fe20000410000 */
[CC--:B------:R-:W-:Y:S01]  /*4dc0*/  FMUL.FTZ R8, R123.reuse, R2.reuse ;  /* 0x000000027b087220 */ /* 0x0c0fe20000410000 */
[----:B------:R-:W-:Y:S01]  /*4dd0*/  FMUL.FTZ R5, R123, R3 ;  /* 0x000000037b057220 */ /* 0x000fe20000410000 */
[-C--:B------:R-:W-:Y:S01]  /*4de0*/  FMUL.FTZ R17, R111, R11.reuse ;  /* 0x0000000b6f117220 */ /* 0x080fe20000410000 */
[----:B------:R-:W-:Y:S01]  /*4df0*/  FFMA.FTZ R13, R110, R11, -R13 ;  /* 0x0000000b6e0d7223 */ /* 0x000fe2000001080d */
[C---:B------:R-:W-:Y:S01]  /*4e00*/  FFMA.FTZ R8, R122.reuse, R3, -R8 ;  /* 0x000000037a087223 */ /* 0x040fe20000010808 */
[----:B------:R-:W-:Y:S01]  /*4e10*/  FFMA.FTZ R5, R122, R2, R5 ;  /* 0x000000027a057223 */ /* 0x000fe20000010005 */
[----:B------:R-:W-:Y:S01]  /*4e20*/  FFMA.FTZ R17, R110, R16, R17 ;  /* 0x000000106e117223 */ /* 0x000fe20000010011 */
[----:B------:R-:W-:Y:S01]  /*4e30*/  FADD.FTZ R13, R112, R13 ;  /* 0x0000000d700d7221 */ /* 0x000fe20000010000 */
[CC--:B------:R-:W-:Y:S01]  /*4e40*/  FMUL.FTZ R16, R120.reuse, R8.reuse ;  /* 0x0000000878107220 */ /* 0x0c0fe20000410000 */
[----:B------:R-:W-:Y:S01]  /*4e50*/  FMUL.FTZ R2, R120, R5 ;  /* 0x0000000578027220 */ /* 0x000fe20000410000 */
[----:B------:R-:W-:Y:S01]  /*4e60*/  FADD.FTZ R17, RZ, R17 ;  /* 0x00000011ff117221 */ /* 0x000fe20000010000 */
[----:B------:R-:W-:Y:S01]  /*4e70*/  FMUL.FTZ R11, R131, R13 ;  /* 0x0000000d830b7220 */ /* 0x000fe20000410000 */
[C---:B------:R-:W-:Y:S01]  /*4e80*/  FFMA.FTZ R16, R119.reuse, R5, R16 ;  /* 0x0000000577107223 */ /* 0x040fe20000010010 */
[----:B------:R-:W-:Y:S01]  /*4e90*/  FFMA.FTZ R2, R119, R8, -R2 ;  /* 0x0000000877027223 */ /* 0x000fe20000010802 */
[-C--:B------:R-:W-:Y:S01]  /*4ea0*/  FMUL.FTZ R8, R131, R17.reuse ;  /* 0x0000001183087220 */ /* 0x080fe20000410000 */
[C---:B------:R-:W-:Y:S01]  /*4eb0*/  FFMA.FTZ R11, R0.reuse, R17, R11 ;  /* 0x00000011000b7223 */ /* 0x040fe2000001000b */
[C---:B------:R-:W-:Y:S01]  /*4ec0*/  FMUL.FTZ R3, R117.reuse, R16 ;  /* 0x0000001075037220 */ /* 0x040fe20000410000 */
[-C--:B------:R-:W-:Y:S01]  /*4ed0*/  FMUL.FTZ R5, R117, R2.reuse ;  /* 0x0000000275057220 */ /* 0x080fe20000410000 */
[----:B------:R-:W-:Y:S01]  /*4ee0*/  FFMA.FTZ R8, R0, R13, -R8 ;  /* 0x0000000d00087223 */ /* 0x000fe20000010808 */
[----:B------:R-:W-:Y:S01]  /*4ef0*/  FADD.FTZ R13, RZ, R11 ;  /* 0x0000000bff0d7221 */ /* 0x000fe20000010000 */
[C---:B------:R-:W-:Y:S01]  /*4f00*/  FFMA.FTZ R3, R116.reuse, R2, -R3 ;  /* 0x0000000274037223 */ /* 0x040fe20000010803 */
[----:B------:R-:W-:Y:S01]  /*4f10*/  FFMA.FTZ R5, R116, R16, R5 ;  /* 0x0000001074057223 */ /* 0x000fe20000010005 */
[----:B------:R-:W-:Y:S01]  /*4f20*/  FADD.FTZ R11, R109, R8 ;  /* 0x000000086d0b7221 */ /* 0x000fe20000010000 */
[C---:B------:R-:W-:Y:S01]  /*4f30*/  FMUL.FTZ R17, R133.reuse, R13 ;  /* 0x0000000d85117220 */ /* 0x040fe20000410000 */
[C---:B------:R-:W-:Y:S01]  /*4f40*/  FMUL.FTZ R16, R114.reuse, R3 ;  /* 0x0000000372107220 */ /* 0x040fe20000410000 */
[----:B------:R-:W-:Y:S01]  /*4f50*/  FMUL.FTZ R2, R114, R5 ;  /* 0x0000000572027220 */ /* 0x000fe20000410000 */
[-C--:B------:R-:W-:Y:S01]  /*4f60*/  FMUL.FTZ R18, R133, R11.reuse ;  /* 0x0000000b85127220 */ /* 0x080fe20000410000 */
[----:B------:R-:W-:Y:S01]  /*4f70*/  FFMA.FTZ R17, R132, R11, -R17 ;  /* 0x0000000b84117223 */ /* 0x000fe20000010811 */
[----:B------:R-:W-:Y:S01]  /*4f80*/  FFMA.FTZ R16, R113, R5, R16 ;  /* 0x0000000571107223 */ /* 0x000fe20000010010 */
[----:B--2---:R-:W-:Y:S01]  /*4f90*/  FMUL.FTZ R155, R136, R135 ;  /* 0x00000087889b7220 */ /* 0x004fe20000410000 */
[----:B------:R-:W-:Y:S01]  /*4fa0*/  FFMA.FTZ R18, R132, R13, R18 ;  /* 0x0000000d84127223 */ /* 0x000fe20000010012 */
[----:B------:R-:W-:Y:S01]  /*4fb0*/  FADD.FTZ R17, R134, R17 ;  /* 0x0000001186117221 */ /* 0x000fe20000010000 */
[----:B------:R-:W-:Y:S01]  /*4fc0*/  FMUL.FTZ R15, R136, R15 ;  /* 0x0000000f880f7220 */ /* 0x000fe20000410000 */
[----:B0-----:R-:W-:Y:S01]  /*4fd0*/  FMUL.FTZ R150, R19, R150 ;  /* 0x0000009613967220 */ /* 0x001fe20000410000 */
[----:B------:R-:W-:Y:S01]  /*4fe0*/  FADD.FTZ R18, RZ, R18 ;  /* 0x00000012ff127221 */ /* 0x000fe20000010000 */
[----:B------:R-:W-:Y:S01]  /*4ff0*/  FSEL R136, R12, 1, !P4 ;  /* 0x3f8000000c887808 */ /* 0x000fe20006000000 */
[----:B------:R-:W-:Y:S01]  /*5000*/  FMUL.FTZ R19, R137, R17 ;  /* 0x0000001189137220 */ /* 0x000fe20000410000 */
[----:B------:R-:W-:Y:S01]  /*5010*/  FFMA.FTZ R8, R113, R3, -R2 ;  /* 0x0000000371087223 */ /* 0x000fe20000010802 */
[----:B------:R-:W-:Y:S01]  /*5020*/  FMUL.FTZ R5, R111, R16 ;  /* 0x000000106f057220 */ /* 0x000fe20000410000 */
[-C--:B------:R-:W-:Y:S01]  /*5030*/  FMUL.FTZ R13, R137, R18.reuse ;  /* 0x00000012890d7220 */ /* 0x080fe20000410000 */
[----:B------:R-:W-:Y:S01]  /*5040*/  FFMA.FTZ R19, R136, R18, R19 ;  /* 0x0000001288137223 */ /* 0x000fe20000010013 */
[-C--:B------:R-:W-:Y:S01]  /*5050*/  FMUL.FTZ R11, R111, R8.reuse ;  /* 0x000000086f0b7220 */ /* 0x080fe20000410000 */
[----:B------:R-:W-:Y:S01]  /*5060*/  FFMA.FTZ R5, R110, R8, -R5 ;  /* 0x000000086e057223 */ /* 0x000fe20000010805 */
[----:B------:R-:W-:Y:S01]  /*5070*/  FSEL R135, R28, RZ, !P4 ;  /* 0x000000ff1c877208 */ /* 0x000fe20006000000 */
[----:B------:R-:W-:Y:S01]  /*5080*/  FFMA.FTZ R8, R136, R17, -R13 ;  /* 0x0000001188087223 */ /* 0x000fe2000001080d */
[----:B------:R-:W-:Y:S01]  /*5090*/  FADD.FTZ R19, RZ, R19 ;  /* 0x00000013ff137221 */ /* 0x000fe20000010000 */
[----:B------:R0:W1:Y:S01]  /*50a0*/  MUFU.SIN R153, R138 ;  /* 0x0000008a00997308 */ /* 0x0000620000000400 */
[----:B------:R-:W-:Y:S01]  /*50b0*/  FSEL R140, R9, 1, !P5 ;  /* 0x3f800000098c7808 */ /* 0x000fe20006800000 */
[----:B------:R-:W-:Y:S01]  /*50c0*/  FADD.FTZ R8, R135, R8 ;  /* 0x0000000887087221 */ /* 0x000fe20000010000 */
[----:B------:R-:W-:Y:S01]  /*50d0*/  FFMA.FTZ R11, R110, R16, R11 ;  /* 0x000000106e0b7223 */ /* 0x000fe2000001000b */
[----:B------:R-:W-:Y:S01]  /*50e0*/  FMUL.FTZ R7, R141, R19 ;  /* 0x000000138d077220 */ /* 0x000fe20000410000 */
[----:B------:R-:W-:Y:S01]  /*50f0*/  FSEL R139, R27, RZ, !P5 ;  /* 0x000000ff1b8b7208 */ /* 0x000fe20006800000 */
[-C--:B------:R-:W-:Y:S01]  /*5100*/  FMUL.FTZ R10, R141, R8.reuse ;  /* 0x000000088d0a7220 */ /* 0x080fe20000410000 */
[----:B------:R-:W-:Y:S01]  /*5110*/  FMUL.FTZ R13, R131, R11 ;  /* 0x0000000b830d7220 */ /* 0x000fe20000410000 */
[----:B------:R-:W-:Y:S01]  /*5120*/  FFMA.FTZ R8, R140, R8, -R7 ;  /* 0x000000088c087223 */ /* 0x000fe20000010807 */
[----:B0-----:R-:W-:Y:S01]  /*5130*/  FSEL R138, R4, RZ, !P6 ;  /* 0x000000ff048a7208 */ /* 0x001fe20007000000 */
[----:B------:R-:W-:Y:S01]  /*5140*/  FFMA.FTZ R10, R140, R19, R10 ;  /* 0x000000138c0a7223 */ /* 0x000fe2000001000a */
[-C--:B------:R-:W-:Y:S01]  /*5150*/  FFMA.FTZ R13, R0, R5.reuse, -R13 ;  /* 0x00000005000d7223 */ /* 0x080fe2000001080d */
[----:B------:R-:W-:Y:S01]  /*5160*/  FADD.FTZ R8, R139, R8 ;  /* 0x000000088b087221 */ /* 0x000fe20000010000 */
[----:B------:R-:W-:Y:S01]  /*5170*/  FMUL.FTZ R5, R131, R5 ;  /* 0x0000000583057220 */ /* 0x000fe20000410000 */
[----:B------:R-:W-:Y:S01]  /*5180*/  FADD.FTZ R10, RZ, R10 ;  /* 0x0000000aff0a7221 */ /* 0x000fe20000010000 */
[----:B------:R-:W-:Y:S01]  /*5190*/  FSEL R149, R6, 1, !P6 ;  /* 0x3f80000006957808 */ /* 0x000fe20007000000 */
[----:B------:R-:W-:Y:S01]  /*51a0*/  FMUL.FTZ R6, R138, R8 ;  /* 0x000000088a067220 */ /* 0x000fe20000410000 */
[----:B------:R-:W-:Y:S01]  /*51b0*/  FFMA.FTZ R5, R0, R11, R5 ;  /* 0x0000000b00057223 */ /* 0x000fe20000010005 */
[-C--:B------:R-:W-:Y:S01]  /*51c0*/  FMUL.FTZ R9, R138, R10.reuse ;  /* 0x0000000a8a097220 */ /* 0x080fe20000410000 */
[----:B-1----:R-:W-:Y:S01]  /*51d0*/  FMUL.FTZ R153, R20, R153 ;  /* 0x0000009914997220 */ /* 0x002fe20000410000 */
[----:B------:R-:W-:Y:S01]  /*51e0*/  FFMA.FTZ R6, R149, R10, R6 ;  /* 0x0000000a95067223 */ /* 0x000fe20000010006 */
[----:B------:R-:W-:Y:S01]  /*51f0*/  MOV R2, UR21 ;  /* 0x0000001500027c02 */ /* 0x000fe20008000f00 */
[----:B------:R-:W-:Y:S01]  /*5200*/  FMUL.FTZ R4, R133, R5 ;  /* 0x0000000585047220 */ /* 0x000fe20000410000 */
[----:B------:R-:W-:Y:S01]  /*5210*/  MOV R3, UR24 ;  /* 0x0000001800037c02 */ /* 0x000fe20008000f00 */
[----:B------:R-:W-:Y:S01]  /*5220*/  FFMA.FTZ R9, R149, R8, -R9 ;  /* 0x0000000895097223 */ /* 0x000fe20000010809 */
[----:B------:R-:W-:-:S02]  /*5230*/  MOV R20, UR14 ;  /* 0x0000000e00147c02 */ /* 0x000fc40008000f00 */
[----:B------:R-:W-:Y:S02]  /*5240*/  MOV R21, UR15 ;  /* 0x0000000f00157c02 */ /* 0x000fe40008000f00 */
[----:B------:R-:W-:Y:S01]  /*5250*/  FSEL R146, R26, RZ, !P6 ;  /* 0x000000ff1a927208 */ /* 0x000fe20007000000 */
[----:B------:R-:W-:Y:S01]  /*5260*/  FADD.FTZ R8, RZ, R6 ;  /* 0x00000006ff087221 */ /* 0x000fe20000010000 */
[----:B------:R-:W-:Y:S01]  /*5270*/  FSEL R145, R145, RZ, !P0 ;  /* 0x000000ff91917208 */ /* 0x000fe20004000000 */
[-C--:B------:R-:W-:Y:S01]  /*5280*/  FMUL.FTZ R7, R133, R13.reuse ;  /* 0x0000000d85077220 */ /* 0x080fe20000410000 */
[----:B------:R-:W-:Y:S01]  /*5290*/  FFMA.FTZ R4, R132, R13, -R4 ;  /* 0x0000000d84047223 */ /* 0x000fe20000010804 */
[----:B------:R-:W-:Y:S01]  /*52a0*/  FADD.FTZ R6, R146, R9 ;  /* 0x0000000992067221 */ /* 0x000fe20000010000 */
[----:B------:R-:W2:Y:S01]  /*52b0*/  LDG.E.64 R2, desc[UR22][R2.64] ;  /* 0x0000001602027981 */ /* 0x000ea2000c1e1b00 */
[----:B------:R-:W-:Y:S01]  /*52c0*/  FSEL R144, R14, 1, !P0 ;  /* 0x3f8000000e907808 */ /* 0x000fe20004000000 */
[----:B------:R-:W-:-:S02]  /*52d0*/  FMUL.FTZ R11, R145, R8 ;  /* 0x00000008910b7220 */ /* 0x000fc40000410000 */
[----:B------:R-:W2:Y:S01]  /*52e0*/  LDG.E.64 R20, desc[UR22][R20.64] ;  /* 0x0000001614147981 */ /* 0x000ea2000c1e1b00 */
[----:B------:R-:W-:Y:S01]  /*52f0*/  FFMA.FTZ R7, R132, R5, R7 ;  /* 0x0000000584077223 */ /* 0x000fe20000010007 */
[----:B------:R-:W-:Y:S01]  /*5300*/  FMUL.FTZ R9, R137, R4 ;  /* 0x0000000489097220 */ /* 0x000fe20000410000 */
[-C--:B------:R-:W-:Y:S01]  /*5310*/  FMUL.FTZ R13, R145, R6.reuse ;  /* 0x00000006910d7220 */ /* 0x080fe20000410000 */
[----:B------:R-:W-:Y:S01]  /*5320*/  FSEL R143, R25, RZ, !P0 ;  /* 0x000000ff198f7208 */ /* 0x000fe20004000000 */
[----:B------:R-:W-:Y:S01]  /*5330*/  FFMA.FTZ R6, R144, R6, -R11 ;  /* 0x0000000690067223 */ /* 0x000fe2000001080b */
[-C--:B------:R-:W-:Y:S01]  /*5340*/  FMUL.FTZ R5, R137, R7.reuse ;  /* 0x0000000789057220 */ /* 0x080fe20000410000 */
[----:B------:R-:W-:Y:S01]  /*5350*/  FFMA.FTZ R9, R136, R7, R9 ;  /* 0x0000000788097223 */ /* 0x000fe20000010009 */
[----:B------:R-:W-:Y:S01]  /*5360*/  FFMA.FTZ R13, R144, R8, R13 ;  /* 0x00000008900d7223 */ /* 0x000fe2000001000d */
[----:B------:R-:W-:Y:S01]  /*5370*/  FSEL R142, R15, RZ, !P1 ;  /* 0x000000ff0f8e7208 */ /* 0x000fe20004800000 */
[----:B------:R-:W-:Y:S01]  /*5380*/  FADD.FTZ R8, R143, R6 ;  /* 0x000000068f087221 */ /* 0x000fe20000010000 */
[----:B------:R-:W-:Y:S01]  /*5390*/  FFMA.FTZ R5, R136, R4, -R5 ;  /* 0x0000000488057223 */ /* 0x000fe20000010805 */
[----:B------:R-:W-:Y:S01]  /*53a0*/  FMUL.FTZ R7, R141, R9 ;  /* 0x000000098d077220 */ /* 0x000fe20000410000 */
[----:B------:R-:W-:Y:S01]  /*53b0*/  FADD.FTZ R13, RZ, R13 ;  /* 0x0000000dff0d7221 */ /* 0x000fe20000010000 */
[----:B------:R-:W-:Y:S01]  /*53c0*/  FSEL R155, R155, 1, !P1 ;  /* 0x3f8000009b9b7808 */ /* 0x000fe20004800000 */
[-C--:B------:R-:W-:Y:S01]  /*53d0*/  FMUL.FTZ R6, R142, R8.reuse ;  /* 0x000000088e067220 */ /* 0x080fe20000410000 */
[-C--:B------:R-:W-:Y:S01]  /*53e0*/  FMUL.FTZ R4, R141, R5.reuse ;  /* 0x000000058d047220 */ /* 0x080fe20000410000 */
[----:B------:R-:W-:Y:S01]  /*53f0*/  FFMA.FTZ R7, R140, R5, -R7 ;  /* 0x000000058c077223 */ /* 0x000fe20000010807 */
[-C--:B------:R-:W-:Y:S01]  /*5400*/  FMUL.FTZ R5, R142, R13.reuse ;  /* 0x0000000d8e057220 */ /* 0x080fe20000410000 */
[C---:B------:R-:W-:Y:S01]  /*5410*/  FFMA.FTZ R13, R155.reuse, R13, R6 ;  /* 0x0000000d9b0d7223 */ /* 0x040fe20000010006 */
[----:B------:R-:W-:Y:S01]  /*5420*/  FSEL R154, R24, RZ, !P1 ;  /* 0x000000ff189a7208 */ /* 0x000fe20004800000 */
[----:B------:R-:W-:Y:S01]  /*5430*/  FFMA.FTZ R4, R140, R9, R4 ;  /* 0x000000098c047223 */ /* 0x000fe20000010004 */
[----:B------:R-:W-:Y:S01]  /*5440*/  FFMA.FTZ R5, R155, R8, -R5 ;  /* 0x000000089b057223 */ /* 0x000fe20000010805 */
[----:B------:R-:W-:Y:S01]  /*5450*/  FSEL R153, R153, RZ, !P2 ;  /* 0x000000ff99997208 */ /* 0x000fe20005000000 */
[----:B------:R-:W-:Y:S01]  /*5460*/  FMUL.FTZ R6, R138, R7 ;  /* 0x000000078a067220 */ /* 0x000fe20000410000 */
[----:B------:R-:W-:Y:S01]  /*5470*/  FADD.FTZ R13, RZ, R13 ;  /* 0x0000000dff0d7221 */ /* 0x000fe20000010000 */
[----:B------:R-:W-:Y:S01]  /*5480*/  FADD.FTZ R8, R154, R5 ;  /* 0x000000059a087221 */ /* 0x000fe20000010000 */
[----:B------:R-:W-:Y:S01]  /*5490*/  FSEL R152, R152, 1, !P2 ;  /* 0x3f80000098987808 */ /* 0x000fe20005000000 */
[-C--:B------:R-:W-:Y:S01]  /*54a0*/  FFMA.FTZ R6, R149, R4.reuse, R6 ;  /* 0x0000000495067223 */ /* 0x080fe20000010006 */
[C---:B------:R-:W-:Y:S01]  /*54b0*/  FMUL.FTZ R9, R153.reuse, R13 ;  /* 0x0000000d99097220 */ /* 0x040fe20000410000 */
[----:B------:R-:W-:Y:S01]  /*54c0*/  FMUL.FTZ R4, R138, R4 ;  /* 0x000000048a047220 */ /* 0x000fe20000410000 */
[-C--:B------:R-:W-:Y:S01]  /*54d0*/  FMUL.FTZ R10, R153, R8.reuse ;  /* 0x00000008990a7220 */ /* 0x080fe20000410000 */
[----:B------:R-:W-:Y:S01]  /*54e0*/  FSEL R151, R23, RZ, !P2 ;  /* 0x000000ff17977208 */ /* 0x000fe20005000000 */
[C---:B------:R-:W-:Y:S01]  /*54f0*/  FFMA.FTZ R8, R152.reuse, R8, -R9 ;  /* 0x0000000898087223 */ /* 0x040fe20000010809 */
[----:B------:R-:W-:Y:S01]  /*5500*/  FFMA.FTZ R4, R149, R7, -R4 ;  /* 0x0000000795047223 */ /* 0x000fe20000010804 */
[----:B------:R-:W-:Y:S01]  /*5510*/  FFMA.FTZ R10, R152, R13, R10 ;  /* 0x0000000d980a7223 */ /* 0x000fe2000001000a */
[----:B------:R-:W-:Y:S01]  /*5520*/  FMUL.FTZ R5, R145, R6 ;  /* 0x0000000691057220 */ /* 0x000fe20000410000 */
[----:B------:R-:W-:Y:S01]  /*5530*/  FSEL R150, R150, RZ, !P3 ;  /* 0x000000ff96967208 */ /* 0x000fe20005800000 */
[----:B------:R-:W-:Y:S01]  /*5540*/  FADD.FTZ R8, R151, R8 ;  /* 0x0000000897087221 */ /* 0x000fe20000010000 */
[-C--:B------:R-:W-:Y:S01]  /*5550*/  FMUL.FTZ R7, R145, R4.reuse ;  /* 0x0000000491077220 */ /* 0x080fe20000410000 */
[----:B------:R-:W-:Y:S01]  /*5560*/  FADD.FTZ R10, RZ, R10 ;  /* 0x0000000aff0a7221 */ /* 0x000fe20000010000 */
[----:B------:R-:W-:Y:S01]  /*5570*/  FFMA.FTZ R5, R144, R4, -R5 ;  /* 0x0000000490057223 */ /* 0x000fe20000010805 */
[----:B------:R-:W-:Y:S01]  /*5580*/  FSEL R157, R157, 1, !P3 ;  /* 0x3f8000009d9d7808 */ /* 0x000fe20005800000 */
[----:B------:R-:W-:Y:S01]  /*5590*/  FMUL.FTZ R9, R150, R8 ;  /* 0x0000000896097220 */ /* 0x000fe20000410000 */
[----:B------:R-:W-:Y:S01]  /*55a0*/  FFMA.FTZ R7, R144, R6, R7 ;  /* 0x0000000690077223 */ /* 0x000fe20000010007 */
[-C--:B------:R-:W-:Y:S01]  /*55b0*/  FMUL.FTZ R6, R150, R10.reuse ;  /* 0x0000000a96067220 */ /* 0x080fe20000410000 */
[----:B------:R-:W-:Y:S01]  /*55c0*/  FMUL.FTZ R4, R142, R5 ;  /* 0x000000058e047220 */ /* 0x000fe20000410000 */
[C---:B------:R-:W-:Y:S01]  /*55d0*/  FFMA.FTZ R9, R157.reuse, R10, R9 ;  /* 0x0000000a9d097223 */ /* 0x040fe20000010009 */
[----:B------:R-:W-:Y:S01]  /*55e0*/  FSEL R156, R22, RZ, !P3 ;  /* 0x000000ff169c7208 */ /* 0x000fe20005800000 */
[----:B------:R-:W-:Y:S01]  /*55f0*/  FFMA.FTZ R159, R157, R8, -R6 ;  /* 0x000000089d9f7223 */ /* 0x000fe20000010806 */
[CC--:B------:R-:W-:Y:S01]  /*5600*/  FFMA.FTZ R6, R155.reuse, R7.reuse, R4 ;  /* 0x000000079b067223 */ /* 0x0c0fe20000010004 */
[----:B------:R-:W-:Y:S01]  /*5610*/  FMUL.FTZ R4, R142, R7 ;  /* 0x000000078e047220 */ /* 0x000fe20000410000 */
[----:B------:R-:W-:Y:S01]  /*5620*/  FADD.FTZ R158, RZ, R9 ;  /* 0x00000009ff9e7221 */ /* 0x000fe20000010000 */
[----:B------:R-:W-:Y:S01]  /*5630*/  FADD.FTZ R159, R156, R159 ;  /* 0x0000009f9c9f7221 */ /* 0x000fe20000010000 */
[----:B------:R-:W-:Y:S01]  /*5640*/  ISETP.GE.AND P0, PT, R102, 0x1, PT ;  /* 0x000000016600780c */ /* 0x000fe20003f06270 */
[----:B------:R-:W-:Y:S01]  /*5650*/  FFMA.FTZ R4, R155, R5, -R4 ;  /* 0x000000059b047223 */ /* 0x000fe20000010804 */
[C---:B------:R-:W-:Y:S01]  /*5660*/  FMUL.FTZ R5, R153.reuse, R6 ;  /* 0x0000000699057220 */ /* 0x040fe20000410000 */
[----:B------:R-:W0:Y:S01]  /*5670*/  SHFL.UP PT, R9, R158, 0x1, RZ ;  /* 0x042000009e097989 */ /* 0x000e2200000e00ff */
[----:B------:R-:W1:Y:S01]  /*5680*/  S2UR UR13, SR_CgaCtaId ;  /* 0x00000000000d79c3 */ /* 0x000e620000008800 */
[-C--:B------:R-:W-:Y:S01]  /*5690*/  FMUL.FTZ R7, R153, R4.reuse ;  /* 0x0000000499077220 */ /* 0x080fe20000410000 */
[----:B------:R-:W-:Y:S01]  /*56a0*/  FFMA.FTZ R5, R152, R4, -R5 ;  /* 0x0000000498057223 */ /* 0x000fe20000010805 */
[----:B------:R-:W4:Y:S01]  /*56b0*/  SHFL.UP PT, R8, R159, 0x1, RZ ;  /* 0x042000009f087989 */ /* 0x000f2200000e00ff */
[----:B------:R-:W-:Y:S01]  /*56c0*/  ISETP.NE.AND P1, PT, R102, 0x1f, PT ;  /* 0x0000001f6600780c */ /* 0x000fe20003f25270 */
[----:B------:R-:W-:Y:S01]  /*56d0*/  FFMA.FTZ R7, R152, R6, R7 ;  /* 0x0000000698077223 */ /* 0x000fe20000010007 */
[C---:B------:R-:W-:Y:S01]  /*56e0*/  FMUL.FTZ R160, R150.reuse, R5 ;  /* 0x0000000596a07220 */ /* 0x040fe20000410000 */
[----:B------:R-:W-:Y:S01]  /*56f0*/  UMOV UR8, 0x400 ;  /* 0x0000040000087882 */ /* 0x000fe20000000000 */
[----:B------:R-:W-:Y:S01]  /*5700*/  BSSY.RECONVERGENT B0, `(.L_x_689) ;  /* 0x0000097000007945 */ /* 0x000fe20003800200 */
[-C--:B------:R-:W-:Y:S01]  /*5710*/  FMUL.FTZ R4, R150, R7.reuse ;  /* 0x0000000796047220 */ /* 0x080fe20000410000 */
[----:B------:R-:W-:-:S03]  /*5720*/  FFMA.FTZ R160, R157, R7, R160 ;  /* 0x000000079da07223 */ /* 0x000fc600000100a0 */
[----:B------:R-:W-:Y:S02]  /*5730*/  FFMA.FTZ R161, R157, R5, -R4 ;  /* 0x000000059da17223 */ /* 0x000fe40000010804 */
[----:B------:R-:W5:Y:S04]  /*5740*/  SHFL.UP PT, R5, R160, 0x1, RZ ;  /* 0x04200000a0057989 */ /* 0x000f6800000e00ff */
[----:B------:R-:W3:Y:S01]  /*5750*/  SHFL.UP PT, R4, R161, 0x1, RZ ;  /* 0x04200000a1047989 */ /* 0x000ee200000e00ff */
[CC--:B0-----:R-:W-:Y:S01]  /*5760*/  FMUL.FTZ R7, R161.reuse, R9.reuse ;  /* 0x00000009a1077220 */ /* 0x0c1fe20000410000 */
[C---:B------:R-:W-:Y:S01]  /*5770*/  FMUL.FTZ R6, R160.reuse, R9 ;  /* 0x00000009a0067220 */ /* 0x040fe20000410000 */
[----:B-1----:R-:W-:Y:S02]  /*5780*/  ULEA UR8, UR13, UR8, 0x18 ;  /* 0x000000080d087291 */ /* 0x002fe4000f8ec0ff */
[-C--:B----4-:R-:W-:Y:S01]  /*5790*/  FFMA.FTZ R7, R160, R8.reuse, R7 ;  /* 0x00000008a0077223 */ /* 0x090fe20000010007 */
[----:B------:R-:W-:-:S03]  /*57a0*/  FFMA.FTZ R6, R161, R8, -R6 ;  /* 0x00000008a1067223 */ /* 0x000fc60000010806 */
[----:B------:R-:W-:Y:S01]  /*57b0*/  @P0 FADD.FTZ R158, R158, R7 ;  /* 0x000000079e9e0221 */ /* 0x000fe20000010000 */
[----:B------:R-:W-:Y:S01]  /*57c0*/  @P0 FADD.FTZ R159, R159, R6 ;  /* 0x000000069f9f0221 */ /* 0x000fe20000010000 */
[----:B------:R-:W-:-:S03]  /*57d0*/  @!P1 LEA R164, R147, UR8, 0x4 ;  /* 0x0000000893a49c11 */ /* 0x000fc6000f8e20ff */
[----:B------:R-:W0:Y:S01]  /*57e0*/  SHFL.UP PT, R9, R158, 0x2, RZ ;  /* 0x044000009e097989 */ /* 0x000e2200000e00ff */
[----:B-----5:R-:W-:-:S03]  /*57f0*/  FMUL.FTZ R7, R161, R5 ;  /* 0x00000005a1077220 */ /* 0x020fc60000410000 */
[----:B------:R-:W1:Y:S01]  /*5800*/  SHFL.UP PT, R8, R159, 0x2, RZ ;  /* 0x044000009f087989 */ /* 0x000e6200000e00ff */
[C---:B------:R-:W-:Y:S01]  /*5810*/  FMUL.FTZ R6, R160.reuse, R5 ;  /* 0x00000005a0067220 */ /* 0x040fe20000410000 */
[----:B---3--:R-:W-:-:S03]  /*5820*/  @P0 FFMA.FTZ R160, R160, R4, R7 ;  /* 0x00000004a0a00223 */ /* 0x008fc60000010007 */
[----:B------:R-:W-:Y:S01]  /*5830*/  @P0 FFMA.FTZ R161, R161, R4, -R6 ;  /* 0x00000004a1a10223 */ /* 0x000fe20000010806 */
[----:B------:R-:W-:Y:S01]  /*5840*/  ISETP.GE.AND P0, PT, R102, 0x2, PT ;  /* 0x000000026600780c */ /* 0x000fe20003f06270 */
        /* <DEDUP_REMOVED lines=11> */
[-C--:B----4-:R-:W-:Y:S02]  /*5900*/  @P0 FFMA.FTZ R160, R160, R4.reuse, R7 ;  /* 0x00000004a0a00223 */ /* 0x090fe40000010007 */
[----:B------:R-:W1:Y:S01]  /*5910*/  SHFL.UP PT, R8, R159, 0x4, RZ ;  /* 0x048000009f087989 */ /* 0x000e6200000e00ff */
[----:B------:R-:W-:Y:S01]  /*5920*/  @P0 FFMA.FTZ R161, R161, R4, -R6 ;  /* 0x00000004a1a10223 */ /* 0x000fe20000010806 */
[----:B------:R-:W-:Y:S02]  /*5930*/  ISETP.GE.AND P0, PT, R102, 0x4, PT ;  /* 0x000000046600780c */ /* 0x000fe40003f06270 */
[----:B------:R-:W3:Y:S04]  /*5940*/  SHFL.UP PT, R5, R160, 0x4, RZ ;  /* 0x04800000a0057989 */ /* 0x000ee800000e00ff */
[----:B------:R-:W4:Y:S01]  /*5950*/  SHFL.UP PT, R4, R161, 0x4, RZ ;  /* 0x04800000a1047989 */ /* 0x000f2200000e00ff */
[-C--:B0-----:R-:W-:Y:S01]  /*5960*/  FMUL.FTZ R7, R161, R9.reuse ;  /* 0x00000009a1077220 */ /* 0x081fe20000410000 */
[----:B------:R-:W-:-:S03]  /*5970*/  FMUL.FTZ R6, R160, R9 ;  /* 0x00000009a0067220 */ /* 0x000fc60000410000 */
[-C--:B-1----:R-:W-:Y:S01]  /*5980*/  FFMA.FTZ R7, R160, R8.reuse, R7 ;  /* 0x00000008a0077223 */ /* 0x082fe20000010007 */
[----:B------:R-:W-:-:S03]  /*5990*/  FFMA.FTZ R6, R161, R8, -R6 ;  /* 0x00000008a1067223 */ /* 0x000fc60000010806 */
[----:B------:R-:W-:Y:S01]  /*59a0*/  @P0 FADD.FTZ R158, R158, R7 ;  /* 0x000000079e9e0221 */ /* 0x000fe20000010000 */
[-C--:B---3--:R-:W-:Y:S01]  /*59b0*/  FMUL.FTZ R7, R161, R5.reuse ;  /* 0x00000005a1077220 */ /* 0x088fe20000410000 */
[----:B------:R-:W-:Y:S01]  /*59c0*/  @P0 FADD.FTZ R159, R159, R6 ;  /* 0x000000069f9f0221 */ /* 0x000fe20000010000 */
        /* <DEDUP_REMOVED lines=18> */
[----:B------:R-:W-:Y:S01]  /*5af0*/  ISETP.NE.AND P0, PT, RZ, UR6, PT ;  /* 0x00000006ff007c0c */ /* 0x000fe2000bf05270 */
[----:B------:R-:W0:Y:S03]  /*5b00*/  SHFL.UP PT, R7, R158, 0x10, RZ ;  /* 0x060000009e077989 */ /* 0x000e2600000e00ff */
[----:B------:R-:W-:Y:S01]  /*5b10*/  ISETP.NE.OR P0, PT, R103, RZ, !P0 ;  /* 0x000000ff6700720c */ /* 0x000fe20004705670 */
        /* <DEDUP_REMOVED lines=18> */
[----:B------:R0:W-:Y:S01]  /*5c40*/  @!P1 STS.128 [R164+0x850], R8 ;  /* 0x00085008a4009388 */ /* 0x0001e20000000c00 */
[----:B------:R-:W-:Y:S01]  /*5c50*/  BAR.SYNC.DEFER_BLOCKING 0x0 ;  /* 0x0000000000007b1d */ /* 0x000fe20000010000 */
[----:B------:R-:W-:Y:S02]  /*5c60*/  ISETP.GE.U32.AND P1, PT, R104, 0x20, PT ;  /* 0x000000206800780c */ /* 0x000fe40003f26070 */
[----:B0-----:R-:W-:Y:S02]  /*5c70*/  FSEL R8, R161, R8, !P0 ;  /* 0x00000008a1087208 */ /* 0x001fe40004000000 */
[----:B------:R-:W-:Y:S02]  /*5c80*/  FSEL R9, R160, R9, !P0 ;  /* 0x00000009a0097208 */ /* 0x000fe40004000000 */
[----:B------:R-:W-:Y:S02]  /*5c90*/  FSEL R10, R159, R10, !P0 ;  /* 0x0000000a9f0a7208 */ /* 0x000fe40004000000 */
[----:B------:R-:W-:Y:S01]  /*5ca0*/  FSEL R11, R158, R11, !P0 ;  /* 0x0000000b9e0b7208 */ /* 0x000fe20004000000 */
[----:B------:R-:W-:Y:S01]  /*5cb0*/  SHFL.UP PT, R8, R8, 0x1, RZ ;  /* 0x0420000008087989 */ /* 0x000fe200000e00ff */
[----:B------:R-:W-:-:S03]  /*5cc0*/  ISETP.NE.AND P0, PT, R147, 0x1, PT ;  /* 0x000000019300780c */ /* 0x000fc60003f05270 */
[----:B------:R-:W-:Y:S04]  /*5cd0*/  SHFL.UP PT, R9, R9, 0x1, RZ ;  /* 0x0420000009097989 */ /* 0x000fe800000e00ff */
[----:B------:R-:W0:Y:S04]  /*5ce0*/  LDS.128 R12, [UR8+0x850] ;  /* 0x00085008ff0c7984 */ /* 0x000e280008000c00 */
[----:B------:R-:W1:Y:S04]  /*5cf0*/  LDS.128 R16, [UR8+0x860] ;  /* 0x00086008ff107984 */ /* 0x000e680008000c00 */
[----:B------:R-:W3:Y:S01]  /*5d00*/  SHFL.UP PT, R10, R10, 0x1, RZ ;  /* 0x042000000a0a7989 */ /* 0x000ee200000e00ff */
[-C--:B--2---:R-:W-:Y:S01]  /*5d10*/  FMUL.FTZ R162, R2, R21.reuse ;  /* 0x0000001502a27220 */ /* 0x084fe20000410000 */
[----:B------:R-:W-:-:S02]  /*5d20*/  FMUL.FTZ R163, R3, R21 ;  /* 0x0000001503a37220 */ /* 0x000fc40000410000 */
[----:B------:R-:W2:Y:S01]  /*5d30*/  SHFL.UP PT, R11, R11, 0x1, RZ ;  /* 0x042000000b0b7989 */ /* 0x000ea200000e00ff */
[-C--:B------:R-:W-:Y:S01]  /*5d40*/  FFMA.FTZ R162, R3, R20.reuse, R162 ;  /* 0x0000001403a27223 */ /* 0x080fe200000100a2 */
[----:B------:R-:W-:-:S04]  /*5d50*/  FFMA.FTZ R163, R2, R20, -R163 ;  /* 0x0000001402a37223 */ /* 0x000fc800000108a3 */
[----:B------:R-:W-:Y:S02]  /*5d60*/  R2UR UR43, R162 ;  /* 0x00000000a22b72ca */ /* 0x000fe400000e0000 */
[----:B------:R-:W-:Y:S02]  /*5d70*/  R2UR UR41, R163 ;  /* 0x00000000a32972ca */ /* 0x000fe400000e0000 */
[C---:B0-----:R-:W-:Y:S02]  /*5d80*/  FSEL R105, R12.reuse, R105, !P0 ;  /* 0x000000690c697208 */ /* 0x041fe40004000000 */
[C---:B------:R-:W-:Y:S01]  /*5d90*/  FSEL R106, R13.reuse, R106, !P0 ;  /* 0x0000006a0d6a7208 */ /* 0x040fe20004000000 */
[-C--:B-1----:R-:W-:Y:S01]  /*5da0*/  FMUL.FTZ R3, R13, R17.reuse ;  /* 0x000000110d037220 */ /* 0x082fe20000410000 */
[-C--:B------:R-:W-:Y:S01]  /*5db0*/  FMUL.FTZ R2, R12, R17.reuse ;  /* 0x000000110c027220 */ /* 0x080fe20000410000 */
[C---:B------:R-:W-:Y:S01]  /*5dc0*/  FMUL.FTZ R20, R14.reuse, R17 ;  /* 0x000000110e147220 */ /* 0x040fe20000410000 */
[----:B------:R-:W-:Y:S01]  /*5dd0*/  FSEL R107, R14, R107, !P0 ;  /* 0x0000006b0e6b7208 */ /* 0x000fe20004000000 */
[-C--:B------:R-:W-:Y:S01]  /*5de0*/  FFMA.FTZ R12, R12, R16.reuse, -R3 ;  /* 0x000000100c0c7223 */ /* 0x080fe20000010803 */
[C---:B------:R-:W-:Y:S01]  /*5df0*/  FMUL.FTZ R3, R15.reuse, R17 ;  /* 0x000000110f037220 */ /* 0x040fe20000410000 */
[-C--:B------:R-:W-:Y:S01]  /*5e00*/  FFMA.FTZ R20, R15, R16.reuse, R20 ;  /* 0x000000100f147223 */ /* 0x080fe20000010014 */
[----:B------:R-:W-:Y:S01]  /*5e10*/  FFMA.FTZ R2, R13, R16, R2 ;  /* 0x000000100d027223 */ /* 0x000fe20000010002 */
[----:B------:R-:W-:Y:S01]  /*5e20*/  FSEL R108, R15, R108, !P0 ;  /* 0x0000006c0f6c7208 */ /* 0x000fe20004000000 */
[----:B------:R-:W-:Y:S01]  /*5e30*/  FFMA.FTZ R3, R14, R16, -R3 ;  /* 0x000000100e037223 */ /* 0x000fe20000010803 */
[----:B------:R-:W-:-:S03]  /*5e40*/  FADD.FTZ R19, R19, R20 ;  /* 0x0000001413137221 */ /* 0x000fc60000010000 */
[----:B------:R-:W-:Y:S01]  /*5e50*/  FADD.FTZ R3, R18, R3 ;  /* 0x0000000312037221 */ /* 0x000fe20000010000 */
[----:B--23--:R-:W-:Y:S06]  /*5e60*/  @!P1 BRA `(.L_x_690) ;  /* 0x0000000000409947 */ /* 0x00cfec0003800000 */
[CC--:B------:R-:W-:Y:S01]  /*5e70*/  FMUL.FTZ R14, R8.reuse, R108.reuse ;  /* 0x0000006c080e7220 */ /* 0x0c0fe20000410000 */
[C---:B------:R-:W-:Y:S01]  /*5e80*/  FMUL.FTZ R3, R9.reuse, R108 ;  /* 0x0000006c09037220 */ /* 0x040fe20000410000 */
[CC--:B------:R-:W-:Y:S01]  /*5e90*/  FMUL.FTZ R2, R9.reuse, R106.reuse ;  /* 0x0000006a09027220 */ /* 0x0c0fe20000410000 */
[C---:B------:R-:W-:Y:S01]  /*5ea0*/  FMUL.FTZ R12, R8.reuse, R106 ;  /* 0x0000006a080c7220 */ /* 0x040fe20000410000 */
[CC--:B------:R-:W-:Y:S01]  /*5eb0*/  FFMA.FTZ R14, R9.reuse, R107.reuse, R14 ;  /* 0x0000006b090e7223 */ /* 0x0c0fe2000001000e */
[C---:B------:R-:W-:Y:S01]  /*5ec0*/  FFMA.FTZ R3, R8.reuse, R107, -R3 ;  /* 0x0000006b08037223 */ /* 0x040fe20000010803 */
[-C--:B------:R-:W-:Y:S01]  /*5ed0*/  FFMA.FTZ R2, R8, R105.reuse, -R2 ;  /* 0x0000006908027223 */ /* 0x080fe20000010802 */
        /* <DEDUP_REMOVED lines=9> */
.L_x_690:
        /* <DEDUP_REMOVED lines=16> */
.L_x_691:
[----:B------:R-:W-:Y:S05]  /*6070*/  BSYNC.RECONVERGENT B0 ;  /* 0x0000000000007941 */ /* 0x000fea0003800200 */
.L_x_689:
        /* <DEDUP_REMOVED lines=116> */
.L_x_693:
[----:B------:R-:W-:Y:S05]  /*67c0*/  BSYNC.RECONVERGENT B0 ;  /* 0x0000000000007941 */ /* 0x000fea0003800200 */
.L_x_692:
[----:B0-----:R-:W-:Y:S01]  /*67d0*/  FMUL.FTZ R3, R8, UR43 ;  /* 0x0000002b08037c20 */ /* 0x001fe20008410000 */
[----:B------:R-:W-:Y:S01]  /*67e0*/  FMUL.FTZ R2, R9, UR43 ;  /* 0x0000002b09027c20 */ /* 0x000fe20008410000 */
[----:B------:R-:W-:Y:S01]  /*67f0*/  FMUL.FTZ R5, R10, UR43 ;  /* 0x0000002b0a057c20 */ /* 0x000fe20008410000 */
[----:B------:R-:W-:Y:S01]  /*6800*/  ULEA UR14, UP0, UR38, UR14, 0x3 ;  /* 0x0000000e260e7291 */ /* 0x000fe2000f8018ff */
[----:B------:R-:W-:Y:S01]  /*6810*/  FFMA.FTZ R130, R130, UR41, -R3 ;  /* 0x0000002982827c23 */ /* 0x000fe20008010803 */
[----:B------:R-:W-:Y:S01]  /*6820*/  FMUL.FTZ R3, R12, UR43 ;  /* 0x0000002b0c037c20 */ /* 0x000fe20008410000 */
[----:B------:R-:W-:Y:S01]  /*6830*/  UIADD3 UR9, UPT, UPT, UR9, 0x1, URZ ;  /* 0x0000000109097890 */ /* 0x000fe2000fffe0ff */
[----:B------:R-:W-:Y:S01]  /*6840*/  FFMA.FTZ R127, R127, UR41, -R2 ;  /* 0x000000297f7f7c23 */ /* 0x000fe20008010802 */
[----:B------:R-:W-:Y:S01]  /*6850*/  FFMA.FTZ R124, R124, UR41, -R5 ;  /* 0x000000297c7c7c23 */ /* 0x000fe20008010805 */
[----:B------:R-:W-:Y:S01]  /*6860*/  FFMA.FTZ R118, R118, UR41, -R3 ;  /* 0x0000002976767c23 */ /* 0x000fe20008010803 */
[----:B------:R-:W-:Y:S01]  /*6870*/  FMUL.FTZ R2, R11, UR43 ;  /* 0x0000002b0b027c20 */ /* 0x000fe20008410000 */
[----:B------:R-:W-:Y:S01]  /*6880*/  FMUL.FTZ R4, R13, UR43 ;  /* 0x0000002b0d047c20 */ /* 0x000fe20008410000 */
[----:B------:R-:W-:Y:S01]  /*6890*/  FMUL.FTZ R5, R14, UR43 ;  /* 0x0000002b0e057c20 */ /* 0x000fe20008410000 */
[----:B------:R-:W-:Y:S01]  /*68a0*/  FMUL.FTZ R0, R0, UR43 ;  /* 0x0000002b00007c20 */ /* 0x000fe20008410000 */
[----:B------:R-:W-:Y:S01]  /*68b0*/  FMUL.FTZ R3, R18, UR43 ;  /* 0x0000002b12037c20 */ /* 0x000fe20008410000 */
[----:B------:R-:W-:Y:S01]  /*68c0*/  FADD.FTZ R6, RZ, R150 ;  /* 0x00000096ff067221 */ /* 0x000fe20000010000 */
[----:B------:R-:W-:Y:S01]  /*68d0*/  UIADD3.X UR15, UPT, UPT, UR15, UR30, URZ, UP0, !UPT ;  /* 0x0000001e0f0f7290 */ /* 0x000fe200087fe4ff */
[----:B------:R-:W-:Y:S01]  /*68e0*/  FFMA.FTZ R121, R121, UR41, -R2 ;  /* 0x0000002979797c23 */ /* 0x000fe20008010802 */
[----:B------:R-:W-:Y:S01]  /*68f0*/  UISETP.NE.AND UP0, UPT, UR9, URZ, UPT ;  /* 0x000000ff0900728c */ /* 0x000fe2000bf05270 */
[----:B------:R-:W-:Y:S01]  /*6900*/  FFMA.FTZ R115, R115, UR41, -R4 ;  /* 0x0000002973737c23 */ /* 0x000fe20008010804 */
        /* <DEDUP_REMOVED lines=10> */
[----:B------:R-:W-:Y:S01]  /*69b0*/  FFMA.FTZ R42, R3, 2, R42 ;  /* 0x40000000032a7823 */ /* 0x000fe2000001002a */
        /* <DEDUP_REMOVED lines=29> */
.L_x_688:
[----:B------:R-:W-:Y:S01]  /*6b90*/  BAR.SYNC.DEFER_BLOCKING 0x0 ;  /* 0x0000000000007b1d */ /* 0x000fe20000010000 */
[----:B------:R-:W-:Y:S01]  /*6ba0*/  F2FP.BF16.F32.PACK_AB R52, R52, R53 ;  /* 0x000000353434723e */ /* 0x000fe200000010ff */
[----:B------:R-:W-:Y:S01]  /*6bb0*/  UIADD3 UR32, UP0, UPT, UR32, 0x800, URZ ;  /* 0x0000080020207890 */ /* 0x000fe2000ff1e0ff */
        /* <DEDUP_REMOVED lines=11> */
[----:B------:R-:W-:Y:S01]  /*6c70*/  UIADD3.X UR33, UPT, UPT, URZ, UR33, URZ, UP0, !UPT ;  /* 0x00000021ff217290 */ /* 0x000fe200087fe4ff */
[----:B------:R-:W-:Y:S01]  /*6c80*/  F2FP.BF16.F32.PACK_AB R42, R42, R43 ;  /* 0x0000002b2a2a723e */ /* 0x000fe200000010ff */
[----:B------:R-:W-:Y:S01]  /*6c90*/  UIADD3.X UR34, UPT, UPT, URZ, UR34, URZ, UP1, !UPT ;  /* 0x00000022ff227290 */ /* 0x000fe20008ffe4ff */
[----:B------:R-:W-:Y:S02]  /*6ca0*/  PRMT R4, R44, 0x7632, R4 ;  /* 0x000076322c047816 */ /* 0x000fe40000000004 */
[----:B------:R-:W-:Y:S02]  /*6cb0*/  F2FP.BF16.F32.PACK_AB R40, R40, R41 ;  /* 0x000000292828723e */ /* 0x000fe400000010ff */
[----:B------:R-:W-:Y:S01]  /*6cc0*/  ISETP.NE.AND P0, PT, R104, RZ, PT ;  /* 0x000000ff6800720c */ /* 0x000fe20003f05270 */
[----:B------:R-:W-:Y:S01]  /*6cd0*/  STS.U16 [R85], R52 ;  /* 0x0000003455007388 */ /* 0x000fe20000000400 */
[----:B------:R-:W-:-:S02]  /*6ce0*/  F2FP.BF16.F32.PACK_AB R38, R38, R39 ;  /* 0x000000272626723e */ /* 0x000fc400000010ff */
[----:B------:R-:W-:Y:S01]  /*6cf0*/  PRMT R6, R40, 0x7632, R6 ;  /* 0x0000763228067816 */ /* 0x000fe20000000006 */
[----:B------:R2:W-:Y:S04]  /*6d00*/  STS.U16 [R83+0x2], R0 ;  /* 0x0000020053007388 */ /* 0x0005e80000000400 */
[----:B------:R-:W-:Y:S04]  /*6d10*/  STS.U16 [R81+0x4], R50 ;  /* 0x0000043251007388 */ /* 0x000fe80000000400 */
[----:B------:R3:W-:Y:S01]  /*6d20*/  STS.U16 [R79+0x6], R2 ;  /* 0x000006024f007388 */ /* 0x0007e20000000400 */
[----:B--2---:R-:W-:-:S03]  /*6d30*/  PRMT R0, R46, 0x7632, R0 ;  /* 0x000076322e007816 */ /* 0x004fc60000000000 */
[----:B------:R-:W-:Y:S04]  /*6d40*/  STS.U16 [R77+0x8], R48 ;  /* 0x000008304d007388 */ /* 0x000fe80000000400 */
[----:B------:R2:W-:Y:S01]  /*6d50*/  STS.U16 [R75+0xa], R3 ;  /* 0x00000a034b007388 */ /* 0x0005e20000000400 */
[----:B---3--:R-:W-:-:S03]  /*6d60*/  PRMT R2, R42, 0x7632, R2 ;  /* 0x000076322a027816 */ /* 0x008fc60000000002 */
[----:B------:R-:W-:Y:S04]  /*6d70*/  STS.U16 [R73+0xc], R46 ;  /* 0x00000c2e49007388 */ /* 0x000fe80000000400 */
[----:B------:R3:W-:Y:S01]  /*6d80*/  STS.U16 [R71+0xe], R0 ;  /* 0x00000e0047007388 */ /* 0x0007e20000000400 */
[----:B--2---:R-:W-:-:S03]  /*6d90*/  MOV R3, UR35 ;  /* 0x0000002300037c02 */ /* 0x004fc60008000f00 */
[----:B------:R-:W-:Y:S04]  /*6da0*/  STS.U16 [R69+0x10], R44 ;  /* 0x0000102c45007388 */ /* 0x000fe80000000400 */
[----:B------:R-:W-:Y:S01]  /*6db0*/  STS.U16 [R67+0x12], R4 ;  /* 0x0000120443007388 */ /* 0x000fe20000000400 */
[----:B---3--:R-:W-:-:S03]  /*6dc0*/  PRMT R0, R38, 0x7632, R0 ;  /* 0x0000763226007816 */ /* 0x008fc60000000000 */
[----:B------:R-:W-:Y:S04]  /*6dd0*/  STS.U16 [R65+0x14], R42 ;  /* 0x0000142a41007388 */ /* 0x000fe80000000400 */
[----:B------:R2:W-:Y:S04]  /*6de0*/  STS.U16 [R63+0x16], R2 ;  /* 0x000016023f007388 */ /* 0x0005e80000000400 */
[----:B------:R-:W-:Y:S04]  /*6df0*/  STS.U16 [R61+0x18], R40 ;  /* 0x000018283d007388 */ /* 0x000fe80000000400 */
[----:B------:R3:W-:Y:S01]  /*6e00*/  STS.U16 [R59+0x1a], R6 ;  /* 0x00001a063b007388 */ /* 0x0007e20000000400 */
[----:B--2---:R-:W-:-:S03]  /*6e10*/  LOP3.LUT R2, R148, 0x3e00, RZ, 0xc0, !PT ;  /* 0x00003e0094027812 */ /* 0x004fc600078ec0ff */
[----:B------:R-:W-:Y:S01]  /*6e20*/  STS.U16 [R57+0x1c], R38 ;  /* 0x00001c2639007388 */ /* 0x000fe20000000400 */
[----:B------:R-:W-:-:S03]  /*6e30*/  IADD3 R21, PT, PT, R103, R2, RZ ;  /* 0x0000000267157210 */ /* 0x000fc60007ffe0ff */
[----:B------:R-:W-:Y:S01]  /*6e40*/  STS.U16 [R55+0x1e], R0 ;  /* 0x00001e0037007388 */ /* 0x000fe20000000400 */
[----:B------:R-:W-:-:S03]  /*6e50*/  NOP ;  /* 0x0000000000007918 */ /* 0x000fc60000000000 */
[----:B------:R-:W-:Y:S01]  /*6e60*/  LDS.U16 R101, [R101] ;  /* 0x0000000065657984 */ /* 0x000fe20000000400 */
[----:B---3--:R-:W-:Y:S02]  /*6e70*/  LOP3.LUT R6, R2, 0x1f, R104, 0xf8, !PT ;  /* 0x0000001f02067812 */ /* 0x008fe400078ef868 */
[C---:B------:R-:W-:Y:S01]  /*6e80*/  IADD3 R23, PT, PT, R21.reuse, 0x40, RZ ;  /* 0x0000004015177810 */ /* 0x040fe20007ffe0ff */
[----:B------:R-:W-:Y:S01]  /*6e90*/  LDS.U16 R5, [R100+0x40] ;  /* 0x0000400064057984 */ /* 0x000fe20000000400 */
[C---:B------:R-:W-:Y:S02]  /*6ea0*/  LOP3.LUT R25, R6.reuse, 0x20, RZ, 0xfc, !PT ;  /* 0x0000002006197812 */ /* 0x040fe400078efcff */
[----:B------:R-:W-:Y:S01]  /*6eb0*/  LOP3.LUT R29, R6, 0xa0, RZ, 0xfc, !PT ;  /* 0x000000a0061d7812 */ /* 0x000fe200078efcff */
        /* <DEDUP_REMOVED lines=18> */
[----:B------:R-:W-:-:S02]  /*6fe0*/  USHF.L.U32 UR8, UR6, 0xa, URZ ;  /* 0x0000000a06087899 */ /* 0x000fc400080006ff */
[----:B------:R-:W-:Y:S02]  /*6ff0*/  UIADD3 UR6, UPT, UPT, UR6, 0x1, URZ ;  /* 0x0000000106067890 */ /* 0x000fe4000fffe0ff */
[----:B0-----:R-:W-:-:S04]  /*7000*/  UIMAD.WIDE.U32 UR8, UR31, UR12, UR8 ;  /* 0x0000000c1f0872a5 */ /* 0x001fc8000f8e0008 */
[----:B------:R-:W-:-:S04]  /*7010*/  UIMAD UR9, UR31, UR13, UR9 ;  /* 0x0000000d1f0972a4 */ /* 0x000fc8000f8e0209 */
[----:B------:R-:W-:-:S04]  /*7020*/  UIMAD.WIDE.U32 UR8, UR28, UR14, UR8 ;  /* 0x0000000e1c0872a5 */ /* 0x000fc8000f8e0008 */
[----:B------:R-:W-:Y:S02]  /*7030*/  UIMAD UR15, UR28, UR15, UR9 ;  /* 0x0000000f1c0f72a4 */ /* 0x000fe4000f8e0209 */
[----:B--2---:R-:W-:-:S04]  /*7040*/  IADD3 R3, P0, PT, R21, UR8, RZ ;  /* 0x0000000815037c10 */ /* 0x004fc8000ff1e0ff */
[----:B------:R-:W-:Y:S01]  /*7050*/  IADD3.X R4, PT, PT, RZ, UR15, RZ, P0, !PT ;  /* 0x0000000fff047c10 */ /* 0x000fe200087fe4ff */
[----:B------:R-:W0:Y:S01]  /*7060*/  LDCU UR8, c[0x0][0x394] ;  /* 0x00007280ff0877ac */ /* 0x000e220008000800 */
[----:B-1----:R-:W-:-:S04]  /*7070*/  LEA R2, P0, R3, UR24, 0x1 ;  /* 0x0000001803027c11 */ /* 0x002fc8000f8008ff */
[----:B------:R-:W-:Y:S02]  /*7080*/  LEA.HI.X R3, R3, UR25, R4, 0x1, P0 ;  /* 0x0000001903037c11 */ /* 0x000fe400080f0c04 */
[-C--:B---3--:R-:W-:Y:S02]  /*7090*/  ISETP.GE.AND P2, PT, R25, R0.reuse, PT ;  /* 0x000000001900720c */ /* 0x088fe40003f46270 */
[-C--:B------:R-:W-:Y:S01]  /*70a0*/  ISETP.GE.AND P1, PT, R21, R0.reuse, PT ;  /* 0x000000001500720c */ /* 0x080fe20003f26270 */
[----:B0-----:R-:W-:Y:S01]  /*70b0*/  UISETP.GE.AND UP0, UPT, UR6, UR8, UPT ;  /* 0x000000080600728c */ /* 0x001fe2000bf06270 */
[----:B------:R-:W-:Y:S02]  /*70c0*/  ISETP.GE.AND P0, PT, R23, R0, PT ;  /* 0x000000001700720c */ /* 0x000fe40003f06270 */
[C---:B------:R-:W-:Y:S02]  /*70d0*/  IADD3 R23, PT, PT, R21.reuse, 0x60, RZ ;  /* 0x0000006015177810 */ /* 0x040fe40007ffe0ff */
[----:B------:R-:W-:-:S02]  /*70e0*/  IADD3 R25, PT, PT, R21, 0x80, RZ ;  /* 0x0000008015197810 */ /* 0x000fc40007ffe0ff */
[-C--:B------:R-:W-:Y:S02]  /*70f0*/  ISETP.GE.AND P4, PT, R23, R0.reuse, PT ;  /* 0x000000001700720c */ /* 0x080fe40003f86270 */
[-C--:B------:R-:W-:Y:S01]  /*7100*/  ISETP.GE.AND P5, PT, R29, R0.reuse, PT ;  /* 0x000000001d00720c */ /* 0x080fe20003fa6270 */
[----:B------:R0:W-:Y:S01]  /*7110*/  @!P2 STG.E.U16 desc[UR22][R2.64+0x40], R5 ;  /* 0x000040050200a986 */ /* 0x0001e2000c101516 */
[-C--:B------:R-:W-:Y:S02]  /*7120*/  ISETP.GE.AND P6, PT, R25, R0.reuse, PT ;  /* 0x000000001900720c */ /* 0x080fe40003fc6270 */
[C---:B------:R-:W-:Y:S01]  /*7130*/  IADD3 R23, PT, PT, R21.reuse, 0xe0, RZ ;  /* 0x000000e015177810 */ /* 0x040fe20007ffe0ff */
[----:B------:R1:W-:Y:S01]  /*7140*/  @!P1 STG.E.U16 desc[UR22][R2.64], R101 ;  /* 0x0000006502009986 */ /* 0x0003e2000c101516 */
[----:B------:R-:W-:Y:S02]  /*7150*/  IADD3 R25, PT, PT, R21, 0x100, RZ ;  /* 0x0000010015197810 */ /* 0x000fe40007ffe0ff */
[-C--:B------:R-:W-:Y:S01]  /*7160*/  ISETP.GE.AND P2, PT, R23, R0.reuse, PT ;  /* 0x000000001700720c */ /* 0x080fe20003f46270 */
[----:B------:R1:W-:Y:S01]  /*7170*/  @!P0 STG.E.U16 desc[UR22][R2.64+0x80], R99 ;  /* 0x0000806302008986 */ /* 0x0003e2000c101516 */
[----:B------:R-:W-:-:S02]  /*7180*/  ISETP.GE.AND P3, PT, R27, R0, PT ;  /* 0x000000001b00720c */ /* 0x000fc40003f66270 */
[----:B------:R-:W-:Y:S01]  /*7190*/  IADD3 R23, PT, PT, R21, 0x120, RZ ;  /* 0x0000012015177810 */ /* 0x000fe20007ffe0ff */
[----:B------:R1:W-:Y:S01]  /*71a0*/  @!P5 STG.E.U16 desc[UR22][R2.64+0x140], R9 ;  /* 0x000140090200d986 */ /* 0x0003e2000c101516 */
[-C--:B------:R-:W-:Y:S02]  /*71b0*/  ISETP.GE.AND P1, PT, R25, R0.reuse, PT ;  /* 0x000000001900720c */ /* 0x080fe40003f26270 */
[-C--:B------:R-:W-:Y:S01]  /*71c0*/  ISETP.GE.AND P0, PT, R23, R0.reuse, PT ;  /* 0x000000001700720c */ /* 0x080fe20003f06270 */
[----:B------:R1:W-:Y:S01]  /*71d0*/  @!P6 STG.E.U16 desc[UR22][R2.64+0x100], R97 ;  /* 0x000100610200e986 */ /* 0x0003e2000c101516 */
[C---:B0-----:R-:W-:Y:S02]  /*71e0*/  IADD3 R5, PT, PT, R21.reuse, 0x180, RZ ;  /* 0x0000018015057810 */ /* 0x041fe40007ffe0ff */
[----:B------:R-:W-:Y:S01]  /*71f0*/  IADD3 R23, PT, PT, R21, 0x160, RZ ;  /* 0x0000016015177810 */ /* 0x000fe20007ffe0ff */
[----:B------:R1:W-:Y:S01]  /*7200*/  @!P4 STG.E.U16 desc[UR22][R2.64+0xc0], R7 ;  /* 0x0000c0070200c986 */ /* 0x0003e2000c101516 */
[----:B------:R-:W-:-:S02]  /*7210*/  ISETP.GE.AND P5, PT, R5, R0, PT ;  /* 0x000000000500720c */ /* 0x000fc40003fa6270 */
[----:B------:R-:W-:Y:S01]  /*7220*/  IADD3 R25, PT, PT, R21, 0x140, RZ ;  /* 0x0000014015197810 */ /* 0x000fe20007ffe0ff */
[----:B------:R1:W-:Y:S01]  /*7230*/  @!P3 STG.E.U16 desc[UR22][R2.64+0x180], R95 ;  /* 0x0001805f0200b986 */ /* 0x0003e2000c101516 */
[-C--:B------:R-:W-:Y:S02]  /*7240*/  ISETP.GE.AND P6, PT, R23, R0.reuse, PT ;  /* 0x000000001700720c */ /* 0x080fe40003fc6270 */
[C---:B------:R-:W-:Y:S01]  /*7250*/  IADD3 R5, PT, PT, R21.reuse, 0x1c0, RZ ;  /* 0x000001c015057810 */ /* 0x040fe20007ffe0ff */
[----:B------:R1:W-:Y:S01]  /*7260*/  @!P2 STG.E.U16 desc[UR22][R2.64+0x1c0], R11 ;  /* 0x0001c00b0200a986 */ /* 0x0003e2000c101516 */
[----:B------:R-:W-:Y:S02]  /*7270*/  LOP3.LUT R23, R6, 0x1a0, RZ, 0xfc, !PT ;  /* 0x000001a006177812 */ /* 0x000fe400078efcff */
[----:B------:R-:W-:Y:S01]  /*7280*/  IADD3 R21, PT, PT, R21, 0x1e0, RZ ;  /* 0x000001e015157810 */ /* 0x000fe20007ffe0ff */
        /* <DEDUP_REMOVED lines=14> */
.L_x_696:
        /* <DEDUP_REMOVED lines=9> */
.L_x_5014:


//--------------------- .text._Z25selective_scan_fwd_kernelI32Selective_Scan_fwd_kernel_traitsILi64ELi16ELi1ELb0ELb0ELb0ELb1EN3c108BFloat16ENS1_7complexIfEEEEv13SSMParamsBase --------------------------
	.section	.text._Z25selective_scan_fwd_kernelI32Selective_Scan_fwd_kernel_traitsILi64ELi16ELi1ELb0ELb0ELb0ELb1EN3c108BFloat16ENS1_7complexIfEEEEv13SSMParamsBase,"ax",@progbits
	.align	128
        .global         _Z25selective_scan_fwd_kernelI32Selective_Scan_fwd_kernel_traitsILi64ELi16ELi1ELb0ELb0ELb0ELb1EN3c108BFloat16ENS1_7complexIfEEEEv13SSMParamsBase
        .type           _Z25selective_scan_fwd_kernelI32Selective_Scan_fwd_kernel_traitsILi64ELi16ELi1ELb0ELb0ELb0ELb1EN3c108BFloat16ENS1_7complexIfEEEEv13SSMParamsBase,@function
        .size           _Z25selective_scan_fwd_kernelI32Selective_Scan_fwd_kernel_traitsILi64ELi16ELi1ELb0ELb0ELb0ELb1EN3c108BFloat16ENS1_7complexIfEEEEv13SSMParamsBase,(.L_x_5015 - _Z25selective_scan_fwd_kernelI32Selective_Scan_fwd_kernel_traitsILi64ELi16ELi1ELb0ELb0ELb0ELb1EN3c108BFloat16ENS1_7complexIfEEEEv13SSMParamsBase)
        .other          _Z25selective_scan_fwd_kernelI32Selective_Scan_fwd_kernel_traitsILi64ELi16ELi1ELb0ELb0ELb0ELb1EN3c108BFloat16ENS1_7complexIfEEEEv13SSMParamsBase,@"STO_CUDA_ENTRY STV_DEFAULT"
_Z25selective_scan_fwd_kernelI32Selective_Scan_fwd_kernel_traitsILi64ELi16ELi1ELb0ELb0ELb0ELb1EN3c108BFloat16ENS1_7complexIfEEEEv13SSMParamsBase:
.text._Z25selective_scan_fwd_kernelI32Selective_Scan_fwd_kernel_traitsILi64ELi16ELi1ELb0ELb0ELb0ELb1EN3c108BFloat16ENS1_7complexIfEEEEv13SSMParamsBase:
        /* <DEDUP_REMOVED lines=29> */
[----:B------:R-:W-:Y:S02]  /*01d0*/  UIMAD.WIDE.U32 UR8, UR31, UR12, URZ ;  /* 0x0000000c1f0872a5 */ /* 0x000fe4000f8e00ff */
[----:B0-----:R-:W-:-:S10]  /*01e0*/  UIMAD.WIDE.U32 UR10, UR31, UR16, URZ ;  /* 0x000000101f0a72a5 */ /* 0x001fd4000f8e00ff */
[----:B-123--:R-:W-:Y:S05]  /*01f0*/  @!P2 EXIT ;  /* 0x000000000000a94d */ /* 0x00efea0003800000 */
[----:B------:R-:W0:Y:S01]  /*0200*/  S2R R105, SR_TID.X ;  /* 0x0000000000697919 */ /* 0x000e220000002100 */
[----:B------:R-:W-:Y:S02]  /*0210*/  UIMAD UR9, UR31, UR13, UR9 ;  /* 0x0000000d1f0972a4 */ /* 0x000fe4000f8e0209 */
[----:B------:R-:W-:Y:S02]  /*0220*/  UIMAD UR11, UR31, UR17, UR11 ;  /* 0x000000111f0b72a4 */ /* 0x000fe4000f8e020b */
[----:B------:R-:W-:Y:S01]  /*0230*/  UIMAD.WIDE.U32 UR8, UR30, UR14, UR8 ;  /* 0x0000000e1e0872a5 */ /* 0x000fe2000f8e0008 */
[----:B------:R-:W1:Y:S01]  /*0240*/  LDCU UR12, c[0x0][0x38c] ;  /* 0x00007180ff0c77ac */ /* 0x000e620008000800 */
[----:B------:R-:W-:Y:S02]  /*0250*/  UIMAD.WIDE.U32 UR10, UR30, UR18, UR10 ;  /* 0x000000121e0a72a5 */ /* 0x000fe4000f8e000a */
[----:B------:R-:W-:Y:S02]  /*0260*/  UIMAD UR16, UR30, UR15, UR9 ;  /* 0x0000000f1e1072a4 */ /* 0x000fe4000f8e0209 */
[----:B------:R-:W-:-:S02]  /*0270*/  ULEA UR18, UP0, UR8, UR4, 0x1 ;  /* 0x0000000408127291 */ /* 0x000fc4000f8008ff */
[----:B------:R-:W-:Y:S02]  /*0280*/  ULEA UR17, UP1, UR10, UR6, 0x1 ;  /* 0x000000060a117291 */ /* 0x000fe4000f8208ff */
[----:B------:R-:W-:Y:S01]  /*0290*/  ULEA.HI.X UR16, UR8, UR5, UR16, 0x1, UP0 ;  /* 0x0000000508107291 */ /* 0x000fe200080f0c10 */
[----:B------:R-:W-:Y:S02]  /*02a0*/  UMOV UR4, URZ ;  /* 0x000000ff00047c82 */ /* 0x000fe40008000000 */
[----:B------:R-:W-:Y:S01]  /*02b0*/  UMOV UR5, URZ ;  /* 0x000000ff00057c82 */ /* 0x000fe20008000000 */
[----:B-----5:R-:W-:Y:S01]  /*02c0*/  @P0 R2UR UR4, R2 ;  /* 0x00000000020402ca */ /* 0x020fe200000e0000 */
[----:B------:R-:W-:Y:S01]  /*02d0*/  UIMAD UR6, UR31, UR20, UR30 ;  /* 0x000000141f0672a4 */ /* 0x000fe2000f8e021e */
[----:B------:R-:W-:Y:S01]  /*02e0*/  @P1 R2UR UR5, R4 ;  /* 0x00000000040512ca */ /* 0x000fe200000e0000 */
[----:B------:R-:W-:Y:S02]  /*02f0*/  UIMAD UR9, UR30, UR19, UR11 ;  /* 0x000000131e0972a4 */ /* 0x000fe4000f8e020b */
[----:B------:R-:W-:-:S02]  /*0300*/  UIMAD UR6, UR6, UR21, URZ ;  /* 0x00000015060672a4 */ /* 0x000fc4000f8e02ff */
[----:B------:R-:W-:Y:S01]  /*0310*/  ULEA.HI.X UR7, UR10, UR7, UR9, 0x1, UP1 ;  /* 0x000000070a077291 */ /* 0x000fe200088f0c09 */
[C---:B0-----:R-:W-:Y:S01]  /*0320*/  LOP3.LUT R104, R105.reuse, 0x1f, RZ, 0xc0, !PT ;  /* 0x0000001f69687812 */ /* 0x041fe200078ec0ff */
[----:B-1----:R-:W-:Y:S01]  /*0330*/  UIMAD UR19, UR6, UR12, URZ ;  /* 0x0000000c061372a4 */ /* 0x002fe2000f8e02ff */
[----:B------:R-:W-:Y:S02]  /*0340*/  SHF.L.U32 R148, R105, 0x4, RZ ;  /* 0x0000000469947819 */ /* 0x000fe400000006ff */
[----:B------:R-:W-:Y:S01]  /*0350*/  SHF.R.U32.HI R147, RZ, 0x5, R105 ;  /* 0x00000005ff937819 */ /* 0x000fe20000011669 */
[----:B------:R-:W-:-:S08]  /*0360*/  UMOV UR6, URZ ;  /* 0x000000ff00067c82 */ /* 0x000fd00008000000 */
.L_x_736:
[----:B------:R-:W0:Y:S01]  /*0370*/  LDCU UR20, c[0x0][0x388] ;  /* 0x00007100ff1477ac */ /* 0x000e220008000800 */
[----:B------:R-:W-:Y:S02]  /*0380*/  LOP3.LUT R20, R148, 0x3e00, RZ, 0xc0, !PT ;  /* 0x00003e0094147812 */ /* 0x000fe400078ec0ff */
[----:B------:R-:W-:Y:S01]  /*0390*/  MOV R4, UR18 ;  /* 0x0000001200047c02 */ /* 0x000fe20008000f00 */
[----:B------:R-:W-:Y:S01]  /*03a0*/  USHF.L.U32 UR8, UR6, 0xa, URZ ;  /* 0x0000000a06087899 */ /* 0x000fe200080006ff */
[----:B------:R-:W-:Y:S02]  /*03b0*/  IADD3 R7, PT, PT, R104, R20, RZ ;  /* 0x0000001468077210 */ /* 0x000fe40007ffe0ff */
[----:B------:R-:W-:Y:S02]  /*03c0*/  MOV R5, UR16 ;  /* 0x0000001000057c02 */ /* 0x000fe40008000f00 */
[C---:B------:R-:W-:Y:S02]  /*03d0*/  LEA R2, P0, R7.reuse, UR17, 0x1 ;  /* 0x0000001107027c11 */ /* 0x040fe4000f8008ff */
[----:B------:R-:W-:Y:S01]  /*03e0*/  LOP3.LUT R22, R20, 0x1f, R105, 0xf8, !PT ;  /* 0x0000001f14167812 */ /* 0x000fe200078ef869 */
[----:B------:R-:W-:Y:S01]  /*03f0*/  IMAD.WIDE.U32 R4, R7, 0x2, R4 ;  /* 0x0000000207047825 */ /* 0x000fe200078e0004 */
[----:B------:R-:W-:-:S02]  /*0400*/  IADD3.X R3, PT, PT, RZ, UR7, RZ, P0, !PT ;  /* 0x00000007ff037c10 */ /* 0x000fc400087fe4ff */
[----:B------:R-:W-:Y:S02]  /*0410*/  PRMT R9, RZ, 0x7610, R9 ;  /* 0x00007610ff097816 */ /* 0x000fe40000000009 */
[C---:B------:R-:W-:Y:S01]  /*0420*/  LOP3.LUT R34, R22.reuse, 0xe0, RZ, 0xfc, !PT ;  /* 0x000000e016227812 */ /* 0x040fe200078efcff */
[----:B0-----:R-:W-:Y:S01]  /*0430*/  UIADD3 UR20, UPT, UPT, -UR8, UR20, URZ ;  /* 0x0000001408147290 */ /* 0x001fe2000fffe1ff */
[----:B------:R-:W-:Y:S02]  /*0440*/  PRMT R10, RZ, 0x7610, R10 ;  /* 0x00007610ff0a7816 */ /* 0x000fe4000000000a */
[C---:B------:R-:W-:Y:S02]  /*0450*/  IADD3 R32, PT, PT, R7.reuse, 0x100, RZ ;  /* 0x0000010007207810 */ /* 0x040fe40007ffe0ff */
[C---:B------:R-:W-:Y:S02]  /*0460*/  LOP3.LUT R26, R22.reuse, 0xc0, RZ, 0xfc, !PT ;  /* 0x000000c0161a7812 */ /* 0x040fe400078efcff */
[----:B------:R-:W-:Y:S01]  /*0470*/  ISETP.GE.AND P0, PT, R7, UR20, PT ;  /* 0x0000001407007c0c */ /* 0x000fe2000bf06270 */
[----:B------:R-:W-:Y:S01]  /*0480*/  BAR.SYNC.DEFER_BLOCKING 0x0 ;  /* 0x0000000000007b1d */ /* 0x000fe20000010000 */
[----:B------:R-:W-:-:S02]  /*0490*/  LOP3.LUT R42, R22, 0x20, RZ, 0xfc, !PT ;  /* 0x00000020162a7812 */ /* 0x000fc400078efcff */
[C---:B------:R-:W-:Y:S02]  /*04a0*/  LOP3.LUT R30, R22.reuse, 0xa0, RZ, 0xfc, !PT ;  /* 0x000000a0161e7812 */ /* 0x040fe400078efcff */
[----:B------:R-:W-:Y:S02]  /*04b0*/  LOP3.LUT R43, R22, 0x40, RZ, 0xfc, !PT ;  /* 0x00000040162b7812 */ /* 0x000fe400078efcff */
[C---:B------:R-:W-:Y:S02]  /*04c0*/  IADD3 R36, PT, PT, R7.reuse, 0x80, RZ ;  /* 0x0000008007247810 */ /* 0x040fe40007ffe0ff */
[----:B------:R-:W-:Y:S02]  /*04d0*/  ISETP.GE.AND P1, PT, R26, UR20, PT ;  /* 0x000000141a007c0c */ /* 0x000fe4000bf26270 */
[----:B------:R-:W-:Y:S02]  /*04e0*/  ISETP.GE.AND P6, PT, R42, UR20, PT ;  /* 0x000000142a007c0c */ /* 0x000fe4000bfc6270 */
[----:B------:R-:W-:-:S02]  /*04f0*/  IADD3 R40, PT, PT, R7, 0x60, RZ ;  /* 0x0000006007287810 */ /* 0x000fc40007ffe0ff */
[----:B------:R-:W-:Y:S02]  /*0500*/  ISETP.GE.AND P2, PT, R30, UR20, PT ;  /* 0x000000141e007c0c */ /* 0x000fe4000bf46270 */
        /* <DEDUP_REMOVED lines=24> */
[----:B------:R-:W-:Y:S01]  /*0690*/  PRMT R12, RZ, 0x7610, R12 ;  /* 0x00007610ff0c7816 */ /* 0x000fe2000000000c */
[----:B------:R-:W3:Y:S01]  /*06a0*/  @!P0 LDG.E.U16 R17, desc[UR28][R4.64+0x200] ;  /* 0x0002001c04118981 */ /* 0x000ee2000c1e1500 */
[----:B------:R-:W-:Y:S02]  /*06b0*/  ISETP.GE.AND P0, PT, R18, UR20, PT ;  /* 0x0000001412007c0c */ /* 0x000fe4000bf06270 */
[----:B------:R-:W-:Y:S01]  /*06c0*/  PRMT R19, RZ, 0x7610, R19 ;  /* 0x00007610ff137816 */ /* 0x000fe20000000013 */
[----:B------:R-:W3:Y:S01]  /*06d0*/  @!P3 LDG.E.U16 R13, desc[UR28][R4.64+0x100] ;  /* 0x0001001c040db981 */ /* 0x000ee2000c1e1500 */
[----:B------:R-:W-:Y:S02]  /*06e0*/  ISETP.GE.AND P3, PT, R25, UR20, PT ;  /* 0x0000001419007c0c */ /* 0x000fe4000bf66270 */
[----:B------:R-:W-:Y:S01]  /*06f0*/  PRMT R14, RZ, 0x7610, R14 ;  /* 0x00007610ff0e7816 */ /* 0x000fe2000000000e */
[----:B------:R-:W3:Y:S01]  /*0700*/  @!P4 LDG.E.U16 R6, desc[UR28][R4.64+0xc0] ;  /* 0x0000c01c0406c981 */ /* 0x000ee2000c1e1500 */
        /* <DEDUP_REMOVED lines=28> */
[----:B------:R-:W-:Y:S02]  /*08d0*/  IADD3 R5, PT, PT, R20, 0xa0, RZ ;  /* 0x000000a014057810 */ /* 0x000fe40007ffe0ff */
[-C--:B------:R-:W-:Y:S02]  /*08e0*/  LEA.HI.SX32 R27, R27, R20.reuse, 0x1b ;  /* 0x000000141b1b7211 */ /* 0x080fe400078fdaff */
[-C--:B------:R-:W-:Y:S02]  /*08f0*/  LEA.HI.SX32 R29, R29, R20.reuse, 0x1b ;  /* 0x000000141d1d7211 */ /* 0x080fe400078fdaff */
[----:B------:R-:W-:Y:S02]  /*0900*/  LEA R102, R102, UR21, 0x1 ;  /* 0x0000001566667c11 */ /* 0x000fe4000f8e08ff */
[----:B------:R-:W-:Y:S02]  /*0910*/  LEA.HI.SX32 R31, R31, R20, 0x1b ;  /* 0x000000141f1f7211 */ /* 0x000fe400078fdaff */
[----:B------:R-:W-:-:S02]  /*0920*/  LEA R101, R25, UR21, 0x1 ;  /* 0x0000001519657c11 */ /* 0x000fc4000f8e08ff */
[----:B------:R-:W-:Y:S02]  /*0930*/  LEA.HI.SX32 R5, R5, R20, 0x1b ;  /* 0x0000001405057211 */ /* 0x000fe400078fdaff */
[----:B------:R-:W-:Y:S02]  /*0940*/  LEA R100, R27, UR21, 0x1 ;  /* 0x000000151b647c11 */ /* 0x000fe4000f8e08ff */
[C---:B------:R-:W-:Y:S02]  /*0950*/  IADD3 R25, PT, PT, R20.reuse, 0xc0, RZ ;  /* 0x000000c014197810 */ /* 0x040fe40007ffe0ff */
[----:B------:R-:W-:Y:S02]  /*0960*/  LEA R99, R29, UR21, 0x1 ;  /* 0x000000151d637c11 */ /* 0x000fe4000f8e08ff */
[----:B------:R-:W-:Y:S02]  /*0970*/  IADD3 R27, PT, PT, R20, 0xe0, RZ ;  /* 0x000000e0141b7810 */ /* 0x000fe40007ffe0ff */
[----:B------:R-:W-:-:S02]  /*0980*/  LEA R98, R31, UR21, 0x1 ;  /* 0x000000151f627c11 */ /* 0x000fc4000f8e08ff */
[C---:B------:R-:W-:Y:S02]  /*0990*/  IADD3 R29, PT, PT, R20.reuse, 0x100, RZ ;  /* 0x00000100141d7810 */ /* 0x040fe40007ffe0ff */
[C---:B------:R-:W-:Y:S02]  /*09a0*/  IADD3 R31, PT, PT, R20.reuse, 0x120, RZ ;  /* 0x00000120141f7810 */ /* 0x040fe40007ffe0ff */
[----:B------:R-:W-:Y:S02]  /*09b0*/  LEA R97, R5, UR21, 0x1 ;  /* 0x0000001505617c11 */ /* 0x000fe4000f8e08ff */
[-C--:B------:R-:W-:Y:S02]  /*09c0*/  LEA.HI.SX32 R25, R25, R20.reuse, 0x1b ;  /* 0x0000001419197211 */ /* 0x080fe400078fdaff */
[----:B------:R-:W-:Y:S02]  /*09d0*/  IADD3 R5, PT, PT, R20, 0x140, RZ ;  /* 0x0000014014057810 */ /* 0x000fe40007ffe0ff */
[----:B------:R-:W-:-:S02]  /*09e0*/  LEA.HI.SX32 R27, R27, R20, 0x1b ;  /* 0x000000141b1b7211 */ /* 0x000fc400078fdaff */
[-C--:B------:R-:W-:Y:S02]  /*09f0*/  LEA.HI.SX32 R29, R29, R20.reuse, 0x1b ;  /* 0x000000141d1d7211 */ /* 0x080fe400078fdaff */
[-C--:B------:R-:W-:Y:S02]  /*0a00*/  LEA.HI.SX32 R31, R31, R20.reuse, 0x1b ;  /* 0x000000141f1f7211 */ /* 0x080fe400078fdaff */
[----:B------:R-:W-:Y:S02]  /*0a10*/  LEA R96, R25, UR21, 0x1 ;  /* 0x0000001519607c11 */ /* 0x000fe4000f8e08ff */
[----:B------:R-:W-:Y:S02]  /*0a20*/  LEA.HI.SX32 R5, R5, R20, 0x1b ;  /* 0x0000001405057211 */ /* 0x000fe400078fdaff */
[----:B------:R-:W-:Y:S02]  /*0a30*/  LEA R95, R27, UR21, 0x1 ;  /* 0x000000151b5f7c11 */ /* 0x000fe4000f8e08ff */
        /* <DEDUP_REMOVED lines=13> */
[----:B------:R-:W-:Y:S02]  /*0b10*/  ISETP.GE.AND P1, PT, R42, UR20, PT ;  /* 0x000000142a007c0c */ /* 0x000fe4000bf26270 */
[----:B------:R-:W-:Y:S02]  /*0b20*/  PRMT R22, RZ, 0x7610, R22 ;  /* 0x00007610ff167816 */ /* 0x000fe40000000016 */
[----:B------:R-:W-:Y:S01]  /*0b30*/  PRMT R24, RZ, 0x7610, R24 ;  /* 0x00007610ff187816 */ /* 0x000fe20000000018 */
[----:B--2---:R0:W-:Y:S02]  /*0b40*/  STS.U16 [R102], R9 ;  /* 0x0000000966007388 */ /* 0x0041e40000000400 */
[----:B0-----:R-:W-:Y:S02]  /*0b50*/  IADD3 R9, PT, PT, R20, 0x160, RZ ;  /* 0x0000016014097810 */ /* 0x001fe40007ffe0ff */
[----:B-----5:R-:W-:Y:S02]  /*0b60*/  STS.U16 [R101+0x40], R0 ;  /* 0x0000400065007388 */ /* 0x020fe40000000400 */
[----:B------:R-:W-:-:S02]  /*0b70*/  LEA.HI.SX32 R9, R9, R20, 0x1b ;  /* 0x0000001409097211 */ /* 0x000fc400078fdaff */
[----:B----4-:R0:W-:Y:S02]  /*0b80*/  STS.U16 [R100+0x80], R11 ;  /* 0x0000800b64007388 */ /* 0x0101e40000000400 */
[----:B------:R-:W-:Y:S02]  /*0b90*/  LEA R91, R9, UR21, 0x1 ;  /* 0x00000015095b7c11 */ /* 0x000fe4000f8e08ff */
[C---:B0-----:R-:W-:Y:S01]  /*0ba0*/  IADD3 R11, PT, PT, R20.reuse, 0x180, RZ ;  /* 0x00000180140b7810 */ /* 0x041fe20007ffe0ff */
[----:B---3--:R-:W-:Y:S03]  /*0bb0*/  STS.U16 [R99+0xc0], R6 ;  /* 0x0000c00663007388 */ /* 0x008fe60000000400 */
[----:B------:R-:W-:Y:S01]  /*0bc0*/  LEA.HI.SX32 R11, R11, R20, 0x1b ;  /* 0x000000140b0b7211 */ /* 0x000fe200078fdaff */
[----:B------:R0:W-:Y:S03]  /*0bd0*/  STS.U16 [R98+0x100], R13 ;  /* 0x0001000d62007388 */ /* 0x0001e60000000400 */
[----:B------:R-:W-:Y:S01]  /*0be0*/  LEA R90, R11, UR21, 0x1 ;  /* 0x000000150b5a7c11 */ /* 0x000fe2000f8e08ff */
        /* <DEDUP_REMOVED lines=80> */
[----:B------:R-:W-:-:S02]  /*10f0*/  PRMT R19, RZ, 0x7610, R19 ;  /* 0x00007610ff137816 */ /* 0x000fc40000000013 */
[----:B------:R-:W-:-:S03]  /*1100*/  PRMT R20, RZ, 0x7610, R20 ;  /* 0x00007610ff147816 */ /* 0x000fc60000000014 */
[----:B------:R-:W2:Y:S01]  /*1110*/  @!P0 LDG.E.U16 R25, desc[UR28][R2.64] ;  /* 0x0000001c02198981 */ /* 0x000ea2000c1e1500 */
[----:B------:R-:W-:-:S03]  /*1120*/  ISETP.GE.AND P0, PT, R43, UR20, PT ;  /* 0x000000142b007c0c */ /* 0x000fc6000bf06270 */
[----:B------:R-:W3:Y:S01]  /*1130*/  @!P1 LDG.E.U16 R20, desc[UR28][R2.64+0x40] ;  /* 0x0000401c02149981 */ /* 0x000ee2000c1e1500 */
[----:B------:R-:W-:-:S09]  /*1140*/  ISETP.GE.AND P1, PT, R40, UR20, PT ;  /* 0x0000001428007c0c */ /* 0x000fd2000bf26270 */
[----:B------:R-:W4:Y:S01]  /*1150*/  @!P0 LDG.E.U16 R19, desc[UR28][R2.64+0x80] ;  /* 0x0000801c02138981 */ /* 0x000f22000c1e1500 */
[----:B------:R-:W-:Y:S02]  /*1160*/  ISETP.GE.AND P0, PT, R36, UR20, PT ;  /* 0x0000001424007c0c */ /* 0x000fe4000bf06270 */
[----:B------:R-:W-:Y:S01]  /*1170*/  PRMT R21, RZ, 0x7610, R21 ;  /* 0x00007610ff157816 */ /* 0x000fe20000000015 */
[----:B------:R-:W5:Y:S01]  /*1180*/  @!P1 LDG.E.U16 R22, desc[UR28][R2.64+0xc0] ;  /* 0x0000c01c02169981 */ /* 0x000f62000c1e1500 */
[----:B------:R-:W-:-:S09]  /*1190*/  ISETP.GE.AND P1, PT, R30, UR20, PT ;  /* 0x000000141e007c0c */ /* 0x000fd2000bf26270 */
[----:B------:R-:W5:Y:S01]  /*11a0*/  @!P0 LDG.E.U16 R21, desc[UR28][R2.64+0x100] ;  /* 0x0001001c02158981 */ /* 0x000f62000c1e1500 */
[----:B------:R-:W-:Y:S02]  /*11b0*/  ISETP.GE.AND P0, PT, R26, UR20, PT ;  /* 0x000000141a007c0c */ /* 0x000fe4000bf06270 */
[----:B0-----:R-:W-:Y:S01]  /*11c0*/  PRMT R23, RZ, 0x7610, R23 ;  /* 0x00007610ff177816 */ /* 0x001fe20000000017 */
[----:B------:R-:W5:Y:S01]  /*11d0*/  @!P1 LDG.E.U16 R24, desc[UR28][R2.64+0x140] ;  /* 0x0001401c02189981 */ /* 0x000f62000c1e1500 */
[----:B------:R-:W-:-:S09]  /*11e0*/  ISETP.GE.AND P1, PT, R34, UR20, PT ;  /* 0x0000001422007c0c */ /* 0x000fd2000bf26270 */
        /* <DEDUP_REMOVED lines=110> */
.L_x_698:
[----:B------:R-:W-:Y:S05]  /*18d0*/  BSYNC.RECONVERGENT B0 ;  /* 0x0000000000007941 */ /* 0x000fea0003800200 */
.L_x_697:
        /* <DEDUP_REMOVED lines=35> */
.L_x_700:
[----:B------:R-:W-:Y:S05]  /*1b10*/  BSYNC.RECONVERGENT B0 ;  /* 0x0000000000007941 */ /* 0x000fea0003800200 */
.L_x_699:
        /* <DEDUP_REMOVED lines=37> */
.L_x_702:
[----:B------:R-:W-:Y:S05]  /*1d70*/  BSYNC.RECONVERGENT B0 ;  /* 0x0000000000007941 */ /* 0x000fea0003800200 */
.L_x_701:
        /* <DEDUP_REMOVED lines=35> */
.L_x_704:
[----:B------:R-:W-:Y:S05]  /*1fb0*/  BSYNC.RECONVERGENT B0 ;  /* 0x0000000000007941 */ /* 0x000fea0003800200 */
.L_x_703:
        /* <DEDUP_REMOVED lines=37> */
.L_x_706:
[----:B------:R-:W-:Y:S05]  /*2210*/  BSYNC.RECONVERGENT B0 ;  /* 0x0000000000007941 */ /* 0x000fea0003800200 */
.L_x_705:
        /* <DEDUP_REMOVED lines=35> */
.L_x_708:
[----:B------:R-:W-:Y:S05]  /*2450*/  BSYNC.RECONVERGENT B0 ;  /* 0x0000000000007941 */ /* 0x000fea0003800200 */
.L_x_707:
        /* <DEDUP_REMOVED lines=37> */
.L_x_710:
[----:B------:R-:W-:Y:S05]  /*26b0*/  BSYNC.RECONVERGENT B0 ;  /* 0x0000000000007941 */ /* 0x000fea0003800200 */
.L_x_709:
        /* <DEDUP_REMOVED lines=35> */
.L_x_712:
[----:B------:R-:W-:Y:S05]  /*28f0*/  BSYNC.RECONVERGENT B0 ;  /* 0x0000000000007941 */ /* 0x000fea0003800200 */
.L_x_711:
        /* <DEDUP_REMOVED lines=40> */
.L_x_714:
[----:B------:R-:W-:Y:S05]  /*2b80*/  BSYNC.RECONVERGENT B0 ;  /* 0x0000000000007941 */ /* 0x000fea0003800200 */
.L_x_713:
        /* <DEDUP_REMOVED lines=39> */
.L_x_716:
[----:B------:R-:W-:Y:S05]  /*2e00*/  BSYNC.RECONVERGENT B0 ;  /* 0x0000000000007941 */ /* 0x000fea0003800200 */
.L_x_715:
        /* <DEDUP_REMOVED lines=45> */
.L_x_718:
[----:B------:R-:W-:Y:S05]  /*30e0*/  BSYNC.RECONVERGENT B0 ;  /* 0x0000000000007941 */ /* 0x000fea0003800200 */
.L_x_717:
        /* <DEDUP_REMOVED lines=32> */
.L_x_720:
[----:B------:R-:W-:Y:S05]  /*32f0*/  BSYNC.RECONVERGENT B0 ;  /* 0x0000000000007941 */ /* 0x000fea0003800200 */
.L_x_719:
        /* <DEDUP_REMOVED lines=32> */
.L_x_722:
[----:B------:R-:W-:Y:S05]  /*3500*/  BSYNC.RECONVERGENT B0 ;  /* 0x0000000000007941 */ /* 0x000fea0003800200 */
.L_x_721:
        /* <DEDUP_REMOVED lines=32> */
.L_x_724:
[----:B------:R-:W-:Y:S05]  /*3710*/  BSYNC.RECONVERGENT B0 ;  /* 0x0000000000007941 */ /* 0x000fea0003800200 */
.L_x_723:
        /* <DEDUP_REMOVED lines=32> */
.L_x_726:
[----:B------:R-:W-:Y:S05]  /*3920*/  BSYNC.RECONVERGENT B0 ;  /* 0x0000000000007941 */ /* 0x000fea0003800200 */
.L_x_725:
        /* <DEDUP_REMOVED lines=32> */
.L_x_728:
[----:B------:R-:W-:Y:S05]  /*3b30*/  BSYNC.RECONVERGENT B0 ;  /* 0x0000000000007941 */ /* 0x000fea0003800200 */
.L_x_727:
        /* <DEDUP_REMOVED lines=36> */
[----:B------:R-:W3:Y:S01]  /*3d80*/  LDCU.128 UR12, c[0x0][0x440] ;  /* 0x00008800ff0c77ac */ /* 0x000ee20008000c00 */
[----:B------:R-:W-:Y:S01]  /*3d90*/  FMUL.FTZ R28, R9, R66 ;  /* 0x00000042091c7220 */ /* 0x000fe20000410000 */
[----:B------:R-:W-:Y:S01]  /*3da0*/  FMUL.FTZ R27, R27, R64 ;  /* 0x000000401b1b7220 */ /* 0x000fe20000410000 */
[----:B------:R-:W-:Y:S01]  /*3db0*/  FMUL.FTZ R26, R3, R62 ;  /* 0x0000003e031a7220 */ /* 0x000fe20000410000 */
[----:B------:R-:W4:Y:S01]  /*3dc0*/  LDCU.64 UR36, c[0x0][0x450] ;  /* 0x00008a00ff2477ac */ /* 0x000f220008000a00 */
[----:B------:R-:W-:Y:S01]  /*3dd0*/  FMUL.FTZ R25, R25, R60 ;  /* 0x0000003c19197220 */ /* 0x000fe20000410000 */
[----:B------:R-:W-:Y:S01]  /*3de0*/  FMUL.FTZ R24, R19, R58 ;  /* 0x0000003a13187220 */ /* 0x000fe20000410000 */
[----:B------:R-:W-:Y:S01]  /*3df0*/  FMUL.FTZ R23, R5, R56 ;  /* 0x0000003805177220 */ /* 0x000fe20000410000 */
[----:B0-----:R-:W-:Y:S01]  /*3e00*/  UIMAD.WIDE.U32 UR22, UR30, UR24, URZ ;  /* 0x000000181e1672a5 */ /* 0x001fe2000f8e00ff */
[----:B------:R-:W-:Y:S01]  /*3e10*/  FMUL.FTZ R22, R7, R54 ;  /* 0x0000003607167220 */ /* 0x000fe20000410000 */
[----:B------:R-:W0:Y:S02]  /*3e20*/  LDCU.64 UR38, c[0x0][0x3e0] ;  /* 0x00007c00ff2677ac */ /* 0x000e240008000a00 */
[----:B------:R-:W-:-:S02]  /*3e30*/  UIMAD UR32, UR30, UR25, UR23 ;  /* 0x000000191e2072a4 */ /* 0x000fc4000f8e0217 */
[----:B-1----:R-:W-:Y:S02]  /*3e40*/  UIMAD.WIDE.U32 UR24, UR30, UR34, URZ ;  /* 0x000000221e1872a5 */ /* 0x002fe4000f8e00ff */
[----:B--2---:R-:W-:Y:S02]  /*3e50*/  UIMAD.WIDE.U32 UR26, UR30, UR8, URZ ;  /* 0x000000081e1a72a5 */ /* 0x004fe4000f8e00ff */
[----:B---3--:R-:W-:Y:S02]  /*3e60*/  ULEA UR23, UP0, UR22, UR14, 0x3 ;  /* 0x0000000e16177291 */ /* 0x008fe4000f8018ff */
[----:B------:R-:W-:Y:S02]  /*3e70*/  UIMAD UR8, UR30, UR35, UR25 ;  /* 0x000000231e0872a4 */ /* 0x000fe4000f8e0219 */
[----:B----4-:R-:W-:Y:S02]  /*3e80*/  ULEA UR14, UP1, UR24, UR36, 0x3 ;  /* 0x00000024180e7291 */ /* 0x010fe4000f8218ff */
[----:B------:R-:W-:-:S02]  /*3e90*/  ULEA.HI.X UR15, UR22, UR15, UR32, 0x3, UP0 ;  /* 0x0000000f160f7291 */ /* 0x000fc400080f1c20 */
[----:B------:R-:W-:Y:S01]  /*3ea0*/  ULEA.HI.X UR24, UR24, UR37, UR8, 0x3, UP1 ;  /* 0x0000002518187291 */ /* 0x000fe200088f1c08 */
[----:B------:R-:W1:Y:S01]  /*3eb0*/  LDCU.64 UR36, c[0x0][0x3c0] ;  /* 0x00007800ff2477ac */ /* 0x000e620008000a00 */
[----:B------:R-:W-:Y:S02]  /*3ec0*/  UISETP.LT.AND UP0, UPT, UR33, 0x1, UPT ;  /* 0x000000012100788c */ /* 0x000fe4000bf01270 */
[----:B------:R-:W-:Y:S02]  /*3ed0*/  ULEA UR12, UP2, UR26, UR12, 0x3 ;  /* 0x0000000c1a0c7291 */ /* 0x000fe4000f8418ff */
        /* <DEDUP_REMOVED lines=10> */
.L_x_735:
[----:B------:R-:W-:Y:S02]  /*3f80*/  MOV R2, UR12 ;  /* 0x0000000c00027c02 */ /* 0x000fe40008000f00 */
[----:B------:R-:W-:-:S06]  /*3f90*/  MOV R3, UR13 ;  /* 0x0000000d00037c02 */ /* 0x000fcc0008000f00 */
[----:B------:R-:W3:Y:S01]  /*3fa0*/  LDG.E.64 R2, desc[UR28][R2.64] ;  /* 0x0000001c02027981 */ /* 0x000ee2000c1e1b00 */
[C---:B------:R-:W-:Y:S02]  /*3fb0*/  IADD3 R124, PT, PT, R148.reuse, 0x2, RZ ;  /* 0x00000002947c7810 */ /* 0x040fe40007ffe0ff */
[----:B------:R-:W-:Y:S02]  /*3fc0*/  ISETP.GE.U32.AND P2, PT, R148, UR20, PT ;  /* 0x0000001494007c0c */ /* 0x000fe4000bf46070 */
[----:B------:R-:W-:Y:S02]  /*3fd0*/  ISETP.GE.U32.AND P4, PT, R124, UR20, PT ;  /* 0x000000147c007c0c */ /* 0x000fe4000bf86070 */
[----:B------:R-:W-:Y:S02]  /*3fe0*/  IADD3 R124, PT, PT, R148, 0x6, RZ ;  /* 0x00000006947c7810 */ /* 0x000fe40007ffe0ff */
[----:B------:R-:W-:Y:S02]  /*3ff0*/  FSEL R136, R37, RZ, !P2 ;  /* 0x000000ff25887208 */ /* 0x000fe40005000000 */
[----:B------:R-:W-:-:S02]  /*4000*/  ISETP.GE.U32.AND P1, PT, R124, UR20, PT ;  /* 0x000000147c007c0c */ /* 0x000fc4000bf26070 */
[----:B------:R-:W-:Y:S01]  /*4010*/  FSEL R130, R35, RZ, !P4 ;  /* 0x000000ff23827208 */ /* 0x000fe20006000000 */
[C---:B---3--:R-:W-:Y:S01]  /*4020*/  FMUL.FTZ R0, R3.reuse, R84 ;  /* 0x0000005403007220 */ /* 0x048fe20000410000 */
[----:B------:R-:W-:Y:S01]  /*4030*/  FMUL.FTZ R19, R2, 1.4426950216293334961 ;  /* 0x3fb8aa3b02137820 */ /* 0x000fe20000410000 */
[C---:B------:R-:W-:Y:S01]  /*4040*/  FMUL.FTZ R5, R3.reuse, R82 ;  /* 0x0000005203057220 */ /* 0x040fe20000410000 */
[----:B------:R-:W-:Y:S01]  /*4050*/  FMUL.FTZ R2, R3, R80 ;  /* 0x0000005003027220 */ /* 0x000fe20000410000 */
[----:B------:R-:W-:Y:S01]  /*4060*/  FMUL.RZ R6, R0, 0.15915493667125701904 ;  /* 0x3e22f98300067820 */ /* 0x000fe2000040c000 */
[----:B------:R-:W-:Y:S01]  /*4070*/  FMUL.FTZ R0, R19, R84 ;  /* 0x0000005413007220 */ /* 0x000fe20000410000 */
[----:B------:R-:W-:Y:S01]  /*4080*/  FMUL.RZ R5, R5, 0.15915493667125701904 ;  /* 0x3e22f98305057820 */ /* 0x000fe2000040c000 */
[----:B------:R-:W-:Y:S01]  /*4090*/  FMUL.RZ R2, R2, 0.15915493667125701904 ;  /* 0x3e22f98302027820 */ /* 0x000fe2000040c000 */
[----:B------:R-:W-:Y:S01]  /*40a0*/  MUFU.SIN R4, R6 ;  /* 0x0000000600047308 */ /* 0x000fe20000000400 */
[C---:B------:R-:W-:Y:S01]  /*40b0*/  FMUL.FTZ R120, R19.reuse, R82 ;  /* 0x0000005213787220 */ /* 0x040fe20000410000 */
[C---:B------:R-:W-:Y:S01]  /*40c0*/  FMUL.FTZ R117, R19.reuse, R76 ;  /* 0x0000004c13757220 */ /* 0x040fe20000410000 */
[C---:B------:R-:W-:Y:S01]  /*40d0*/  FMUL.FTZ R119, R19.reuse, R74 ;  /* 0x0000004a13777220 */ /* 0x040fe20000410000 */
[C---:B------:R-:W-:Y:S01]  /*40e0*/  FMUL.FTZ R121, R19.reuse, R80 ;  /* 0x0000005013797220 */ /* 0x040fe20000410000 */
[C---:B------:R-:W-:Y:S01]  /*40f0*/  FMUL.FTZ R116, R19.reuse, R78 ;  /* 0x0000004e13747220 */ /* 0x040fe20000410000 */
[C---:B------:R-:W-:Y:S01]  /*4100*/  FMUL.FTZ R16, R19.reuse, R70 ;  /* 0x0000004613107220 */ /* 0x040fe20000410000 */
[C---:B------:R-:W-:Y:S01]  /*4110*/  FMUL.FTZ R17, R19.reuse, R68 ;  /* 0x0000004413117220 */ /* 0x040fe20000410000 */
[----:B------:R0:W1:Y:S01]  /*4120*/  MUFU.EX2 R127, R0 ;  /* 0x00000000007f7308 */ /* 0x0000620000000800 */
[----:B------:R-:W-:Y:S01]  /*4130*/  FMUL.FTZ R18, R19, R72 ;  /* 0x0000004813127220 */ /* 0x000fe20000410000 */
[----:B------:R-:W-:Y:S01]  /*4140*/  FMUL.FTZ R124, R3, R60 ;  /* 0x0000003c037c7220 */ /* 0x000fe20000410000 */
[----:B------:R-:W-:-:S03]  /*4150*/  FMUL.FTZ R8, R19, R66 ;  /* 0x0000004213087220 */ /* 0x000fc60000410000 */
[----:B------:R-:W-:Y:S02]  /*4160*/  FMUL.RZ R124, R124, 0.15915493667125701904 ;  /* 0x3e22f9837c7c7820 */ /* 0x000fe4000040c000 */
[----:B------:R3:W4:Y:S01]  /*4170*/  MUFU.COS R122, R6 ;  /* 0x00000006007a7308 */ /* 0x0007220000000000 */
[----:B0-----:R-:W-:-:S07]  /*4180*/  FMUL.FTZ R0, R3, R78 ;  /* 0x0000004e03007220 */ /* 0x001fce0000410000 */
[----:B------:R-:W-:Y:S01]  /*4190*/  MUFU.SIN R11, R5 ;  /* 0x00000005000b7308 */ /* 0x000fe20000000400 */
[----:B---3--:R-:W-:Y:S01]  /*41a0*/  FMUL.RZ R6, R0, 0.15915493667125701904 ;  /* 0x3e22f98300067820 */ /* 0x008fe2000040c000 */
[----:B------:R-:W-:Y:S01]  /*41b0*/  FMUL.FTZ R0, R3, R76 ;  /* 0x0000004c03007220 */ /* 0x000fe20000410000 */
[----:B-1----:R-:W-:-:S05]  /*41c0*/  FMUL.FTZ R135, R127, R4 ;  /* 0x000000047f877220 */ /* 0x002fca0000410000 */
[----:B------:R0:W-:Y:S01]  /*41d0*/  MUFU.COS R123, R5 ;  /* 0x00000005007b7308 */ /* 0x0001e20000000000 */
[----:B----4-:R-:W-:Y:S01]  /*41e0*/  FMUL.FTZ R134, R127, R122 ;  /* 0x0000007a7f867220 */ /* 0x010fe20000410000 */
[----:B------:R-:W-:Y:S02]  /*41f0*/  IADD3 R122, PT, PT, R148, 0x7, RZ ;  /* 0x00000007947a7810 */ /* 0x000fe40007ffe0ff */
[----:B------:R-:W-:Y:S02]  /*4200*/  FSEL R135, R135, RZ, !P2 ;  /* 0x000000ff87877208 */ /* 0x000fe40005000000 */
[----:B------:R-:W-:Y:S02]  /*4210*/  FSEL R134, R134, 1, !P2 ;  /* 0x3f80000086867808 */ /* 0x000fe40005000000 */
[----:B------:R-:W-:Y:S01]  /*4220*/  MUFU.SIN R118, R2 ;  /* 0x0000000200767308 */ /* 0x000fe20000000400 */
[----:B0-----:R-:W-:Y:S01]  /*4230*/  FMUL.RZ R5, R0, 0.15915493667125701904 ;  /* 0x3e22f98300057820 */ /* 0x001fe2000040c000 */
[----:B------:R-:W-:Y:S01]  /*4240*/  FMUL.FTZ R0, R3, R74 ;  /* 0x0000004a03007220 */ /* 0x000fe20000410000 */
[----:B------:R-:W-:Y:S01]  /*4250*/  ISETP.GE.U32.AND P2, PT, R122, UR20, PT ;  /* 0x000000147a007c0c */ /* 0x000fe2000bf46070 */
[----:B------:R-:W-:-:S04]  /*4260*/  FMUL.FTZ R122, R19, R62 ;  /* 0x0000003e137a7220 */ /* 0x000fc80000410000 */
[----:B------:R0:W-:Y:S08]  /*4270*/  MUFU.COS R10, R2 ;  /* 0x00000002000a7308 */ /* 0x0001f00000000000 */
[----:B------:R-:W1:Y:S01]  /*4280*/  MUFU.EX2 R120, R120 ;  /* 0x0000007800787308 */ /* 0x000e620000000800 */
[----:B0-----:R-:W-:Y:S01]  /*4290*/  FMUL.RZ R2, R0, 0.15915493667125701904 ;  /* 0x3e22f98300027820 */ /* 0x001fe2000040c000 */
[----:B------:R-:W-:-:S06]  /*42a0*/  FMUL.FTZ R0, R3, R72 ;  /* 0x0000004803007220 */ /* 0x000fcc0000410000 */
[----:B------:R-:W-:Y:S08]  /*42b0*/  MUFU.SIN R110, R2 ;  /* 0x00000002006e7308 */ /* 0x000ff00000000400 */
[----:B------:R0:W-:Y:S01]  /*42c0*/  MUFU.COS R114, R2 ;  /* 0x0000000200727308 */ /* 0x0001e20000000000 */
[C---:B-1----:R-:W-:Y:S01]  /*42d0*/  FMUL.FTZ R123, R120.reuse, R123 ;  /* 0x0000007b787b7220 */ /* 0x042fe20000410000 */
[----:B------:R-:W-:Y:S01]  /*42e0*/  FMUL.FTZ R132, R120, R11 ;  /* 0x0000000b78847220 */ /* 0x000fe20000410000 */
[----:B------:R-:W-:-:S05]  /*42f0*/  IADD3 R120, PT, PT, R148, 0x8, RZ ;  /* 0x0000000894787810 */ /* 0x000fca0007ffe0ff */
[----:B------:R-:W-:Y:S01]  /*4300*/  MUFU.SIN R12, R6 ;  /* 0x00000006000c7308 */ /* 0x000fe20000000400 */
[----:B0-----:R-:W-:-:S04]  /*4310*/  FMUL.FTZ R2, R3, R66 ;  /* 0x0000004203027220 */ /* 0x001fc80000410000 */
[----:B------:R-:W-:Y:S01]  /*4320*/  FMUL.RZ R125, R2, 0.15915493667125701904 ;  /* 0x3e22f983027d7820 */ /* 0x000fe2000040c000 */
[----:B------:R-:W-:Y:S02]  /*4330*/  FMUL.FTZ R2, R3, R64 ;  /* 0x0000004003027220 */ /* 0x000fe40000410000 */
[----:B------:R0:W-:Y:S02]  /*4340*/  MUFU.COS R15, R6 ;  /* 0x00000006000f7308 */ /* 0x0001e40000000000 */
[----:B------:R-:W-:Y:S01]  /*4350*/  FMUL.RZ R126, R2, 0.15915493667125701904 ;  /* 0x3e22f983027e7820 */ /* 0x000fe2000040c000 */
[----:B------:R-:W-:-:S04]  /*4360*/  IADD3 R2, PT, PT, R148, 0x1, RZ ;  /* 0x0000000194027810 */ /* 0x000fc80007ffe0ff */
[----:B------:R-:W-:Y:S01]  /*4370*/  ISETP.GE.U32.AND P3, PT, R2, UR20, PT ;  /* 0x0000001402007c0c */ /* 0x000fe2000bf66070 */
[----:B------:R-:W-:Y:S01]  /*4380*/  MUFU.SIN R20, R5 ;  /* 0x0000000500147308 */ /* 0x000fe20000000400 */
[----:B0-----:R-:W-:Y:S01]  /*4390*/  FMUL.RZ R6, R0, 0.15915493667125701904 ;  /* 0x3e22f98300067820 */ /* 0x001fe2000040c000 */
[----:B------:R-:W-:Y:S01]  /*43a0*/  FMUL.FTZ R0, R3, R70 ;  /* 0x0000004603007220 */ /* 0x000fe20000410000 */
[----:B------:R-:W-:Y:S02]  /*43b0*/  IADD3 R2, PT, PT, R148, 0x3, RZ ;  /* 0x0000000394027810 */ /* 0x000fe40007ffe0ff */
[----:B------:R-:W-:Y:S02]  /*43c0*/  FSEL R133, R36, RZ, !P3 ;  /* 0x000000ff24857208 */ /* 0x000fe40005800000 */
[----:B------:R-:W-:Y:S01]  /*43d0*/  ISETP.GE.U32.AND P5, PT, R2, UR20, PT ;  /* 0x0000001402007c0c */ /* 0x000fe2000bfa6070 */
[----:B------:R0:W-:Y:S01]  /*43e0*/  MUFU.COS R112, R5 ;  /* 0x0000000500707308 */ /* 0x0001e20000000000 */
[----:B------:R-:W-:-:S02]  /*43f0*/  IADD3 R2, PT, PT, R148, 0x4, RZ ;  /* 0x0000000494027810 */ /* 0x000fc40007ffe0ff */
[----:B------:R-:W-:Y:S02]  /*4400*/  FSEL R132, R132, RZ, !P3 ;  /* 0x000000ff84847208 */ /* 0x000fe40005800000 */
[----:B------:R-:W-:Y:S02]  /*4410*/  FSEL R131, R123, 1, !P3 ;  /* 0x3f8000007b837808 */ /* 0x000fe40005800000 */
[----:B------:R-:W-:Y:S01]  /*4420*/  ISETP.GE.U32.AND P6, PT, R2, UR20, PT ;  /* 0x0000001402007c0c */ /* 0x000fe2000bfc6070 */
[----:B------:R-:W1:Y:S01]  /*4430*/  MUFU.EX2 R117, R117 ;  /* 0x0000007500757308 */ /* 0x000e620000000800 */
[----:B0-----:R-:W-:Y:S01]  /*4440*/  FMUL.RZ R5, R0, 0.15915493667125701904 ;  /* 0x3e22f98300057820 */ /* 0x001fe2000040c000 */
[----:B------:R-:W-:Y:S01]  /*4450*/  FMUL.FTZ R0, R3, R68 ;  /* 0x0000004403007220 */ /* 0x000fe20000410000 */
[----:B------:R-:W-:Y:S02]  /*4460*/  ISETP.GE.U32.AND P3, PT, R120, UR20, PT ;  /* 0x0000001478007c0c */ /* 0x000fe4000bf66070 */
[----:B------:R-:W-:Y:S01]  /*4470*/  FSEL R127, R34, RZ, !P5 ;  /* 0x000000ff227f7208 */ /* 0x000fe20006800000 */
[----:B------:R-:W-:-:S02]  /*4480*/  FMUL.RZ R7, R0, 0.15915493667125701904 ;  /* 0x3e22f98300077820 */ /* 0x000fc4000040c000 */
[----:B------:R-:W0:Y:S08]  /*4490*/  MUFU.EX2 R119, R119 ;  /* 0x0000007700777308 */ /* 0x000e300000000800 */
[----:B------:R-:W3:Y:S01]  /*44a0*/  MUFU.EX2 R121, R121 ;  /* 0x0000007900797308 */ /* 0x000ee20000000800 */
[C---:B-1----:R-:W-:Y:S01]  /*44b0*/  FMUL.FTZ R112, R117.reuse, R112 ;  /* 0x0000007075707220 */ /* 0x042fe20000410000 */
[----:B------:R-:W-:-:S05]  /*44c0*/  FMUL.FTZ R123, R117, R20 ;  /* 0x00000014757b7220 */ /* 0x000fca0000410000 */
[----:B------:R-:W-:Y:S01]  /*44d0*/  FSEL R123, R123, RZ, !P6 ;  /* 0x000000ff7b7b7208 */ /* 0x000fe20007000000 */
[----:B------:R-:W1:Y:S01]  /*44e0*/  MUFU.EX2 R116, R116 ;  /* 0x0000007400747308 */ /* 0x000e620000000800 */
[C---:B0-----:R-:W-:Y:S01]  /*44f0*/  FMUL.FTZ R120, R119.reuse, R110 ;  /* 0x0000006e77787220 */ /* 0x041fe20000410000 */
[----:B------:R-:W-:Y:S01]  /*4500*/  IADD3 R110, PT, PT, R148, 0xb, RZ ;  /* 0x0000000b946e7810 */ /* 0x000fe20007ffe0ff */
[----:B------:R-:W-:-:S05]  /*4510*/  FMUL.FTZ R114, R119, R114 ;  /* 0x0000007277727220 */ /* 0x000fca0000410000 */
[----:B------:R-:W-:Y:S01]  /*4520*/  MUFU.SIN R9, R125 ;  /* 0x0000007d00097308 */ /* 0x000fe20000000400 */
[----:B---3--:R-:W-:Y:S01]  /*4530*/  FMUL.FTZ R129, R121, R118 ;  /* 0x0000007679817220 */ /* 0x008fe20000410000 */
[----:B------:R-:W-:-:S04]  /*4540*/  IADD3 R118, PT, PT, R148, 0x9, RZ ;  /* 0x0000000994767810 */ /* 0x000fc80007ffe0ff */
[----:B------:R-:W-:Y:S02]  /*4550*/  FSEL R129, R129, RZ, !P4 ;  /* 0x000000ff81817208 */ /* 0x000fe40006000000 */
[----:B------:R0:W-:Y:S08]  /*4560*/  MUFU.COS R13, R125 ;  /* 0x0000007d000d7308 */ /* 0x0001f00000000000 */
[----:B------:R-:W-:Y:S01]  /*4570*/  MUFU.SIN R111, R5 ;  /* 0x00000005006f7308 */ /* 0x000fe20000000400 */
[----:B0-----:R-:W-:-:S04]  /*4580*/  FMUL.FTZ R125, R3, R62 ;  /* 0x0000003e037d7220 */ /* 0x001fc80000410000 */
[----:B------:R-:W-:Y:S01]  /*4590*/  FMUL.RZ R128, R125, 0.15915493667125701904 ;  /* 0x3e22f9837d807820 */ /* 0x000fe2000040c000 */
[----:B------:R-:W-:Y:S02]  /*45a0*/  IADD3 R125, PT, PT, R148, 0x5, RZ ;  /* 0x00000005947d7810 */ /* 0x000fe40007ffe0ff */
[----:B------:R-:W0:Y:S02]  /*45b0*/  MUFU.EX2 R16, R16 ;  /* 0x0000001000107308 */ /* 0x000e240000000800 */
[----:B------:R-:W-:Y:S01]  /*45c0*/  ISETP.GE.U32.AND P0, PT, R125, UR20, PT ;  /* 0x000000147d007c0c */ /* 0x000fe2000bf06070 */
[----:B-1----:R-:W-:Y:S01]  /*45d0*/  FMUL.FTZ R125, R116, R15 ;  /* 0x0000000f747d7220 */ /* 0x002fe20000410000 */
[----:B------:R-:W-:Y:S02]  /*45e0*/  IADD3 R15, PT, PT, R148, 0xa, RZ ;  /* 0x0000000a940f7810 */ /* 0x000fe40007ffe0ff */
[----:B------:R-:W-:Y:S02]  /*45f0*/  FSEL R120, R120, RZ, !P0 ;  /* 0x000000ff78787208 */ /* 0x000fe40004000000 */
[----:B------:R-:W-:Y:S01]  /*4600*/  MUFU.COS R0, R7 ;  /* 0x0000000700007308 */ /* 0x000fe20000000000 */
[----:B------:R-:W-:-:S02]  /*4610*/  FSEL R119, R114, 1, !P0 ;  /* 0x3f80000072777808 */ /* 0x000fc40004000000 */
[----:B------:R-:W-:-:S05]  /*4620*/  FSEL R125, R125, 1, !P5 ;  /* 0x3f8000007d7d7808 */ /* 0x000fca0006800000 */
[----:B------:R-:W-:Y:S01]  /*4630*/  MUFU.EX2 R17, R17 ;  /* 0x0000001100117308 */ /* 0x000fe20000000800 */
[----:B0-----:R-:W-:-:S05]  /*4640*/  FMUL.FTZ R111, R16, R111 ;  /* 0x0000006f106f7220 */ /* 0x001fca0000410000 */
[----:B------:R-:W-:Y:S02]  /*4650*/  FSEL R114, R111, RZ, !P2 ;  /* 0x000000ff6f727208 */ /* 0x000fe40005000000 */
[----:B------:R-:W-:Y:S08]  /*4660*/  MUFU.SIN R113, R6 ;  /* 0x0000000600717308 */ /* 0x000ff00000000400 */
[----:B------:R0:W-:Y:S08]  /*4670*/  MUFU.COS R115, R6 ;  /* 0x0000000600737308 */ /* 0x0001f00000000000 */
[----:B------:R-:W1:Y:S01]  /*4680*/  MUFU.EX2 R18, R18 ;  /* 0x0000001200127308 */ /* 0x000e620000000800 */
[----:B0-----:R-:W-:-:S07]  /*4690*/  FMUL.FTZ R6, R19, R64 ;  /* 0x0000004013067220 */ /* 0x001fce0000410000 */
[----:B------:R-:W0:Y:S08]  /*46a0*/  MUFU.COS R21, R5 ;  /* 0x0000000500157308 */ /* 0x000e300000000000 */
[----:B------:R-:W3:Y:S01]  /*46b0*/  MUFU.SIN R14, R7 ;  /* 0x00000007000e7308 */ /* 0x000ee20000000400 */
[C---:B-1----:R-:W-:Y:S01]  /*46c0*/  FMUL.FTZ R113, R18.reuse, R113 ;  /* 0x0000007112717220 */ /* 0x042fe20000410000 */
[----:B------:R-:W-:Y:S01]  /*46d0*/  FMUL.FTZ R115, R18, R115 ;  /* 0x0000007312737220 */ /* 0x000fe20000410000 */
[----:B------:R-:W-:-:S03]  /*46e0*/  IADD3 R18, PT, PT, R148, 0xd, RZ ;  /* 0x0000000d94127810 */ /* 0x000fc60007ffe0ff */
[----:B------:R-:W-:Y:S02]  /*46f0*/  FSEL R117, R113, RZ, !P1 ;  /* 0x000000ff71757208 */ /* 0x000fe40004800000 */
[----:B------:R-:W-:Y:S01]  /*4700*/  MUFU.SIN R2, R128 ;  /* 0x0000008000027308 */ /* 0x000fe20000000400 */
[----:B0-----:R-:W-:Y:S01]  /*4710*/  FMUL.FTZ R21, R16, R21 ;  /* 0x0000001510157220 */ /* 0x001fe20000410000 */
[----:B------:R-:W-:-:S04]  /*4720*/  IADD3 R16, PT, PT, R148, 0xe, RZ ;  /* 0x0000000e94107810 */ /* 0x000fc80007ffe0ff */
[----:B------:R-:W-:Y:S02]  /*4730*/  FSEL R113, R21, 1, !P2 ;  /* 0x3f80000015717808 */ /* 0x000fe40005000000 */
[----:B------:R0:W-:Y:S01]  /*4740*/  MUFU.COS R4, R128 ;  /* 0x0000008000047308 */ /* 0x0001e20000000000 */
[----:B---3--:R-:W-:Y:S01]  /*4750*/  FMUL.FTZ R111, R17, R14 ;  /* 0x0000000e116f7220 */ /* 0x008fe20000410000 */
[----:B------:R-:W-:-:S04]  /*4760*/  FMUL.FTZ R14, R19, R54 ;  /* 0x00000036130e7220 */ /* 0x000fc80000410000 */
[----:B------:R-:W-:Y:S02]  /*4770*/  FSEL R111, R111, RZ, !P3 ;  /* 0x000000ff6f6f7208 */ /* 0x000fe40005800000 */
[----:B------:R-:W-:Y:S01]  /*4780*/  MUFU.SIN R5, R126 ;  /* 0x0000007e00057308 */ /* 0x000fe20000000400 */
[----:B0-----:R-:W-:Y:S01]  /*4790*/  FMUL.FTZ R128, R121, R10 ;  /* 0x0000000a79807220 */ /* 0x001fe20000410000 */
[----:B------:R-:W-:-:S04]  /*47a0*/  FSEL R121, R32, RZ, !P0 ;  /* 0x000000ff20797208 */ /* 0x000fc80004000000 */
[----:B------:R-:W-:Y:S02]  /*47b0*/  FSEL R128, R128, 1, !P4 ;  /* 0x3f80000080807808 */ /* 0x000fe40006000000 */
[----:B------:R0:W-:Y:S01]  /*47c0*/  MUFU.COS R7, R126 ;  /* 0x0000007e00077308 */ /* 0x0001e20000000000 */
[----:B------:R-:W-:Y:S01]  /*47d0*/  ISETP.GE.U32.AND P4, PT, R118, UR20, PT ;  /* 0x0000001476007c0c */ /* 0x000fe2000bf86070 */
[----:B------:R-:W-:-:S04]  /*47e0*/  FMUL.FTZ R118, R3, R58 ;  /* 0x0000003a03767220 */ /* 0x000fc80000410000 */
[----:B------:R-:W-:Y:S01]  /*47f0*/  FMUL.RZ R138, R118, 0.15915493667125701904 ;  /* 0x3e22f983768a7820 */ /* 0x000fe2000040c000 */
[----:B------:R-:W-:Y:S01]  /*4800*/  FSEL R118, R31, RZ, !P1 ;  /* 0x000000ff1f767208 */ /* 0x000fe20004800000 */
[----:B------:R1:W3:Y:S01]  /*4810*/  MUFU.EX2 R11, R122 ;  /* 0x0000007a000b7308 */ /* 0x0002e20000000800 */
[----:B0-----:R-:W-:Y:S01]  /*4820*/  FMUL.FTZ R126, R116, R12 ;  /* 0x0000000c747e7220 */ /* 0x001fe20000410000 */
[----:B------:R-:W-:-:S04]  /*4830*/  FMUL.FTZ R116, R19, R60 ;  /* 0x0000003c13747220 */ /* 0x000fc80000410000 */
[----:B------:R-:W-:Y:S02]  /*4840*/  FSEL R126, R126, RZ, !P5 ;  /* 0x000000ff7e7e7208 */ /* 0x000fe40006800000 */
[----:B------:R-:W-:Y:S01]  /*4850*/  MUFU.SIN R10, R124 ;  /* 0x0000007c000a7308 */ /* 0x000fe20000000400 */
[----:B-1----:R-:W-:Y:S01]  /*4860*/  FSEL R122, R112, 1, !P6 ;  /* 0x3f800000707a7808 */ /* 0x002fe20007000000 */
[----:B------:R-:W-:Y:S01]  /*4870*/  FMUL.FTZ R112, R19, R58 ;  /* 0x0000003a13707220 */ /* 0x000fe20000410000 */
[----:B------:R-:W-:-:S05]  /*4880*/  ISETP.GE.U32.AND P5, PT, R15, UR20, PT ;  /* 0x000000140f007c0c */ /* 0x000fca000bfa6070 */
[----:B------:R0:W-:Y:S01]  /*4890*/  MUFU.COS R12, R124 ;  /* 0x0000007c000c7308 */ /* 0x0001e20000000000 */
[C---:B---3--:R-:W-:Y:S01]  /*48a0*/  FMUL.FTZ R4, R11.reuse, R4 ;  /* 0x000000040b047220 */ /* 0x048fe20000410000 */
[----:B------:R-:W-:Y:S01]  /*48b0*/  FMUL.FTZ R152, R11, R2 ;  /* 0x000000020b987220 */ /* 0x000fe20000410000 */
[----:B------:R-:W-:-:S05]  /*48c0*/  MOV R2, UR23 ;  /* 0x0000001700027c02 */ /* 0x000fca0008000f00 */
[----:B------:R-:W-:Y:S01]  /*48d0*/  MUFU.SIN R20, R138 ;  /* 0x0000008a00147308 */ /* 0x000fe20000000400 */
[----:B0-----:R-:W-:Y:S02]  /*48e0*/  FSEL R124, R33, RZ, !P6 ;  /* 0x000000ff217c7208 */ /* 0x001fe40007000000 */
[----:B------:R-:W-:Y:S02]  /*48f0*/  ISETP.GE.U32.AND P6, PT, R110, UR20, PT ;  /* 0x000000146e007c0c */ /* 0x000fe4000bfc6070 */
[----:B------:R-:W-:-:S03]  /*4900*/  IADD3 R110, PT, PT, R148, 0xc, RZ ;  /* 0x0000000c946e7810 */ /* 0x000fc60007ffe0ff */
[----:B------:R0:W-:Y:S01]  /*4910*/  MUFU.COS R137, R138 ;  /* 0x0000008a00897308 */ /* 0x0001e20000000000 */
[----:B------:R-:W-:Y:S01]  /*4920*/  ISETP.GE.U32.AND P0, PT, R110, UR20, PT ;  /* 0x000000146e007c0c */ /* 0x000fe2000bf06070 */
[----:B------:R-:W-:Y:S01]  /*4930*/  FMUL.FTZ R110, R17, R0 ;  /* 0x00000000116e7220 */ /* 0x000fe20000410000 */
[----:B------:R-:W-:Y:S01]  /*4940*/  FMUL.FTZ R0, R3, R56 ;  /* 0x0000003803007220 */ /* 0x000fe20000410000 */
[----:B------:R-:W-:-:S03]  /*4950*/  IADD3 R17, PT, PT, R148, 0xf, RZ ;  /* 0x0000000f94117810 */ /* 0x000fc60007ffe0ff */
[----:B------:R-:W-:Y:S01]  /*4960*/  FMUL.RZ R139, R0, 0.15915493667125701904 ;  /* 0x3e22f983008b7820 */ /* 0x000fe2000040c000 */
[----:B------:R1:W3:Y:S01]  /*4970*/  MUFU.EX2 R15, R116 ;  /* 0x00000074000f7308 */ /* 0x0002e20000000800 */
[----:B0-----:R-:W-:Y:S01]  /*4980*/  FMUL.FTZ R138, R19, R56 ;  /* 0x00000038138a7220 */ /* 0x001fe20000410000 */
[-C--:B------:R-:W-:Y:S01]  /*4990*/  FMUL.FTZ R0, R136, R132.reuse ;  /* 0x0000008488007220 */ /* 0x080fe20000410000 */
[----:B------:R-:W-:Y:S01]  /*49a0*/  FMUL.FTZ R19, RZ, R132 ;  /* 0x00000084ff137220 */ /* 0x000fe20000410000 */
[----:B------:R-:W-:Y:S02]  /*49b0*/  FSEL R110, R110, 1, !P3 ;  /* 0x3f8000006e6e7808 */ /* 0x000fe40005800000 */
[----:B------:R-:W-:Y:S02]  /*49c0*/  FFMA.FTZ R0, RZ, R131, R0 ;  /* 0x00000083ff007223 */ /* 0x000fe40000010000 */
[----:B------:R-:W0:Y:S01]  /*49d0*/  MUFU.EX2 R8, R8 ;  /* 0x0000000800087308 */ /* 0x000e220000000800 */
[----:B-1----:R-:W-:-:S02]  /*49e0*/  FSEL R116, R115, 1, !P1 ;  /* 0x3f80000073747808 */ /* 0x002fc40004800000 */
[----:B------:R-:W-:Y:S02]  /*49f0*/  FSEL R115, R30, RZ, !P2 ;  /* 0x000000ff1e737208 */ /* 0x000fe40005000000 */
[----:B------:R-:W-:Y:S02]  /*4a00*/  ISETP.GE.U32.AND P2, PT, R16, UR20, PT ;  /* 0x0000001410007c0c */ /* 0x000fe4000bf46070 */
[----:B------:R-:W-:Y:S01]  /*4a10*/  ISETP.GE.U32.AND P1, PT, R18, UR20, PT ;  /* 0x0000001412007c0c */ /* 0x000fe2000bf26070 */
[----:B------:R1:W-:Y:S01]  /*4a20*/  MUFU.EX2 R16, R138 ;  /* 0x0000008a00107308 */ /* 0x0003e20000000800 */
[C---:B---3--:R-:W-:Y:S01]  /*4a30*/  FMUL.FTZ R12, R15.reuse, R12 ;  /* 0x0000000c0f0c7220 */ /* 0x048fe20000410000 */
[----:B------:R-:W-:-:S06]  /*4a40*/  FMUL.FTZ R10, R15, R10 ;  /* 0x0000000a0f0a7220 */ /* 0x000fcc0000410000 */
[----:B------:R3:W4:Y:S01]  /*4a50*/  MUFU.EX2 R18, R112 ;  /* 0x0000007000127308 */ /* 0x0007220000000800 */
[----:B-1----:R-:W-:Y:S01]  /*4a60*/  FFMA.FTZ R138, R136, R131, -R19 ;  /* 0x00000083888a7223 */ /* 0x002fe20000010813 */
[C---:B0-----:R-:W-:Y:S01]  /*4a70*/  FMUL.FTZ R13, R8.reuse, R13 ;  /* 0x0000000d080d7220 */ /* 0x041fe20000410000 */
[----:B------:R-:W-:Y:S02]  /*4a80*/  FMUL.FTZ R9, R8, R9 ;  /* 0x0000000908097220 */ /* 0x000fe40000410000 */
[----:B------:R-:W-:-:S03]  /*4a90*/  FADD.FTZ R138, R133, R138 ;  /* 0x0000008a858a7221 */ /* 0x000fc60000010000 */
[----:B------:R-:W0:Y:S01]  /*4aa0*/  MUFU.EX2 R6, R6 ;  /* 0x0000000600067308 */ /* 0x000e220000000800 */
[----:B---3--:R-:W-:Y:S01]  /*4ab0*/  FSEL R112, R29, RZ, !P3 ;  /* 0x000000ff1d707208 */ /* 0x008fe20005800000 */
[----:B------:R-:W-:Y:S01]  /*4ac0*/  FMUL.FTZ R21, R129, R138 ;  /* 0x0000008a81157220 */ /* 0x000fe20000410000 */
[----:B------:R-:W-:Y:S01]  /*4ad0*/  ISETP.GE.U32.AND P3, PT, R17, UR20, PT ;  /* 0x0000001411007c0c */ /* 0x000fe2000bf66070 */
[----:B------:R-:W-:Y:S01]  /*4ae0*/  FADD.FTZ R17, RZ, R0 ;  /* 0x00000000ff117221 */ /* 0x000fe20000010000 */
[----:B------:R-:W-:-:S03]  /*4af0*/  FMUL.FTZ R0, R3, R54 ;  /* 0x0000003603007220 */ /* 0x000fc60000410000 */
[-C--:B------:R-:W-:Y:S01]  /*4b00*/  FMUL.FTZ R19, R129, R17.reuse ;  /* 0x0000001181137220 */ /* 0x080fe20000410000 */
[----:B------:R-:W-:Y:S01]  /*4b10*/  FFMA.FTZ R21, R128, R17, R21 ;  /* 0x0000001180157223 */ /* 0x000fe20000010015 */
[----:B------:R-:W-:Y:S01]  /*4b20*/  FMUL.RZ R8, R0, 0.15915493667125701904 ;  /* 0x3e22f98300087820 */ /* 0x000fe2000040c000 */
[----:B------:R-:W1:Y:S01]  /*4b30*/  MUFU.COS R3, R139 ;  /* 0x0000008b00037308 */ /* 0x000e620000000000 */
[----:B------:R-:W-:Y:S01]  /*4b40*/  FFMA.FTZ R19, R128, R138, -R19 ;  /* 0x0000008a80137223 */ /* 0x000fe20000010813 */
[----:B------:R-:W-:Y:S01]  /*4b50*/  FADD.FTZ R21, RZ, R21 ;  /* 0x00000015ff157221 */ /* 0x000fe20000010000 */
[C---:B----4-:R-:W-:Y:S01]  /*4b60*/  FMUL.FTZ R143, R18.reuse, R137 ;  /* 0x00000089128f7220 */ /* 0x050fe20000410000 */
[----:B------:R-:W-:Y:S01]  /*4b70*/  FMUL.FTZ R144, R18, R20 ;  /* 0x0000001412907220 */ /* 0x000fe20000410000 */
[----:B------:R-:W-:Y:S01]  /*4b80*/  FADD.FTZ R19, R130, R19 ;  /* 0x0000001382137221 */ /* 0x000fe20000010000 */
[C---:B0-----:R-:W-:Y:S01]  /*4b90*/  FMUL.FTZ R7, R6.reuse, R7 ;  /* 0x0000000706077220 */ /* 0x041fe20000410000 */
[----:B------:R-:W-:Y:S01]  /*4ba0*/  FMUL.FTZ R5, R6, R5 ;  /* 0x0000000506057220 */ /* 0x000fe20000410000 */
[C---:B------:R-:W-:Y:S01]  /*4bb0*/  FMUL.FTZ R0, R126.reuse, R21 ;  /* 0x000000157e007220 */ /* 0x040fe20000410000 */
[-C--:B------:R-:W-:Y:S01]  /*4bc0*/  FMUL.FTZ R6, R126, R19.reuse ;  /* 0x000000137e067220 */ /* 0x080fe20000410000 */
[----:B------:R-:W-:Y:S01]  /*4bd0*/  MUFU.EX2 R14, R14 ;  /* 0x0000000e000e7308 */ /* 0x000fe20000000800 */
[----:B------:R-:W-:Y:S01]  /*4be0*/  MOV R20, UR14 ;  /* 0x0000000e00147c02 */ /* 0x000fe20008000f00 */
[C---:B------:R-:W-:Y:S01]  /*4bf0*/  FFMA.FTZ R0, R125.reuse, R19, -R0 ;  /* 0x000000137d007223 */ /* 0x040fe20000010800 */
[----:B------:R-:W-:Y:S01]  /*4c00*/  FFMA.FTZ R6, R125, R21, R6 ;  /* 0x000000157d067223 */ /* 0x000fe20000010006 */
[----:B------:R-:W-:-:S02]  /*4c10*/  MOV R21, UR24 ;  /* 0x0000001800157c02 */ /* 0x000fc40008000f00 */
[----:B------:R-:W-:Y:S01]  /*4c20*/  FADD.FTZ R0, R127, R0 ;  /* 0x000000007f007221 */ /* 0x000fe20000010000 */
[----:B------:R-:W-:Y:S01]  /*4c30*/  FADD.FTZ R6, RZ, R6 ;  /* 0x00000006ff067221 */ /* 0x000fe20000010000 */
[----:B------:R-:W0:Y:S01]  /*4c40*/  MUFU.COS R11, R8 ;  /* 0x00000008000b7308 */ /* 0x000e220000000000 */
[----:B-1----:R-:W-:Y:S01]  /*4c50*/  FMUL.FTZ R140, R16, R3 ;  /* 0x00000003108c7220 */ /* 0x002fe20000410000 */
[C---:B------:R-:W-:Y:S01]  /*4c60*/  FMUL.FTZ R19, R123.reuse, R0 ;  /* 0x000000007b137220 */ /* 0x040fe20000410000 */
[-C--:B------:R-:W-:Y:S01]  /*4c70*/  FMUL.FTZ R15, R123, R6.reuse ;  /* 0x000000067b0f7220 */ /* 0x080fe20000410000 */
[----:B------:R-:W-:Y:S01]  /*4c80*/  MOV R3, UR15 ;  /* 0x0000000f00037c02 */ /* 0x000fe20008000f00 */
[----:B------:R-:W3:Y:S01]  /*4c90*/  LDG.E.64 R20, desc[UR28][R20.64] ;  /* 0x0000001c14147981 */ /* 0x000ee2000c1e1b00 */
[C---:B------:R-:W-:Y:S01]  /*4ca0*/  FFMA.FTZ R19, R122.reuse, R6, R19 ;  /* 0x000000067a137223 */ /* 0x040fe20000010013 */
[----:B------:R-:W-:Y:S01]  /*4cb0*/  FFMA.FTZ R15, R122, R0, -R15 ;  /* 0x000000007a0f7223 */ /* 0x000fe2000001080f */
[----:B------:R1:W4:Y:S02]  /*4cc0*/  MUFU.SIN R17, R8 ;  /* 0x0000000800117308 */ /* 0x0003240000000400 */
[----:B------:R-:W-:Y:S01]  /*4cd0*/  FADD.FTZ R19, RZ, R19 ;  /* 0x00000013ff137221 */ /* 0x000fe20000010000 */
[----:B------:R-:W-:Y:S01]  /*4ce0*/  FADD.FTZ R15, R124, R15 ;  /* 0x0000000f7c0f7221 */ /* 0x000fe20000010000 */
[----:B------:R-:W3:Y:S02]  /*4cf0*/  LDG.E.64 R2, desc[UR28][R2.64] ;  /* 0x0000001c02027981 */ /* 0x000ee4000c1e1b00 */
[----:B------:R-:W-:Y:S01]  /*4d00*/  FMUL.FTZ R0, R120, R19 ;  /* 0x0000001378007220 */ /* 0x000fe20000410000 */
[----:B------:R-:W-:Y:S01]  /*4d10*/  FSEL R158, R28, RZ, !P4 ;  /* 0x000000ff1c9e7208 */ /* 0x000fe20006000000 */
[----:B------:R-:W5:Y:S01]  /*4d20*/  MUFU.SIN R141, R139 ;  /* 0x0000008b008d7308 */ /* 0x000f620000000400 */
[----:B-1----:R-:W-:Y:S01]  /*4d30*/  FMUL.FTZ R8, R120, R15 ;  /* 0x0000000f78087220 */ /* 0x002fe20000410000 */
[----:B0-----:R-:W-:Y:S01]  /*4d40*/  FMUL.FTZ R137, R14, R11 ;  /* 0x0000000b0e897220 */ /* 0x001fe20000410000 */
[-C--:B------:R-:W-:Y:S01]  /*4d50*/  FMUL.FTZ R11, R135, R132.reuse ;  /* 0x00000084870b7220 */ /* 0x080fe20000410000 */
[C---:B------:R-:W-:Y:S01]  /*4d60*/  FFMA.FTZ R6, R119.reuse, R15, -R0 ;  /* 0x0000000f77067223 */ /* 0x040fe20000010800 */
[----:B------:R-:W-:Y:S01]  /*4d70*/  FFMA.FTZ R8, R119, R19, R8 ;  /* 0x0000001377087223 */ /* 0x000fe20000010008 */
[C---:B------:R-:W-:Y:S01]  /*4d80*/  FMUL.FTZ R0, R134.reuse, R132 ;  /* 0x0000008486007220 */ /* 0x040fe20000410000 */
[----:B------:R-:W-:Y:S01]  /*4d90*/  FFMA.FTZ R11, R134, R131, -R11 ;  /* 0x00000083860b7223 */ /* 0x000fe2000001080b */
[----:B----4-:R-:W-:Y:S01]  /*4da0*/  FMUL.FTZ R138, R14, R17 ;  /* 0x000000110e8a7220 */ /* 0x010fe20000410000 */
[----:B------:R-:W-:Y:S01]  /*4db0*/  FADD.FTZ R14, RZ, R8 ;  /* 0x00000008ff0e7221 */ /* 0x000fe20000010000 */
[----:B------:R-:W-:Y:S01]  /*4dc0*/  FADD.FTZ R8, R121, R6 ;  /* 0x0000000679087221 */ /* 0x000fe20000010000 */
[----:B------:R-:W-:Y:S01]  /*4dd0*/  FFMA.FTZ R0, R135, R131, R0 ;  /* 0x0000008387007223 */ /* 0x000fe20000010000 */
[----:B------:R-:W-:-:S02]  /*4de0*/  FMUL.FTZ R15, R129, R11 ;  /* 0x0000000b810f7220 */ /* 0x000fc40000410000 */
[----:B------:R-:W-:Y:S01]  /*4df0*/  FMUL.FTZ R19, R117, R8 ;  /* 0x0000000875137220 */ /* 0x000fe20000410000 */
[----:B------:R-:W-:Y:S01]  /*4e00*/  FMUL.FTZ R6, R129, R0 ;  /* 0x0000000081067220 */ /* 0x000fe20000410000 */
[----:B------:R-:W-:Y:S01]  /*4e10*/  FMUL.FTZ R17, R117, R14 ;  /* 0x0000000e75117220 */ /* 0x000fe20000410000 */
[----:B------:R-:W-:Y:S01]  /*4e20*/  FFMA.FTZ R15, R128, R0, R15 ;  /* 0x00000000800f7223 */ /* 0x000fe2000001000f */
[----:B------:R-:W-:Y:S01]  /*4e30*/  FFMA.FTZ R19, R116, R14, R19 ;  /* 0x0000000e74137223 */ /* 0x000fe20000010013 */
[----:B------:R-:W-:Y:S01]  /*4e40*/  FFMA.FTZ R6, R128, R11, -R6 ;  /* 0x0000000b80067223 */ /* 0x000fe20000010806 */
[----:B------:R-:W-:Y:S01]  /*4e50*/  FFMA.FTZ R17, R116, R8, -R17 ;  /* 0x0000000874117223 */ /* 0x000fe20000010811 */
[C---:B------:R-:W-:Y:S01]  /*4e60*/  FMUL.FTZ R0, R126.reuse, R15 ;  /* 0x0000000f7e007220 */ /* 0x040fe20000410000 */
[----:B------:R-:W-:Y:S01]  /*4e70*/  FADD.FTZ R19, RZ, R19 ;  /* 0x00000013ff137221 */ /* 0x000fe20000010000 */
[-C--:B------:R-:W-:Y:S01]  /*4e80*/  FMUL.FTZ R8, R126, R6.reuse ;  /* 0x000000067e087220 */ /* 0x080fe20000410000 */
[----:B------:R-:W-:Y:S01]  /*4e90*/  FADD.FTZ R17, R118, R17 ;  /* 0x0000001176117221 */ /* 0x000fe20000010000 */
[C---:B------:R-:W-:Y:S01]  /*4ea0*/  FFMA.FTZ R0, R125.reuse, R6, -R0 ;  /* 0x000000067d007223 */ /* 0x040fe20000010800 */
[C---:B------:R-:W-:Y:S01]  /*4eb0*/  FMUL.FTZ R6, R114.reuse, R19 ;  /* 0x0000001372067220 */ /* 0x040fe20000410000 */
[----:B------:R-:W-:Y:S01]  /*4ec0*/  FFMA.FTZ R8, R125, R15, R8 ;  /* 0x0000000f7d087223 */ /* 0x000fe20000010008 */
[-C--:B------:R-:W-:Y:S01]  /*4ed0*/  FMUL.FTZ R14, R114, R17.reuse ;  /* 0x00000011720e7220 */ /* 0x080fe20000410000 */
[----:B------:R-:W-:Y:S01]  /*4ee0*/  FMUL.FTZ R15, R123, R0 ;  /* 0x000000007b0f7220 */ /* 0x000fe20000410000 */
[----:B------:R-:W-:Y:S01]  /*4ef0*/  FFMA.FTZ R6, R113, R17, -R6 ;  /* 0x0000001171067223 */ /* 0x000fe20000010806 */
[-C--:B------:R-:W-:Y:S01]  /*4f00*/  FMUL.FTZ R11, R123, R8.reuse ;  /* 0x000000087b0b7220 */ /* 0x080fe20000410000 */
[----:B------:R-:W-:Y:S01]  /*4f10*/  FFMA.FTZ R14, R113, R19, R14 ;  /* 0x00000013710e7223 */ /* 0x000fe2000001000e */
[C---:B------:R-:W-:Y:S01]  /*4f20*/  FFMA.FTZ R15, R122.reuse, R8, R15 ;  /* 0x000000087a0f7223 */ /* 0x040fe2000001000f */
[----:B------:R-:W-:Y:S01]  /*4f30*/  FADD.FTZ R8, R115, R6 ;  /* 0x0000000673087221 */ /* 0x000fe20000010000 */
[----:B------:R-:W-:Y:S01]  /*4f40*/  FSEL R157, R9, RZ, !P4 ;  /* 0x000000ff099d7208 */ /* 0x000fe20006000000 */
[----:B------:R-:W-:Y:S01]  /*4f50*/  FADD.FTZ R14, RZ, R14 ;  /* 0x0000000eff0e7221 */ /* 0x000fe20000010000 */
[----:B------:R-:W-:Y:S01]  /*4f60*/  FSEL R156, R13, 1, !P4 ;  /* 0x3f8000000d9c7808 */ /* 0x000fe20006000000 */
[C---:B------:R-:W-:Y:S01]  /*4f70*/  FMUL.FTZ R19, R111.reuse, R8 ;  /* 0x000000086f137220 */ /* 0x040fe20000410000 */
[----:B------:R-:W-:Y:S01]  /*4f80*/  FFMA.FTZ R11, R122, R0, -R11 ;  /* 0x000000007a0b7223 */ /* 0x000fe2000001080b */
[-C--:B------:R-:W-:Y:S01]  /*4f90*/  FMUL.FTZ R17, R111, R14.reuse ;  /* 0x0000000e6f117220 */ /* 0x080fe20000410000 */
[----:B------:R-:W-:Y:S01]  /*4fa0*/  FSEL R155, R5, RZ, !P5 ;  /* 0x000000ff059b7208 */ /* 0x000fe20006800000 */
[----:B------:R-:W-:Y:S01]  /*4fb0*/  FFMA.FTZ R19, R110, R14, R19 ;  /* 0x0000000e6e137223 */ /* 0x000fe20000010013 */
[----:B------:R-:W-:Y:S01]  /*4fc0*/  FMUL.FTZ R6, R120, R11 ;  /* 0x0000000b78067220 */ /* 0x000fe20000410000 */
[----:B------:R-:W-:Y:S01]  /*4fd0*/  FFMA.FTZ R17, R110, R8, -R17 ;  /* 0x000000086e117223 */ /* 0x000fe20000010811 */
[----:B------:R-:W-:Y:S01]  /*4fe0*/  FSEL R154, R7, 1, !P5 ;  /* 0x3f800000079a7808 */ /* 0x000fe20006800000 */
[----:B------:R-:W-:Y:S01]  /*4ff0*/  FADD.FTZ R19, RZ, R19 ;  /* 0x00000013ff137221 */ /* 0x000fe20000010000 */
[-C--:B------:R-:W-:Y:S01]  /*5000*/  FMUL.FTZ R0, R120, R15.reuse ;  /* 0x0000000f78007220 */ /* 0x080fe20000410000 */
[----:B------:R-:W-:Y:S01]  /*5010*/  FADD.FTZ R17, R112, R17 ;  /* 0x0000001170117221 */ /* 0x000fe20000010000 */
[----:B------:R-:W-:Y:S01]  /*5020*/  FFMA.FTZ R6, R119, R15, R6 ;  /* 0x0000000f77067223 */ /* 0x000fe20000010006 */
[----:B------:R-:W-:Y:S01]  /*5030*/  FMUL.FTZ R13, R157, R19 ;  /* 0x000000139d0d7220 */ /* 0x000fe20000410000 */
[----:B------:R-:W-:Y:S01]  /*5040*/  FFMA.FTZ R0, R119, R11, -R0 ;  /* 0x0000000b77007223 */ /* 0x000fe20000010800 */
[-C--:B------:R-:W-:Y:S01]  /*5050*/  FMUL.FTZ R8, R157, R17.reuse ;  /* 0x000000119d087220 */ /* 0x080fe20000410000 */
[C---:B------:R-:W-:Y:S01]  /*5060*/  FMUL.FTZ R9, R117.reuse, R6 ;  /* 0x0000000675097220 */ /* 0x040fe20000410000 */
[C---:B------:R-:W-:Y:S01]  /*5070*/  FFMA.FTZ R13, R156.reuse, R17, -R13 ;  /* 0x000000119c0d7223 */ /* 0x040fe2000001080d */
[-C--:B------:R-:W-:Y:S01]  /*5080*/  FMUL.FTZ R11, R117, R0.reuse ;  /* 0x00000000750b7220 */ /* 0x080fe20000410000 */
[----:B------:R-:W-:Y:S01]  /*5090*/  FFMA.FTZ R8, R156, R19, R8 ;  /* 0x000000139c087223 */ /* 0x000fe20000010008 */
[----:B------:R-:W-:Y:S01]  /*50a0*/  FFMA.FTZ R9, R116, R0, -R9 ;  /* 0x0000000074097223 */ /* 0x000fe20000010809 */
[----:B------:R-:W-:Y:S01]  /*50b0*/  FADD.FTZ R13, R158, R13 ;  /* 0x0000000d9e0d7221 */ /* 0x000fe20000010000 */
[----:B------:R-:W-:Y:S01]  /*50c0*/  FFMA.FTZ R11, R116, R6, R11 ;  /* 0x00000006740b7223 */ /* 0x000fe2000001000b */
[----:B------:R-:W-:Y:S01]  /*50d0*/  FADD.FTZ R8, RZ, R8 ;  /* 0x00000008ff087221 */ /* 0x000fe20000010000 */
[C---:B------:R-:W-:Y:S01]  /*50e0*/  FMUL.FTZ R6, R114.reuse, R9 ;  /* 0x0000000972067220 */ /* 0x040fe20000410000 */
[C---:B------:R-:W-:Y:S01]  /*50f0*/  FMUL.FTZ R5, R155.reuse, R13 ;  /* 0x0000000d9b057220 */ /* 0x040fe20000410000 */
[-C--:B------:R-:W-:Y:S01]  /*5100*/  FMUL.FTZ R0, R114, R11.reuse ;  /* 0x0000000b72007220 */ /* 0x080fe20000410000 */
[-C--:B------:R-:W-:Y:S01]  /*5110*/  FMUL.FTZ R14, R155, R8.reuse ;  /* 0x000000089b0e7220 */ /* 0x080fe20000410000 */
[----:B------:R-:W-:Y:S01]  /*5120*/  FFMA.FTZ R6, R113, R11, R6 ;  /* 0x0000000b71067223 */ /* 0x000fe20000010006 */
[C---:B------:R-:W-:Y:S01]  /*5130*/  FFMA.FTZ R8, R154.reuse, R8, R5 ;  /* 0x000000089a087223 */ /* 0x040fe20000010005 */
[----:B------:R-:W-:Y:S01]  /*5140*/  FSEL R153, R27, RZ, !P5 ;  /* 0x000000ff1b997208 */ /* 0x000fe20006800000 */
[----:B------:R-:W-:Y:S01]  /*5150*/  FFMA.FTZ R14, R154, R13, -R14 ;  /* 0x0000000d9a0e7223 */ /* 0x000fe2000001080e */
[----:B------:R-:W-:Y:S01]  /*5160*/  FFMA.FTZ R0, R113, R9, -R0 ;  /* 0x0000000971007223 */ /* 0x000fe20000010800 */
[----:B------:R-:W-:Y:S01]  /*5170*/  FMUL.FTZ R5, R111, R6 ;  /* 0x000000066f057220 */ /* 0x000fe20000410000 */
[----:B------:R-:W-:Y:S01]  /*5180*/  FSEL R152, R152, RZ, !P6 ;  /* 0x000000ff98987208 */ /* 0x000fe20007000000 */
[----:B------:R-:W-:Y:S01]  /*5190*/  FADD.FTZ R8, RZ, R8 ;  /* 0x00000008ff087221 */ /* 0x000fe20000010000 */
[----:B------:R-:W-:Y:S01]  /*51a0*/  FADD.FTZ R14, R153, R14 ;  /* 0x0000000e990e7221 */ /* 0x000fe20000010000 */
[-C--:B------:R-:W-:Y:S01]  /*51b0*/  FFMA.FTZ R5, R110, R0.reuse, -R5 ;  /* 0x000000006e057223 */ /* 0x080fe20000010805 */
[----:B------:R-:W-:Y:S01]  /*51c0*/  FMUL.FTZ R7, R111, R0 ;  /* 0x000000006f077220 */ /* 0x000fe20000410000 */
[----:B------:R-:W-:Y:S01]  /*51d0*/  FSEL R151, R4, 1, !P6 ;  /* 0x3f80000004977808 */ /* 0x000fe20007000000 */
[C---:B------:R-:W-:Y:S01]  /*51e0*/  FMUL.FTZ R0, R152.reuse, R8 ;  /* 0x0000000898007220 */ /* 0x040fe20000410000 */
[----:B------:R-:W-:Y:S01]  /*51f0*/  FMUL.FTZ R11, R152, R14 ;  /* 0x0000000e980b7220 */ /* 0x000fe20000410000 */
[----:B------:R-:W-:Y:S01]  /*5200*/  FSEL R150, R26, RZ, !P6 ;  /* 0x000000ff1a967208 */ /* 0x000fe20007000000 */
[----:B------:R-:W-:Y:S01]  /*5210*/  FFMA.FTZ R7, R110, R6, R7 ;  /* 0x000000066e077223 */ /* 0x000fe20000010007 */
[C---:B------:R-:W-:Y:S01]  /*5220*/  FFMA.FTZ R9, R151.reuse, R14, -R0 ;  /* 0x0000000e97097223 */ /* 0x040fe20000010800 */
[----:B------:R-:W-:Y:S01]  /*5230*/  FFMA.FTZ R11, R151, R8, R11 ;  /* 0x00000008970b7223 */ /* 0x000fe2000001000b */
[----:B------:R-:W-:Y:S01]  /*5240*/  FSEL R149, R10, RZ, !P0 ;  /* 0x000000ff0a957208 */ /* 0x000fe20004000000 */
[----:B-----5:R-:W-:Y:S01]  /*5250*/  FMUL.FTZ R141, R16, R141 ;  /* 0x0000008d108d7220 */ /* 0x020fe20000410000 */
[----:B------:R-:W-:Y:S01]  /*5260*/  FADD.FTZ R4, R150, R9 ;  /* 0x0000000996047221 */ /* 0x000fe20000010000 */
[C---:B------:R-:W-:Y:S01]  /*5270*/  FMUL.FTZ R9, R157.reuse, R7 ;  /* 0x000000079d097220 */ /* 0x040fe20000410000 */
[----:B------:R-:W-:Y:S01]  /*5280*/  FADD.FTZ R11, RZ, R11 ;  /* 0x0000000bff0b7221 */ /* 0x000fe20000010000 */
[----:B------:R-:W-:Y:S01]  /*5290*/  FSEL R146, R12, 1, !P0 ;  /* 0x3f8000000c927808 */ /* 0x000fe20004000000 */
[-C--:B------:R-:W-:Y:S01]  /*52a0*/  FMUL.FTZ R0, R157, R5.reuse ;  /* 0x000000059d007220 */ /* 0x080fe20000410000 */
[----:B------:R-:W-:Y:S01]  /*52b0*/  FFMA.FTZ R9, R156, R5, -R9 ;  /* 0x000000059c097223 */ /* 0x000fe20000010809 */
[C---:B------:R-:W-:Y:S01]  /*52c0*/  FMUL.FTZ R5, R149.reuse, R11 ;  /* 0x0000000b95057220 */ /* 0x040fe20000410000 */
[----:B------:R-:W-:Y:S01]  /*52d0*/  FMUL.FTZ R13, R149, R4 ;  /* 0x00000004950d7220 */ /* 0x000fe20000410000 */
[----:B------:R-:W-:-:S02]  /*52e0*/  FSEL R145, R25, RZ, !P0 ;  /* 0x000000ff19917208 */ /* 0x000fc40004000000 */
[C---:B------:R-:W-:Y:S01]  /*52f0*/  FFMA.FTZ R4, R146.reuse, R4, -R5 ;  /* 0x0000000492047223 */ /* 0x040fe20000010805 */
[----:B------:R-:W-:Y:S01]  /*5300*/  FFMA.FTZ R13, R146, R11, R13 ;  /* 0x0000000b920d7223 */ /* 0x000fe2000001000d */
[----:B------:R-:W-:Y:S02]  /*5310*/  FSEL R144, R144, RZ, !P1 ;  /* 0x000000ff90907208 */ /* 0x000fe40004800000 */
[----:B------:R-:W-:Y:S01]  /*5320*/  FADD.FTZ R4, R145, R4 ;  /* 0x0000000491047221 */ /* 0x000fe20000010000 */
[----:B------:R-:W-:Y:S01]  /*5330*/  FFMA.FTZ R0, R156, R7, R0 ;  /* 0x000000079c007223 */ /* 0x000fe20000010000 */
[----:B------:R-:W-:Y:S01]  /*5340*/  FSEL R143, R143, 1, !P1 ;  /* 0x3f8000008f8f7808 */ /* 0x000fe20004800000 */
[----:B------:R-:W-:Y:S01]  /*5350*/  FADD.FTZ R13, RZ, R13 ;  /* 0x0000000dff0d7221 */ /* 0x000fe20000010000 */
[C---:B------:R-:W-:Y:S01]  /*5360*/  FMUL.FTZ R8, R144.reuse, R4 ;  /* 0x0000000490087220 */ /* 0x040fe20000410000 */
[CC--:B------:R-:W-:Y:S01]  /*5370*/  FMUL.FTZ R5, R155.reuse, R0.reuse ;  /* 0x000000009b057220 */ /* 0x0c0fe20000410000 */
[----:B------:R-:W-:Y:S01]  /*5380*/  FMUL.FTZ R7, R155, R9 ;  /* 0x000000099b077220 */ /* 0x000fe20000410000 */
[-C--:B------:R-:W-:Y:S01]  /*5390*/  FMUL.FTZ R6, R144, R13.reuse ;  /* 0x0000000d90067220 */ /* 0x080fe20000410000 */
[C---:B------:R-:W-:Y:S01]  /*53a0*/  FFMA.FTZ R8, R143.reuse, R13, R8 ;  /* 0x0000000d8f087223 */ /* 0x040fe20000010008 */
[C---:B------:R-:W-:Y:S01]  /*53b0*/  FFMA.FTZ R5, R154.reuse, R9, -R5 ;  /* 0x000000099a057223 */ /* 0x040fe20000010805 */
[----:B------:R-:W-:Y:S01]  /*53c0*/  FFMA.FTZ R7, R154, R0, R7 ;  /* 0x000000009a077223 */ /* 0x000fe20000010007 */
[----:B------:R-:W-:Y:S01]  /*53d0*/  FSEL R142, R24, RZ, !P1 ;  /* 0x000000ff188e7208 */ /* 0x000fe20004800000 */
[----:B------:R-:W-:Y:S01]  /*53e0*/  FFMA.FTZ R9, R143, R4, -R6 ;  /* 0x000000048f097223 */ /* 0x000fe20000010806 */
[----:B------:R-:W-:Y:S01]  /*53f0*/  FSEL R141, R141, RZ, !P2 ;  /* 0x000000ff8d8d7208 */ /* 0x000fe20005000000 */
[----:B------:R-:W-:Y:S01]  /*5400*/  FADD.FTZ R8, RZ, R8 ;  /* 0x00000008ff087221 */ /* 0x000fe20000010000 */
[----:B------:R-:W-:Y:S01]  /*5410*/  FMUL.FTZ R0, R152, R7 ;  /* 0x0000000798007220 */ /* 0x000fe20000410000 */
[----:B------:R-:W-:Y:S01]  /*5420*/  FSEL R140, R140, 1, !P2 ;  /* 0x3f8000008c8c7808 */ /* 0x000fe20005000000 */
[----:B------:R-:W-:Y:S01]  /*5430*/  FADD.FTZ R9, R142, R9 ;  /* 0x000000098e097221 */ /* 0x000fe20000010000 */
[-C--:B------:R-:W-:Y:S01]  /*5440*/  FMUL.FTZ R11, R141, R8.reuse ;  /* 0x000000088d0b7220 */ /* 0x080fe20000410000 */
[-C--:B------:R-:W-:Y:S01]  /*5450*/  FFMA.FTZ R0, R151, R5.reuse, -R0 ;  /* 0x0000000597007223 */ /* 0x080fe20000010800 */
[----:B------:R-:W-:Y:S01]  /*5460*/  FMUL.FTZ R4, R152, R5 ;  /* 0x0000000598047220 */ /* 0x000fe20000410000 */
[-C--:B------:R-:W-:Y:S01]  /*5470*/  FMUL.FTZ R5, R141, R9.reuse ;  /* 0x000000098d057220 */ /* 0x080fe20000410000 */
[----:B------:R-:W-:Y:S01]  /*5480*/  FSEL R139, R23, RZ, !P2 ;  /* 0x000000ff178b7208 */ /* 0x000fe20005000000 */
[----:B------:R-:W-:Y:S01]  /*5490*/  FFMA.FTZ R6, R140, R9, -R11 ;  /* 0x000000098c067223 */ /* 0x000fe2000001080b */
[----:B------:R-:W-:Y:S01]  /*54a0*/  FSEL R138, R138, RZ, !P3 ;  /* 0x000000ff8a8a7208 */ /* 0x000fe20005800000 */
[----:B------:R-:W-:Y:S01]  /*54b0*/  FFMA.FTZ R5, R140, R8, R5 ;  /* 0x000000088c057223 */ /* 0x000fe20000010005 */
[----:B------:R-:W-:Y:S01]  /*54c0*/  FFMA.FTZ R4, R151, R7, R4 ;  /* 0x0000000797047223 */ /* 0x000fe20000010004 */
[----:B------:R-:W-:Y:S01]  /*54d0*/  FADD.FTZ R6, R139, R6 ;  /* 0x000000068b067221 */ /* 0x000fe20000010000 */
[----:B------:R-:W-:Y:S01]  /*54e0*/  FSEL R137, R137, 1, !P3 ;  /* 0x3f80000089897808 */ /* 0x000fe20005800000 */
[----:B------:R-:W-:Y:S01]  /*54f0*/  FADD.FTZ R8, RZ, R5 ;  /* 0x00000005ff087221 */ /* 0x000fe20000010000 */
[C---:B------:R-:W-:Y:S01]  /*5500*/  FMUL.FTZ R5, R149.reuse, R4 ;  /* 0x0000000495057220 */ /* 0x040fe20000410000 */
[C---:B------:R-:W-:Y:S01]  /*5510*/  FMUL.FTZ R10, R138.reuse, R6 ;  /* 0x000000068a0a7220 */ /* 0x040fe20000410000 */
[----:B------:R-:W-:Y:S01]  /*5520*/  FMUL.FTZ R7, R149, R0 ;  /* 0x0000000095077220 */ /* 0x000fe20000410000 */
[----:B------:R-:W-:Y:S01]  /*5530*/  FMUL.FTZ R9, R138, R8 ;  /* 0x000000088a097220 */ /* 0x000fe20000410000 */
[----:B------:R-:W-:Y:S01]  /*5540*/  FFMA.FTZ R5, R146, R0, -R5 ;  /* 0x0000000092057223 */ /* 0x000fe20000010805 */
[C---:B------:R-:W-:Y:S01]  /*5550*/  FFMA.FTZ R10, R137.reuse, R8, R10 ;  /* 0x00000008890a7223 */ /* 0x040fe2000001000a */
[----:B------:R-:W-:Y:S01]  /*5560*/  FSEL R0, R22, RZ, !P3 ;  /* 0x000000ff16007208 */ /* 0x000fe20005800000 */
[----:B------:R-:W-:Y:S01]  /*5570*/  FFMA.FTZ R9, R137, R6, -R9 ;  /* 0x0000000689097223 */ /* 0x000fe20000010809 */
[----:B------:R-:W-:Y:S01]  /*5580*/  FFMA.FTZ R7, R146, R4, R7 ;  /* 0x0000000492077223 */ /* 0x000fe20000010007 */
[----:B------:R-:W-:Y:S01]  /*5590*/  FADD.FTZ R160, RZ, R10 ;  /* 0x0000000affa07221 */ /* 0x000fe20000010000 */
[----:B------:R-:W-:Y:S01]  /*55a0*/  FMUL.FTZ R6, R144, R5 ;  /* 0x0000000590067220 */ /* 0x000fe20000410000 */
[----:B------:R-:W-:Y:S01]  /*55b0*/  FADD.FTZ R159, R0, R9 ;  /* 0x00000009009f7221 */ /* 0x000fe20000010000 */
[----:B------:R-:W-:-:S02]  /*55c0*/  FMUL.FTZ R4, R144, R7 ;  /* 0x0000000790047220 */ /* 0x000fc40000410000 */
[----:B------:R-:W0:Y:S01]  /*55d0*/  SHFL.UP PT, R9, R160, 0x1, RZ ;  /* 0x04200000a0097989 */ /* 0x000e2200000e00ff */
[C---:B------:R-:W-:Y:S01]  /*55e0*/  FFMA.FTZ R6, R143.reuse, R7, R6 ;  /* 0x000000078f067223 */ /* 0x040fe20000010006 */
[----:B------:R-:W-:Y:S02]  /*55f0*/  FFMA.FTZ R4, R143, R5, -R4 ;  /* 0x000000058f047223 */ /* 0x000fe40000010804 */
[----:B------:R-:W1:Y:S01]  /*5600*/  SHFL.UP PT, R8, R159, 0x1, RZ ;  /* 0x042000009f087989 */ /* 0x000e6200000e00ff */
[C---:B------:R-:W-:Y:S01]  /*5610*/  FMUL.FTZ R5, R141.reuse, R6 ;  /* 0x000000068d057220 */ /* 0x040fe20000410000 */
[----:B------:R-:W-:-:S03]  /*5620*/  FMUL.FTZ R7, R141, R4 ;  /* 0x000000048d077220 */ /* 0x000fc60000410000 */
[C---:B------:R-:W-:Y:S01]  /*5630*/  FFMA.FTZ R5, R140.reuse, R4, -R5 ;  /* 0x000000048c057223 */ /* 0x040fe20000010805 */
[----:B------:R-:W-:-:S03]  /*5640*/  FFMA.FTZ R7, R140, R6, R7 ;  /* 0x000000068c077223 */ /* 0x000fc60000010007 */
[C---:B------:R-:W-:Y:S01]  /*5650*/  FMUL.FTZ R162, R138.reuse, R5 ;  /* 0x000000058aa27220 */ /* 0x040fe20000410000 */
[----:B------:R-:W-:-:S03]  /*5660*/  FMUL.FTZ R4, R138, R7 ;  /* 0x000000078a047220 */ /* 0x000fc60000410000 */
[----:B------:R-:W-:Y:S01]  /*5670*/  FFMA.FTZ R162, R137, R7, R162 ;  /* 0x0000000789a27223 */ /* 0x000fe200000100a2 */
[----:B------:R-:W-:Y:S01]  /*5680*/  ISETP.GE.AND P0, PT, R103, 0x1, PT ;  /* 0x000000016700780c */ /* 0x000fe20003f06270 */
[----:B------:R-:W-:-:S03]  /*5690*/  FFMA.FTZ R161, R137, R5, -R4 ;  /* 0x0000000589a17223 */ /* 0x000fc60000010804 */
[----:B------:R-:W4:Y:S01]  /*56a0*/  SHFL.UP PT, R5, R162, 0x1, RZ ;  /* 0x04200000a2057989 */ /* 0x000f2200000e00ff */
[----:B0-----:R-:W-:-:S03]  /*56b0*/  FMUL.FTZ R7, R161, R9 ;  /* 0x00000009a1077220 */ /* 0x001fc60000410000 */
[----:B------:R-:W0:Y:S01]  /*56c0*/  SHFL.UP PT, R4, R161, 0x1, RZ ;  /* 0x04200000a1047989 */ /* 0x000e2200000e00ff */
[C---:B------:R-:W-:Y:S01]  /*56d0*/  FMUL.FTZ R6, R162.reuse, R9 ;  /* 0x00000009a2067220 */ /* 0x040fe20000410000 */
[----:B-1----:R-:W-:-:S03]  /*56e0*/  FFMA.FTZ R7, R162, R8, R7 ;  /* 0x00000008a2077223 */ /* 0x002fc60000010007 */
[----:B------:R-:W-:Y:S01]  /*56f0*/  FFMA.FTZ R6, R161, R8, -R6 ;  /* 0x00000008a1067223 */ /* 0x000fe20000010806 */
[----:B------:R-:W-:-:S03]  /*5700*/  @P0 FADD.FTZ R160, R160, R7 ;  /* 0x00000007a0a00221 */ /* 0x000fc60000010000 */
[----:B------:R-:W-:Y:S02]  /*5710*/  @P0 FADD.FTZ R159, R159, R6 ;  /* 0x000000069f9f0221 */ /* 0x000fe40000010000 */
[----:B------:R-:W1:Y:S04]  /*5720*/  SHFL.UP PT, R9, R160, 0x2, RZ ;  /* 0x04400000a0097989 */ /* 0x000e6800000e00ff */
[----:B------:R-:W5:Y:S01]  /*5730*/  SHFL.UP PT, R8, R159, 0x2, RZ ;  /* 0x044000009f087989 */ /* 0x000f6200000e00ff */
[-C--:B----4-:R-:W-:Y:S01]  /*5740*/  FMUL.FTZ R7, R161, R5.reuse ;  /* 0x00000005a1077220 */ /* 0x090fe20000410000 */
[----:B------:R-:W-:-:S03]  /*5750*/  FMUL.FTZ R6, R162, R5 ;  /* 0x00000005a2067220 */ /* 0x000fc60000410000 */
[-C--:B0-----:R-:W-:Y:S01]  /*5760*/  @P0 FFMA.FTZ R162, R162, R4.reuse, R7 ;  /* 0x00000004a2a20223 */ /* 0x081fe20000010007 */
[----:B------:R-:W-:Y:S01]  /*5770*/  @P0 FFMA.FTZ R161, R161, R4, -R6 ;  /* 0x00000004a1a10223 */ /* 0x000fe20000010806 */
[----:B------:R-:W-:-:S03]  /*5780*/  ISETP.GE.AND P0, PT, R103, 0x2, PT ;  /* 0x000000026700780c */ /* 0x000fc60003f06270 */
[----:B------:R-:W0:Y:S04]  /*5790*/  SHFL.UP PT, R5, R162, 0x2, RZ ;  /* 0x04400000a2057989 */ /* 0x000e2800000e00ff */
[----:B------:R-:W4:Y:S01]  /*57a0*/  SHFL.UP PT, R4, R161, 0x2, RZ ;  /* 0x04400000a1047989 */ /* 0x000f2200000e00ff */
[-C--:B-1----:R-:W-:Y:S01]  /*57b0*/  FMUL.FTZ R7, R161, R9.reuse ;  /* 0x00000009a1077220 */ /* 0x082fe20000410000 */
[----:B------:R-:W-:-:S03]  /*57c0*/  FMUL.FTZ R6, R162, R9 ;  /* 0x00000009a2067220 */ /* 0x000fc60000410000 */
[-C--:B-----5:R-:W-:Y:S01]  /*57d0*/  FFMA.FTZ R7, R162, R8.reuse, R7 ;  /* 0x00000008a2077223 */ /* 0x0a0fe20000010007 */
[----:B------:R-:W-:-:S03]  /*57e0*/  FFMA.FTZ R6, R161, R8, -R6 ;  /* 0x00000008a1067223 */ /* 0x000fc60000010806 */
[----:B------:R-:W-:Y:S01]  /*57f0*/  @P0 FADD.FTZ R160, R160, R7 ;  /* 0x00000007a0a00221 */ /* 0x000fe20000010000 */
[----:B------:R-:W-:-:S04]  /*5800*/  @P0 FADD.FTZ R159, R159, R6 ;  /* 0x000000069f9f0221 */ /* 0x000fc80000010000 */
[----:B------:R-:W1:Y:S04]  /*5810*/  SHFL.UP PT, R9, R160, 0x4, RZ ;  /* 0x04800000a0097989 */ /* 0x000e6800000e00ff */
[----:B------:R-:W5:Y:S01]  /*5820*/  SHFL.UP PT, R8, R159, 0x4, RZ ;  /* 0x048000009f087989 */ /* 0x000f6200000e00ff */
[-C--:B0-----:R-:W-:Y:S01]  /*5830*/  FMUL.FTZ R7, R161, R5.reuse ;  /* 0x00000005a1077220 */ /* 0x081fe20000410000 */
[----:B------:R-:W-:-:S03]  /*5840*/  FMUL.FTZ R6, R162, R5 ;  /* 0x00000005a2067220 */ /* 0x000fc60000410000 */
[-C--:B----4-:R-:W-:Y:S01]  /*5850*/  @P0 FFMA.FTZ R162, R162, R4.reuse, R7 ;  /* 0x00000004a2a20223 */ /* 0x090fe20000010007 */
[----:B------:R-:W-:-:S04]  /*5860*/  @P0 FFMA.FTZ R161, R161, R4, -R6 ;  /* 0x00000004a1a10223 */ /* 0x000fc80000010806 */
[----:B------:R-:W0:Y:S01]  /*5870*/  SHFL.UP PT, R5, R162, 0x4, RZ ;  /* 0x04800000a2057989 */ /* 0x000e2200000e00ff */
[----:B------:R-:W-:-:S03]  /*5880*/  ISETP.GE.AND P0, PT, R103, 0x4, PT ;  /* 0x000000046700780c */ /* 0x000fc60003f06270 */
[----:B------:R-:W4:Y:S01]  /*5890*/  SHFL.UP PT, R4, R161, 0x4, RZ ;  /* 0x04800000a1047989 */ /* 0x000f2200000e00ff */
[-C--:B-1----:R-:W-:Y:S01]  /*58a0*/  FMUL.FTZ R7, R161, R9.reuse ;  /* 0x00000009a1077220 */ /* 0x082fe20000410000 */
[----:B------:R-:W-:-:S03]  /*58b0*/  FMUL.FTZ R6, R162, R9 ;  /* 0x00000009a2067220 */ /* 0x000fc60000410000 */
[-C--:B-----5:R-:W-:Y:S01]  /*58c0*/  FFMA.FTZ R7, R162, R8.reuse, R7 ;  /* 0x00000008a2077223 */ /* 0x0a0fe20000010007 */
[----:B------:R-:W-:-:S04]  /*58d0*/  FFMA.FTZ R6, R161, R8, -R6 ;  /* 0x00000008a1067223 */ /* 0x000fc80000010806 */
[----:B------:R-:W-:Y:S01]  /*58e0*/  @P0 FADD.FTZ R160, R160, R7 ;  /* 0x00000007a0a00221 */ /* 0x000fe20000010000 */
[----:B------:R-:W-:-:S04]  /*58f0*/  @P0 FADD.FTZ R159, R159, R6 ;  /* 0x000000069f9f0221 */ /* 0x000fc80000010000 */
[----:B------:R-:W1:Y:S01]  /*5900*/  SHFL.UP PT, R9, R160, 0x8, RZ ;  /* 0x05000000a0097989 */ /* 0x000e6200000e00ff */
[CC--:B0-----:R-:W-:Y:S01]  /*5910*/  FMUL.FTZ R7, R161.reuse, R5.reuse ;  /* 0x00000005a1077220 */ /* 0x0c1fe20000410000 */
[C---:B------:R-:W-:Y:S02]  /*5920*/  FMUL.FTZ R6, R162.reuse, R5 ;  /* 0x00000005a2067220 */ /* 0x040fe40000410000 */
[----:B------:R-:W0:Y:S01]  /*5930*/  SHFL.UP PT, R8, R159, 0x8, RZ ;  /* 0x050000009f087989 */ /* 0x000e2200000e00ff */
[-C--:B----4-:R-:W-:Y:S01]  /*5940*/  @P0 FFMA.FTZ R162, R162, R4.reuse, R7 ;  /* 0x00000004a2a20223 */ /* 0x090fe20000010007 */
[----:B------:R-:W-:-:S04]  /*5950*/  @P0 FFMA.FTZ R161, R161, R4, -R6 ;  /* 0x00000004a1a10223 */ /* 0x000fc80000010806 */
[----:B------:R-:W4:Y:S04]  /*5960*/  SHFL.UP PT, R5, R162, 0x8, RZ ;  /* 0x05000000a2057989 */ /* 0x000f2800000e00ff */
[----:B------:R-:W5:Y:S01]  /*5970*/  SHFL.UP PT, R4, R161, 0x8, RZ ;  /* 0x05000000a1047989 */ /* 0x000f6200000e00ff */
[----:B------:R-:W-:Y:S01]  /*5980*/  ISETP.GE.AND P0, PT, R103, 0x8, PT ;  /* 0x000000086700780c */ /* 0x000fe20003f06270 */
[-C--:B-1----:R-:W-:Y:S01]  /*5990*/  FMUL.FTZ R7, R161, R9.reuse ;  /* 0x00000009a1077220 */ /* 0x082fe20000410000 */
[----:B------:R-:W-:-:S03]  /*59a0*/  FMUL.FTZ R6, R162, R9 ;  /* 0x00000009a2067220 */ /* 0x000fc60000410000 */
[-C--:B0-----:R-:W-:Y:S01]  /*59b0*/  FFMA.FTZ R7, R162, R8.reuse, R7 ;  /* 0x00000008a2077223 */ /* 0x081fe20000010007 */
[----:B------:R-:W-:-:S07]  /*59c0*/  FFMA.FTZ R6, R161, R8, -R6 ;  /* 0x00000008a1067223 */ /* 0x000fce0000010806 */
[----:B------:R-:W-:Y:S01]  /*59d0*/  @P0 FADD.FTZ R160, R160, R7 ;  /* 0x00000007a0a00221 */ /* 0x000fe20000010000 */
[-C--:B----4-:R-:W-:Y:S01]  /*59e0*/  FMUL.FTZ R7, R161, R5.reuse ;  /* 0x00000005a1077220 */ /* 0x090fe20000410000 */
[----:B------:R-:W-:Y:S01]  /*59f0*/  @P0 FADD.FTZ R159, R159, R6 ;  /* 0x000000069f9f0221 */ /* 0x000fe20000010000 */
[C---:B------:R-:W-:Y:S02]  /*5a00*/  FMUL.FTZ R6, R162.reuse, R5 ;  /* 0x00000005a2067220 */ /* 0x040fe40000410000 */
[-C--:B-----5:R-:W-:Y:S01]  /*5a10*/  @P0 FFMA.FTZ R162, R162, R4.reuse, R7 ;  /* 0x00000004a2a20223 */ /* 0x0a0fe20000010007 */
[----:B------:R-:W0:Y:S01]  /*5a20*/  SHFL.UP PT, R8, R160, 0x10, RZ ;  /* 0x06000000a0087989 */ /* 0x000e2200000e00ff */
[----:B------:R-:W-:Y:S01]  /*5a30*/  @P0 FFMA.FTZ R161, R161, R4, -R6 ;  /* 0x00000004a1a10223 */ /* 0x000fe20000010806 */
[----:B------:R-:W1:Y:S02]  /*5a40*/  S2UR UR11, SR_CgaCtaId ;  /* 0x00000000000b79c3 */ /* 0x000e640000008800 */
[----:B------:R-:W4:Y:S04]  /*5a50*/  SHFL.UP PT, R4, R162, 0x10, RZ ;  /* 0x06000000a2047989 */ /* 0x000f2800000e00ff */
[----:B------:R-:W5:Y:S04]  /*5a60*/  SHFL.UP PT, R7, R159, 0x10, RZ ;  /* 0x060000009f077989 */ /* 0x000f6800000e00ff */
[----:B------:R-:W2:Y:S01]  /*5a70*/  SHFL.UP PT, R9, R161, 0x10, RZ ;  /* 0x06000000a1097989 */ /* 0x000ea200000e00ff */
[----:B------:R-:W-:Y:S01]  /*5a80*/  ISETP.NE.AND P0, PT, RZ, UR6, PT ;  /* 0x00000006ff007c0c */ /* 0x000fe2000bf05270 */
[-C--:B---3--:R-:W-:Y:S01]  /*5a90*/  FMUL.FTZ R5, R3, R21.reuse ;  /* 0x0000001503057220 */ /* 0x088fe20000410000 */
[----:B------:R-:W-:Y:S01]  /*5aa0*/  ISETP.NE.AND P1, PT, R103, 0x1f, PT ;  /* 0x0000001f6700780c */ /* 0x000fe20003f25270 */
[----:B------:R-:W-:Y:S01]  /*5ab0*/  FMUL.FTZ R164, R2, R21 ;  /* 0x0000001502a47220 */ /* 0x000fe20000410000 */
[----:B------:R-:W-:Y:S01]  /*5ac0*/  ISETP.NE.OR P0, PT, R104, RZ, !P0 ;  /* 0x000000ff6800720c */ /* 0x000fe20004705670 */
[----:B------:R-:W-:Y:S01]  /*5ad0*/  FFMA.FTZ R2, R2, R20, -R5 ;  /* 0x0000001402027223 */ /* 0x000fe20000010805 */
[----:B------:R-:W-:Y:S01]  /*5ae0*/  UMOV UR21, 0x400 ;  /* 0x0000040000157882 */ /* 0x000fe20000000000 */
[CC--:B0-----:R-:W-:Y:S01]  /*5af0*/  FMUL.FTZ R6, R162.reuse, R8.reuse ;  /* 0x00000008a2067220 */ /* 0x0c1fe20000410000 */
[C---:B------:R-:W-:Y:S01]  /*5b00*/  FMUL.FTZ R11, R161.reuse, R8 ;  /* 0x00000008a10b7220 */ /* 0x040fe20000410000 */
[----:B-1----:R-:W-:Y:S01]  /*5b10*/  ULEA UR21, UR11, UR21, 0x18 ;  /* 0x000000150b157291 */ /* 0x002fe2000f8ec0ff */
[-C--:B----4-:R-:W-:Y:S01]  /*5b20*/  FMUL.FTZ R8, R162, R4.reuse ;  /* 0x00000004a2087220 */ /* 0x090fe20000410000 */
[----:B------:R-:W-:Y:S01]  /*5b30*/  FMUL.FTZ R5, R161, R4 ;  /* 0x00000004a1057220 */ /* 0x000fe20000410000 */
[----:B------:R-:W-:-:S02]  /*5b40*/  HFMA2 R4, -RZ, RZ, 1.875, 0 ;  /* 0x3f800000ff047431 */ /* 0x000fc400000001ff */
[CC--:B-----5:R-:W-:Y:S01]  /*5b50*/  FFMA.FTZ R6, R161.reuse, R7.reuse, -R6 ;  /* 0x00000007a1067223 */ /* 0x0e0fe20000010806 */
[C---:B------:R-:W-:Y:S01]  /*5b60*/  FFMA.FTZ R11, R162.reuse, R7, R11 ;  /* 0x00000007a20b7223 */ /* 0x040fe2000001000b */
[-C--:B--2---:R-:W-:Y:S01]  /*5b70*/  FFMA.FTZ R8, R161, R9.reuse, -R8 ;  /* 0x00000009a1087223 */ /* 0x084fe20000010808 */
[----:B------:R-:W-:Y:S01]  /*5b80*/  FFMA.FTZ R9, R162, R9, R5 ;  /* 0x00000009a2097223 */ /* 0x000fe20000010005 */
[----:B------:R-:W-:Y:S01]  /*5b90*/  FADD.FTZ R10, R159, R6 ;  /* 0x000000069f0a7221 */ /* 0x000fe20000010000 */
[----:B------:R-:W-:Y:S02]  /*5ba0*/  CS2R R6, SRZ ;  /* 0x0000000000067805 */ /* 0x000fe4000001ff00 */
[----:B------:R-:W-:Y:S01]  /*5bb0*/  MOV R5, RZ ;  /* 0x000000ff00057202 */ /* 0x000fe20000000f00 */
[----:B------:R-:W-:Y:S01]  /*5bc0*/  FADD.FTZ R11, R160, R11 ;  /* 0x0000000ba00b7221 */ /* 0x000fe20000010000 */
[----:B------:R-:W-:-:S04]  /*5bd0*/  @!P1 LEA R163, R147, UR21, 0x4 ;  /* 0x0000001593a39c11 */ /* 0x000fc8000f8e20ff */
[----:B------:R-:W-:Y:S04]  /*5be0*/  @!P0 LDS.128 R4, [UR9] ;  /* 0x00000009ff048984 */ /* 0x000fe80008000c00 */
[----:B------:R-:W-:Y:S01]  /*5bf0*/  @!P1 STS.128 [R163+0x850], R8 ;  /* 0x00085008a3009388 */ /* 0x000fe20000000c00 */
[----:B------:R-:W-:Y:S06]  /*5c00*/  BAR.SYNC.DEFER_BLOCKING 0x0 ;  /* 0x0000000000007b1d */ /* 0x000fec0000010000 */
[----:B------:R-:W0:Y:S04]  /*5c10*/  LDS.128 R12, [UR21+0x850] ;  /* 0x00085015ff0c7984 */ /* 0x000e280008000c00 */
[----:B------:R-:W1:Y:S01]  /*5c20*/  LDS.128 R16, [UR21+0x860] ;  /* 0x00086015ff107984 */ /* 0x000e620008000c00 */
[----:B------:R-:W-:-:S02]  /*5c30*/  ISETP.GE.AND P0, PT, R103, 0x10, PT ;  /* 0x000000106700780c */ /* 0x000fc40003f06270 */
[----:B------:R-:W-:Y:S02]  /*5c40*/  R2UR UR33, R2 ;  /* 0x00000000022172ca */ /* 0x000fe400000e0000 */
[----:B------:R-:W-:Y:S02]  /*5c50*/  FSEL R21, R161, R8, !P0 ;  /* 0x00000008a1157208 */ /* 0x000fe40004000000 */
[----:B------:R-:W-:Y:S02]  /*5c60*/  FSEL R162, R162, R9, !P0 ;  /* 0x00000009a2a27208 */ /* 0x000fe40004000000 */
[----:B------:R-:W-:Y:S02]  /*5c70*/  FSEL R2, R159, R10, !P0 ;  /* 0x0000000a9f027208 */ /* 0x000fe40004000000 */
[----:B------:R-:W-:Y:S02]  /*5c80*/  FSEL R161, R160, R11, !P0 ;  /* 0x0000000ba0a17208 */ /* 0x000fe40004000000 */
[----:B------:R-:W-:-:S02]  /*5c90*/  ISETP.GE.U32.AND P1, PT, R105, 0x20, PT ;  /* 0x000000206900780c */ /* 0x000fc40003f26070 */
[----:B------:R-:W-:Y:S01]  /*5ca0*/  ISETP.NE.AND P0, PT, R147, 0x1, PT ;  /* 0x000000019300780c */ /* 0x000fe20003f05270 */
[----:B------:R-:W-:Y:S01]  /*5cb0*/  FFMA.FTZ R20, R3, R20, R164 ;  /* 0x0000001403147223 */ /* 0x000fe200000100a4 */
[----:B------:R-:W2:Y:S01]  /*5cc0*/  SHFL.UP PT, R21, R21, 0x1, RZ ;  /* 0x0420000015157989 */ /* 0x000ea200000e00ff */
[----:B------:R-:W-:Y:S03]  /*5cd0*/  BSSY.RECONVERGENT B0, `(.L_x_730) ;  /* 0x0000037000007945 */ /* 0x000fe60003800200 */
[----:B------:R3:W4:Y:S04]  /*5ce0*/  SHFL.UP PT, R159, R162, 0x1, RZ ;  /* 0x04200000a29f7989 */ /* 0x00072800000e00ff */
[----:B------:R3:W2:Y:S04]  /*5cf0*/  SHFL.UP PT, R160, R2, 0x1, RZ ;  /* 0x0420000002a07989 */ /* 0x0006a800000e00ff */
[----:B------:R-:W2:Y:S01]  /*5d00*/  SHFL.UP PT, R161, R161, 0x1, RZ ;  /* 0x04200000a1a17989 */ /* 0x000ea200000e00ff */
[C---:B0-----:R-:W-:Y:S01]  /*5d10*/  FSEL R106, R13.reuse, R106, !P0 ;  /* 0x0000006a0d6a7208 */ /* 0x041fe20004000000 */
[-C--:B-1----:R-:W-:Y:S01]  /*5d20*/  FMUL.FTZ R8, R12, R17.reuse ;  /* 0x000000110c087220 */ /* 0x082fe20000410000 */
[-C--:B------:R-:W-:Y:S01]  /*5d30*/  FMUL.FTZ R9, R13, R17.reuse ;  /* 0x000000110d097220 */ /* 0x080fe20000410000 */
[----:B------:R-:W-:-:S02]  /*5d40*/  FMUL.FTZ R3, R15, R17 ;  /* 0x000000110f037220 */ /* 0x000fc40000410000 */
[-C--:B------:R-:W-:Y:S01]  /*5d50*/  FFMA.FTZ R13, R13, R16.reuse, R8 ;  /* 0x000000100d0d7223 */ /* 0x080fe20000010008 */
[C---:B------:R-:W-:Y:S01]  /*5d60*/  FMUL.FTZ R8, R14.reuse, R17 ;  /* 0x000000110e087220 */ /* 0x040fe20000410000 */
[----:B------:R-:W-:-:S03]  /*5d70*/  FFMA.FTZ R3, R14, R16, -R3 ;  /* 0x000000100e037223 */ /* 0x000fc60000010803 */
[CC--:B------:R-:W-:Y:S01]  /*5d80*/  FFMA.FTZ R8, R15.reuse, R16.reuse, R8 ;  /* 0x000000100f087223 */ /* 0x0c0fe20000010008 */
[C---:B------:R-:W-:Y:S01]  /*5d90*/  FSEL R107, R12.reuse, R107, !P0 ;  /* 0x0000006b0c6b7208 */ /* 0x040fe20004000000 */
[----:B------:R-:W-:Y:S01]  /*5da0*/  FFMA.FTZ R9, R12, R16, -R9 ;  /* 0x000000100c097223 */ /* 0x000fe20000010809 */
[----:B------:R-:W-:Y:S01]  /*5db0*/  FSEL R109, R14, R109, !P0 ;  /* 0x0000006d0e6d7208 */ /* 0x000fe20004000000 */
[----:B------:R-:W-:Y:S01]  /*5dc0*/  FADD.FTZ R3, R18, R3 ;  /* 0x0000000312037221 */ /* 0x000fe20000010000 */
[----:B------:R-:W-:Y:S01]  /*5dd0*/  FSEL R108, R15, R108, !P0 ;  /* 0x0000006c0f6c7208 */ /* 0x000fe20004000000 */
[----:B------:R-:W-:Y:S01]  /*5de0*/  FADD.FTZ R19, R19, R8 ;  /* 0x0000000813137221 */ /* 0x000fe20000010000 */
[----:B--234-:R-:W-:Y:S06]  /*5df0*/  @!P1 BRA `(.L_x_731) ;  /* 0x0000000000509947 */ /* 0x01cfec0003800000 */
[-C--:B------:R-:W-:Y:S01]  /*5e00*/  FMUL.FTZ R12, R21, R108.reuse ;  /* 0x0000006c150c7220 */ /* 0x080fe20000410000 */
[C---:B------:R-:W-:Y:S01]  /*5e10*/  FMUL.FTZ R10, R159.reuse, R108 ;  /* 0x0000006c9f0a7220 */ /* 0x040fe20000410000 */
[-C--:B------:R-:W-:Y:S01]  /*5e20*/  FMUL.FTZ R2, R159, R106.reuse ;  /* 0x0000006a9f027220 */ /* 0x080fe20000410000 */
[----:B------:R-:W-:Y:S01]  /*5e30*/  FMUL.FTZ R8, R21, R106 ;  /* 0x0000006a15087220 */ /* 0x000fe20000410000 */
[-C--:B------:R-:W-:Y:S01]  /*5e40*/  FFMA.FTZ R12, R159, R109.reuse, R12 ;  /* 0x0000006d9f0c7223 */ /* 0x080fe2000001000c */
[C---:B------:R-:W-:Y:S01]  /*5e50*/  FFMA.FTZ R3, R21.reuse, R109, -R10 ;  /* 0x0000006d15037223 */ /* 0x040fe2000001080a */
[-C--:B------:R-:W-:Y:S01]  /*5e60*/  FFMA.FTZ R2, R21, R107.reuse, -R2 ;  /* 0x0000006b15027223 */ /* 0x080fe20000010802 */
[----:B------:R-:W-:Y:S01]  /*5e70*/  FFMA.FTZ R159, R159, R107, R8 ;  /* 0x0000006b9f9f7223 */ /* 0x000fe20000010008 */
[----:B------:R-:W-:Y:S01]  /*5e80*/  FADD.FTZ R161, R161, R12 ;  /* 0x0000000ca1a17221 */ /* 0x000fe20000010000 */
[----:B------:R-:W-:Y:S01]  /*5e90*/  FADD.FTZ R160, R160, R3 ;  /* 0x00000003a0a07221 */ /* 0x000fe20000010000 */
[----:B------:R-:W-:-:S02]  /*5ea0*/  ISETP.NE.AND P0, PT, R103, RZ, PT ;  /* 0x000000ff6700720c */ /* 0x000fc40003f05270 */
[----:B------:R-:W-:Y:S02]  /*5eb0*/  MOV R11, R7 ;  /* 0x00000007000b7202 */ /* 0x000fe40000000f00 */
[----:B------:R-:W-:Y:S02]  /*5ec0*/  MOV R10, R6 ;  /* 0x00000006000a7202 */ /* 0x000fe40000000f00 */
[----:B------:R-:W-:Y:S02]  /*5ed0*/  MOV R9, R5 ;  /* 0x0000000500097202 */ /* 0x000fe40000000f00 */
[----:B------:R-:W-:Y:S02]  /*5ee0*/  MOV R8, R4 ;  /* 0x0000000400087202 */ /* 0x000fe40000000f00 */
[----:B------:R-:W-:Y:S02]  /*5ef0*/  FSEL R21, R107, R2, !P0 ;  /* 0x000000026b157208 */ /* 0x000fe40004000000 */
[----:B------:R-:W-:-:S02]  /*5f00*/  FSEL R159, R106, R159, !P0 ;  /* 0x0000009f6a9f7208 */ /* 0x000fc40004000000 */
[----:B------:R-:W-:Y:S02]  /*5f10*/  FSEL R160, R109, R160, !P0 ;  /* 0x000000a06da07208 */ /* 0x000fe40004000000 */
[----:B------:R-:W-:Y:S01]  /*5f20*/  FSEL R161, R108, R161, !P0 ;  /* 0x000000a16ca17208 */ /* 0x000fe20004000000 */
[----:B------:R-:W-:Y:S06]  /*5f30*/  BRA `(.L_x_732) ;  /* 0x0000000000407947 */ /* 0x000fec0003800000 */
.L_x_731:
[----:B------:R-:W-:Y:S01]  /*5f40*/  ISETP.NE.AND P0, PT, R103, RZ, PT ;  /* 0x000000ff6700720c */ /* 0x000fe20003f05270 */
[C---:B------:R-:W-:Y:S01]  /*5f50*/  FMUL.FTZ R10, R13.reuse, R7 ;  /* 0x000000070d0a7220 */ /* 0x040fe20000410000 */
[C---:B------:R-:W-:Y:S01]  /*5f60*/  FMUL.FTZ R12, R13.reuse, R6 ;  /* 0x000000060d0c7220 */ /* 0x040fe20000410000 */
[C---:B------:R-:W-:Y:S01]  /*5f70*/  FMUL.FTZ R8, R13.reuse, R5 ;  /* 0x000000050d087220 */ /* 0x040fe20000410000 */
[----:B------:R-:W-:Y:S01]  /*5f80*/  FMUL.FTZ R2, R13, R4 ;  /* 0x000000040d027220 */ /* 0x000fe20000410000 */
[C---:B------:R-:W-:Y:S01]  /*5f90*/  FFMA.FTZ R10, R9.reuse, R6, -R10 ;  /* 0x00000006090a7223 */ /* 0x040fe2000001080a */
[C---:B------:R-:W-:Y:S01]  /*5fa0*/  FFMA.FTZ R12, R9.reuse, R7, R12 ;  /* 0x00000007090c7223 */ /* 0x040fe2000001000c */
[C---:B------:R-:W-:Y:S01]  /*5fb0*/  FFMA.FTZ R8, R9.reuse, R4, -R8 ;  /* 0x0000000409087223 */ /* 0x040fe20000010808 */
[----:B------:R-:W-:Y:S01]  /*5fc0*/  FFMA.FTZ R9, R9, R5, R2 ;  /* 0x0000000509097223 */ /* 0x000fe20000010002 */
[----:B------:R-:W-:Y:S01]  /*5fd0*/  FADD.FTZ R10, R3, R10 ;  /* 0x0000000a030a7221 */ /* 0x000fe20000010000 */
[----:B------:R-:W-:-:S03]  /*5fe0*/  FADD.FTZ R11, R19, R12 ;  /* 0x0000000c130b7221 */ /* 0x000fc60000010000 */
[----:B------:R0:W-:Y:S01]  /*5ff0*/  @!P0 STS.128 [UR21+0x880], R4 ;  /* 0x00088004ff008988 */ /* 0x0001e20008000c15 */
[----:B------:R-:W-:Y:S02]  /*6000*/  @!P0 MOV R21, R4 ;  /* 0x0000000400158202 */ /* 0x000fe40000000f00 */
[----:B------:R-:W-:Y:S02]  /*6010*/  @!P0 MOV R159, R5 ;  /* 0x00000005009f8202 */ /* 0x000fe40000000f00 */
[----:B------:R-:W-:Y:S02]  /*6020*/  @!P0 MOV R160, R6 ;  /* 0x0000000600a08202 */ /* 0x000fe40000000f00 */
[----:B------:R-:W-:-:S07]  /*6030*/  @!P0 MOV R161, R7 ;  /* 0x0000000700a18202 */ /* 0x000fce0000000f00 */
.L_x_732:
[----:B------:R-:W-:Y:S05]  /*6040*/  BSYNC.RECONVERGENT B0 ;  /* 0x0000000000007941 */ /* 0x000fea0003800200 */
.L_x_730:
        /* <DEDUP_REMOVED lines=116> */
.L_x_734:
[----:B------:R-:W-:Y:S05]  /*6790*/  BSYNC.RECONVERGENT B0 ;  /* 0x0000000000007941 */ /* 0x000fea0003800200 */
.L_x_733:
[C---:B------:R-:W-:Y:S01]  /*67a0*/  FMUL.FTZ R0, R20.reuse, R7 ;  /* 0x0000000714007220 */ /* 0x040fe20000410000 */
[C---:B0-----:R-:W-:Y:S01]  /*67b0*/  FMUL.FTZ R2, R20.reuse, R15 ;  /* 0x0000000f14027220 */ /* 0x041fe20000410000 */
[----:B------:R-:W-:Y:S01]  /*67c0*/  FMUL.FTZ R5, R20, R5 ;  /* 0x0000000514057220 */ /* 0x000fe20000410000 */
[----:B------:R-:W-:Y:S01]  /*67d0*/  ULEA UR14, UP0, UR38, UR14, 0x3 ;  /* 0x0000000e260e7291 */ /* 0x000fe2000f8018ff */
[----:B------:R-:W-:Y:S01]  /*67e0*/  FFMA.FTZ R133, R133, UR33, -R0 ;  /* 0x0000002185857c23 */ /* 0x000fe20008010800 */
[----:B------:R-:W-:Y:S01]  /*67f0*/  UIADD3 UR8, UPT, UPT, UR8, 0x1, URZ ;  /* 0x0000000108087890 */ /* 0x000fe2000fffe0ff */
[----:B------:R-:W-:Y:S01]  /*6800*/  FFMA.FTZ R127, R127, UR33, -R2 ;  /* 0x000000217f7f7c23 */ /* 0x000fe20008010802 */
[----:B------:R-:W-:Y:S01]  /*6810*/  FFMA.FTZ R136, R136, UR33, -R5 ;  /* 0x0000002188887c23 */ /* 0x000fe20008010805 */
[C---:B------:R-:W-:Y:S01]  /*6820*/  FMUL.FTZ R0, R20.reuse, R19 ;  /* 0x0000001314007220 */ /* 0x040fe20000410000 */
[C---:B------:R-:W-:Y:S01]  /*6830*/  FMUL.FTZ R2, R20.reuse, R113 ;  /* 0x0000007114027220 */ /* 0x040fe20000410000 */
[----:B------:R-:W-:Y:S01]  /*6840*/  FADD.FTZ R5, RZ, R138 ;  /* 0x0000008aff057221 */ /* 0x000fe20000010000 */
[----:B------:R-:W-:Y:S01]  /*6850*/  UIADD3.X UR24, UPT, UPT, UR24, UR26, URZ, UP0, !UPT ;  /* 0x0000001a18187290 */ /* 0x000fe200087fe4ff */
[----:B------:R-:W-:Y:S01]  /*6860*/  FFMA.FTZ R121, R121, UR33, -R0 ;  /* 0x0000002179797c23 */ /* 0x000fe20008010800 */
[----:B------:R-:W-:Y:S01]  /*6870*/  UISETP.NE.AND UP0, UPT, UR8, URZ, UPT ;  /* 0x000000ff0800728c */ /* 0x000fe2000bf05270 */
[----:B------:R-:W-:Y:S01]  /*6880*/  FFMA.FTZ R115, R115, UR33, -R2 ;  /* 0x0000002173737c23 */ /* 0x000fe20008010802 */
        /* <DEDUP_REMOVED lines=45> */
.L_x_729:
[----:B------:R-:W-:Y:S01]  /*6b60*/  BAR.SYNC.DEFER_BLOCKING 0x0 ;  /* 0x0000000000007b1d */ /* 0x000fe20000010000 */
[----:B------:R-:W-:Y:S01]  /*6b70*/  F2FP.BF16.F32.PACK_AB R0, R52, R53 ;  /* 0x000000353400723e */ /* 0x000fe200000010ff */
[----:B------:R-:W-:Y:S01]  /*6b80*/  USHF.L.U32 UR8, UR6, 0xa, URZ ;  /* 0x0000000a06087899 */ /* 0x000fe200080006ff */
[----:B------:R-:W-:Y:S02]  /*6b90*/  F2FP.BF16.F32.PACK_AB R2, R50, R51 ;  /* 0x000000333202723e */ /* 0x000fe400000010ff */
[C---:B------:R-:W-:Y:S01]  /*6ba0*/  PRMT R3, R0.reuse, 0x7610, R3 ;  /* 0x0000761000037816 */ /* 0x040fe20000000003 */
[----:B------:R-:W0:Y:S01]  /*6bb0*/  LDCU.128 UR12, c[0x0][0x420] ;  /* 0x00008400ff0c77ac */ /* 0x000e220008000c00 */
[----:B------:R-:W-:Y:S02]  /*6bc0*/  PRMT R4, R0, 0x7632, R4 ;  /* 0x0000763200047816 */ /* 0x000fe40000000004 */
[----:B------:R-:W-:Y:S01]  /*6bd0*/  PRMT R5, R2, 0x7610, R5 ;  /* 0x0000761002057816 */ /* 0x000fe20000000005 */
        /* <DEDUP_REMOVED lines=39> */
[----:B------:R-:W-:Y:S01]  /*6e50*/  STS.U16 [R65+0x16], R7 ;  /* 0x0000160741007388 */ /* 0x000fe20000000400 */
[----:B------:R-:W-:-:S03]  /*6e60*/  MOV R2, UR20 ;  /* 0x0000001400027c02 */ /* 0x000fc60008000f00 */
[----:B------:R0:W-:Y:S04]  /*6e70*/  STS.U16 [R63+0x18], R0 ;  /* 0x000018003f007388 */ /* 0x0001e80000000400 */
[----:B------:R-:W-:Y:S04]  /*6e80*/  STS.U16 [R61+0x1a], R8 ;  /* 0x00001a083d007388 */ /* 0x000fe80000000400 */
[----:B------:R2:W-:Y:S01]  /*6e90*/  STS.U16 [R59+0x1c], R3 ;  /* 0x00001c033b007388 */ /* 0x0005e20000000400 */
[----:B0-----:R-:W-:-:S03]  /*6ea0*/  LOP3.LUT R0, R148, 0x3e00, RZ, 0xc0, !PT ;  /* 0x00003e0094007812 */ /* 0x001fc600078ec0ff */
[----:B------:R0:W-:Y:S01]  /*6eb0*/  STS.U16 [R57+0x1e], R4 ;  /* 0x00001e0439007388 */ /* 0x0001e20000000400 */
[----:B------:R-:W-:-:S03]  /*6ec0*/  NOP ;  /* 0x0000000000007918 */ /* 0x000fc60000000000 */
[----:B------:R-:W-:Y:S01]  /*6ed0*/  LDS.U16 R5, [R102] ;  /* 0x0000000066057984 */ /* 0x000fe20000000400 */
[----:B------:R-:W-:Y:S02]  /*6ee0*/  IADD3 R9, PT, PT, R104, R0, RZ ;  /* 0x0000000068097210 */ /* 0x000fe40007ffe0ff */
[----:B------:R-:W-:Y:S01]  /*6ef0*/  LOP3.LUT R16, R0, 0x1f, R105, 0xf8, !PT ;  /* 0x0000001f00107812 */ /* 0x000fe200078ef869 */
[----:B------:R-:W-:Y:S01]  /*6f00*/  LDS.U16 R17, [R101+0x40] ;  /* 0x0000400065117984 */ /* 0x000fe20000000400 */
[C---:B--2---:R-:W-:Y:S02]  /*6f10*/  IADD3 R3, P1, PT, R9.reuse, UR10, RZ ;  /* 0x0000000a09037c10 */ /* 0x044fe4000ff3e0ff */
[C---:B------:R-:W-:Y:S01]  /*6f20*/  LOP3.LUT R6, R16.reuse, 0xe0, RZ, 0xfc, !PT ;  /* 0x000000e010067812 */ /* 0x040fe200078efcff */
[----:B------:R-:W-:Y:S01]  /*6f30*/  LDS.U16 R21, [R100+0x80] ;  /* 0x0000800064157984 */ /* 0x000fe20000000400 */
[----:B0-----:R-:W-:Y:S01]  /*6f40*/  IADD3.X R4, PT, PT, RZ, UR11, RZ, P1, !PT ;  /* 0x0000000bff047c10 */ /* 0x001fe20008ffe4ff */
[----:B---3--:R-:W-:Y:S01]  /*6f50*/  UIMAD.WIDE.U32 UR10, UR31, UR12, UR8 ;  /* 0x0000000c1f0a72a5 */ /* 0x008fe2000f8e0008 */
[C---:B------:R-:W-:Y:S01]  /*6f60*/  LOP3.LUT R8, R16.reuse, 0x20, RZ, 0xfc, !PT ;  /* 0x0000002010087812 */ /* 0x040fe200078efcff */
[----:B------:R-:W-:Y:S01]  /*6f70*/  LDS.U16 R23, [R99+0xc0] ;  /* 0x0000c00063177984 */ /* 0x000fe20000000400 */
[C---:B------:R-:W-:Y:S01]  /*6f80*/  LOP3.LUT R0, R16.reuse, 0x1a0, RZ, 0xfc, !PT ;  /* 0x000001a010007812 */ /* 0x040fe200078efcff */
[----:B------:R-:W-:Y:S01]  /*6f90*/  UIMAD UR11, UR31, UR13, UR11 ;  /* 0x0000000d1f0b72a4 */ /* 0x000fe2000f8e020b */
[C---:B------:R-:W-:Y:S01]  /*6fa0*/  LOP3.LUT R7, R16.reuse, 0xa0, RZ, 0xfc, !PT ;  /* 0x000000a010077812 */ /* 0x040fe200078efcff */
[----:B------:R-:W-:Y:S01]  /*6fb0*/  LDS.U16 R25, [R98+0x100] ;  /* 0x0001000062197984 */ /* 0x000fe20000000400 */
[C---:B------:R-:W-:Y:S01]  /*6fc0*/  LOP3.LUT R11, R16.reuse, 0x1c0, RZ, 0xfc, !PT ;  /* 0x000001c0100b7812 */ /* 0x040fe200078efcff */
[----:B------:R-:W0:Y:S01]  /*6fd0*/  LDCU.64 UR12, c[0x0][0x488] ;  /* 0x00009100ff0c77ac */ /* 0x000e220008000a00 */
[C---:B------:R-:W-:Y:S01]  /*6fe0*/  LOP3.LUT R13, R16.reuse, 0xc0, RZ, 0xfc, !PT ;  /* 0x000000c0100d7812 */ /* 0x040fe200078efcff */
[----:B------:R-:W-:Y:S01]  /*6ff0*/  LDS.U16 R19, [R97+0x140] ;  /* 0x0001400061137984 */ /* 0x000fe20000000400 */
[C---:B------:R-:W-:Y:S01]  /*7000*/  LOP3.LUT R10, R16.reuse, 0x40, RZ, 0xfc, !PT ;  /* 0x00000040100a7812 */ /* 0x040fe200078efcff */
[----:B------:R-:W-:Y:S01]  /*7010*/  UIMAD.WIDE.U32 UR10, UR30, UR14, UR10 ;  /* 0x0000000e1e0a72a5 */ /* 0x000fe2000f8e000a */
[C---:B------:R-:W-:Y:S01]  /*7020*/  IADD3 R15, PT, PT, R9.reuse, 0x60, RZ ;  /* 0x00000060090f7810 */ /* 0x040fe20007ffe0ff */
[----:B------:R-:W-:Y:S01]  /*7030*/  LDS.U16 R27, [R96+0x180] ;  /* 0x00018000601b7984 */ /* 0x000fe20000000400 */
[C---:B------:R-:W-:Y:S01]  /*7040*/  IADD3 R14, PT, PT, R9.reuse, 0x80, RZ ;  /* 0x00000080090e7810 */ /* 0x040fe20007ffe0ff */
[----:B------:R-:W-:Y:S01]  /*7050*/  UIMAD UR15, UR30, UR15, UR11 ;  /* 0x0000000f1e0f72a4 */ /* 0x000fe2000f8e020b */
[----:B------:R-:W-:Y:S01]  /*7060*/  IADD3 R12, PT, PT, R9, 0x100, RZ ;  /* 0x00000100090c7810 */ /* 0x000fe20007ffe0ff */
[----:B------:R-:W-:Y:S01]  /*7070*/  LDS.U16 R29, [R95+0x1c0] ;  /* 0x0001c0005f1d7984 */ /* 0x000fe20000000400 */
[----:B------:R-:W-:-:S02]  /*7080*/  LOP3.LUT R16, R16, 0x1e0, RZ, 0xfc, !PT ;  /* 0x000001e010107812 */ /* 0x000fc400078efcff */
        /* <DEDUP_REMOVED lines=23> */
[----:B------:R-:W-:Y:S01]  /*7200*/  @!P3 STG.E.U16 desc[UR28][R2.64+0x1c0], R29 ;  /* 0x0001c01d0200b986 */ /* 0x000fe2000c10151c */
[----:B------:R-:W-:-:S03]  /*7210*/  ISETP.GE.AND P3, PT, R11, R117, PT ;  /* 0x000000750b00720c */ /* 0x000fc60003f66270 */
[----:B------:R1:W-:Y:S01]  /*7220*/  @!P2 STG.E.U16 desc[UR28][R2.64+0x40], R17 ;  /* 0x000040110200a986 */ /* 0x0003e2000c10151c */
[----:B------:R-:W-:-:S03]  /*7230*/  ISETP.GE.AND P2, PT, R13, R117, PT ;  /* 0x000000750d00720c */ /* 0x000fc60003f46270 */
[----:B------:R-:W-:Y:S01]  /*7240*/  @!P5 STG.E.U16 desc[UR28][R2.64+0x340], R111 ;  /* 0x0003406f0200d986 */ /* 0x000fe2000c10151c */
[----:B------:R-:W-:-:S03]  /*7250*/  ISETP.GE.AND P5, PT, R14, R117, PT ;  /* 0x000000750e00720c */ /* 0x000fc60003fa6270 */
[----:B------:R2:W-:Y:S01]  /*7260*/  @!P4 STG.E.U16 desc[UR28][R2.64+0x140], R19 ;  /* 0x000140130200c986 */ /* 0x0005e2000c10151c */
[-C--:B------:R-:W-:Y:S02]  /*7270*/  ISETP.GE.AND P4, PT, R15, R117.reuse, PT ;  /* 0x000000750f00720c */ /* 0x080fe40003f86270 */
[----:B-1----:R-:W-:Y:S01]  /*7280*/  IADD3 R17, PT, PT, R9, 0x180, RZ ;  /* 0x0000018009117810 */ /* 0x002fe20007ffe0ff */
[----:B------:R-:W-:Y:S01]  /*7290*/  @!P3 STG.E.U16 desc[UR28][R2.64+0x380], R113 ;  /* 0x000380710200b986 */ /* 0x000fe2000c10151c */
[----:B------:R-:W-:-:S03]  /*72a0*/  ISETP.GE.AND P3, PT, R18, R117, PT ;  /* 0x000000751200720c */ /* 0x000fc60003f66270 */
[----:B------:R-:W-:Y:S01]  /*72b0*/  @!P2 STG.E.U16 desc[UR28][R2.64+0x180], R27 ;  /* 0x0001801b0200a986 */ /* 0x000fe2000c10151c */
[-C--:B------:R-:W-:Y:S02]  /*72c0*/  ISETP.GE.AND P2, PT, R17, R117.reuse, PT ;  /* 0x000000751100720c */ /* 0x080fe40003f46270 */
[----:B--2---:R-:W-:Y:S01]  /*72d0*/  IADD3 R19, PT, PT, R9, 0x140, RZ ;  /* 0x0000014009137810 */ /* 0x004fe20007ffe0ff */
[----:B------:R1:W-:Y:S01]  /*72e0*/  @!P1 STG.E.U16 desc[UR28][R2.64+0x80], R21 ;  /* 0x0000801502009986 */ /* 0x0003e2000c10151c */
[----:B------:R-:W-:-:S03]  /*72f0*/  ISETP.GE.AND P1, PT, R16, R117, PT ;  /* 0x000000751000720c */ /* 0x000fc60003f26270 */
[----:B------:R2:W-:Y:S01]  /*7300*/  @!P4 STG.E.U16 desc[UR28][R2.64+0xc0], R23 ;  /* 0x0000c0170200c986 */ /* 0x0005e2000c10151c */
[----:B------:R-:W-:-:S03]  /*7310*/  ISETP.GE.AND P4, PT, R19, R117, PT ;  /* 0x000000751300720c */ /* 0x000fc60003f86270 */
[----:B------:R3:W-:Y:S01]  /*7320*/  @!P5 STG.E.U16 desc[UR28][R2.64+0x100], R25 ;  /* 0x000100190200d986 */ /* 0x0007e2000c10151c */
[----:B------:R-:W-:-:S03]  /*7330*/  ISETP.GE.AND P5, PT, R20, R117, PT ;  /* 0x000000751400720c */ /* 0x000fc60003fa6270 */
[----:B------:R-:W-:Y:S01]  /*7340*/  @!P6 STG.E.U16 desc[UR28][R2.64+0x200], R31 ;  /* 0x0002001f0200e986 */ /* 0x000fe2000c10151c */
[----:B------:R-:W-:Y:S01]  /*7350*/  IADD3 R5, P6, PT, R9, UR10, RZ ;  /* 0x0000000a09057c10 */ /* 0x000fe2000ffde0ff */
[----:B------:R-:W4:Y:S01]  /*7360*/  LDCU.64 UR10, c[0x0][0x490] ;  /* 0x00009200ff0a77ac */ /* 0x000f220008000a00 */
[----:B-1----:R-:W-:Y:S01]  /*7370*/  PRMT R21, RZ, 0x7610, R21 ;  /* 0x00007610ff157816 */ /* 0x002fe20000000015 */
[----:B------:R-:W-:Y:S01]  /*7380*/  @!P3 STG.E.U16 desc[UR28][R2.64+0x2c0], R37 ;  /* 0x0002c0250200b986 */ /* 0x000fe2000c10151c */
[----:B------:R-:W-:Y:S02]  /*7390*/  ISETP.GE.AND P3, PT, R8, UR20, PT ;  /* 0x0000001408007c0c */ /* 0x000fe4000bf66270 */
[----:B------:R-:W-:Y:S01]  /*73a0*/  IADD3.X R22, PT, PT, RZ, UR15, RZ, P6, !PT ;  /* 0x0000000fff167c10 */ /* 0x000fe2000b7fe4ff */
[----:B------:R-:W-:Y:S01]  /*73b0*/  @!P4 STG.E.U16 desc[UR28][R2.64+0x280], R35 ;  /* 0x000280230200c986 */ /* 0x000fe2000c10151c */
[----:B------:R-:W-:Y:S02]  /*73c0*/  ISETP.GE.AND P4, PT, R10, UR20, PT ;  /* 0x000000140a007c0c */ /* 0x000fe4000bf86270 */
[----:B0-----:R-:W-:Y:S01]  /*73d0*/  LEA R4, P6, R5, UR12, 0x1 ;  /* 0x0000000c05047c11 */ /* 0x001fe2000f8c08ff */
[----:B------:R-:W-:Y:S01]  /*73e0*/  @!P5 STG.E.U16 desc[UR28][R2.64+0x240], R33 ;  /* 0x000240210200d986 */ /* 0x000fe2000c10151c */
[----:B------:R-:W-:-:S02]  /*73f0*/  ISETP.GE.AND P5, PT, R15, UR20, PT ;  /* 0x000000140f007c0c */ /* 0x000fc4000bfa6270 */
[--C-:B------:R-:W-:Y:S01]  /*7400*/  LEA.HI.X R5, R5, UR13, R22.reuse, 0x1, P6 ;  /* 0x0000000d05057c11 */ /* 0x100fe2000b0f0c16 */
[----:B------:R-:W-:Y:S01]  /*7410*/  @!P2 STG.E.U16 desc[UR28][R2.64+0x300], R103 ;  /* 0x000300670200a986 */ /* 0x000fe2000c10151c */
[----:B------:R-:W-:Y:S01]  /*7420*/  ISETP.GE.AND P2, PT, R9, UR20, PT ;  /* 0x0000001409007c0c */ /* 0x000fe2000bf46270 */
[----:B------:R-:W0:Y:S01]  /*7430*/  LDCU.128 UR12, c[0x0][0x430] ;  /* 0x00008600ff0c77ac */ /* 0x000e220008000c00 */
[----:B------:R-:W-:Y:S01]  /*7440*/  PRMT R22, RZ, 0x7610, R22 ;  /* 0x00007610ff167816 */ /* 0x000fe20000000016 */
[----:B------:R1:W-:Y:S01]  /*7450*/  @!P1 STG.E.U16 desc[UR28][R2.64+0x3c0], R115 ;  /* 0x0003c07302009986 */ /* 0x0003e2000c10151c */
[----:B--2---:R-:W-:Y:S02]  /*7460*/  PRMT R23, RZ, 0x7610, R23 ;  /* 0x00007610ff177816 */ /* 0x004fe40000000017 */
[----:B------:R-:W-:Y:S01]  /*7470*/  ISETP.GE.AND P6, PT, R14, UR20, PT ;  /* 0x000000140e007c0c */ /* 0x000fe2000bfc6270 */
[----:B------:R-:W-:Y:S01]  /*7480*/  BAR.SYNC.DEFER_BLOCKING 0x0 ;  /* 0x0000000000007b1d */ /* 0x000fe20000010000 */
[----:B------:R-:W-:-:S02]  /*7490*/  ISETP.GE.AND P1, PT, R7, UR20, PT ;  /* 0x0000001407007c0c */ /* 0x000fc4000bf26270 */
[----:B---3--:R-:W-:Y:S02]  /*74a0*/  PRMT R25, RZ, 0x7610, R25 ;  /* 0x00007610ff197816 */ /* 0x008fe40000000019 */
[----:B------:R-:W-:Y:S02]  /*74b0*/  PRMT R27, RZ, 0x7610, R27 ;  /* 0x00007610ff1b7816 */ /* 0x000fe4000000001b */
[----:B-1----:R-:W-:Y:S02]  /*74c0*/  PRMT R3, RZ, 0x7610, R3 ;  /* 0x00007610ff037816 */ /* 0x002fe40000000003 */
[----:B------:R-:W-:Y:S02]  /*74d0*/  PRMT R2, RZ, 0x7610, R2 ;  /* 0x00007610ff027816 */ /* 0x000fe40000000002 */
[----:B------:R-:W-:Y:S01]  /*74e0*/  PRMT R28, RZ, 0x7610, R28 ;  /* 0x00007610ff1c7816 */ /* 0x000fe2000000001c */
[----:B------:R-:W2:Y:S01]  /*74f0*/  @!P2 LDG.E.U16 R21, desc[UR28][R4.64] ;  /* 0x0000001c0415a981 */ /* 0x000ea2000c1e1500 */
[----:B------:R-:W-:-:S03]  /*7500*/  ISETP.GE.AND P2, PT, R13, UR20, PT ;  /* 0x000000140d007c0c */ /* 0x000fc6000bf46270 */
[----:B------:R-:W3:Y:S01]  /*7510*/  @!P3 LDG.E.U16 R22, desc[UR28][R4.64+0x40] ;  /* 0x0000401c0416b981 */ /* 0x000ee2000c1e1500 */
[----:B------:R-:W-:-:S03]  /*7520*/  ISETP.GE.AND P3, PT, R6, UR20, PT ;  /* 0x0000001406007c0c */ /* 0x000fc6000bf66270 */
[----:B------:R-:W5:Y:S01]  /*7530*/  @!P4 LDG.E.U16 R23, desc[UR28][R4.64+0x80] ;  /* 0x0000801c0417c981 */ /* 0x000f62000c1e1500 */
[----:B------:R-:W-:-:S03]  /*7540*/  ISETP.GE.AND P4, PT, R12, UR20, PT ;  /* 0x000000140c007c0c */ /* 0x000fc6000bf86270 */
[----:B------:R-:W4:Y:S01]  /*7550*/  @!P5 LDG.E.U16 R24, desc[UR28][R4.64+0xc0] ;  /* 0x0000c01c0418d981 */ /* 0x000f22000c1e1500 */
        /* <DEDUP_REMOVED lines=22> */
[----:B------:R-:W4:Y:S04]  /*76c0*/  @!P4 LDG.E.U16 R34, desc[UR28][R4.64+0x380] ;  /* 0x0003801c0422c981 */ /* 0x000f28000c1e1500 */
[----:B------:R-:W4:Y:S01]  /*76d0*/  @!P5 LDG.E.U16 R55, desc[UR28][R4.64+0x3c0] ;  /* 0x0003c01c0437d981 */ /* 0x000f22000c1e1500 */
[----:B0-----:R-:W-:-:S03]  /*76e0*/  UIMAD.WIDE.U32 UR8, UR31, UR12, UR8 ;  /* 0x0000000c1f0872a5 */ /* 0x001fc6000f8e0008 */
[----:B--2---:R-:W-:Y:S04]  /*76f0*/  STS.U16 [R102], R21 ;  /* 0x0000001566007388 */ /* 0x004fe80000000400 */
[----:B---3--:R-:W-:Y:S04]  /*7700*/  STS.U16 [R101+0x40], R22 ;  /* 0x0000401665007388 */ /* 0x008fe80000000400 */
[----:B-----5:R-:W-:Y:S04]  /*7710*/  STS.U16 [R100+0x80], R23 ;  /* 0x0000801764007388 */ /* 0x020fe80000000400 */
[----:B----4-:R-:W-:Y:S04]  /*7720*/  STS.U16 [R99+0xc0], R24 ;  /* 0x0000c01863007388 */ /* 0x010fe80000000400 */
        /* <DEDUP_REMOVED lines=13> */
[----:B------:R-:W0:Y:S04]  /*7800*/  LDS.U16 R3, [R86] ;  /* 0x0000000056037984 */ /* 0x000e280000000400 */
[----:B------:R-:W1:Y:S04]  /*7810*/  LDS.U16 R5, [R81+0x6] ;  /* 0x0000060051057984 */ /* 0x000e680000000400 */
[----:B------:R-:W2:Y:S04]  /*7820*/  LDS.U16 R4, [R83+0x4] ;  /* 0x0000040053047984 */ /* 0x000ea80000000400 */
[----:B------:R-:W3:Y:S04]  /*7830*/  LDS.U16 R2, [R85+0x2] ;  /* 0x0000020055027984 */ /* 0x000ee80000000400 */
[----:B------:R-:W4:Y:S04]  /*7840*/  LDS.U16 R21, [R79+0x8] ;  /* 0x000008004f157984 */ /* 0x000f280000000400 */
[----:B------:R-:W-:Y:S04]  /*7850*/  LDS.U16 R22, [R77+0xa] ;  /* 0x00000a004d167984 */ /* 0x000fe80000000400 */
[----:B------:R-:W5:Y:S04]  /*7860*/  LDS.U16 R23, [R75+0xc] ;  /* 0x00000c004b177984 */ /* 0x000f680000000400 */
[----:B------:R-:W-:Y:S04]  /*7870*/  LDS.U16 R24, [R69+0x12] ;  /* 0x0000120045187984 */ /* 0x000fe80000000400 */
[----:B------:R-:W-:Y:S01]  /*7880*/  LDS.U16 R25, [R65+0x16] ;  /* 0x0000160041197984 */ /* 0x000fe20000000400 */
[----:B0-----:R-:W-:-:S03]  /*7890*/  SHF.L.U32 R29, R3, 0x10, RZ ;  /* 0x00000010031d7819 */ /* 0x001fc600000006ff */
[----:B------:R-:W0:Y:S01]  /*78a0*/  LDS.U16 R3, [R73+0xe] ;  /* 0x00000e0049037984 */ /* 0x000e220000000400 */
[----:B-1----:R-:W-:Y:S01]  /*78b0*/  SHF.L.U32 R35, R5, 0x10, RZ ;  /* 0x0000001005237819 */ /* 0x002fe200000006ff */
[----:B------:R-:W-:Y:S02]  /*78c0*/  FMUL.FTZ R26, R29, -1.4426950216293334961 ;  /* 0xbfb8aa3b1d1a7820 */ /* 0x000fe40000410000 */
[----:B------:R-:W-:Y:S01]  /*78d0*/  LDS.U16 R5, [R67+0x14] ;  /* 0x0000140043057984 */ /* 0x000fe20000000400 */
[----:B--2---:R-:W-:Y:S01]  /*78e0*/  SHF.L.U32 R33, R4, 0x10, RZ ;  /* 0x0000001004217819 */ /* 0x004fe200000006ff */
[----:B------:R-:W-:Y:S01]  /*78f0*/  FMUL.FTZ R28, R35, -1.4426950216293334961 ;  /* 0xbfb8aa3b231c7820 */ /* 0x000fe20000410000 */
[----:B---3--:R-:W-:-:S03]  /*7900*/  SHF.L.U32 R31, R2, 0x10, RZ ;  /* 0x00000010021f7819 */ /* 0x008fc600000006ff */
[----:B------:R-:W-:Y:S01]  /*7910*/  FMUL.FTZ R27, R33, -1.4426950216293334961 ;  /* 0xbfb8aa3b211b7820 */ /* 0x000fe20000410000 */
[----:B------:R-:W1:Y:S01]  /*7920*/  LDS.U16 R2, [R71+0x10] ;  /* 0x0000100047027984 */ /* 0x000e620000000400 */
[----:B------:R2:W3:Y:S01]  /*7930*/  MUFU.EX2 R30, R26 ;  /* 0x0000001a001e7308 */ /* 0x0004e20000000800 */
[----:B----4-:R-:W-:Y:S02]  /*7940*/  SHF.L.U32 R37, R21, 0x10, RZ ;  /* 0x0000001015257819 */ /* 0x010fe400000006ff */
[----:B------:R-:W4:Y:S05]  /*7950*/  LDS.U16 R21, [R63+0x18] ;  /* 0x000018003f157984 */ /* 0x000f2a0000000400 */
[----:B------:R5:W-:Y:S01]  /*7960*/  MUFU.EX2 R36, R28 ;  /* 0x0000001c00247308 */ /* 0x000be20000000800 */
[----:B--2---:R-:W2:Y:S04]  /*7970*/  LDS.U16 R26, [R61+0x1a] ;  /* 0x00001a003d1a7984 */ /* 0x004ea80000000400 */
[----:B-----5:R-:W5:Y:S03]  /*7980*/  LDS.U16 R28, [R57+0x1e] ;  /* 0x00001e00391c7984 */ /* 0x020f660000000400 */
[----:B------:R3:W-:Y:S02]  /*7990*/  MUFU.EX2 R34, R27 ;  /* 0x0000001b00227308 */ /* 0x0007e40000000800 */
[----:B---3--:R-:W3:Y:S01]  /*79a0*/  LDS.U16 R27, [R59+0x1c] ;  /* 0x00001c003b1b7984 */ /* 0x008ee20000000400 */
[----:B------:R-:W-:-:S05]  /*79b0*/  FMUL.FTZ R4, R31, -1.4426950216293334961 ;  /* 0xbfb8aa3b1f047820 */ /* 0x000fca0000410000 */
[----:B------:R1:W3:Y:S01]  /*79c0*/  MUFU.EX2 R32, R4 ;  /* 0x0000000400207308 */ /* 0x0002e20000000800 */
[----:B------:R-:W-:Y:S02]  /*79d0*/  SHF.L.U32 R23, R23, 0x10, RZ ;  /* 0x0000001017177819 */ /* 0x000fe400000006ff */
[----:B0-----:R-:W-:Y:S02]  /*79e0*/  SHF.L.U32 R58, R3, 0x10, RZ ;  /* 0x00000010033a7819 */ /* 0x001fe400000006ff */
[----:B-1----:R-:W-:Y:S01]  /*79f0*/  SHF.L.U32 R4, R22, 0x10, RZ ;  /* 0x0000001016047819 */ /* 0x002fe200000006ff */
[----:B------:R-:W-:Y:S01]  /*7a00*/  FMUL.FTZ R54, R37, -1.4426950216293334961 ;  /* 0xbfb8aa3b25367820 */ /* 0x000fe20000410000 */
[----:B------:R-:W-:-:S03]  /*7a10*/  SHF.L.U32 R3, R24, 0x10, RZ ;  /* 0x0000001018037819 */ /* 0x000fc600000006ff */
[----:B------:R-:W-:Y:S01]  /*7a20*/  FMUL.FTZ R22, R4, -1.4426950216293334961 ;  /* 0xbfb8aa3b04167820 */ /* 0x000fe20000410000 */
[----:B------:R-:W-:Y:S01]  /*7a30*/  FMUL.FTZ R56, R23, -1.4426950216293334961 ;  /* 0xbfb8aa3b17387820 */ /* 0x000fe20000410000 */
[----:B------:R-:W-:Y:S02]  /*7a40*/  SHF.L.U32 R62, R2, 0x10, RZ ;  /* 0x00000010023e7819 */ /* 0x000fe400000006ff */
[----:B------:R0:W-:Y:S01]  /*7a50*/  MUFU.EX2 R55, R22 ;  /* 0x0000001600377308 */ /* 0x0001e20000000800 */
[----:B------:R-:W-:Y:S01]  /*7a60*/  SHF.L.U32 R24, R25, 0x10, RZ ;  /* 0x0000001019187819 */ /* 0x000fe200000006ff */
[----:B------:R-:W-:Y:S01]  /*7a70*/  FMUL.FTZ R60, R58, -1.4426950216293334961 ;  /* 0xbfb8aa3b3a3c7820 */ /* 0x000fe20000410000 */
[----:B----4-:R-:W-:Y:S01]  /*7a80*/  SHF.L.U32 R70, R21, 0x10, RZ ;  /* 0x0000001015467819 */ /* 0x010fe200000006ff */
[----:B------:R-:W-:Y:S01]  /*7a90*/  FMUL.FTZ R66, R3, -1.4426950216293334961 ;  /* 0xbfb8aa3b03427820 */ /* 0x000fe20000410000 */
[----:B--2---:R-:W-:Y:S01]  /*7aa0*/  SHF.L.U32 R2, R26, 0x10, RZ ;  /* 0x000000101a027819 */ /* 0x004fe200000006ff */
[----:B------:R-:W-:Y:S01]  /*7ab0*/  FMUL.FTZ R64, R62, -1.4426950216293334961 ;  /* 0xbfb8aa3b3e407820 */ /* 0x000fe20000410000 */
[----:B0-----:R-:W-:-:S02]  /*7ac0*/  SHF.L.U32 R22, R5, 0x10, RZ ;  /* 0x0000001005167819 */ /* 0x001fc400000006ff */
[----:B-----5:R-:W-:Y:S01]  /*7ad0*/  SHF.L.U32 R5, R28, 0x10, RZ ;  /* 0x000000101c057819 */ /* 0x020fe200000006ff */
[----:B------:R-:W0:Y:S01]  /*7ae0*/  MUFU.EX2 R54, R54 ;  /* 0x0000003600367308 */ /* 0x000e220000000800 */
[----:B------:R-:W-:Y:S01]  /*7af0*/  FMUL.FTZ R68, R24, -1.4426950216293334961 ;  /* 0xbfb8aa3b18447820 */ /* 0x000fe20000410000 */
[----:B------:R-:W-:Y:S01]  /*7b00*/  FMUL.FTZ R25, R22, -1.4426950216293334961 ;  /* 0xbfb8aa3b16197820 */ /* 0x000fe20000410000 */
[----:B------:R-:W-:Y:S01]  /*7b10*/  FMUL.FTZ R26, R70, -1.4426950216293334961 ;  /* 0xbfb8aa3b461a7820 */ /* 0x000fe20000410000 */
[----:B---3--:R-:W-:Y:S01]  /*7b20*/  SHF.L.U32 R21, R27, 0x10, RZ ;  /* 0x000000101b157819 */ /* 0x008fe200000006ff */
[----:B------:R-:W-:-:S03]  /*7b30*/  FMUL.FTZ R72, R2, -1.4426950216293334961 ;  /* 0xbfb8aa3b02487820 */ /* 0x000fc60000410000 */
[----:B------:R-:W1:Y:S01]  /*7b40*/  MUFU.EX2 R56, R56 ;  /* 0x0000003800387308 */ /* 0x000e620000000800 */
[----:B------:R-:W-:Y:S01]  /*7b50*/  FMUL.FTZ R74, R5, -1.4426950216293334961 ;  /* 0xbfb8aa3b054a7820 */ /* 0x000fe20000410000 */
[----:B------:R-:W-:Y:S01]  /*7b60*/  FADD.FTZ R30, R30, 1 ;  /* 0x3f8000001e1e7421 */ /* 0x000fe20000010000 */
[----:B------:R-:W-:Y:S01]  /*7b70*/  FMUL.FTZ R27, R21, -1.4426950216293334961 ;  /* 0xbfb8aa3b151b7820 */ /* 0x000fe20000410000 */
[----:B------:R-:W-:-:S04]  /*7b80*/  FADD.FTZ R32, R32, 1 ;  /* 0x3f80000020207421 */ /* 0x000fc80000010000 */
[----:B------:R-:W2:Y:S08]  /*7b90*/  MUFU.EX2 R60, R60 ;  /* 0x0000003c003c7308 */ /* 0x000eb00000000800 */
[----:B------:R-:W3:Y:S08]  /*7ba0*/  MUFU.EX2 R66, R66 ;  /* 0x0000004200427308 */ /* 0x000ef00000000800 */
[----:B------:R-:W4:Y:S01]  /*7bb0*/  MUFU.EX2 R64, R64 ;  /* 0x0000004000407308 */ /* 0x000f220000000800 */
[----:B------:R-:W-:-:S07]  /*7bc0*/  FADD.FTZ R34, R34, 1 ;  /* 0x3f80000022227421 */ /* 0x000fce0000010000 */
[----:B------:R-:W5:Y:S01]  /*7bd0*/  MUFU.EX2 R25, R25 ;  /* 0x0000001900197308 */ /* 0x000f620000000800 */
[----:B------:R-:W-:-:S07]  /*7be0*/  FADD.FTZ R36, R36, 1 ;  /* 0x3f80000024247421 */ /* 0x000fce0000010000 */
[----:B------:R-:W5:Y:S08]  /*7bf0*/  MUFU.EX2 R68, R68 ;  /* 0x0000004400447308 */ /* 0x000f700000000800 */
[----:B------:R-:W5:Y:S08]  /*7c00*/  MUFU.EX2 R26, R26 ;  /* 0x0000001a001a7308 */ /* 0x000f700000000800 */
[----:B------:R-:W5:Y:S08]  /*7c10*/  MUFU.EX2 R72, R72 ;  /* 0x0000004800487308 */ /* 0x000f700000000800 */
[----:B------:R-:W-:Y:S08]  /*7c20*/  MUFU.EX2 R74, R74 ;  /* 0x0000004a004a7308 */ /* 0x000ff00000000800 */
[----:B------:R-:W5:Y:S01]  /*7c30*/  MUFU.RCP R30, R30 ;  /* 0x0000001e001e7308 */ /* 0x000f620000001000 */
[----:B0-----:R-:W-:-:S07]  /*7c40*/  FADD.FTZ R54, R54, 1 ;  /* 0x3f80000036367421 */ /* 0x001fce0000010000 */
[----:B------:R0:W0:Y:S01]  /*7c50*/  MUFU.EX2 R28, R27 ;  /* 0x0000001b001c7308 */ /* 0x0000220000000800 */
[----:B------:R-:W-:Y:S01]  /*7c60*/  FADD.FTZ R55, R55, 1 ;  /* 0x3f80000037377421 */ /* 0x000fe20000010000 */
[----:B-1----:R-:W-:-:S06]  /*7c70*/  FADD.FTZ R56, R56, 1 ;  /* 0x3f80000038387421 */ /* 0x002fcc0000010000 */
[----:B------:R-:W1:Y:S01]  /*7c80*/  MUFU.RCP R32, R32 ;  /* 0x0000002000207308 */ /* 0x000e620000001000 */
[----:B--2---:R-:W-:Y:S01]  /*7c90*/  FADD.FTZ R60, R60, 1 ;  /* 0x3f8000003c3c7421 */ /* 0x004fe20000010000 */
[----:B---3--:R-:W-:Y:S01]  /*7ca0*/  FADD.FTZ R66, R66, 1 ;  /* 0x3f80000042427421 */ /* 0x008fe20000010000 */
[----:B----4-:R-:W-:Y:S01]  /*7cb0*/  FADD.FTZ R64, R64, 1 ;  /* 0x3f80000040407421 */ /* 0x010fe20000010000 */
[----:B-----5:R-:W-:-:S04]  /*7cc0*/  FADD.FTZ R25, R25, 1 ;  /* 0x3f80000019197421 */ /* 0x020fc80000010000 */
[----:B------:R-:W2:Y:S01]  /*7cd0*/  MUFU.RCP R34, R34 ;  /* 0x0000002200227308 */ /* 0x000ea20000001000 */
[----:B------:R-:W-:Y:S01]  /*7ce0*/  FADD.FTZ R68, R68, 1 ;  /* 0x3f80000044447421 */ /* 0x000fe20000010000 */
[----:B0-----:R-:W-:Y:S01]  /*7cf0*/  FADD.FTZ R27, R26, 1 ;  /* 0x3f8000001a1b7421 */ /* 0x001fe20000010000 */
[----:B------:R-:W-:-:S05]  /*7d00*/  FADD.FTZ R72, R72, 1 ;  /* 0x3f80000048487421 */ /* 0x000fca0000010000 */
[----:B------:R-:W0:Y:S01]  /*7d10*/  MUFU.RCP R36, R36 ;  /* 0x0000002400247308 */ /* 0x000e220000001000 */
[----:B------:R-:W-:Y:S01]  /*7d20*/  FMUL.FTZ R26, R29, R30 ;  /* 0x0000001e1d1a7220 */ /* 0x000fe20000410000 */
[----:B------:R-:W-:Y:S01]  /*7d30*/  FADD.FTZ R74, R74, 1 ;  /* 0x3f8000004a4a7421 */ /* 0x000fe20000010000 */
[----:B------:R-:W-:-:S05]  /*7d40*/  FADD.FTZ R29, R28, 1 ;  /* 0x3f8000001c1d7421 */ /* 0x000fca0000010000 */
[----:B------:R-:W3:Y:S01]  /*7d50*/  MUFU.RCP R54, R54 ;  /* 0x0000003600367308 */ /* 0x000ee20000001000 */
[----:B-1----:R-:W-:-:S07]  /*7d60*/  FMUL.FTZ R31, R31, R32 ;  /* 0x000000201f1f7220 */ /* 0x002fce0000410000 */
[----:B------:R-:W1:Y:S08]  /*7d70*/  MUFU.RCP R55, R55 ;  /* 0x0000003700377308 */ /* 0x000e700000001000 */
[----:B------:R-:W4:Y:S08]  /*7d80*/  MUFU.RCP R56, R56 ;  /* 0x0000003800387308 */ /* 0x000f300000001000 */
[----:B------:R-:W5:Y:S08]  /*7d90*/  MUFU.RCP R103, R60 ;  /* 0x0000003c00677308 */ /* 0x000f700000001000 */
[----:B------:R-:W5:Y:S08]  /*7da0*/  MUFU.RCP R111, R64 ;  /* 0x00000040006f7308 */ /* 0x000f700000001000 */
[----:B------:R-:W5:Y:S08]  /*7db0*/  MUFU.RCP R66, R66 ;  /* 0x0000004200427308 */ /* 0x000f700000001000 */
[----:B------:R1:W5:Y:S08]  /*7dc0*/  MUFU.RCP R113, R25 ;  /* 0x0000001900717308 */ /* 0x0003700000001000 */
[----:B------:R-:W5:Y:S08]  /*7dd0*/  MUFU.RCP R115, R68 ;  /* 0x0000004400737308 */ /* 0x000f700000001000 */
[----:B------:R-:W5:Y:S01]  /*7de0*/  MUFU.RCP R119, R72 ;  /* 0x0000004800777308 */ /* 0x000f620000001000 */
[----:B--2---:R-:W-:Y:S01]  /*7df0*/  FMUL.FTZ R28, R33, R34 ;  /* 0x00000022211c7220 */ /* 0x004fe20000410000 */
[----:B------:R-:W-:Y:S06]  /*7e00*/  BAR.SYNC.DEFER_BLOCKING 0x0 ;  /* 0x0000000000007b1d */ /* 0x000fec0000010000 */
[----:B------:R2:W2:Y:S01]  /*7e10*/  MUFU.RCP R117, R27 ;  /* 0x0000001b00757308 */ /* 0x0004a20000001000 */
[----:B0-----:R-:W-:-:S07]  /*7e20*/  FMUL.FTZ R35, R35, R36 ;  /* 0x0000002423237220 */ /* 0x001fce0000410000 */
[----:B------:R0:W0:Y:S08]  /*7e30*/  MUFU.RCP R32, R29 ;  /* 0x0000001d00207308 */ /* 0x0000300000001000 */
[----:B------:R-:W0:Y:S01]  /*7e40*/  MUFU.RCP R74, R74 ;  /* 0x0000004a004a7308 */ /* 0x000e220000001000 */
[----:B------:R-:W-:Y:S01]  /*7e50*/  FMUL.FTZ R26, R26, R53 ;  /* 0x000000351a1a7220 */ /* 0x000fe20000410000 */
[----:B------:R-:W-:Y:S01]  /*7e60*/  FMUL.FTZ R31, R31, R52 ;  /* 0x000000341f1f7220 */ /* 0x000fe20000410000 */
[----:B---3--:R-:W-:Y:S01]  /*7e70*/  FMUL.FTZ R30, R37, R54 ;  /* 0x00000036251e7220 */ /* 0x008fe20000410000 */
[----:B-1----:R-:W-:Y:S01]  /*7e80*/  FMUL.FTZ R25, R4, R55 ;  /* 0x0000003704197220 */ /* 0x002fe20000410000 */
[----:B----4-:R-:W-:Y:S01]  /*7e90*/  FMUL.FTZ R4, R23, R56 ;  /* 0x0000003817047220 */ /* 0x010fe20000410000 */
[----:B------:R-:W-:Y:S01]  /*7ea0*/  FMUL.FTZ R28, R28, R51 ;  /* 0x000000331c1c7220 */ /* 0x000fe20000410000 */
[----:B------:R-:W-:Y:S01]  /*7eb0*/  FMUL.FTZ R35, R35, R50 ;  /* 0x0000003223237220 */ /* 0x000fe20000410000 */
[----:B-----5:R-:W-:Y:S01]  /*7ec0*/  FMUL.FTZ R23, R58, R103 ;  /* 0x000000673a177220 */ /* 0x020fe20000410000 */
[----:B------:R-:W-:Y:S01]  /*7ed0*/  FMUL.FTZ R30, R30, R49 ;  /* 0x000000311e1e7220 */ /* 0x000fe20000410000 */
[----:B------:R-:W-:Y:S01]  /*7ee0*/  FMUL.FTZ R62, R62, R111 ;  /* 0x0000006f3e3e7220 */ /* 0x000fe20000410000 */
[----:B------:R-:W-:Y:S01]  /*7ef0*/  FMUL.FTZ R25, R25, R48 ;  /* 0x0000003019197220 */ /* 0x000fe20000410000 */
[----:B------:R-:W-:Y:S01]  /*7f00*/  FMUL.FTZ R3, R3, R66 ;  /* 0x0000004203037220 */ /* 0x000fe20000410000 */
[----:B------:R-:W-:Y:S01]  /*7f10*/  F2FP.BF16.F32.PACK_AB R26, R31, R26 ;  /* 0x0000001a1f1a723e */ /* 0x000fe200000010ff */
[----:B------:R-:W-:Y:S01]  /*7f20*/  FMUL.FTZ R4, R4, R47 ;  /* 0x0000002f04047220 */ /* 0x000fe20000410000 */
[----:B------:R-:W-:Y:S01]  /*7f30*/  FMUL.FTZ R23, R23, R46 ;  /* 0x0000002e17177220 */ /* 0x000fe20000410000 */
[----:B------:R-:W-:Y:S01]  /*7f40*/  FMUL.FTZ R22, R22, R113 ;  /* 0x0000007116167220 */ /* 0x000fe20000410000 */
[----:B--2---:R-:W-:Y:S01]  /*7f50*/  FMUL.FTZ R27, R24, R115 ;  /* 0x00000073181b7220 */ /* 0x004fe20000410000 */
[----:B0-----:R-:W-:Y:S01]  /*7f60*/  FMUL.FTZ R29, R2, R119 ;  /* 0x00000077021d7220 */ /* 0x001fe20000410000 */
[----:B------:R-:W-:Y:S01]  /*7f70*/  F2FP.BF16.F32.PACK_AB R28, R35, R28 ;  /* 0x0000001c231c723e */ /* 0x000fe200000010ff */
[----:B------:R-:W-:Y:S01]  /*7f80*/  FMUL.FTZ R62, R62, R45 ;  /* 0x0000002d3e3e7220 */ /* 0x000fe20000410000 */
[----:B------:R-:W-:Y:S01]  /*7f90*/  FMUL.FTZ R70, R70, R117 ;  /* 0x0000007546467220 */ /* 0x000fe20000410000 */
[----:B------:R-:W-:Y:S01]  /*7fa0*/  FMUL.FTZ R3, R3, R44 ;  /* 0x0000002c03037220 */ /* 0x000fe20000410000 */
        /* <DEDUP_REMOVED lines=11> */
[----:B------:R-:W-:Y:S01]  /*8060*/  FMUL.FTZ R5, R5, R38 ;  /* 0x0000002605057220 */ /* 0x000fe20000410000 */
[----:B------:R-:W-:Y:S01]  /*8070*/  STS.U16 [R86], R26 ;  /* 0x0000001a56007388 */ /* 0x000fe20000000400 */
[----:B------:R-:W-:-:S02]  /*8080*/  PRMT R30, R25, 0x7632, R30 ;  /* 0x00007632191e7816 */ /* 0x000fc4000000001e */
[----:B------:R-:W-:Y:S01]  /*8090*/  F2FP.BF16.F32.PACK_AB R3, R3, R62 ;  /* 0x0000003e0303723e */ /* 0x000fe200000010ff */
[----:B------:R0:W-:Y:S01]  /*80a0*/  STS.U16 [R85+0x2], R21 ;  /* 0x0000021555007388 */ /* 0x0001e20000000400 */
[----:B------:R-:W-:Y:S02]  /*80b0*/  PRMT R23, R4, 0x7632, R23 ;  /* 0x0000763204177816 */ /* 0x000fe40000000017 */
[----:B------:R-:W-:Y:S01]  /*80c0*/  F2FP.BF16.F32.PACK_AB R22, R27, R22 ;  /* 0x000000161b16723e */ /* 0x000fe200000010ff */
[----:B------:R-:W-:Y:S01]  /*80d0*/  STS.U16 [R83+0x4], R28 ;  /* 0x0000041c53007388 */ /* 0x000fe20000000400 */
[----:B------:R-:W-:-:S03]  /*80e0*/  F2FP.BF16.F32.PACK_AB R29, R29, R70 ;  /* 0x000000461d1d723e */ /* 0x000fc600000010ff */
[----:B------:R1:W-:Y:S01]  /*80f0*/  STS.U16 [R81+0x6], R24 ;  /* 0x0000061851007388 */ /* 0x0003e20000000400 */
[----:B------:R-:W-:Y:S02]  /*8100*/  F2FP.BF16.F32.PACK_AB R2, R5, R2 ;  /* 0x000000020502723e */ /* 0x000fe400000010ff */
[----:B0-----:R-:W-:Y:S01]  /*8110*/  PRMT R21, R3, 0x7632, R21 ;  /* 0x0000763203157816 */ /* 0x001fe20000000015 */
[----:B------:R0:W-:Y:S04]  /*8120*/  STS.U16 [R79+0x8], R25 ;  /* 0x000008194f007388 */ /* 0x0001e80000000400 */
[----:B------:R-:W-:Y:S01]  /*8130*/  STS.U16 [R77+0xa], R30 ;  /* 0x00000a1e4d007388 */ /* 0x000fe20000000400 */
[----:B-1----:R-:W-:-:S03]  /*8140*/  PRMT R24, R22, 0x7632, R24 ;  /* 0x0000763216187816 */ /* 0x002fc60000000018 */
[----:B------:R1:W-:Y:S01]  /*8150*/  STS.U16 [R75+0xc], R4 ;  /* 0x00000c044b007388 */ /* 0x0003e20000000400 */
[----:B0-----:R-:W-:-:S03]  /*8160*/  PRMT R25, R29, 0x7632, R25 ;  /* 0x000076321d197816 */ /* 0x001fc60000000019 */
[----:B------:R-:W-:Y:S01]  /*8170*/  STS.U16 [R73+0xe], R23 ;  /* 0x00000e1749007388 */ /* 0x000fe20000000400 */
[----:B------:R-:W-:-:S03]  /*8180*/  PRMT R26, R2, 0x7632, R26 ;  /* 0x00007632021a7816 */ /* 0x000fc6000000001a */
[----:B------:R0:W-:Y:S01]  /*8190*/  STS.U16 [R71+0x10], R3 ;  /* 0x0000100347007388 */ /* 0x0001e20000000400 */
[----:B-1----:R-:W-:-:S03]  /*81a0*/  PRMT R4, R2, 0x7610, R4 ;  /* 0x0000761002047816 */ /* 0x002fc60000000004 */
[----:B------:R-:W-:Y:S01]  /*81b0*/  STS.U16 [R69+0x12], R21 ;  /* 0x0000121545007388 */ /* 0x000fe20000000400 */
[----:B------:R-:W-:-:S03]  /*81c0*/  MOV R2, UR20 ;  /* 0x0000001400027c02 */ /* 0x000fc60008000f00 */
        /* <DEDUP_REMOVED lines=74> */
.L_x_737:
        /* <DEDUP_REMOVED lines=9> */
.L_x_5015:


//--------------------- .text._Z25selective_scan_fwd_kernelI32Selective_Scan_fwd_kernel_traitsILi64ELi16ELi1ELb0ELb0ELb1ELb0EN3c108BFloat16ENS1_7complexIfEEEEv13SSMParamsBase --------------------------
	.section	.text._Z25selective_scan_fwd_kernelI32Selective_Scan_fwd_kernel_traitsILi64ELi16ELi1ELb0ELb0ELb1ELb0EN3c108BFloat16ENS1_7complexIfEEEEv13SSMParamsBase,"ax",@progbits
	.align	128
        .global         _Z25selective_scan_fwd_kernelI32Selective_Scan_fwd_kernel_traitsILi64ELi16ELi1ELb0ELb0ELb1ELb0EN3c108BFloat16ENS1_7complexIfEEEEv13SSMParamsBase
        .type           _Z25selective_scan_fwd_kernelI32Selective_Scan_fwd_kernel_traitsILi64ELi16ELi1ELb0ELb0ELb1ELb0EN3c108BFloat16ENS1_7complexIfEEEEv13SSMParamsBase,@function
        .size           _Z25selective_scan_fwd_kernelI32Selective_Scan_fwd_kernel_traitsILi64ELi16ELi1ELb0ELb0ELb1ELb0EN3c108BFloat16ENS1_7complexIfEEEEv13SSMParamsBase,(.L_x_5016 - _Z25selective_scan_fwd_kernelI32Selective_Scan_fwd_kernel_traitsILi64ELi16ELi1ELb0ELb0ELb1ELb0EN3c108BFloat16ENS1_7complexIfEEEEv13SSMParamsBase)
        .other          _Z25selective_scan_fwd_kernelI32Selective_Scan_fwd_kernel_traitsILi64ELi16ELi1ELb0ELb0ELb1ELb0EN3c108BFloat16ENS1_7complexIfEEEEv13SSMParamsBase,@"STO_CUDA_ENTRY STV_DEFAULT"
_Z25selective_scan_fwd_kernelI32Selective_Scan_fwd_kernel_traitsILi64ELi16ELi1ELb0ELb0ELb1ELb0EN3c108BFloat16ENS1_7complexIfEEEEv13SSMParamsBase:
.text._Z25selective_scan_fwd_kernelI32Selective_Scan_fwd_kernel_traitsILi64ELi16ELi1ELb0ELb0ELb1ELb0EN3c108BFloat16ENS1_7complexIfEEEEv13SSMParamsBase:
[----:B------:R-:W0:Y:S01]  /*0000*/  LDC R1, c[0x0][0x37c] ;  /* 0x0000df00ff017b82 */ /* 0x000e220000000800 */
[----:B------:R-:W1:Y:S07]  /*0010*/  LDCU.64 UR4, c[0x0][0x470] ;  /* 0x00008e00ff0477ac */ /* 0x000e6e0008000a00 */
[----:B------:R-:W2:Y:S01]  /*0020*/  S2UR UR20, SR_CTAID.Y ;  /* 0x00000000001479c3 */ /* 0x000ea20000002600 */
[----:B0-----:R-:W-:Y:S01]  /*0030*/  IADD3 R1, PT, PT, R1, -0x50, RZ ;  /* 0xffffffb001017810 */ /* 0x001fe20007ffe0ff */
[----:B------:R-:W0:Y:S01]  /*0040*/  LDCU.64 UR22, c[0x0][0x358] ;  /* 0x00006b00ff1677ac */ /* 0x000e220008000a00 */
[----:B------:R-:W3:Y:S01]  /*0050*/  LDCU UR32, c[0x0][0x398] ;  /* 0x00007300ff2077ac */ /* 0x000ee20008000800 */
[----:B------:R-:W4:Y:S01]  /*0060*/  LDCU.128 UR8, c[0x0][0x450] ;  /* 0x00008a00ff0877ac */ /* 0x000f220008000c00 */
[----:B------:R-:W0:Y:S03]  /*0070*/  S2R R7, SR_CTAID.Y ;  /* 0x0000000000077919 */ /* 0x000e260000002600 */
[----:B------:R-:W0:Y:S01]  /*0080*/  S2UR UR25, SR_CTAID.X ;  /* 0x00000000001979c3 */ /* 0x000e220000002500 */
[----:B------:R-:W0:Y:S01]  /*0090*/  LDCU UR30, c[0x0][0x394] ;  /* 0x00007280ff1e77ac */ /* 0x000e220008000800 */
[----:B-1----:R-:W-:Y:S01]  /*00a0*/  UISETP.NE.U32.AND UP1, UPT, UR4, URZ, UPT ;  /* 0x000000ff0400728c */ /* 0x002fe2000bf25070 */
[----:B------:R-:W1:Y:S03]  /*00b0*/  LDCU.128 UR16, c[0x0][0x3f0] ;  /* 0x00007e00ff1077ac */ /* 0x000e660008000c00 */
[----:B------:R-:W-:Y:S01]  /*00c0*/  UISETP.NE.AND.EX UP1, UPT, UR5, URZ, UPT, UP1 ;  /* 0x000000ff0500728c */ /* 0x000fe2000bf25310 */
[----:B---3--:R-:W-:Y:S01]  /*00d0*/  MOV R0, UR32 ;  /* 0x0000002000007c02 */ /* 0x008fe20008000f00 */
[----:B------:R-:W3:Y:S04]  /*00e0*/  LDCU.128 UR12, c[0x0][0x400] ;  /* 0x00008000ff0c77ac */ /* 0x000ee80008000c00 */
[----:B------:R-:W-:Y:S01]  /*00f0*/  PLOP3.LUT P1, PT, PT, PT, UP1, 0x80, 0x8 ;  /* 0x000000000008781c */ /* 0x000fe20003f2f018 */
[----:B----4-:R-:W-:Y:S01]  /*0100*/  UISETP.NE.U32.AND UP0, UPT, UR10, URZ, UPT ;  /* 0x000000ff0a00728c */ /* 0x010fe2000bf05070 */
[----:B------:R-:W4:Y:S03]  /*0110*/  LDCU.64 UR26, c[0x0][0x3d0] ;  /* 0x00007a00ff1a77ac */ /* 0x000f260008000a00 */
[----:B--2---:R-:W-:Y:S01]  /*0120*/  @UP1 ULEA UR4, UP3, UR20, UR4, 0x2 ;  /* 0x0000000414041291 */ /* 0x004fe2000f8610ff */
[----:B------:R-:W-:Y:S01]  /*0130*/  IABS R0, R0 ;  /* 0x0000000000007213 */ /* 0x000fe20000000000 */
[----:B------:R-:W-:-:S02]  /*0140*/  UISETP.NE.AND.EX UP0, UPT, UR11, URZ, UPT, UP0 ;  /* 0x000000ff0b00728c */ /* 0x000fc4000bf05300 */
[----:B------:R-:W-:Y:S02]  /*0150*/  @UP1 ULEA.HI.X UR5, UR20, UR5, URZ, 0x2, UP3 ;  /* 0x0000000514051291 */ /* 0x000fe400098f14ff */
[----:B------:R-:W-:Y:S01]  /*0160*/  MOV R4, UR4 ;  /* 0x0000000400047c02 */ /* 0x000fe20008000f00 */
[----:B------:R-:W2:Y:S01]  /*0170*/  LDCU.64 UR28, c[0x0][0x3e8] ;  /* 0x00007d00ff1c77ac */ /* 0x000ea20008000a00 */
        /* <DEDUP_REMOVED lines=13> */
[----:B-1----:R-:W-:Y:S02]  /*0250*/  IABS R3, R7 ;  /* 0x0000000700037213 */ /* 0x002fe40000000000 */
[----:B0-----:R-:W-:Y:S02]  /*0260*/  R2UR UR5, R6 ;  /* 0x00000000060572ca */ /* 0x001fe400000e0000 */
[----:B------:R-:W-:Y:S01]  /*0270*/  R2UR UR24, R3 ;  /* 0x00000000031872ca */ /* 0x000fe200000e0000 */
[----:B------:R-:W-:-:S10]  /*0280*/  UMOV UR4, URZ ;  /* 0x000000ff00047c82 */ /* 0x000fd40008000000 */
[----:B------:R-:W-:-:S04]  /*0290*/  UIADD3 UR6, UPT, UPT, URZ, -UR5, URZ ;  /* 0x80000005ff067290 */ /* 0x000fc8000fffe0ff */
[----:B------:R-:W-:-:S04]  /*02a0*/  UIMAD UR6, UR6, UR31, URZ ;  /* 0x0000001f060672a4 */ /* 0x000fc8000f8e02ff */
[----:B------:R-:W-:-:S04]  /*02b0*/  UIMAD.WIDE.U32 UR4, UR5, UR6, UR4 ;  /* 0x00000006050472a5 */ /* 0x000fc8000f8e0004 */
[----:B------:R-:W-:-:S07]  /*02c0*/  UIMAD.WIDE.U32 UR6, UR5, UR24, URZ ;  /* 0x00000018050672a5 */ /* 0x000fce000f8e00ff */
[----:B------:R-:W-:Y:S02]  /*02d0*/  UMOV UR21, UR7 ;  /* 0x0000000700157c82 */ /* 0x000fe40008000000 */
[----:B------:R-:W-:-:S04]  /*02e0*/  UIADD3 UR6, UPT, UPT, -UR21, URZ, URZ ;  /* 0x000000ff15067290 */ /* 0x000fc8000fffe1ff */
[----:B------:R-:W-:-:S04]  /*02f0*/  UIMAD UR24, UR31, UR6, UR24 ;  /* 0x000000061f1872a4 */ /* 0x000fc8000f8e0218 */
[----:B------:R-:W-:Y:S02]  /*0300*/  UISETP.GT.U32.AND UP2, UPT, UR31, UR24, UPT ;  /* 0x000000181f00728c */ /* 0x000fe4000bf44070 */
[----:B------:R-:W-:Y:S02]  /*0310*/  UISETP.GE.AND UP1, UPT, UR30, 0x1, UPT ;  /* 0x000000011e00788c */ /* 0x000fe4000bf26270 */
[----:B------:R-:W-:-:S04]  /*0320*/  UIMAD.WIDE.U32 UR4, UR25, UR16, URZ ;  /* 0x00000010190472a5 */ /* 0x000fc8000f8e00ff */
[----:B------:R-:W-:-:S03]  /*0330*/  PLOP3.LUT P2, PT, PT, PT, UP1, 0x80, 0x8 ;  /* 0x000000000008781c */ /* 0x000fc60003f4f018 */
[----:B------:R-:W-:Y:S02]  /*0340*/  @!UP2 UIADD3 UR24, UPT, UPT, UR24, -UR31, URZ ;  /* 0x8000001f1818a290 */ /* 0x000fe4000fffe0ff */
[----:B------:R-:W-:Y:S02]  /*0350*/  UIMAD UR5, UR25, UR17, UR5 ;  /* 0x00000011190572a4 */ /* 0x000fe4000f8e0205 */
[----:B------:R-:W-:Y:S02]  /*0360*/  UISETP.GE.U32.AND UP0, UPT, UR24, UR31, UPT ;  /* 0x0000001f1800728c */ /* 0x000fe4000bf06070 */
[----:B---3--:R-:W-:Y:S02]  /*0370*/  UIMAD.WIDE.U32 UR16, UR25, UR12, URZ ;  /* 0x0000000c191072a5 */ /* 0x008fe4000f8e00ff */
[----:B------:R-:W-:Y:S02]  /*0380*/  ULOP3.LUT UR12, UR20, UR32, URZ, 0x3c, !UPT ;  /* 0x00000020140c7292 */ /* 0x000fe4000f8e3cff */
[----:B------:R-:W-:-:S02]  /*0390*/  UIMAD.WIDE.U32 UR10, UR20, UR18, UR4 ;  /* 0x00000012140a72a5 */ /* 0x000fc4000f8e0004 */
[----:B------:R-:W-:Y:S02]  /*03a0*/  UIMAD UR13, UR25, UR13, UR17 ;  /* 0x0000000d190d72a4 */ /* 0x000fe4000f8e0211 */
[----:B------:R-:W-:Y:S02]  /*03b0*/  @!UP2 UIADD3 UR21, UPT, UPT, UR21, 0x1, URZ ;  /* 0x000000011515a890 */ /* 0x000fe4000fffe0ff */
[----:B------:R-:W-:Y:S01]  /*03c0*/  UISETP.GE.AND UP2, UPT, UR12, URZ, UPT ;  /* 0x000000ff0c00728c */ /* 0x000fe2000bf46270 */
[----:B------:R-:W0:Y:S02]  /*03d0*/  LDCU.128 UR4, c[0x0][0x460] ;  /* 0x00008c00ff0477ac */ /* 0x000e240008000c00 */
[----:B------:R-:W-:Y:S01]  /*03e0*/  UMOV UR12, UR16 ;  /* 0x00000010000c7c82 */ /* 0x000fe20008000000 */
[----:B------:R-:W-:Y:S02]  /*03f0*/  UIMAD UR19, UR20, UR19, UR11 ;  /* 0x00000013141372a4 */ /* 0x000fe4000f8e020b */
[----:B------:R-:W-:-:S02]  /*0400*/  UISETP.NE.AND UP1, UPT, UR32, URZ, UPT ;  /* 0x000000ff2000728c */ /* 0x000fc4000bf25270 */
[----:B------:R-:W-:Y:S02]  /*0410*/  UIMAD.WIDE.U32 UR12, UR20, UR14, UR12 ;  /* 0x0000000e140c72a5 */ /* 0x000fe4000f8e000c */
[----:B------:R-:W-:Y:S01]  /*0420*/  @UP0 UIADD3 UR21, UPT, UPT, UR21, 0x1, URZ ;  /* 0x0000000115150890 */ /* 0x000fe2000fffe0ff */
[----:B0-2-4-:R-:W-:Y:S11]  /*0430*/  @!P2 EXIT ;  /* 0x000000000000a94d */ /* 0x015ff60003800000 */
[----:B------:R-:W0:Y:S01]  /*0440*/  S2R R5, SR_TID.X ;  /* 0x0000000000057919 */ /* 0x000e220000002100 */
[----:B------:R-:W-:Y:S02]  /*0450*/  @!UP2 UIADD3 UR21, UPT, UPT, -UR21, URZ, URZ ;  /* 0x000000ff1515a290 */ /* 0x000fe4000fffe1ff */
[----:B------:R-:W-:Y:S02]  /*0460*/  @!UP1 ULOP3.LUT UR21, URZ, UR32, URZ, 0x33, !UPT ;  /* 0x00000020ff159292 */ /* 0x000fe4000f8e33ff */
[----:B------:R-:W-:Y:S02]  /*0470*/  UIMAD UR13, UR20, UR15, UR13 ;  /* 0x0000000f140d72a4 */ /* 0x000fe4000f8e020d */
[----:B------:R-:W-:Y:S02]  /*0480*/  UIMAD.WIDE.U32 UR14, UR25, UR26, URZ ;  /* 0x0000001a190e72a5 */ /* 0x000fe4000f8e00ff */
[----:B------:R-:W-:Y:S02]  /*0490*/  USHF.R.S32.HI UR11, URZ, 0x1f, UR21 ;  /* 0x0000001fff0b7899 */ /* 0x000fe40008011415 */
[----:B------:R-:W-:-:S02]  /*04a0*/  UIMAD UR15, UR25, UR27, UR15 ;  /* 0x0000001b190f72a4 */ /* 0x000fc4000f8e020f */
[----:B------:R-:W-:Y:S01]  /*04b0*/  UIMAD UR16, UR11, UR28, URZ ;  /* 0x0000001c0b1072a4 */ /* 0x000fe2000f8e02ff */
[----:B------:R-:W1:Y:S01]  /*04c0*/  LDCU UR17, c[0x0][0x384] ;  /* 0x00007080ff1177ac */ /* 0x000e620008000800 */
[----:B------:R-:W-:Y:S02]  /*04d0*/  ULEA UR11, UP0, UR10, UR4, 0x1 ;  /* 0x000000040a0b7291 */ /* 0x000fe4000f8008ff */
[----:B------:R-:W-:Y:S02]  /*04e0*/  UIMAD.WIDE.U32 UR14, UR21, UR28, UR14 ;  /* 0x0000001c150e72a5 */ /* 0x000fe4000f8e000e */
[----:B------:R-:W-:Y:S02]  /*04f0*/  UIMAD UR4, UR21, UR29, UR16 ;  /* 0x0000001d150472a4 */ /* 0x000fe4000f8e0210 */
[----:B------:R-:W-:Y:S02]  /*0500*/  ULEA.HI.X UR16, UR10, UR5, UR19, 0x1, UP0 ;  /* 0x000000050a107291 */ /* 0x000fe400080f0c13 */
[----:B------:R-:W-:Y:S01]  /*0510*/  UIADD3 UR4, UPT, UPT, UR15, UR4, URZ ;  /* 0x000000040f047290 */ /* 0x000fe2000fffe0ff */
[----:B------:R-:W2:Y:S01]  /*0520*/  LDCU UR18, c[0x0][0x38c] ;  /* 0x00007180ff1277ac */ /* 0x000ea20008000800 */
[----:B0-----:R-:W-:Y:S01]  /*0530*/  IMAD.SHL.U32 R0, R5, 0x10, RZ ;  /* 0x0000001005007824 */ /* 0x001fe200078e00ff */
[----:B------:R-:W-:Y:S01]  /*0540*/  ULEA UR8, UP0, UR14, UR8, 0x1 ;  /* 0x000000080e087291 */ /* 0x000fe2000f8008ff */
[----:B------:R-:W-:Y:S01]  /*0550*/  UMOV UR5, URZ ;  /* 0x000000ff00057c82 */ /* 0x000fe20008000000 */
[----:B-----5:R-:W-:-:S02]  /*0560*/  @P1 R2UR UR5, R4 ;  /* 0x00000000040512ca */ /* 0x020fc400000e0000 */
[----:B------:R-:W-:Y:S01]  /*0570*/  ULEA.HI.X UR9, UR14, UR9, UR4, 0x1, UP0 ;  /* 0x000000090e097291 */ /* 0x000fe200080f0c04 */
[----:B------:R-:W-:Y:S01]  /*0580*/  LOP3.LUT R0, R0, 0x3e00, RZ, 0xc0, !PT ;  /* 0x00003e0000007812 */ /* 0x000fe200078ec0ff */
[----:B------:R-:W-:Y:S01]  /*0590*/  ULEA UR6, UP1, UR12, UR6, 0x1 ;  /* 0x000000060c067291 */ /* 0x000fe2000f8208ff */
[----:B------:R-:W-:Y:S01]  /*05a0*/  UMOV UR4, URZ ;  /* 0x000000ff00047c82 */ /* 0x000fe20008000000 */
[----:B------:R-:W-:Y:S01]  /*05b0*/  @P0 R2UR UR4, R2 ;  /* 0x00000000020402ca */ /* 0x000fe200000e0000 */
[----:B-1----:R-:W-:Y:S01]  /*05c0*/  UIMAD UR20, UR25, UR17, UR20 ;  /* 0x00000011191472a4 */ /* 0x002fe2000f8e0214 */
[----:B------:R-:W-:Y:S01]  /*05d0*/  LOP3.LUT R9, R0, 0x1f, R5, 0xf8, !PT ;  /* 0x0000001f00097812 */ /* 0x000fe200078ef805 */
[----:B------:R-:W-:Y:S02]  /*05e0*/  ULEA.HI.X UR7, UR12, UR7, UR13, 0x1, UP1 ;  /* 0x000000070c077291 */ /* 0x000fe400088f0c0d */
[----:B------:R-:W-:Y:S01]  /*05f0*/  UIMAD UR10, UR20, UR30, URZ ;  /* 0x0000001e140a72a4 */ /* 0x000fe2000f8e02ff */
[----:B------:R-:W-:Y:S01]  /*0600*/  UMOV UR12, UR6 ;  /* 0x00000006000c7c82 */ /* 0x000fe20008000000 */
[----:B------:R-:W-:-:S02]  /*0610*/  UMOV UR6, URZ ;  /* 0x000000ff00067c82 */ /* 0x000fc40008000000 */
[----:B--2---:R-:W-:Y:S01]  /*0620*/  UIMAD UR10, UR10, UR18, URZ ;  /* 0x000000120a0a72a4 */ /* 0x004fe2000f8e02ff */
[----:B------:R-:W-:Y:S01]  /*0630*/  UMOV UR13, UR16 ;  /* 0x00000010000d7c82 */ /* 0x000fe20008000000 */
[----:B------:R-:W-:Y:S01]  /*0640*/  UMOV UR14, UR7 ;  /* 0x00000007000e7c82 */ /* 0x000fe20008000000 */
[----:B------:R-:W-:Y:S01]  /*0650*/  UMOV UR15, UR8 ;  /* 0x00000008000f7c82 */ /* 0x000fe20008000000 */
[----:B------:R-:W-:-:S08]  /*0660*/  UMOV UR20, UR9 ;  /* 0x0000000900147c82 */ /* 0x000fd00008000000 */
.L_x_777:
[----:B------:R-:W0:Y:S01]  /*0670*/  LDCU UR19, c[0x0][0x388] ;  /* 0x00007100ff1377ac */ /* 0x000e220008000800 */
[----:B------:R-:W-:Y:S02]  /*0680*/  SHF.L.U32 R77, R5, 0x4, RZ ;  /* 0x00000004054d7819 */ /* 0x000fe400000006ff */
[----:B--2---:R-:W-:Y:S02]  /*0690*/  LOP3.LUT R33, R33, 0xfffffeff, RZ, 0xc0, !PT ;  /* 0xfffffeff21217812 */ /* 0x004fe400078ec0ff */
        /* <DEDUP_REMOVED lines=27> */
[----:B------:R-:W-:Y:S02]  /*0850*/  @P5 LOP3.LUT R33, R33, 0x40, RZ, 0xfc, !PT ;  /* 0x0000004021215812 */ /* 0x000fe400078efcff */
[----:B------:R-:W-:Y:S01]  /*0860*/  ISETP.GE.AND P1, PT, R10, UR7, PT ;  /* 0x000000070a007c0c */ /* 0x000fe2000bf26270 */
[----:B------:R-:W-:Y:S01]  /*0870*/  BAR.SYNC.DEFER_BLOCKING 0x0 ;  /* 0x0000000000007b1d */ /* 0x000fe20000010000 */
[----:B------:R-:W-:-:S02]  /*0880*/  LOP3.LUT R33, R33, 0xffffffdf, RZ, 0xc0, !PT ;  /* 0xffffffdf21217812 */ /* 0x000fc400078ec0ff */
[----:B------:R-:W-:Y:S02]  /*0890*/  PRMT R7, RZ, 0x7610, R7 ;  /* 0x00007610ff077816 */ /* 0x000fe40000000007 */
[----:B------:R-:W-:Y:S02]  /*08a0*/  @P4 LOP3.LUT R33, R33, 0x20, RZ, 0xfc, !PT ;  /* 0x0000002021214812 */ /* 0x000fe400078efcff */
[C---:B------:R-:W-:Y:S02]  /*08b0*/  LOP3.LUT R6, R32.reuse, 0xe0, RZ, 0xfc, !PT ;  /* 0x000000e020067812 */ /* 0x040fe400078efcff */
[C---:B------:R-:W-:Y:S02]  /*08c0*/  LOP3.LUT P0, RZ, R33.reuse, 0x100, RZ, 0xc0, !PT ;  /* 0x0000010021ff7812 */ /* 0x040fe4000780c0ff */
[----:B------:R-:W-:Y:S02]  /*08d0*/  LOP3.LUT R33, R33, 0xffffffef, RZ, 0xc0, !PT ;  /* 0xffffffef21217812 */ /* 0x000fe400078ec0ff */
[----:B------:R-:W-:-:S02]  /*08e0*/  LOP3.LUT R17, R32, 0x100, RZ, 0xfc, !PT ;  /* 0x0000010020117812 */ /* 0x000fc400078efcff */
[----:B------:R-:W-:Y:S02]  /*08f0*/  @P3 LOP3.LUT R33, R33, 0x10, RZ, 0xfc, !PT ;  /* 0x0000001021213812 */ /* 0x000fe400078efcff */
[----:B------:R-:W-:Y:S02]  /*0900*/  PRMT R10, RZ, 0x7610, R10 ;  /* 0x00007610ff0a7816 */ /* 0x000fe4000000000a */
[----:B------:R-:W-:Y:S02]  /*0910*/  LOP3.LUT R33, R33, 0xfffffff7, RZ, 0xc0, !PT ;  /* 0xfffffff721217812 */ /* 0x000fe400078ec0ff */
[----:B------:R-:W-:Y:S02]  /*0920*/  PRMT R11, RZ, 0x7610, R11 ;  /* 0x00007610ff0b7816 */ /* 0x000fe4000000000b */
[----:B------:R-:W-:Y:S01]  /*0930*/  @P2 LOP3.LUT R33, R33, 0x8, RZ, 0xfc, !PT ;  /* 0x0000000821212812 */ /* 0x000fe200078efcff */
[----:B------:R-:W2:Y:S01]  /*0940*/  @!P0 LDG.E.U16 R7, desc[UR22][R8.64] ;  /* 0x0000001608078981 */ /* 0x000ea2000c1e1500 */
[----:B------:R-:W-:-:S02]  /*0950*/  ISETP.GE.AND P0, PT, R6, UR7, PT ;  /* 0x0000000706007c0c */ /* 0x000fc4000bf06270 */
[----:B------:R-:W-:Y:S01]  /*0960*/  LOP3.LUT R33, R33, 0xfffffffb, RZ, 0xc0, !PT ;  /* 0xfffffffb21217812 */ /* 0x000fe200078ec0ff */
[----:B------:R-:W3:Y:S01]  /*0970*/  @!P6 LDG.E.U16 R10, desc[UR22][R8.64+0x40] ;  /* 0x00004016080ae981 */ /* 0x000ee2000c1e1500 */
[----:B------:R-:W-:Y:S02]  /*0980*/  PRMT R14, RZ, 0x7610, R14 ;  /* 0x00007610ff0e7816 */ /* 0x000fe4000000000e */
[----:B------:R-:W-:Y:S01]  /*0990*/  @P1 LOP3.LUT R33, R33, 0x4, RZ, 0xfc, !PT ;  /* 0x0000000421211812 */ /* 0x000fe200078efcff */
[----:B------:R-:W4:Y:S01]  /*09a0*/  @!P1 LDG.E.U16 R15, desc[UR22][R8.64+0x180] ;  /* 0x00018016080f9981 */ /* 0x000f22000c1e1500 */
[----:B------:R-:W-:Y:S02]  /*09b0*/  PRMT R12, RZ, 0x7610, R12 ;  /* 0x00007610ff0c7816 */ /* 0x000fe4000000000c */
[----:B------:R-:W-:Y:S01]  /*09c0*/  LOP3.LUT R33, R33, 0xfffffffd, RZ, 0xc0, !PT ;  /* 0xfffffffd21217812 */ /* 0x000fe200078ec0ff */
[----:B------:R-:W5:Y:S01]  /*09d0*/  @!P5 LDG.E.U16 R11, desc[UR22][R8.64+0x80] ;  /* 0x00008016080bd981 */ /* 0x000f62000c1e1500 */
        /* <DEDUP_REMOVED lines=10> */
[C---:B------:R-:W-:Y:S01]  /*0a80*/  LOP3.LUT R27, R32.reuse, 0x180, RZ, 0xfc, !PT ;  /* 0x00000180201b7812 */ /* 0x040fe200078efcff */
[----:B------:R-:W4:Y:S01]  /*0a90*/  @!P3 LDG.E.U16 R13, desc[UR22][R8.64+0x100] ;  /* 0x00010016080db981 */ /* 0x000f22000c1e1500 */
[----:B------:R-:W-:Y:S02]  /*0aa0*/  LOP3.LUT R29, R32, 0x1a0, RZ, 0xfc, !PT ;  /* 0x000001a0201d7812 */ /* 0x000fe400078efcff */
[----:B------:R-:W-:Y:S01]  /*0ab0*/  @P0 LOP3.LUT R33, R33, 0x1, RZ, 0xfc, !PT ;  /* 0x0000000121210812 */ /* 0x000fe200078efcff */
[----:B------:R-:W4:Y:S01]  /*0ac0*/  @!P0 LDG.E.U16 R20, desc[UR22][R8.64+0x200] ;  /* 0x0002001608148981 */ /* 0x000f22000c1e1500 */
[----:B------:R-:W-:Y:S02]  /*0ad0*/  ISETP.GE.AND P0, PT, R21, UR7, PT ;  /* 0x0000000715007c0c */ /* 0x000fe4000bf06270 */
[----:B------:R-:W-:Y:S02]  /*0ae0*/  ISETP.GE.AND P1, PT, R23, UR7, PT ;  /* 0x0000000717007c0c */ /* 0x000fe4000bf26270 */
        /* <DEDUP_REMOVED lines=11> */
[----:B------:R-:W-:Y:S02]  /*0ba0*/  LOP3.LUT R21, R32, 0x1e0, RZ, 0xfc, !PT ;  /* 0x000001e020157812 */ /* 0x000fe400078efcff */
[----:B------:R-:W-:Y:S01]  /*0bb0*/  ISETP.GE.AND P5, PT, R6, UR7, PT ;  /* 0x0000000706007c0c */ /* 0x000fe2000bfa6270 */
[----:B------:R-:W4:Y:S01]  /*0bc0*/  @!P2 LDG.E.U16 R26, desc[UR22][R8.64+0x2c0] ;  /* 0x0002c016081aa981 */ /* 0x000f22000c1e1500 */
[----:B------:R-:W-:-:S03]  /*0bd0*/  ISETP.GE.AND P6, PT, R21, UR7, PT ;  /* 0x0000000715007c0c */ /* 0x000fc6000bfc6270 */
[----:B------:R-:W4:Y:S04]  /*0be0*/  @!P3 LDG.E.U16 R28, desc[UR22][R8.64+0x300] ;  /* 0x00030016081cb981 */ /* 0x000f28000c1e1500 */
[----:B------:R-:W4:Y:S01]  /*0bf0*/  @!P4 LDG.E.U16 R30, desc[UR22][R8.64+0x340] ;  /* 0x00034016081ec981 */ /* 0x000f22000c1e1500 */
[----:B------:R-:W-:Y:S02]  /*0c00*/  PRMT R17, RZ, 0x7610, R17 ;  /* 0x00007610ff117816 */ /* 0x000fe40000000011 */
[----:B------:R-:W-:-:S04]  /*0c10*/  PRMT R23, RZ, 0x7610, R23 ;  /* 0x00007610ff177816 */ /* 0x000fc80000000017 */
[----:B------:R-:W4:Y:S04]  /*0c20*/  @!P5 LDG.E.U16 R17, desc[UR22][R8.64+0x380] ;  /* 0x000380160811d981 */ /* 0x000f28000c1e1500 */
[----:B------:R0:W4:Y:S01]  /*0c30*/  @!P6 LDG.E.U16 R23, desc[UR22][R8.64+0x3c0] ;  /* 0x0003c0160817e981 */ /* 0x000122000c1e1500 */
        /* <DEDUP_REMOVED lines=9> */
[C---:B------:R-:W-:Y:S01]  /*0cd0*/  IADD3 R32, PT, PT, R21.reuse, 0x20, RZ ;  /* 0x0000002015207810 */ /* 0x040fe20007ffe0ff */
[C---:B------:R-:W-:Y:S01]  /*0ce0*/  VIADD R36, R21.reuse, 0x60 ;  /* 0x0000006015247836 */ /* 0x040fe20000000000 */
[C---:B------:R-:W-:Y:S02]  /*0cf0*/  IADD3 R34, PT, PT, R21.reuse, 0x40, RZ ;  /* 0x0000004015227810 */ /* 0x040fe40007ffe0ff */
[CC--:B------:R-:W-:Y:S02]  /*0d00*/  LEA.HI.SX32 R25, R21.reuse, R21.reuse, 0x1b ;  /* 0x0000001515197211 */ /* 0x0c0fe400078fdaff */
[-C--:B------:R-:W-:Y:S02]  /*0d10*/  LEA.HI.SX32 R32, R32, R21.reuse, 0x1b ;  /* 0x0000001520207211 */ /* 0x080fe400078fdaff */
[----:B------:R-:W-:Y:S02]  /*0d20*/  IADD3 R38, PT, PT, R21, 0x80, RZ ;  /* 0x0000008015267810 */ /* 0x000fe40007ffe0ff */
[----:B------:R-:W-:-:S02]  /*0d30*/  LEA.HI.SX32 R34, R34, R21, 0x1b ;  /* 0x0000001522227211 */ /* 0x000fc400078fdaff */
[----:B------:R-:W-:Y:S02]  /*0d40*/  IADD3 R8, PT, PT, R21, 0xa0, RZ ;  /* 0x000000a015087810 */ /* 0x000fe40007ffe0ff */
[-C--:B------:R-:W-:Y:S02]  /*0d50*/  LEA.HI.SX32 R36, R36, R21.reuse, 0x1b ;  /* 0x0000001524247211 */ /* 0x080fe400078fdaff */
[----:B------:R-:W-:Y:S02]  /*0d60*/  LEA R70, R25, UR21, 0x1 ;  /* 0x0000001519467c11 */ /* 0x000fe4000f8e08ff */
[----:B------:R-:W-:Y:S02]  /*0d70*/  LEA R69, R32, UR21, 0x1 ;  /* 0x0000001520457c11 */ /* 0x000fe4000f8e08ff */
[----:B------:R-:W-:Y:S02]  /*0d80*/  LEA.HI.SX32 R38, R38, R21, 0x1b ;  /* 0x0000001526267211 */ /* 0x000fe400078fdaff */
[----:B------:R-:W-:-:S02]  /*0d90*/  IADD3 R32, PT, PT, R21, 0xc0, RZ ;  /* 0x000000c015207810 */ /* 0x000fc40007ffe0ff */
[----:B------:R-:W-:Y:S02]  /*0da0*/  LEA R68, R34, UR21, 0x1 ;  /* 0x0000001522447c11 */ /* 0x000fe4000f8e08ff */
[----:B------:R-:W-:Y:S02]  /*0db0*/  LEA.HI.SX32 R8, R8, R21, 0x1b ;  /* 0x0000001508087211 */ /* 0x000fe400078fdaff */
[----:B------:R-:W-:Y:S02]  /*0dc0*/  LEA R67, R36, UR21, 0x1 ;  /* 0x0000001524437c11 */ /* 0x000fe4000f8e08ff */
[C---:B------:R-:W-:Y:S02]  /*0dd0*/  IADD3 R34, PT, PT, R21.reuse, 0xe0, RZ ;  /* 0x000000e015227810 */ /* 0x040fe40007ffe0ff */
[----:B------:R-:W-:Y:S02]  /*0de0*/  LEA R66, R38, UR21, 0x1 ;  /* 0x0000001526427c11 */ /* 0x000fe4000f8e08ff */
[----:B------:R-:W-:-:S02]  /*0df0*/  IADD3 R36, PT, PT, R21, 0x100, RZ ;  /* 0x0000010015247810 */ /* 0x000fc40007ffe0ff */
[----:B------:R-:W-:Y:S02]  /*0e00*/  LEA.HI.SX32 R32, R32, R21, 0x1b ;  /* 0x0000001520207211 */ /* 0x000fe400078fdaff */
[----:B------:R-:W-:Y:S02]  /*0e10*/  P2R R50, PR, RZ, 0x1 ;  /* 0x00000001ff327803 */ /* 0x000fe40000000000 */
[----:B------:R-:W-:Y:S02]  /*0e20*/  IADD3 R38, PT, PT, R21, 0x120, RZ ;  /* 0x0000012015267810 */ /* 0x000fe40007ffe0ff */
[----:B------:R-:W-:Y:S02]  /*0e30*/  LEA R65, R8, UR21, 0x1 ;  /* 0x0000001508417c11 */ /* 0x000fe4000f8e08ff */
[----:B------:R-:W-:Y:S02]  /*0e40*/  LOP3.LUT P0, RZ, R33, 0x4, RZ, 0xc0, !PT ;  /* 0x0000000421ff7812 */ /* 0x000fe4000780c0ff */
[----:B------:R-:W-:-:S02]  /*0e50*/  IADD3 R8, PT, PT, R21, 0x140, RZ ;  /* 0x0000014015087810 */ /* 0x000fc40007ffe0ff */
[-C--:B------:R-:W-:Y:S02]  /*0e60*/  LEA.HI.SX32 R34, R34, R21.reuse, 0x1b ;  /* 0x0000001522227211 */ /* 0x080fe400078fdaff */
[-C--:B------:R-:W-:Y:S02]  /*0e70*/  LEA.HI.SX32 R36, R36, R21.reuse, 0x1b ;  /* 0x0000001524247211 */ /* 0x080fe400078fdaff */
[----:B------:R-:W-:Y:S02]  /*0e80*/  LEA R64, R32, UR21, 0x1 ;  /* 0x0000001520407c11 */ /* 0x000fe4000f8e08ff */
[----:B------:R-:W-:Y:S02]  /*0e90*/  LEA.HI.SX32 R38, R38, R21, 0x1b ;  /* 0x0000001526267211 */ /* 0x000fe400078fdaff */
[----:B------:R-:W-:Y:S02]  /*0ea0*/  IADD3 R32, PT, PT, R21, 0x1a0, RZ ;  /* 0x000001a015207810 */ /* 0x000fe40007ffe0ff */
[----:B------:R-:W-:-:S02]  /*0eb0*/  P2R R49, PR, RZ, 0x1 ;  /* 0x00000001ff317803 */ /* 0x000fc40000000000 */
[----:B------:R-:W-:Y:S02]  /*0ec0*/  LEA.HI.SX32 R8, R8, R21, 0x1b ;  /* 0x0000001508087211 */ /* 0x000fe400078fdaff */
[----:B------:R-:W-:Y:S02]  /*0ed0*/  LOP3.LUT P0, RZ, R33, 0x8, RZ, 0xc0, !PT ;  /* 0x0000000821ff7812 */ /* 0x000fe4000780c0ff */
[----:B------:R-:W-:Y:S02]  /*0ee0*/  LEA R63, R34, UR21, 0x1 ;  /* 0x00000015223f7c11 */ /* 0x000fe4000f8e08ff */
[----:B------:R-:W-:Y:S02]  /*0ef0*/  LEA R62, R36, UR21, 0x1 ;  /* 0x00000015243e7c11 */ /* 0x000fe4000f8e08ff */
[----:B------:R-:W-:Y:S02]  /*0f00*/  LEA R61, R38, UR21, 0x1 ;  /* 0x00000015263d7c11 */ /* 0x000fe4000f8e08ff */
[----:B------:R-:W-:-:S02]  /*0f10*/  IADD3 R34, PT, PT, R21, 0x1c0, RZ ;  /* 0x000001c015227810 */ /* 0x000fc40007ffe0ff */
[----:B------:R-:W-:Y:S02]  /*0f20*/  IADD3 R36, PT, PT, R21, 0x1e0, RZ ;  /* 0x000001e015247810 */ /* 0x000fe40007ffe0ff */
[-C--:B------:R-:W-:Y:S02]  /*0f30*/  LEA.HI.SX32 R32, R32, R21.reuse, 0x1b ;  /* 0x0000001520207211 */ /* 0x080fe400078fdaff */
[----:B------:R-:W-:Y:S02]  /*0f40*/  LEA R60, R8, UR21, 0x1 ;  /* 0x00000015083c7c11 */ /* 0x000fe4000f8e08ff */
[----:B------:R-:W-:Y:S02]  /*0f50*/  P2R R48, PR, RZ, 0x1 ;  /* 0x00000001ff307803 */ /* 0x000fe40000000000 */
[----:B------:R-:W-:Y:S02]  /*0f60*/  LOP3.LUT P0, RZ, R33, 0x10, RZ, 0xc0, !PT ;  /* 0x0000001021ff7812 */ /* 0x000fe4000780c0ff */
[----:B------:R-:W-:-:S02]  /*0f70*/  LEA.HI.SX32 R34, R34, R21, 0x1b ;  /* 0x0000001522227211 */ /* 0x000fc400078fdaff */
[----:B------:R-:W-:Y:S02]  /*0f80*/  LEA.HI.SX32 R36, R36, R21, 0x1b ;  /* 0x0000001524247211 */ /* 0x000fe400078fdaff */
[----:B------:R-:W-:Y:S02]  /*0f90*/  LEA R57, R32, UR21, 0x1 ;  /* 0x0000001520397c11 */ /* 0x000fe4000f8e08ff */
        /* <DEDUP_REMOVED lines=9> */
[----:B------:R-:W-:Y:S01]  /*1030*/  LOP3.LUT P0, RZ, R33, 0x100, RZ, 0xc0, !PT ;  /* 0x0000010021ff7812 */ /* 0x000fe2000780c0ff */
        /* <DEDUP_REMOVED lines=12> */
[----:B------:R-:W-:Y:S01]  /*1100*/  IMAD R21, R6, 0xf, R21 ;  /* 0x0000000f06157824 */ /* 0x000fe200078e0215 */
[----:B------:R-:W-:Y:S02]  /*1110*/  LEA R58, R12, UR21, 0x1 ;  /* 0x000000150c3a7c11 */ /* 0x000fe4000f8e08ff */
[----:B------:R1:W-:Y:S04]  /*1120*/  STS.U16 [R63+0x1c0], R16 ;  /* 0x0001c0103f007388 */ /* 0x0003e80000000400 */
[----:B------:R2:W-:Y:S04]  /*1130*/  STS.U16 [R62+0x200], R20 ;  /* 0x000200143e007388 */ /* 0x0005e80000000400 */
[----:B------:R3:W-:Y:S01]  /*1140*/  STS.U16 [R61+0x240], R22 ;  /* 0x000240163d007388 */ /* 0x0007e20000000400 */
[----:B0-----:R-:W-:-:S03]  /*1150*/  VIADD R14, R21, 0x4 ;  /* 0x00000004150e7836 */ /* 0x001fc60000000000 */
[----:B------:R0:W-:Y:S01]  /*1160*/  STS.U16 [R60+0x280], R24 ;  /* 0x000280183c007388 */ /* 0x0001e20000000400 */
[----:B------:R-:W-:-:S03]  /*1170*/  VIADD R32, R21, 0xc ;  /* 0x0000000c15207836 */ /* 0x000fc60000000000 */
[----:B------:R4:W-:Y:S01]  /*1180*/  STS.U16 [R59+0x2c0], R26 ;  /* 0x0002c01a3b007388 */ /* 0x0009e20000000400 */
[----:B------:R-:W-:-:S03]  /*1190*/  IADD3 R8, PT, PT, R21, 0x1, RZ ;  /* 0x0000000115087810 */ /* 0x000fc60007ffe0ff */
[----:B------:R5:W-:Y:S01]  /*11a0*/  STS.U16 [R58+0x300], R28 ;  /* 0x0003001c3a007388 */ /* 0x000be20000000400 */
[C---:B------:R-:W-:Y:S02]  /*11b0*/  IADD3 R10, PT, PT, R21.reuse, 0x2, RZ ;  /* 0x00000002150a7810 */ /* 0x040fe40007ffe0ff */
[C---:B------:R-:W-:Y:S01]  /*11c0*/  IADD3 R12, PT, PT, R21.reuse, 0x3, RZ ;  /* 0x00000003150c7810 */ /* 0x040fe20007ffe0ff */
[----:B------:R5:W-:Y:S01]  /*11d0*/  STS.U16 [R57+0x340], R30 ;  /* 0x0003401e39007388 */ /* 0x000be20000000400 */
[C---:B-1----:R-:W-:Y:S02]  /*11e0*/  IADD3 R16, PT, PT, R21.reuse, 0x5, RZ ;  /* 0x0000000515107810 */ /* 0x042fe40007ffe0ff */
[C---:B--2---:R-:W-:Y:S02]  /*11f0*/  IADD3 R20, PT, PT, R21.reuse, 0x6, RZ ;  /* 0x0000000615147810 */ /* 0x044fe40007ffe0ff */
[C---:B---3--:R-:W-:Y:S02]  /*1200*/  IADD3 R22, PT, PT, R21.reuse, 0x7, RZ ;  /* 0x0000000715167810 */ /* 0x048fe40007ffe0ff */
[----:B0-----:R-:W-:-:S02]  /*1210*/  IADD3 R24, PT, PT, R21, 0x8, RZ ;  /* 0x0000000815187810 */ /* 0x001fc40007ffe0ff */
[C---:B----4-:R-:W-:Y:S02]  /*1220*/  IADD3 R26, PT, PT, R21.reuse, 0x9, RZ ;  /* 0x00000009151a7810 */ /* 0x050fe40007ffe0ff */
[C---:B-----5:R-:W-:Y:S02]  /*1230*/  IADD3 R28, PT, PT, R21.reuse, 0xa, RZ ;  /* 0x0000000a151c7810 */ /* 0x060fe40007ffe0ff */
[C---:B------:R-:W-:Y:S02]  /*1240*/  IADD3 R30, PT, PT, R21.reuse, 0xb, RZ ;  /* 0x0000000b151e7810 */ /* 0x040fe40007ffe0ff */
        /* <DEDUP_REMOVED lines=65> */
[----:B-1----:R-:W-:-:S11]  /*1660*/  PRMT R23, RZ, 0x7610, R23 ;  /* 0x00007610ff177816 */ /* 0x002fd60000000017 */
        /* <DEDUP_REMOVED lines=137> */
.L_x_739:
[----:B------:R-:W-:Y:S05]  /*1f00*/  BSYNC.RECONVERGENT B0 ;  /* 0x0000000000007941 */ /* 0x000fea0003800200 */
.L_x_738:
[----:B------:R-:W-:Y:S01]  /*1f10*/  IMAD.U32 R24, R24, 0x10000, RZ ;  /* 0x0001000018187824 */ /* 0x000fe200078e00ff */
[----:B------:R-:W-:Y:S01]  /*1f20*/  BSSY.RECONVERGENT B0, `(.L_x_740) ;  /* 0x0000022000007945 */ /* 0x000fe20003800200 */
[----:B------:R-:W-:Y:S02]  /*1f30*/  FSETP.GTU.FTZ.AND P0, PT, R23, 20, PT ;  /* 0x41a000001700780b */ /* 0x000fe40003f1c000 */
[----:B------:R-:W-:Y:S01]  /*1f40*/  FADD.FTZ R24, R24, UR5 ;  /* 0x0000000518187e21 */ /* 0x000fe20008010000 */
        /* <DEDUP_REMOVED lines=31> */
.L_x_741:
[----:B------:R-:W-:Y:S05]  /*2140*/  BSYNC.RECONVERGENT B0 ;  /* 0x0000000000007941 */ /* 0x000fea0003800200 */
.L_x_740:
        /* <DEDUP_REMOVED lines=37> */
.L_x_743:
[----:B------:R-:W-:Y:S05]  /*23a0*/  BSYNC.RECONVERGENT B0 ;  /* 0x0000000000007941 */ /* 0x000fea0003800200 */
.L_x_742:
        /* <DEDUP_REMOVED lines=35> */
.L_x_745:
[----:B------:R-:W-:Y:S05]  /*25e0*/  BSYNC.RECONVERGENT B0 ;  /* 0x0000000000007941 */ /* 0x000fea0003800200 */
.L_x_744:
[----:B------:R-:W-:Y:S01]  /*25f0*/  ISETP.EQ.OR P6, PT, RZ, UR7, P2 ;  /* 0x00000007ff007c0c */ /* 0x000fe200097c2670 */
[----:B------:R-:W-:Y:S01]  /*2600*/  BSSY.RECONVERGENT B0, `(.L_x_746) ;  /* 0x0000026000007945 */ /* 0x000fe20003800200 */
[----:B------:R-:W-:Y:S02]  /*2610*/  SHF.L.U32 R49, R48, 0x10, RZ ;  /* 0x0000001030317819 */ /* 0x000fe400000006ff */
[----:B------:R-:W-:Y:S02]  /*2620*/  SHF.L.U32 R48, R27, 0x10, RZ ;  /* 0x000000101b307819 */ /* 0x000fe400000006ff */
[----:B------:R-:W-:Y:S01]  /*2630*/  FSETP.GTU.FTZ.AND P5, PT, R26, 20, PT ;  /* 0x41a000001a00780b */ /* 0x000fe20003fbc000 */
[----:B------:R-:W-:Y:S01]  /*2640*/  FADD.FTZ R27, R49, UR5 ;  /* 0x00000005311b7e21 */ /* 0x000fe20008010000 */
[----:B------:R-:W-:Y:S02]  /*2650*/  ISETP.EQ.OR P2, PT, RZ, UR7, P3 ;  /* 0x00000007ff007c0c */ /* 0x000fe40009f42670 */
[----:B------:R-:W-:-:S03]  /*2660*/  LOP3.LUT R61, R5, 0x1f, RZ, 0xc0, !PT ;  /* 0x0000001f053d7812 */ /* 0x000fc600078ec0ff */
        /* <DEDUP_REMOVED lines=31> */
.L_x_747:
[----:B------:R-:W-:Y:S05]  /*2860*/  BSYNC.RECONVERGENT B0 ;  /* 0x0000000000007941 */ /* 0x000fea0003800200 */
.L_x_746:
[----:B------:R-:W-:Y:S01]  /*2870*/  SHF.L.U32 R49, R47, 0x10, RZ ;  /* 0x000000102f317819 */ /* 0x000fe200000006ff */
[----:B------:R-:W-:Y:S01]  /*2880*/  BSSY.RECONVERGENT B0, `(.L_x_748) ;  /* 0x0000026000007945 */ /* 0x000fe20003800200 */
[----:B------:R-:W-:Y:S02]  /*2890*/  SHF.L.U32 R47, R40, 0x10, RZ ;  /* 0x00000010282f7819 */ /* 0x000fe400000006ff */
[----:B------:R-:W-:Y:S01]  /*28a0*/  SHF.L.U32 R40, R28, 0x10, RZ ;  /* 0x000000101c287819 */ /* 0x000fe200000006ff */
[----:B------:R-:W-:Y:S01]  /*28b0*/  FADD.FTZ R28, R49, UR5 ;  /* 0x00000005311c7e21 */ /* 0x000fe20008010000 */
[----:B------:R-:W-:Y:S02]  /*28c0*/  FSETP.GTU.FTZ.AND P3, PT, R27, 20, PT ;  /* 0x41a000001b00780b */ /* 0x000fe40003f7c000 */
        /* <DEDUP_REMOVED lines=33> */
.L_x_749:
[----:B------:R-:W-:Y:S05]  /*2ae0*/  BSYNC.RECONVERGENT B0 ;  /* 0x0000000000007941 */ /* 0x000fea0003800200 */
.L_x_748:
[----:B------:R-:W-:Y:S01]  /*2af0*/  ISETP.EQ.OR P0, PT, RZ, UR7, P0 ;  /* 0x00000007ff007c0c */ /* 0x000fe20008702670 */
[----:B------:R-:W-:Y:S01]  /*2b00*/  BSSY.RECONVERGENT B0, `(.L_x_750) ;  /* 0x0000028000007945 */ /* 0x000fe20003800200 */
[----:B------:R-:W-:Y:S02]  /*2b10*/  SHF.L.U32 R52, R46, 0x10, RZ ;  /* 0x000000102e347819 */ /* 0x000fe400000006ff */
[----:B------:R-:W-:Y:S02]  /*2b20*/  SHF.L.U32 R50, R29, 0x10, RZ ;  /* 0x000000101d327819 */ /* 0x000fe400000006ff */
[----:B------:R-:W-:Y:S01]  /*2b30*/  FSETP.GTU.FTZ.AND P2, PT, R28, 20, PT ;  /* 0x41a000001c00780b */ /* 0x000fe20003f5c000 */
[----:B------:R-:W-:Y:S01]  /*2b40*/  FADD.FTZ R29, R52, UR5 ;  /* 0x00000005341d7e21 */ /* 0x000fe20008010000 */
[----:B------:R-:W-:Y:S02]  /*2b50*/  ISETP.EQ.OR P1, PT, RZ, UR7, P1 ;  /* 0x00000007ff007c0c */ /* 0x000fe40008f22670 */
        /* <DEDUP_REMOVED lines=34> */
.L_x_751:
[----:B------:R-:W-:Y:S05]  /*2d80*/  BSYNC.RECONVERGENT B0 ;  /* 0x0000000000007941 */ /* 0x000fea0003800200 */
.L_x_750:
[----:B------:R-:W-:Y:S01]  /*2d90*/  SHF.L.U32 R37, R45, 0x10, RZ ;  /* 0x000000102d257819 */ /* 0x000fe200000006ff */
        /* <DEDUP_REMOVED lines=38> */
.L_x_753:
[----:B------:R-:W-:Y:S05]  /*3000*/  BSYNC.RECONVERGENT B0 ;  /* 0x0000000000007941 */ /* 0x000fea0003800200 */
.L_x_752:
        /* <DEDUP_REMOVED lines=41> */
.L_x_755:
[----:B------:R-:W-:Y:S05]  /*32a0*/  BSYNC.RECONVERGENT B0 ;  /* 0x0000000000007941 */ /* 0x000fea0003800200 */
.L_x_754:
        /* <DEDUP_REMOVED lines=39> */
.L_x_757:
[----:B------:R-:W-:Y:S05]  /*3520*/  BSYNC.RECONVERGENT B0 ;  /* 0x0000000000007941 */ /* 0x000fea0003800200 */
.L_x_756:
        /* <DEDUP_REMOVED lines=45> */
.L_x_759:
[----:B------:R-:W-:Y:S05]  /*3800*/  BSYNC.RECONVERGENT B0 ;  /* 0x0000000000007941 */ /* 0x000fea0003800200 */
.L_x_758:
        /* <DEDUP_REMOVED lines=32> */
.L_x_761:
[----:B------:R-:W-:Y:S05]  /*3a10*/  BSYNC.RECONVERGENT B0 ;  /* 0x0000000000007941 */ /* 0x000fea0003800200 */
.L_x_760:
        /* <DEDUP_REMOVED lines=32> */
.L_x_763:
[----:B------:R-:W-:Y:S05]  /*3c20*/  BSYNC.RECONVERGENT B0 ;  /* 0x0000000000007941 */ /* 0x000fea0003800200 */
.L_x_762:
        /* <DEDUP_REMOVED lines=32> */
.L_x_765:
[----:B------:R-:W-:Y:S05]  /*3e30*/  BSYNC.RECONVERGENT B0 ;  /* 0x0000000000007941 */ /* 0x000fea0003800200 */
.L_x_764:
        /* <DEDUP_REMOVED lines=32> */
.L_x_767:
[----:B------:R-:W-:Y:S05]  /*4040*/  BSYNC.RECONVERGENT B0 ;  /* 0x0000000000007941 */ /* 0x000fea0003800200 */
.L_x_766:
        /* <DEDUP_REMOVED lines=32> */
.L_x_769:
[----:B------:R-:W-:Y:S05]  /*4250*/  BSYNC.RECONVERGENT B0 ;  /* 0x0000000000007941 */ /* 0x000fea0003800200 */
.L_x_768:
        /* <DEDUP_REMOVED lines=9> */
[----:B------:R-:W0:Y:S01]  /*42f0*/  S2UR UR43, SR_CTAID.Y ;  /* 0x00000000002b79c3 */ /* 0x000e220000002600 */
[----:B------:R-:W0:Y:S01]  /*4300*/  LDCU.64 UR16, c[0x0][0x3a0] ;  /* 0x00007400ff1077ac */ /* 0x000e220008000a00 */
[----:B------:R-:W-:Y:S01]  /*4310*/  SHF.L.U32 R62, R5, 0x5, RZ ;  /* 0x00000005053e7819 */ /* 0x000fe200000006ff */
[----:B------:R-:W-:Y:S01]  /*4320*/  FMUL.FTZ R71, R72, R27 ;  /* 0x0000001b48477220 */ /* 0x000fe20000410000 */
[----:B------:R-:W-:Y:S01]  /*4330*/  ISETP.NE.AND P0, PT, RZ, UR6, PT ;  /* 0x00000006ff007c0c */ /* 0x000fe2000bf05270 */
[----:B------:R-:W-:Y:S01]  /*4340*/  USHF.L.U32 UR7, UR6, 0xb, URZ ;  /* 0x0000000b06077899 */ /* 0x000fe200080006ff */
[----:B------:R-:W-:Y:S01]  /*4350*/  LOP3.LUT R62, R62, R5, RZ, 0xfc, !PT ;  /* 0x000000053e3e7212 */ /* 0x000fe200078efcff */
[----:B------:R-:W-:Y:S01]  /*4360*/  FMUL.FTZ R72, R73, R28 ;  /* 0x0000001c49487220 */ /* 0x000fe20000410000 */
[----:B------:R-:W-:Y:S01]  /*4370*/  FMUL.FTZ R73, R74, R29 ;  /* 0x0000001d4a497220 */ /* 0x000fe20000410000 */
[----:B------:R-:W-:Y:S01]  /*4380*/  ULEA UR24, UR19, -UR7, 0x1 ;  /* 0x8000000713187291 */ /* 0x000fe2000f8e08ff */
[----:B------:R-:W-:Y:S01]  /*4390*/  LOP3.LUT R62, R62, 0x7c1f, RZ, 0xc0, !PT ;  /* 0x00007c1f3e3e7812 */ /* 0x000fe200078ec0ff */
[----:B------:R-:W-:Y:S01]  /*43a0*/  FMUL.FTZ R74, R75, R30 ;  /* 0x0000001e4b4a7220 */ /* 0x000fe20000410000 */
[----:B------:R-:W-:Y:S01]  /*43b0*/  ISETP.EQ.AND P0, PT, R61, RZ, P0 ;  /* 0x000000ff3d00720c */ /* 0x000fe20000702270 */
[----:B------:R-:W-:Y:S01]  /*43c0*/  FMUL.FTZ R61, R48, R17 ;  /* 0x00000011303d7220 */ /* 0x000fe20000410000 */
[----:B------:R-:W-:Y:S01]  /*43d0*/  FMUL.FTZ R63, R42, R19 ;  /* 0x000000132a3f7220 */ /* 0x000fe20000410000 */
[----:B------:R-:W-:Y:S01]  /*43e0*/  ISETP.GE.AND P1, PT, R62, UR24, PT ;  /* 0x000000183e007c0c */ /* 0x000fe2000bf26270 */
        /* <DEDUP_REMOVED lines=8> */
[----:B0-----:R-:W-:Y:S01]  /*4470*/  UIMAD.WIDE.U32 UR8, UR43, UR16, URZ ;  /* 0x000000102b0872a5 */ /* 0x001fe2000f8e00ff */
[----:B------:R-:W-:Y:S01]  /*4480*/  FMUL.FTZ R75, R44, R31 ;  /* 0x0000001f2c4b7220 */ /* 0x000fe20000410000 */
[----:B------:R-:W-:Y:S01]  /*4490*/  FMUL.FTZ R76, R79, R32 ;  /* 0x000000204f4c7220 */ /* 0x000fe20000410000 */
[----:B------:R-:W0:Y:S01]  /*44a0*/  LDCU UR44, c[0x0][0x38c] ;  /* 0x00007180ff2c77ac */ /* 0x000e220008000800 */
[----:B------:R-:W-:Y:S01]  /*44b0*/  UIMAD UR18, UR43, UR17, UR9 ;  /* 0x000000112b1272a4 */ /* 0x000fe2000f8e0209 */
[----:B------:R-:W1:Y:S01]  /*44c0*/  LDCU UR19, c[0x0][0x388] ;  /* 0x00007100ff1377ac */ /* 0x000e620008000800 */
[----:B------:R-:W2:Y:S01]  /*44d0*/  LDCU.64 UR26, c[0x0][0x3a8] ;  /* 0x00007500ff1a77ac */ /* 0x000ea20008000a00 */
[----:B------:R-:W3:Y:S01]  /*44e0*/  LDCU.64 UR28, c[0x0][0x440] ;  /* 0x00008800ff1c77ac */ /* 0x000ee20008000a00 */
[----:B------:R-:W4:Y:S01]  /*44f0*/  LDCU.64 UR30, c[0x0][0x3b8] ;  /* 0x00007700ff1e77ac */ /* 0x000f220008000a00 */
[----:B------:R-:W0:Y:S01]  /*4500*/  LDCU.64 UR32, c[0x0][0x3c0] ;  /* 0x00007800ff2077ac */ /* 0x000e220008000a00 */
[----:B------:R-:W0:Y:S01]  /*4510*/  LDCU.64 UR34, c[0x0][0x448] ;  /* 0x00008900ff2277ac */ /* 0x000e220008000a00 */
[----:B------:R-:W0:Y:S01]  /*4520*/  LDCU.64 UR36, c[0x0][0x480] ;  /* 0x00009000ff2477ac */ /* 0x000e220008000a00 */
[----:B------:R-:W0:Y:S01]  /*4530*/  LDCU.64 UR38, c[0x0][0x3e0] ;  /* 0x00007c00ff2677ac */ /* 0x000e220008000a00 */
[----:B------:R-:W-:-:S05]  /*4540*/  UMOV UR7, URZ ;  /* 0x000000ff00077c82 */ /* 0x000fca0008000000 */
.L_x_776:
[----:B------:R-:W-:Y:S01]  /*4550*/  UMOV UR16, UR8 ;  /* 0x0000000800107c82 */ /* 0x000fe20008000000 */
[----:B------:R-:W-:Y:S02]  /*4560*/  UMOV UR17, UR18 ;  /* 0x0000001200117c82 */ /* 0x000fe40008000000 */
[----:B--2---:R-:W-:-:S04]  /*4570*/  UIMAD.WIDE.U32 UR16, UR7, UR26, UR16 ;  /* 0x0000001a071072a5 */ /* 0x004fc8000f8e0010 */
[----:B------:R-:W-:Y:S02]  /*4580*/  UIMAD UR17, UR7, UR27, UR17 ;  /* 0x0000001b071172a4 */ /* 0x000fe4000f8e0211 */
[----:B---3--:R-:W-:-:S04]  /*4590*/  ULEA UR21, UP0, UR16, UR28, 0x3 ;  /* 0x0000001c10157291 */ /* 0x008fc8000f8018ff */
[----:B------:R-:W-:Y:S02]  /*45a0*/  ULEA.HI.X UR16, UR16, UR29, UR17, 0x3, UP0 ;  /* 0x0000001d10107291 */ /* 0x000fe400080f1c11 */
[----:B------:R-:W-:-:S04]  /*45b0*/  MOV R40, UR21 ;  /* 0x0000001500287c02 */ /* 0x000fc80008000f00 */
[----:B------:R-:W-:-:S06]  /*45c0*/  MOV R41, UR16 ;  /* 0x0000001000297c02 */ /* 0x000fcc0008000f00 */
[----:B------:R-:W2:Y:S01]  /*45d0*/  LDG.E.64 R40, desc[UR22][R40.64] ;  /* 0x0000001628287981 */ /* 0x000ea2000c1e1b00 */
[----:B------:R-:W-:Y:S01]  /*45e0*/  SHF.L.U32 R44, R5, 0x5, RZ ;  /* 0x00000005052c7819 */ /* 0x000fe200000006ff */
[----:B------:R-:W-:Y:S01]  /*45f0*/  HFMA2 R43, -RZ, RZ, 0, 0 ;  /* 0x00000000ff2b7431 */ /* 0x000fe200000001ff */
[----:B0-----:R-:W-:Y:S01]  /*4600*/  MOV R47, UR38 ;  /* 0x00000026002f7c02 */ /* 0x001fe20008000f00 */
[----:B------:R-:W-:Y:S01]  /*4610*/  IMAD.U32 R45, RZ, RZ, UR39 ;  /* 0x00000027ff2d7e24 */ /* 0x000fe2000f8e00ff */
[----:B------:R-:W-:Y:S02]  /*4620*/  LOP3.LUT R103, R44, R5, RZ, 0xfc, !PT ;  /* 0x000000052c677212 */ /* 0x000fe400078efcff */
        /* <DEDUP_REMOVED lines=15> */
[----:B------:R-:W-:Y:S02]  /*4720*/  SHF.L.U32 R77, R5, 0x4, RZ ;  /* 0x00000004054d7819 */ /* 0x000fe400000006ff */
[----:B------:R-:W-:Y:S01]  /*4730*/  PRMT R127, RZ, 0x7610, R127 ;  /* 0x00007610ff7f7816 */ /* 0x000fe2000000007f */
[----:B-1----:R-:W-:Y:S01]  /*4740*/  UIMAD UR17, UR6, -0x400, UR19 ;  /* 0xfffffc00061178a4 */ /* 0x002fe2000f8e0213 */
[----:B------:R-:W-:Y:S02]  /*4750*/  PRMT R51, RZ, 0x7610, R51 ;  /* 0x00007610ff337816 */ /* 0x000fe40000000033 */
[----:B------:R-:W-:Y:S02]  /*4760*/  PRMT R128, RZ, 0x7610, R128 ;  /* 0x00007610ff807816 */ /* 0x000fe40000000080 */
[----:B------:R-:W-:Y:S02]  /*4770*/  PRMT R126, RZ, 0x7610, R126 ;  /* 0x00007610ff7e7816 */ /* 0x000fe4000000007e */
[----:B------:R-:W-:-:S02]  /*4780*/  PRMT R129, RZ, 0x7610, R129 ;  /* 0x00007610ff817816 */ /* 0x000fc40000000081 */
[----:B------:R-:W-:Y:S02]  /*4790*/  PRMT R50, RZ, 0x7610, R50 ;  /* 0x00007610ff327816 */ /* 0x000fe40000000032 */
[----:B------:R-:W-:Y:S02]  /*47a0*/  PRMT R49, RZ, 0x7610, R49 ;  /* 0x00007610ff317816 */ /* 0x000fe40000000031 */
[----:B------:R-:W-:Y:S01]  /*47b0*/  PRMT R141, RZ, 0x7610, R141 ;  /* 0x00007610ff8d7816 */ /* 0x000fe2000000008d */
[C---:B--2---:R-:W-:Y:S01]  /*47c0*/  FMUL.FTZ R42, R41.reuse, R17 ;  /* 0x00000011292a7220 */ /* 0x044fe20000410000 */
[----:B------:R-:W-:Y:S01]  /*47d0*/  FMUL.FTZ R108, R40, 1.4426950216293334961 ;  /* 0x3fb8aa3b286c7820 */ /* 0x000fe20000410000 */
[-C--:B------:R-:W-:Y:S02]  /*47e0*/  FMUL.FTZ R40, R41, R18.reuse ;  /* 0x0000001229287220 */ /* 0x080fe40000410000 */
[----:B------:R-:W-:Y:S01]  /*47f0*/  FMUL.RZ R48, R42, 0.15915493667125701904 ;  /* 0x3e22f9832a307820 */ /* 0x000fe2000040c000 */
[----:B------:R-:W-:Y:S01]  /*4800*/  LOP3.LUT R42, R103, 0x7c1f, RZ, 0xc0, !PT ;  /* 0x00007c1f672a7812 */ /* 0x000fe200078ec0ff */
[C---:B------:R-:W-:Y:S01]  /*4810*/  FMUL.FTZ R83, R108.reuse, R18 ;  /* 0x000000126c537220 */ /* 0x040fe20000410000 */
[----:B------:R-:W-:Y:S01]  /*4820*/  FMUL.FTZ R86, R108, R19 ;  /* 0x000000136c567220 */ /* 0x000fe20000410000 */
[----:B------:R-:W-:Y:S01]  /*4830*/  MUFU.SIN R78, R48 ;  /* 0x00000030004e7308 */ /* 0x000fe20000000400 */
[----:B------:R-:W-:Y:S01]  /*4840*/  LOP3.LUT R44, R42, 0x20, RZ, 0xfc, !PT ;  /* 0x000000202a2c7812 */ /* 0x000fe200078efcff */
[----:B------:R-:W-:-:S04]  /*4850*/  IMAD.WIDE.U32 R46, R47, UR7, R42 ;  /* 0x000000072f2e7c25 */ /* 0x000fc8000f8e002a */
[C---:B------:R-:W-:Y:S01]  /*4860*/  FMUL.FTZ R89, R108.reuse, R20 ;  /* 0x000000146c597220 */ /* 0x040fe20000410000 */
[----:B------:R-:W-:Y:S01]  /*4870*/  PRMT R140, RZ, 0x7610, R140 ;  /* 0x00007610ff8c7816 */ /* 0x000fe2000000008c */
[----:B------:R-:W-:Y:S01]  /*4880*/  FMUL.FTZ R80, R108, R17 ;  /* 0x000000116c507220 */ /* 0x000fe20000410000 */
[----:B------:R-:W-:Y:S01]  /*4890*/  ISETP.GE.AND P2, PT, R44, UR24, PT ;  /* 0x000000182c007c0c */ /* 0x000fe2000bf46270 */
[----:B------:R-:W-:Y:S01]  /*48a0*/  IMAD R43, R45, UR7, R47 ;  /* 0x000000072d2b7c24 */ /* 0x000fe2000f8e022f */
[----:B------:R-:W-:Y:S01]  /*48b0*/  LEA R44, P3, R46, UR15, 0x1 ;  /* 0x0000000f2e2c7c11 */ /* 0x000fe2000f8608ff */
[----:B------:R-:W-:Y:S01]  /*48c0*/  FMUL.RZ R47, R40, 0.15915493667125701904 ;  /* 0x3e22f983282f7820 */ /* 0x000fe2000040c000 */
[----:B------:R-:W-:Y:S01]  /*48d0*/  LOP3.LUT R40, R42, 0x40, RZ, 0xfc, !PT ;  /* 0x000000402a287812 */ /* 0x000fe200078efcff */
[----:B------:R0:W-:Y:S01]  /*48e0*/  MUFU.COS R79, R48 ;  /* 0x00000030004f7308 */ /* 0x0001e20000000000 */
[----:B------:R-:W-:Y:S02]  /*48f0*/  LEA.HI.X R45, R46, UR20, R43, 0x1, P3 ;  /* 0x000000142e2d7c11 */ /* 0x000fe400098f0c2b */
[----:B------:R-:W-:-:S02]  /*4900*/  LOP3.LUT R43, R42, 0x80, RZ, 0xfc, !PT ;  /* 0x000000802a2b7812 */ /* 0x000fc400078efcff */
[----:B------:R-:W-:Y:S01]  /*4910*/  LOP3.LUT R46, R42, 0xa0, RZ, 0xfc, !PT ;  /* 0x000000a02a2e7812 */ /* 0x000fe200078efcff */
[----:B------:R-:W2:Y:S02]  /*4920*/  @!P1 LDG.E.U16 R123, desc[UR22][R44.64] ;  /* 0x000000162c7b9981 */ /* 0x000ea4000c1e1500 */
[----:B------:R-:W-:Y:S02]  /*4930*/  MUFU.SIN R81, R47 ;  /* 0x0000002f00517308 */ /* 0x000fe40000000400 */
[----:B------:R-:W3:Y:S01]  /*4940*/  @!P2 LDG.E.U16 R122, desc[UR22][R44.64+0x40] ;  /* 0x000040162c7aa981 */ /* 0x000ee2000c1e1500 */
[----:B------:R-:W-:Y:S02]  /*4950*/  ISETP.GE.AND P2, PT, R40, UR24, PT ;  /* 0x0000001828007c0c */ /* 0x000fe4000bf46270 */
[----:B------:R-:W-:Y:S02]  /*4960*/  LOP3.LUT R40, R42, 0x60, RZ, 0xfc, !PT ;  /* 0x000000602a287812 */ /* 0x000fe400078efcff */
[----:B------:R-:W-:-:S02]  /*4970*/  ISETP.GE.AND P4, PT, R43, UR24, PT ;  /* 0x000000182b007c0c */ /* 0x000fc4000bf86270 */
[C---:B------:R-:W-:Y:S02]  /*4980*/  LOP3.LUT R104, R42.reuse, 0x380, RZ, 0xfc, !PT ;  /* 0x000003802a687812 */ /* 0x040fe400078efcff */
[----:B------:R-:W-:Y:S01]  /*4990*/  LOP3.LUT R105, R42, 0x3a0, RZ, 0xfc, !PT ;  /* 0x000003a02a697812 */ /* 0x000fe200078efcff */
[----:B------:R-:W1:Y:S01]  /*49a0*/  MUFU.EX2 R83, R83 ;  /* 0x0000005300537308 */ /* 0x000e620000000800 */
[----:B------:R-:W-:Y:S02]  /*49b0*/  ISETP.GE.AND P3, PT, R40, UR24, PT ;  /* 0x0000001828007c0c */ /* 0x000fe4000bf66270 */
[----:B------:R-:W-:Y:S01]  /*49c0*/  ISETP.GE.AND P5, PT, R46, UR24, PT ;  /* 0x000000182e007c0c */ /* 0x000fe2000bfa6270 */
[----:B------:R-:W5:Y:S04]  /*49d0*/  @!P2 LDG.E.U16 R109, desc[UR22][R44.64+0x80] ;  /* 0x000080162c6da981 */ /* 0x000f68000c1e1500 */
[----:B------:R-:W4:Y:S01]  /*49e0*/  @!P4 LDG.E.U16 R112, desc[UR22][R44.64+0x100] ;  /* 0x000100162c70c981 */ /* 0x000f22000c1e1500 */
[----:B------:R-:W-:Y:S01]  /*49f0*/  FMUL.FTZ R40, R41, R19 ;  /* 0x0000001329287220 */ /* 0x000fe20000410000 */
[----:B------:R-:W-:Y:S04]  /*4a00*/  MUFU.EX2 R86, R86 ;  /* 0x0000005600567308 */ /* 0x000fe80000000800 */
[----:B------:R-:W4:Y:S04]  /*4a10*/  @!P3 LDG.E.U16 R113, desc[UR22][R44.64+0xc0] ;  /* 0x0000c0162c71b981 */ /* 0x000f28000c1e1500 */
[----:B------:R-:W4:Y:S01]  /*4a20*/  @!P5 LDG.E.U16 R110, desc[UR22][R44.64+0x140] ;  /* 0x000140162c6ed981 */ /* 0x000f22000c1e1500 */
[----:B------:R-:W-:Y:S01]  /*4a30*/  FMUL.RZ R46, R40, 0.15915493667125701904 ;  /* 0x3e22f983282e7820 */ /* 0x000fe2000040c000 */
[----:B------:R-:W-:-:S02]  /*4a40*/  LOP3.LUT R40, R42, 0xc0, RZ, 0xfc, !PT ;  /* 0x000000c02a287812 */ /* 0x000fc400078efcff */
[----:B------:R-:W-:Y:S02]  /*4a50*/  PRMT R139, RZ, 0x7610, R139 ;  /* 0x00007610ff8b7816 */ /* 0x000fe4000000008b */
[----:B------:R-:W-:Y:S02]  /*4a60*/  PRMT R138, RZ, 0x7610, R138 ;  /* 0x00007610ff8a7816 */ /* 0x000fe4000000008a */
[----:B------:R-:W-:Y:S01]  /*4a70*/  PRMT R137, RZ, 0x7610, R137 ;  /* 0x00007610ff897816 */ /* 0x000fe20000000089 */
[----:B------:R-:W-:Y:S01]  /*4a80*/  MUFU.EX2 R89, R89 ;  /* 0x0000005900597308 */ /* 0x000fe20000000800 */
[----:B------:R-:W-:Y:S01]  /*4a90*/  ISETP.GE.AND P2, PT, R40, UR24, PT ;  /* 0x0000001828007c0c */ /* 0x000fe2000bf46270 */
[C---:B------:R-:W-:Y:S01]  /*4aa0*/  FMUL.FTZ R92, R108.reuse, R21 ;  /* 0x000000156c5c7220 */ /* 0x040fe20000410000 */
[----:B------:R-:W-:-:S05]  /*4ab0*/  FMUL.FTZ R95, R108, R22 ;  /* 0x000000166c5f7220 */ /* 0x000fca0000410000 */
[----:B------:R-:W-:Y:S06]  /*4ac0*/  MUFU.EX2 R80, R80 ;  /* 0x0000005000507308 */ /* 0x000fec0000000800 */
[----:B------:R-:W4:Y:S01]  /*4ad0*/  @!P2 LDG.E.U16 R111, desc[UR22][R44.64+0x180] ;  /* 0x000180162c6fa981 */ /* 0x000f22000c1e1500 */
[----:B------:R-:W-:Y:S01]  /*4ae0*/  LOP3.LUT R40, R42, 0xe0, RZ, 0xfc, !PT ;  /* 0x000000e02a287812 */ /* 0x000fe200078efcff */
[----:B------:R-:W-:-:S03]  /*4af0*/  FMUL.FTZ R43, R41, R20 ;  /* 0x00000014292b7220 */ /* 0x000fc60000410000 */
[----:B------:R-:W-:Y:S02]  /*4b00*/  ISETP.GE.AND P6, PT, R40, UR24, PT ;  /* 0x0000001828007c0c */ /* 0x000fe4000bfc6270 */
[C---:B------:R-:W-:Y:S01]  /*4b10*/  LOP3.LUT R40, R42.reuse, 0x100, RZ, 0xfc, !PT ;  /* 0x000001002a287812 */ /* 0x040fe200078efcff */
[----:B0-----:R-:W-:Y:S01]  /*4b20*/  FMUL.RZ R48, R43, 0.15915493667125701904 ;  /* 0x3e22f9832b307820 */ /* 0x001fe2000040c000 */
[----:B------:R-:W-:Y:S02]  /*4b30*/  LOP3.LUT R43, R42, 0x120, RZ, 0xfc, !PT ;  /* 0x000001202a2b7812 */ /* 0x000fe400078efcff */
[----:B------:R-:W-:Y:S02]  /*4b40*/  ISETP.GE.AND P3, PT, R40, UR24, PT ;  /* 0x0000001828007c0c */ /* 0x000fe4000bf66270 */
[----:B------:R-:W-:Y:S02]  /*4b50*/  ISETP.GE.AND P4, PT, R43, UR24, PT ;  /* 0x000000182b007c0c */ /* 0x000fe4000bf86270 */
[----:B------:R-:W-:-:S02]  /*4b60*/  LOP3.LUT R40, R42, 0x140, RZ, 0xfc, !PT ;  /* 0x000001402a287812 */ /* 0x000fc400078efcff */
[----:B------:R-:W-:Y:S01]  /*4b70*/  LOP3.LUT R43, R42, 0x160, RZ, 0xfc, !PT ;  /* 0x000001602a2b7812 */ /* 0x000fe200078efcff */
[----:B------:R-:W4:Y:S01]  /*4b80*/  @!P6 LDG.E.U16 R142, desc[UR22][R44.64+0x1c0] ;  /* 0x0001c0162c8ee981 */ /* 0x000f22000c1e1500 */
[----:B------:R-:W-:Y:S02]  /*4b90*/  ISETP.GE.AND P5, PT, R40, UR24, PT ;  /* 0x0000001828007c0c */ /* 0x000fe4000bfa6270 */
[----:B------:R-:W-:Y:S02]  /*4ba0*/  LOP3.LUT R40, R42, 0x180, RZ, 0xfc, !PT ;  /* 0x000001802a287812 */ /* 0x000fe400078efcff */
[----:B------:R-:W-:Y:S01]  /*4bb0*/  ISETP.GE.AND P6, PT, R43, UR24, PT ;  /* 0x000000182b007c0c */ /* 0x000fe2000bfc6270 */
[----:B------:R-:W4:Y:S01]  /*4bc0*/  @!P3 LDG.E.U16 R136, desc[UR22][R44.64+0x200] ;  /* 0x000200162c88b981 */ /* 0x000f22000c1e1500 */
[----:B------:R-:W-:Y:S02]  /*4bd0*/  ISETP.GE.AND P3, PT, R40, UR24, PT ;  /* 0x0000001828007c0c */ /* 0x000fe4000bf66270 */
[C---:B------:R-:W-:Y:S01]  /*4be0*/  LOP3.LUT R40, R42.reuse, 0x1a0, RZ, 0xfc, !PT ;  /* 0x000001a02a287812 */ /* 0x040fe200078efcff */
[----:B------:R-:W4:Y:S01]  /*4bf0*/  @!P4 LDG.E.U16 R135, desc[UR22][R44.64+0x240] ;  /* 0x000240162c87c981 */ /* 0x000f22000c1e1500 */
[----:B------:R-:W-:-:S02]  /*4c00*/  LOP3.LUT R43, R42, 0x1c0, RZ, 0xfc, !PT ;  /* 0x000001c02a2b7812 */ /* 0x000fc400078efcff */
[----:B------:R-:W-:Y:S01]  /*4c10*/  ISETP.GE.AND P4, PT, R40, UR24, PT ;  /* 0x0000001828007c0c */ /* 0x000fe2000bf86270 */
[----:B------:R-:W4:Y:S01]  /*4c20*/  @!P5 LDG.E.U16 R130, desc[UR22][R44.64+0x280] ;  /* 0x000280162c82d981 */ /* 0x000f22000c1e1500 */
[----:B------:R-:W-:Y:S02]  /*4c30*/  ISETP.GE.AND P5, PT, R43, UR24, PT ;  /* 0x000000182b007c0c */ /* 0x000fe4000bfa6270 */
[----:B------:R-:W-:Y:S01]  /*4c40*/  LOP3.LUT R40, R42, 0x1e0, RZ, 0xfc, !PT ;  /* 0x000001e02a287812 */ /* 0x000fe200078efcff */
[----:B------:R-:W4:Y:S03]  /*4c50*/  @!P6 LDG.E.U16 R131, desc[UR22][R44.64+0x2c0] ;  /* 0x0002c0162c83e981 */ /* 0x000f26000c1e1500 */
[----:B------:R-:W-:Y:S01]  /*4c60*/  ISETP.GE.AND P6, PT, R40, UR24, PT ;  /* 0x0000001828007c0c */ /* 0x000fe2000bfc6270 */
[----:B------:R0:W1:Y:S01]  /*4c70*/  MUFU.COS R82, R47 ;  /* 0x0000002f00527308 */ /* 0x0000620000000000 */
[C---:B------:R-:W-:Y:S01]  /*4c80*/  LOP3.LUT R40, R42.reuse, 0x220, RZ, 0xfc, !PT ;  /* 0x000002202a287812 */ /* 0x040fe200078efcff */
[----:B------:R-:W4:Y:S01]  /*4c90*/  @!P3 LDG.E.U16 R132, desc[UR22][R44.64+0x300] ;  /* 0x000300162c84b981 */ /* 0x000f22000c1e1500 */
[----:B------:R-:W-:-:S03]  /*4ca0*/  LOP3.LUT R43, R42, 0x200, RZ, 0xfc, !PT ;  /* 0x000002002a2b7812 */ /* 0x000fc600078efcff */
[----:B------:R-:W4:Y:S01]  /*4cb0*/  @!P4 LDG.E.U16 R134, desc[UR22][R44.64+0x340] ;  /* 0x000340162c86c981 */ /* 0x000f22000c1e1500 */
[----:B------:R-:W-:Y:S02]  /*4cc0*/  ISETP.GE.AND P4, PT, R40, UR24, PT ;  /* 0x0000001828007c0c */ /* 0x000fe4000bf86270 */
[----:B------:R-:W-:Y:S01]  /*4cd0*/  LOP3.LUT R40, R42, 0x240, RZ, 0xfc, !PT ;  /* 0x000002402a287812 */ /* 0x000fe200078efcff */
[----:B0-----:R-:W-:Y:S01]  /*4ce0*/  FMUL.FTZ R47, R41, R21 ;  /* 0x00000015292f7220 */ /* 0x001fe20000410000 */
[----:B------:R-:W-:Y:S01]  /*4cf0*/  ISETP.GE.AND P3, PT, R43, UR24, PT ;  /* 0x000000182b007c0c */ /* 0x000fe2000bf66270 */
[----:B------:R-:W4:Y:S01]  /*4d00*/  @!P5 LDG.E.U16 R133, desc[UR22][R44.64+0x380] ;  /* 0x000380162c85d981 */ /* 0x000f22000c1e1500 */
[----:B------:R-:W-:Y:S01]  /*4d10*/  ISETP.GE.AND P5, PT, R40, UR24, PT ;  /* 0x0000001828007c0c */ /* 0x000fe2000bfa6270 */
[----:B------:R-:W0:Y:S01]  /*4d20*/  MUFU.SIN R84, R46 ;  /* 0x0000002e00547308 */ /* 0x000e220000000400 */
[----:B------:R-:W-:Y:S01]  /*4d30*/  LOP3.LUT R40, R42, 0x260, RZ, 0xfc, !PT ;  /* 0x000002602a287812 */ /* 0x000fe200078efcff */
[----:B------:R-:W-:Y:S01]  /*4d40*/  FMUL.RZ R47, R47, 0.15915493667125701904 ;  /* 0x3e22f9832f2f7820 */ /* 0x000fe2000040c000 */
[----:B------:R-:W-:Y:S01]  /*4d50*/  FMUL.FTZ R43, R41, R23 ;  /* 0x00000017292b7220 */ /* 0x000fe20000410000 */
[----:B------:R-:W4:Y:S04]  /*4d60*/  @!P6 LDG.E.U16 R127, desc[UR22][R44.64+0x3c0] ;  /* 0x0003c0162c7fe981 */ /* 0x000f28000c1e1500 */
[----:B------:R1:W0:Y:S01]  /*4d70*/  MUFU.COS R85, R46 ;  /* 0x0000002e00557308 */ /* 0x0002220000000000 */
[----:B------:R-:W-:Y:S01]  /*4d80*/  ISETP.GE.AND P6, PT, R40, UR24, PT ;  /* 0x0000001828007c0c */ /* 0x000fe2000bfc6270 */
[----:B------:R-:W4:Y:S01]  /*4d90*/  @!P4 LDG.E.U16 R51, desc[UR22][R44.64+0x440] ;  /* 0x000440162c33c981 */ /* 0x000f22000c1e1500 */
[----:B------:R-:W-:-:S03]  /*4da0*/  LOP3.LUT R40, R42, 0x2a0, RZ, 0xfc, !PT ;  /* 0x000002a02a287812 */ /* 0x000fc600078efcff */
[----:B------:R-:W4:Y:S01]  /*4db0*/  @!P3 LDG.E.U16 R128, desc[UR22][R44.64+0x400] ;  /* 0x000400162c80b981 */ /* 0x000f22000c1e1500 */
[----:B-1----:R-:W-:Y:S01]  /*4dc0*/  IADD3 R46, PT, PT, R77, 0x1, RZ ;  /* 0x000000014d2e7810 */ /* 0x002fe20007ffe0ff */
[----:B------:R-:W-:Y:S02]  /*4dd0*/  MUFU.SIN R90, R47 ;  /* 0x0000002f005a7308 */ /* 0x000fe40000000400 */
[----:B------:R-:W4:Y:S01]  /*4de0*/  @!P5 LDG.E.U16 R126, desc[UR22][R44.64+0x480] ;  /* 0x000480162c7ed981 */ /* 0x000f22000c1e1500 */
[----:B------:R-:W-:Y:S01]  /*4df0*/  ISETP.GE.U32.AND P2, PT, R46, UR17, PT ;  /* 0x000000112e007c0c */ /* 0x000fe2000bf46070 */
[----:B------:R-:W-:-:S04]  /*4e00*/  FMUL.FTZ R46, R41, R22 ;  /* 0x00000016292e7220 */ /* 0x000fc80000410000 */
[----:B------:R1:W-:Y:S01]  /*4e10*/  MUFU.COS R91, R47 ;  /* 0x0000002f005b7308 */ /* 0x0003e20000000000 */
[----:B------:R-:W-:Y:S01]  /*4e20*/  FMUL.RZ R46, R46, 0.15915493667125701904 ;  /* 0x3e22f9832e2e7820 */ /* 0x000fe2000040c000 */
[----:B------:R-:W-:Y:S01]  /*4e30*/  ISETP.GE.AND P4, PT, R40, UR24, PT ;  /* 0x0000001828007c0c */ /* 0x000fe2000bf86270 */
[----:B------:R-:W4:Y:S01]  /*4e40*/  @!P6 LDG.E.U16 R129, desc[UR22][R44.64+0x4c0] ;  /* 0x0004c0162c81e981 */ /* 0x000f22000c1e1500 */
[C---:B------:R-:W-:Y:S01]  /*4e50*/  LOP3.LUT R40, R42.reuse, 0x2c0, RZ, 0xfc, !PT ;  /* 0x000002c02a287812 */ /* 0x040fe200078efcff */
[----:B-1----:R-:W-:Y:S01]  /*4e60*/  FMUL.RZ R47, R43, 0.15915493667125701904 ;  /* 0x3e22f9832b2f7820 */ /* 0x002fe2000040c000 */
[----:B------:R-:W-:Y:S02]  /*4e70*/  LOP3.LUT R43, R42, 0x280, RZ, 0xfc, !PT ;  /* 0x000002802a2b7812 */ /* 0x000fe400078efcff */
[----:B------:R-:W-:Y:S02]  /*4e80*/  MUFU.SIN R93, R46 ;  /* 0x0000002e005d7308 */ /* 0x000fe40000000400 */
[----:B------:R-:W-:-:S05]  /*4e90*/  ISETP.GE.AND P3, PT, R43, UR24, PT ;  /* 0x000000182b007c0c */ /* 0x000fca000bf66270 */
[----:B------:R-:W4:Y:S01]  /*4ea0*/  @!P4 LDG.E.U16 R50, desc[UR22][R44.64+0x540] ;  /* 0x000540162c32c981 */ /* 0x000f22000c1e1500 */
[----:B------:R-:W-:Y:S02]  /*4eb0*/  LOP3.LUT R43, R42, 0x2e0, RZ, 0xfc, !PT ;  /* 0x000002e02a2b7812 */ /* 0x000fe400078efcff */
[----:B------:R-:W-:Y:S01]  /*4ec0*/  ISETP.GE.AND P5, PT, R40, UR24, PT ;  /* 0x0000001828007c0c */ /* 0x000fe2000bfa6270 */
[----:B------:R1:W-:Y:S01]  /*4ed0*/  MUFU.COS R94, R46 ;  /* 0x0000002e005e7308 */ /* 0x0003e20000000000 */
[----:B------:R-:W-:Y:S02]  /*4ee0*/  ISETP.GE.AND P6, PT, R43, UR24, PT ;  /* 0x000000182b007c0c */ /* 0x000fe4000bfc6270 */
[----:B------:R-:W-:Y:S01]  /*4ef0*/  PRMT R43, RZ, 0x7610, R43 ;  /* 0x00007610ff2b7816 */ /* 0x000fe2000000002b */
[----:B-1----:R-:W-:-:S04]  /*4f00*/  FMUL.FTZ R46, R41, R24 ;  /* 0x00000018292e7220 */ /* 0x002fc80000410000 */
[----:B------:R-:W-:Y:S01]  /*4f10*/  MUFU.SIN R87, R48 ;  /* 0x0000003000577308 */ /* 0x000fe20000000400 */
[----:B------:R-:W-:Y:S01]  /*4f20*/  LOP3.LUT R40, R42, 0x300, RZ, 0xfc, !PT ;  /* 0x000003002a287812 */ /* 0x000fe200078efcff */
[----:B------:R-:W4:Y:S06]  /*4f30*/  @!P3 LDG.E.U16 R43, desc[UR22][R44.64+0x500] ;  /* 0x000500162c2bb981 */ /* 0x000f2c000c1e1500 */
[----:B------:R1:W0:Y:S01]  /*4f40*/  MUFU.COS R88, R48 ;  /* 0x0000003000587308 */ /* 0x0002220000000000 */
[----:B------:R-:W-:Y:S01]  /*4f50*/  ISETP.GE.AND P3, PT, R40, UR24, PT ;  /* 0x0000001828007c0c */ /* 0x000fe2000bf66270 */
[----:B------:R-:W4:Y:S01]  /*4f60*/  @!P5 LDG.E.U16 R49, desc[UR22][R44.64+0x580] ;  /* 0x000580162c31d981 */ /* 0x000f22000c1e1500 */
[----:B-1----:R-:W-:Y:S01]  /*4f70*/  FMUL.RZ R48, R46, 0.15915493667125701904 ;  /* 0x3e22f9832e307820 */ /* 0x002fe2000040c000 */
[----:B------:R-:W-:-:S04]  /*4f80*/  LOP3.LUT R46, R42, 0x320, RZ, 0xfc, !PT ;  /* 0x000003202a2e7812 */ /* 0x000fc800078efcff */
[----:B------:R-:W-:Y:S02]  /*4f90*/  ISETP.GE.AND P4, PT, R46, UR24, PT ;  /* 0x000000182e007c0c */ /* 0x000fe4000bf86270 */
[----:B------:R-:W-:Y:S02]  /*4fa0*/  LOP3.LUT R46, R42, 0x340, RZ, 0xfc, !PT ;  /* 0x000003402a2e7812 */ /* 0x000fe400078efcff */
[----:B------:R-:W-:Y:S02]  /*4fb0*/  PRMT R40, RZ, 0x7610, R40 ;  /* 0x00007610ff287816 */ /* 0x000fe40000000028 */
[----:B------:R-:W-:Y:S02]  /*4fc0*/  ISETP.GE.AND P5, PT, R46, UR24, PT ;  /* 0x000000182e007c0c */ /* 0x000fe4000bfa6270 */
[----:B------:R-:W-:Y:S02]  /*4fd0*/  LOP3.LUT R46, R42, 0x360, RZ, 0xfc, !PT ;  /* 0x000003602a2e7812 */ /* 0x000fe400078efcff */
[----:B------:R-:W4:Y:S01]  /*4fe0*/  @!P6 LDG.E.U16 R40, desc[UR22][R44.64+0x5c0] ;  /* 0x0005c0162c28e981 */ /* 0x000f22000c1e1500 */
[----:B------:R-:W-:Y:S01]  /*4ff0*/  MUFU.SIN R96, R47 ;  /* 0x0000002f00607308 */ /* 0x000fe20000000400 */
[----:B------:R-:W-:-:S02]  /*5000*/  ISETP.GE.AND P6, PT, R46, UR24, PT ;  /* 0x000000182e007c0c */ /* 0x000fc4000bfc6270 */
[----:B------:R-:W-:-:S05]  /*5010*/  PRMT R46, RZ, 0x7610, R46 ;  /* 0x00007610ff2e7816 */ /* 0x000fca000000002e */
[----:B------:R1:W-:Y:S01]  /*5020*/  MUFU.COS R97, R47 ;  /* 0x0000002f00617308 */ /* 0x0003e20000000000 */
[----:B------:R-:W4:Y:S01]  /*5030*/  @!P3 LDG.E.U16 R46, desc[UR22][R44.64+0x600] ;  /* 0x000600162c2eb981 */ /* 0x000f22000c1e1500 */
[----:B------:R-:W-:Y:S02]  /*5040*/  ISETP.GE.AND P3, PT, R104, UR24, PT ;  /* 0x0000001868007c0c */ /* 0x000fe4000bf66270 */
[----:B------:R-:W-:Y:S02]  /*5050*/  LOP3.LUT R42, R42, 0x3c0, RZ, 0xfc, !PT ;  /* 0x000003c02a2a7812 */ /* 0x000fe400078efcff */
[----:B------:R-:W4:Y:S01]  /*5060*/  @!P6 LDG.E.U16 R141, desc[UR22][R44.64+0x6c0] ;  /* 0x0006c0162c8de981 */ /* 0x000f22000c1e1500 */
[----:B-1----:R-:W-:Y:S01]  /*5070*/  FMUL.FTZ R47, R41, R25 ;  /* 0x00000019292f7220 */ /* 0x002fe20000410000 */
[----:B------:R-:W-:Y:S03]  /*5080*/  MUFU.SIN R99, R48 ;  /* 0x0000003000637308 */ /* 0x000fe60000000400 */
[----:B------:R-:W-:Y:S01]  /*5090*/  FMUL.RZ R114, R47, 0.15915493667125701904 ;  /* 0x3e22f9832f727820 */ /* 0x000fe2000040c000 */
[----:B------:R-:W-:-:S03]  /*50a0*/  PRMT R47, RZ, 0x7610, R47 ;  /* 0x00007610ff2f7816 */ /* 0x000fc6000000002f */
[----:B------:R-:W4:Y:S01]  /*50b0*/  @!P3 LDG.E.U16 R140, desc[UR22][R44.64+0x700] ;  /* 0x000700162c8cb981 */ /* 0x000f22000c1e1500 */
[----:B------:R1:W-:Y:S01]  /*50c0*/  MUFU.COS R100, R48 ;  /* 0x0000003000647308 */ /* 0x0003e20000000000 */
[----:B------:R-:W-:Y:S02]  /*50d0*/  LOP3.LUT R104, R103, 0x3e0, RZ, 0xfc, !PT ;  /* 0x000003e067687812 */ /* 0x000fe400078efcff */
[----:B------:R-:W4:Y:S01]  /*50e0*/  @!P5 LDG.E.U16 R47, desc[UR22][R44.64+0x680] ;  /* 0x000680162c2fd981 */ /* 0x000f22000c1e1500 */
[----:B-1----:R-:W-:Y:S02]  /*50f0*/  PRMT R48, RZ, 0x7610, R48 ;  /* 0x00007610ff307816 */ /* 0x002fe40000000030 */
[----:B------:R-:W-:Y:S02]  /*5100*/  ISETP.GE.AND P5, PT, R42, UR24, PT ;  /* 0x000000182a007c0c */ /* 0x000fe4000bfa6270 */
[----:B------:R-:W-:Y:S02]  /*5110*/  ISETP.GE.AND P6, PT, R104, UR24, PT ;  /* 0x0000001868007c0c */ /* 0x000fe4000bfc6270 */
[----:B------:R-:W4:Y:S01]  /*5120*/  @!P4 LDG.E.U16 R48, desc[UR22][R44.64+0x640] ;  /* 0x000640162c30c981 */ /* 0x000f22000c1e1500 */
[----:B------:R-:W-:Y:S01]  /*5130*/  ISETP.GE.AND P4, PT, R105, UR24, PT ;  /* 0x0000001869007c0c */ /* 0x000fe2000bf86270 */
[----:B------:R-:W1:Y:S01]  /*5140*/  MUFU.EX2 R92, R92 ;  /* 0x0000005c005c7308 */ /* 0x000e620000000800 */
[----:B------:R-:W-:-:S06]  /*5150*/  IADD3 R105, PT, PT, R77, 0x2, RZ ;  /* 0x000000024d697810 */ /* 0x000fcc0007ffe0ff */
[----:B------:R-:W4:Y:S04]  /*5160*/  @!P5 LDG.E.U16 R138, desc[UR22][R44.64+0x780] ;  /* 0x000780162c8ad981 */ /* 0x000f28000c1e1500 */
[----:B------:R-:W4:Y:S04]  /*5170*/  @!P6 LDG.E.U16 R137, desc[UR22][R44.64+0x7c0] ;  /* 0x0007c0162c89e981 */ /* 0x000f28000c1e1500 */
[----:B------:R0:W4:Y:S01]  /*5180*/  @!P4 LDG.E.U16 R139, desc[UR22][R44.64+0x740] ;  /* 0x000740162c8bc981 */ /* 0x000122000c1e1500 */
[----:B------:R-:W-:Y:S01]  /*5190*/  ISETP.GE.U32.AND P3, PT, R105, UR17, PT ;  /* 0x0000001169007c0c */ /* 0x000fe2000bf66070 */
[C---:B0-----:R-:W-:Y:S01]  /*51a0*/  FMUL.FTZ R44, R83.reuse, R81 ;  /* 0x00000051532c7220 */ /* 0x041fe20000410000 */
[----:B------:R-:W-:Y:S01]  /*51b0*/  FMUL.FTZ R83, R83, R82 ;  /* 0x0000005253537220 */ /* 0x000fe20000410000 */
[----:B------:R-:W-:-:S03]  /*51c0*/  IADD3 R45, PT, PT, R77, 0x6, RZ ;  /* 0x000000064d2d7810 */ /* 0x000fc60007ffe0ff */
[----:B------:R-:W-:Y:S01]  /*51d0*/  FSEL R82, R44, RZ, !P2 ;  /* 0x000000ff2c527208 */ /* 0x000fe20005000000 */
[----:B------:R-:W-:Y:S01]  /*51e0*/  FMUL.FTZ R44, R86, R84 ;  /* 0x00000054562c7220 */ /* 0x000fe20000410000 */
[----:B------:R-:W-:Y:S01]  /*51f0*/  FSEL R81, R62, RZ, !P2 ;  /* 0x000000ff3e517208 */ /* 0x000fe20005000000 */
[----:B------:R-:W-:Y:S01]  /*5200*/  FMUL.FTZ R86, R86, R85 ;  /* 0x0000005556567220 */ /* 0x000fe20000410000 */
[----:B------:R-:W-:Y:S01]  /*5210*/  FSEL R83, R83, 1, !P2 ;  /* 0x3f80000053537808 */ /* 0x000fe20005000000 */
[----:B------:R-:W0:Y:S01]  /*5220*/  MUFU.EX2 R95, R95 ;  /* 0x0000005f005f7308 */ /* 0x000e220000000800 */
[----:B------:R-:W-:Y:S01]  /*5230*/  ISETP.GE.U32.AND P2, PT, R45, UR17, PT ;  /* 0x000000112d007c0c */ /* 0x000fe2000bf46070 */
[----:B------:R-:W-:Y:S01]  /*5240*/  FMUL.FTZ R98, R108, R23 ;  /* 0x000000176c627220 */ /* 0x000fe20000410000 */
[C---:B------:R-:W-:Y:S01]  /*5250*/  VIADD R45, R77.reuse, 0x7 ;  /* 0x000000074d2d7836 */ /* 0x040fe20000000000 */
[----:B------:R-:W-:Y:S02]  /*5260*/  IADD3 R104, PT, PT, R77, 0x3, RZ ;  /* 0x000000034d687810 */ /* 0x000fe40007ffe0ff */
[----:B------:R-:W-:Y:S01]  /*5270*/  FSEL R85, R44, RZ, !P3 ;  /* 0x000000ff2c557208 */ /* 0x000fe20005800000 */
[----:B------:R-:W-:Y:S01]  /*5280*/  FMUL.FTZ R44, R89, R88 ;  /* 0x00000058592c7220 */ /* 0x000fe20000410000 */
[----:B------:R-:W-:Y:S01]  /*5290*/  FSEL R84, R63, RZ, !P3 ;  /* 0x000000ff3f547208 */ /* 0x000fe20005800000 */
[----:B------:R-:W-:Y:S01]  /*52a0*/  FMUL.FTZ R88, R89, R87 ;  /* 0x0000005759587220 */ /* 0x000fe20000410000 */
[----:B------:R-:W-:Y:S01]  /*52b0*/  FSEL R86, R86, 1, !P3 ;  /* 0x3f80000056567808 */ /* 0x000fe20005800000 */
[----:B------:R-:W2:Y:S01]  /*52c0*/  MUFU.EX2 R98, R98 ;  /* 0x0000006200627308 */ /* 0x000ea20000000800 */
[----:B------:R-:W-:-:S02]  /*52d0*/  ISETP.GE.U32.AND P4, PT, R104, UR17, PT ;  /* 0x0000001168007c0c */ /* 0x000fc4000bf86070 */
[----:B------:R-:W-:Y:S02]  /*52e0*/  ISETP.GE.U32.AND P3, PT, R45, UR17, PT ;  /* 0x000000112d007c0c */ /* 0x000fe4000bf66070 */
[C---:B------:R-:W-:Y:S01]  /*52f0*/  IADD3 R45, PT, PT, R77.reuse, 0x8, RZ ;  /* 0x000000084d2d7810 */ /* 0x040fe20007ffe0ff */
[C---:B------:R-:W-:Y:S01]  /*5300*/  FMUL.FTZ R101, R108.reuse, R24 ;  /* 0x000000186c657220 */ /* 0x040fe20000410000 */
[----:B------:R-:W-:Y:S01]  /*5310*/  IADD3 R105, PT, PT, R77, 0x4, RZ ;  /* 0x000000044d697810 */ /* 0x000fe20007ffe0ff */
[----:B------:R-:W-:Y:S01]  /*5320*/  FMUL.FTZ R107, R108, R25 ;  /* 0x000000196c6b7220 */ /* 0x000fe20000410000 */
[----:B------:R-:W-:Y:S01]  /*5330*/  FMUL.FTZ R104, R80, R79 ;  /* 0x0000004f50687220 */ /* 0x000fe20000410000 */
[----:B------:R-:W-:Y:S02]  /*5340*/  FSEL R87, R64, RZ, !P4 ;  /* 0x000000ff40577208 */ /* 0x000fe40006000000 */
[----:B------:R-:W-:Y:S02]  /*5350*/  FSEL R88, R88, RZ, !P4 ;  /* 0x000000ff58587208 */ /* 0x000fe40006000000 */
[----:B------:R-:W-:-:S02]  /*5360*/  FSEL R89, R44, 1, !P4 ;  /* 0x3f8000002c597808 */ /* 0x000fc40006000000 */
[----:B------:R-:W-:Y:S02]  /*5370*/  ISETP.GE.U32.AND P6, PT, R77, UR17, PT ;  /* 0x000000114d007c0c */ /* 0x000fe4000bfc6070 */
[----:B------:R-:W-:Y:S01]  /*5380*/  ISETP.GE.U32.AND P4, PT, R45, UR17, PT ;  /* 0x000000112d007c0c */ /* 0x000fe2000bf86070 */
[----:B-1----:R-:W-:Y:S01]  /*5390*/  FMUL.FTZ R45, R92, R90 ;  /* 0x0000005a5c2d7220 */ /* 0x002fe20000410000 */
[----:B------:R-:W-:Y:S01]  /*53a0*/  ISETP.GE.U32.AND P5, PT, R105, UR17, PT ;  /* 0x0000001169007c0c */ /* 0x000fe2000bfa6070 */
[----:B------:R-:W-:Y:S01]  /*53b0*/  FMUL.FTZ R79, R80, R78 ;  /* 0x0000004e504f7220 */ /* 0x000fe20000410000 */
[----:B------:R1:W-:Y:S01]  /*53c0*/  MUFU.EX2 R103, R107 ;  /* 0x0000006b00677308 */ /* 0x0003e20000000800 */
[----:B------:R-:W-:Y:S01]  /*53d0*/  FSEL R80, R104, 1, !P6 ;  /* 0x3f80000068507808 */ /* 0x000fe20007000000 */
[----:B------:R-:W-:Y:S01]  /*53e0*/  FMUL.FTZ R104, R41, R28 ;  /* 0x0000001c29687220 */ /* 0x000fe20000410000 */
[----:B------:R-:W-:Y:S01]  /*53f0*/  FMUL.FTZ R92, R92, R91 ;  /* 0x0000005b5c5c7220 */ /* 0x000fe20000410000 */
[----:B------:R-:W-:Y:S01]  /*5400*/  FSEL R91, R45, RZ, !P5 ;  /* 0x000000ff2d5b7208 */ /* 0x000fe20006800000 */
[----:B0-----:R-:W-:-:S03]  /*5410*/  FMUL.FTZ R45, R95, R93 ;  /* 0x0000005d5f2d7220 */ /* 0x001fc60000410000 */
[----:B------:R-:W0:Y:S01]  /*5420*/  MUFU.EX2 R101, R101 ;  /* 0x0000006500657308 */ /* 0x000e220000000800 */
[----:B-1----:R-:W-:Y:S02]  /*5430*/  IADD3 R107, PT, PT, R77, 0x5, RZ ;  /* 0x000000054d6b7810 */ /* 0x002fe40007ffe0ff */
[----:B------:R-:W-:Y:S02]  /*5440*/  FSEL R78, R61, RZ, !P6 ;  /* 0x000000ff3d4e7208 */ /* 0x000fe40007000000 */
[----:B------:R-:W-:Y:S01]  /*5450*/  FSEL R79, R79, RZ, !P6 ;  /* 0x000000ff4f4f7208 */ /* 0x000fe20007000000 */
[----:B------:R-:W-:Y:S01]  /*5460*/  FMUL.RZ R44, R104, 0.15915493667125701904 ;  /* 0x3e22f983682c7820 */ /* 0x000fe2000040c000 */
[----:B------:R-:W-:Y:S01]  /*5470*/  ISETP.GE.U32.AND P6, PT, R107, UR17, PT ;  /* 0x000000116b007c0c */ /* 0x000fe2000bfc6070 */
[----:B------:R-:W-:Y:S01]  /*5480*/  MUFU.SIN R102, R114 ;  /* 0x0000007200667308 */ /* 0x000fe20000000400 */
[----:B------:R-:W-:Y:S01]  /*5490*/  IADD3 R104, PT, PT, R77, 0x9, RZ ;  /* 0x000000094d687810 */ /* 0x000fe20007ffe0ff */
[----:B------:R-:W-:Y:S01]  /*54a0*/  FMUL.FTZ R95, R95, R94 ;  /* 0x0000005e5f5f7220 */ /* 0x000fe20000410000 */
[----:B------:R-:W-:-:S05]  /*54b0*/  FSEL R94, R45, RZ, !P6 ;  /* 0x000000ff2d5e7208 */ /* 0x000fca0007000000 */
[----:B------:R1:W3:Y:S01]  /*54c0*/  MUFU.COS R42, R114 ;  /* 0x00000072002a7308 */ /* 0x0002e20000000000 */
[----:B------:R-:W-:Y:S01]  /*54d0*/  FSEL R90, R65, RZ, !P5 ;  /* 0x000000ff415a7208 */ /* 0x000fe20006800000 */
[----:B--2---:R-:W-:Y:S01]  /*54e0*/  FMUL.FTZ R45, R98, R97 ;  /* 0x00000061622d7220 */ /* 0x004fe20000410000 */
[----:B------:R-:W-:Y:S01]  /*54f0*/  FSEL R92, R92, 1, !P5 ;  /* 0x3f8000005c5c7808 */ /* 0x000fe20006800000 */
[C---:B-1----:R-:W-:Y:S01]  /*5500*/  FMUL.FTZ R114, R41.reuse, R27 ;  /* 0x0000001b29727220 */ /* 0x042fe20000410000 */
[----:B------:R-:W-:Y:S01]  /*5510*/  ISETP.GE.U32.AND P5, PT, R104, UR17, PT ;  /* 0x0000001168007c0c */ /* 0x000fe2000bfa6070 */
[----:B------:R-:W-:Y:S02]  /*5520*/  FMUL.FTZ R97, R98, R96 ;  /* 0x0000006062617220 */ /* 0x000fe40000410000 */
[----:B------:R-:W-:Y:S01]  /*5530*/  FMUL.RZ R114, R114, 0.15915493667125701904 ;  /* 0x3e22f98372727820 */ /* 0x000fe2000040c000 */
[-C--:B------:R-:W-:Y:S01]  /*5540*/  FMUL.FTZ R106, R41, R26.reuse ;  /* 0x0000001a296a7220 */ /* 0x080fe20000410000 */
[----:B------:R-:W-:Y:S01]  /*5550*/  IADD3 R104, PT, PT, R77, 0xa, RZ ;  /* 0x0000000a4d687810 */ /* 0x000fe20007ffe0ff */
[----:B------:R-:W-:Y:S01]  /*5560*/  FMUL.FTZ R98, R41, R29 ;  /* 0x0000001d29627220 */ /* 0x000fe20000410000 */
[----:B------:R-:W-:Y:S01]  /*5570*/  FMUL.FTZ R105, R108, R26 ;  /* 0x0000001a6c697220 */ /* 0x000fe20000410000 */
[----:B------:R-:W-:Y:S01]  /*5580*/  MUFU.SIN R124, R114 ;  /* 0x00000072007c7308 */ /* 0x000fe20000000400 */
[----:B------:R-:W-:Y:S01]  /*5590*/  FSEL R93, R66, RZ, !P6 ;  /* 0x000000ff425d7208 */ /* 0x000fe20007000000 */
[----:B------:R-:W1:Y:S01]  /*55a0*/  S2UR UR16, SR_CgaCtaId ;  /* 0x00000000001079c3 */ /* 0x000e620000008800 */
[----:B------:R-:W-:Y:S01]  /*55b0*/  FSEL R95, R95, 1, !P6 ;  /* 0x3f8000005f5f7808 */ /* 0x000fe20007000000 */
[----:B------:R-:W-:Y:S01]  /*55c0*/  FMUL.RZ R115, R106, 0.15915493667125701904 ;  /* 0x3e22f9836a737820 */ /* 0x000fe2000040c000 */
[----:B------:R-:W-:-:S03]  /*55d0*/  ISETP.GE.U32.AND P6, PT, R104, UR17, PT ;  /* 0x0000001168007c0c */ /* 0x000fc6000bfc6070 */
[----:B------:R-:W-:Y:S01]  /*55e0*/  MUFU.COS R125, R114 ;  /* 0x00000072007d7308 */ /* 0x000fe20000000000 */
[----:B------:R-:W-:Y:S02]  /*55f0*/  IADD3 R104, PT, PT, R77, 0xb, RZ ;  /* 0x0000000b4d687810 */ /* 0x000fe40007ffe0ff */
[----:B------:R-:W-:-:S05]  /*5600*/  FSEL R96, R67, RZ, !P2 ;  /* 0x000000ff43607208 */ /* 0x000fca0005000000 */
[----:B------:R-:W-:Y:S01]  /*5610*/  MUFU.SIN R114, R44 ;  /* 0x0000002c00727308 */ /* 0x000fe20000000400 */
[----:B------:R-:W-:-:S07]  /*5620*/  FSEL R97, R97, RZ, !P2 ;  /* 0x000000ff61617208 */ /* 0x000fce0005000000 */
[----:B------:R2:W-:Y:S02]  /*5630*/  MUFU.COS R118, R44 ;  /* 0x0000002c00767308 */ /* 0x0005e40000000000 */
[----:B--2---:R-:W-:Y:S01]  /*5640*/  FMUL.RZ R44, R98, 0.15915493667125701904 ;  /* 0x3e22f983622c7820 */ /* 0x004fe2000040c000 */
[----:B------:R-:W-:Y:S01]  /*5650*/  FSEL R98, R45, 1, !P2 ;  /* 0x3f8000002d627808 */ /* 0x000fe20005000000 */
[----:B0-----:R-:W-:-:S04]  /*5660*/  FMUL.FTZ R45, R101, R100 ;  /* 0x00000064652d7220 */ /* 0x001fc80000410000 */
[----:B------:R-:W-:Y:S01]  /*5670*/  MUFU.COS R144, R115 ;  /* 0x0000007300907308 */ /* 0x000fe20000000000 */
[----:B------:R-:W-:Y:S01]  /*5680*/  FMUL.FTZ R100, R101, R99 ;  /* 0x0000006365647220 */ /* 0x000fe20000410000 */
[----:B------:R-:W-:Y:S02]  /*5690*/  ISETP.GE.U32.AND P2, PT, R104, UR17, PT ;  /* 0x0000001168007c0c */ /* 0x000fe4000bf46070 */
[----:B------:R-:W-:-:S04]  /*56a0*/  IADD3 R104, PT, PT, R77, 0xc, RZ ;  /* 0x0000000c4d687810 */ /* 0x000fc80007ffe0ff */
[----:B------:R-:W0:Y:S01]  /*56b0*/  MUFU.EX2 R105, R105 ;  /* 0x0000006900697308 */ /* 0x000e220000000800 */
[----:B------:R-:W-:Y:S02]  /*56c0*/  FSEL R101, R45, 1, !P3 ;  /* 0x3f8000002d657808 */ /* 0x000fe40005800000 */
[----:B------:R-:W-:Y:S02]  /*56d0*/  LOP3.LUT R45, R5, 0x3e0, RZ, 0xc0, !PT ;  /* 0x000003e0052d7812 */ /* 0x000fe400078ec0ff */
[----:B------:R-:W-:Y:S02]  /*56e0*/  FSEL R99, R68, RZ, !P3 ;  /* 0x000000ff44637208 */ /* 0x000fe40005800000 */
[----:B------:R-:W-:Y:S01]  /*56f0*/  FSEL R100, R100, RZ, !P3 ;  /* 0x000000ff64647208 */ /* 0x000fe20005800000 */
[----:B------:R-:W2:Y:S01]  /*5700*/  MUFU.SIN R106, R115 ;  /* 0x00000073006a7308 */ /* 0x000ea20000000400 */
[----:B------:R-:W-:Y:S01]  /*5710*/  ISETP.GE.U32.AND P3, PT, R104, UR17, PT ;  /* 0x0000001168007c0c */ /* 0x000fe2000bf66070 */
[----:B---3--:R-:W-:Y:S01]  /*5720*/  FMUL.FTZ R104, R103, R42 ;  /* 0x0000002a67687220 */ /* 0x008fe20000410000 */
[----:B------:R-:W-:Y:S01]  /*5730*/  IADD3 R42, PT, PT, R45, R6, RZ ;  /* 0x000000062d2a7210 */ /* 0x000fe20007ffe0ff */
[----:B------:R-:W-:Y:S01]  /*5740*/  FMUL.FTZ R103, R103, R102 ;  /* 0x0000006667677220 */ /* 0x000fe20000410000 */
[----:B------:R-:W-:-:S03]  /*5750*/  IADD3 R107, PT, PT, R77, 0xd, RZ ;  /* 0x0000000d4d6b7810 */ /* 0x000fc60007ffe0ff */
[----:B------:R-:W-:Y:S01]  /*5760*/  MUFU.SIN R115, R44 ;  /* 0x0000002c00737308 */ /* 0x000fe20000000400 */
[----:B------:R-:W-:Y:S02]  /*5770*/  FSEL R102, R69, RZ, !P4 ;  /* 0x000000ff45667208 */ /* 0x000fe40006000000 */
[----:B------:R-:W-:Y:S02]  /*5780*/  FSEL R103, R103, RZ, !P4 ;  /* 0x000000ff67677208 */ /* 0x000fe40006000000 */
[----:B------:R-:W-:-:S03]  /*5790*/  FSEL R104, R104, 1, !P4 ;  /* 0x3f80000068687808 */ /* 0x000fc60006000000 */
[----:B------:R3:W-:Y:S01]  /*57a0*/  MUFU.COS R116, R44 ;  /* 0x0000002c00747308 */ /* 0x0007e20000000000 */
[----:B------:R-:W-:Y:S01]  /*57b0*/  ISETP.GE.U32.AND P4, PT, R107, UR17, PT ;  /* 0x000000116b007c0c */ /* 0x000fe2000bf86070 */
[----:B0-----:R-:W-:Y:S01]  /*57c0*/  FMUL.FTZ R107, R105, R144 ;  /* 0x00000090696b7220 */ /* 0x001fe20000410000 */
[----:B------:R-:W-:Y:S01]  /*57d0*/  UMOV UR21, 0x400 ;  /* 0x0000040000157882 */ /* 0x000fe20000000000 */
[----:B---3--:R-:W-:Y:S01]  /*57e0*/  IMAD R44, R45, 0x1f, R42 ;  /* 0x0000001f2d2c7824 */ /* 0x008fe200078e022a */
[----:B-1----:R-:W-:-:S04]  /*57f0*/  ULEA UR21, UR16, UR21, 0x18 ;  /* 0x0000001510157291 */ /* 0x002fc8000f8ec0ff */
[C---:B------:R-:W-:Y:S01]  /*5800*/  IADD3 R144, PT, PT, R44.reuse, 0x20, RZ ;  /* 0x000000202c907810 */ /* 0x040fe20007ffe0ff */
[----:B--2---:R-:W-:Y:S01]  /*5810*/  FMUL.FTZ R106, R105, R106 ;  /* 0x0000006a696a7220 */ /* 0x004fe20000410000 */
[-C--:B------:R-:W-:Y:S01]  /*5820*/  LEA.HI.SX32 R145, R44, R44.reuse, 0x1b ;  /* 0x0000002c2c917211 */ /* 0x080fe200078fdaff */
[----:B------:R-:W-:Y:S01]  /*5830*/  FMUL.FTZ R143, R108, R27 ;  /* 0x0000001b6c8f7220 */ /* 0x000fe20000410000 */
[----:B------:R-:W-:Y:S01]  /*5840*/  LEA.HI.SX32 R144, R144, R44, 0x1b ;  /* 0x0000002c90907211 */ /* 0x000fe200078fdaff */
[----:B------:R-:W-:Y:S01]  /*5850*/  VIADD R45, R77, 0xe ;  /* 0x0000000e4d2d7836 */ /* 0x000fe20000000000 */
[----:B------:R-:W-:Y:S01]  /*5860*/  LEA R145, R145, UR21, 0x1 ;  /* 0x0000001591917c11 */ /* 0x000fe2000f8e08ff */
[----:B------:R-:W-:Y:S01]  /*5870*/  FMUL.FTZ R146, R108, R30 ;  /* 0x0000001e6c927220 */ /* 0x000fe20000410000 */
[----:B------:R-:W-:Y:S02]  /*5880*/  LEA R144, R144, UR21, 0x1 ;  /* 0x0000001590907c11 */ /* 0x000fe4000f8e08ff */
[----:B------:R-:W-:-:S02]  /*5890*/  FSEL R105, R70, RZ, !P5 ;  /* 0x000000ff46697208 */ /* 0x000fc40006800000 */
[----:B------:R-:W-:Y:S02]  /*58a0*/  FSEL R106, R106, RZ, !P5 ;  /* 0x000000ff6a6a7208 */ /* 0x000fe40006800000 */
[----:B------:R-:W-:Y:S01]  /*58b0*/  FSEL R107, R107, 1, !P5 ;  /* 0x3f8000006b6b7808 */ /* 0x000fe20006800000 */
[----:B------:R-:W0:Y:S01]  /*58c0*/  MUFU.EX2 R143, R143 ;  /* 0x0000008f008f7308 */ /* 0x000e220000000800 */
[----:B------:R-:W-:Y:S01]  /*58d0*/  ISETP.GE.U32.AND P5, PT, R45, UR17, PT ;  /* 0x000000112d007c0c */ /* 0x000fe2000bfa6070 */
[----:B------:R1:W-:Y:S01]  /*58e0*/  STS.U16 [R145], R123 ;  /* 0x0000007b91007388 */ /* 0x0003e20000000400 */
[----:B------:R-:W-:-:S03]  /*58f0*/  IADD3 R147, PT, PT, R44, 0x40, RZ ;  /* 0x000000402c937810 */ /* 0x000fc60007ffe0ff */
[----:B------:R2:W-:Y:S02]  /*5900*/  STS.U16 [R144+0x40], R122 ;  /* 0x0000407a90007388 */ /* 0x0005e40000000400 */
[----:B------:R3:W-:Y:S01]  /*5910*/  MUFU.EX2 R45, R146 ;  /* 0x00000092002d7308 */ /* 0x0007e20000000800 */
[-C--:B------:R-:W-:Y:S02]  /*5920*/  LEA.HI.SX32 R147, R147, R44.reuse, 0x1b ;  /* 0x0000002c93937211 */ /* 0x080fe400078fdaff */
[C---:B-1----:R-:W-:Y:S02]  /*5930*/  IADD3 R145, PT, PT, R44.reuse, 0x80, RZ ;  /* 0x000000802c917810 */ /* 0x042fe40007ffe0ff */
[C---:B---3--:R-:W-:Y:S02]  /*5940*/  IADD3 R146, PT, PT, R44.reuse, 0x60, RZ ;  /* 0x000000602c927810 */ /* 0x048fe40007ffe0ff */
[----:B--2---:R-:W-:Y:S02]  /*5950*/  IADD3 R144, PT, PT, R44, 0xa0, RZ ;  /* 0x000000a02c907810 */ /* 0x004fe40007ffe0ff */
[----:B------:R-:W-:-:S02]  /*5960*/  LEA.HI.SX32 R146, R146, R44, 0x1b ;  /* 0x0000002c92927211 */ /* 0x000fc400078fdaff */
[----:B------:R-:W-:Y:S01]  /*5970*/  LEA.HI.SX32 R145, R145, R44, 0x1b ;  /* 0x0000002c91917211 */ /* 0x000fe200078fdaff */
[----:B------:R-:W-:Y:S01]  /*5980*/  FMUL.FTZ R120, R108, R28 ;  /* 0x0000001c6c787220 */ /* 0x000fe20000410000 */
[----:B------:R-:W-:Y:S01]  /*5990*/  LEA.HI.SX32 R144, R144, R44, 0x1b ;  /* 0x0000002c90907211 */ /* 0x000fe200078fdaff */
[C---:B------:R-:W-:Y:S01]  /*59a0*/  FMUL.FTZ R117, R108.reuse, R29 ;  /* 0x0000001d6c757220 */ /* 0x040fe20000410000 */
[C---:B------:R-:W-:Y:S01]  /*59b0*/  FMUL.FTZ R122, R108.reuse, R31 ;  /* 0x0000001f6c7a7220 */ /* 0x040fe20000410000 */
[----:B------:R-:W-:Y:S01]  /*59c0*/  FMUL.FTZ R123, R108, R32 ;  /* 0x000000206c7b7220 */ /* 0x000fe20000410000 */
[----:B------:R-:W-:Y:S02]  /*59d0*/  LEA R147, R147, UR21, 0x1 ;  /* 0x0000001593937c11 */ /* 0x000fe4000f8e08ff */
[----:B------:R-:W-:Y:S02]  /*59e0*/  LEA R108, R146, UR21, 0x1 ;  /* 0x00000015926c7c11 */ /* 0x000fe4000f8e08ff */
[----:B------:R-:W-:-:S02]  /*59f0*/  LEA R145, R145, UR21, 0x1 ;  /* 0x0000001591917c11 */ /* 0x000fc4000f8e08ff */
[----:B------:R-:W-:Y:S01]  /*5a00*/  LEA R144, R144, UR21, 0x1 ;  /* 0x0000001590907c11 */ /* 0x000fe2000f8e08ff */
[----:B-----5:R0:W-:Y:S04]  /*5a10*/  STS.U16 [R147+0x80], R109 ;  /* 0x0000806d93007388 */ /* 0x0201e80000000400 */
[----:B----4-:R-:W-:Y:S04]  /*5a20*/  STS.U16 [R108+0xc0], R113 ;  /* 0x0000c0716c007388 */ /* 0x010fe80000000400 */
[----:B------:R-:W-:Y:S01]  /*5a30*/  STS.U16 [R145+0x100], R112 ;  /* 0x0001007091007388 */ /* 0x000fe20000000400 */
[----:B0-----:R-:W-:-:S03]  /*5a40*/  FMUL.FTZ R109, R143, R124 ;  /* 0x0000007c8f6d7220 */ /* 0x001fc60000410000 */
[----:B------:R0:W-:Y:S01]  /*5a50*/  STS.U16 [R144+0x140], R110 ;  /* 0x0001406e90007388 */ /* 0x0001e20000000400 */
[----:B------:R-:W-:Y:S01]  /*5a60*/  FMUL.FTZ R121, R41, R30 ;  /* 0x0000001e29797220 */ /* 0x000fe20000410000 */
[----:B0-----:R-:W-:Y:S01]  /*5a70*/  FMUL.FTZ R110, R143, R125 ;  /* 0x0000007d8f6e7220 */ /* 0x001fe20000410000 */
[-C--:B------:R-:W-:Y:S01]  /*5a80*/  FMUL.FTZ R125, R78, R82.reuse ;  /* 0x000000524e7d7220 */ /* 0x080fe20000410000 */
[----:B------:R-:W-:-:S03]  /*5a90*/  FMUL.FTZ R143, RZ, R82 ;  /* 0x00000052ff8f7220 */ /* 0x000fc60000410000 */
[-C--:B------:R-:W-:Y:S01]  /*5aa0*/  FFMA.FTZ R125, RZ, R83.reuse, R125 ;  /* 0x00000053ff7d7223 */ /* 0x080fe2000001007d */
[----:B------:R-:W-:Y:S01]  /*5ab0*/  FFMA.FTZ R143, R78, R83, -R143 ;  /* 0x000000534e8f7223 */ /* 0x000fe2000001088f */
[----:B------:R-:W-:Y:S02]  /*5ac0*/  FMUL.RZ R121, R121, 0.15915493667125701904 ;  /* 0x3e22f98379797820 */ /* 0x000fe4000040c000 */
[----:B------:R-:W-:Y:S01]  /*5ad0*/  FADD.FTZ R125, RZ, R125 ;  /* 0x0000007dff7d7221 */ /* 0x000fe20000010000 */
[----:B------:R-:W-:Y:S01]  /*5ae0*/  FADD.FTZ R143, R81, R143 ;  /* 0x0000008f518f7221 */ /* 0x000fe20000010000 */
[----:B------:R-:W-:Y:S01]  /*5af0*/  IADD3 R124, PT, PT, R44, 0xc0, RZ ;  /* 0x000000c02c7c7810 */ /* 0x000fe20007ffe0ff */
[----:B------:R-:W0:Y:S01]  /*5b00*/  MUFU.EX2 R120, R120 ;  /* 0x0000007800787308 */ /* 0x000e220000000800 */
[----:B------:R-:W-:Y:S01]  /*5b10*/  FMUL.FTZ R146, R41, R31 ;  /* 0x0000001f29927220 */ /* 0x000fe20000410000 */
[C---:B------:R-:W-:Y:S01]  /*5b20*/  FMUL.FTZ R145, R85.reuse, R125 ;  /* 0x0000007d55917220 */ /* 0x040fe20000410000 */
[----:B------:R-:W-:Y:S01]  /*5b30*/  FMUL.FTZ R147, R85, R143 ;  /* 0x0000008f55937220 */ /* 0x000fe20000410000 */
[----:B------:R-:W-:Y:S01]  /*5b40*/  LEA.HI.SX32 R124, R124, R44, 0x1b ;  /* 0x0000002c7c7c7211 */ /* 0x000fe200078fdaff */
[----:B------:R-:W-:Y:S01]  /*5b50*/  FMUL.RZ R146, R146, 0.15915493667125701904 ;  /* 0x3e22f98392927820 */ /* 0x000fe2000040c000 */
[----:B------:R-:W-:-:S02]  /*5b60*/  FMUL.FTZ R113, R41, R32 ;  /* 0x0000002029717220 */ /* 0x000fc40000410000 */
[----:B------:R-:W1:Y:S01]  /*5b70*/  MUFU.EX2 R117, R117 ;  /* 0x0000007500757308 */ /* 0x000e620000000800 */
[C---:B------:R-:W-:Y:S01]  /*5b80*/  FFMA.FTZ R145, R86.reuse, R143, -R145 ;  /* 0x0000008f56917223 */ /* 0x040fe20000010891 */
[----:B------:R-:W-:Y:S01]  /*5b90*/  FFMA.FTZ R147, R86, R125, R147 ;  /* 0x0000007d56937223 */ /* 0x000fe20000010093 */
[----:B------:R-:W-:-:S05]  /*5ba0*/  LEA R124, R124, UR21, 0x1 ;  /* 0x000000157c7c7c11 */ /* 0x000fca000f8e08ff */
[----:B------:R-:W-:Y:S01]  /*5bb0*/  MUFU.SIN R119, R121 ;  /* 0x0000007900777308 */ /* 0x000fe20000000400 */
[----:B------:R-:W-:Y:S01]  /*5bc0*/  IADD3 R41, PT, PT, R77, 0xf, RZ ;  /* 0x0000000f4d297810 */ /* 0x000fe20007ffe0ff */
[----:B------:R-:W-:Y:S01]  /*5bd0*/  FMUL.RZ R113, R113, 0.15915493667125701904 ;  /* 0x3e22f98371717820 */ /* 0x000fe2000040c000 */
[----:B------:R-:W-:-:S05]  /*5be0*/  FADD.FTZ R145, R84, R145 ;  /* 0x0000009154917221 */ /* 0x000fca0000010000 */
[----:B------:R-:W2:Y:S01]  /*5bf0*/  MUFU.COS R121, R121 ;  /* 0x0000007900797308 */ /* 0x000ea20000000000 */
[----:B------:R-:W-:Y:S01]  /*5c00*/  FADD.FTZ R147, RZ, R147 ;  /* 0x00000093ff937221 */ /* 0x000fe20000010000 */
[----:B------:R-:W-:Y:S01]  /*5c10*/  FSEL R108, R71, RZ, !P6 ;  /* 0x000000ff476c7208 */ /* 0x000fe20007000000 */
[----:B------:R3:W-:Y:S01]  /*5c20*/  STS.U16 [R124+0x180], R111 ;  /* 0x0001806f7c007388 */ /* 0x0007e20000000400 */
[----:B------:R-:W-:-:S04]  /*5c30*/  FSEL R109, R109, RZ, !P6 ;  /* 0x000000ff6d6d7208 */ /* 0x000fc80007000000 */
[----:B------:R-:W-:Y:S01]  /*5c40*/  MUFU.EX2 R122, R122 ;  /* 0x0000007a007a7308 */ /* 0x000fe20000000800 */
[----:B------:R-:W-:Y:S02]  /*5c50*/  FSEL R110, R110, 1, !P6 ;  /* 0x3f8000006e6e7808 */ /* 0x000fe40007000000 */
[----:B------:R-:W-:-:S05]  /*5c60*/  ISETP.GE.U32.AND P6, PT, R41, UR17, PT ;  /* 0x0000001129007c0c */ /* 0x000fca000bfc6070 */
[----:B------:R-:W4:Y:S01]  /*5c70*/  MUFU.SIN R112, R146 ;  /* 0x0000009200707308 */ /* 0x000f220000000400 */
[----:B------:R-:W-:Y:S01]  /*5c80*/  FMUL.FTZ R41, R88, R145 ;  /* 0x0000009158297220 */ /* 0x000fe20000410000 */
[C---:B0-----:R-:W-:Y:S01]  /*5c90*/  FMUL.FTZ R118, R120.reuse, R118 ;  /* 0x0000007678767220 */ /* 0x041fe20000410000 */
[----:B---3--:R-:W-:-:S05]  /*5ca0*/  FMUL.FTZ R111, R120, R114 ;  /* 0x00000072786f7220 */ /* 0x008fca0000410000 */
[----:B------:R-:W-:Y:S01]  /*5cb0*/  MUFU.SIN R144, R113 ;  /* 0x0000007100907308 */ /* 0x000fe20000000400 */
[----:B------:R-:W-:-:S07]  /*5cc0*/  FFMA.FTZ R41, R89, R147, R41 ;  /* 0x0000009359297223 */ /* 0x000fce0000010029 */
[----:B------:R0:W-:Y:S01]  /*5cd0*/  MUFU.COS R124, R113 ;  /* 0x00000071007c7308 */ /* 0x0001e20000000000 */
[C---:B-1----:R-:W-:Y:S01]  /*5ce0*/  FMUL.FTZ R116, R117.reuse, R116 ;  /* 0x0000007475747220 */ /* 0x042fe20000410000 */
[----:B------:R-:W-:-:S06]  /*5cf0*/  FMUL.FTZ R114, R117, R115 ;  /* 0x0000007375727220 */ /* 0x000fcc0000410000 */
[----:B------:R-:W1:Y:S01]  /*5d00*/  MUFU.COS R146, R146 ;  /* 0x0000009200927308 */ /* 0x000e620000000000 */
[----:B0-----:R-:W-:Y:S01]  /*5d10*/  FMUL.FTZ R113, R88, R147 ;  /* 0x0000009358717220 */ /* 0x001fe20000410000 */
[----:B--2---:R-:W-:-:S03]  /*5d20*/  FMUL.FTZ R121, R45, R121 ;  /* 0x000000792d797220 */ /* 0x004fc60000410000 */
[----:B------:R-:W-:-:S03]  /*5d30*/  FFMA.FTZ R120, R89, R145, -R113 ;  /* 0x0000009159787223 */ /* 0x000fc60000010871 */
[----:B------:R-:W0:Y:S01]  /*5d40*/  MUFU.EX2 R123, R123 ;  /* 0x0000007b007b7308 */ /* 0x000e220000000800 */
[----:B------:R-:W-:Y:S01]  /*5d50*/  FMUL.FTZ R117, R45, R119 ;  /* 0x000000772d757220 */ /* 0x000fe20000410000 */
[----:B------:R-:W-:Y:S01]  /*5d60*/  FADD.FTZ R41, RZ, R41 ;  /* 0x00000029ff297221 */ /* 0x000fe20000010000 */
[----:B------:R-:W-:Y:S01]  /*5d70*/  FADD.FTZ R45, R87, R120 ;  /* 0x00000078572d7221 */ /* 0x000fe20000010000 */
[----:B----4-:R-:W-:Y:S02]  /*5d80*/  FMUL.FTZ R120, R122, R112 ;  /* 0x000000707a787220 */ /* 0x010fe40000410000 */
[C---:B------:R-:W-:Y:S01]  /*5d90*/  FMUL.FTZ R113, R91.reuse, R41 ;  /* 0x000000295b717220 */ /* 0x040fe20000410000 */
[----:B------:R-:W-:-:S03]  /*5da0*/  FMUL.FTZ R112, R91, R45 ;  /* 0x0000002d5b707220 */ /* 0x000fc60000410000 */
[C---:B------:R-:W-:Y:S01]  /*5db0*/  FFMA.FTZ R113, R92.reuse, R45, -R113 ;  /* 0x0000002d5c717223 */ /* 0x040fe20000010871 */
[----:B------:R-:W-:Y:S01]  /*5dc0*/  FFMA.FTZ R41, R92, R41, R112 ;  /* 0x000000295c297223 */ /* 0x000fe20000010070 */
[----:B-1----:R-:W-:Y:S01]  /*5dd0*/  FMUL.FTZ R146, R122, R146 ;  /* 0x000000927a927220 */ /* 0x002fe20000410000 */
[-C--:B------:R-:W-:Y:S01]  /*5de0*/  FMUL.FTZ R45, R79, R82.reuse ;  /* 0x000000524f2d7220 */ /* 0x080fe20000410000 */
[----:B------:R-:W-:Y:S01]  /*5df0*/  FMUL.FTZ R122, R80, R82 ;  /* 0x00000052507a7220 */ /* 0x000fe20000410000 */
[----:B------:R-:W-:Y:S01]  /*5e00*/  FADD.FTZ R112, R90, R113 ;  /* 0x000000715a707221 */ /* 0x000fe20000010000 */
[----:B------:R-:W-:Y:S01]  /*5e10*/  FADD.FTZ R113, RZ, R41 ;  /* 0x00000029ff717221 */ /* 0x000fe20000010000 */
[C---:B0-----:R-:W-:Y:S01]  /*5e20*/  FMUL.FTZ R124, R123.reuse, R124 ;  /* 0x0000007c7b7c7220 */ /* 0x041fe20000410000 */
[-C--:B------:R-:W-:Y:S01]  /*5e30*/  FFMA.FTZ R45, R80, R83.reuse, -R45 ;  /* 0x00000053502d7223 */ /* 0x080fe2000001082d */
[----:B------:R-:W-:Y:S01]  /*5e40*/  FMUL.FTZ R123, R123, R144 ;  /* 0x000000907b7b7220 */ /* 0x000fe20000410000 */
[----:B------:R-:W-:Y:S01]  /*5e50*/  FFMA.FTZ R41, R79, R83, R122 ;  /* 0x000000534f297223 */ /* 0x000fe2000001007a */
[CC--:B------:R-:W-:Y:S01]  /*5e60*/  FMUL.FTZ R144, R94.reuse, R112.reuse ;  /* 0x000000705e907220 */ /* 0x0c0fe20000410000 */
[----:B------:R-:W-:Y:S01]  /*5e70*/  FMUL.FTZ R119, R94, R113 ;  /* 0x000000715e777220 */ /* 0x000fe20000410000 */
[C---:B------:R-:W-:Y:S01]  /*5e80*/  FMUL.FTZ R115, R85.reuse, R45 ;  /* 0x0000002d55737220 */ /* 0x040fe20000410000 */
[----:B------:R-:W-:Y:S01]  /*5e90*/  FMUL.FTZ R122, R85, R41 ;  /* 0x00000029557a7220 */ /* 0x000fe20000410000 */
[C---:B------:R-:W-:Y:S01]  /*5ea0*/  FFMA.FTZ R113, R95.reuse, R113, R144 ;  /* 0x000000715f717223 */ /* 0x040fe20000010090 */
[----:B------:R-:W-:Y:S01]  /*5eb0*/  FFMA.FTZ R112, R95, R112, -R119 ;  /* 0x000000705f707223 */ /* 0x000fe20000010877 */
[C---:B------:R-:W-:Y:S01]  /*5ec0*/  FFMA.FTZ R41, R86.reuse, R41, R115 ;  /* 0x0000002956297223 */ /* 0x040fe20000010073 */
[----:B------:R-:W-:Y:S01]  /*5ed0*/  FFMA.FTZ R45, R86, R45, -R122 ;  /* 0x0000002d562d7223 */ /* 0x000fe2000001087a */
[----:B------:R-:W-:Y:S01]  /*5ee0*/  FADD.FTZ R113, RZ, R113 ;  /* 0x00000071ff717221 */ /* 0x000fe20000010000 */
[----:B------:R-:W-:Y:S01]  /*5ef0*/  FADD.FTZ R112, R93, R112 ;  /* 0x000000705d707221 */ /* 0x000fe20000010000 */
[C---:B------:R-:W-:Y:S01]  /*5f00*/  FMUL.FTZ R148, R88.reuse, R41 ;  /* 0x0000002958947220 */ /* 0x040fe20000410000 */
[----:B------:R-:W-:Y:S01]  /*5f10*/  FMUL.FTZ R144, R88, R45 ;  /* 0x0000002d58907220 */ /* 0x000fe20000410000 */
[C---:B------:R-:W-:Y:S01]  /*5f20*/  FMUL.FTZ R115, R97.reuse, R113 ;  /* 0x0000007161737220 */ /* 0x040fe20000410000 */
[-C--:B------:R-:W-:Y:S01]  /*5f30*/  FMUL.FTZ R122, R97, R112.reuse ;  /* 0x00000070617a7220 */ /* 0x080fe20000410000 */
[C---:B------:R-:W-:Y:S01]  /*5f40*/  FFMA.FTZ R45, R89.reuse, R45, -R148 ;  /* 0x0000002d592d7223 */ /* 0x040fe20000010894 */
[----:B------:R-:W-:Y:S01]  /*5f50*/  FFMA.FTZ R119, R89, R41, R144 ;  /* 0x0000002959777223 */ /* 0x000fe20000010090 */
[C---:B------:R-:W-:Y:S01]  /*5f60*/  FFMA.FTZ R41, R98.reuse, R112, -R115 ;  /* 0x0000007062297223 */ /* 0x040fe20000010873 */
[----:B------:R-:W-:Y:S01]  /*5f70*/  FFMA.FTZ R113, R98, R113, R122 ;  /* 0x0000007162717223 */ /* 0x000fe2000001007a */
[C---:B------:R-:W-:Y:S01]  /*5f80*/  FMUL.FTZ R115, R91.reuse, R45 ;  /* 0x0000002d5b737220 */ /* 0x040fe20000410000 */
[-C--:B------:R-:W-:Y:S01]  /*5f90*/  FMUL.FTZ R122, R91, R119.reuse ;  /* 0x000000775b7a7220 */ /* 0x080fe20000410000 */
[----:B------:R-:W-:Y:S01]  /*5fa0*/  FADD.FTZ R41, R96, R41 ;  /* 0x0000002960297221 */ /* 0x000fe20000010000 */
[----:B------:R-:W-:Y:S01]  /*5fb0*/  FADD.FTZ R113, RZ, R113 ;  /* 0x00000071ff717221 */ /* 0x000fe20000010000 */
[C---:B------:R-:W-:Y:S01]  /*5fc0*/  FFMA.FTZ R112, R92.reuse, R119, R115 ;  /* 0x000000775c707223 */ /* 0x040fe20000010073 */
[----:B------:R-:W-:Y:S01]  /*5fd0*/  FFMA.FTZ R115, R92, R45, -R122 ;  /* 0x0000002d5c737223 */ /* 0x000fe2000001087a */
[C---:B------:R-:W-:Y:S01]  /*5fe0*/  FMUL.FTZ R148, R100.reuse, R41 ;  /* 0x0000002964947220 */ /* 0x040fe20000410000 */
[----:B------:R-:W-:Y:S01]  /*5ff0*/  FMUL.FTZ R122, R100, R113 ;  /* 0x00000071647a7220 */ /* 0x000fe20000410000 */
[CC--:B------:R-:W-:Y:S01]  /*6000*/  FMUL.FTZ R144, R94.reuse, R112.reuse ;  /* 0x000000705e907220 */ /* 0x0c0fe20000410000 */
[----:B------:R-:W-:Y:S01]  /*6010*/  FMUL.FTZ R45, R94, R115 ;  /* 0x000000735e2d7220 */ /* 0x000fe20000410000 */
[C---:B------:R-:W-:Y:S01]  /*6020*/  FFMA.FTZ R113, R101.reuse, R113, R148 ;  /* 0x0000007165717223 */ /* 0x040fe20000010094 */
[----:B------:R-:W-:Y:S01]  /*6030*/  FFMA.FTZ R122, R101, R41, -R122 ;  /* 0x00000029657a7223 */ /* 0x000fe2000001087a */
[C---:B------:R-:W-:Y:S01]  /*6040*/  FFMA.FTZ R41, R95.reuse, R115, -R144 ;  /* 0x000000735f297223 */ /* 0x040fe20000010890 */
[----:B------:R-:W-:Y:S01]  /*6050*/  FFMA.FTZ R45, R95, R112, R45 ;  /* 0x000000705f2d7223 */ /* 0x000fe2000001002d */
[----:B------:R-:W-:Y:S01]  /*6060*/  FADD.FTZ R113, RZ, R113 ;  /* 0x00000071ff717221 */ /* 0x000fe20000010000 */
[----:B------:R-:W-:Y:S01]  /*6070*/  FADD.FTZ R122, R99, R122 ;  /* 0x0000007a637a7221 */ /* 0x000fe20000010000 */
[C---:B------:R-:W-:Y:S01]  /*6080*/  FMUL.FTZ R119, R97.reuse, R41 ;  /* 0x0000002961777220 */ /* 0x040fe20000410000 */
[----:B------:R-:W-:Y:S01]  /*6090*/  FMUL.FTZ R144, R97, R45 ;  /* 0x0000002d61907220 */ /* 0x000fe20000410000 */
[C---:B------:R-:W-:Y:S01]  /*60a0*/  FMUL.FTZ R115, R103.reuse, R113 ;  /* 0x0000007167737220 */ /* 0x040fe20000410000 */
[-C--:B------:R-:W-:Y:S01]  /*60b0*/  FMUL.FTZ R112, R103, R122.reuse ;  /* 0x0000007a67707220 */ /* 0x080fe20000410000 */
[C---:B------:R-:W-:Y:S01]  /*60c0*/  FFMA.FTZ R45, R98.reuse, R45, R119 ;  /* 0x0000002d622d7223 */ /* 0x040fe20000010077 */
[----:B------:R-:W-:Y:S01]  /*60d0*/  FFMA.FTZ R119, R98, R41, -R144 ;  /* 0x0000002962777223 */ /* 0x000fe20000010890 */
[C---:B------:R-:W-:Y:S01]  /*60e0*/  FFMA.FTZ R41, R104.reuse, R122, -R115 ;  /* 0x0000007a68297223 */ /* 0x040fe20000010873 */
[----:B------:R-:W-:-:S02]  /*60f0*/  FFMA.FTZ R113, R104, R113, R112 ;  /* 0x0000007168717223 */ /* 0x000fc40000010070 */
[----:B------:R-:W-:Y:S01]  /*6100*/  FMUL.FTZ R122, R100, R119 ;  /* 0x00000077647a7220 */ /* 0x000fe20000410000 */
[----:B------:R-:W-:Y:S01]  /*6110*/  FADD.FTZ R41, R102, R41 ;  /* 0x0000002966297221 */ /* 0x000fe20000010000 */
[-C--:B------:R-:W-:Y:S01]  /*6120*/  FMUL.FTZ R112, R100, R45.reuse ;  /* 0x0000002d64707220 */ /* 0x080fe20000410000 */
[----:B------:R-:W-:Y:S01]  /*6130*/  FADD.FTZ R113, RZ, R113 ;  /* 0x00000071ff717221 */ /* 0x000fe20000010000 */
[C---:B------:R-:W-:Y:S01]  /*6140*/  FFMA.FTZ R115, R101.reuse, R45, R122 ;  /* 0x0000002d65737223 */ /* 0x040fe2000001007a */
[C---:B------:R-:W-:Y:S01]  /*6150*/  FMUL.FTZ R144, R106.reuse, R41 ;  /* 0x000000296a907220 */ /* 0x040fe20000410000 */
[----:B------:R-:W-:Y:S01]  /*6160*/  FFMA.FTZ R112, R101, R119, -R112 ;  /* 0x0000007765707223 */ /* 0x000fe20000010870 */
[----:B------:R-:W-:Y:S01]  /*6170*/  FMUL.FTZ R122, R106, R113 ;  /* 0x000000716a7a7220 */ /* 0x000fe20000410000 */
[----:B------:R-:W-:Y:S01]  /*6180*/  FMUL.FTZ R45, R103, R115 ;  /* 0x00000073672d7220 */ /* 0x000fe20000410000 */
[----:B------:R-:W-:Y:S01]  /*6190*/  FFMA.FTZ R113, R107, R113, R144 ;  /* 0x000000716b717223 */ /* 0x000fe20000010090 */
[-C--:B------:R-:W-:Y:S01]  /*61a0*/  FMUL.FTZ R119, R103, R112.reuse ;  /* 0x0000007067777220 */ /* 0x080fe20000410000 */
[----:B------:R-:W-:Y:S01]  /*61b0*/  FFMA.FTZ R122, R107, R41, -R122 ;  /* 0x000000296b7a7223 */ /* 0x000fe2000001087a */
[----:B------:R-:W-:Y:S01]  /*61c0*/  FFMA.FTZ R112, R104, R112, -R45 ;  /* 0x0000007068707223 */ /* 0x000fe2000001082d */
[----:B------:R-:W-:-:S02]  /*61d0*/  FADD.FTZ R45, RZ, R113 ;  /* 0x00000071ff2d7221 */ /* 0x000fc40000010000 */
[----:B------:R-:W-:Y:S02]  /*61e0*/  FADD.FTZ R122, R105, R122 ;  /* 0x0000007a697a7221 */ /* 0x000fe40000010000 */
[C---:B------:R-:W-:Y:S01]  /*61f0*/  FMUL.FTZ R113, R109.reuse, R45 ;  /* 0x0000002d6d717220 */ /* 0x040fe20000410000 */
[----:B------:R-:W-:Y:S01]  /*6200*/  FFMA.FTZ R41, R104, R115, R119 ;  /* 0x0000007368297223 */ /* 0x000fe20000010077 */
[----:B------:R-:W-:Y:S01]  /*6210*/  FMUL.FTZ R144, R109, R122 ;  /* 0x0000007a6d907220 */ /* 0x000fe20000410000 */
[----:B------:R-:W-:Y:S01]  /*6220*/  FMUL.FTZ R148, R106, R112 ;  /* 0x000000706a947220 */ /* 0x000fe20000410000 */
[----:B------:R-:W-:Y:S01]  /*6230*/  FFMA.FTZ R113, R110, R122, -R113 ;  /* 0x0000007a6e717223 */ /* 0x000fe20000010871 */
[----:B------:R-:W-:Y:S01]  /*6240*/  FMUL.FTZ R150, R106, R41 ;  /* 0x000000296a967220 */ /* 0x000fe20000410000 */
[----:B------:R-:W-:Y:S01]  /*6250*/  FFMA.FTZ R144, R110, R45, R144 ;  /* 0x0000002d6e907223 */ /* 0x000fe20000010090 */
[----:B------:R-:W-:Y:S01]  /*6260*/  FFMA.FTZ R41, R107, R41, R148 ;  /* 0x000000296b297223 */ /* 0x000fe20000010094 */
[----:B------:R-:W-:Y:S01]  /*6270*/  FSEL R111, R111, RZ, !P2 ;  /* 0x000000ff6f6f7208 */ /* 0x000fe20005000000 */
[----:B------:R-:W-:Y:S01]  /*6280*/  FADD.FTZ R45, R108, R113 ;  /* 0x000000716c2d7221 */ /* 0x000fe20000010000 */
[----:B------:R-:W-:Y:S01]  /*6290*/  FFMA.FTZ R125, R107, R112, -R150 ;  /* 0x000000706b7d7223 */ /* 0x000fe20000010896 */
[----:B------:R-:W-:Y:S01]  /*62a0*/  FADD.FTZ R113, RZ, R144 ;  /* 0x00000090ff717221 */ /* 0x000fe20000010000 */
[----:B------:R-:W-:Y:S01]  /*62b0*/  FSEL R112, R118, 1, !P2 ;  /* 0x3f80000076707808 */ /* 0x000fe20005000000 */
[----:B------:R-:W-:Y:S01]  /*62c0*/  FMUL.FTZ R119, R109, R41 ;  /* 0x000000296d777220 */ /* 0x000fe20000410000 */
[----:B------:R-:W-:Y:S01]  /*62d0*/  FMUL.FTZ R115, R111, R45 ;  /* 0x0000002d6f737220 */ /* 0x000fe20000410000 */
[----:B------:R-:W-:Y:S01]  /*62e0*/  FMUL.FTZ R122, R109, R125 ;  /* 0x0000007d6d7a7220 */ /* 0x000fe20000410000 */
[----:B------:R-:W-:Y:S01]  /*62f0*/  FMUL.FTZ R118, R111, R113 ;  /* 0x000000716f767220 */ /* 0x000fe20000410000 */
[----:B------:R-:W-:Y:S01]  /*6300*/  FFMA.FTZ R125, R110, R125, -R119 ;  /* 0x0000007d6e7d7223 */ /* 0x000fe20000010877 */
[----:B------:R-:W-:Y:S01]  /*6310*/  FFMA.FTZ R119, R112, R113, R115 ;  /* 0x0000007170777223 */ /* 0x000fe20000010073 */
[----:B------:R-:W-:Y:S01]  /*6320*/  FSEL R113, R72, RZ, !P2 ;  /* 0x000000ff48717208 */ /* 0x000fe20005000000 */
[----:B------:R-:W-:Y:S01]  /*6330*/  FFMA.FTZ R118, R112, R45, -R118 ;  /* 0x0000002d70767223 */ /* 0x000fe20000010876 */
[----:B------:R-:W-:Y:S01]  /*6340*/  FFMA.FTZ R41, R110, R41, R122 ;  /* 0x000000296e297223 */ /* 0x000fe2000001007a */
[----:B------:R-:W-:-:S02]  /*6350*/  FSEL R114, R114, RZ, !P3 ;  /* 0x000000ff72727208 */ /* 0x000fc40005800000 */
[----:B------:R-:W-:Y:S01]  /*6360*/  FADD.FTZ R161, R113, R118 ;  /* 0x0000007671a17221 */ /* 0x000fe20000010000 */
[----:B------:R-:W-:Y:S01]  /*6370*/  FADD.FTZ R45, RZ, R119 ;  /* 0x00000077ff2d7221 */ /* 0x000fe20000010000 */
[----:B------:R-:W-:Y:S01]  /*6380*/  FSEL R115, R116, 1, !P3 ;  /* 0x3f80000074737808 */ /* 0x000fe20005800000 */
[C---:B------:R-:W-:Y:S01]  /*6390*/  FMUL.FTZ R122, R111.reuse, R41 ;  /* 0x000000296f7a7220 */ /* 0x040fe20000410000 */
[C---:B------:R-:W-:Y:S01]  /*63a0*/  FMUL.FTZ R116, R114.reuse, R161 ;  /* 0x000000a172747220 */ /* 0x040fe20000410000 */
        /* <DEDUP_REMOVED lines=11> */
[CC--:B------:R-:W-:Y:S01]  /*6460*/  FMUL.FTZ R143, R117.reuse, R122.reuse ;  /* 0x0000007a758f7220 */ /* 0x0c0fe20000410000 */
[----:B------:R-:W-:Y:S01]  /*6470*/  FMUL.FTZ R45, R114, R41 ;  /* 0x00000029722d7220 */ /* 0x000fe20000410000 */
[-C--:B------:R-:W-:Y:S01]  /*6480*/  FMUL.FTZ R121, R117, R161.reuse ;  /* 0x000000a175797220 */ /* 0x080fe20000410000 */
[----:B------:R-:W-:Y:S01]  /*6490*/  FSEL R119, R74, RZ, !P4 ;  /* 0x000000ff4a777208 */ /* 0x000fe20006000000 */
[C---:B------:R-:W-:Y:S01]  /*64a0*/  FFMA.FTZ R161, R118.reuse, R161, -R143 ;  /* 0x000000a176a17223 */ /* 0x040fe2000001088f */
[-C--:B------:R-:W-:Y:S01]  /*64b0*/  FFMA.FTZ R45, R115, R125.reuse, -R45 ;  /* 0x0000007d732d7223 */ /* 0x080fe2000001082d */
        /* <DEDUP_REMOVED lines=27> */
[-C--:B------:R-:W-:Y:S01]  /*6670*/  FFMA.FTZ R158, R121, R125.reuse, -R158 ;  /* 0x0000007d799e7223 */ /* 0x080fe2000001089e */
        /* <DEDUP_REMOVED lines=28> */
[C---:B------:R-:W-:Y:S01]  /*6840*/  FFMA.FTZ R144, R158.reuse, R143, -R144 ;  /* 0x0000008f9e907223 */ /* 0x040fe20000010890 */
        /* <DEDUP_REMOVED lines=14> */
[----:B--2---:R-:W-:-:S03]  /*6930*/  IADD3 R142, PT, PT, R44, 0x180, RZ ;  /* 0x000001802c8e7810 */ /* 0x004fc60007ffe0ff */
[----:B------:R-:W2:Y:S01]  /*6940*/  SHFL.UP PT, R130, R158, 0x2, RZ ;  /* 0x044000009e827989 */ /* 0x000ea200000e00ff */
[----:B------:R-:W-:Y:S02]  /*6950*/  LEA R135, R135, UR21, 0x1 ;  /* 0x0000001587877c11 */ /* 0x000fe4000f8e08ff */
[----:B------:R-:W-:Y:S02]  /*6960*/  LEA.HI.SX32 R142, R142, R44, 0x1b ;  /* 0x0000002c8e8e7211 */ /* 0x000fe400078fdaff */
[----:B------:R-:W-:Y:S02]  /*6970*/  ISETP.GE.AND P2, PT, R6, 0x2, PT ;  /* 0x000000020600780c */ /* 0x000fe40003f46270 */
[----:B------:R-:W-:Y:S01]  /*6980*/  LEA R142, R142, UR21, 0x1 ;  /* 0x000000158e8e7c11 */ /* 0x000fe2000f8e08ff */
[----:B------:R4:W-:Y:S04]  /*6990*/  STS.U16 [R135+0x2c0], R131 ;  /* 0x0002c08387007388 */ /* 0x0009e80000000400 */
[----:B------:R0:W-:Y:S01]  /*69a0*/  STS.U16 [R142+0x300], R132 ;  /* 0x000300848e007388 */ /* 0x0001e20000000400 */
[----:B----4-:R-:W-:-:S02]  /*69b0*/  IADD3 R135, PT, PT, R44, 0x1a0, RZ ;  /* 0x000001a02c877810 */ /* 0x010fc40007ffe0ff */
[----:B------:R-:W-:Y:S01]  /*69c0*/  IADD3 R131, PT, PT, R44, 0x1c0, RZ ;  /* 0x000001c02c837810 */ /* 0x000fe20007ffe0ff */
[CC--:B0-----:R-:W-:Y:S01]  /*69d0*/  FMUL.FTZ R132, R158.reuse, R45.reuse ;  /* 0x0000002d9e847220 */ /* 0x0c1fe20000410000 */
[-C--:B------:R-:W-:Y:S01]  /*69e0*/  LEA.HI.SX32 R135, R135, R44.reuse, 0x1b ;  /* 0x0000002c87877211 */ /* 0x080fe200078fdaff */
[----:B------:R-:W-:Y:S01]  /*69f0*/  FMUL.FTZ R45, R159, R45 ;  /* 0x0000002d9f2d7220 */ /* 0x000fe20000410000 */
[----:B------:R-:W-:Y:S01]  /*6a00*/  LEA.HI.SX32 R131, R131, R44, 0x1b ;  /* 0x0000002c83837211 */ /* 0x000fe200078fdaff */
[-C--:B-1----:R-:W-:Y:S01]  /*6a10*/  FFMA.FTZ R145, R159, R41.reuse, R132 ;  /* 0x000000299f917223 */ /* 0x082fe20000010084 */
[----:B------:R-:W-:Y:S01]  /*6a20*/  LEA R135, R135, UR21, 0x1 ;  /* 0x0000001587877c11 */ /* 0x000fe2000f8e08ff */
[----:B------:R-:W-:Y:S01]  /*6a30*/  FFMA.FTZ R144, R158, R41, -R45 ;  /* 0x000000299e907223 */ /* 0x000fe2000001082d */
[----:B------:R-:W-:Y:S01]  /*6a40*/  LEA R131, R131, UR21, 0x1 ;  /* 0x0000001583837c11 */ /* 0x000fe2000f8e08ff */
[----:B------:R-:W-:Y:S01]  /*6a50*/  @P2 FADD.FTZ R162, R162, R145 ;  /* 0x00000091a2a22221 */ /* 0x000fe20000010000 */
[-C--:B---3--:R-:W-:Y:S01]  /*6a60*/  FMUL.FTZ R143, R159, R136.reuse ;  /* 0x000000889f8f7220 */ /* 0x088fe20000410000 */
[----:B------:R-:W-:Y:S01]  /*6a70*/  STS.U16 [R135+0x340], R134 ;  /* 0x0003408687007388 */ /* 0x000fe20000000400 */
[----:B------:R-:W-:Y:S01]  /*6a80*/  FMUL.FTZ R136, R158, R136 ;  /* 0x000000889e887220 */ /* 0x000fe20000410000 */
[----:B------:R-:W-:-:S02]  /*6a90*/  @P2 FADD.FTZ R161, R161, R144 ;  /* 0x00000090a1a12221 */ /* 0x000fc40000010000 */
[----:B------:R0:W-:Y:S01]  /*6aa0*/  STS.U16 [R131+0x380], R133 ;  /* 0x0003808583007388 */ /* 0x0001e20000000400 */
[----:B--2---:R-:W-:-:S03]  /*6ab0*/  @P2 FFMA.FTZ R159, R159, R130, R136 ;  /* 0x000000829f9f2223 */ /* 0x004fc60000010088 */
[----:B------:R-:W1:Y:S04]  /*6ac0*/  SHFL.UP PT, R131, R162, 0x4, RZ ;  /* 0x04800000a2837989 */ /* 0x000e6800000e00ff */
[----:B------:R-:W2:Y:S01]  /*6ad0*/  SHFL.UP PT, R45, R161, 0x4, RZ ;  /* 0x04800000a12d7989 */ /* 0x000ea200000e00ff */
[----:B------:R-:W-:-:S03]  /*6ae0*/  @P2 FFMA.FTZ R158, R158, R130, -R143 ;  /* 0x000000829e9e2223 */ /* 0x000fc6000001088f */
[----:B------:R-:W3:Y:S04]  /*6af0*/  SHFL.UP PT, R41, R159, 0x4, RZ ;  /* 0x048000009f297989 */ /* 0x000ee800000e00ff */
[----:B------:R-:W4:Y:S01]  /*6b00*/  SHFL.UP PT, R130, R158, 0x4, RZ ;  /* 0x048000009e827989 */ /* 0x000f2200000e00ff */
[----:B------:R-:W-:Y:S02]  /*6b10*/  ISETP.GE.AND P2, PT, R6, 0x4, PT ;  /* 0x000000040600780c */ /* 0x000fe40003f46270 */
[C---:B------:R-:W-:Y:S02]  /*6b20*/  IADD3 R132, PT, PT, R44.reuse, 0x1e0, RZ ;  /* 0x000001e02c847810 */ /* 0x040fe40007ffe0ff */
[C---:B0-----:R-:W-:Y:S02]  /*6b30*/  IADD3 R133, PT, PT, R44.reuse, 0x200, RZ ;  /* 0x000002002c857810 */ /* 0x041fe40007ffe0ff */
[----:B------:R-:W-:Y:S01]  /*6b40*/  IADD3 R134, PT, PT, R44, 0x220, RZ ;  /* 0x000002202c867810 */ /* 0x000fe20007ffe0ff */
[-C--:B-1----:R-:W-:Y:S01]  /*6b50*/  FMUL.FTZ R143, R159, R131.reuse ;  /* 0x000000839f8f7220 */ /* 0x082fe20000410000 */
[----:B------:R-:W-:Y:S01]  /*6b60*/  FMUL.FTZ R144, R158, R131 ;  /* 0x000000839e907220 */ /* 0x000fe20000410000 */
[----:B------:R-:W-:-:S02]  /*6b70*/  LEA.HI.SX32 R132, R132, R44, 0x1b ;  /* 0x0000002c84847211 */ /* 0x000fc400078fdaff */
[-C--:B--2---:R-:W-:Y:S01]  /*6b80*/  FFMA.FTZ R142, R158, R45.reuse, -R143 ;  /* 0x0000002d9e8e7223 */ /* 0x084fe2000001088f */
[----:B------:R-:W-:Y:S01]  /*6b90*/  FFMA.FTZ R45, R159, R45, R144 ;  /* 0x0000002d9f2d7223 */ /* 0x000fe20000010090 */
[-C--:B------:R-:W-:Y:S01]  /*6ba0*/  LEA.HI.SX32 R133, R133, R44.reuse, 0x1b ;  /* 0x0000002c85857211 */ /* 0x080fe200078fdaff */
[----:B------:R-:W-:Y:S01]  /*6bb0*/  VIADD R135, R44, 0x240 ;  /* 0x000002402c877836 */ /* 0x000fe20000000000 */
[----:B------:R-:W-:Y:S01]  /*6bc0*/  LEA.HI.SX32 R134, R134, R44, 0x1b ;  /* 0x0000002c86867211 */ /* 0x000fe200078fdaff */
[-C--:B---3--:R-:W-:Y:S01]  /*6bd0*/  FMUL.FTZ R131, R159, R41.reuse ;  /* 0x000000299f837220 */ /* 0x088fe20000410000 */
[----:B------:R-:W-:Y:S01]  /*6be0*/  @P2 FADD.FTZ R162, R162, R45 ;  /* 0x0000002da2a22221 */ /* 0x000fe20000010000 */
[----:B------:R-:W-:Y:S01]  /*6bf0*/  LEA R132, R132, UR21, 0x1 ;  /* 0x0000001584847c11 */ /* 0x000fe2000f8e08ff */
[C---:B------:R-:W-:Y:S01]  /*6c00*/  FMUL.FTZ R41, R158.reuse, R41 ;  /* 0x000000299e297220 */ /* 0x040fe20000410000 */
[----:B------:R-:W-:Y:S01]  /*6c10*/  LEA R133, R133, UR21, 0x1 ;  /* 0x0000001585857c11 */ /* 0x000fe2000f8e08ff */
[----:B----4-:R-:W-:Y:S01]  /*6c20*/  @P2 FFMA.FTZ R158, R158, R130, -R131 ;  /* 0x000000829e9e2223 */ /* 0x010fe20000010883 */
[----:B------:R-:W-:Y:S01]  /*6c30*/  LEA R134, R134, UR21, 0x1 ;  /* 0x0000001586867c11 */ /* 0x000fe2000f8e08ff */
[----:B------:R-:W-:Y:S01]  /*6c40*/  @P2 FADD.FTZ R161, R161, R142 ;  /* 0x0000008ea1a12221 */ /* 0x000fe20000010000 */
[----:B------:R-:W-:Y:S01]  /*6c50*/  LEA.HI.SX32 R135, R135, R44, 0x1b ;  /* 0x0000002c87877211 */ /* 0x000fe200078fdaff */
[----:B------:R-:W0:Y:S01]  /*6c60*/  SHFL.UP PT, R131, R162, 0x8, RZ ;  /* 0x05000000a2837989 */ /* 0x000e2200000e00ff */
[----:B------:R-:W-:-:S03]  /*6c70*/  @P2 FFMA.FTZ R159, R159, R130, R41 ;  /* 0x000000829f9f2223 */ /* 0x000fc60000010029 */
[----:B------:R-:W-:Y:S01]  /*6c80*/  STS.U16 [R132+0x3c0], R127 ;  /* 0x0003c07f84007388 */ /* 0x000fe20000000400 */
[----:B------:R-:W-:-:S03]  /*6c90*/  LEA R135, R135, UR21, 0x1 ;  /* 0x0000001587877c11 */ /* 0x000fc6000f8e08ff */
[----:B------:R-:W-:Y:S04]  /*6ca0*/  STS.U16 [R133+0x400], R128 ;  /* 0x0004008085007388 */ /* 0x000fe80000000400 */
[----:B------:R-:W-:Y:S04]  /*6cb0*/  STS.U16 [R134+0x440], R51 ;  /* 0x0004403386007388 */ /* 0x000fe80000000400 */
[----:B------:R-:W1:Y:S01]  /*6cc0*/  SHFL.UP PT, R134, R161, 0x8, RZ ;  /* 0x05000000a1867989 */ /* 0x000e6200000e00ff */
[----:B------:R-:W-:-:S03]  /*6cd0*/  IADD3 R136, PT, PT, R44, 0x260, RZ ;  /* 0x000002602c887810 */ /* 0x000fc60007ffe0ff */
[----:B------:R-:W2:Y:S01]  /*6ce0*/  SHFL.UP PT, R133, R159, 0x8, RZ ;  /* 0x050000009f857989 */ /* 0x000ea200000e00ff */
[----:B------:R-:W-:-:S03]  /*6cf0*/  LEA.HI.SX32 R136, R136, R44, 0x1b ;  /* 0x0000002c88887211 */ /* 0x000fc600078fdaff */
[----:B------:R3:W-:Y:S04]  /*6d00*/  STS.U16 [R135+0x480], R126 ;  /* 0x0004807e87007388 */ /* 0x0007e80000000400 */
[----:B------:R-:W4:Y:S01]  /*6d10*/  SHFL.UP PT, R132, R158, 0x8, RZ ;  /* 0x050000009e847989 */ /* 0x000f2200000e00ff */
[----:B---3--:R-:W-:Y:S02]  /*6d20*/  IADD3 R126, PT, PT, R44, 0x280, RZ ;  /* 0x000002802c7e7810 */ /* 0x008fe40007ffe0ff */
[----:B------:R-:W-:Y:S02]  /*6d30*/  LEA R136, R136, UR21, 0x1 ;  /* 0x0000001588887c11 */ /* 0x000fe4000f8e08ff */
[----:B------:R-:W-:Y:S02]  /*6d40*/  LEA.HI.SX32 R126, R126, R44, 0x1b ;  /* 0x0000002c7e7e7211 */ /* 0x000fe400078fdaff */
[----:B------:R-:W-:-:S02]  /*6d50*/  ISETP.GE.AND P2, PT, R6, 0x8, PT ;  /* 0x000000080600780c */ /* 0x000fc40003f46270 */
[----:B------:R-:W-:Y:S02]  /*6d60*/  LEA R126, R126, UR21, 0x1 ;  /* 0x000000157e7e7c11 */ /* 0x000fe4000f8e08ff */
[C---:B------:R-:W-:Y:S01]  /*6d70*/  IADD3 R135, PT, PT, R44.reuse, 0x2c0, RZ ;  /* 0x000002c02c877810 */ /* 0x040fe20007ffe0ff */
[----:B------:R3:W-:Y:S01]  /*6d80*/  STS.U16 [R136+0x4c0], R129 ;  /* 0x0004c08188007388 */ /* 0x0007e20000000400 */
[C---:B------:R-:W-:Y:S01]  /*6d90*/  VIADD R143, R44.reuse, 0x360 ;  /* 0x000003602c8f7836 */ /* 0x040fe20000000000 */
[C---:B------:R-:W-:Y:S02]  /*6da0*/  IADD3 R128, PT, PT, R44.reuse, 0x2a0, RZ ;  /* 0x000002a02c807810 */ /* 0x040fe40007ffe0ff */
[C---:B------:R-:W-:Y:S01]  /*6db0*/  IADD3 R51, PT, PT, R44.reuse, 0x2e0, RZ ;  /* 0x000002e02c337810 */ /* 0x040fe20007ffe0ff */
[----:B------:R0:W-:Y:S01]  /*6dc0*/  STS.U16 [R126+0x500], R43 ;  /* 0x0005002b7e007388 */ /* 0x0001e20000000400 */
[C---:B------:R-:W-:Y:S02]  /*6dd0*/  IADD3 R41, PT, PT, R44.reuse, 0x300, RZ ;  /* 0x000003002c297810 */ /* 0x040fe40007ffe0ff */
[----:B------:R-:W-:-:S02]  /*6de0*/  IADD3 R45, PT, PT, R44, 0x320, RZ ;  /* 0x000003202c2d7810 */ /* 0x000fc40007ffe0ff */
[C---:B------:R-:W-:Y:S02]  /*6df0*/  IADD3 R130, PT, PT, R44.reuse, 0x340, RZ ;  /* 0x000003402c827810 */ /* 0x040fe40007ffe0ff */
[C---:B------:R-:W-:Y:S02]  /*6e00*/  IADD3 R142, PT, PT, R44.reuse, 0x380, RZ ;  /* 0x000003802c8e7810 */ /* 0x040fe40007ffe0ff */
[C---:B------:R-:W-:Y:S02]  /*6e10*/  IADD3 R127, PT, PT, R44.reuse, 0x3a0, RZ ;  /* 0x000003a02c7f7810 */ /* 0x040fe40007ffe0ff */
[C---:B---3--:R-:W-:Y:S02]  /*6e20*/  IADD3 R129, PT, PT, R44.reuse, 0x3c0, RZ ;  /* 0x000003c02c817810 */ /* 0x048fe40007ffe0ff */
[----:B------:R-:W-:Y:S01]  /*6e30*/  IADD3 R136, PT, PT, R44, 0x3e0, RZ ;  /* 0x000003e02c887810 */ /* 0x000fe20007ffe0ff */
[----:B0-----:R-:W-:Y:S01]  /*6e40*/  FMUL.FTZ R43, R158, R131 ;  /* 0x000000839e2b7220 */ /* 0x001fe20000410000 */
        /* <DEDUP_REMOVED lines=10> */
[----:B------:R-:W-:Y:S01]  /*6ef0*/  LEA.HI.SX32 R136, R136, R44, 0x1b ;  /* 0x0000002c88887211 */ /* 0x000fe200078fdaff */
[----:B------:R-:W-:Y:S01]  /*6f00*/  FMUL.FTZ R131, R159, R131 ;  /* 0x000000839f837220 */ /* 0x000fe20000410000 */
[----:B------:R-:W-:Y:S01]  /*6f10*/  LEA R44, R135, UR21, 0x1 ;  /* 0x00000015872c7c11 */ /* 0x000fe2000f8e08ff */
[-C--:B-1----:R-:W-:Y:S01]  /*6f20*/  FFMA.FTZ R135, R159, R134.reuse, R43 ;  /* 0x000000869f877223 */ /* 0x082fe2000001002b */
[C---:B--2---:R-:W-:Y:S01]  /*6f30*/  FMUL.FTZ R144, R158.reuse, R133 ;  /* 0x000000859e907220 */ /* 0x044fe20000410000 */
[----:B------:R-:W-:-:S02]  /*6f40*/  FFMA.FTZ R134, R158, R134, -R131 ;  /* 0x000000869e867223 */ /* 0x000fc40000010883 */
[----:B------:R-:W-:Y:S01]  /*6f50*/  @P2 FADD.FTZ R162, R162, R135 ;  /* 0x00000087a2a22221 */ /* 0x000fe20000010000 */
[----:B------:R-:W-:Y:S01]  /*6f60*/  LEA R128, R128, UR21, 0x1 ;  /* 0x0000001580807c11 */ /* 0x000fe2000f8e08ff */
[C---:B------:R-:W-:Y:S01]  /*6f70*/  FMUL.FTZ R133, R159.reuse, R133 ;  /* 0x000000859f857220 */ /* 0x040fe20000410000 */
[-C--:B----4-:R-:W-:Y:S01]  /*6f80*/  @P2 FFMA.FTZ R159, R159, R132.reuse, R144 ;  /* 0x000000849f9f2223 */ /* 0x090fe20000010090 */
[----:B------:R-:W-:Y:S01]  /*6f90*/  @P2 FADD.FTZ R161, R161, R134 ;  /* 0x00000086a1a12221 */ /* 0x000fe20000010000 */
[----:B------:R-:W-:Y:S01]  /*6fa0*/  SHFL.UP PT, R43, R162, 0x10, RZ ;  /* 0x06000000a22b7989 */ /* 0x000fe200000e00ff */
[----:B------:R-:W-:Y:S01]  /*6fb0*/  @P2 FFMA.FTZ R158, R158, R132, -R133 ;  /* 0x000000849e9e2223 */ /* 0x000fe20000010885 */
[----:B------:R-:W-:Y:S02]  /*6fc0*/  LEA R131, R41, UR21, 0x1 ;  /* 0x0000001529837c11 */ /* 0x000fe4000f8e08ff */
[----:B------:R-:W-:Y:S01]  /*6fd0*/  STS.U16 [R128+0x540], R50 ;  /* 0x0005403280007388 */ /* 0x000fe20000000400 */
[----:B------:R-:W-:-:S03]  /*6fe0*/  LEA R133, R45, UR21, 0x1 ;  /* 0x000000152d857c11 */ /* 0x000fc6000f8e08ff */
[----:B------:R-:W0:Y:S04]  /*6ff0*/  SHFL.UP PT, R50, R159, 0x10, RZ ;  /* 0x060000009f327989 */ /* 0x000e2800000e00ff */
[----:B------:R-:W1:Y:S04]  /*7000*/  SHFL.UP PT, R41, R161, 0x10, RZ ;  /* 0x06000000a1297989 */ /* 0x000e6800000e00ff */
[----:B------:R-:W2:Y:S01]  /*7010*/  SHFL.UP PT, R45, R158, 0x10, RZ ;  /* 0x060000009e2d7989 */ /* 0x000ea200000e00ff */
[----:B------:R-:W-:Y:S02]  /*7020*/  LEA R51, R51, UR21, 0x1 ;  /* 0x0000001533337c11 */ /* 0x000fe4000f8e08ff */
[----:B------:R-:W-:Y:S01]  /*7030*/  LEA R130, R130, UR21, 0x1 ;  /* 0x0000001582827c11 */ /* 0x000fe2000f8e08ff */
[----:B------:R3:W-:Y:S04]  /*7040*/  STS.U16 [R44+0x580], R49 ;  /* 0x000580312c007388 */ /* 0x0007e80000000400 */
[----:B------:R0:W-:Y:S01]  /*7050*/  STS.U16 [R51+0x5c0], R40 ;  /* 0x0005c02833007388 */ /* 0x0001e20000000400 */
[----:B------:R-:W-:-:S03]  /*7060*/  ISETP.NE.AND P2, PT, R6, 0x1f, PT ;  /* 0x0000001f0600780c */ /* 0x000fc60003f45270 */
[----:B------:R-:W-:Y:S01]  /*7070*/  STS.U16 [R131+0x600], R46 ;  /* 0x0006002e83007388 */ /* 0x000fe20000000400 */
[----:B------:R-:W-:-:S03]  /*7080*/  UIMAD.WIDE.U32 UR16, UR43, UR30, URZ ;  /* 0x0000001e2b1072a5 */ /* 0x000fc6000f8e00ff */
[----:B------:R4:W-:Y:S01]  /*7090*/  STS.U16 [R133+0x640], R48 ;  /* 0x0006403085007388 */ /* 0x0009e20000000400 */
[----:B---3--:R-:W-:-:S03]  /*70a0*/  LEA R44, R143, UR21, 0x1 ;  /* 0x000000158f2c7c11 */ /* 0x008fc6000f8e08ff */
[----:B------:R3:W-:Y:S01]  /*70b0*/  STS.U16 [R130+0x680], R47 ;  /* 0x0006802f82007388 */ /* 0x0007e20000000400 */
[CC--:B0-----:R-:W-:Y:S01]  /*70c0*/  FMUL.FTZ R40, R159.reuse, R50.reuse ;  /* 0x000000329f287220 */ /* 0x0c1fe20000410000 */
[C---:B------:R-:W-:Y:S01]  /*70d0*/  FMUL.FTZ R50, R158.reuse, R50 ;  /* 0x000000329e327220 */ /* 0x040fe20000410000 */
[-C--:B----4-:R-:W-:Y:S01]  /*70e0*/  FMUL.FTZ R48, R158, R43.reuse ;  /* 0x0000002b9e307220 */ /* 0x090fe20000410000 */
[----:B---3--:R-:W-:Y:S01]  /*70f0*/  FMUL.FTZ R47, R159, R43 ;  /* 0x0000002b9f2f7220 */ /* 0x008fe20000410000 */
[----:B------:R-:W-:-:S03]  /*7100*/  UIMAD UR17, UR43, UR31, UR17 ;  /* 0x0000001f2b1172a4 */ /* 0x000fc6000f8e0211 */
[-C--:B-1----:R-:W-:Y:S01]  /*7110*/  FFMA.FTZ R46, R158, R41.reuse, -R47 ;  /* 0x000000299e2e7223 */ /* 0x082fe2000001082f */
[----:B------:R-:W-:Y:S01]  /*7120*/  FFMA.FTZ R47, R159, R41, R48 ;  /* 0x000000299f2f7223 */ /* 0x000fe20000010030 */
[----:B------:R-:W-:Y:S01]  /*7130*/  SHF.L.U32 R41, R42, 0x5, RZ ;  /* 0x000000052a297819 */ /* 0x000fe200000006ff */
[----:B------:R2:W-:Y:S01]  /*7140*/  STS.U16 [R44+0x6c0], R141 ;  /* 0x0006c08d2c007388 */ /* 0x0005e20000000400 */
[----:B------:R-:W-:Y:S01]  /*7150*/  VOTEU.ANY UP1, P0 ;  /* 0x0000000000ff7886 */ /* 0x000fe20000020100 */
[----:B------:R-:W-:Y:S01]  /*7160*/  UIMAD.WIDE.U32 UR16, UR7, UR32, UR16 ;  /* 0x00000020071072a5 */ /* 0x000fe2000f8e0010 */
[----:B------:R-:W-:Y:S02]  /*7170*/  LEA R49, R142, UR21, 0x1 ;  /* 0x000000158e317c11 */ /* 0x000fe4000f8e08ff */
[----:B------:R-:W-:Y:S01]  /*7180*/  LEA R126, R127, UR21, 0x1 ;  /* 0x000000157f7e7c11 */ /* 0x000fe2000f8e08ff */
[----:B------:R-:W-:Y:S01]  /*7190*/  @UP1 ULEA UR25, UR7, UR21, 0x4 ;  /* 0x0000001507191291 */ /* 0x000fe2000f8e20ff */
[-C--:B--2---:R-:W-:Y:S01]  /*71a0*/  FFMA.FTZ R44, R158, R45.reuse, -R40 ;  /* 0x0000002d9e2c7223 */ /* 0x084fe20000010828 */
[----:B------:R-:W-:Y:S01]  /*71b0*/  FFMA.FTZ R45, R159, R45, R50 ;  /* 0x0000002d9f2d7223 */ /* 0x000fe20000010032 */
[----:B------:R-:W-:Y:S01]  /*71c0*/  LEA.HI.SX32 R50, R41, R41, 0x1b ;  /* 0x0000002929327211 */ /* 0x000fe200078fdaff */
[----:B------:R-:W-:Y:S01]  /*71d0*/  HFMA2 R41, -RZ, RZ, 0, 0 ;  /* 0x00000000ff297431 */ /* 0x000fe200000001ff */
[----:B------:R-:W-:Y:S01]  /*71e0*/  LEA R129, R129, UR21, 0x1 ;  /* 0x0000001581817c11 */ /* 0x000fe2000f8e08ff */
[----:B------:R-:W-:Y:S01]  /*71f0*/  UIMAD UR17, UR7, UR33, UR17 ;  /* 0x00000021071172a4 */ /* 0x000fe2000f8e0211 */
[----:B------:R-:W-:Y:S01]  /*7200*/  @!P2 SHF.R.U32.HI R48, RZ, 0x1, R5 ;  /* 0x00000001ff30a819 */ /* 0x000fe20000011605 */
[----:B------:R-:W-:Y:S01]  /*7210*/  ULEA UR40, UP0, UR16, UR34, 0x3 ;  /* 0x0000002210287291 */ /* 0x000fe2000f8018ff */
[----:B------:R-:W-:-:S02]  /*7220*/  LEA R136, R136, UR21, 0x1 ;  /* 0x0000001588887c11 */ /* 0x000fc4000f8e08ff */
[----:B------:R-:W-:Y:S02]  /*7230*/  CS2R R42, SRZ ;  /* 0x00000000002a7805 */ /* 0x000fe4000001ff00 */
[----:B------:R-:W-:Y:S01]  /*7240*/  MOV R40, 0x3f800000 ;  /* 0x3f80000000287802 */ /* 0x000fe20000000f00 */
[----:B------:R0:W-:Y:S01]  /*7250*/  STS.U16 [R49+0x700], R140 ;  /* 0x0007008c31007388 */ /* 0x0001e20000000400 */
[----:B------:R-:W-:Y:S01]  /*7260*/  LEA R50, R50, UR21, 0x1 ;  /* 0x0000001532327c11 */ /* 0x000fe2000f8e08ff */
[----:B------:R-:W-:Y:S01]  /*7270*/  ULEA.HI.X UR16, UR16, UR35, UR17, 0x3, UP0 ;  /* 0x0000002310107291 */ /* 0x000fe200080f1c11 */
[----:B------:R-:W-:Y:S01]  /*7280*/  @!P2 LOP3.LUT R48, R48, 0x1f0, RZ, 0xc0, !PT ;  /* 0x000001f03030a812 */ /* 0x000fe200078ec0ff */
[----:B------:R-:W-:Y:S01]  /*7290*/  STS.U16 [R126+0x740], R139 ;  /* 0x0007408b7e007388 */ /* 0x000fe20000000400 */
[----:B------:R-:W-:Y:S01]  /*72a0*/  FADD.FTZ R46, R161, R46 ;  /* 0x0000002ea12e7221 */ /* 0x000fe20000010000 */
[----:B------:R-:W-:Y:S02]  /*72b0*/  FADD.FTZ R47, R162, R47 ;  /* 0x0000002fa22f7221 */ /* 0x000fe40000010000 */
[----:B------:R-:W-:Y:S04]  /*72c0*/  STS.U16 [R129+0x780], R138 ;  /* 0x0007808a81007388 */ /* 0x000fe80000000400 */
[----:B------:R-:W-:Y:S01]  /*72d0*/  STS.U16 [R136+0x7c0], R137 ;  /* 0x0007c08988007388 */ /* 0x000fe20000000400 */
[----:B------:R-:W-:-:S03]  /*72e0*/  NOP ;  /* 0x0000000000007918 */ /* 0x000fc60000000000 */
[----:B------:R-:W1:Y:S01]  /*72f0*/  LDS.U16 R129, [R50] ;  /* 0x0000000032817984 */ /* 0x000e620000000400 */
[----:B0-----:R-:W-:-:S03]  /*7300*/  IMAD.U32 R49, RZ, RZ, UR16 ;  /* 0x00000010ff317e24 */ /* 0x001fc6000f8e00ff */
[----:B------:R-:W0:Y:S04]  /*7310*/  LDS.U16 R130, [R50+0x2] ;  /* 0x0000020032827984 */ /* 0x000e280000000400 */
[----:B------:R-:W2:Y:S04]  /*7320*/  LDS.U16 R131, [R50+0x4] ;  /* 0x0000040032837984 */ /* 0x000ea80000000400 */
[----:B------:R-:W3:Y:S04]  /*7330*/  LDS.U16 R132, [R50+0x6] ;  /* 0x0000060032847984 */ /* 0x000ee80000000400 */
[----:B------:R-:W-:Y:S04]  /*7340*/  LDS.U16 R133, [R50+0x8] ;  /* 0x0000080032857984 */ /* 0x000fe80000000400 */
[----:B------:R-:W-:Y:S04]  /*7350*/  LDS.U16 R134, [R50+0xa] ;  /* 0x00000a0032867984 */ /* 0x000fe80000000400 */
[----:B------:R-:W-:Y:S04]  /*7360*/  LDS.U16 R135, [R50+0xc] ;  /* 0x00000c0032877984 */ /* 0x000fe80000000400 */
[----:B------:R-:W-:Y:S04]  /*7370*/  LDS.U16 R136, [R50+0xe] ;  /* 0x00000e0032887984 */ /* 0x000fe80000000400 */
[----:B------:R-:W4:Y:S04]  /*7380*/  LDS.U16 R137, [R50+0x10] ;  /* 0x0000100032897984 */ /* 0x000f280000000400 */
        /* <DEDUP_REMOVED lines=8> */
[----:B------:R-:W5:Y:S04]  /*7410*/  LDS.U16 R146, [R50+0x22] ;  /* 0x0000220032927984 */ /* 0x000f680000000400 */
        /* <DEDUP_REMOVED lines=16> */
[----:B-1----:R-:W-:-:S06]  /*7520*/  MOV R48, UR40 ;  /* 0x0000002800307c02 */ /* 0x002fcc0008000f00 */
[----:B------:R-:W5:Y:S01]  /*7530*/  LDG.E.64 R48, desc[UR22][R48.64] ;  /* 0x0000001630307981 */ /* 0x000f62000c1e1b00 */
[----:B------:R-:W-:-:S04]  /*7540*/  ISETP.GE.AND P2, PT, R6, 0x10, PT ;  /* 0x000000100600780c */ /* 0x000fc80003f46270 */
[----:B------:R-:W-:Y:S02]  /*7550*/  FSEL R158, R158, R44, !P2 ;  /* 0x0000002c9e9e7208 */ /* 0x000fe40005000000 */
[----:B------:R-:W-:Y:S02]  /*7560*/  SHF.R.U32.HI R44, RZ, 0x5, R5 ;  /* 0x00000005ff2c7819 */ /* 0x000fe40000011605 */
[----:B------:R-:W-:Y:S02]  /*7570*/  FSEL R159, R159, R45, !P2 ;  /* 0x0000002d9f9f7208 */ /* 0x000fe40005000000 */
[----:B------:R-:W-:Y:S02]  /*7580*/  FSEL R161, R161, R46, !P2 ;  /* 0x0000002ea1a17208 */ /* 0x000fe40005000000 */
[----:B------:R-:W-:Y:S02]  /*7590*/  FSEL R162, R162, R47, !P2 ;  /* 0x0000002fa2a27208 */ /* 0x000fe40005000000 */
[----:B------:R-:W-:Y:S01]  /*75a0*/  ISETP.NE.AND P2, PT, R44, 0x1, PT ;  /* 0x000000012c00780c */ /* 0x000fe20003f45270 */
[----:B------:R-:W-:Y:S06]  /*75b0*/  BAR.SYNC.DEFER_BLOCKING 0x0 ;  /* 0x0000000000007b1d */ /* 0x000fec0000010000 */
[----:B------:R-:W1:Y:S01]  /*75c0*/  LDS.128 R44, [UR21+0x1080] ;  /* 0x00108015ff2c7984 */ /* 0x000e620008000c00 */
[----:B------:R-:W-:Y:S03]  /*75d0*/  BSSY.RECONVERGENT B0, `(.L_x_771) ;  /* 0x000005c000007945 */ /* 0x000fe60003800200 */
[----:B------:R-:W-:Y:S01]  /*75e0*/  SHFL.UP PT, R158, R158, 0x1, RZ ;  /* 0x042000009e9e7989 */ /* 0x000fe200000e00ff */
[----:B------:R-:W-:-:S03]  /*75f0*/  SHF.L.U32 R129, R129, 0x10, RZ ;  /* 0x0000001081817819 */ /* 0x000fc600000006ff */
[----:B------:R-:W-:Y:S01]  /*7600*/  SHFL.UP PT, R159, R159, 0x1, RZ ;  /* 0x042000009f9f7989 */ /* 0x000fe200000e00ff */
[----:B0-----:R-:W-:-:S03]  /*7610*/  SHF.L.U32 R130, R130, 0x10, RZ ;  /* 0x0000001082827819 */ /* 0x001fc600000006ff */
[----:B------:R-:W-:Y:S01]  /*7620*/  SHFL.UP PT, R161, R161, 0x1, RZ ;  /* 0x04200000a1a17989 */ /* 0x000fe200000e00ff */
[----:B--2---:R-:W-:-:S03]  /*7630*/  SHF.L.U32 R131, R131, 0x10, RZ ;  /* 0x0000001083837819 */ /* 0x004fc600000006ff */
[----:B------:R-:W-:Y:S01]  /*7640*/  SHFL.UP PT, R162, R162, 0x1, RZ ;  /* 0x04200000a2a27989 */ /* 0x000fe200000e00ff */
[----:B---3--:R-:W-:Y:S01]  /*7650*/  SHF.L.U32 R132, R132, 0x10, RZ ;  /* 0x0000001084847819 */ /* 0x008fe200000006ff */
[----:B----4-:R-:W-:Y:S01]  /*7660*/  IMAD.U32 R137, R137, 0x10000, RZ ;  /* 0x0001000089897824 */ /* 0x010fe200078e00ff */
[----:B------:R-:W-:Y:S01]  /*7670*/  SHF.L.U32 R133, R133, 0x10, RZ ;  /* 0x0000001085857819 */ /* 0x000fe200000006ff */
[----:B-----5:R-:W-:Y:S01]  /*7680*/  IMAD.U32 R146, R146, 0x10000, RZ ;  /* 0x0001000092927824 */ /* 0x020fe200078e00ff */
[----:B------:R-:W-:Y:S02]  /*7690*/  SHF.L.U32 R134, R134, 0x10, RZ ;  /* 0x0000001086867819 */ /* 0x000fe400000006ff */
[----:B-1----:R-:W-:Y:S02]  /*76a0*/  FSEL R4, R44, R4, !P2 ;  /* 0x000000042c047208 */ /* 0x002fe40005000000 */
[----:B------:R-:W-:Y:S02]  /*76b0*/  FSEL R3, R45, R3, !P2 ;  /* 0x000000032d037208 */ /* 0x000fe40005000000 */
[----:B------:R-:W-:-:S02]  /*76c0*/  FSEL R2, R46, R2, !P2 ;  /* 0x000000022e027208 */ /* 0x000fc40005000000 */
[----:B------:R-:W-:Y:S02]  /*76d0*/  FSEL R0, R47, R0, !P2 ;  /* 0x000000002f007208 */ /* 0x000fe40005000000 */
[----:B------:R-:W-:Y:S01]  /*76e0*/  ISETP.GE.U32.AND P2, PT, R5, 0x20, PT ;  /* 0x000000200500780c */ /* 0x000fe20003f46070 */
        /* <DEDUP_REMOVED lines=24> */
[----:B------:R-:W-:Y:S02]  /*7870*/  R2UR UR42, R49 ;  /* 0x00000000312a72ca */ /* 0x000fe400000e0000 */
[----:B------:R-:W-:Y:S02]  /*7880*/  R2UR UR25, R48 ;  /* 0x00000000301972ca */ /* 0x000fe400000e0000 */
[----:B------:R-:W0:Y:S02]  /*7890*/  LDS.128 R48, [UR21+0x1090] ;  /* 0x00109015ff307984 */ /* 0x000e240008000c00 */
[----:B0-----:R-:W-:-:S04]  /*78a0*/  FMUL.FTZ R160, R45, R49 ;  /* 0x000000312da07220 */ /* 0x001fc80000410000 */
[C---:B------:R-:W-:Y:S01]  /*78b0*/  FFMA.FTZ R160, R44.reuse, R48, -R160 ;  /* 0x000000302ca07223 */ /* 0x040fe200000108a0 */
[----:B------:R-:W-:-:S04]  /*78c0*/  FMUL.FTZ R44, R44, R49 ;  /* 0x000000312c2c7220 */ /* 0x000fc80000410000 */
[----:B------:R-:W-:Y:S01]  /*78d0*/  FFMA.FTZ R45, R45, R48, R44 ;  /* 0x000000302d2d7223 */ /* 0x000fe2000001002c */
[----:B------:R-:W-:-:S04]  /*78e0*/  FMUL.FTZ R44, R47, R49 ;  /* 0x000000312f2c7220 */ /* 0x000fc80000410000 */
[C---:B------:R-:W-:Y:S01]  /*78f0*/  FFMA.FTZ R44, R46.reuse, R48, -R44 ;  /* 0x000000302e2c7223 */ /* 0x040fe2000001082c */
[----:B------:R-:W-:-:S04]  /*7900*/  FMUL.FTZ R46, R46, R49 ;  /* 0x000000312e2e7220 */ /* 0x000fc80000410000 */
[----:B------:R-:W-:Y:S01]  /*7910*/  FFMA.FTZ R46, R47, R48, R46 ;  /* 0x000000302f2e7223 */ /* 0x000fe2000001002e */
[----:B------:R-:W-:-:S03]  /*7920*/  FADD.FTZ R50, R50, R44 ;  /* 0x0000002c32327221 */ /* 0x000fc60000010000 */
[----:B------:R-:W-:Y:S01]  /*7930*/  FADD.FTZ R51, R51, R46 ;  /* 0x0000002e33337221 */ /* 0x000fe20000010000 */
[----:B------:R-:W-:Y:S06]  /*7940*/  @!P2 BRA `(.L_x_772) ;  /* 0x000000000050a947 */ /* 0x000fec0003800000 */
[----:B------:R-:W-:Y:S01]  /*7950*/  FMUL.FTZ R44, R158, R0 ;  /* 0x000000009e2c7220 */ /* 0x000fe20000410000 */
[C---:B------:R-:W-:Y:S01]  /*7960*/  FMUL.FTZ R48, R159.reuse, R3 ;  /* 0x000000039f307220 */ /* 0x040fe20000410000 */
[----:B------:R-:W-:Y:S02]  /*7970*/  ISETP.NE.AND P2, PT, R6, RZ, PT ;  /* 0x000000ff0600720c */ /* 0x000fe40003f45270 */
[C---:B------:R-:W-:Y:S01]  /*7980*/  FFMA.FTZ R44, R159.reuse, R2, R44 ;  /* 0x000000029f2c7223 */ /* 0x040fe2000001002c */
[----:B------:R-:W-:Y:S01]  /*7990*/  FFMA.FTZ R48, R158, R4, -R48 ;  /* 0x000000049e307223 */ /* 0x000fe20000010830 */
[----:B------:R-:W-:Y:S02]  /*79a0*/  MOV R47, R43 ;  /* 0x0000002b002f7202 */ /* 0x000fe40000000f00 */
[----:B------:R-:W-:Y:S01]  /*79b0*/  FADD.FTZ R162, R162, R44 ;  /* 0x0000002ca2a27221 */ /* 0x000fe20000010000 */
[----:B------:R-:W-:Y:S01]  /*79c0*/  FMUL.FTZ R44, R159, R0 ;  /* 0x000000009f2c7220 */ /* 0x000fe20000410000 */
[----:B------:R-:W-:-:S02]  /*79d0*/  MOV R46, R42 ;  /* 0x0000002a002e7202 */ /* 0x000fc40000000f00 */
[----:B------:R-:W-:Y:S01]  /*79e0*/  MOV R45, R41 ;  /* 0x00000029002d7202 */ /* 0x000fe20000000f00 */
[C---:B------:R-:W-:Y:S01]  /*79f0*/  FFMA.FTZ R44, R158.reuse, R2, -R44 ;  /* 0x000000029e2c7223 */ /* 0x040fe2000001082c */
[----:B------:R-:W-:Y:S01]  /*7a00*/  FMUL.FTZ R158, R158, R3 ;  /* 0x000000039e9e7220 */ /* 0x000fe20000410000 */
[----:B------:R-:W-:Y:S02]  /*7a10*/  FSEL R162, R0, R162, !P2 ;  /* 0x000000a200a27208 */ /* 0x000fe40005000000 */
[----:B------:R-:W-:Y:S01]  /*7a20*/  FADD.FTZ R161, R161, R44 ;  /* 0x0000002ca1a17221 */ /* 0x000fe20000010000 */
[----:B------:R-:W-:Y:S01]  /*7a30*/  FFMA.FTZ R159, R159, R4, R158 ;  /* 0x000000049f9f7223 */ /* 0x000fe2000001009e */
[----:B------:R-:W-:Y:S01]  /*7a40*/  IMAD.MOV.U32 R44, RZ, RZ, R40 ;  /* 0x000000ffff2c7224 */ /* 0x000fe200078e0028 */
[----:B------:R-:W-:Y:S02]  /*7a50*/  FSEL R158, R4, R48, !P2 ;  /* 0x00000030049e7208 */ /* 0x000fe40005000000 */
[----:B------:R-:W-:-:S02]  /*7a60*/  FSEL R161, R2, R161, !P2 ;  /* 0x000000a102a17208 */ /* 0x000fc40005000000 */
[----:B------:R-:W-:Y:S01]  /*7a70*/  FSEL R159, R3, R159, !P2 ;  /* 0x0000009f039f7208 */ /* 0x000fe20005000000 */
[----:B------:R-:W-:Y:S06]  /*7a80*/  BRA `(.L_x_773) ;  /* 0x0000000000407947 */ /* 0x000fec0003800000 */
.L_x_772:
[----:B------:R-:W-:Y:S01]  /*7a90*/  ISETP.NE.AND P2, PT, R6, RZ, PT ;  /* 0x000000ff0600720c */ /* 0x000fe20003f45270 */
[CC--:B------:R-:W-:Y:S01]  /*7aa0*/  FMUL.FTZ R44, R45.reuse, R43.reuse ;  /* 0x0000002b2d2c7220 */ /* 0x0c0fe20000410000 */
[C---:B------:R-:W-:Y:S01]  /*7ab0*/  FMUL.FTZ R48, R45.reuse, R42 ;  /* 0x0000002a2d307220 */ /* 0x040fe20000410000 */
[----:B------:R-:W-:Y:S02]  /*7ac0*/  FMUL.FTZ R47, R45, R40 ;  /* 0x000000282d2f7220 */ /* 0x000fe40000410000 */
[C---:B------:R-:W-:Y:S01]  /*7ad0*/  FFMA.FTZ R44, R160.reuse, R42, -R44 ;  /* 0x0000002aa02c7223 */ /* 0x040fe2000001082c */
[----:B------:R-:W-:-:S03]  /*7ae0*/  FFMA.FTZ R48, R160, R43, R48 ;  /* 0x0000002ba0307223 */ /* 0x000fc60000010030 */
[----:B------:R-:W-:Y:S01]  /*7af0*/  FADD.FTZ R46, R50, R44 ;  /* 0x0000002c322e7221 */ /* 0x000fe20000010000 */
[-C--:B------:R-:W-:Y:S01]  /*7b00*/  FMUL.FTZ R44, R45, R41.reuse ;  /* 0x000000292d2c7220 */ /* 0x080fe20000410000 */
[CC--:B------:R-:W-:Y:S01]  /*7b10*/  FFMA.FTZ R45, R160.reuse, R41.reuse, R47 ;  /* 0x00000029a02d7223 */ /* 0x0c0fe2000001002f */
[----:B------:R-:W-:Y:S01]  /*7b20*/  FADD.FTZ R47, R51, R48 ;  /* 0x00000030332f7221 */ /* 0x000fe20000010000 */
[----:B------:R0:W-:Y:S01]  /*7b30*/  @!P2 STS.128 [UR21+0x10b0], R40 ;  /* 0x0010b028ff00a988 */ /* 0x0001e20008000c15 */
[-C--:B------:R-:W-:Y:S01]  /*7b40*/  FFMA.FTZ R44, R160, R40.reuse, -R44 ;  /* 0x00000028a02c7223 */ /* 0x080fe2000001082c */
[----:B------:R-:W-:Y:S02]  /*7b50*/  @!P2 MOV R158, R40 ;  /* 0x00000028009ea202 */ /* 0x000fe40000000f00 */
[----:B------:R-:W-:Y:S02]  /*7b60*/  @!P2 MOV R159, R41 ;  /* 0x00000029009fa202 */ /* 0x000fe40000000f00 */
[----:B------:R-:W-:-:S02]  /*7b70*/  @!P2 MOV R161, R42 ;  /* 0x0000002a00a1a202 */ /* 0x000fc40000000f00 */
[----:B------:R-:W-:-:S07]  /*7b80*/  @!P2 MOV R162, R43 ;  /* 0x0000002b00a2a202 */ /* 0x000fce0000000f00 */
.L_x_773:
[----:B------:R-:W-:Y:S05]  /*7b90*/  BSYNC.RECONVERGENT B0 ;  /* 0x0000000000007941 */ /* 0x000fea0003800200 */
.L_x_771:
        /* <DEDUP_REMOVED lines=118> */
.L_x_775:
[----:B------:R-:W-:Y:S05]  /*8300*/  BSYNC.RECONVERGENT B0 ;  /* 0x0000000000007941 */ /* 0x000fea0003800200 */
.L_x_774:
[----:B0-----:R-:W-:Y:S01]  /*8310*/  FMUL.FTZ R40, R130, UR42 ;  /* 0x0000002a82287c20 */ /* 0x001fe20008410000 */
[----:B------:R-:W-:Y:S01]  /*8320*/  FMUL.FTZ R112, R150, UR42 ;  /* 0x0000002a96707c20 */ /* 0x000fe20008410000 */
[----:B------:R-:W-:Y:S01]  /*8330*/  FMUL.FTZ R120, R126, UR42 ;  /* 0x0000002a7e787c20 */ /* 0x000fe20008410000 */
[----:B------:R-:W-:Y:S01]  /*8340*/  FMUL.FTZ R130, R130, UR25 ;  /* 0x0000001982827c20 */ /* 0x000fe20008410000 */
[----:B------:R-:W-:Y:S01]  /*8350*/  FFMA.FTZ R41, R129, UR25, -R40 ;  /* 0x0000001981297c23 */ /* 0x000fe20008010828 */
[----:B------:R-:W-:Y:S01]  /*8360*/  FFMA.FTZ R101, R149, UR25, -R112 ;  /* 0x0000001995657c23 */ /* 0x000fe20008010870 */
[----:B------:R-:W-:Y:S01]  /*8370*/  FFMA.FTZ R107, R157, UR25, -R120 ;  /* 0x000000199d6b7c23 */ /* 0x000fe20008010878 */
[----:B------:R-:W-:Y:S01]  /*8380*/  FFMA.FTZ R129, R129, UR42, R130 ;  /* 0x0000002a81817c23 */ /* 0x000fe20008010082 */
        /* <DEDUP_REMOVED lines=108> */
.L_x_770:
[----:B------:R-:W2:Y:S01]  /*8a50*/  LDL.LU R42, [R1+0x8] ;  /* 0x00000800012a7983 */ /* 0x000ea20000300800 */
[----:B------:R-:W-:Y:S01]  /*8a60*/  F2FP.BF16.F32.PACK_AB R34, R35, R34 ;  /* 0x000000222322723e */ /* 0x000fe200000010ff */
[----:B------:R-:W-:Y:S01]  /*8a70*/  BAR.SYNC.DEFER_BLOCKING 0x0 ;  /* 0x0000000000007b1d */ /* 0x000fe20000010000 */
[----:B------:R-:W-:Y:S02]  /*8a80*/  F2FP.BF16.F32.PACK_AB R36, R37, R36 ;  /* 0x000000242524723e */ /* 0x000fe400000010ff */
[----:B------:R-:W-:Y:S02]  /*8a90*/  PRMT R6, R34, 0x7632, R6 ;  /* 0x0000763222067816 */ /* 0x000fe40000000006 */
[----:B------:R-:W-:Y:S02]  /*8aa0*/  F2FP.BF16.F32.PACK_AB R38, R39, R38 ;  /* 0x000000262726723e */ /* 0x000fe400000010ff */
[----:B------:R-:W-:Y:S01]  /*8ab0*/  F2FP.BF16.F32.PACK_AB R52, R53, R52 ;  /* 0x000000343534723e */ /* 0x000fe200000010ff */
[----:B------:R-:W3:Y:S01]  /*8ac0*/  LDL.LU R41, [R1+0x4] ;  /* 0x0000040001297983 */ /* 0x000ee20000300800 */
[----:B------:R-:W-:-:S02]  /*8ad0*/  F2FP.BF16.F32.PACK_AB R54, R55, R54 ;  /* 0x000000363736723e */ /* 0x000fc400000010ff */
[----:B------:R-:W-:Y:S01]  /*8ae0*/  F2FP.BF16.F32.PACK_AB R56, R57, R56 ;  /* 0x000000383938723e */ /* 0x000fe200000010ff */
[----:B------:R-:W4:Y:S01]  /*8af0*/  LDL.LU R40, [R1] ;  /* 0x0000000001287983 */ /* 0x000f220000300800 */
[----:B------:R-:W-:Y:S01]  /*8b00*/  PRMT R17, R36, 0x7632, R17 ;  /* 0x0000763224117816 */ /* 0x000fe20000000011 */
[----:B------:R-:W-:Y:S02]  /*8b10*/  USHF.L.U32 UR8, UR6, 0xa, URZ ;  /* 0x0000000a06087899 */ /* 0x000fe400080006ff */
[----:B------:R-:W5:Y:S01]  /*8b20*/  LDL.LU R37, [R1+0x48] ;  /* 0x0000480001257983 */ /* 0x000f620000300800 */
[----:B------:R-:W-:Y:S02]  /*8b30*/  F2FP.BF16.F32.PACK_AB R58, R59, R58 ;  /* 0x0000003a3b3a723e */ /* 0x000fe400000010ff */
[----:B------:R-:W-:Y:S01]  /*8b40*/  F2FP.BF16.F32.PACK_AB R33, R33, R60 ;  /* 0x0000003c2121723e */ /* 0x000fe200000010ff */
[----:B------:R-:W5:Y:S01]  /*8b50*/  LDL.LU R35, [R1+0x44] ;  /* 0x0000440001237983 */ /* 0x000f620000300800 */
[----:B------:R-:W-:Y:S01]  /*8b60*/  ISETP.NE.AND P0, PT, R5, RZ, PT ;  /* 0x000000ff0500720c */ /* 0x000fe20003f05270 */
[----:B------:R-:W0:Y:S01]  /*8b70*/  S2UR UR24, SR_CTAID.X ;  /* 0x00000000001879c3 */ /* 0x000e220000002500 */
[----:B------:R-:W-:Y:S01]  /*8b80*/  UMOV UR9, URZ ;  /* 0x000000ff00097c82 */ /* 0x000fe20008000000 */
[----:B------:R-:W1:Y:S01]  /*8b90*/  LDCU.64 UR26, c[0x0][0x478] ;  /* 0x00008f00ff1a77ac */ /* 0x000e620008000a00 */
[----:B--2---:R2:W-:Y:S04]  /*8ba0*/  STS.U16 [R42], R34 ;  /* 0x000000222a007388 */ /* 0x0045e80000000400 */
[----:B--2---:R-:W2:Y:S04]  /*8bb0*/  LDL.LU R34, [R1+0x40] ;  /* 0x0000400001227983 */ /* 0x004ea80000300800 */
        /* <DEDUP_REMOVED lines=13> */
[----:B------:R-:W-:-:S02]  /*8c90*/  PRMT R18, R38, 0x7632, R18 ;  /* 0x0000763226127816 */ /* 0x000fc40000000012 */
[----:B------:R-:W-:Y:S01]  /*8ca0*/  PRMT R19, R52, 0x7632, R19 ;  /* 0x0000763234137816 */ /* 0x000fe20000000013 */
[----:B---3--:R3:W-:Y:S04]  /*8cb0*/  STS.U16 [R41+0x2], R6 ;  /* 0x0000020629007388 */ /* 0x0087e80000000400 */
[----:B----4-:R-:W-:Y:S04]  /*8cc0*/  STS.U16 [R40+0x4], R36 ;  /* 0x0000042428007388 */ /* 0x010fe80000000400 */
[----:B------:R4:W-:Y:S01]  /*8cd0*/  STS.U16 [R165+0x6], R17 ;  /* 0x00000611a5007388 */ /* 0x0009e20000000400 */
[----:B---3--:R-:W-:-:S03]  /*8ce0*/  PRMT R6, R54, 0x7632, R6 ;  /* 0x0000763236067816 */ /* 0x008fc60000000006 */
[----:B------:R-:W-:Y:S01]  /*8cf0*/  STS.U16 [R164+0x8], R38 ;  /* 0x00000826a4007388 */ /* 0x000fe20000000400 */
[----:B------:R-:W-:Y:S01]  /*8d00*/  UIADD3 UR7, UPT, UPT, -UR8, UR19, URZ ;  /* 0x0000001308077290 */ /* 0x000fe2000fffe1ff */
[----:B------:R-:W0:Y:S02]  /*8d10*/  LDCU.128 UR16, c[0x0][0x420] ;  /* 0x00008400ff1077ac */ /* 0x000e240008000c00 */
[----:B------:R-:W-:Y:S01]  /*8d20*/  STS.U16 [R163+0xa], R18 ;  /* 0x00000a12a3007388 */ /* 0x000fe20000000400 */
[----:B----4-:R-:W-:-:S03]  /*8d30*/  PRMT R17, R56, 0x7632, R17 ;  /* 0x0000763238117816 */ /* 0x010fc60000000011 */
[----:B------:R-:W-:Y:S04]  /*8d40*/  STS.U16 [R7+0xc], R52 ;  /* 0x00000c3407007388 */ /* 0x000fe80000000400 */
[----:B------:R3:W-:Y:S04]  /*8d50*/  STS.U16 [R8+0xe], R19 ;  /* 0x00000e1308007388 */ /* 0x0007e80000000400 */
[----:B------:R4:W-:Y:S04]  /*8d60*/  STS.U16 [R9+0x10], R54 ;  /* 0x0000103609007388 */ /* 0x0009e80000000400 */
[----:B------:R1:W-:Y:S01]  /*8d70*/  STS.U16 [R10+0x12], R6 ;  /* 0x000012060a007388 */ /* 0x0003e20000000400 */
[----:B---3--:R-:W-:-:S03]  /*8d80*/  PRMT R8, R58, 0x7632, R8 ;  /* 0x000076323a087816 */ /* 0x008fc60000000008 */
[----:B------:R-:W-:Y:S01]  /*8d90*/  STS.U16 [R11+0x14], R56 ;  /* 0x000014380b007388 */ /* 0x000fe20000000400 */
[----:B----4-:R-:W-:-:S03]  /*8da0*/  PRMT R9, R33, 0x7632, R9 ;  /* 0x0000763221097816 */ /* 0x010fc60000000009 */
[----:B------:R-:W-:Y:S01]  /*8db0*/  STS.U16 [R12+0x16], R17 ;  /* 0x000016110c007388 */ /* 0x000fe20000000400 */
[----:B------:R-:W-:-:S03]  /*8dc0*/  MOV R7, UR7 ;  /* 0x0000000700077c02 */ /* 0x000fc60008000f00 */
[----:B------:R-:W-:Y:S04]  /*8dd0*/  STS.U16 [R13+0x18], R58 ;  /* 0x0000183a0d007388 */ /* 0x000fe80000000400 */
[----:B------:R-:W-:Y:S04]  /*8de0*/  STS.U16 [R14+0x1a], R8 ;  /* 0x00001a080e007388 */ /* 0x000fe80000000400 */
[----:B------:R-:W-:Y:S04]  /*8df0*/  STS.U16 [R15+0x1c], R33 ;  /* 0x00001c210f007388 */ /* 0x000fe80000000400 */
[----:B------:R3:W-:Y:S01]  /*8e00*/  STS.U16 [R16+0x1e], R9 ;  /* 0x00001e0910007388 */ /* 0x0007e20000000400 */
[----:B------:R-:W-:-:S03]  /*8e10*/  NOP ;  /* 0x0000000000007918 */ /* 0x000fc60000000000 */
[----:B-----5:R-:W-:Y:S04]  /*8e20*/  LDS.U16 R11, [R37] ;  /* 0x00000000250b7984 */ /* 0x020fe80000000400 */
[----:B------:R-:W-:Y:S01]  /*8e30*/  LDS.U16 R13, [R35+0x40] ;  /* 0x00004000230d7984 */ /* 0x000fe20000000400 */
[----:B------:R-:W4:Y:S01]  /*8e40*/  S2UR UR7, SR_CTAID.Y ;  /* 0x00000000000779c3 */ /* 0x000f220000002600 */
[----:B0-----:R-:W-:Y:S01]  /*8e50*/  UIMAD.WIDE.U32 UR8, UR24, UR16, UR8 ;  /* 0x00000010180872a5 */ /* 0x001fe2000f8e0008 */
[----:B-1----:R-:W-:-:S03]  /*8e60*/  LOP3.LUT R6, R77, 0x3e00, RZ, 0xc0, !PT ;  /* 0x00003e004d067812 */ /* 0x002fc600078ec0ff */
[----:B------:R-:W-:Y:S01]  /*8e70*/  UIMAD UR9, UR24, UR17, UR9 ;  /* 0x00000011180972a4 */ /* 0x000fe2000f8e0209 */
[----:B---3--:R-:W-:-:S04]  /*8e80*/  LOP3.LUT R9, R6, 0x1f, R5, 0xf8, !PT ;  /* 0x0000001f06097812 */ /* 0x008fc800078ef805 */
        /* <DEDUP_REMOVED lines=11> */
[----:B------:R-:W-:Y:S01]  /*8f40*/  UIADD3 UR12, UP1, UPT, UR12, 0x800, URZ ;  /* 0x000008000c0c7890 */ /* 0x000fe2000ff3e0ff */
[----:B--2---:R-:W-:Y:S04]  /*8f50*/  LDS.U16 R17, [R34+0x80] ;  /* 0x0000800022117984 */ /* 0x004fe80000000400 */
        /* <DEDUP_REMOVED lines=64> */
[----:B------:R-:W-:Y:S02]  /*9360*/  UIADD3.X UR14, UPT, UPT, URZ, UR14, URZ, UP1, !UPT ;  /* 0x0000000eff0e7290 */ /* 0x000fe40008ffe4ff */
[----:B------:R-:W-:Y:S01]  /*9370*/  UIADD3.X UR13, UPT, UPT, URZ, UR13, URZ, UP2, !UPT ;  /* 0x0000000dff0d7290 */ /* 0x000fe200097fe4ff */
[----:B------:R-:W-:Y:S11]  /*9380*/  BRA.U !UP0, `(.L_x_777) ;  /* 0xffffff7108b87547 */ /* 0x000ff6000b83ffff */
[----:B------:R-:W-:Y:S05]  /*9390*/  EXIT ;  /* 0x000000000000794d */ /* 0x000fea0003800000 */
.L_x_778:
        /* <DEDUP_REMOVED lines=14> */
.L_x_5016:


//--------------------- .text._Z25selective_scan_fwd_kernelI32Selective_Scan_fwd_kernel_traitsILi64ELi16ELi1ELb0ELb0ELb1ELb1EN3c108BFloat16ENS1_7complexIfEEEEv13SSMParamsBase --------------------------
	.section	.text._Z25selective_scan_fwd_kernelI32Selective_Scan_fwd_kernel_traitsILi64ELi16ELi1ELb0ELb0ELb1ELb1EN3c108BFloat16ENS1_7complexIfEEEEv13SSMParamsBase,"ax",@progbits
	.align	128
        .global         _Z25selective_scan_fwd_kernelI32Selective_Scan_fwd_kernel_traitsILi64ELi16ELi1ELb0ELb0ELb1ELb1EN3c108BFloat16ENS1_7complexIfEEEEv13SSMParamsBase
        .type           _Z25selective_scan_fwd_kernelI32Selective_Scan_fwd_kernel_traitsILi64ELi16ELi1ELb0ELb0ELb1ELb1EN3c108BFloat16ENS1_7complexIfEEEEv13SSMParamsBase,@function
        .size           _Z25selective_scan_fwd_kernelI32Selective_Scan_fwd_kernel_traitsILi64ELi16ELi1ELb0ELb0ELb1ELb1EN3c108BFloat16ENS1_7complexIfEEEEv13SSMParamsBase,(.L_x_5017 - _Z25selective_scan_fwd_kernelI32Selective_Scan_fwd_kernel_traitsILi64ELi16ELi1ELb0ELb0ELb1ELb1EN3c108BFloat16ENS1_7complexIfEEEEv13SSMParamsBase)
        .other          _Z25selective_scan_fwd_kernelI32Selective_Scan_fwd_kernel_traitsILi64ELi16ELi1ELb0ELb0ELb1ELb1EN3c108BFloat16ENS1_7complexIfEEEEv13SSMParamsBase,@"STO_CUDA_ENTRY STV_DEFAULT"
_Z25selective_scan_fwd_kernelI32Selective_Scan_fwd_kernel_traitsILi64ELi16ELi1ELb0ELb0ELb1ELb1EN3c108BFloat16ENS1_7complexIfEEEEv13SSMParamsBase:
.text._Z25selective_scan_fwd_kernelI32Selective_Scan_fwd_kernel_traitsILi64ELi16ELi1ELb0ELb0ELb1ELb1EN3c108BFloat16ENS1_7complexIfEEEEv13SSMParamsBase:
        /* <DEDUP_REMOVED lines=13> */
[----:B---3--:R-:W-:Y:S01]  /*00d0*/  IMAD.U32 R0, RZ, RZ, UR32 ;  /* 0x00000020ff007e24 */ /* 0x008fe2000f8e00ff */
        /* <DEDUP_REMOVED lines=69> */
[----:B0-----:R-:W-:Y:S01]  /*0530*/  SHF.L.U32 R0, R5, 0x4, RZ ;  /* 0x0000000405007819 */ /* 0x001fe200000006ff */
[----:B------:R-:W-:Y:S01]  /*0540*/  ULEA UR19, UP0, UR14, UR8, 0x1 ;  /* 0x000000080e137291 */ /* 0x000fe2000f8008ff */
[----:B------:R-:W-:Y:S01]  /*0550*/  UMOV UR5, URZ ;  /* 0x000000ff00057c82 */ /* 0x000fe20008000000 */
[----:B-----5:R-:W-:-:S02]  /*0560*/  @P1 R2UR UR5, R4 ;  /* 0x00000000040512ca */ /* 0x020fc400000e0000 */
[----:B------:R-:W-:Y:S01]  /*0570*/  ULEA.HI.X UR9, UR14, UR9, UR4, 0x1, UP0 ;  /* 0x000000090e097291 */ /* 0x000fe200080f0c04 */
[----:B------:R-:W-:Y:S01]  /*0580*/  LOP3.LUT R0, R0, 0x3e00, RZ, 0xc0, !PT ;  /* 0x00003e0000007812 */ /* 0x000fe200078ec0ff */
[----:B-1----:R-:W-:Y:S01]  /*0590*/  UIMAD UR20, UR25, UR18, UR20 ;  /* 0x00000012191472a4 */ /* 0x002fe2000f8e0214 */
[----:B------:R-:W-:Y:S01]  /*05a0*/  UMOV UR4, URZ ;  /* 0x000000ff00047c82 */ /* 0x000fe20008000000 */
[----:B------:R-:W-:Y:S01]  /*05b0*/  @P0 R2UR UR4, R2 ;  /* 0x00000000020402ca */ /* 0x000fe200000e0000 */
[----:B------:R-:W-:Y:S01]  /*05c0*/  ULEA UR16, UP1, UR12, UR6, 0x1 ;  /* 0x000000060c107291 */ /* 0x000fe2000f8208ff */
[----:B------:R-:W-:Y:S01]  /*05d0*/  LOP3.LUT R6, R0, 0x1f, R5, 0xf8, !PT ;  /* 0x0000001f00067812 */ /* 0x000fe200078ef805 */
[----:B------:R-:W-:Y:S02]  /*05e0*/  UIMAD UR18, UR20, UR30, URZ ;  /* 0x0000001e141272a4 */ /* 0x000fe4000f8e02ff */
[----:B------:R-:W-:Y:S02]  /*05f0*/  ULEA.HI.X UR10, UR12, UR7, UR13, 0x1, UP1 ;  /* 0x000000070c0a7291 */ /* 0x000fe400088f0c0d */
[----:B--2---:R-:W-:Y:S01]  /*0600*/  UIMAD UR18, UR18, UR24, URZ ;  /* 0x00000018121272a4 */ /* 0x004fe2000f8e02ff */
[----:B------:R-:W-:Y:S01]  /*0610*/  UMOV UR6, URZ ;  /* 0x000000ff00067c82 */ /* 0x000fe20008000000 */
[----:B------:R-:W-:-:S10]  /*0620*/  UMOV UR20, UR9 ;  /* 0x0000000900147c82 */ /* 0x000fd40008000000 */
.L_x_818:
        /* <DEDUP_REMOVED lines=67> */
[C---:B------:R-:W-:Y:S02]  /*0a60*/  LOP3.LUT R27, R32.reuse, 0x180, RZ, 0xfc, !PT ;  /* 0x00000180201b7812 */ /* 0x040fe400078efcff */
[----:B------:R-:W-:Y:S01]  /*0a70*/  LOP3.LUT R29, R32, 0x1a0, RZ, 0xfc, !PT ;  /* 0x000001a0201d7812 */ /* 0x000fe200078efcff */
[----:B------:R-:W4:Y:S01]  /*0a80*/  @!P0 LDG.E.U16 R20, desc[UR22][R8.64+0x200] ;  /* 0x0002001608148981 */ /* 0x000f22000c1e1500 */
[----:B------:R-:W-:Y:S02]  /*0a90*/  @P0 LOP3.LUT R33, R33, 0x1, RZ, 0xfc, !PT ;  /* 0x0000000121210812 */ /* 0x000fe400078efcff */
[----:B------:R-:W-:Y:S02]  /*0aa0*/  ISETP.GE.AND P0, PT, R21, UR7, PT ;  /* 0x0000000715007c0c */ /* 0x000fe4000bf06270 */
[----:B------:R-:W-:Y:S02]  /*0ab0*/  ISETP.GE.AND P1, PT, R23, UR7, PT ;  /* 0x0000000717007c0c */ /* 0x000fe4000bf26270 */
[----:B------:R-:W-:-:S02]  /*0ac0*/  ISETP.GE.AND P2, PT, R25, UR7, PT ;  /* 0x0000000719007c0c */ /* 0x000fc4000bf46270 */
[----:B------:R-:W-:Y:S02]  /*0ad0*/  ISETP.GE.AND P3, PT, R27, UR7, PT ;  /* 0x000000071b007c0c */ /* 0x000fe4000bf66270 */
[----:B------:R-:W-:Y:S02]  /*0ae0*/  ISETP.GE.AND P4, PT, R29, UR7, PT ;  /* 0x000000071d007c0c */ /* 0x000fe4000bf86270 */
[----:B------:R-:W-:Y:S02]  /*0af0*/  PRMT R24, RZ, 0x7610, R24 ;  /* 0x00007610ff187816 */ /* 0x000fe40000000018 */
[----:B------:R-:W-:Y:S01]  /*0b00*/  PRMT R26, RZ, 0x7610, R26 ;  /* 0x00007610ff1a7816 */ /* 0x000fe2000000001a */
[----:B------:R-:W4:Y:S01]  /*0b10*/  @!P0 LDG.E.U16 R22, desc[UR22][R8.64+0x240] ;  /* 0x0002401608168981 */ /* 0x000f22000c1e1500 */
[----:B------:R-:W-:Y:S02]  /*0b20*/  PRMT R28, RZ, 0x7610, R28 ;  /* 0x00007610ff1c7816 */ /* 0x000fe4000000001c */
[----:B------:R-:W-:Y:S01]  /*0b30*/  PRMT R30, RZ, 0x7610, R30 ;  /* 0x00007610ff1e7816 */ /* 0x000fe2000000001e */
[----:B------:R-:W4:Y:S01]  /*0b40*/  @!P1 LDG.E.U16 R24, desc[UR22][R8.64+0x280] ;  /* 0x0002801608189981 */ /* 0x000f22000c1e1500 */
[----:B------:R-:W-:-:S02]  /*0b50*/  LOP3.LUT R6, R32, 0x1c0, RZ, 0xfc, !PT ;  /* 0x000001c020067812 */ /* 0x000fc400078efcff */
[----:B------:R-:W-:Y:S01]  /*0b60*/  LOP3.LUT R21, R32, 0x1e0, RZ, 0xfc, !PT ;  /* 0x000001e020157812 */ /* 0x000fe200078efcff */
[----:B------:R-:W4:Y:S01]  /*0b70*/  @!P2 LDG.E.U16 R26, desc[UR22][R8.64+0x2c0] ;  /* 0x0002c016081aa981 */ /* 0x000f22000c1e1500 */
[----:B------:R-:W-:Y:S02]  /*0b80*/  ISETP.GE.AND P5, PT, R6, UR7, PT ;  /* 0x0000000706007c0c */ /* 0x000fe4000bfa6270 */
[----:B------:R-:W-:Y:S01]  /*0b90*/  ISETP.GE.AND P6, PT, R21, UR7, PT ;  /* 0x0000000715007c0c */ /* 0x000fe2000bfc6270 */
[----:B------:R-:W4:Y:S04]  /*0ba0*/  @!P3 LDG.E.U16 R28, desc[UR22][R8.64+0x300] ;  /* 0x00030016081cb981 */ /* 0x000f28000c1e1500 */
[----:B------:R-:W4:Y:S01]  /*0bb0*/  @!P4 LDG.E.U16 R30, desc[UR22][R8.64+0x340] ;  /* 0x00034016081ec981 */ /* 0x000f22000c1e1500 */
[----:B------:R-:W-:-:S02]  /*0bc0*/  PRMT R17, RZ, 0x7610, R17 ;  /* 0x00007610ff117816 */ /* 0x000fc40000000011 */
        /* <DEDUP_REMOVED lines=14> */
[C---:B------:R-:W-:Y:S01]  /*0cb0*/  IADD3 R36, PT, PT, R21.reuse, 0x60, RZ ;  /* 0x0000006015247810 */ /* 0x040fe20007ffe0ff */
[C---:B------:R-:W-:Y:S01]  /*0cc0*/  VIADD R8, R21.reuse, 0xa0 ;  /* 0x000000a015087836 */ /* 0x040fe20000000000 */
[CC--:B------:R-:W-:Y:S02]  /*0cd0*/  LEA.HI.SX32 R25, R21.reuse, R21.reuse, 0x1b ;  /* 0x0000001515197211 */ /* 0x0c0fe400078fdaff */
[----:B------:R-:W-:Y:S02]  /*0ce0*/  LEA.HI.SX32 R32, R32, R21, 0x1b ;  /* 0x0000001520207211 */ /* 0x000fe400078fdaff */
[----:B------:R-:W-:-:S02]  /*0cf0*/  IADD3 R38, PT, PT, R21, 0x80, RZ ;  /* 0x0000008015267810 */ /* 0x000fc40007ffe0ff */
[-C--:B------:R-:W-:Y:S02]  /*0d00*/  LEA.HI.SX32 R34, R34, R21.reuse, 0x1b ;  /* 0x0000001522227211 */ /* 0x080fe400078fdaff */
        /* <DEDUP_REMOVED lines=47> */
[----:B---3--:R-:W-:Y:S04]  /*1000*/  STS.U16 [R70], R7 ;  /* 0x0000000746007388 */ /* 0x008fe80000000400 */
[----:B--2---:R0:W-:Y:S04]  /*1010*/  STS.U16 [R69+0x40], R10 ;  /* 0x0000400a45007388 */ /* 0x0041e80000000400 */
[----:B-----5:R-:W-:Y:S01]  /*1020*/  STS.U16 [R68+0x80], R11 ;  /* 0x0000800b44007388 */ /* 0x020fe20000000400 */
[----:B0-----:R-:W-:-:S03]  /*1030*/  VIADD R10, R21, 0x160 ;  /* 0x00000160150a7836 */ /* 0x001fc60000000000 */
[----:B----4-:R0:W-:Y:S02]  /*1040*/  STS.U16 [R67+0xc0], R12 ;  /* 0x0000c00c43007388 */ /* 0x0101e40000000400 */
[----:B------:R-:W-:Y:S02]  /*1050*/  LEA.HI.SX32 R10, R10, R21, 0x1b ;  /* 0x000000150a0a7211 */ /* 0x000fe400078fdaff */
[----:B------:R-:W-:Y:S01]  /*1060*/  STS.U16 [R66+0x100], R13 ;  /* 0x0001000d42007388 */ /* 0x000fe20000000400 */
[----:B0-----:R-:W-:-:S03]  /*1070*/  IADD3 R12, PT, PT, R21, 0x180, RZ ;  /* 0x00000180150c7810 */ /* 0x001fc60007ffe0ff */
[----:B------:R-:W-:Y:S01]  /*1080*/  STS.U16 [R65+0x140], R14 ;  /* 0x0001400e41007388 */ /* 0x000fe20000000400 */
[----:B------:R-:W-:-:S03]  /*1090*/  LEA.HI.SX32 R12, R12, R21, 0x1b ;  /* 0x000000150c0c7211 */ /* 0x000fc600078fdaff */
[----:B------:R-:W-:Y:S01]  /*10a0*/  STS.U16 [R64+0x180], R15 ;  /* 0x0001800f40007388 */ /* 0x000fe20000000400 */
[----:B------:R-:W-:Y:S02]  /*10b0*/  LEA R59, R10, UR21, 0x1 ;  /* 0x000000150a3b7c11 */ /* 0x000fe4000f8e08ff */
[----:B------:R-:W-:Y:S01]  /*10c0*/  LEA R58, R12, UR21, 0x1 ;  /* 0x000000150c3a7c11 */ /* 0x000fe2000f8e08ff */
[----:B------:R-:W-:Y:S01]  /*10d0*/  STS.U16 [R63+0x1c0], R16 ;  /* 0x0001c0103f007388 */ /* 0x000fe20000000400 */
[----:B------:R-:W-:-:S03]  /*10e0*/  IMAD R21, R6, 0xf, R21 ;  /* 0x0000000f06157824 */ /* 0x000fc600078e0215 */
[----:B------:R-:W-:Y:S04]  /*10f0*/  STS.U16 [R62+0x200], R20 ;  /* 0x000200143e007388 */ /* 0x000fe80000000400 */
[----:B------:R-:W-:Y:S01]  /*1100*/  STS.U16 [R61+0x240], R22 ;  /* 0x000240163d007388 */ /* 0x000fe20000000400 */
[----:B------:R-:W-:-:S03]  /*1110*/  VIADD R10, R21, 0x2 ;  /* 0x00000002150a7836 */ /* 0x000fc60000000000 */
[----:B------:R0:W-:Y:S01]  /*1120*/  STS.U16 [R60+0x280], R24 ;  /* 0x000280183c007388 */ /* 0x0001e20000000400 */
[----:B------:R-:W-:-:S03]  /*1130*/  VIADD R40, R21, 0xe ;  /* 0x0000000e15287836 */ /* 0x000fc60000000000 */
[----:B------:R1:W-:Y:S01]  /*1140*/  STS.U16 [R59+0x2c0], R26 ;  /* 0x0002c01a3b007388 */ /* 0x0003e20000000400 */
[----:B------:R-:W-:-:S03]  /*1150*/  IADD3 R8, PT, PT, R21, 0x1, RZ ;  /* 0x0000000115087810 */ /* 0x000fc60007ffe0ff */
[----:B------:R2:W-:Y:S01]  /*1160*/  STS.U16 [R58+0x300], R28 ;  /* 0x0003001c3a007388 */ /* 0x0005e20000000400 */
[C---:B------:R-:W-:Y:S01]  /*1170*/  IADD3 R12, PT, PT, R21.reuse, 0x3, RZ ;  /* 0x00000003150c7810 */ /* 0x040fe20007ffe0ff */
[C---:B0-----:R-:W-:Y:S01]  /*1180*/  VIADD R24, R21.reuse, 0x8 ;  /* 0x0000000815187836 */ /* 0x041fe20000000000 */
[C---:B------:R-:W-:Y:S01]  /*1190*/  IADD3 R14, PT, PT, R21.reuse, 0x4, RZ ;  /* 0x00000004150e7810 */ /* 0x040fe20007ffe0ff */
[----:B------:R0:W-:Y:S01]  /*11a0*/  STS.U16 [R57+0x340], R30 ;  /* 0x0003401e39007388 */ /* 0x0001e20000000400 */
[C---:B------:R-:W-:Y:S02]  /*11b0*/  IADD3 R16, PT, PT, R21.reuse, 0x5, RZ ;  /* 0x0000000515107810 */ /* 0x040fe40007ffe0ff */
[C---:B------:R-:W-:Y:S02]  /*11c0*/  IADD3 R20, PT, PT, R21.reuse, 0x6, RZ ;  /* 0x0000000615147810 */ /* 0x040fe40007ffe0ff */
[C---:B------:R-:W-:Y:S02]  /*11d0*/  IADD3 R22, PT, PT, R21.reuse, 0x7, RZ ;  /* 0x0000000715167810 */ /* 0x040fe40007ffe0ff */
[----:B-1----:R-:W-:-:S02]  /*11e0*/  IADD3 R26, PT, PT, R21, 0x9, RZ ;  /* 0x00000009151a7810 */ /* 0x002fc40007ffe0ff */
[C---:B--2---:R-:W-:Y:S02]  /*11f0*/  IADD3 R28, PT, PT, R21.reuse, 0xa, RZ ;  /* 0x0000000a151c7810 */ /* 0x044fe40007ffe0ff */
[C---:B0-----:R-:W-:Y:S02]  /*1200*/  IADD3 R30, PT, PT, R21.reuse, 0xb, RZ ;  /* 0x0000000b151e7810 */ /* 0x041fe40007ffe0ff */
        /* <DEDUP_REMOVED lines=203> */
.L_x_780:
[----:B------:R-:W-:Y:S05]  /*1ec0*/  BSYNC.RECONVERGENT B0 ;  /* 0x0000000000007941 */ /* 0x000fea0003800200 */
.L_x_779:
        /* <DEDUP_REMOVED lines=35> */
.L_x_782:
[----:B------:R-:W-:Y:S05]  /*2100*/  BSYNC.RECONVERGENT B0 ;  /* 0x0000000000007941 */ /* 0x000fea0003800200 */
.L_x_781:
        /* <DEDUP_REMOVED lines=37> */
.L_x_784:
[----:B------:R-:W-:Y:S05]  /*2360*/  BSYNC.RECONVERGENT B0 ;  /* 0x0000000000007941 */ /* 0x000fea0003800200 */
.L_x_783:
        /* <DEDUP_REMOVED lines=35> */
.L_x_786:
[----:B------:R-:W-:Y:S05]  /*25a0*/  BSYNC.RECONVERGENT B0 ;  /* 0x0000000000007941 */ /* 0x000fea0003800200 */
.L_x_785:
[----:B------:R-:W-:Y:S01]  /*25b0*/  PRMT R50, RZ, 0x7610, R50 ;  /* 0x00007610ff327816 */ /* 0x000fe20000000032 */
[----:B------:R-:W-:Y:S01]  /*25c0*/  BSSY.RECONVERGENT B0, `(.L_x_787) ;  /* 0x0000028000007945 */ /* 0x000fe20003800200 */
[----:B------:R-:W-:Y:S02]  /*25d0*/  ISETP.EQ.OR P6, PT, RZ, UR7, P2 ;  /* 0x00000007ff007c0c */ /* 0x000fe400097c2670 */
[----:B------:R-:W-:Y:S01]  /*25e0*/  SHF.L.U32 R49, R48, 0x10, RZ ;  /* 0x0000001030317819 */ /* 0x000fe200000006ff */
[----:B------:R0:W-:Y:S01]  /*25f0*/  STL.S16 [R1+0x4c], R50 ;  /* 0x00004c3201007387 */ /* 0x0001e20000100600 */
[----:B------:R-:W-:Y:S02]  /*2600*/  SHF.L.U32 R48, R27, 0x10, RZ ;  /* 0x000000101b307819 */ /* 0x000fe400000006ff */
[----:B------:R-:W-:Y:S01]  /*2610*/  FSETP.GTU.FTZ.AND P5, PT, R26, 20, PT ;  /* 0x41a000001a00780b */ /* 0x000fe20003fbc000 */
[----:B------:R-:W-:Y:S01]  /*2620*/  FADD.FTZ R27, R49, UR5 ;  /* 0x00000005311b7e21 */ /* 0x000fe20008010000 */
[----:B------:R-:W-:-:S02]  /*2630*/  ISETP.EQ.OR P2, PT, RZ, UR7, P3 ;  /* 0x00000007ff007c0c */ /* 0x000fc40009f42670 */
[----:B------:R-:W-:-:S03]  /*2640*/  LOP3.LUT R61, R5, 0x1f, RZ, 0xc0, !PT ;  /* 0x0000001f053d7812 */ /* 0x000fc600078ec0ff */
        /* <DEDUP_REMOVED lines=31> */
.L_x_788:
[----:B------:R-:W-:Y:S05]  /*2840*/  BSYNC.RECONVERGENT B0 ;  /* 0x0000000000007941 */ /* 0x000fea0003800200 */
.L_x_787:
[----:B------:R-:W-:Y:S01]  /*2850*/  SHF.L.U32 R49, R47, 0x10, RZ ;  /* 0x000000102f317819 */ /* 0x000fe200000006ff */
[----:B------:R-:W-:Y:S01]  /*2860*/  BSSY.RECONVERGENT B0, `(.L_x_789) ;  /* 0x0000026000007945 */ /* 0x000fe20003800200 */
[----:B------:R-:W-:Y:S01]  /*2870*/  IMAD.U32 R47, R40, 0x10000, RZ ;  /* 0x00010000282f7824 */ /* 0x000fe200078e00ff */
[----:B------:R-:W-:Y:S02]  /*2880*/  SHF.L.U32 R40, R28, 0x10, RZ ;  /* 0x000000101c287819 */ /* 0x000fe400000006ff */
        /* <DEDUP_REMOVED lines=35> */
.L_x_790:
[----:B------:R-:W-:Y:S05]  /*2ac0*/  BSYNC.RECONVERGENT B0 ;  /* 0x0000000000007941 */ /* 0x000fea0003800200 */
.L_x_789:
        /* <DEDUP_REMOVED lines=41> */
.L_x_792:
[----:B------:R-:W-:Y:S05]  /*2d60*/  BSYNC.RECONVERGENT B0 ;  /* 0x0000000000007941 */ /* 0x000fea0003800200 */
.L_x_791:
        /* <DEDUP_REMOVED lines=39> */
.L_x_794:
[----:B------:R-:W-:Y:S05]  /*2fe0*/  BSYNC.RECONVERGENT B0 ;  /* 0x0000000000007941 */ /* 0x000fea0003800200 */
.L_x_793:
        /* <DEDUP_REMOVED lines=41> */
.L_x_796:
[----:B------:R-:W-:Y:S05]  /*3280*/  BSYNC.RECONVERGENT B0 ;  /* 0x0000000000007941 */ /* 0x000fea0003800200 */
.L_x_795:
        /* <DEDUP_REMOVED lines=39> */
.L_x_798:
[----:B------:R-:W-:Y:S05]  /*3500*/  BSYNC.RECONVERGENT B0 ;  /* 0x0000000000007941 */ /* 0x000fea0003800200 */
.L_x_797:
        /* <DEDUP_REMOVED lines=45> */
.L_x_800:
[----:B------:R-:W-:Y:S05]  /*37e0*/  BSYNC.RECONVERGENT B0 ;  /* 0x0000000000007941 */ /* 0x000fea0003800200 */
.L_x_799:
        /* <DEDUP_REMOVED lines=32> */
.L_x_802:
[----:B------:R-:W-:Y:S05]  /*39f0*/  BSYNC.RECONVERGENT B0 ;  /* 0x0000000000007941 */ /* 0x000fea0003800200 */
.L_x_801:
        /* <DEDUP_REMOVED lines=32> */
.L_x_804:
[----:B------:R-:W-:Y:S05]  /*3c00*/  BSYNC.RECONVERGENT B0 ;  /* 0x0000000000007941 */ /* 0x000fea0003800200 */
.L_x_803:
        /* <DEDUP_REMOVED lines=32> */
.L_x_806:
[----:B------:R-:W-:Y:S05]  /*3e10*/  BSYNC.RECONVERGENT B0 ;  /* 0x0000000000007941 */ /* 0x000fea0003800200 */
.L_x_805:
        /* <DEDUP_REMOVED lines=32> */
.L_x_808:
[----:B------:R-:W-:Y:S05]  /*4020*/  BSYNC.RECONVERGENT B0 ;  /* 0x0000000000007941 */ /* 0x000fea0003800200 */
.L_x_807:
        /* <DEDUP_REMOVED lines=32> */
.L_x_810:
[----:B------:R-:W-:Y:S05]  /*4230*/  BSYNC.RECONVERGENT B0 ;  /* 0x0000000000007941 */ /* 0x000fea0003800200 */
.L_x_809:
        /* <DEDUP_REMOVED lines=11> */
[----:B------:R-:W-:Y:S01]  /*42f0*/  IMAD.SHL.U32 R62, R5, 0x20, RZ ;  /* 0x00000020053e7824 */ /* 0x000fe200078e00ff */
[----:B------:R-:W-:Y:S01]  /*4300*/  ISETP.NE.AND P0, PT, RZ, UR6, PT ;  /* 0x00000006ff007c0c */ /* 0x000fe2000bf05270 */
[----:B------:R-:W-:Y:S01]  /*4310*/  FMUL.FTZ R71, R72, R27 ;  /* 0x0000001b48477220 */ /* 0x000fe20000410000 */
[----:B------:R-:W-:Y:S01]  /*4320*/  USHF.L.U32 UR7, UR6, 0xb, URZ ;  /* 0x0000000b06077899 */ /* 0x000fe200080006ff */
[----:B------:R-:W-:Y:S01]  /*4330*/  FMUL.FTZ R72, R73, R28 ;  /* 0x0000001c49487220 */ /* 0x000fe20000410000 */
[----:B------:R-:W-:Y:S01]  /*4340*/  LOP3.LUT R62, R62, R5, RZ, 0xfc, !PT ;  /* 0x000000053e3e7212 */ /* 0x000fe200078efcff */
[----:B------:R-:W-:Y:S01]  /*4350*/  FMUL.FTZ R73, R74, R29 ;  /* 0x0000001d4a497220 */ /* 0x000fe20000410000 */
[----:B------:R-:W-:Y:S01]  /*4360*/  ULEA UR24, UR15, -UR7, 0x1 ;  /* 0x800000070f187291 */ /* 0x000fe2000f8e08ff */
[----:B------:R-:W-:Y:S01]  /*4370*/  ISETP.EQ.AND P0, PT, R61, RZ, P0 ;  /* 0x000000ff3d00720c */ /* 0x000fe20000702270 */
[----:B------:R-:W-:Y:S01]  /*4380*/  FMUL.FTZ R74, R75, R30 ;  /* 0x0000001e4b4a7220 */ /* 0x000fe20000410000 */
[----:B------:R-:W-:Y:S01]  /*4390*/  LOP3.LUT R62, R62, 0x7c1f, RZ, 0xc0, !PT ;  /* 0x00007c1f3e3e7812 */ /* 0x000fe200078ec0ff */
[----:B------:R-:W-:Y:S01]  /*43a0*/  FMUL.FTZ R61, R48, R17 ;  /* 0x00000011303d7220 */ /* 0x000fe20000410000 */
        /* <DEDUP_REMOVED lines=24> */
.L_x_817:
        /* <DEDUP_REMOVED lines=10> */
[----:B------:R-:W-:Y:S01]  /*45d0*/  IMAD.MOV.U32 R43, RZ, RZ, RZ ;  /* 0x000000ffff2b7224 */ /* 0x000fe200078e00ff */
[----:B0-----:R-:W-:Y:S02]  /*45e0*/  MOV R47, UR38 ;  /* 0x00000026002f7c02 */ /* 0x001fe40008000f00 */
[----:B------:R-:W-:Y:S02]  /*45f0*/  LOP3.LUT R103, R44, R5, RZ, 0xfc, !PT ;  /* 0x000000052c677212 */ /* 0x000fe400078efcff */
[----:B------:R-:W-:Y:S02]  /*4600*/  MOV R45, UR39 ;  /* 0x00000027002d7c02 */ /* 0x000fe40008000f00 */
        /* <DEDUP_REMOVED lines=15> */
[----:B------:R-:W-:Y:S02]  /*4700*/  SHF.L.U32 R77, R5, 0x4, RZ ;  /* 0x00000004054d7819 */ /* 0x000fe400000006ff */
[----:B------:R-:W-:Y:S01]  /*4710*/  PRMT R127, RZ, 0x7610, R127 ;  /* 0x00007610ff7f7816 */ /* 0x000fe2000000007f */
[----:B-1----:R-:W-:Y:S01]  /*4720*/  UIMAD UR13, UR6, -0x400, UR15 ;  /* 0xfffffc00060d78a4 */ /* 0x002fe2000f8e020f */
[----:B------:R-:W-:Y:S02]  /*4730*/  PRMT R51, RZ, 0x7610, R51 ;  /* 0x00007610ff337816 */ /* 0x000fe40000000033 */
[----:B------:R-:W-:Y:S02]  /*4740*/  PRMT R128, RZ, 0x7610, R128 ;  /* 0x00007610ff807816 */ /* 0x000fe40000000080 */
[----:B------:R-:W-:-:S02]  /*4750*/  PRMT R126, RZ, 0x7610, R126 ;  /* 0x00007610ff7e7816 */ /* 0x000fc4000000007e */
[----:B------:R-:W-:Y:S02]  /*4760*/  PRMT R129, RZ, 0x7610, R129 ;  /* 0x00007610ff817816 */ /* 0x000fe40000000081 */
[----:B------:R-:W-:Y:S02]  /*4770*/  PRMT R50, RZ, 0x7610, R50 ;  /* 0x00007610ff327816 */ /* 0x000fe40000000032 */
[----:B------:R-:W-:Y:S02]  /*4780*/  PRMT R49, RZ, 0x7610, R49 ;  /* 0x00007610ff317816 */ /* 0x000fe40000000031 */
[----:B------:R-:W-:Y:S01]  /*4790*/  PRMT R141, RZ, 0x7610, R141 ;  /* 0x00007610ff8d7816 */ /* 0x000fe2000000008d */
[CC--:B--2---:R-:W-:Y:S01]  /*47a0*/  FMUL.FTZ R42, R41.reuse, R17.reuse ;  /* 0x00000011292a7220 */ /* 0x0c4fe20000410000 */
[----:B------:R-:W-:Y:S01]  /*47b0*/  FMUL.FTZ R108, R40, 1.4426950216293334961 ;  /* 0x3fb8aa3b286c7820 */ /* 0x000fe20000410000 */
[----:B------:R-:W-:Y:S02]  /*47c0*/  FMUL.FTZ R40, R41, R18 ;  /* 0x0000001229287220 */ /* 0x000fe40000410000 */
[----:B------:R-:W-:Y:S01]  /*47d0*/  FMUL.RZ R48, R42, 0.15915493667125701904 ;  /* 0x3e22f9832a307820 */ /* 0x000fe2000040c000 */
[----:B------:R-:W-:Y:S01]  /*47e0*/  LOP3.LUT R42, R103, 0x7c1f, RZ, 0xc0, !PT ;  /* 0x00007c1f672a7812 */ /* 0x000fe200078ec0ff */
[----:B------:R-:W-:-:S02]  /*47f0*/  FMUL.FTZ R80, R108, R17 ;  /* 0x000000116c507220 */ /* 0x000fc40000410000 */
[----:B------:R-:W-:Y:S01]  /*4800*/  MUFU.SIN R78, R48 ;  /* 0x00000030004e7308 */ /* 0x000fe20000000400 */
[----:B------:R-:W-:Y:S01]  /*4810*/  LOP3.LUT R44, R42, 0x20, RZ, 0xfc, !PT ;  /* 0x000000202a2c7812 */ /* 0x000fe200078efcff */
[----:B------:R-:W-:-:S03]  /*4820*/  IMAD.WIDE.U32 R46, R47, UR7, R42 ;  /* 0x000000072f2e7c25 */ /* 0x000fc6000f8e002a */
[----:B------:R-:W-:Y:S01]  /*4830*/  ISETP.GE.AND P2, PT, R44, UR24, PT ;  /* 0x000000182c007c0c */ /* 0x000fe2000bf46270 */
[----:B------:R-:W-:Y:S01]  /*4840*/  IMAD R43, R45, UR7, R47 ;  /* 0x000000072d2b7c24 */ /* 0x000fe2000f8e022f */
[----:B------:R-:W-:Y:S01]  /*4850*/  LEA R44, P3, R46, UR19, 0x1 ;  /* 0x000000132e2c7c11 */ /* 0x000fe2000f8608ff */
[----:B------:R-:W-:Y:S01]  /*4860*/  FMUL.RZ R47, R40, 0.15915493667125701904 ;  /* 0x3e22f983282f7820 */ /* 0x000fe2000040c000 */
[----:B------:R-:W-:Y:S01]  /*4870*/  LOP3.LUT R40, R42, 0x40, RZ, 0xfc, !PT ;  /* 0x000000402a287812 */ /* 0x000fe200078efcff */
[----:B------:R0:W-:Y:S01]  /*4880*/  MUFU.COS R79, R48 ;  /* 0x00000030004f7308 */ /* 0x0001e20000000000 */
[----:B------:R-:W-:Y:S02]  /*4890*/  LEA.HI.X R45, R46, UR20, R43, 0x1, P3 ;  /* 0x000000142e2d7c11 */ /* 0x000fe400098f0c2b */
[C---:B------:R-:W-:Y:S02]  /*48a0*/  LOP3.LUT R43, R42.reuse, 0x80, RZ, 0xfc, !PT ;  /* 0x000000802a2b7812 */ /* 0x040fe400078efcff */
[----:B------:R-:W-:Y:S01]  /*48b0*/  LOP3.LUT R46, R42, 0xa0, RZ, 0xfc, !PT ;  /* 0x000000a02a2e7812 */ /* 0x000fe200078efcff */
[----:B------:R-:W2:Y:S02]  /*48c0*/  @!P1 LDG.E.U16 R123, desc[UR22][R44.64] ;  /* 0x000000162c7b9981 */ /* 0x000ea4000c1e1500 */
[----:B------:R-:W-:Y:S02]  /*48d0*/  MUFU.SIN R81, R47 ;  /* 0x0000002f00517308 */ /* 0x000fe40000000400 */
[----:B------:R-:W3:Y:S01]  /*48e0*/  @!P2 LDG.E.U16 R122, desc[UR22][R44.64+0x40] ;  /* 0x000040162c7aa981 */ /* 0x000ee2000c1e1500 */
[----:B------:R-:W-:-:S02]  /*48f0*/  ISETP.GE.AND P2, PT, R40, UR24, PT ;  /* 0x0000001828007c0c */ /* 0x000fc4000bf46270 */
[----:B------:R-:W-:Y:S02]  /*4900*/  LOP3.LUT R40, R42, 0x60, RZ, 0xfc, !PT ;  /* 0x000000602a287812 */ /* 0x000fe400078efcff */
[----:B------:R-:W-:Y:S01]  /*4910*/  ISETP.GE.AND P4, PT, R43, UR24, PT ;  /* 0x000000182b007c0c */ /* 0x000fe2000bf86270 */
[----:B------:R-:W1:Y:S01]  /*4920*/  MUFU.EX2 R80, R80 ;  /* 0x0000005000507308 */ /* 0x000e620000000800 */
[----:B------:R-:W-:Y:S02]  /*4930*/  ISETP.GE.AND P3, PT, R40, UR24, PT ;  /* 0x0000001828007c0c */ /* 0x000fe4000bf66270 */
[----:B------:R-:W-:-:S05]  /*4940*/  ISETP.GE.AND P5, PT, R46, UR24, PT ;  /* 0x000000182e007c0c */ /* 0x000fca000bfa6270 */
[----:B------:R-:W5:Y:S04]  /*4950*/  @!P2 LDG.E.U16 R109, desc[UR22][R44.64+0x80] ;  /* 0x000080162c6da981 */ /* 0x000f68000c1e1500 */
[----:B------:R-:W4:Y:S04]  /*4960*/  @!P4 LDG.E.U16 R112, desc[UR22][R44.64+0x100] ;  /* 0x000100162c70c981 */ /* 0x000f28000c1e1500 */
[----:B------:R-:W4:Y:S04]  /*4970*/  @!P3 LDG.E.U16 R113, desc[UR22][R44.64+0xc0] ;  /* 0x0000c0162c71b981 */ /* 0x000f28000c1e1500 */
[----:B------:R-:W4:Y:S01]  /*4980*/  @!P5 LDG.E.U16 R110, desc[UR22][R44.64+0x140] ;  /* 0x000140162c6ed981 */ /* 0x000f22000c1e1500 */
[----:B------:R-:W-:-:S04]  /*4990*/  FMUL.FTZ R40, R41, R19 ;  /* 0x0000001329287220 */ /* 0x000fc80000410000 */
[----:B------:R-:W-:Y:S01]  /*49a0*/  FMUL.RZ R46, R40, 0.15915493667125701904 ;  /* 0x3e22f983282e7820 */ /* 0x000fe2000040c000 */
[----:B------:R-:W-:-:S04]  /*49b0*/  LOP3.LUT R40, R42, 0xc0, RZ, 0xfc, !PT ;  /* 0x000000c02a287812 */ /* 0x000fc800078efcff */
[----:B------:R-:W-:-:S13]  /*49c0*/  ISETP.GE.AND P2, PT, R40, UR24, PT ;  /* 0x0000001828007c0c */ /* 0x000fda000bf46270 */
        /* <DEDUP_REMOVED lines=26> */
[----:B------:R0:W-:Y:S01]  /*4b70*/  MUFU.COS R82, R47 ;  /* 0x0000002f00527308 */ /* 0x0001e20000000000 */
        /* <DEDUP_REMOVED lines=10> */
[----:B------:R-:W-:Y:S01]  /*4c20*/  MUFU.SIN R84, R46 ;  /* 0x0000002e00547308 */ /* 0x000fe20000000400 */
[----:B------:R-:W-:Y:S01]  /*4c30*/  LOP3.LUT R40, R42, 0x260, RZ, 0xfc, !PT ;  /* 0x000002602a287812 */ /* 0x000fe200078efcff */
[----:B------:R-:W-:Y:S01]  /*4c40*/  FMUL.RZ R47, R47, 0.15915493667125701904 ;  /* 0x3e22f9832f2f7820 */ /* 0x000fe2000040c000 */
[----:B------:R-:W-:Y:S01]  /*4c50*/  FMUL.FTZ R43, R41, R23 ;  /* 0x00000017292b7220 */ /* 0x000fe20000410000 */
[----:B------:R-:W4:Y:S04]  /*4c60*/  @!P6 LDG.E.U16 R127, desc[UR22][R44.64+0x3c0] ;  /* 0x0003c0162c7fe981 */ /* 0x000f28000c1e1500 */
[----:B------:R0:W-:Y:S01]  /*4c70*/  MUFU.COS R85, R46 ;  /* 0x0000002e00557308 */ /* 0x0001e20000000000 */
[----:B------:R-:W-:Y:S01]  /*4c80*/  ISETP.GE.AND P6, PT, R40, UR24, PT ;  /* 0x0000001828007c0c */ /* 0x000fe2000bfc6270 */
[----:B------:R-:W4:Y:S01]  /*4c90*/  @!P4 LDG.E.U16 R51, desc[UR22][R44.64+0x440] ;  /* 0x000440162c33c981 */ /* 0x000f22000c1e1500 */
[----:B------:R-:W-:-:S03]  /*4ca0*/  LOP3.LUT R40, R42, 0x2a0, RZ, 0xfc, !PT ;  /* 0x000002a02a287812 */ /* 0x000fc600078efcff */
[----:B------:R-:W4:Y:S01]  /*4cb0*/  @!P3 LDG.E.U16 R128, desc[UR22][R44.64+0x400] ;  /* 0x000400162c80b981 */ /* 0x000f22000c1e1500 */
[----:B0-----:R-:W-:Y:S01]  /*4cc0*/  IADD3 R46, PT, PT, R77, 0x1, RZ ;  /* 0x000000014d2e7810 */ /* 0x001fe20007ffe0ff */
        /* <DEDUP_REMOVED lines=9> */
[----:B0-----:R-:W-:Y:S01]  /*4d60*/  FMUL.RZ R47, R43, 0.15915493667125701904 ;  /* 0x3e22f9832b2f7820 */ /* 0x001fe2000040c000 */
        /* <DEDUP_REMOVED lines=9> */
[----:B0-----:R-:W-:-:S04]  /*4e00*/  FMUL.FTZ R46, R41, R24 ;  /* 0x00000018292e7220 */ /* 0x001fc80000410000 */
[----:B------:R-:W-:Y:S01]  /*4e10*/  MUFU.SIN R87, R48 ;  /* 0x0000003000577308 */ /* 0x000fe20000000400 */
[----:B------:R-:W-:Y:S01]  /*4e20*/  LOP3.LUT R40, R42, 0x300, RZ, 0xfc, !PT ;  /* 0x000003002a287812 */ /* 0x000fe200078efcff */
[----:B------:R-:W4:Y:S06]  /*4e30*/  @!P3 LDG.E.U16 R43, desc[UR22][R44.64+0x500] ;  /* 0x000500162c2bb981 */ /* 0x000f2c000c1e1500 */
[----:B------:R0:W-:Y:S01]  /*4e40*/  MUFU.COS R88, R48 ;  /* 0x0000003000587308 */ /* 0x0001e20000000000 */
[----:B------:R-:W-:Y:S01]  /*4e50*/  ISETP.GE.AND P3, PT, R40, UR24, PT ;  /* 0x0000001828007c0c */ /* 0x000fe2000bf66270 */
[----:B------:R-:W4:Y:S01]  /*4e60*/  @!P5 LDG.E.U16 R49, desc[UR22][R44.64+0x580] ;  /* 0x000580162c31d981 */ /* 0x000f22000c1e1500 */
[----:B0-----:R-:W-:Y:S01]  /*4e70*/  FMUL.RZ R48, R46, 0.15915493667125701904 ;  /* 0x3e22f9832e307820 */ /* 0x001fe2000040c000 */
[----:B------:R-:W-:-:S04]  /*4e80*/  LOP3.LUT R46, R42, 0x320, RZ, 0xfc, !PT ;  /* 0x000003202a2e7812 */ /* 0x000fc800078efcff */
[----:B------:R-:W-:Y:S02]  /*4e90*/  ISETP.GE.AND P4, PT, R46, UR24, PT ;  /* 0x000000182e007c0c */ /* 0x000fe4000bf86270 */
[----:B------:R-:W-:Y:S02]  /*4ea0*/  LOP3.LUT R46, R42, 0x340, RZ, 0xfc, !PT ;  /* 0x000003402a2e7812 */ /* 0x000fe400078efcff */
[----:B------:R-:W-:Y:S01]  /*4eb0*/  PRMT R40, RZ, 0x7610, R40 ;  /* 0x00007610ff287816 */ /* 0x000fe20000000028 */
[----:B------:R-:W-:Y:S01]  /*4ec0*/  MUFU.SIN R96, R47 ;  /* 0x0000002f00607308 */ /* 0x000fe20000000400 */
[----:B------:R-:W-:Y:S02]  /*4ed0*/  ISETP.GE.AND P5, PT, R46, UR24, PT ;  /* 0x000000182e007c0c */ /* 0x000fe4000bfa6270 */
[----:B------:R-:W-:Y:S02]  /*4ee0*/  LOP3.LUT R46, R42, 0x360, RZ, 0xfc, !PT ;  /* 0x000003602a2e7812 */ /* 0x000fe400078efcff */
[----:B------:R-:W4:Y:S03]  /*4ef0*/  @!P6 LDG.E.U16 R40, desc[UR22][R44.64+0x5c0] ;  /* 0x0005c0162c28e981 */ /* 0x000f26000c1e1500 */
[----:B------:R0:W-:Y:S01]  /*4f00*/  MUFU.COS R97, R47 ;  /* 0x0000002f00617308 */ /* 0x0001e20000000000 */
[----:B------:R-:W-:Y:S01]  /*4f10*/  ISETP.GE.AND P6, PT, R46, UR24, PT ;  /* 0x000000182e007c0c */ /* 0x000fe2000bfc6270 */
[----:B0-----:R-:W-:-:S06]  /*4f20*/  FMUL.FTZ R47, R41, R25 ;  /* 0x00000019292f7220 */ /* 0x001fcc0000410000 */
[----:B------:R-:W-:Y:S01]  /*4f30*/  MUFU.SIN R99, R48 ;  /* 0x0000003000637308 */ /* 0x000fe20000000400 */
[----:B------:R-:W-:Y:S01]  /*4f40*/  FMUL.RZ R114, R47, 0.15915493667125701904 ;  /* 0x3e22f9832f727820 */ /* 0x000fe2000040c000 */
[----:B------:R-:W-:Y:S01]  /*4f50*/  PRMT R47, RZ, 0x7610, R47 ;  /* 0x00007610ff2f7816 */ /* 0x000fe2000000002f */
[----:B------:R-:W-:Y:S01]  /*4f60*/  FMUL.FTZ R83, R108, R18 ;  /* 0x000000126c537220 */ /* 0x000fe20000410000 */
[C---:B------:R-:W-:Y:S02]  /*4f70*/  LOP3.LUT R104, R42.reuse, 0x380, RZ, 0xfc, !PT ;  /* 0x000003802a687812 */ /* 0x040fe400078efcff */
[----:B------:R-:W4:Y:S02]  /*4f80*/  @!P6 LDG.E.U16 R141, desc[UR22][R44.64+0x6c0] ;  /* 0x0006c0162c8de981 */ /* 0x000f24000c1e1500 */
[----:B------:R0:W-:Y:S01]  /*4f90*/  MUFU.COS R100, R48 ;  /* 0x0000003000647308 */ /* 0x0001e20000000000 */
[C---:B------:R-:W-:Y:S02]  /*4fa0*/  LOP3.LUT R105, R42.reuse, 0x3a0, RZ, 0xfc, !PT ;  /* 0x000003a02a697812 */ /* 0x040fe400078efcff */
[----:B------:R-:W-:Y:S01]  /*4fb0*/  LOP3.LUT R42, R42, 0x3c0, RZ, 0xfc, !PT ;  /* 0x000003c02a2a7812 */ /* 0x000fe200078efcff */
[----:B------:R-:W4:Y:S01]  /*4fc0*/  @!P5 LDG.E.U16 R47, desc[UR22][R44.64+0x680] ;  /* 0x000680162c2fd981 */ /* 0x000f22000c1e1500 */
[----:B0-----:R-:W-:-:S02]  /*4fd0*/  PRMT R48, RZ, 0x7610, R48 ;  /* 0x00007610ff307816 */ /* 0x001fc40000000030 */
[----:B------:R-:W-:Y:S02]  /*4fe0*/  ISETP.GE.AND P5, PT, R42, UR24, PT ;  /* 0x000000182a007c0c */ /* 0x000fe4000bfa6270 */
[----:B------:R-:W-:Y:S02]  /*4ff0*/  LOP3.LUT R42, R103, 0x3e0, RZ, 0xfc, !PT ;  /* 0x000003e0672a7812 */ /* 0x000fe400078efcff */
[----:B------:R-:W4:Y:S01]  /*5000*/  @!P4 LDG.E.U16 R48, desc[UR22][R44.64+0x640] ;  /* 0x000640162c30c981 */ /* 0x000f22000c1e1500 */
[----:B------:R-:W-:Y:S02]  /*5010*/  ISETP.GE.AND P4, PT, R105, UR24, PT ;  /* 0x0000001869007c0c */ /* 0x000fe4000bf86270 */
[----:B------:R-:W-:Y:S01]  /*5020*/  ISETP.GE.AND P6, PT, R42, UR24, PT ;  /* 0x000000182a007c0c */ /* 0x000fe2000bfc6270 */
[----:B------:R-:W0:Y:S01]  /*5030*/  MUFU.EX2 R83, R83 ;  /* 0x0000005300537308 */ /* 0x000e220000000800 */
[----:B------:R-:W-:Y:S01]  /*5040*/  FMUL.FTZ R86, R108, R19 ;  /* 0x000000136c567220 */ /* 0x000fe20000410000 */
[----:B------:R-:W-:-:S02]  /*5050*/  PRMT R46, RZ, 0x7610, R46 ;  /* 0x00007610ff2e7816 */ /* 0x000fc4000000002e */
[----:B------:R-:W-:Y:S01]  /*5060*/  PRMT R139, RZ, 0x7610, R139 ;  /* 0x00007610ff8b7816 */ /* 0x000fe2000000008b */
[----:B------:R-:W-:Y:S01]  /*5070*/  FMUL.FTZ R89, R108, R20 ;  /* 0x000000146c597220 */ /* 0x000fe20000410000 */
[----:B------:R-:W-:Y:S02]  /*5080*/  PRMT R137, RZ, 0x7610, R137 ;  /* 0x00007610ff897816 */ /* 0x000fe40000000089 */
[----:B------:R-:W0:Y:S01]  /*5090*/  MUFU.EX2 R86, R86 ;  /* 0x0000005600567308 */ /* 0x000e220000000800 */
[----:B------:R-:W-:Y:S01]  /*50a0*/  IADD3 R42, PT, PT, R77, 0x3, RZ ;  /* 0x000000034d2a7810 */ /* 0x000fe20007ffe0ff */
[----:B------:R-:W4:Y:S01]  /*50b0*/  @!P3 LDG.E.U16 R46, desc[UR22][R44.64+0x600] ;  /* 0x000600162c2eb981 */ /* 0x000f22000c1e1500 */
[----:B------:R-:W-:-:S03]  /*50c0*/  ISETP.GE.AND P3, PT, R104, UR24, PT ;  /* 0x0000001868007c0c */ /* 0x000fc6000bf66270 */
[----:B------:R-:W4:Y:S01]  /*50d0*/  @!P4 LDG.E.U16 R139, desc[UR22][R44.64+0x740] ;  /* 0x000740162c8bc981 */ /* 0x000f22000c1e1500 */
[----:B------:R-:W-:Y:S01]  /*50e0*/  ISETP.GE.U32.AND P4, PT, R42, UR13, PT ;  /* 0x0000000d2a007c0c */ /* 0x000fe2000bf86070 */
[----:B-1----:R-:W-:Y:S01]  /*50f0*/  FMUL.FTZ R42, R80, R79 ;  /* 0x0000004f502a7220 */ /* 0x002fe20000410000 */
[----:B------:R-:W1:Y:S01]  /*5100*/  MUFU.EX2 R89, R89 ;  /* 0x0000005900597308 */ /* 0x000e620000000800 */
[----:B------:R-:W4:Y:S01]  /*5110*/  @!P6 LDG.E.U16 R137, desc[UR22][R44.64+0x7c0] ;  /* 0x0007c0162c89e981 */ /* 0x000f22000c1e1500 */
[----:B------:R-:W-:Y:S01]  /*5120*/  ISETP.GE.U32.AND P6, PT, R77, UR13, PT ;  /* 0x0000000d4d007c0c */ /* 0x000fe2000bfc6070 */
[----:B------:R-:W-:Y:S01]  /*5130*/  FMUL.FTZ R92, R108, R21 ;  /* 0x000000156c5c7220 */ /* 0x000fe20000410000 */
[----:B------:R-:W-:Y:S01]  /*5140*/  PRMT R140, RZ, 0x7610, R140 ;  /* 0x00007610ff8c7816 */ /* 0x000fe2000000008c */
[----:B------:R-:W-:Y:S01]  /*5150*/  FMUL.FTZ R79, R80, R78 ;  /* 0x0000004e504f7220 */ /* 0x000fe20000410000 */
[----:B------:R-:W-:Y:S02]  /*5160*/  PRMT R138, RZ, 0x7610, R138 ;  /* 0x00007610ff8a7816 */ /* 0x000fe4000000008a */
[----:B------:R-:W-:Y:S01]  /*5170*/  FSEL R80, R42, 1, !P6 ;  /* 0x3f8000002a507808 */ /* 0x000fe20007000000 */
[----:B0-----:R-:W-:Y:S01]  /*5180*/  FMUL.FTZ R42, R83, R81 ;  /* 0x00000051532a7220 */ /* 0x001fe20000410000 */
[----:B------:R-:W0:Y:S01]  /*5190*/  MUFU.EX2 R92, R92 ;  /* 0x0000005c005c7308 */ /* 0x000e220000000800 */
[----:B------:R-:W-:Y:S01]  /*51a0*/  FMUL.FTZ R95, R108, R22 ;  /* 0x000000166c5f7220 */ /* 0x000fe20000410000 */
[----:B------:R-:W-:Y:S01]  /*51b0*/  IADD3 R105, PT, PT, R77, 0x2, RZ ;  /* 0x000000024d697810 */ /* 0x000fe20007ffe0ff */
[----:B------:R-:W-:Y:S01]  /*51c0*/  FMUL.FTZ R83, R83, R82 ;  /* 0x0000005253537220 */ /* 0x000fe20000410000 */
[----:B------:R-:W4:Y:S01]  /*51d0*/  @!P3 LDG.E.U16 R140, desc[UR22][R44.64+0x700] ;  /* 0x000700162c8cb981 */ /* 0x000f22000c1e1500 */
[----:B------:R-:W-:Y:S01]  /*51e0*/  FSEL R82, R42, RZ, !P2 ;  /* 0x000000ff2a527208 */ /* 0x000fe20005000000 */
[----:B------:R-:W-:-:S02]  /*51f0*/  FMUL.FTZ R42, R86, R84 ;  /* 0x00000054562a7220 */ /* 0x000fc40000410000 */
[----:B------:R1:W4:Y:S01]  /*5200*/  @!P5 LDG.E.U16 R138, desc[UR22][R44.64+0x780] ;  /* 0x000780162c8ad981 */ /* 0x000322000c1e1500 */
[----:B------:R-:W-:Y:S01]  /*5210*/  ISETP.GE.U32.AND P3, PT, R105, UR13, PT ;  /* 0x0000000d69007c0c */ /* 0x000fe2000bf66070 */
[----:B------:R-:W-:Y:S01]  /*5220*/  FMUL.FTZ R86, R86, R85 ;  /* 0x0000005556567220 */ /* 0x000fe20000410000 */
[----:B------:R-:W-:Y:S01]  /*5230*/  FSEL R81, R62, RZ, !P2 ;  /* 0x000000ff3e517208 */ /* 0x000fe20005000000 */
[----:B------:R-:W2:Y:S01]  /*5240*/  MUFU.EX2 R95, R95 ;  /* 0x0000005f005f7308 */ /* 0x000ea20000000800 */
[----:B------:R-:W-:Y:S01]  /*5250*/  FSEL R83, R83, 1, !P2 ;  /* 0x3f80000053537808 */ /* 0x000fe20005000000 */
[----:B------:R-:W-:Y:S01]  /*5260*/  FMUL.FTZ R98, R108, R23 ;  /* 0x000000176c627220 */ /* 0x000fe20000410000 */
[----:B-1----:R-:W-:Y:S02]  /*5270*/  IADD3 R44, PT, PT, R77, 0x6, RZ ;  /* 0x000000064d2c7810 */ /* 0x002fe40007ffe0ff */
[----:B------:R-:W-:Y:S02]  /*5280*/  FSEL R85, R42, RZ, !P3 ;  /* 0x000000ff2a557208 */ /* 0x000fe40005800000 */
[----:B------:R-:W-:-:S02]  /*5290*/  ISETP.GE.U32.AND P2, PT, R44, UR13, PT ;  /* 0x0000000d2c007c0c */ /* 0x000fc4000bf46070 */
[----:B------:R-:W-:Y:S01]  /*52a0*/  IADD3 R44, PT, PT, R77, 0x7, RZ ;  /* 0x000000074d2c7810 */ /* 0x000fe20007ffe0ff */
[----:B------:R-:W-:Y:S01]  /*52b0*/  FMUL.FTZ R42, R89, R88 ;  /* 0x00000058592a7220 */ /* 0x000fe20000410000 */
[----:B------:R-:W-:Y:S01]  /*52c0*/  FMUL.FTZ R101, R108, R24 ;  /* 0x000000186c657220 */ /* 0x000fe20000410000 */
[----:B------:R-:W-:Y:S01]  /*52d0*/  FSEL R84, R63, RZ, !P3 ;  /* 0x000000ff3f547208 */ /* 0x000fe20005800000 */
[----:B------:R-:W-:Y:S01]  /*52e0*/  FMUL.FTZ R88, R89, R87 ;  /* 0x0000005759587220 */ /* 0x000fe20000410000 */
[----:B------:R-:W-:Y:S01]  /*52f0*/  FSEL R86, R86, 1, !P3 ;  /* 0x3f80000056567808 */ /* 0x000fe20005800000 */
[----:B------:R-:W1:Y:S01]  /*5300*/  MUFU.EX2 R98, R98 ;  /* 0x0000006200627308 */ /* 0x000e620000000800 */
[----:B------:R-:W-:Y:S02]  /*5310*/  ISETP.GE.U32.AND P3, PT, R44, UR13, PT ;  /* 0x0000000d2c007c0c */ /* 0x000fe4000bf66070 */
[C---:B------:R-:W-:Y:S01]  /*5320*/  IADD3 R44, PT, PT, R77.reuse, 0x8, RZ ;  /* 0x000000084d2c7810 */ /* 0x040fe20007ffe0ff */
[----:B------:R-:W-:Y:S01]  /*5330*/  FMUL.FTZ R107, R108, R25 ;  /* 0x000000196c6b7220 */ /* 0x000fe20000410000 */
[----:B------:R-:W-:Y:S01]  /*5340*/  IADD3 R105, PT, PT, R77, 0x4, RZ ;  /* 0x000000044d697810 */ /* 0x000fe20007ffe0ff */
[----:B------:R-:W-:Y:S01]  /*5350*/  FMUL.FTZ R45, R41, R28 ;  /* 0x0000001c292d7220 */ /* 0x000fe20000410000 */
[----:B------:R-:W-:Y:S01]  /*5360*/  FSEL R87, R64, RZ, !P4 ;  /* 0x000000ff40577208 */ /* 0x000fe20006000000 */
[----:B------:R-:W-:Y:S01]  /*5370*/  MUFU.EX2 R101, R101 ;  /* 0x0000006500657308 */ /* 0x000fe20000000800 */
[----:B------:R-:W-:-:S02]  /*5380*/  FSEL R88, R88, RZ, !P4 ;  /* 0x000000ff58587208 */ /* 0x000fc40006000000 */
[----:B------:R-:W-:Y:S02]  /*5390*/  FSEL R89, R42, 1, !P4 ;  /* 0x3f8000002a597808 */ /* 0x000fe40006000000 */
[----:B------:R-:W-:Y:S01]  /*53a0*/  ISETP.GE.U32.AND P4, PT, R44, UR13, PT ;  /* 0x0000000d2c007c0c */ /* 0x000fe2000bf86070 */
[C---:B0-----:R-:W-:Y:S01]  /*53b0*/  FMUL.FTZ R44, R92.reuse, R90 ;  /* 0x0000005a5c2c7220 */ /* 0x041fe20000410000 */
[----:B------:R-:W-:Y:S01]  /*53c0*/  ISETP.GE.U32.AND P5, PT, R105, UR13, PT ;  /* 0x0000000d69007c0c */ /* 0x000fe2000bfa6070 */
[----:B------:R0:W-:Y:S01]  /*53d0*/  MUFU.EX2 R103, R107 ;  /* 0x0000006b00677308 */ /* 0x0001e20000000800 */
[----:B------:R-:W-:Y:S01]  /*53e0*/  FMUL.FTZ R92, R92, R91 ;  /* 0x0000005b5c5c7220 */ /* 0x000fe20000410000 */
[----:B------:R-:W-:Y:S01]  /*53f0*/  FMUL.RZ R42, R45, 0.15915493667125701904 ;  /* 0x3e22f9832d2a7820 */ /* 0x000fe2000040c000 */
[C---:B------:R-:W-:Y:S02]  /*5400*/  IADD3 R45, PT, PT, R77.reuse, 0x9, RZ ;  /* 0x000000094d2d7810 */ /* 0x040fe40007ffe0ff */
[----:B------:R-:W-:Y:S01]  /*5410*/  FSEL R91, R44, RZ, !P5 ;  /* 0x000000ff2c5b7208 */ /* 0x000fe20006800000 */
[----:B0-----:R-:W-:-:S02]  /*5420*/  VIADD R107, R77, 0x5 ;  /* 0x000000054d6b7836 */ /* 0x001fc40000000000 */
[----:B------:R-:W-:Y:S01]  /*5430*/  MUFU.SIN R102, R114 ;  /* 0x0000007200667308 */ /* 0x000fe20000000400 */
[----:B------:R-:W-:Y:S01]  /*5440*/  FSEL R78, R61, RZ, !P6 ;  /* 0x000000ff3d4e7208 */ /* 0x000fe20007000000 */
[----:B--2---:R-:W-:Y:S01]  /*5450*/  FMUL.FTZ R44, R95, R93 ;  /* 0x0000005d5f2c7220 */ /* 0x004fe20000410000 */
[----:B------:R-:W-:Y:S01]  /*5460*/  FSEL R79, R79, RZ, !P6 ;  /* 0x000000ff4f4f7208 */ /* 0x000fe20007000000 */
[----:B------:R-:W-:Y:S01]  /*5470*/  FMUL.FTZ R95, R95, R94 ;  /* 0x0000005e5f5f7220 */ /* 0x000fe20000410000 */
[----:B------:R-:W-:-:S03]  /*5480*/  ISETP.GE.U32.AND P6, PT, R107, UR13, PT ;  /* 0x0000000d6b007c0c */ /* 0x000fc6000bfc6070 */
[----:B------:R0:W2:Y:S01]  /*5490*/  MUFU.COS R104, R114 ;  /* 0x0000007200687308 */ /* 0x0000a20000000000 */
[----:B------:R-:W-:Y:S01]  /*54a0*/  FSEL R90, R65, RZ, !P5 ;  /* 0x000000ff415a7208 */ /* 0x000fe20006800000 */
[-C--:B------:R-:W-:Y:S01]  /*54b0*/  FMUL.FTZ R106, R41, R26.reuse ;  /* 0x0000001a296a7220 */ /* 0x080fe20000410000 */
[----:B------:R-:W-:Y:S02]  /*54c0*/  FSEL R92, R92, 1, !P5 ;  /* 0x3f8000005c5c7808 */ /* 0x000fe40006800000 */
[----:B------:R-:W-:Y:S01]  /*54d0*/  ISETP.GE.U32.AND P5, PT, R45, UR13, PT ;  /* 0x0000000d2d007c0c */ /* 0x000fe2000bfa6070 */
[----:B0-----:R-:W-:Y:S01]  /*54e0*/  FMUL.FTZ R114, R41, R27 ;  /* 0x0000001b29727220 */ /* 0x001fe20000410000 */
[----:B------:R-:W-:Y:S01]  /*54f0*/  IADD3 R45, PT, PT, R77, 0xa, RZ ;  /* 0x0000000a4d2d7810 */ /* 0x000fe20007ffe0ff */
[----:B------:R-:W-:Y:S02]  /*5500*/  FMUL.FTZ R105, R108, R26 ;  /* 0x0000001a6c697220 */ /* 0x000fe40000410000 */
[----:B------:R-:W-:Y:S01]  /*5510*/  FMUL.RZ R114, R114, 0.15915493667125701904 ;  /* 0x3e22f98372727820 */ /* 0x000fe2000040c000 */
[----:B------:R-:W-:Y:S01]  /*5520*/  FSEL R94, R44, RZ, !P6 ;  /* 0x000000ff2c5e7208 */ /* 0x000fe20007000000 */
[----:B------:R-:W0:Y:S01]  /*5530*/  S2UR UR12, SR_CgaCtaId ;  /* 0x00000000000c79c3 */ /* 0x000e220000008800 */
[----:B------:R-:W-:Y:S01]  /*5540*/  FMUL.RZ R115, R106, 0.15915493667125701904 ;  /* 0x3e22f9836a737820 */ /* 0x000fe2000040c000 */
[----:B------:R-:W-:Y:S01]  /*5550*/  FSEL R93, R66, RZ, !P6 ;  /* 0x000000ff425d7208 */ /* 0x000fe20007000000 */
[C---:B-1----:R-:W-:Y:S01]  /*5560*/  FMUL.FTZ R44, R98.reuse, R97 ;  /* 0x00000061622c7220 */ /* 0x042fe20000410000 */
[----:B------:R-:W-:Y:S01]  /*5570*/  FSEL R95, R95, 1, !P6 ;  /* 0x3f8000005f5f7808 */ /* 0x000fe20007000000 */
[----:B------:R-:W-:Y:S01]  /*5580*/  FMUL.FTZ R97, R98, R96 ;  /* 0x0000006062617220 */ /* 0x000fe20000410000 */
[----:B------:R-:W-:Y:S01]  /*5590*/  ISETP.GE.U32.AND P6, PT, R45, UR13, PT ;  /* 0x0000000d2d007c0c */ /* 0x000fe2000bfc6070 */
[----:B------:R-:W-:Y:S01]  /*55a0*/  MUFU.SIN R124, R114 ;  /* 0x00000072007c7308 */ /* 0x000fe20000000400 */
[----:B------:R-:W-:Y:S01]  /*55b0*/  VIADD R45, R77, 0xb ;  /* 0x0000000b4d2d7836 */ /* 0x000fe20000000000 */
[----:B------:R-:W-:-:S02]  /*55c0*/  FSEL R96, R67, RZ, !P2 ;  /* 0x000000ff43607208 */ /* 0x000fc40005000000 */
[----:B------:R-:W-:-:S04]  /*55d0*/  FSEL R97, R97, RZ, !P2 ;  /* 0x000000ff61617208 */ /* 0x000fc80005000000 */
[----:B------:R-:W-:Y:S01]  /*55e0*/  MUFU.COS R125, R114 ;  /* 0x00000072007d7308 */ /* 0x000fe20000000000 */
[----:B------:R-:W-:Y:S02]  /*55f0*/  FSEL R98, R44, 1, !P2 ;  /* 0x3f8000002c627808 */ /* 0x000fe40005000000 */
[----:B------:R-:W-:-:S05]  /*5600*/  ISETP.GE.U32.AND P2, PT, R45, UR13, PT ;  /* 0x0000000d2d007c0c */ /* 0x000fca000bf46070 */
[----:B------:R-:W-:Y:S01]  /*5610*/  MUFU.SIN R114, R42 ;  /* 0x0000002a00727308 */ /* 0x000fe20000000400 */
[----:B------:R-:W-:Y:S01]  /*5620*/  IADD3 R44, PT, PT, R77, 0xc, RZ ;  /* 0x0000000c4d2c7810 */ /* 0x000fe20007ffe0ff */
[----:B--2---:R-:W-:Y:S01]  /*5630*/  FMUL.FTZ R104, R103, R104 ;  /* 0x0000006867687220 */ /* 0x004fe20000410000 */
[----:B------:R-:W-:-:S05]  /*5640*/  LOP3.LUT R45, R5, 0x3e0, RZ, 0xc0, !PT ;  /* 0x000003e0052d7812 */ /* 0x000fca00078ec0ff */
[----:B------:R1:W-:Y:S01]  /*5650*/  MUFU.COS R118, R42 ;  /* 0x0000002a00767308 */ /* 0x0003e20000000000 */
[----:B------:R-:W-:-:S07]  /*5660*/  FMUL.FTZ R103, R103, R102 ;  /* 0x0000006667677220 */ /* 0x000fce0000410000 */
[----:B------:R-:W-:Y:S01]  /*5670*/  MUFU.COS R144, R115 ;  /* 0x0000007300907308 */ /* 0x000fe20000000000 */
[C---:B-1----:R-:W-:Y:S01]  /*5680*/  FMUL.FTZ R42, R101.reuse, R100 ;  /* 0x00000064652a7220 */ /* 0x042fe20000410000 */
[----:B------:R-:W-:-:S06]  /*5690*/  FMUL.FTZ R100, R101, R99 ;  /* 0x0000006365647220 */ /* 0x000fcc0000410000 */
[----:B------:R-:W-:Y:S01]  /*56a0*/  MUFU.EX2 R105, R105 ;  /* 0x0000006900697308 */ /* 0x000fe20000000800 */
[----:B------:R-:W-:Y:S02]  /*56b0*/  FSEL R99, R68, RZ, !P3 ;  /* 0x000000ff44637208 */ /* 0x000fe40005800000 */
[----:B------:R-:W-:Y:S02]  /*56c0*/  FSEL R100, R100, RZ, !P3 ;  /* 0x000000ff64647208 */ /* 0x000fe40005800000 */
[----:B------:R-:W-:-:S03]  /*56d0*/  FSEL R101, R42, 1, !P3 ;  /* 0x3f8000002a657808 */ /* 0x000fc60005800000 */
[----:B------:R-:W1:Y:S01]  /*56e0*/  MUFU.SIN R106, R115 ;  /* 0x00000073006a7308 */ /* 0x000e620000000400 */
[----:B------:R-:W-:Y:S01]  /*56f0*/  ISETP.GE.U32.AND P3, PT, R44, UR13, PT ;  /* 0x0000000d2c007c0c */ /* 0x000fe2000bf66070 */
[----:B------:R-:W-:Y:S01]  /*5700*/  FMUL.FTZ R107, R41, R29 ;  /* 0x0000001d296b7220 */ /* 0x000fe20000410000 */
[----:B------:R-:W-:Y:S02]  /*5710*/  IADD3 R42, PT, PT, R45, R6, RZ ;  /* 0x000000062d2a7210 */ /* 0x000fe40007ffe0ff */
[----:B------:R-:W-:Y:S01]  /*5720*/  IADD3 R44, PT, PT, R77, 0xd, RZ ;  /* 0x0000000d4d2c7810 */ /* 0x000fe20007ffe0ff */
[----:B------:R-:W-:Y:S01]  /*5730*/  FMUL.RZ R107, R107, 0.15915493667125701904 ;  /* 0x3e22f9836b6b7820 */ /* 0x000fe2000040c000 */
[----:B------:R-:W-:Y:S02]  /*5740*/  FSEL R102, R69, RZ, !P4 ;  /* 0x000000ff45667208 */ /* 0x000fe40006000000 */
[----:B------:R-:W-:Y:S02]  /*5750*/  FSEL R103, R103, RZ, !P4 ;  /* 0x000000ff67677208 */ /* 0x000fe40006000000 */
[----:B------:R-:W-:-:S02]  /*5760*/  FSEL R104, R104, 1, !P4 ;  /* 0x3f80000068687808 */ /* 0x000fc40006000000 */
[----:B------:R-:W-:Y:S01]  /*5770*/  ISETP.GE.U32.AND P4, PT, R44, UR13, PT ;  /* 0x0000000d2c007c0c */ /* 0x000fe2000bf86070 */
[----:B------:R-:W-:Y:S01]  /*5780*/  IMAD R44, R45, 0x1f, R42 ;  /* 0x0000001f2d2c7824 */ /* 0x000fe200078e022a */
[----:B------:R-:W-:Y:S01]  /*5790*/  MUFU.SIN R115, R107 ;  /* 0x0000006b00737308 */ /* 0x000fe20000000400 */
[----:B------:R-:W-:Y:S02]  /*57a0*/  UMOV UR21, 0x400 ;  /* 0x0000040000157882 */ /* 0x000fe40000000000 */
[----:B0-----:R-:W-:-:S05]  /*57b0*/  ULEA UR21, UR12, UR21, 0x18 ;  /* 0x000000150c157291 */ /* 0x001fca000f8ec0ff */
[----:B------:R0:W-:Y:S01]  /*57c0*/  MUFU.COS R116, R107 ;  /* 0x0000006b00747308 */ /* 0x0001e20000000000 */
[----:B------:R-:W-:Y:S01]  /*57d0*/  LEA.HI.SX32 R145, R44, R44, 0x1b ;  /* 0x0000002c2c917211 */ /* 0x000fe200078fdaff */
[C---:B-1----:R-:W-:Y:S01]  /*57e0*/  FMUL.FTZ R106, R105.reuse, R106 ;  /* 0x0000006a696a7220 */ /* 0x042fe20000410000 */
[----:B------:R-:W-:Y:S01]  /*57f0*/  FMUL.FTZ R143, R108, R27 ;  /* 0x0000001b6c8f7220 */ /* 0x000fe20000410000 */
[----:B0-----:R-:W-:Y:S01]  /*5800*/  FMUL.FTZ R107, R105, R144 ;  /* 0x00000090696b7220 */ /* 0x001fe20000410000 */
[----:B------:R-:W-:Y:S02]  /*5810*/  IADD3 R144, PT, PT, R44, 0x20, RZ ;  /* 0x000000202c907810 */ /* 0x000fe40007ffe0ff */
[----:B------:R-:W-:Y:S02]  /*5820*/  IADD3 R45, PT, PT, R77, 0xe, RZ ;  /* 0x0000000e4d2d7810 */ /* 0x000fe40007ffe0ff */
[----:B------:R-:W-:Y:S01]  /*5830*/  LEA.HI.SX32 R144, R144, R44, 0x1b ;  /* 0x0000002c90907211 */ /* 0x000fe200078fdaff */
[----:B------:R-:W-:Y:S01]  /*5840*/  FMUL.FTZ R146, R108, R30 ;  /* 0x0000001e6c927220 */ /* 0x000fe20000410000 */
[----:B------:R-:W-:-:S02]  /*5850*/  LEA R145, R145, UR21, 0x1 ;  /* 0x0000001591917c11 */ /* 0x000fc4000f8e08ff */
[----:B------:R-:W-:Y:S01]  /*5860*/  LEA R144, R144, UR21, 0x1 ;  /* 0x0000001590907c11 */ /* 0x000fe2000f8e08ff */
[----:B------:R-:W-:Y:S01]  /*5870*/  VIADD R147, R44, 0x40 ;  /* 0x000000402c937836 */ /* 0x000fe20000000000 */
[----:B------:R-:W-:Y:S02]  /*5880*/  FSEL R105, R70, RZ, !P5 ;  /* 0x000000ff46697208 */ /* 0x000fe40006800000 */
[----:B------:R-:W-:Y:S02]  /*5890*/  FSEL R106, R106, RZ, !P5 ;  /* 0x000000ff6a6a7208 */ /* 0x000fe40006800000 */
[----:B------:R-:W-:Y:S01]  /*58a0*/  FSEL R107, R107, 1, !P5 ;  /* 0x3f8000006b6b7808 */ /* 0x000fe20006800000 */
[----:B------:R-:W0:Y:S01]  /*58b0*/  MUFU.EX2 R143, R143 ;  /* 0x0000008f008f7308 */ /* 0x000e220000000800 */
[----:B------:R-:W-:Y:S01]  /*58c0*/  ISETP.GE.U32.AND P5, PT, R45, UR13, PT ;  /* 0x0000000d2d007c0c */ /* 0x000fe2000bfa6070 */
[----:B------:R1:W-:Y:S01]  /*58d0*/  STS.U16 [R145], R123 ;  /* 0x0000007b91007388 */ /* 0x0003e20000000400 */
[----:B------:R-:W-:-:S03]  /*58e0*/  LEA.HI.SX32 R147, R147, R44, 0x1b ;  /* 0x0000002c93937211 */ /* 0x000fc600078fdaff */
[----:B---3--:R2:W-:Y:S02]  /*58f0*/  STS.U16 [R144+0x40], R122 ;  /* 0x0000407a90007388 */ /* 0x0085e40000000400 */
[----:B------:R3:W-:Y:S01]  /*5900*/  MUFU.EX2 R45, R146 ;  /* 0x00000092002d7308 */ /* 0x0007e20000000800 */
[C---:B-1----:R-:W-:Y:S02]  /*5910*/  IADD3 R145, PT, PT, R44.reuse, 0x80, RZ ;  /* 0x000000802c917810 */ /* 0x042fe40007ffe0ff */
[C---:B---3--:R-:W-:Y:S02]  /*5920*/  IADD3 R146, PT, PT, R44.reuse, 0x60, RZ ;  /* 0x000000602c927810 */ /* 0x048fe40007ffe0ff */
[----:B--2---:R-:W-:Y:S02]  /*5930*/  IADD3 R144, PT, PT, R44, 0xa0, RZ ;  /* 0x000000a02c907810 */ /* 0x004fe40007ffe0ff */
[-C--:B------:R-:W-:Y:S02]  /*5940*/  LEA.HI.SX32 R146, R146, R44.reuse, 0x1b ;  /* 0x0000002c92927211 */ /* 0x080fe400078fdaff */
[----:B------:R-:W-:Y:S01]  /*5950*/  LEA.HI.SX32 R145, R145, R44, 0x1b ;  /* 0x0000002c91917211 */ /* 0x000fe200078fdaff */
[----:B------:R-:W-:Y:S01]  /*5960*/  FMUL.FTZ R120, R108, R28 ;  /* 0x0000001c6c787220 */ /* 0x000fe20000410000 */
[----:B------:R-:W-:Y:S01]  /*5970*/  LEA.HI.SX32 R144, R144, R44, 0x1b ;  /* 0x0000002c90907211 */ /* 0x000fe200078fdaff */
[C---:B------:R-:W-:Y:S01]  /*5980*/  FMUL.FTZ R117, R108.reuse, R29 ;  /* 0x0000001d6c757220 */ /* 0x040fe20000410000 */
[C---:B------:R-:W-:Y:S01]  /*5990*/  FMUL.FTZ R122, R108.reuse, R31 ;  /* 0x0000001f6c7a7220 */ /* 0x040fe20000410000 */
[----:B------:R-:W-:Y:S01]  /*59a0*/  FMUL.FTZ R123, R108, R32 ;  /* 0x000000206c7b7220 */ /* 0x000fe20000410000 */
[----:B------:R-:W-:-:S02]  /*59b0*/  LEA R147, R147, UR21, 0x1 ;  /* 0x0000001593937c11 */ /* 0x000fc4000f8e08ff */
[----:B------:R-:W-:Y:S02]  /*59c0*/  LEA R108, R146, UR21, 0x1 ;  /* 0x00000015926c7c11 */ /* 0x000fe4000f8e08ff */
[----:B------:R-:W-:Y:S02]  /*59d0*/  LEA R145, R145, UR21, 0x1 ;  /* 0x0000001591917c11 */ /* 0x000fe4000f8e08ff */
[----:B------:R-:W-:Y:S01]  /*59e0*/  LEA R144, R144, UR21, 0x1 ;  /* 0x0000001590907c11 */ /* 0x000fe2000f8e08ff */
[----:B-----5:R0:W-:Y:S04]  /*59f0*/  STS.U16 [R147+0x80], R109 ;  /* 0x0000806d93007388 */ /* 0x0201e80000000400 */
[----:B----4-:R-:W-:Y:S04]  /*5a00*/  STS.U16 [R108+0xc0], R113 ;  /* 0x0000c0716c007388 */ /* 0x010fe80000000400 */
[----:B------:R-:W-:Y:S04]  /*5a10*/  STS.U16 [R145+0x100], R112 ;  /* 0x0001007091007388 */ /* 0x000fe80000000400 */
[----:B------:R1:W-:Y:S01]  /*5a20*/  STS.U16 [R144+0x140], R110 ;  /* 0x0001406e90007388 */ /* 0x0003e20000000400 */
[C---:B0-----:R-:W-:Y:S01]  /*5a30*/  FMUL.FTZ R109, R143.reuse, R124 ;  /* 0x0000007c8f6d7220 */ /* 0x041fe20000410000 */
[----:B-1----:R-:W-:Y:S01]  /*5a40*/  FMUL.FTZ R110, R143, R125 ;  /* 0x0000007d8f6e7220 */ /* 0x002fe20000410000 */
[-C--:B------:R-:W-:Y:S01]  /*5a50*/  FMUL.FTZ R125, R78, R82.reuse ;  /* 0x000000524e7d7220 */ /* 0x080fe20000410000 */
[----:B------:R-:W-:-:S03]  /*5a60*/  FMUL.FTZ R143, RZ, R82 ;  /* 0x00000052ff8f7220 */ /* 0x000fc60000410000 */
[-C--:B------:R-:W-:Y:S01]  /*5a70*/  FFMA.FTZ R125, RZ, R83.reuse, R125 ;  /* 0x00000053ff7d7223 */ /* 0x080fe2000001007d */
[----:B------:R-:W-:Y:S01]  /*5a80*/  FFMA.FTZ R143, R78, R83, -R143 ;  /* 0x000000534e8f7223 */ /* 0x000fe2000001088f */
[----:B------:R-:W-:Y:S02]  /*5a90*/  FMUL.FTZ R121, R41, R30 ;  /* 0x0000001e29797220 */ /* 0x000fe40000410000 */
[----:B------:R-:W-:Y:S01]  /*5aa0*/  FADD.FTZ R125, RZ, R125 ;  /* 0x0000007dff7d7221 */ /* 0x000fe20000010000 */
[----:B------:R-:W-:Y:S01]  /*5ab0*/  FADD.FTZ R143, R81, R143 ;  /* 0x0000008f518f7221 */ /* 0x000fe20000010000 */
[----:B------:R-:W-:Y:S01]  /*5ac0*/  IADD3 R124, PT, PT, R44, 0xc0, RZ ;  /* 0x000000c02c7c7810 */ /* 0x000fe20007ffe0ff */
[----:B------:R-:W-:Y:S01]  /*5ad0*/  FMUL.RZ R121, R121, 0.15915493667125701904 ;  /* 0x3e22f98379797820 */ /* 0x000fe2000040c000 */
[----:B------:R-:W-:Y:S01]  /*5ae0*/  FMUL.FTZ R146, R41, R31 ;  /* 0x0000001f29927220 */ /* 0x000fe20000410000 */
[C---:B------:R-:W-:Y:S01]  /*5af0*/  FMUL.FTZ R145, R85.reuse, R125 ;  /* 0x0000007d55917220 */ /* 0x040fe20000410000 */
[-C--:B------:R-:W-:Y:S01]  /*5b00*/  FMUL.FTZ R147, R85, R143.reuse ;  /* 0x0000008f55937220 */ /* 0x080fe20000410000 */
[----:B------:R-:W-:Y:S01]  /*5b10*/  LEA.HI.SX32 R124, R124, R44, 0x1b ;  /* 0x0000002c7c7c7211 */ /* 0x000fe200078fdaff */
[----:B------:R-:W0:Y:S01]  /*5b20*/  MUFU.EX2 R120, R120 ;  /* 0x0000007800787308 */ /* 0x000e220000000800 */
[----:B------:R-:W-:Y:S01]  /*5b30*/  FMUL.RZ R146, R146, 0.15915493667125701904 ;  /* 0x3e22f98392927820 */ /* 0x000fe2000040c000 */
[C---:B------:R-:W-:Y:S01]  /*5b40*/  FFMA.FTZ R145, R86.reuse, R143, -R145 ;  /* 0x0000008f56917223 */ /* 0x040fe20000010891 */
[----:B------:R-:W-:Y:S01]  /*5b50*/  FMUL.FTZ R113, R41, R32 ;  /* 0x0000002029717220 */ /* 0x000fe20000410000 */
[----:B------:R-:W-:Y:S01]  /*5b60*/  FFMA.FTZ R147, R86, R125, R147 ;  /* 0x0000007d56937223 */ /* 0x000fe20000010093 */
[----:B------:R-:W-:-:S03]  /*5b70*/  IADD3 R41, PT, PT, R77, 0xf, RZ ;  /* 0x0000000f4d297810 */ /* 0x000fc60007ffe0ff */
[----:B------:R-:W1:Y:S01]  /*5b80*/  MUFU.EX2 R117, R117 ;  /* 0x0000007500757308 */ /* 0x000e620000000800 */
[----:B------:R-:W-:Y:S01]  /*5b90*/  LEA R124, R124, UR21, 0x1 ;  /* 0x000000157c7c7c11 */ /* 0x000fe2000f8e08ff */
[----:B------:R-:W-:Y:S01]  /*5ba0*/  FADD.FTZ R145, R84, R145 ;  /* 0x0000009154917221 */ /* 0x000fe20000010000 */
[----:B------:R-:W-:-:S05]  /*5bb0*/  FMUL.RZ R113, R113, 0.15915493667125701904 ;  /* 0x3e22f98371717820 */ /* 0x000fca000040c000 */
[----:B------:R-:W-:Y:S01]  /*5bc0*/  MUFU.SIN R119, R121 ;  /* 0x0000007900777308 */ /* 0x000fe20000000400 */
[----:B------:R-:W-:Y:S01]  /*5bd0*/  FSEL R108, R71, RZ, !P6 ;  /* 0x000000ff476c7208 */ /* 0x000fe20007000000 */
[----:B------:R-:W-:Y:S01]  /*5be0*/  FADD.FTZ R147, RZ, R147 ;  /* 0x00000093ff937221 */ /* 0x000fe20000010000 */
[----:B------:R-:W-:-:S05]  /*5bf0*/  FSEL R109, R109, RZ, !P6 ;  /* 0x000000ff6d6d7208 */ /* 0x000fca0007000000 */
[----:B------:R-:W2:Y:S01]  /*5c00*/  MUFU.COS R121, R121 ;  /* 0x0000007900797308 */ /* 0x000ea20000000000 */
[----:B------:R-:W-:Y:S01]  /*5c10*/  FSEL R110, R110, 1, !P6 ;  /* 0x3f8000006e6e7808 */ /* 0x000fe20007000000 */
[----:B------:R3:W-:Y:S01]  /*5c20*/  STS.U16 [R124+0x180], R111 ;  /* 0x0001806f7c007388 */ /* 0x0007e20000000400 */
[----:B------:R-:W-:Y:S01]  /*5c30*/  ISETP.GE.U32.AND P6, PT, R41, UR13, PT ;  /* 0x0000000d29007c0c */ /* 0x000fe2000bfc6070 */
[----:B------:R-:W-:-:S04]  /*5c40*/  FMUL.FTZ R41, R88, R145 ;  /* 0x0000009158297220 */ /* 0x000fc80000410000 */
[----:B------:R-:W-:Y:S08]  /*5c50*/  MUFU.EX2 R122, R122 ;  /* 0x0000007a007a7308 */ /* 0x000ff00000000800 */
[----:B------:R-:W4:Y:S01]  /*5c60*/  MUFU.SIN R112, R146 ;  /* 0x0000009200707308 */ /* 0x000f220000000400 */
[----:B------:R-:W-:-:S07]  /*5c70*/  FFMA.FTZ R41, R89, R147, R41 ;  /* 0x0000009359297223 */ /* 0x000fce0000010029 */
[----:B------:R-:W-:Y:S01]  /*5c80*/  MUFU.SIN R144, R113 ;  /* 0x0000007100907308 */ /* 0x000fe20000000400 */
[----:B------:R-:W-:-:S07]  /*5c90*/  FADD.FTZ R41, RZ, R41 ;  /* 0x00000029ff297221 */ /* 0x000fce0000010000 */
[----:B---3--:R3:W-:Y:S01]  /*5ca0*/  MUFU.COS R124, R113 ;  /* 0x00000071007c7308 */ /* 0x0087e20000000000 */
[----:B0-----:R-:W-:-:S07]  /*5cb0*/  FMUL.FTZ R111, R120, R114 ;  /* 0x00000072786f7220 */ /* 0x001fce0000410000 */
[----:B------:R-:W0:Y:S01]  /*5cc0*/  MUFU.COS R146, R146 ;  /* 0x0000009200927308 */ /* 0x000e220000000000 */
[----:B---3--:R-:W-:-:S04]  /*5cd0*/  FMUL.FTZ R113, R88, R147 ;  /* 0x0000009358717220 */ /* 0x008fc80000410000 */
[----:B------:R-:W-:Y:S01]  /*5ce0*/  FFMA.FTZ R113, R89, R145, -R113 ;  /* 0x0000009159717223 */ /* 0x000fe20000010871 */
[C---:B-1----:R-:W-:Y:S01]  /*5cf0*/  FMUL.FTZ R116, R117.reuse, R116 ;  /* 0x0000007475747220 */ /* 0x042fe20000410000 */
[----:B------:R-:W-:Y:S01]  /*5d00*/  FMUL.FTZ R114, R117, R115 ;  /* 0x0000007375727220 */ /* 0x000fe20000410000 */
[----:B--2---:R-:W-:Y:S01]  /*5d10*/  FMUL.FTZ R121, R45, R121 ;  /* 0x000000792d797220 */ /* 0x004fe20000410000 */
[----:B------:R-:W-:Y:S01]  /*5d20*/  FADD.FTZ R113, R87, R113 ;  /* 0x0000007157717221 */ /* 0x000fe20000010000 */
[----:B------:R-:W-:Y:S01]  /*5d30*/  FMUL.FTZ R117, R45, R119 ;  /* 0x000000772d757220 */ /* 0x000fe20000410000 */
[----:B------:R-:W-:Y:S01]  /*5d40*/  FMUL.FTZ R118, R120, R118 ;  /* 0x0000007678767220 */ /* 0x000fe20000410000 */
[C---:B------:R-:W-:Y:S01]  /*5d50*/  FMUL.FTZ R45, R91.reuse, R41 ;  /* 0x000000295b2d7220 */ /* 0x040fe20000410000 */
[----:B----4-:R-:W-:Y:S01]  /*5d60*/  FMUL.FTZ R120, R122, R112 ;  /* 0x000000707a787220 */ /* 0x010fe20000410000 */
[-C--:B------:R-:W-:Y:S02]  /*5d70*/  FMUL.FTZ R112, R91, R113.reuse ;  /* 0x000000715b707220 */ /* 0x080fe40000410000 */
[----:B------:R-:W-:Y:S01]  /*5d80*/  FFMA.FTZ R45, R92, R113, -R45 ;  /* 0x000000715c2d7223 */ /* 0x000fe2000001082d */
[----:B0-----:R-:W-:Y:S01]  /*5d90*/  FMUL.FTZ R146, R122, R146 ;  /* 0x000000927a927220 */ /* 0x001fe20000410000 */
[----:B------:R-:W-:Y:S01]  /*5da0*/  FFMA.FTZ R41, R92, R41, R112 ;  /* 0x000000295c297223 */ /* 0x000fe20000010070 */
[CC--:B------:R-:W-:Y:S01]  /*5db0*/  FMUL.FTZ R115, R79.reuse, R82.reuse ;  /* 0x000000524f737220 */ /* 0x0c0fe20000410000 */
[----:B------:R-:W-:Y:S01]  /*5dc0*/  FADD.FTZ R122, R90, R45 ;  /* 0x0000002d5a7a7221 */ /* 0x000fe20000010000 */
[C---:B------:R-:W-:Y:S01]  /*5dd0*/  FMUL.FTZ R112, R80.reuse, R82 ;  /* 0x0000005250707220 */ /* 0x040fe20000410000 */
[----:B------:R-:W-:Y:S01]  /*5de0*/  FADD.FTZ R41, RZ, R41 ;  /* 0x00000029ff297221 */ /* 0x000fe20000010000 */
[-C--:B------:R-:W-:Y:S01]  /*5df0*/  FFMA.FTZ R115, R80, R83.reuse, -R115 ;  /* 0x0000005350737223 */ /* 0x080fe20000010873 */
[CC--:B------:R-:W-:Y:S01]  /*5e00*/  FMUL.FTZ R45, R94.reuse, R122.reuse ;  /* 0x0000007a5e2d7220 */ /* 0x0c0fe20000410000 */
        /* <DEDUP_REMOVED lines=18> */
[CC--:B------:R-:W-:Y:S01]  /*5f30*/  FMUL.FTZ R125, R91.reuse, R112.reuse ;  /* 0x000000705b7d7220 */ /* 0x0c0fe20000410000 */
[----:B------:R-:W-:Y:S01]  /*5f40*/  FADD.FTZ R45, R96, R115 ;  /* 0x00000073602d7221 */ /* 0x000fe20000010000 */
[-C--:B------:R-:W-:Y:S01]  /*5f50*/  FMUL.FTZ R119, R91, R41.reuse ;  /* 0x000000295b777220 */ /* 0x080fe20000410000 */
[----:B------:R-:W-:Y:S01]  /*5f60*/  FADD.FTZ R113, RZ, R113 ;  /* 0x00000071ff717221 */ /* 0x000fe20000010000 */
[----:B------:R-:W-:Y:S01]  /*5f70*/  FFMA.FTZ R115, R92, R41, R125 ;  /* 0x000000295c737223 */ /* 0x000fe2000001007d */
[----:B------:R-:W0:Y:S01]  /*5f80*/  MUFU.EX2 R123, R123 ;  /* 0x0000007b007b7308 */ /* 0x000e220000000800 */
[----:B------:R-:W-:Y:S01]  /*5f90*/  FMUL.FTZ R41, R100, R45 ;  /* 0x0000002d64297220 */ /* 0x000fe20000410000 */
[----:B------:R-:W-:Y:S01]  /*5fa0*/  FFMA.FTZ R122, R92, R112, -R119 ;  /* 0x000000705c7a7223 */ /* 0x000fe20000010877 */
[----:B------:R-:W-:Y:S01]  /*5fb0*/  FMUL.FTZ R125, R100, R113 ;  /* 0x00000071647d7220 */ /* 0x000fe20000410000 */
        /* <DEDUP_REMOVED lines=10> */
[----:B------:R-:W-:Y:S01]  /*6060*/  FMUL.FTZ R122, R97, R119 ;  /* 0x00000077617a7220 */ /* 0x000fe20000410000 */
[----:B------:R-:W-:Y:S01]  /*6070*/  FMUL.FTZ R115, R103, R125 ;  /* 0x0000007d67737220 */ /* 0x000fe20000410000 */
[----:B------:R-:W-:Y:S01]  /*6080*/  FFMA.FTZ R119, R98, R119, R41 ;  /* 0x0000007762777223 */ /* 0x000fe20000010029 */
[----:B------:R-:W-:Y:S01]  /*6090*/  FFMA.FTZ R113, R104, R125, -R113 ;  /* 0x0000007d68717223 */ /* 0x000fe20000010871 */
[C---:B0-----:R-:W-:Y:S01]  /*60a0*/  FMUL.FTZ R124, R123.reuse, R124 ;  /* 0x0000007c7b7c7220 */ /* 0x041fe20000410000 */
[----:B------:R-:W-:Y:S01]  /*60b0*/  FFMA.FTZ R41, R98, R112, -R122 ;  /* 0x0000007062297223 */ /* 0x000fe2000001087a */
[----:B------:R-:W-:Y:S01]  /*60c0*/  FMUL.FTZ R123, R123, R144 ;  /* 0x000000907b7b7220 */ /* 0x000fe20000410000 */
        /* <DEDUP_REMOVED lines=8> */
[----:B------:R-:W-:-:S02]  /*6150*/  FMUL.FTZ R125, R106, R45 ;  /* 0x0000002d6a7d7220 */ /* 0x000fc40000410000 */
        /* <DEDUP_REMOVED lines=10> */
[----:B------:R-:W-:Y:S01]  /*6200*/  FMUL.FTZ R113, R109, R45 ;  /* 0x0000002d6d717220 */ /* 0x000fe20000410000 */
[----:B------:R-:W-:Y:S01]  /*6210*/  FMUL.FTZ R125, R106, R115 ;  /* 0x000000736a7d7220 */ /* 0x000fe20000410000 */
[C---:B------:R-:W-:Y:S01]  /*6220*/  FFMA.FTZ R45, R110.reuse, R45, -R112 ;  /* 0x0000002d6e2d7223 */ /* 0x040fe20000010870 */
[----:B------:R-:W-:Y:S01]  /*6230*/  FFMA.FTZ R115, R107, R115, R122 ;  /* 0x000000736b737223 */ /* 0x000fe2000001007a */
[----:B------:R-:W-:Y:S01]  /*6240*/  FFMA.FTZ R113, R110, R41, R113 ;  /* 0x000000296e717223 */ /* 0x000fe20000010071 */
[----:B------:R-:W-:Y:S01]  /*6250*/  FSEL R111, R111, RZ, !P2 ;  /* 0x000000ff6f6f7208 */ /* 0x000fe20005000000 */
[----:B------:R-:W-:Y:S01]  /*6260*/  FFMA.FTZ R125, R107, R119, -R125 ;  /* 0x000000776b7d7223 */ /* 0x000fe2000001087d */
[----:B------:R-:W-:Y:S01]  /*6270*/  FADD.FTZ R45, R108, R45 ;  /* 0x0000002d6c2d7221 */ /* 0x000fe20000010000 */
[C---:B------:R-:W-:Y:S01]  /*6280*/  FMUL.FTZ R119, R109.reuse, R115 ;  /* 0x000000736d777220 */ /* 0x040fe20000410000 */
[----:B------:R-:W-:Y:S01]  /*6290*/  FADD.FTZ R113, RZ, R113 ;  /* 0x00000071ff717221 */ /* 0x000fe20000010000 */
[----:B------:R-:W-:Y:S01]  /*62a0*/  FSEL R112, R118, 1, !P2 ;  /* 0x3f80000076707808 */ /* 0x000fe20005000000 */
[----:B------:R-:W-:Y:S01]  /*62b0*/  FMUL.FTZ R41, R109, R125 ;  /* 0x0000007d6d297220 */ /* 0x000fe20000410000 */
[C---:B------:R-:W-:Y:S01]  /*62c0*/  FMUL.FTZ R118, R111.reuse, R45 ;  /* 0x0000002d6f767220 */ /* 0x040fe20000410000 */
        /* <DEDUP_REMOVED lines=27> */
[----:B------:R-:W-:Y:S01]  /*6480*/  FFMA.FTZ R161, R118, R161, -R143 ;  /* 0x000000a176a17223 */ /* 0x000fe2000001088f */
[-C--:B------:R-:W-:Y:S01]  /*6490*/  FFMA.FTZ R45, R115, R125.reuse, -R45 ;  /* 0x0000007d732d7223 */ /* 0x080fe2000001082d */
[----:B------:R-:W-:Y:S01]  /*64a0*/  FMUL.FTZ R125, R114, R125 ;  /* 0x0000007d727d7220 */ /* 0x000fe20000410000 */
[----:B------:R-:W-:Y:S01]  /*64b0*/  FFMA.FTZ R121, R118, R122, R121 ;  /* 0x0000007a76797223 */ /* 0x000fe20000010079 */
[----:B------:R-:W-:Y:S01]  /*64c0*/  FSEL R120, R120, RZ, !P5 ;  /* 0x000000ff78787208 */ /* 0x000fe20006800000 */
[----:B------:R-:W-:Y:S01]  /*64d0*/  FADD.FTZ R161, R119, R161 ;  /* 0x000000a177a17221 */ /* 0x000fe20000010000 */
[----:B------:R-:W-:Y:S01]  /*64e0*/  FFMA.FTZ R41, R115, R41, R125 ;  /* 0x0000002973297223 */ /* 0x000fe2000001007d */
[----:B------:R-:W-:Y:S01]  /*64f0*/  FADD.FTZ R162, RZ, R121 ;  /* 0x00000079ffa27221 */ /* 0x000fe20000010000 */
[----:B------:R-:W-:Y:S01]  /*6500*/  FSEL R121, R146, 1, !P5 ;  /* 0x3f80000092797808 */ /* 0x000fe20006800000 */
[C---:B------:R-:W-:Y:S01]  /*6510*/  FMUL.FTZ R122, R120.reuse, R161 ;  /* 0x000000a1787a7220 */ /* 0x040fe20000410000 */
[----:B------:R-:W-:Y:S01]  /*6520*/  FMUL.FTZ R125, R117, R41 ;  /* 0x00000029757d7220 */ /* 0x000fe20000410000 */
[----:B------:R-:W-:-:S02]  /*6530*/  FMUL.FTZ R143, R120, R162 ;  /* 0x000000a2788f7220 */ /* 0x000fc40000410000 */
[----:B------:R-:W-:Y:S01]  /*6540*/  FFMA.FTZ R162, R121, R162, R122 ;  /* 0x000000a279a27223 */ /* 0x000fe2000001007a */
[----:B------:R-:W-:Y:S01]  /*6550*/  FSEL R122, R75, RZ, !P5 ;  /* 0x000000ff4b7a7208 */ /* 0x000fe20006800000 */
[----:B------:R-:W-:Y:S01]  /*6560*/  FFMA.FTZ R125, R118, R45, -R125 ;  /* 0x0000002d767d7223 */ /* 0x000fe2000001087d */
[----:B------:R-:W-:Y:S01]  /*6570*/  FFMA.FTZ R161, R121, R161, -R143 ;  /* 0x000000a179a17223 */ /* 0x000fe2000001088f */
[----:B------:R-:W-:Y:S01]  /*6580*/  FMUL.FTZ R45, R117, R45 ;  /* 0x0000002d752d7220 */ /* 0x000fe20000410000 */
[----:B------:R-:W-:Y:S02]  /*6590*/  FSEL R123, R123, RZ, !P6 ;  /* 0x000000ff7b7b7208 */ /* 0x000fe40007000000 */
[----:B------:R-:W-:Y:S01]  /*65a0*/  FADD.FTZ R161, R122, R161 ;  /* 0x000000a17aa17221 */ /* 0x000fe20000010000 */
[----:B------:R-:W-:Y:S01]  /*65b0*/  FFMA.FTZ R41, R118, R41, R45 ;  /* 0x0000002976297223 */ /* 0x000fe2000001002d */
[----:B------:R-:W-:Y:S02]  /*65c0*/  VIADD R45, R44, 0xe0 ;  /* 0x000000e02c2d7836 */ /* 0x000fe40000000000 */
[----:B------:R-:W-:Y:S01]  /*65d0*/  FADD.FTZ R162, RZ, R162 ;  /* 0x000000a2ffa27221 */ /* 0x000fe20000010000 */
[----:B------:R-:W-:Y:S01]  /*65e0*/  FSEL R124, R124, 1, !P6 ;  /* 0x3f8000007c7c7808 */ /* 0x000fe20007000000 */
[C---:B------:R-:W-:Y:S01]  /*65f0*/  FMUL.FTZ R143, R123.reuse, R161 ;  /* 0x000000a17b8f7220 */ /* 0x040fe20000410000 */
[----:B------:R-:W-:Y:S01]  /*6600*/  FMUL.FTZ R158, R120, R41 ;  /* 0x00000029789e7220 */ /* 0x000fe20000410000 */
[----:B------:R-:W-:Y:S01]  /*6610*/  FMUL.FTZ R144, R123, R162 ;  /* 0x000000a27b907220 */ /* 0x000fe20000410000 */
[----:B------:R-:W-:Y:S01]  /*6620*/  LEA.HI.SX32 R45, R45, R44, 0x1b ;  /* 0x0000002c2d2d7211 */ /* 0x000fe200078fdaff */
[----:B------:R-:W-:Y:S01]  /*6630*/  FFMA.FTZ R162, R124, R162, R143 ;  /* 0x000000a27ca27223 */ /* 0x000fe2000001008f */
[-C--:B------:R-:W-:Y:S01]  /*6640*/  FFMA.FTZ R158, R121, R125.reuse, -R158 ;  /* 0x0000007d799e7223 */ /* 0x080fe2000001089e */
[----:B------:R-:W-:Y:S01]  /*6650*/  FMUL.FTZ R143, R120, R125 ;  /* 0x0000007d788f7220 */ /* 0x000fe20000410000 */
[----:B------:R-:W-:Y:S01]  /*6660*/  LEA R45, R45, UR21, 0x1 ;  /* 0x000000152d2d7c11 */ /* 0x000fe2000f8e08ff */
[----:B------:R-:W-:Y:S01]  /*6670*/  FADD.FTZ R162, RZ, R162 ;  /* 0x000000a2ffa27221 */ /* 0x000fe20000010000 */
[----:B------:R-:W-:Y:S01]  /*6680*/  FSEL R125, R76, RZ, !P6 ;  /* 0x000000ff4c7d7208 */ /* 0x000fe20007000000 */
[----:B------:R-:W-:-:S02]  /*6690*/  FFMA.FTZ R161, R124, R161, -R144 ;  /* 0x000000a17ca17223 */ /* 0x000fc40000010890 */
[----:B------:R-:W-:Y:S02]  /*66a0*/  STS.U16 [R45+0x1c0], R142 ;  /* 0x0001c08e2d007388 */ /* 0x000fe40000000400 */
[----:B------:R-:W-:Y:S02]  /*66b0*/  FADD.FTZ R161, R125, R161 ;  /* 0x000000a17da17221 */ /* 0x000fe40000010000 */
[----:B------:R-:W0:Y:S01]  /*66c0*/  SHFL.UP PT, R45, R162, 0x1, RZ ;  /* 0x04200000a22d7989 */ /* 0x000e2200000e00ff */
[----:B------:R-:W-:Y:S01]  /*66d0*/  FFMA.FTZ R41, R121, R41, R143 ;  /* 0x0000002979297223 */ /* 0x000fe2000001008f */
[C---:B------:R-:W-:Y:S02]  /*66e0*/  FMUL.FTZ R159, R123.reuse, R158 ;  /* 0x0000009e7b9f7220 */ /* 0x040fe40000410000 */
[----:B------:R-:W1:Y:S01]  /*66f0*/  SHFL.UP PT, R143, R161, 0x1, RZ ;  /* 0x04200000a18f7989 */ /* 0x000e6200000e00ff */
[----:B------:R-:W-:Y:S01]  /*6700*/  IADD3 R144, PT, PT, R44, 0x100, RZ ;  /* 0x000001002c907810 */ /* 0x000fe20007ffe0ff */
[-C--:B------:R-:W-:Y:S01]  /*6710*/  FFMA.FTZ R159, R124, R41.reuse, R159 ;  /* 0x000000297c9f7223 */ /* 0x080fe2000001009f */
[----:B------:R-:W-:-:S02]  /*6720*/  FMUL.FTZ R41, R123, R41 ;  /* 0x000000297b297220 */ /* 0x000fc40000410000 */
        /* <DEDUP_REMOVED lines=30> */
[----:B------:R-:W-:Y:S02]  /*6910*/  LEA R135, R135, UR21, 0x1 ;  /* 0x0000001587877c11 */ /* 0x000fe4000f8e08ff */
[----:B--2---:R-:W-:Y:S01]  /*6920*/  IADD3 R142, PT, PT, R44, 0x180, RZ ;  /* 0x000001802c8e7810 */ /* 0x004fe20007ffe0ff */
[----:B------:R-:W2:Y:S03]  /*6930*/  SHFL.UP PT, R130, R158, 0x2, RZ ;  /* 0x044000009e827989 */ /* 0x000ea600000e00ff */
[----:B------:R-:W-:Y:S01]  /*6940*/  LEA.HI.SX32 R142, R142, R44, 0x1b ;  /* 0x0000002c8e8e7211 */ /* 0x000fe200078fdaff */
[----:B------:R4:W-:Y:S01]  /*6950*/  STS.U16 [R135+0x2c0], R131 ;  /* 0x0002c08387007388 */ /* 0x0009e20000000400 */
[----:B------:R-:W-:Y:S02]  /*6960*/  ISETP.GE.AND P2, PT, R6, 0x2, PT ;  /* 0x000000020600780c */ /* 0x000fe40003f46270 */
[----:B------:R-:W-:-:S05]  /*6970*/  LEA R142, R142, UR21, 0x1 ;  /* 0x000000158e8e7c11 */ /* 0x000fca000f8e08ff */
[----:B------:R0:W-:Y:S01]  /*6980*/  STS.U16 [R142+0x300], R132 ;  /* 0x000300848e007388 */ /* 0x0001e20000000400 */
[C---:B----4-:R-:W-:Y:S01]  /*6990*/  VIADD R135, R44.reuse, 0x1a0 ;  /* 0x000001a02c877836 */ /* 0x050fe20000000000 */
[----:B------:R-:W-:-:S04]  /*69a0*/  IADD3 R131, PT, PT, R44, 0x1c0, RZ ;  /* 0x000001c02c837810 */ /* 0x000fc80007ffe0ff */
[-C--:B------:R-:W-:Y:S01]  /*69b0*/  LEA.HI.SX32 R135, R135, R44.reuse, 0x1b ;  /* 0x0000002c87877211 */ /* 0x080fe200078fdaff */
[CC--:B0-----:R-:W-:Y:S01]  /*69c0*/  FMUL.FTZ R132, R158.reuse, R45.reuse ;  /* 0x0000002d9e847220 */ /* 0x0c1fe20000410000 */
[----:B------:R-:W-:Y:S01]  /*69d0*/  LEA.HI.SX32 R131, R131, R44, 0x1b ;  /* 0x0000002c83837211 */ /* 0x000fe200078fdaff */
[C---:B------:R-:W-:Y:S02]  /*69e0*/  FMUL.FTZ R45, R159.reuse, R45 ;  /* 0x0000002d9f2d7220 */ /* 0x040fe40000410000 */
        /* <DEDUP_REMOVED lines=25> */
[-C--:B------:R-:W-:Y:S02]  /*6b80*/  LEA.HI.SX32 R133, R133, R44.reuse, 0x1b ;  /* 0x0000002c85857211 */ /* 0x080fe400078fdaff */
[----:B------:R-:W-:Y:S01]  /*6b90*/  LEA.HI.SX32 R134, R134, R44, 0x1b ;  /* 0x0000002c86867211 */ /* 0x000fe200078fdaff */
[-C--:B---3--:R-:W-:Y:S01]  /*6ba0*/  FMUL.FTZ R131, R159, R41.reuse ;  /* 0x000000299f837220 */ /* 0x088fe20000410000 */
[----:B------:R-:W-:Y:S01]  /*6bb0*/  @P2 FADD.FTZ R162, R162, R45 ;  /* 0x0000002da2a22221 */ /* 0x000fe20000010000 */
[----:B------:R-:W-:Y:S02]  /*6bc0*/  IADD3 R135, PT, PT, R44, 0x240, RZ ;  /* 0x000002402c877810 */ /* 0x000fe40007ffe0ff */
        /* <DEDUP_REMOVED lines=14> */
[----:B------:R-:W-:-:S03]  /*6cb0*/  VIADD R136, R44, 0x260 ;  /* 0x000002602c887836 */ /* 0x000fc60000000000 */
[----:B------:R-:W2:Y:S04]  /*6cc0*/  SHFL.UP PT, R133, R159, 0x8, RZ ;  /* 0x050000009f857989 */ /* 0x000ea800000e00ff */
[----:B------:R3:W-:Y:S01]  /*6cd0*/  STS.U16 [R135+0x480], R126 ;  /* 0x0004807e87007388 */ /* 0x0007e20000000400 */
[----:B------:R-:W-:-:S03]  /*6ce0*/  LEA.HI.SX32 R136, R136, R44, 0x1b ;  /* 0x0000002c88887211 */ /* 0x000fc600078fdaff */
[----:B------:R-:W4:Y:S01]  /*6cf0*/  SHFL.UP PT, R132, R158, 0x8, RZ ;  /* 0x050000009e847989 */ /* 0x000f2200000e00ff */
[----:B---3--:R-:W-:-:S04]  /*6d00*/  IADD3 R126, PT, PT, R44, 0x280, RZ ;  /* 0x000002802c7e7810 */ /* 0x008fc80007ffe0ff */
[----:B------:R-:W-:Y:S02]  /*6d10*/  LEA.HI.SX32 R126, R126, R44, 0x1b ;  /* 0x0000002c7e7e7211 */ /* 0x000fe400078fdaff */
[----:B------:R-:W-:Y:S02]  /*6d20*/  LEA R136, R136, UR21, 0x1 ;  /* 0x0000001588887c11 */ /* 0x000fe4000f8e08ff */
[----:B------:R-:W-:Y:S02]  /*6d30*/  LEA R126, R126, UR21, 0x1 ;  /* 0x000000157e7e7c11 */ /* 0x000fe4000f8e08ff */
[----:B------:R-:W-:Y:S01]  /*6d40*/  ISETP.GE.AND P2, PT, R6, 0x8, PT ;  /* 0x000000080600780c */ /* 0x000fe20003f46270 */
[----:B------:R3:W-:Y:S01]  /*6d50*/  STS.U16 [R136+0x4c0], R129 ;  /* 0x0004c08188007388 */ /* 0x0007e20000000400 */
[----:B------:R-:W-:-:S03]  /*6d60*/  VIADD R45, R44, 0x320 ;  /* 0x000003202c2d7836 */ /* 0x000fc60000000000 */
[----:B------:R0:W-:Y:S01]  /*6d70*/  STS.U16 [R126+0x500], R43 ;  /* 0x0005002b7e007388 */ /* 0x0001e20000000400 */
[C---:B------:R-:W-:Y:S02]  /*6d80*/  IADD3 R128, PT, PT, R44.reuse, 0x2a0, RZ ;  /* 0x000002a02c807810 */ /* 0x040fe40007ffe0ff */
[C---:B------:R-:W-:Y:S02]  /*6d90*/  IADD3 R135, PT, PT, R44.reuse, 0x2c0, RZ ;  /* 0x000002c02c877810 */ /* 0x040fe40007ffe0ff */
[C---:B------:R-:W-:Y:S01]  /*6da0*/  IADD3 R51, PT, PT, R44.reuse, 0x2e0, RZ ;  /* 0x000002e02c337810 */ /* 0x040fe20007ffe0ff */
[C---:B---3--:R-:W-:Y:S01]  /*6db0*/  VIADD R136, R44.reuse, 0x3e0 ;  /* 0x000003e02c887836 */ /* 0x048fe20000000000 */
[----:B------:R-:W-:Y:S01]  /*6dc0*/  IADD3 R41, PT, PT, R44, 0x300, RZ ;  /* 0x000003002c297810 */ /* 0x000fe20007ffe0ff */
[-C--:B0-----:R-:W-:Y:S01]  /*6dd0*/  FMUL.FTZ R43, R158, R131.reuse ;  /* 0x000000839e2b7220 */ /* 0x081fe20000410000 */
[C---:B------:R-:W-:Y:S01]  /*6de0*/  IADD3 R130, PT, PT, R44.reuse, 0x340, RZ ;  /* 0x000003402c827810 */ /* 0x040fe20007ffe0ff */
[C---:B------:R-:W-:Y:S01]  /*6df0*/  FMUL.FTZ R131, R159.reuse, R131 ;  /* 0x000000839f837220 */ /* 0x040fe20000410000 */
[C---:B------:R-:W-:Y:S01]  /*6e00*/  IADD3 R143, PT, PT, R44.reuse, 0x360, RZ ;  /* 0x000003602c8f7810 */ /* 0x040fe20007ffe0ff */
[----:B-1----:R-:W-:Y:S01]  /*6e10*/  FFMA.FTZ R43, R159, R134, R43 ;  /* 0x000000869f2b7223 */ /* 0x002fe2000001002b */
[----:B------:R-:W-:-:S02]  /*6e20*/  IADD3 R142, PT, PT, R44, 0x380, RZ ;  /* 0x000003802c8e7810 */ /* 0x000fc40007ffe0ff */
[C---:B------:R-:W-:Y:S02]  /*6e30*/  IADD3 R127, PT, PT, R44.reuse, 0x3a0, RZ ;  /* 0x000003a02c7f7810 */ /* 0x040fe40007ffe0ff */
[----:B------:R-:W-:Y:S01]  /*6e40*/  IADD3 R129, PT, PT, R44, 0x3c0, RZ ;  /* 0x000003c02c817810 */ /* 0x000fe20007ffe0ff */
[----:B------:R-:W-:Y:S01]  /*6e50*/  FFMA.FTZ R131, R158, R134, -R131 ;  /* 0x000000869e837223 */ /* 0x000fe20000010883 */
[-C--:B------:R-:W-:Y:S01]  /*6e60*/  LEA.HI.SX32 R128, R128, R44.reuse, 0x1b ;  /* 0x0000002c80807211 */ /* 0x080fe200078fdaff */
[----:B------:R-:W-:Y:S01]  /*6e70*/  @P2 FADD.FTZ R162, R162, R43 ;  /* 0x0000002ba2a22221 */ /* 0x000fe20000010000 */
        /* <DEDUP_REMOVED lines=9> */
[----:B------:R-:W-:Y:S01]  /*6f10*/  LEA.HI.SX32 R136, R136, R44, 0x1b ;  /* 0x0000002c88887211 */ /* 0x000fe200078fdaff */
[CC--:B--2---:R-:W-:Y:S01]  /*6f20*/  FMUL.FTZ R44, R158.reuse, R133.reuse ;  /* 0x000000859e2c7220 */ /* 0x0c4fe20000410000 */
[----:B------:R-:W-:Y:S01]  /*6f30*/  FMUL.FTZ R133, R159, R133 ;  /* 0x000000859f857220 */ /* 0x000fe20000410000 */
[----:B------:R-:W-:Y:S01]  /*6f40*/  @P2 FADD.FTZ R161, R161, R131 ;  /* 0x00000083a1a12221 */ /* 0x000fe20000010000 */
[----:B------:R-:W0:Y:S01]  /*6f50*/  SHFL.UP PT, R43, R162, 0x10, RZ ;  /* 0x06000000a22b7989 */ /* 0x000e2200000e00ff */
[-C--:B----4-:R-:W-:Y:S01]  /*6f60*/  @P2 FFMA.FTZ R159, R159, R132.reuse, R44 ;  /* 0x000000849f9f2223 */ /* 0x090fe2000001002c */
[----:B------:R-:W-:Y:S01]  /*6f70*/  @P2 FFMA.FTZ R158, R158, R132, -R133 ;  /* 0x000000849e9e2223 */ /* 0x000fe20000010885 */
[----:B------:R-:W-:Y:S02]  /*6f80*/  LEA R131, R41, UR21, 0x1 ;  /* 0x0000001529837c11 */ /* 0x000fe4000f8e08ff */
[----:B------:R-:W-:Y:S01]  /*6f90*/  SHFL.UP PT, R41, R161, 0x10, RZ ;  /* 0x06000000a1297989 */ /* 0x000fe200000e00ff */
[----:B------:R-:W-:-:S03]  /*6fa0*/  LEA R133, R45, UR21, 0x1 ;  /* 0x000000152d857c11 */ /* 0x000fc6000f8e08ff */
[----:B------:R-:W1:Y:S04]  /*6fb0*/  SHFL.UP PT, R44, R159, 0x10, RZ ;  /* 0x060000009f2c7989 */ /* 0x000e6800000e00ff */
[----:B------:R-:W2:Y:S01]  /*6fc0*/  SHFL.UP PT, R45, R158, 0x10, RZ ;  /* 0x060000009e2d7989 */ /* 0x000ea200000e00ff */
[----:B------:R-:W-:Y:S02]  /*6fd0*/  LEA R128, R128, UR21, 0x1 ;  /* 0x0000001580807c11 */ /* 0x000fe4000f8e08ff */
[----:B------:R-:W-:Y:S02]  /*6fe0*/  LEA R135, R135, UR21, 0x1 ;  /* 0x0000001587877c11 */ /* 0x000fe4000f8e08ff */
[----:B------:R-:W-:Y:S01]  /*6ff0*/  LEA R51, R51, UR21, 0x1 ;  /* 0x0000001533337c11 */ /* 0x000fe2000f8e08ff */
[----:B------:R0:W-:Y:S01]  /*7000*/  STS.U16 [R128+0x540], R50 ;  /* 0x0005403280007388 */ /* 0x0001e20000000400 */
[----:B------:R-:W-:-:S03]  /*7010*/  LEA R130, R130, UR21, 0x1 ;  /* 0x0000001582827c11 */ /* 0x000fc6000f8e08ff */
[----:B------:R-:W-:Y:S01]  /*7020*/  STS.U16 [R135+0x580], R49 ;  /* 0x0005803187007388 */ /* 0x000fe20000000400 */
[----:B------:R-:W-:-:S03]  /*7030*/  ISETP.NE.AND P2, PT, R6, 0x1f, PT ;  /* 0x0000001f0600780c */ /* 0x000fc60003f45270 */
[----:B------:R1:W-:Y:S01]  /*7040*/  STS.U16 [R51+0x5c0], R40 ;  /* 0x0005c02833007388 */ /* 0x0003e20000000400 */
[----:B------:R-:W-:-:S03]  /*7050*/  UIMAD.WIDE.U32 UR12, UR43, UR30, URZ ;  /* 0x0000001e2b0c72a5 */ /* 0x000fc6000f8e00ff */
[----:B------:R-:W-:Y:S01]  /*7060*/  STS.U16 [R131+0x600], R46 ;  /* 0x0006002e83007388 */ /* 0x000fe20000000400 */
[----:B0-----:R-:W-:-:S03]  /*7070*/  FMUL.FTZ R128, R158, R43 ;  /* 0x0000002b9e807220 */ /* 0x001fc60000410000 */
[----:B------:R-:W-:Y:S04]  /*7080*/  STS.U16 [R133+0x640], R48 ;  /* 0x0006403085007388 */ /* 0x000fe80000000400 */
[----:B------:R0:W-:Y:S01]  /*7090*/  STS.U16 [R130+0x680], R47 ;  /* 0x0006802f82007388 */ /* 0x0001e20000000400 */
[----:B------:R-:W-:Y:S01]  /*70a0*/  UIMAD UR13, UR43, UR31, UR13 ;  /* 0x0000001f2b0d72a4 */ /* 0x000fe2000f8e020d */
[----:B------:R-:W-:Y:S01]  /*70b0*/  LEA R50, R143, UR21, 0x1 ;  /* 0x000000158f327c11 */ /* 0x000fe2000f8e08ff */
[CC--:B-1----:R-:W-:Y:S01]  /*70c0*/  FMUL.FTZ R40, R159.reuse, R44.reuse ;  /* 0x0000002c9f287220 */ /* 0x0c2fe20000410000 */
[----:B------:R-:W-:Y:S01]  /*70d0*/  VOTEU.ANY UP1, P0 ;  /* 0x0000000000ff7886 */ /* 0x000fe20000020100 */
[----:B0-----:R-:W-:Y:S01]  /*70e0*/  FMUL.FTZ R47, R159, R43 ;  /* 0x0000002b9f2f7220 */ /* 0x001fe20000410000 */
[----:B------:R-:W-:-:S03]  /*70f0*/  FMUL.FTZ R48, R158, R44 ;  /* 0x0000002c9e307220 */ /* 0x000fc60000410000 */
[-C--:B------:R-:W-:Y:S01]  /*7100*/  FFMA.FTZ R46, R158, R41.reuse, -R47 ;  /* 0x000000299e2e7223 */ /* 0x080fe2000001082f */
[----:B------:R-:W-:Y:S01]  /*7110*/  FFMA.FTZ R47, R159, R41, R128 ;  /* 0x000000299f2f7223 */ /* 0x000fe20000010080 */
[----:B------:R-:W-:Y:S01]  /*7120*/  SHF.L.U32 R41, R42, 0x5, RZ ;  /* 0x000000052a297819 */ /* 0x000fe200000006ff */
[----:B------:R-:W-:Y:S01]  /*7130*/  UIMAD.WIDE.U32 UR12, UR7, UR32, UR12 ;  /* 0x00000020070c72a5 */ /* 0x000fe2000f8e000c */
[-C--:B--2---:R-:W-:Y:S01]  /*7140*/  FFMA.FTZ R44, R158, R45.reuse, -R40 ;  /* 0x0000002d9e2c7223 */ /* 0x084fe20000010828 */
[----:B------:R-:W-:Y:S01]  /*7150*/  LEA R49, R142, UR21, 0x1 ;  /* 0x000000158e317c11 */ /* 0x000fe2000f8e08ff */
[----:B------:R0:W-:Y:S01]  /*7160*/  STS.U16 [R50+0x6c0], R141 ;  /* 0x0006c08d32007388 */ /* 0x0001e20000000400 */
[----:B------:R-:W-:Y:S01]  /*7170*/  HFMA2 R40, -RZ, RZ, 1.875, 0 ;  /* 0x3f800000ff287431 */ /* 0x000fe200000001ff */
[----:B------:R-:W-:Y:S01]  /*7180*/  LEA R126, R127, UR21, 0x1 ;  /* 0x000000157f7e7c11 */ /* 0x000fe2000f8e08ff */
[----:B------:R-:W-:Y:S01]  /*7190*/  FFMA.FTZ R45, R159, R45, R48 ;  /* 0x0000002d9f2d7223 */ /* 0x000fe20000010030 */
[----:B------:R-:W-:-:S02]  /*71a0*/  @UP1 ULEA UR25, UR7, UR21, 0x4 ;  /* 0x0000001507191291 */ /* 0x000fc4000f8e20ff */
[----:B------:R-:W-:Y:S01]  /*71b0*/  LEA R129, R129, UR21, 0x1 ;  /* 0x0000001581817c11 */ /* 0x000fe2000f8e08ff */
[----:B------:R-:W-:Y:S01]  /*71c0*/  UIMAD UR13, UR7, UR33, UR13 ;  /* 0x00000021070d72a4 */ /* 0x000fe2000f8e020d */
[----:B------:R-:W-:Y:S01]  /*71d0*/  @!P2 SHF.R.U32.HI R48, RZ, 0x1, R5 ;  /* 0x00000001ff30a819 */ /* 0x000fe20000011605 */
[----:B------:R-:W-:Y:S01]  /*71e0*/  ULEA UR40, UP0, UR12, UR34, 0x3 ;  /* 0x000000220c287291 */ /* 0x000fe2000f8018ff */
[----:B0-----:R-:W-:Y:S02]  /*71f0*/  LEA.HI.SX32 R50, R41, R41, 0x1b ;  /* 0x0000002929327211 */ /* 0x001fe400078fdaff */
[----:B------:R-:W-:Y:S02]  /*7200*/  CS2R R42, SRZ ;  /* 0x00000000002a7805 */ /* 0x000fe4000001ff00 */
[----:B------:R-:W-:Y:S01]  /*7210*/  LEA R136, R136, UR21, 0x1 ;  /* 0x0000001588887c11 */ /* 0x000fe2000f8e08ff */
[----:B------:R0:W-:Y:S01]  /*7220*/  STS.U16 [R49+0x700], R140 ;  /* 0x0007008c31007388 */ /* 0x0001e20000000400 */
[----:B------:R-:W-:Y:S01]  /*7230*/  MOV R41, RZ ;  /* 0x000000ff00297202 */ /* 0x000fe20000000f00 */
[----:B------:R-:W-:Y:S01]  /*7240*/  ULEA.HI.X UR12, UR12, UR35, UR13, 0x3, UP0 ;  /* 0x000000230c0c7291 */ /* 0x000fe200080f1c0d */
[----:B------:R-:W-:Y:S01]  /*7250*/  LEA R50, R50, UR21, 0x1 ;  /* 0x0000001532327c11 */ /* 0x000fe2000f8e08ff */
[----:B------:R-:W-:Y:S01]  /*7260*/  STS.U16 [R126+0x740], R139 ;  /* 0x0007408b7e007388 */ /* 0x000fe20000000400 */
[----:B------:R-:W-:Y:S01]  /*7270*/  @!P2 LOP3.LUT R48, R48, 0x1f0, RZ, 0xc0, !PT ;  /* 0x000001f03030a812 */ /* 0x000fe200078ec0ff */
[----:B------:R-:W-:Y:S01]  /*7280*/  FADD.FTZ R46, R161, R46 ;  /* 0x0000002ea12e7221 */ /* 0x000fe20000010000 */
[----:B------:R-:W-:Y:S01]  /*7290*/  FADD.FTZ R47, R162, R47 ;  /* 0x0000002fa22f7221 */ /* 0x000fe20000010000 */
[----:B------:R-:W-:Y:S04]  /*72a0*/  STS.U16 [R129+0x780], R138 ;  /* 0x0007808a81007388 */ /* 0x000fe80000000400 */
[----:B------:R-:W-:Y:S01]  /*72b0*/  STS.U16 [R136+0x7c0], R137 ;  /* 0x0007c08988007388 */ /* 0x000fe20000000400 */
[----:B------:R-:W-:-:S03]  /*72c0*/  NOP ;  /* 0x0000000000007918 */ /* 0x000fc60000000000 */
[----:B------:R-:W1:Y:S01]  /*72d0*/  LDS.U16 R129, [R50] ;  /* 0x0000000032817984 */ /* 0x000e620000000400 */
[----:B0-----:R-:W-:-:S03]  /*72e0*/  MOV R49, UR12 ;  /* 0x0000000c00317c02 */ /* 0x001fc60008000f00 */
[----:B------:R-:W0:Y:S04]  /*72f0*/  LDS.U16 R130, [R50+0x2] ;  /* 0x0000020032827984 */ /* 0x000e280000000400 */
[----:B------:R-:W2:Y:S04]  /*7300*/  LDS.U16 R131, [R50+0x4] ;  /* 0x0000040032837984 */ /* 0x000ea80000000400 */
[----:B------:R-:W3:Y:S04]  /*7310*/  LDS.U16 R132, [R50+0x6] ;  /* 0x0000060032847984 */ /* 0x000ee80000000400 */
        /* <DEDUP_REMOVED lines=43> */
[----:B------:R-:W-:-:S03]  /*75d0*/  IMAD.U32 R129, R129, 0x10000, RZ ;  /* 0x0001000081817824 */ /* 0x000fc600078e00ff */
        /* <DEDUP_REMOVED lines=16> */
[----:B------:R-:W-:Y:S01]  /*76e0*/  SHF.L.U32 R136, R136, 0x10, RZ ;  /* 0x0000001088887819 */ /* 0x000fe200000006ff */
[----:B------:R-:W-:Y:S01]  /*76f0*/  IMAD.U32 R156, R156, 0x10000, RZ ;  /* 0x000100009c9c7824 */ /* 0x000fe200078e00ff */
        /* <DEDUP_REMOVED lines=37> */
[----:B------:R-:W-:Y:S01]  /*7950*/  ISETP.NE.AND P2, PT, R6, RZ, PT ;  /* 0x000000ff0600720c */ /* 0x000fe20003f45270 */
[----:B------:R-:W-:Y:S02]  /*7960*/  IMAD.MOV.U32 R45, RZ, RZ, R41 ;  /* 0x000000ffff2d7224 */ /* 0x000fe400078e0029 */
[C---:B------:R-:W-:Y:S01]  /*7970*/  FFMA.FTZ R44, R159.reuse, R2, R44 ;  /* 0x000000029f2c7223 */ /* 0x040fe2000001002c */
[----:B------:R-:W-:Y:S01]  /*7980*/  FFMA.FTZ R48, R158, R4, -R48 ;  /* 0x000000049e307223 */ /* 0x000fe20000010830 */
[----:B------:R-:W-:Y:S02]  /*7990*/  MOV R47, R43 ;  /* 0x0000002b002f7202 */ /* 0x000fe40000000f00 */
[----:B------:R-:W-:Y:S01]  /*79a0*/  FADD.FTZ R162, R162, R44 ;  /* 0x0000002ca2a27221 */ /* 0x000fe20000010000 */
[----:B------:R-:W-:Y:S01]  /*79b0*/  FMUL.FTZ R44, R159, R0 ;  /* 0x000000009f2c7220 */ /* 0x000fe20000410000 */
[----:B------:R-:W-:-:S03]  /*79c0*/  MOV R46, R42 ;  /* 0x0000002a002e7202 */ /* 0x000fc60000000f00 */
[C---:B------:R-:W-:Y:S01]  /*79d0*/  FFMA.FTZ R44, R158.reuse, R2, -R44 ;  /* 0x000000029e2c7223 */ /* 0x040fe2000001082c */
[----:B------:R-:W-:Y:S01]  /*79e0*/  FMUL.FTZ R158, R158, R3 ;  /* 0x000000039e9e7220 */ /* 0x000fe20000410000 */
[----:B------:R-:W-:Y:S02]  /*79f0*/  FSEL R162, R0, R162, !P2 ;  /* 0x000000a200a27208 */ /* 0x000fe40005000000 */
[----:B------:R-:W-:Y:S01]  /*7a00*/  FADD.FTZ R161, R161, R44 ;  /* 0x0000002ca1a17221 */ /* 0x000fe20000010000 */
[----:B------:R-:W-:Y:S01]  /*7a10*/  FFMA.FTZ R159, R159, R4, R158 ;  /* 0x000000049f9f7223 */ /* 0x000fe2000001009e */
[----:B------:R-:W-:Y:S02]  /*7a20*/  MOV R44, R40 ;  /* 0x00000028002c7202 */ /* 0x000fe40000000f00 */
[----:B------:R-:W-:Y:S02]  /*7a30*/  FSEL R158, R4, R48, !P2 ;  /* 0x00000030049e7208 */ /* 0x000fe40005000000 */
[----:B------:R-:W-:-:S02]  /*7a40*/  FSEL R159, R3, R159, !P2 ;  /* 0x0000009f039f7208 */ /* 0x000fc40005000000 */
[----:B------:R-:W-:Y:S01]  /*7a50*/  FSEL R161, R2, R161, !P2 ;  /* 0x000000a102a17208 */ /* 0x000fe20005000000 */
[----:B------:R-:W-:Y:S06]  /*7a60*/  BRA `(.L_x_814) ;  /* 0x0000000000407947 */ /* 0x000fec0003800000 */
.L_x_813:
        /* <DEDUP_REMOVED lines=16> */
.L_x_814:
[----:B------:R-:W-:Y:S05]  /*7b70*/  BSYNC.RECONVERGENT B0 ;  /* 0x0000000000007941 */ /* 0x000fea0003800200 */
.L_x_812:
        /* <DEDUP_REMOVED lines=118> */
.L_x_816:
[----:B------:R-:W-:Y:S05]  /*82e0*/  BSYNC.RECONVERGENT B0 ;  /* 0x0000000000007941 */ /* 0x000fea0003800200 */
.L_x_815:
        /* <DEDUP_REMOVED lines=116> */
.L_x_811:
[----:B------:R0:W2:Y:S01]  /*8a30*/  LDL.LU R78, [R1+0x4c] ;  /* 0x00004c00014e7983 */ /* 0x0000a20000300800 */
[----:B------:R-:W-:Y:S02]  /*8a40*/  F2FP.BF16.F32.PACK_AB R6, R35, R34 ;  /* 0x000000222306723e */ /* 0x000fe400000010ff */
[----:B------:R-:W-:Y:S01]  /*8a50*/  F2FP.BF16.F32.PACK_AB R17, R37, R36 ;  /* 0x000000242511723e */ /* 0x000fe200000010ff */
[----:B------:R-:W3:Y:S01]  /*8a60*/  LDL.LU R104, [R1+0x8] ;  /* 0x0000080001687983 */ /* 0x000ee20000300800 */
[----:B------:R-:W-:Y:S01]  /*8a70*/  USHF.L.U32 UR8, UR6, 0xa, URZ ;  /* 0x0000000a06087899 */ /* 0x000fe200080006ff */
[----:B------:R-:W-:Y:S01]  /*8a80*/  ISETP.NE.AND P0, PT, R5, RZ, PT ;  /* 0x000000ff0500720c */ /* 0x000fe20003f05270 */
[----:B------:R-:W1:Y:S01]  /*8a90*/  S2UR UR26, SR_CTAID.X ;  /* 0x00000000001a79c3 */ /* 0x000e620000002500 */
[----:B------:R-:W4:Y:S07]  /*8aa0*/  LDL.LU R103, [R1+0x4] ;  /* 0x0000040001677983 */ /* 0x000f2e0000300800 */
[----:B------:R-:W5:Y:S01]  /*8ab0*/  S2UR UR27, SR_CTAID.Y ;  /* 0x00000000001b79c3 */ /* 0x000f620000002600 */
[----:B------:R-:W2:Y:S01]  /*8ac0*/  LDL.LU R102, [R1] ;  /* 0x0000000001667983 */ /* 0x000ea20000300800 */
        /* <DEDUP_REMOVED lines=25> */
[----:B------:R-:W1:Y:S01]  /*8c60*/  LDCU.128 UR12, c[0x0][0x420] ;  /* 0x00008400ff0c77ac */ /* 0x000e620008000c00 */
[----:B------:R-:W-:Y:S02]  /*8c70*/  F2FP.BF16.F32.PACK_AB R17, R53, R52 ;  /* 0x000000343511723e */ /* 0x000fe400000010ff */
[C---:B------:R-:W-:Y:S02]  /*8c80*/  PRMT R82, R6.reuse, 0x7610, R82 ;  /* 0x0000761006527816 */ /* 0x040fe40000000052 */
[----:B------:R-:W-:Y:S02]  /*8c90*/  PRMT R22, R6, 0x7632, R22 ;  /* 0x0000763206167816 */ /* 0x000fe40000000016 */
[----:B------:R-:W-:-:S02]  /*8ca0*/  F2FP.BF16.F32.PACK_AB R6, R55, R54 ;  /* 0x000000363706723e */ /* 0x000fc400000010ff */
[----:B------:R-:W-:Y:S02]  /*8cb0*/  PRMT R23, R17, 0x7610, R23 ;  /* 0x0000761011177816 */ /* 0x000fe40000000017 */
[----:B------:R-:W-:Y:S02]  /*8cc0*/  PRMT R46, RZ, 0x7610, R46 ;  /* 0x00007610ff2e7816 */ /* 0x000fe4000000002e */
[----:B------:R-:W-:Y:S01]  /*8cd0*/  PRMT R48, RZ, 0x7610, R48 ;  /* 0x00007610ff307816 */ /* 0x000fe20000000030 */
[----:B-1----:R-:W-:-:S04]  /*8ce0*/  UIMAD.WIDE.U32 UR24, UR26, UR12, UR8 ;  /* 0x0000000c1a1872a5 */ /* 0x002fc8000f8e0008 */
[----:B------:R-:W-:-:S04]  /*8cf0*/  UIMAD UR25, UR26, UR13, UR25 ;  /* 0x0000000d1a1972a4 */ /* 0x000fc8000f8e0219 */
[----:B-----5:R-:W-:-:S04]  /*8d00*/  UIMAD.WIDE.U32 UR24, UR27, UR14, UR24 ;  /* 0x0000000e1b1872a5 */ /* 0x020fc8000f8e0018 */
[----:B------:R-:W-:Y:S01]  /*8d10*/  UIMAD UR25, UR27, UR15, UR25 ;  /* 0x0000000f1b1972a4 */ /* 0x000fe2000f8e0219 */
[----:B------:R-:W1:Y:S01]  /*8d20*/  LDCU.128 UR12, c[0x0][0x410] ;  /* 0x00008200ff0c77ac */ /* 0x000e620008000c00 */
[----:B------:R-:W-:Y:S02]  /*8d30*/  PRMT R50, RZ, 0x7610, R50 ;  /* 0x00007610ff327816 */ /* 0x000fe40000000032 */
[----:B------:R-:W-:Y:S02]  /*8d40*/  PRMT R62, RZ, 0x7610, R62 ;  /* 0x00007610ff3e7816 */ /* 0x000fe4000000003e */
[----:B------:R-:W-:Y:S01]  /*8d50*/  PRMT R64, RZ, 0x7610, R64 ;  /* 0x00007610ff407816 */ /* 0x000fe20000000040 */
[----:B---3--:R3:W-:Y:S04]  /*8d60*/  STS.U16 [R104], R18 ;  /* 0x0000001268007388 */ /* 0x0087e80000000400 */
[----:B----4-:R4:W-:Y:S01]  /*8d70*/  STS.U16 [R103+0x2], R19 ;  /* 0x0000021367007388 */ /* 0x0109e20000000400 */
[----:B---3--:R-:W-:-:S02]  /*8d80*/  PRMT R18, R17, 0x7632, R18 ;  /* 0x0000763211127816 */ /* 0x008fc40000000012 */
[----:B------:R-:W-:Y:S01]  /*8d90*/  F2FP.BF16.F32.PACK_AB R17, R57, R56 ;  /* 0x000000383911723e */ /* 0x000fe200000010ff */
[----:B--2---:R2:W-:Y:S01]  /*8da0*/  STS.U16 [R102+0x4], R20 ;  /* 0x0000041466007388 */ /* 0x0045e20000000400 */
[C---:B----4-:R-:W-:Y:S02]  /*8db0*/  PRMT R19, R6.reuse, 0x7610, R19 ;  /* 0x0000761006137816 */ /* 0x050fe40000000013 */
[----:B------:R-:W-:Y:S01]  /*8dc0*/  PRMT R24, R17, 0x7632, R24 ;  /* 0x0000763211187816 */ /* 0x000fe20000000018 */
[----:B------:R3:W-:Y:S04]  /*8dd0*/  STS.U16 [R165+0x6], R21 ;  /* 0x00000615a5007388 */ /* 0x0007e80000000400 */
[----:B------:R-:W-:Y:S01]  /*8de0*/  STS.U16 [R164+0x8], R82 ;  /* 0x00000852a4007388 */ /* 0x000fe20000000400 */
[----:B--2---:R-:W-:-:S02]  /*8df0*/  PRMT R20, R6, 0x7632, R20 ;  /* 0x0000763206147816 */ /* 0x004fc40000000014 */
[----:B------:R-:W-:Y:S01]  /*8e00*/  F2FP.BF16.F32.PACK_AB R6, R59, R58 ;  /* 0x0000003a3b06723e */ /* 0x000fe200000010ff */
[----:B------:R-:W-:Y:S01]  /*8e10*/  STS.U16 [R163+0xa], R22 ;  /* 0x00000a16a3007388 */ /* 0x000fe20000000400 */
[----:B---3--:R-:W-:Y:S02]  /*8e20*/  PRMT R21, R17, 0x7610, R21 ;  /* 0x0000761011157816 */ /* 0x008fe40000000015 */
[----:B------:R-:W-:Y:S01]  /*8e30*/  F2FP.BF16.F32.PACK_AB R17, R33, R60 ;  /* 0x0000003c2111723e */ /* 0x000fe200000010ff */
[----:B------:R-:W-:Y:S04]  /*8e40*/  STS.U16 [R7+0xc], R23 ;  /* 0x00000c1707007388 */ /* 0x000fe80000000400 */
[----:B------:R2:W-:Y:S04]  /*8e50*/  STS.U16 [R8+0xe], R18 ;  /* 0x00000e1208007388 */ /* 0x0005e80000000400 */
[----:B------:R3:W-:Y:S04]  /*8e60*/  STS.U16 [R9+0x10], R19 ;  /* 0x0000101309007388 */ /* 0x0007e80000000400 */
[----:B------:R-:W-:Y:S01]  /*8e70*/  STS.U16 [R10+0x12], R20 ;  /* 0x000012140a007388 */ /* 0x000fe20000000400 */
[----:B--2---:R-:W-:-:S03]  /*8e80*/  PRMT R18, R6, 0x7632, R18 ;  /* 0x0000763206127816 */ /* 0x004fc60000000012 */
[----:B------:R-:W-:Y:S01]  /*8e90*/  STS.U16 [R11+0x14], R21 ;  /* 0x000014150b007388 */ /* 0x000fe20000000400 */
[----:B---3--:R-:W-:-:S03]  /*8ea0*/  PRMT R19, R17, 0x7632, R19 ;  /* 0x0000763211137816 */ /* 0x008fc60000000013 */
[----:B------:R2:W-:Y:S04]  /*8eb0*/  STS.U16 [R12+0x16], R24 ;  /* 0x000016180c007388 */ /* 0x0005e80000000400 */
[----:B------:R3:W-:Y:S04]  /*8ec0*/  STS.U16 [R13+0x18], R6 ;  /* 0x000018060d007388 */ /* 0x0007e80000000400 */
[----:B------:R-:W-:Y:S01]  /*8ed0*/  STS.U16 [R14+0x1a], R18 ;  /* 0x00001a120e007388 */ /* 0x000fe20000000400 */
[----:B--2---:R-:W-:-:S03]  /*8ee0*/  MOV R24, UR7 ;  /* 0x0000000700187c02 */ /* 0x004fc60008000f00 */
[----:B------:R-:W-:Y:S01]  /*8ef0*/  STS.U16 [R15+0x1c], R17 ;  /* 0x00001c110f007388 */ /* 0x000fe20000000400 */
[----:B---3--:R-:W-:-:S03]  /*8f00*/  LOP3.LUT R6, R77, 0x3e00, RZ, 0xc0, !PT ;  /* 0x00003e004d067812 */ /* 0x008fc600078ec0ff */
[----:B------:R2:W-:Y:S01]  /*8f10*/  STS.U16 [R16+0x1e], R19 ;  /* 0x00001e1310007388 */ /* 0x0005e20000000400 */
[----:B------:R-:W-:-:S03]  /*8f20*/  NOP ;  /* 0x0000000000007918 */ /* 0x000fc60000000000 */
[----:B------:R-:W-:Y:S01]  /*8f30*/  LDS.U16 R21, [R101] ;  /* 0x0000000065157984 */ /* 0x000fe20000000400 */
[----:B------:R-:W-:-:S03]  /*8f40*/  LOP3.LUT R6, R6, 0x1f, R5, 0xf8, !PT ;  /* 0x0000001f06067812 */ /* 0x000fc600078ef805 */
[----:B------:R-:W-:Y:S01]  /*8f50*/  LDS.U16 R41, [R100+0x40] ;  /* 0x0000400064297984 */ /* 0x000fe20000000400 */
[C---:B--2---:R-:W-:Y:S02]  /*8f60*/  IADD3 R19, P1, PT, R6.reuse, UR24, RZ ;  /* 0x0000001806137c10 */ /* 0x044fe4000ff3e0ff */
        /* <DEDUP_REMOVED lines=113> */
[----:B------:R-:W-:Y:S01]  /*9680*/  PRMT R61, RZ, 0x7610, R61 ;  /* 0x00007610ff3d7816 */ /* 0x000fe2000000003d */
[----:B------:R-:W5:Y:S01]  /*9690*/  @!P1 LDG.E.U16 R62, desc[UR22][R20.64+0x2c0] ;  /* 0x0002c016143e9981 */ /* 0x000f62000c1e1500 */
[----:B------:R-:W-:Y:S02]  /*96a0*/  PRMT R63, RZ, 0x7610, R63 ;  /* 0x00007610ff3f7816 */ /* 0x000fe4000000003f */
[----:B------:R-:W-:Y:S01]  /*96b0*/  PRMT R65, RZ, 0x7610, R65 ;  /* 0x00007610ff417816 */ /* 0x000fe20000000041 */
[----:B------:R-:W5:Y:S01]  /*96c0*/  @!P3 LDG.E.U16 R64, desc[UR22][R20.64+0x340] ;  /* 0x000340161440b981 */ /* 0x000f62000c1e1500 */
[----:B-1----:R-:W-:Y:S01]  /*96d0*/  UIMAD.WIDE.U32 UR8, UR26, UR12, UR8 ;  /* 0x0000000c1a0872a5 */ /* 0x002fe2000f8e0008 */
[----:B------:R-:W1:Y:S02]  /*96e0*/  LDCU UR7, c[0x0][0x394] ;  /* 0x00007280ff0777ac */ /* 0x000e640008000800 */
        /* <DEDUP_REMOVED lines=37> */
[----:B---3--:R-:W-:Y:S01]  /*9940*/  FMUL.FTZ R48, R64, -1.4426950216293334961 ;  /* 0xbfb8aa3b40307820 */ /* 0x008fe20000410000 */
[----:B-----5:R-:W-:-:S02]  /*9950*/  SHF.L.U32 R62, R20, 0x10, RZ ;  /* 0x00000010143e7819 */ /* 0x020fc400000006ff */
[----:B------:R-:W3:Y:S01]  /*9960*/  LDS.U16 R20, [R10+0x12] ;  /* 0x000012000a147984 */ /* 0x000ee20000000400 */
[----:B------:R5:W-:Y:S01]  /*9970*/  MUFU.EX2 R65, R48 ;  /* 0x0000003000417308 */ /* 0x000be20000000800 */
[----:B0-----:R-:W-:Y:S02]  /*9980*/  SHF.L.U32 R66, R44, 0x10, RZ ;  /* 0x000000102c427819 */ /* 0x001fe400000006ff */
[----:B-1----:R-:W-:Y:S01]  /*9990*/  SHF.L.U32 R68, R45, 0x10, RZ ;  /* 0x000000102d447819 */ /* 0x002fe200000006ff */
[----:B------:R-:W0:Y:S01]  /*99a0*/  LDS.U16 R44, [R13+0x18] ;  /* 0x000018000d2c7984 */ /* 0x000e220000000400 */
[----:B------:R-:W-:-:S03]  /*99b0*/  SHF.L.U32 R70, R46, 0x10, RZ ;  /* 0x000000102e467819 */ /* 0x000fc600000006ff */
[----:B------:R-:W-:Y:S04]  /*99c0*/  LDS.U16 R45, [R14+0x1a] ;  /* 0x00001a000e2d7984 */ /* 0x000fe80000000400 */
[----:B-----5:R-:W1:Y:S04]  /*99d0*/  LDS.U16 R48, [R16+0x1e] ;  /* 0x00001e0010307984 */ /* 0x020e680000000400 */
[----:B------:R-:W5:Y:S01]  /*99e0*/  LDS.U16 R46, [R15+0x1c] ;  /* 0x00001c000f2e7984 */ /* 0x000f620000000400 */
[----:B------:R-:W-:Y:S01]  /*99f0*/  FMUL.FTZ R61, R51, -1.4426950216293334961 ;  /* 0xbfb8aa3b333d7820 */ /* 0x000fe20000410000 */
[----:B------:R-:W-:Y:S01]  /*9a00*/  FMUL.FTZ R63, R62, -1.4426950216293334961 ;  /* 0xbfb8aa3b3e3f7820 */ /* 0x000fe20000410000 */
[----:B--2---:R-:W-:Y:S01]  /*9a10*/  SHF.L.U32 R72, R18, 0x10, RZ ;  /* 0x0000001012487819 */ /* 0x004fe200000006ff */
[----:B------:R-:W-:-:S03]  /*9a20*/  FMUL.FTZ R67, R66, -1.4426950216293334961 ;  /* 0xbfb8aa3b42437820 */ /* 0x000fc60000410000 */
[----:B------:R-:W2:Y:S01]  /*9a30*/  MUFU.EX2 R61, R61 ;  /* 0x0000003d003d7308 */ /* 0x000ea20000000800 */
[----:B------:R-:W-:Y:S01]  /*9a40*/  FMUL.FTZ R69, R68, -1.4426950216293334961 ;  /* 0xbfb8aa3b44457820 */ /* 0x000fe20000410000 */
[----:B------:R-:W-:Y:S01]  /*9a50*/  FMUL.FTZ R18, R72, -1.4426950216293334961 ;  /* 0xbfb8aa3b48127820 */ /* 0x000fe20000410000 */
[----:B------:R-:W-:-:S05]  /*9a60*/  FMUL.FTZ R71, R70, -1.4426950216293334961 ;  /* 0xbfb8aa3b46477820 */ /* 0x000fca0000410000 */
[----:B------:R-:W2:Y:S01]  /*9a70*/  MUFU.EX2 R63, R63 ;  /* 0x0000003f003f7308 */ /* 0x000ea20000000800 */
[----:B----4-:R-:W-:Y:S01]  /*9a80*/  SHF.L.U32 R74, R19, 0x10, RZ ;  /* 0x00000010134a7819 */ /* 0x010fe200000006ff */
[----:B------:R-:W-:Y:S01]  /*9a90*/  IMAD.U32 R76, R21, 0x10000, RZ ;  /* 0x00010000154c7824 */ /* 0x000fe200078e00ff */
[----:B------:R-:W-:Y:S02]  /*9aa0*/  SHF.L.U32 R47, R47, 0x10, RZ ;  /* 0x000000102f2f7819 */ /* 0x000fe400000006ff */
[----:B---3--:R-:W-:-:S03]  /*9ab0*/  SHF.L.U32 R19, R20, 0x10, RZ ;  /* 0x0000001014137819 */ /* 0x008fc600000006ff */
[----:B------:R3:W-:Y:S01]  /*9ac0*/  MUFU.EX2 R73, R18 ;  /* 0x0000001200497308 */ /* 0x0007e20000000800 */
[----:B------:R-:W-:Y:S01]  /*9ad0*/  FMUL.FTZ R20, R74, -1.4426950216293334961 ;  /* 0xbfb8aa3b4a147820 */ /* 0x000fe20000410000 */
[----:B0-----:R-:W-:Y:S01]  /*9ae0*/  SHF.L.U32 R44, R44, 0x10, RZ ;  /* 0x000000102c2c7819 */ /* 0x001fe200000006ff */
[----:B------:R-:W-:Y:S01]  /*9af0*/  FMUL.FTZ R75, R19, -1.4426950216293334961 ;  /* 0xbfb8aa3b134b7820 */ /* 0x000fe20000410000 */
[----:B-1----:R-:W-:-:S04]  /*9b00*/  SHF.L.U32 R79, R48, 0x10, RZ ;  /* 0x00000010304f7819 */ /* 0x002fc800000006ff */
[----:B------:R-:W0:Y:S01]  /*9b10*/  MUFU.EX2 R67, R67 ;  /* 0x0000004300437308 */ /* 0x000e220000000800 */
[----:B---3--:R-:W-:Y:S01]  /*9b20*/  SHF.L.U32 R18, R45, 0x10, RZ ;  /* 0x000000102d127819 */ /* 0x008fe200000006ff */
[----:B------:R-:W-:Y:S01]  /*9b30*/  FMUL.FTZ R80, R79, -1.4426950216293334961 ;  /* 0xbfb8aa3b4f507820 */ /* 0x000fe20000410000 */
[----:B-----5:R-:W-:Y:S01]  /*9b40*/  SHF.L.U32 R46, R46, 0x10, RZ ;  /* 0x000000102e2e7819 */ /* 0x020fe200000006ff */
[----:B------:R-:W-:-:S04]  /*9b50*/  FMUL.FTZ R21, R76, -1.4426950216293334961 ;  /* 0xbfb8aa3b4c157820 */ /* 0x000fc80000410000 */
[----:B------:R-:W1:Y:S01]  /*9b60*/  MUFU.EX2 R69, R69 ;  /* 0x0000004500457308 */ /* 0x000e620000000800 */
[----:B------:R-:W-:Y:S01]  /*9b70*/  FMUL.FTZ R77, R47, -1.4426950216293334961 ;  /* 0xbfb8aa3b2f4d7820 */ /* 0x000fe20000410000 */
[----:B------:R3:W-:Y:S01]  /*9b80*/  @!P5 STL [R1+0x4c], R78 ;  /* 0x00004c4e0100d387 */ /* 0x0007e20000100800 */
[----:B------:R-:W-:Y:S01]  /*9b90*/  FMUL.FTZ R45, R44, -1.4426950216293334961 ;  /* 0xbfb8aa3b2c2d7820 */ /* 0x000fe20000410000 */
[----:B------:R-:W-:-:S04]  /*9ba0*/  FMUL.FTZ R48, R46, -1.4426950216293334961 ;  /* 0xbfb8aa3b2e307820 */ /* 0x000fc80000410000 */
[----:B------:R-:W4:Y:S01]  /*9bb0*/  MUFU.EX2 R71, R71 ;  /* 0x0000004700477308 */ /* 0x000f220000000800 */
[----:B---3--:R-:W-:-:S07]  /*9bc0*/  FMUL.FTZ R78, R18, -1.4426950216293334961 ;  /* 0xbfb8aa3b124e7820 */ /* 0x008fce0000410000 */
[----:B------:R-:W3:Y:S01]  /*9bd0*/  MUFU.EX2 R80, R80 ;  /* 0x0000005000507308 */ /* 0x000ee20000000800 */
[----:B--2---:R-:W-:Y:S01]  /*9be0*/  FADD.FTZ R61, R61, 1 ;  /* 0x3f8000003d3d7421 */ /* 0x004fe20000010000 */
[----:B------:R-:W-:Y:S01]  /*9bf0*/  FADD.FTZ R63, R63, 1 ;  /* 0x3f8000003f3f7421 */ /* 0x000fe20000010000 */
[----:B------:R-:W-:-:S05]  /*9c00*/  FADD.FTZ R50, R50, 1 ;  /* 0x3f80000032327421 */ /* 0x000fca0000010000 */
[----:B------:R-:W2:Y:S08]  /*9c10*/  MUFU.EX2 R20, R20 ;  /* 0x0000001400147308 */ /* 0x000eb00000000800 */
[----:B------:R-:W5:Y:S01]  /*9c20*/  MUFU.EX2 R75, R75 ;  /* 0x0000004b004b7308 */ /* 0x000f620000000800 */
[----:B------:R-:W-:-:S07]  /*9c30*/  FADD.FTZ R65, R65, 1 ;  /* 0x3f80000041417421 */ /* 0x000fce0000010000 */
[----:B------:R-:W5:Y:S08]  /*9c40*/  MUFU.EX2 R21, R21 ;  /* 0x0000001500157308 */ /* 0x000f700000000800 */
[----:B------:R-:W5:Y:S01]  /*9c50*/  MUFU.EX2 R77, R77 ;  /* 0x0000004d004d7308 */ /* 0x000f620000000800 */
[----:B0-----:R-:W-:-:S07]  /*9c60*/  FADD.FTZ R67, R67, 1 ;  /* 0x3f80000043437421 */ /* 0x001fce0000010000 */
[----:B------:R-:W0:Y:S01]  /*9c70*/  MUFU.EX2 R45, R45 ;  /* 0x0000002d002d7308 */ /* 0x000e220000000800 */
[----:B-1----:R-:W-:-:S07]  /*9c80*/  FADD.FTZ R69, R69, 1 ;  /* 0x3f80000045457421 */ /* 0x002fce0000010000 */
[----:B------:R-:W1:Y:S01]  /*9c90*/  MUFU.EX2 R78, R78 ;  /* 0x0000004e004e7308 */ /* 0x000e620000000800 */
[----:B----4-:R-:W-:-:S07]  /*9ca0*/  FADD.FTZ R71, R71, 1 ;  /* 0x3f80000047477421 */ /* 0x010fce0000010000 */
[----:B------:R-:W4:Y:S01]  /*9cb0*/  MUFU.EX2 R48, R48 ;  /* 0x0000003000307308 */ /* 0x000f220000000800 */
[----:B------:R-:W-:-:S07]  /*9cc0*/  FADD.FTZ R73, R73, 1 ;  /* 0x3f80000049497421 */ /* 0x000fce0000010000 */
[----:B------:R-:W-:Y:S01]  /*9cd0*/  MUFU.RCP R82, R61 ;  /* 0x0000003d00527308 */ /* 0x000fe20000001000 */
[----:B---3--:R-:W-:-:S07]  /*9ce0*/  FADD.FTZ R80, R80, 1 ;  /* 0x3f80000050507421 */ /* 0x008fce0000010000 */
[----:B------:R-:W-:Y:S01]  /*9cf0*/  MUFU.RCP R63, R63 ;  /* 0x0000003f003f7308 */ /* 0x000fe20000001000 */
[----:B--2---:R-:W-:Y:S01]  /*9d00*/  FADD.FTZ R20, R20, 1 ;  /* 0x3f80000014147421 */ /* 0x004fe20000010000 */
[----:B-----5:R-:W-:-:S06]  /*9d10*/  FADD.FTZ R75, R75, 1 ;  /* 0x3f8000004b4b7421 */ /* 0x020fcc0000010000 */
[----:B------:R-:W2:Y:S01]  /*9d20*/  MUFU.RCP R50, R50 ;  /* 0x0000003200327308 */ /* 0x000ea20000001000 */
[----:B------:R-:W-:Y:S01]  /*9d30*/  FADD.FTZ R21, R21, 1 ;  /* 0x3f80000015157421 */ /* 0x000fe20000010000 */
[----:B------:R-:W-:-:S06]  /*9d40*/  FADD.FTZ R77, R77, 1 ;  /* 0x3f8000004d4d7421 */ /* 0x000fcc0000010000 */
[----:B------:R-:W3:Y:S01]  /*9d50*/  MUFU.RCP R65, R65 ;  /* 0x0000004100417308 */ /* 0x000ee20000001000 */
[----:B0-----:R-:W-:Y:S01]  /*9d60*/  FADD.FTZ R45, R45, 1 ;  /* 0x3f8000002d2d7421 */ /* 0x001fe20000010000 */
[----:B-1----:R-:W-:-:S06]  /*9d70*/  FADD.FTZ R78, R78, 1 ;  /* 0x3f8000004e4e7421 */ /* 0x002fcc0000010000 */
[----:B------:R-:W0:Y:S01]  /*9d80*/  MUFU.RCP R67, R67 ;  /* 0x0000004300437308 */ /* 0x000e220000001000 */
[----:B----4-:R-:W-:-:S07]  /*9d90*/  FADD.FTZ R48, R48, 1 ;  /* 0x3f80000030307421 */ /* 0x010fce0000010000 */
[----:B------:R-:W1:Y:S08]  /*9da0*/  MUFU.RCP R69, R69 ;  /* 0x0000004500457308 */ /* 0x000e700000001000 */
[----:B------:R-:W4:Y:S08]  /*9db0*/  MUFU.RCP R71, R71 ;  /* 0x0000004700477308 */ /* 0x000f300000001000 */
[----:B------:R-:W5:Y:S01]  /*9dc0*/  MUFU.RCP R73, R73 ;  /* 0x0000004900497308 */ /* 0x000f620000001000 */
[----:B--2---:R-:W-:-:S07]  /*9dd0*/  FMUL.FTZ R49, R49, R50 ;  /* 0x0000003231317220 */ /* 0x004fce0000410000 */
[----:B------:R2:W5:Y:S08]  /*9de0*/  MUFU.RCP R61, R20 ;  /* 0x00000014003d7308 */ /* 0x0005700000001000 */
[----:B------:R-:W5:Y:S01]  /*9df0*/  MUFU.RCP R84, R75 ;  /* 0x0000004b00547308 */ /* 0x000f620000001000 */
[----:B--2---:R-:W-:-:S07]  /*9e00*/  FMUL.FTZ R20, R51, R82 ;  /* 0x0000005233147220 */ /* 0x004fce0000410000 */
[----:B------:R-:W2:Y:S08]  /*9e10*/  MUFU.RCP R80, R80 ;  /* 0x0000005000507308 */ /* 0x000eb00000001000 */
[----:B------:R3:W2:Y:S08]  /*9e20*/  MUFU.RCP R81, R21 ;  /* 0x0000001500517308 */ /* 0x0006b00000001000 */
[----:B------:R-:W2:Y:S01]  /*9e30*/  MUFU.RCP R86, R77 ;  /* 0x0000004d00567308 */ /* 0x000ea20000001000 */
[----:B---3--:R-:W-:Y:S01]  /*9e40*/  FMUL.FTZ R21, R62, R63 ;  /* 0x0000003f3e157220 */ /* 0x008fe20000410000 */
[----:B------:R-:W-:-:S06]  /*9e50*/  FMUL.FTZ R64, R64, R65 ;  /* 0x0000004140407220 */ /* 0x000fcc0000410000 */
[----:B------:R3:W2:Y:S01]  /*9e60*/  MUFU.RCP R83, R45 ;  /* 0x0000002d00537308 */ /* 0x0006a20000001000 */
[----:B------:R-:W-:-:S07]  /*9e70*/  FMUL.FTZ R49, R49, R34 ;  /* 0x0000002231317220 */ /* 0x000fce0000410000 */
[----:B------:R-:W2:Y:S01]  /*9e80*/  MUFU.RCP R51, R78 ;  /* 0x0000004e00337308 */ /* 0x000ea20000001000 */
[----:B------:R-:W-:-:S07]  /*9e90*/  FMUL.FTZ R20, R20, R35 ;  /* 0x0000002314147220 */ /* 0x000fce0000410000 */
[----:B------:R-:W2:Y:S01]  /*9ea0*/  MUFU.RCP R63, R48 ;  /* 0x00000030003f7308 */ /* 0x000ea20000001000 */
[----:B0-----:R-:W-:Y:S01]  /*9eb0*/  FMUL.FTZ R35, R66, R67 ;  /* 0x0000004342237220 */ /* 0x001fe20000410000 */
[----:B-1----:R-:W-:Y:S01]  /*9ec0*/  FMUL.FTZ R68, R68, R69 ;  /* 0x0000004544447220 */ /* 0x002fe20000410000 */
[----:B------:R-:W-:Y:S01]  /*9ed0*/  FMUL.FTZ R64, R64, R37 ;  /* 0x0000002540407220 */ /* 0x000fe20000410000 */
[----:B------:R-:W-:Y:S01]  /*9ee0*/  FMUL.FTZ R21, R21, R36 ;  /* 0x0000002415157220 */ /* 0x000fe20000410000 */
[----:B----4-:R-:W-:Y:S01]  /*9ef0*/  FMUL.FTZ R37, R70, R71 ;  /* 0x0000004746257220 */ /* 0x010fe20000410000 */
[----:B-----5:R-:W-:Y:S01]  /*9f00*/  FMUL.FTZ R72, R72, R73 ;  /* 0x0000004948487220 */ /* 0x020fe20000410000 */
[----:B------:R-:W-:Y:S01]  /*9f10*/  F2FP.BF16.F32.PACK_AB R49, R20, R49 ;  /* 0x000000311431723e */ /* 0x000fe200000010ff */
[----:B------:R-:W-:Y:S01]  /*9f20*/  BAR.SYNC.DEFER_BLOCKING 0x0 ;  /* 0x0000000000007b1d */ /* 0x000fe20000010000 */
[----:B------:R-:W-:Y:S01]  /*9f30*/  FMUL.FTZ R35, R35, R38 ;  /* 0x0000002623237220 */ /* 0x000fe20000410000 */
[----:B---3--:R-:W-:Y:S01]  /*9f40*/  FMUL.FTZ R45, R74, R61 ;  /* 0x0000003d4a2d7220 */ /* 0x008fe20000410000 */
[----:B------:R-:W-:Y:S01]  /*9f50*/  FMUL.FTZ R68, R68, R39 ;  /* 0x0000002744447220 */ /* 0x000fe20000410000 */
[----:B------:R-:W-:Y:S01]  /*9f60*/  FMUL.FTZ R34, R19, R84 ;  /* 0x0000005413227220 */ /* 0x000fe20000410000 */
[----:B--2---:R-:W-:Y:S01]  /*9f70*/  FMUL.FTZ R20, R79, R80 ;  /* 0x000000504f147220 */ /* 0x004fe20000410000 */
        /* <DEDUP_REMOVED lines=14> */
[----:B------:R-:W-:Y:S01]  /*a060*/  FMUL.FTZ R47, R46, R63 ;  /* 0x0000003f2e2f7220 */ /* 0x000fe20000410000 */
[----:B------:R-:W-:Y:S01]  /*a070*/  PRMT R38, R21, 0x7632, R38 ;  /* 0x0000763215267816 */ /* 0x000fe20000000026 */
[----:B------:R-:W-:Y:S01]  /*a080*/  FMUL.FTZ R39, R39, R58 ;  /* 0x0000003a27277220 */ /* 0x000fe20000410000 */
[----:B------:R-:W-:Y:S01]  /*a090*/  F2FP.BF16.F32.PACK_AB R37, R72, R37 ;  /* 0x000000254825723e */ /* 0x000fe200000010ff */
[----:B------:R-:W-:Y:S01]  /*a0a0*/  FMUL.FTZ R18, R18, R59 ;  /* 0x0000003b12127220 */ /* 0x000fe20000410000 */
[----:B------:R-:W-:Y:S01]  /*a0b0*/  STS.U16 [R104], R49 ;  /* 0x0000003168007388 */ /* 0x000fe20000000400 */
[----:B------:R-:W-:Y:S01]  /*a0c0*/  PRMT R44, R35, 0x7632, R44 ;  /* 0x00007632232c7816 */ /* 0x000fe2000000002c */
[----:B------:R-:W-:Y:S01]  /*a0d0*/  FMUL.FTZ R47, R47, R60 ;  /* 0x0000003c2f2f7220 */ /* 0x000fe20000410000 */
[----:B------:R-:W-:Y:S01]  /*a0e0*/  F2FP.BF16.F32.PACK_AB R34, R34, R45 ;  /* 0x0000002d2222723e */ /* 0x000fe200000010ff */
[----:B------:R0:W-:Y:S01]  /*a0f0*/  STS.U16 [R103+0x2], R33 ;  /* 0x0000022167007388 */ /* 0x0001e20000000400 */
[----:B------:R-:W-:-:S02]  /*a100*/  PRMT R45, R37, 0x7632, R45 ;  /* 0x00007632252d7816 */ /* 0x000fc4000000002d */
[----:B------:R-:W-:Y:S01]  /*a110*/  F2FP.BF16.F32.PACK_AB R19, R36, R19 ;  /* 0x000000132413723e */ /* 0x000fe200000010ff */
[----:B------:R-:W-:Y:S01]  /*a120*/  STS.U16 [R102+0x4], R21 ;  /* 0x0000041566007388 */ /* 0x000fe20000000400 */
[----:B------:R-:W-:-:S03]  /*a130*/  F2FP.BF16.F32.PACK_AB R18, R18, R39 ;  /* 0x000000271212723e */ /* 0x000fc600000010ff */
[----:B------:R-:W-:Y:S01]  /*a140*/  STS.U16 [R165+0x6], R38 ;  /* 0x00000626a5007388 */ /* 0x000fe20000000400 */
[----:B0-----:R-:W-:-:S03]  /*a150*/  PRMT R33, R34, 0x7632, R33 ;  /* 0x0000763222217816 */ /* 0x001fc60000000021 */
[----:B------:R0:W-:Y:S01]  /*a160*/  STS.U16 [R164+0x8], R35 ;  /* 0x00000823a4007388 */ /* 0x0001e20000000400 */
[----:B------:R-:W-:-:S03]  /*a170*/  F2FP.BF16.F32.PACK_AB R20, R20, R47 ;  /* 0x0000002f1414723e */ /* 0x000fc600000010ff */
[----:B------:R-:W-:Y:S01]  /*a180*/  STS.U16 [R163+0xa], R44 ;  /* 0x00000a2ca3007388 */ /* 0x000fe20000000400 */
[----:B------:R-:W-:-:S03]  /*a190*/  PRMT R36, R18, 0x7632, R36 ;  /* 0x0000763212247816 */ /* 0x000fc60000000024 */
[----:B------:R-:W-:Y:S01]  /*a1a0*/  STS.U16 [R7+0xc], R37 ;  /* 0x00000c2507007388 */ /* 0x000fe20000000400 */
[----:B0-----:R-:W-:-:S03]  /*a1b0*/  PRMT R35, R19, 0x7632, R35 ;  /* 0x0000763213237816 */ /* 0x001fc60000000023 */
[----:B------:R0:W-:Y:S04]  /*a1c0*/  STS.U16 [R8+0xe], R45 ;  /* 0x00000e2d08007388 */ /* 0x0001e80000000400 */
[----:B------:R1:W-:Y:S04]  /*a1d0*/  STS.U16 [R9+0x10], R34 ;  /* 0x0000102209007388 */ /* 0x0003e80000000400 */
[----:B------:R-:W-:Y:S01]  /*a1e0*/  STS.U16 [R10+0x12], R33 ;  /* 0x000012210a007388 */ /* 0x000fe20000000400 */
[----:B0-----:R-:W-:-:S03]  /*a1f0*/  PRMT R8, R20, 0x7632, R8 ;  /* 0x0000763214087816 */ /* 0x001fc60000000008 */
[----:B------:R-:W-:Y:S04]  /*a200*/  STS.U16 [R11+0x14], R19 ;  /* 0x000014130b007388 */ /* 0x000fe80000000400 */
[----:B------:R0:W-:Y:S04]  /*a210*/  STS.U16 [R12+0x16], R35 ;  /* 0x000016230c007388 */ /* 0x0001e80000000400 */
        /* <DEDUP_REMOVED lines=27> */
[----:B-1----:R-:W-:-:S04]  /*a3d0*/  IADD3 R9, P0, PT, R6, UR8, RZ ;  /* 0x0000000806097c10 */ /* 0x002fc8000ff1e0ff */
[----:B0-----:R-:W-:Y:S02]  /*a3e0*/  IADD3.X R12, PT, PT, RZ, UR15, RZ, P0, !PT ;  /* 0x0000000fff0c7c10 */ /* 0x001fe400087fe4ff */
        /* <DEDUP_REMOVED lines=44> */
.L_x_819:
        /* <DEDUP_REMOVED lines=13> */
.L_x_5017:


//--------------------- .text._Z25selective_scan_fwd_kernelI32Selective_Scan_fwd_kernel_traitsILi64ELi16ELi1ELb0ELb1ELb0ELb0EN3c108BFloat16ENS1_7complexIfEEEEv13SSMParamsBase --------------------------
	.section	.text._Z25selective_scan_fwd_kernelI32Selective_Scan_fwd_kernel_traitsILi64ELi16ELi1ELb0ELb1ELb0ELb0EN3c108BFloat16ENS1_7complexIfEEEEv13SSMParamsBase,"ax",@progbits
	.align	128
        .global         _Z25selective_scan_fwd_kernelI32Selective_Scan_fwd_kernel_traitsILi64ELi16ELi1ELb0ELb1ELb0ELb0EN3c108BFloat16ENS1_7complexIfEEEEv13SSMParamsBase
        .type           _Z25selective_scan_fwd_kernelI32Selective_Scan_fwd_kernel_traitsILi64ELi16ELi1ELb0ELb1ELb0ELb0EN3c108BFloat16ENS1_7complexIfEEEEv13SSMParamsBase,@function
        .size           _Z25selective_scan_fwd_kernelI32Selective_Scan_fwd_kernel_traitsILi64ELi16ELi1ELb0ELb1ELb0ELb0EN3c108BFloat16ENS1_7complexIfEEEEv13SSMParamsBase,(.L_x_5018 - _Z25selective_scan_fwd_kernelI32Selective_Scan_fwd_kernel_traitsILi64ELi16ELi1ELb0ELb1ELb0ELb0EN3c108BFloat16ENS1_7complexIfEEEEv13SSMParamsBase)
        .other          _Z25selective_scan_fwd_kernelI32Selective_Scan_fwd_kernel_traitsILi64ELi16ELi1ELb0ELb1ELb0ELb0EN3c108BFloat16ENS1_7complexIfEEEEv13SSMParamsBase,@"STO_CUDA_ENTRY STV_DEFAULT"
_Z25selective_scan_fwd_kernelI32Selective_Scan_fwd_kernel_traitsILi64ELi16ELi1ELb0ELb1ELb0ELb0EN3c108BFloat16ENS1_7complexIfEEEEv13SSMParamsBase:
.text._Z25selective_scan_fwd_kernelI32Selective_Scan_fwd_kernel_traitsILi64ELi16ELi1ELb0ELb1ELb0ELb0EN3c108BFloat16ENS1_7complexIfEEEEv13SSMParamsBase:
[----:B------:R-:W0:Y:S01]  /*0000*/  LDC R1, c[0x0][0x37c] ;  /* 0x0000df00ff017b82 */ /* 0x000e220000000800 */
[----:B------:R-:W1:Y:S07]  /*0010*/  LDCU.64 UR6, c[0x0][0x470] ;  /* 0x00008e00ff0677ac */ /* 0x000e6e0008000a00 */
[----:B------:R-:W2:Y:S01]  /*0020*/  S2UR UR17, SR_CTAID.Y ;  /* 0x00000000001179c3 */ /* 0x000ea20000002600 */
[----:B0-----:R-:W-:Y:S01]  /*0030*/  IADD3 R1, PT, PT, R1, -0x30, RZ ;  /* 0xffffffd001017810 */ /* 0x001fe20007ffe0ff */
[----:B------:R-:W0:Y:S01]  /*0040*/  LDCU.64 UR24, c[0x0][0x358] ;  /* 0x00006b00ff1877ac */ /* 0x000e220008000a00 */
[----:B------:R-:W3:Y:S01]  /*0050*/  LDCU UR30, c[0x0][0x398] ;  /* 0x00007300ff1e77ac */ /* 0x000ee20008000800 */
[----:B------:R-:W4:Y:S04]  /*0060*/  LDCU.64 UR4, c[0x0][0x458] ;  /* 0x00008b00ff0477ac */ /* 0x000f280008000a00 */
[----:B------:R-:W0:Y:S01]  /*0070*/  S2UR UR20, SR_CTAID.X ;  /* 0x00000000001479c3 */ /* 0x000e220000002500 */
[----:B------:R-:W0:Y:S01]  /*0080*/  LDCU.128 UR8, c[0x0][0x400] ;  /* 0x00008000ff0877ac */ /* 0x000e220008000c00 */
[----:B-1----:R-:W-:Y:S01]  /*0090*/  UISETP.NE.U32.AND UP1, UPT, UR6, URZ, UPT ;  /* 0x000000ff0600728c */ /* 0x002fe2000bf25070 */
[----:B------:R-:W1:Y:S03]  /*00a0*/  LDCU UR21, c[0x0][0x394] ;  /* 0x00007280ff1577ac */ /* 0x000e660008000800 */
        /* <DEDUP_REMOVED lines=10> */
[----:B------:R-:W-:Y:S01]  /*0150*/  IMAD.U32 R4, RZ, RZ, UR6 ;  /* 0x00000006ff047e24 */ /* 0x000fe2000f8e00ff */
[----:B------:R-:W-:Y:S01]  /*0160*/  R2UR UR28, R0 ;  /* 0x00000000001c72ca */ /* 0x000fe200000e0000 */
[----:B------:R-:W2:Y:S01]  /*0170*/  LDCU.64 UR26, c[0x0][0x3c8] ;  /* 0x00007900ff1a77ac */ /* 0x000ea20008000a00 */
[----:B------:R-:W-:Y:S02]  /*0180*/  PLOP3.LUT P0, PT, PT, PT, UP0, 0x80, 0x8 ;  /* 0x000000000008781c */ /* 0x000fe40003f0f008 */
[----:B------:R-:W-:Y:S02]  /*0190*/  MOV R5, UR7 ;  /* 0x0000000700057c02 */ /* 0x000fe40008000f00 */
[----:B------:R-:W-:-:S03]  /*01a0*/  @UP0 ULEA UR4, UP2, UR17, UR4, 0x2 ;  /* 0x0000000411040291 */ /* 0x000fc6000f8410ff */
[----:B0-----:R-:W5:Y:S01]  /*01b0*/  @P1 LDG.E R4, desc[UR24][R4.64] ;  /* 0x0000001804041981 */ /* 0x001f62000c1e1900 */
[----:B------:R-:W-:Y:S02]  /*01c0*/  @UP0 ULEA.HI.X UR5, UR17, UR5, URZ, 0x2, UP2 ;  /* 0x0000000511050291 */ /* 0x000fe400090f14ff */
[----:B------:R-:W-:Y:S01]  /*01d0*/  MOV R2, UR4 ;  /* 0x0000000400027c02 */ /* 0x000fe20008000f00 */
[----:B------:R-:W0:Y:S03]  /*01e0*/  I2F.RP R0, UR28 ;  /* 0x0000001c00007d06 */ /* 0x000e260008209400 */
[----:B------:R-:W-:-:S05]  /*01f0*/  MOV R3, UR5 ;  /* 0x0000000500037c02 */ /* 0x000fca0008000f00 */
[----:B------:R1:W5:Y:S01]  /*0200*/  @P0 LDG.E R2, desc[UR24][R2.64] ;  /* 0x0000001802020981 */ /* 0x000362000c1e1900 */
[----:B0-----:R-:W0:Y:S02]  /*0210*/  MUFU.RCP R0, R0 ;  /* 0x0000000000007308 */ /* 0x001e240000001000 */
[----:B0-----:R-:W-:-:S06]  /*0220*/  IADD3 R6, PT, PT, R0, 0xffffffe, RZ ;  /* 0x0ffffffe00067810 */ /* 0x001fcc0007ffe0ff */
[----:B------:R-:W0:Y:S01]  /*0230*/  F2I.FTZ.U32.TRUNC.NTZ R6, R6 ;  /* 0x0000000600067305 */ /* 0x000e22000021f000 */
[----:B-1----:R-:W-:Y:S02]  /*0240*/  IABS R3, UR17 ;  /* 0x0000001100037c13 */ /* 0x002fe40008000000 */
[----:B0-----:R-:W-:Y:S02]  /*0250*/  R2UR UR5, R6 ;  /* 0x00000000060572ca */ /* 0x001fe400000e0000 */
[----:B------:R-:W-:Y:S01]  /*0260*/  R2UR UR16, R3 ;  /* 0x00000000031072ca */ /* 0x000fe200000e0000 */
[----:B------:R-:W-:-:S10]  /*0270*/  UMOV UR4, URZ ;  /* 0x000000ff00047c82 */ /* 0x000fd40008000000 */
[----:B------:R-:W-:-:S04]  /*0280*/  UIADD3 UR6, UPT, UPT, URZ, -UR5, URZ ;  /* 0x80000005ff067290 */ /* 0x000fc8000fffe0ff */
[----:B------:R-:W-:-:S04]  /*0290*/  UIMAD UR6, UR6, UR28, URZ ;  /* 0x0000001c060672a4 */ /* 0x000fc8000f8e02ff */
[----:B------:R-:W-:-:S04]  /*02a0*/  UIMAD.WIDE.U32 UR4, UR5, UR6, UR4 ;  /* 0x00000006050472a5 */ /* 0x000fc8000f8e0004 */
[----:B------:R-:W-:Y:S02]  /*02b0*/  UIMAD.WIDE.U32 UR18, UR5, UR16, URZ ;  /* 0x00000010051272a5 */ /* 0x000fe4000f8e00ff */
[----:B------:R-:W-:Y:S02]  /*02c0*/  UIMAD.WIDE.U32 UR6, UR20, UR8, URZ ;  /* 0x00000008140672a5 */ /* 0x000fe4000f8e00ff */
[----:B------:R-:W-:-:S04]  /*02d0*/  UIADD3 UR8, UPT, UPT, -UR19, URZ, URZ ;  /* 0x000000ff13087290 */ /* 0x000fc8000fffe1ff */
[----:B------:R-:W-:Y:S02]  /*02e0*/  UIMAD UR16, UR28, UR8, UR16 ;  /* 0x000000081c1072a4 */ /* 0x000fe4000f8e0210 */
[----:B------:R-:W-:Y:S02]  /*02f0*/  UISETP.GE.AND UP1, UPT, UR21, 0x1, UPT ;  /* 0x000000011500788c */ /* 0x000fe4000bf26270 */
[----:B------:R-:W-:Y:S02]  /*0300*/  UISETP.GT.U32.AND UP2, UPT, UR28, UR16, UPT ;  /* 0x000000101c00728c */ /* 0x000fe4000bf44070 */
[----:B---3--:R-:W-:Y:S02]  /*0310*/  UIMAD.WIDE.U32 UR4, UR20, UR12, URZ ;  /* 0x0000000c140472a5 */ /* 0x008fe4000f8e00ff */
[----:B------:R-:W-:Y:S01]  /*0320*/  PLOP3.LUT P2, PT, PT, PT, UP1, 0x80, 0x8 ;  /* 0x000000000008781c */ /* 0x000fe20003f4f018 */
[----:B------:R-:W-:Y:S02]  /*0330*/  UIMAD UR7, UR20, UR9, UR7 ;  /* 0x00000009140772a4 */ /* 0x000fe4000f8e0207 */
[----:B------:R-:W-:Y:S01]  /*0340*/  UIMAD UR5, UR20, UR13, UR5 ;  /* 0x0000000d140572a4 */ /* 0x000fe2000f8e0205 */
[----:B------:R-:W0:Y:S03]  /*0350*/  LDCU UR18, c[0x0][0x384] ;  /* 0x00007080ff1277ac */ /* 0x000e260008000800 */
[----:B------:R-:W-:-:S04]  /*0360*/  @!UP2 UIADD3 UR16, UPT, UPT, UR16, -UR28, URZ ;  /* 0x8000001c1010a290 */ /* 0x000fc8000fffe0ff */
[----:B------:R-:W-:Y:S02]  /*0370*/  UISETP.GE.U32.AND UP0, UPT, UR16, UR28, UPT ;  /* 0x0000001c1000728c */ /* 0x000fe4000bf06070 */
[----:B------:R-:W-:Y:S02]  /*0380*/  UIMAD.WIDE.U32 UR12, UR17, UR10, UR6 ;  /* 0x0000000a110c72a5 */ /* 0x000fe4000f8e0006 */
[----:B------:R-:W-:Y:S02]  /*0390*/  UIMAD.WIDE.U32 UR8, UR17, UR14, UR4 ;  /* 0x0000000e110872a5 */ /* 0x000fe4000f8e0004 */
[----:B------:R-:W-:Y:S02]  /*03a0*/  ULOP3.LUT UR16, UR17, UR30, URZ, 0x3c, !UPT ;  /* 0x0000001e11107292 */ /* 0x000fe4000f8e3cff */
[----:B------:R-:W-:Y:S02]  /*03b0*/  @!UP2 UIADD3 UR19, UPT, UPT, UR19, 0x1, URZ ;  /* 0x000000011313a890 */ /* 0x000fe4000fffe0ff */
[----:B------:R-:W-:-:S02]  /*03c0*/  UIMAD UR14, UR17, UR11, UR13 ;  /* 0x0000000b110e72a4 */ /* 0x000fc4000f8e020d */
[----:B------:R-:W-:Y:S01]  /*03d0*/  UIMAD UR15, UR17, UR15, UR9 ;  /* 0x0000000f110f72a4 */ /* 0x000fe2000f8e0209 */
[----:B------:R-:W1:Y:S01]  /*03e0*/  LDCU.128 UR4, c[0x0][0x460] ;  /* 0x00008c00ff0477ac */ /* 0x000e620008000c00 */
[----:B------:R-:W-:Y:S02]  /*03f0*/  UISETP.NE.AND UP1, UPT, UR30, URZ, UPT ;  /* 0x000000ff1e00728c */ /* 0x000fe4000bf25270 */
[----:B----4-:R-:W-:Y:S02]  /*0400*/  UIMAD.WIDE.U32 UR10, UR20, UR22, URZ ;  /* 0x00000016140a72a5 */ /* 0x010fe4000f8e00ff */
[----:B------:R-:W-:Y:S02]  /*0410*/  UISETP.GE.AND UP2, UPT, UR16, URZ, UPT ;  /* 0x000000ff1000728c */ /* 0x000fe4000bf46270 */
[----:B------:R-:W-:Y:S01]  /*0420*/  @UP0 UIADD3 UR19, UPT, UPT, UR19, 0x1, URZ ;  /* 0x0000000113130890 */ /* 0x000fe2000fffe0ff */
[----:B012---:R-:W-:Y:S11]  /*0430*/  @!P2 EXIT ;  /* 0x000000000000a94d */ /* 0x007ff60003800000 */
[----:B------:R-:W0:Y:S01]  /*0440*/  S2R R82, SR_TID.X ;  /* 0x0000000000527919 */ /* 0x000e220000002100 */
[----:B------:R-:W-:Y:S02]  /*0450*/  @!UP2 UIADD3 UR19, UPT, UPT, -UR19, URZ, URZ ;  /* 0x000000ff1313a290 */ /* 0x000fe4000fffe1ff */
[----:B------:R-:W-:Y:S02]  /*0460*/  @!UP1 ULOP3.LUT UR19, URZ, UR30, URZ, 0x33, !UPT ;  /* 0x0000001eff139292 */ /* 0x000fe4000f8e33ff */
[----:B------:R-:W-:Y:S02]  /*0470*/  ULEA UR13, UP0, UR8, UR4, 0x1 ;  /* 0x00000004080d7291 */ /* 0x000fe4000f8008ff */
[----:B------:R-:W-:Y:S01]  /*0480*/  USHF.R.S32.HI UR4, URZ, 0x1f, UR19 ;  /* 0x0000001fff047899 */ /* 0x000fe20008011413 */
[----:B------:R-:W1:Y:S01]  /*0490*/  LDCU.64 UR28, c[0x0][0x448] ;  /* 0x00008900ff1c77ac */ /* 0x000e620008000a00 */
[----:B------:R-:W-:Y:S02]  /*04a0*/  ULEA.HI.X UR8, UR8, UR5, UR15, 0x1, UP0 ;  /* 0x0000000508087291 */ /* 0x000fe400080f0c0f */
[----:B------:R-:W-:-:S02]  /*04b0*/  ULEA UR9, UP1, UR12, UR6, 0x1 ;  /* 0x000000060c097291 */ /* 0x000fc4000f8208ff */
[----:B------:R-:W-:Y:S02]  /*04c0*/  UIMAD UR4, UR4, UR26, URZ ;  /* 0x0000001a040472a4 */ /* 0x000fe4000f8e02ff */
[----:B------:R-:W-:Y:S02]  /*04d0*/  UIMAD UR5, UR20, UR18, UR17 ;  /* 0x00000012140572a4 */ /* 0x000fe4000f8e0211 */
[----:B------:R-:W-:Y:S01]  /*04e0*/  UIMAD UR11, UR20, UR23, UR11 ;  /* 0x00000017140b72a4 */ /* 0x000fe2000f8e020b */
[----:B------:R-:W2:Y:S01]  /*04f0*/  LDCU UR22, c[0x0][0x38c] ;  /* 0x00007180ff1677ac */ /* 0x000ea20008000800 */
[----:B------:R-:W-:Y:S02]  /*0500*/  ULEA.HI.X UR14, UR12, UR7, UR14, 0x1, UP1 ;  /* 0x000000070c0e7291 */ /* 0x000fe400088f0c0e */
[----:B------:R-:W-:Y:S02]  /*0510*/  UIMAD.WIDE.U32 UR6, UR19, UR26, UR10 ;  /* 0x0000001a130672a5 */ /* 0x000fe4000f8e000a */
[----:B------:R-:W-:Y:S01]  /*0520*/  UIMAD UR16, UR19, UR27, UR4 ;  /* 0x0000001b131072a4 */ /* 0x000fe2000f8e0204 */
[C---:B0-----:R-:W-:Y:S01]  /*0530*/  IMAD.SHL.U32 R0, R82.reuse, 0x10, RZ ;  /* 0x0000001052007824 */ /* 0x041fe200078e00ff */
[----:B------:R-:W-:Y:S01]  /*0540*/  UIMAD UR10, UR5, UR21, URZ ;  /* 0x00000015050a72a4 */ /* 0x000fe2000f8e02ff */
[----:B------:R-:W-:Y:S01]  /*0550*/  SHF.L.U32 R81, R82, 0x5, RZ ;  /* 0x0000000552517819 */ /* 0x000fe200000006ff */
[----:B------:R-:W-:Y:S01]  /*0560*/  UMOV UR4, URZ ;  /* 0x000000ff00047c82 */ /* 0x000fe20008000000 */
[----:B------:R-:W-:Y:S01]  /*0570*/  UMOV UR5, URZ ;  /* 0x000000ff00057c82 */ /* 0x000fe20008000000 */
[----:B-----5:R-:W-:Y:S01]  /*0580*/  @P0 R2UR UR4, R2 ;  /* 0x00000000020402ca */ /* 0x020fe200000e0000 */
[----:B-1----:R-:W-:Y:S01]  /*0590*/  ULEA UR15, UP0, UR6, UR28, 0x1 ;  /* 0x0000001c060f7291 */ /* 0x002fe2000f8008ff */
[----:B------:R-:W-:Y:S01]  /*05a0*/  @P1 R2UR UR5, R4 ;  /* 0x00000000040512ca */ /* 0x000fe200000e0000 */
[----:B------:R-:W-:Y:S01]  /*05b0*/  UIADD3 UR16, UPT, UPT, UR7, UR16, URZ ;  /* 0x0000001007107290 */ /* 0x000fe2000fffe0ff */
[----:B------:R-:W-:Y:S01]  /*05c0*/  LOP3.LUT R3, R0, 0x3e00, RZ, 0xc0, !PT ;  /* 0x00003e0000037812 */ /* 0x000fe200078ec0ff */
[----:B------:R-:W-:Y:S01]  /*05d0*/  UMOV UR11, UR13 ;  /* 0x0000000d000b7c82 */ /* 0x000fe20008000000 */
[--C-:B------:R-:W-:Y:S01]  /*05e0*/  LOP3.LUT R81, R81, 0x7c1f, R82.reuse, 0xc8, !PT ;  /* 0x00007c1f51517812 */ /* 0x100fe200078ec852 */
[----:B------:R-:W-:Y:S01]  /*05f0*/  ULEA.HI.X UR16, UR6, UR29, UR16, 0x1, UP0 ;  /* 0x0000001d06107291 */ /* 0x000fe200080f0c10 */
[----:B------:R-:W-:Y:S01]  /*0600*/  LOP3.LUT R5, R3, 0x1f, R82, 0xf8, !PT ;  /* 0x0000001f03057812 */ /* 0x000fe200078ef852 */
[----:B--2---:R-:W-:Y:S01]  /*0610*/  UIMAD UR10, UR10, UR22, URZ ;  /* 0x000000160a0a72a4 */ /* 0x004fe2000f8e02ff */
[----:B------:R-:W-:Y:S01]  /*0620*/  UMOV UR12, UR9 ;  /* 0x00000009000c7c82 */ /* 0x000fe20008000000 */
[----:B------:R-:W-:Y:S01]  /*0630*/  UMOV UR6, URZ ;  /* 0x000000ff00067c82 */ /* 0x000fe20008000000 */
[----:B------:R-:W-:-:S09]  /*0640*/  UMOV UR13, UR8 ;  /* 0x00000008000d7c82 */ /* 0x000fd20008000000 */
.L_x_859:
[----:B------:R-:W0:Y:S01]  /*0650*/  LDCU UR18, c[0x0][0x388] ;  /* 0x00007100ff1277ac */ /* 0x000e220008000800 */
[----:B------:R-:W-:Y:S01]  /*0660*/  SHF.L.U32 R123, R82, 0x4, RZ ;  /* 0x00000004527b7819 */ /* 0x000fe200000006ff */
[----:B--2---:R-:W-:Y:S01]  /*0670*/  IMAD.U32 R3, RZ, RZ, UR13 ;  /* 0x0000000dff037e24 */ /* 0x004fe2000f8e00ff */
[----:B------:R-:W-:Y:S01]  /*0680*/  LOP3.LUT R28, R28, 0xfffffeff, RZ, 0xc0, !PT ;  /* 0xfffffeff1c1c7812 */ /* 0x000fe200078ec0ff */
[----:B------:R-:W-:Y:S01]  /*0690*/  USHF.L.U32 UR7, UR6, 0xa, URZ ;  /* 0x0000000a06077899 */ /* 0x000fe200080006ff */
[----:B------:R-:W-:Y:S02]  /*06a0*/  LOP3.LUT R27, R123, 0x3e00, RZ, 0xc0, !PT ;  /* 0x00003e007b1b7812 */ /* 0x000fe400078ec0ff */
[----:B------:R-:W-:Y:S02]  /*06b0*/  MOV R2, UR11 ;  /* 0x0000000b00027c02 */ /* 0x000fe40008000f00 */
[----:B------:R-:W-:Y:S02]  /*06c0*/  LOP3.LUT R26, R27, 0x1f, R82, 0xf8, !PT ;  /* 0x0000001f1b1a7812 */ /* 0x000fe400078ef852 */
[----:B------:R-:W-:-:S02]  /*06d0*/  PRMT R13, RZ, 0x7610, R13 ;  /* 0x00007610ff0d7816 */ /* 0x000fc4000000000d */
[C---:B------:R-:W-:Y:S02]  /*06e0*/  LOP3.LUT R0, R26.reuse, 0x20, RZ, 0xfc, !PT ;  /* 0x000000201a007812 */ /* 0x040fe400078efcff */
[C---:B------:R-:W-:Y:S02]  /*06f0*/  LOP3.LUT R6, R26.reuse, 0x40, RZ, 0xfc, !PT ;  /* 0x000000401a067812 */ /* 0x040fe400078efcff */
[----:B------:R-:W-:Y:S01]  /*0700*/  LOP3.LUT R7, R26, 0x60, RZ, 0xfc, !PT ;  /* 0x000000601a077812 */ /* 0x000fe200078efcff */
[----:B0-----:R-:W-:Y:S01]  /*0710*/  UIADD3 UR7, UPT, UPT, -UR7, UR18, URZ ;  /* 0x0000001207077290 */ /* 0x001fe2000fffe1ff */
        /* <DEDUP_REMOVED lines=15> */
[----:B------:R-:W-:Y:S01]  /*0810*/  BAR.SYNC.DEFER_BLOCKING 0x0 ;  /* 0x0000000000007b1d */ /* 0x000fe20000010000 */
[----:B------:R-:W-:-:S02]  /*0820*/  @P6 LOP3.LUT R28, R28, 0x80, RZ, 0xfc, !PT ;  /* 0x000000801c1c6812 */ /* 0x000fc400078efcff */
[----:B------:R-:W-:Y:S02]  /*0830*/  IADD3.X R3, PT, PT, RZ, UR14, RZ, P0, !PT ;  /* 0x0000000eff037c10 */ /* 0x000fe400087fe4ff */
[----:B------:R-:W-:Y:S02]  /*0840*/  LOP3.LUT R28, R28, 0xffffffbf, RZ, 0xc0, !PT ;  /* 0xffffffbf1c1c7812 */ /* 0x000fe400078ec0ff */
[----:B------:R-:W-:Y:S02]  /*0850*/  LOP3.LUT R6, R26, 0xc0, RZ, 0xfc, !PT ;  /* 0x000000c01a067812 */ /* 0x000fe400078efcff */
[----:B------:R-:W-:Y:S02]  /*0860*/  @P5 LOP3.LUT R28, R28, 0x40, RZ, 0xfc, !PT ;  /* 0x000000401c1c5812 */ /* 0x000fe400078efcff */
[----:B------:R-:W-:Y:S02]  /*0870*/  ISETP.GE.AND P1, PT, R6, UR7, PT ;  /* 0x0000000706007c0c */ /* 0x000fe4000bf26270 */
[----:B------:R-:W-:-:S02]  /*0880*/  LOP3.LUT R28, R28, 0xffffffdf, RZ, 0xc0, !PT ;  /* 0xffffffdf1c1c7812 */ /* 0x000fc400078ec0ff */
[----:B------:R-:W-:Y:S02]  /*0890*/  PRMT R0, RZ, 0x7610, R0 ;  /* 0x00007610ff007816 */ /* 0x000fe40000000000 */
[----:B------:R-:W-:Y:S02]  /*08a0*/  @P4 LOP3.LUT R28, R28, 0x20, RZ, 0xfc, !PT ;  /* 0x000000201c1c4812 */ /* 0x000fe400078efcff */
[----:B------:R-:W-:Y:S02]  /*08b0*/  LOP3.LUT R12, R26, 0xe0, RZ, 0xfc, !PT ;  /* 0x000000e01a0c7812 */ /* 0x000fe400078efcff */
[C---:B------:R-:W-:Y:S02]  /*08c0*/  LOP3.LUT P0, RZ, R28.reuse, 0x100, RZ, 0xc0, !PT ;  /* 0x000001001cff7812 */ /* 0x040fe4000780c0ff */
[----:B------:R-:W-:Y:S01]  /*08d0*/  LOP3.LUT R28, R28, 0xffffffef, RZ, 0xc0, !PT ;  /* 0xffffffef1c1c7812 */ /* 0x000fe200078ec0ff */
[----:B------:R-:W2:Y:S01]  /*08e0*/  @!P1 LDG.E.U16 R11, desc[UR24][R4.64+0x180] ;  /* 0x00018018040b9981 */ /* 0x000ea2000c1e1500 */
[----:B------:R-:W-:-:S02]  /*08f0*/  LOP3.LUT R14, R26, 0x100, RZ, 0xfc, !PT ;  /* 0x000001001a0e7812 */ /* 0x000fc400078efcff */
[----:B------:R-:W-:Y:S01]  /*0900*/  @P3 LOP3.LUT R28, R28, 0x10, RZ, 0xfc, !PT ;  /* 0x000000101c1c3812 */ /* 0x000fe200078efcff */
[----:B------:R-:W3:Y:S01]  /*0910*/  @!P2 LDG.E.U16 R10, desc[UR24][R4.64+0x140] ;  /* 0x00014018040aa981 */ /* 0x000ee2000c1e1500 */
        /* <DEDUP_REMOVED lines=9> */
[----:B------:R-:W2:Y:S01]  /*09b0*/  @!P3 LDG.E.U16 R9, desc[UR24][R4.64+0x100] ;  /* 0x000100180409b981 */ /* 0x000ea2000c1e1500 */
[----:B------:R-:W-:Y:S02]  /*09c0*/  @P1 LOP3.LUT R28, R28, 0x4, RZ, 0xfc, !PT ;  /* 0x000000041c1c1812 */ /* 0x000fe400078efcff */
[----:B------:R-:W-:Y:S02]  /*09d0*/  LOP3.LUT R18, R26, 0x140, RZ, 0xfc, !PT ;  /* 0x000001401a127812 */ /* 0x000fe400078efcff */
[----:B------:R-:W-:Y:S02]  /*09e0*/  LOP3.LUT R28, R28, 0xfffffffd, RZ, 0xc0, !PT ;  /* 0xfffffffd1c1c7812 */ /* 0x000fe400078ec0ff */
[----:B------:R-:W-:Y:S01]  /*09f0*/  LOP3.LUT R20, R26, 0x160, RZ, 0xfc, !PT ;  /* 0x000001601a147812 */ /* 0x000fe200078efcff */
[----:B------:R-:W3:Y:S01]  /*0a00*/  @!P0 LDG.E.U16 R13, desc[UR24][R4.64+0x1c0] ;  /* 0x0001c018040d8981 */ /* 0x000ee2000c1e1500 */
[----:B------:R-:W-:-:S02]  /*0a10*/  @P0 LOP3.LUT R28, R28, 0x2, RZ, 0xfc, !PT ;  /* 0x000000021c1c0812 */ /* 0x000fc400078efcff */
[----:B------:R-:W-:Y:S02]  /*0a20*/  ISETP.GE.AND P0, PT, R14, UR7, PT ;  /* 0x000000070e007c0c */ /* 0x000fe4000bf06270 */
[----:B------:R-:W-:Y:S02]  /*0a30*/  LOP3.LUT R28, R28, 0xfffffffe, RZ, 0xc0, !PT ;  /* 0xfffffffe1c1c7812 */ /* 0x000fe400078ec0ff */
[----:B------:R-:W-:Y:S02]  /*0a40*/  PRMT R7, RZ, 0x7610, R7 ;  /* 0x00007610ff077816 */ /* 0x000fe40000000007 */
[----:B------:R-:W-:Y:S02]  /*0a50*/  LOP3.LUT R22, R26, 0x180, RZ, 0xfc, !PT ;  /* 0x000001801a167812 */ /* 0x000fe400078efcff */
[----:B------:R-:W-:Y:S02]  /*0a60*/  PRMT R8, RZ, 0x7610, R8 ;  /* 0x00007610ff087816 */ /* 0x000fe40000000008 */
[----:B------:R-:W-:Y:S01]  /*0a70*/  ISETP.GE.AND P1, PT, R18, UR7, PT ;  /* 0x0000000712007c0c */ /* 0x000fe2000bf26270 */
[----:B------:R-:W2:Y:S01]  /*0a80*/  @!P5 LDG.E.U16 R7, desc[UR24][R4.64+0x80] ;  /* 0x000080180407d981 */ /* 0x000ea2000c1e1500 */
[----:B------:R-:W-:-:S02]  /*0a90*/  PRMT R17, RZ, 0x7610, R17 ;  /* 0x00007610ff117816 */ /* 0x000fc40000000011 */
[----:B------:R-:W-:Y:S01]  /*0aa0*/  @P0 LOP3.LUT R28, R28, 0x1, RZ, 0xfc, !PT ;  /* 0x000000011c1c0812 */ /* 0x000fe200078efcff */
[----:B------:R-:W3:Y:S01]  /*0ab0*/  @!P0 LDG.E.U16 R15, desc[UR24][R4.64+0x200] ;  /* 0x00020018040f8981 */ /* 0x000ee2000c1e1500 */
[----:B------:R-:W-:Y:S02]  /*0ac0*/  ISETP.GE.AND P0, PT, R16, UR7, PT ;  /* 0x0000000710007c0c */ /* 0x000fe4000bf06270 */
[----:B------:R-:W-:Y:S01]  /*0ad0*/  ISETP.GE.AND P2, PT, R20, UR7, PT ;  /* 0x0000000714007c0c */ /* 0x000fe2000bf46270 */
[----:B------:R-:W3:Y:S01]  /*0ae0*/  @!P4 LDG.E.U16 R8, desc[UR24][R4.64+0xc0] ;  /* 0x0000c0180408c981 */ /* 0x000ee2000c1e1500 */
[----:B------:R-:W-:Y:S02]  /*0af0*/  ISETP.GE.AND P3, PT, R22, UR7, PT ;  /* 0x0000000716007c0c */ /* 0x000fe4000bf66270 */
[----:B------:R-:W-:Y:S02]  /*0b00*/  PRMT R19, RZ, 0x7610, R19 ;  /* 0x00007610ff137816 */ /* 0x000fe40000000013 */
[----:B------:R-:W-:-:S02]  /*0b10*/  PRMT R21, RZ, 0x7610, R21 ;  /* 0x00007610ff157816 */ /* 0x000fc40000000015 */
[C---:B------:R-:W-:Y:S02]  /*0b20*/  LOP3.LUT R23, R26.reuse, 0x1a0, RZ, 0xfc, !PT ;  /* 0x000001a01a177812 */ /* 0x040fe400078efcff */
        /* <DEDUP_REMOVED lines=18> */
[----:B------:R-:W-:-:S02]  /*0c50*/  P2R R29, PR, RZ, 0x1 ;  /* 0x00000001ff1d7803 */ /* 0x000fc40000000000 */
[----:B------:R-:W-:-:S04]  /*0c60*/  LOP3.LUT P0, RZ, R28, 0x1, RZ, 0xc0, !PT ;  /* 0x000000011cff7812 */ /* 0x000fc8000780c0ff */
[----:B------:R-:W-:Y:S02]  /*0c70*/  P2R R31, PR, RZ, 0x1 ;  /* 0x00000001ff1f7803 */ /* 0x000fe40000000000 */
[----:B------:R-:W-:Y:S01]  /*0c80*/  LOP3.LUT P0, RZ, R28, 0x2, RZ, 0xc0, !PT ;  /* 0x000000021cff7812 */ /* 0x000fe2000780c0ff */
[----:B------:R-:W-:-:S03]  /*0c90*/  UMOV UR7, 0x400 ;  /* 0x0000040000077882 */ /* 0x000fc60000000000 */
        /* <DEDUP_REMOVED lines=8> */
[CC--:B------:R-:W-:Y:S02]  /*0d20*/  LEA.HI.SX32 R12, R27.reuse, R27.reuse, 0x1b ;  /* 0x0000001b1b0c7211 */ /* 0x0c0fe400078fdaff */
[C---:B------:R-:W-:Y:S02]  /*0d30*/  IADD3 R20, PT, PT, R27.reuse, 0x60, RZ ;  /* 0x000000601b147810 */ /* 0x040fe40007ffe0ff */
[----:B------:R-:W-:Y:S02]  /*0d40*/  LEA.HI.SX32 R16, R16, R27, 0x1b ;  /* 0x0000001b10107211 */ /* 0x000fe400078fdaff */
[----:B------:R-:W-:Y:S02]  /*0d50*/  IADD3 R4, PT, PT, R27, 0xa0, RZ ;  /* 0x000000a01b047810 */ /* 0x000fe40007ffe0ff */
[----:B------:R-:W-:-:S02]  /*0d60*/  P2R R39, PR, RZ, 0x1 ;  /* 0x00000001ff277803 */ /* 0x000fc40000000000 */
[----:B------:R-:W-:Y:S02]  /*0d70*/  LEA R53, R12, UR26, 0x1 ;  /* 0x0000001a0c357c11 */ /* 0x000fe4000f8e08ff */
[-C--:B------:R-:W-:Y:S01]  /*0d80*/  LEA.HI.SX32 R18, R18, R27.reuse, 0x1b ;  /* 0x0000001b12127211 */ /* 0x080fe200078fdaff */
[C---:B------:R-:W-:Y:S01]  /*0d90*/  VIADD R12, R27.reuse, 0xc0 ;  /* 0x000000c01b0c7836 */ /* 0x040fe20000000000 */
[----:B------:R-:W-:Y:S02]  /*0da0*/  LOP3.LUT P0, RZ, R28, 0x10, RZ, 0xc0, !PT ;  /* 0x000000101cff7812 */ /* 0x000fe4000780c0ff */
[----:B------:R-:W-:Y:S02]  /*0db0*/  IADD3 R22, PT, PT, R27, 0x80, RZ ;  /* 0x000000801b167810 */ /* 0x000fe40007ffe0ff */
[----:B------:R-:W-:Y:S02]  /*0dc0*/  LEA.HI.SX32 R20, R20, R27, 0x1b ;  /* 0x0000001b14147211 */ /* 0x000fe400078fdaff */
[----:B------:R-:W-:-:S02]  /*0dd0*/  LEA R52, R16, UR26, 0x1 ;  /* 0x0000001a10347c11 */ /* 0x000fc4000f8e08ff */
[-C--:B------:R-:W-:Y:S02]  /*0de0*/  LEA.HI.SX32 R4, R4, R27.reuse, 0x1b ;  /* 0x0000001b04047211 */ /* 0x080fe400078fdaff */
[----:B------:R-:W-:Y:S02]  /*0df0*/  LEA R51, R18, UR26, 0x1 ;  /* 0x0000001a12337c11 */ /* 0x000fe4000f8e08ff */
[----:B------:R-:W-:Y:S02]  /*0e00*/  IADD3 R16, PT, PT, R27, 0xe0, RZ ;  /* 0x000000e01b107810 */ /* 0x000fe40007ffe0ff */
[----:B------:R-:W-:Y:S02]  /*0e10*/  P2R R38, PR, RZ, 0x1 ;  /* 0x00000001ff267803 */ /* 0x000fe40000000000 */
[----:B------:R-:W-:Y:S02]  /*0e20*/  LEA.HI.SX32 R22, R22, R27, 0x1b ;  /* 0x0000001b16167211 */ /* 0x000fe400078fdaff */
[----:B------:R-:W-:-:S02]  /*0e30*/  LEA R50, R20, UR26, 0x1 ;  /* 0x0000001a14327c11 */ /* 0x000fc4000f8e08ff */
[C---:B------:R-:W-:Y:S02]  /*0e40*/  IADD3 R18, PT, PT, R27.reuse, 0x100, RZ ;  /* 0x000001001b127810 */ /* 0x040fe40007ffe0ff */
[----:B------:R-:W-:Y:S02]  /*0e50*/  LOP3.LUT P0, RZ, R28, 0x20, RZ, 0xc0, !PT ;  /* 0x000000201cff7812 */ /* 0x000fe4000780c0ff */
[----:B------:R-:W-:Y:S02]  /*0e60*/  IADD3 R20, PT, PT, R27, 0x120, RZ ;  /* 0x000001201b147810 */ /* 0x000fe40007ffe0ff */
[-C--:B------:R-:W-:Y:S02]  /*0e70*/  LEA.HI.SX32 R12, R12, R27.reuse, 0x1b ;  /* 0x0000001b0c0c7211 */ /* 0x080fe400078fdaff */
[----:B------:R-:W-:Y:S02]  /*0e80*/  LEA R48, R4, UR26, 0x1 ;  /* 0x0000001a04307c11 */ /* 0x000fe4000f8e08ff */
[----:B------:R-:W-:-:S02]  /*0e90*/  LEA.HI.SX32 R16, R16, R27, 0x1b ;  /* 0x0000001b10107211 */ /* 0x000fc400078fdaff */
[----:B------:R-:W-:Y:S02]  /*0ea0*/  IADD3 R4, PT, PT, R27, 0x160, RZ ;  /* 0x000001601b047810 */ /* 0x000fe40007ffe0ff */
[----:B------:R-:W-:Y:S02]  /*0eb0*/  LEA R49, R22, UR26, 0x1 ;  /* 0x0000001a16317c11 */ /* 0x000fe4000f8e08ff */
[-C--:B------:R-:W-:Y:S02]  /*0ec0*/  LEA.HI.SX32 R18, R18, R27.reuse, 0x1b ;  /* 0x0000001b12127211 */ /* 0x080fe400078fdaff */
[----:B------:R-:W-:Y:S02]  /*0ed0*/  P2R R37, PR, RZ, 0x1 ;  /* 0x00000001ff257803 */ /* 0x000fe40000000000 */
[----:B------:R-:W-:Y:S02]  /*0ee0*/  LEA.HI.SX32 R20, R20, R27, 0x1b ;  /* 0x0000001b14147211 */ /* 0x000fe400078fdaff */
[----:B------:R-:W-:-:S02]  /*0ef0*/  LOP3.LUT P0, RZ, R28, 0x40, RZ, 0xc0, !PT ;  /* 0x000000401cff7812 */ /* 0x000fc4000780c0ff */
[----:B------:R-:W-:Y:S01]  /*0f00*/  LEA R47, R12, UR26, 0x1 ;  /* 0x0000001a0c2f7c11 */ /* 0x000fe2000f8e08ff */
[C---:B------:R-:W-:Y:S01]  /*0f10*/  VIADD R12, R27.reuse, 0x1c0 ;  /* 0x000001c01b0c7836 */ /* 0x040fe20000000000 */
[----:B------:R-:W-:Y:S02]  /*0f20*/  LEA R46, R16, UR26, 0x1 ;  /* 0x0000001a102e7c11 */ /* 0x000fe4000f8e08ff */
[----:B------:R-:W-:Y:S02]  /*0f30*/  LEA.HI.SX32 R4, R4, R27, 0x1b ;  /* 0x0000001b04047211 */ /* 0x000fe400078fdaff */
[----:B------:R-:W-:Y:S02]  /*0f40*/  LEA R45, R18, UR26, 0x1 ;  /* 0x0000001a122d7c11 */ /* 0x000fe4000f8e08ff */
[----:B------:R-:W-:Y:S02]  /*0f50*/  IADD3 R16, PT, PT, R27, 0x1e0, RZ ;  /* 0x000001e01b107810 */ /* 0x000fe40007ffe0ff */
[----:B------:R-:W-:-:S02]  /*0f60*/  LEA R44, R20, UR26, 0x1 ;  /* 0x0000001a142c7c11 */ /* 0x000fc4000f8e08ff */
[----:B------:R-:W-:Y:S02]  /*0f70*/  P2R R35, PR, RZ, 0x1 ;  /* 0x00000001ff237803 */ /* 0x000fe40000000000 */
[----:B------:R-:W-:Y:S02]  /*0f80*/  LOP3.LUT P0, RZ, R28, 0x80, RZ, 0xc0, !PT ;  /* 0x000000801cff7812 */ /* 0x000fe4000780c0ff */
[----:B------:R-:W-:Y:S02]  /*0f90*/  LEA R42, R4, UR26, 0x1 ;  /* 0x0000001a042a7c11 */ /* 0x000fe4000f8e08ff */
[-C--:B------:R-:W-:Y:S02]  /*0fa0*/  LEA.HI.SX32 R12, R12, R27.reuse, 0x1b ;  /* 0x0000001b0c0c7211 */ /* 0x080fe400078fdaff */
[----:B------:R-:W-:Y:S02]  /*0fb0*/  LEA.HI.SX32 R16, R16, R27, 0x1b ;  /* 0x0000001b10107211 */ /* 0x000fe400078fdaff */
[----:B------:R-:W-:-:S02]  /*0fc0*/  P2R R33, PR, RZ, 0x1 ;  /* 0x00000001ff217803 */ /* 0x000fc40000000000 */
[----:B------:R-:W-:Y:S02]  /*0fd0*/  LOP3.LUT P0, RZ, R28, 0x100, RZ, 0xc0, !PT ;  /* 0x000001001cff7812 */ /* 0x000fe4000780c0ff */
[----:B------:R-:W-:Y:S02]  /*0fe0*/  LEA R163, R12, UR26, 0x1 ;  /* 0x0000001a0ca37c11 */ /* 0x000fe4000f8e08ff */
[----:B------:R-:W-:Y:S01]  /*0ff0*/  LEA R162, R16, UR26, 0x1 ;  /* 0x0000001a10a27c11 */ /* 0x000fe2000f8e08ff */
[----:B----4-:R0:W-:Y:S04]  /*1000*/  STS.U16 [R53], R0 ;  /* 0x0000000035007388 */ /* 0x0101e80000000400 */
[----:B-----5:R1:W-:Y:S01]  /*1010*/  STS.U16 [R52+0x40], R6 ;  /* 0x0000400634007388 */ /* 0x0203e20000000400 */
[C---:B0-----:R-:W-:Y:S01]  /*1020*/  VIADD R0, R27.reuse, 0x140 ;  /* 0x000001401b007836 */ /* 0x041fe20000000000 */
[----:B-1----:R-:W-:-:S04]  /*1030*/  IADD3 R6, PT, PT, R27, 0x180, RZ ;  /* 0x000001801b067810 */ /* 0x002fc80007ffe0ff */
[-C--:B------:R-:W-:Y:S02]  /*1040*/  LEA.HI.SX32 R0, R0, R27.reuse, 0x1b ;  /* 0x0000001b00007211 */ /* 0x080fe400078fdaff */
[----:B------:R-:W-:Y:S02]  /*1050*/  LEA.HI.SX32 R6, R6, R27, 0x1b ;  /* 0x0000001b06067211 */ /* 0x000fe400078fdaff */
[----:B------:R-:W-:Y:S02]  /*1060*/  LEA R43, R0, UR26, 0x1 ;  /* 0x0000001a002b7c11 */ /* 0x000fe4000f8e08ff */
[----:B------:R-:W-:Y:S01]  /*1070*/  LEA R165, R6, UR26, 0x1 ;  /* 0x0000001a06a57c11 */ /* 0x000fe2000f8e08ff */
[----:B--2---:R-:W-:Y:S04]  /*1080*/  STS.U16 [R51+0x80], R7 ;  /* 0x0000800733007388 */ /* 0x004fe80000000400 */
[----:B---3--:R0:W-:Y:S04]  /*1090*/  STS.U16 [R50+0xc0], R8 ;  /* 0x0000c00832007388 */ /* 0x0081e80000000400 */
[----:B------:R-:W-:Y:S04]  /*10a0*/  STS.U16 [R49+0x100], R9 ;  /* 0x0001000931007388 */ /* 0x000fe80000000400 */
[----:B------:R1:W-:Y:S01]  /*10b0*/  STS.U16 [R48+0x140], R10 ;  /* 0x0001400a30007388 */ /* 0x0003e20000000400 */
[----:B0-----:R-:W-:-:S03]  /*10c0*/  IADD3 R8, PT, PT, R27, 0x1a0, RZ ;  /* 0x000001a01b087810 */ /* 0x001fc60007ffe0ff */
[----:B------:R-:W-:Y:S01]  /*10d0*/  STS.U16 [R47+0x180], R11 ;  /* 0x0001800b2f007388 */ /* 0x000fe20000000400 */
[----:B------:R-:W-:Y:S01]  /*10e0*/  LEA.HI.SX32 R8, R8, R27, 0x1b ;  /* 0x0000001b08087211 */ /* 0x000fe200078fdaff */
[----:B------:R-:W-:Y:S02]  /*10f0*/  IMAD R27, R80, 0xf, R27 ;  /* 0x0000000f501b7824 */ /* 0x000fe400078e021b */
[----:B------:R-:W-:Y:S04]  /*1100*/  STS.U16 [R46+0x1c0], R13 ;  /* 0x0001c00d2e007388 */ /* 0x000fe80000000400 */
[----:B------:R-:W-:Y:S01]  /*1110*/  STS.U16 [R45+0x200], R15 ;  /* 0x0002000f2d007388 */ /* 0x000fe20000000400 */
[----:B------:R-:W-:-:S03]  /*1120*/  LEA R164, R8, UR26, 0x1 ;  /* 0x0000001a08a47c11 */ /* 0x000fc6000f8e08ff */
[----:B------:R-:W-:Y:S01]  /*1130*/  STS.U16 [R44+0x240], R17 ;  /* 0x000240112c007388 */ /* 0x000fe20000000400 */
[----:B------:R-:W-:-:S03]  /*1140*/  VIADD R6, R27, 0x3 ;  /* 0x000000031b067836 */ /* 0x000fc60000000000 */
[----:B------:R-:W-:Y:S01]  /*1150*/  STS.U16 [R43+0x280], R19 ;  /* 0x000280132b007388 */ /* 0x000fe20000000400 */
[C---:B------:R-:W-:Y:S01]  /*1160*/  VIADD R20, R27.reuse, 0x7 ;  /* 0x000000071b147836 */ /* 0x040fe20000000000 */
[C---:B------:R-:W-:Y:S01]  /*1170*/  IADD3 R0, PT, PT, R27.reuse, 0x1, RZ ;  /* 0x000000011b007810 */ /* 0x040fe20007ffe0ff */
[C---:B------:R-:W-:Y:S01]  /*1180*/  VIADD R28, R27.reuse, 0xb ;  /* 0x0000000b1b1c7836 */ /* 0x040fe20000000000 */
[----:B------:R-:W-:Y:S01]  /*1190*/  STS.U16 [R42+0x2c0], R21 ;  /* 0x0002c0152a007388 */ /* 0x000fe20000000400 */
[C---:B------:R-:W-:Y:S01]  /*11a0*/  VIADD R36, R27.reuse, 0xf ;  /* 0x0000000f1b247836 */ /* 0x040fe20000000000 */
[C---:B------:R-:W-:Y:S02]  /*11b0*/  IADD3 R4, PT, PT, R27.reuse, 0x2, RZ ;  /* 0x000000021b047810 */ /* 0x040fe40007ffe0ff */
[----:B------:R0:W-:Y:S01]  /*11c0*/  STS.U16 [R165+0x300], R24 ;  /* 0x00030018a5007388 */ /* 0x0001e20000000400 */
[C---:B------:R-:W-:Y:S02]  /*11d0*/  IADD3 R8, PT, PT, R27.reuse, 0x4, RZ ;  /* 0x000000041b087810 */ /* 0x040fe40007ffe0ff */
[----:B-1----:R-:W-:-:S02]  /*11e0*/  IADD3 R10, PT, PT, R27, 0x5, RZ ;  /* 0x000000051b0a7810 */ /* 0x002fc40007ffe0ff */
[C---:B------:R-:W-:Y:S02]  /*11f0*/  IADD3 R18, PT, PT, R27.reuse, 0x6, RZ ;  /* 0x000000061b127810 */ /* 0x040fe40007ffe0ff */
[C---:B------:R-:W-:Y:S02]  /*1200*/  IADD3 R22, PT, PT, R27.reuse, 0x8, RZ ;  /* 0x000000081b167810 */ /* 0x040fe40007ffe0ff */
[C---:B------:R-:W-:Y:S02]  /*1210*/  IADD3 R26, PT, PT, R27.reuse, 0x9, RZ ;  /* 0x000000091b1a7810 */ /* 0x040fe40007ffe0ff */
[C---:B0-----:R-:W-:Y:S02]  /*1220*/  IADD3 R24, PT, PT, R27.reuse, 0xa, RZ ;  /* 0x0000000a1b187810 */ /* 0x041fe40007ffe0ff */
        /* <DEDUP_REMOVED lines=66> */
[----:B0-----:R-:W-:-:S11]  /*1650*/  PRMT R23, RZ, 0x7610, R23 ;  /* 0x00007610ff177816 */ /* 0x001fd60000000017 */
        /* <DEDUP_REMOVED lines=130> */
.L_x_821:
[----:B------:R-:W-:Y:S05]  /*1e80*/  BSYNC.RECONVERGENT B0 ;  /* 0x0000000000007941 */ /* 0x000fea0003800200 */
.L_x_820:
        /* <DEDUP_REMOVED lines=35> */
.L_x_823:
[----:B------:R-:W-:Y:S05]  /*20c0*/  BSYNC.RECONVERGENT B0 ;  /* 0x0000000000007941 */ /* 0x000fea0003800200 */
.L_x_822:
        /* <DEDUP_REMOVED lines=37> */
.L_x_825:
[----:B------:R-:W-:Y:S05]  /*2320*/  BSYNC.RECONVERGENT B0 ;  /* 0x0000000000007941 */ /* 0x000fea0003800200 */
.L_x_824:
        /* <DEDUP_REMOVED lines=35> */
.L_x_827:
[----:B------:R-:W-:Y:S05]  /*2560*/  BSYNC.RECONVERGENT B0 ;  /* 0x0000000000007941 */ /* 0x000fea0003800200 */
.L_x_826:
[----:B------:R-:W-:Y:S01]  /*2570*/  ISETP.EQ.OR P6, PT, RZ, UR7, P2 ;  /* 0x00000007ff007c0c */ /* 0x000fe200097c2670 */
[----:B------:R-:W-:Y:S01]  /*2580*/  BSSY.RECONVERGENT B0, `(.L_x_828) ;  /* 0x0000026000007945 */ /* 0x000fe20003800200 */
[----:B------:R-:W-:Y:S02]  /*2590*/  SHF.L.U32 R22, R22, 0x10, RZ ;  /* 0x0000001016167819 */ /* 0x000fe400000006ff */
[----:B------:R-:W-:Y:S02]  /*25a0*/  FSETP.GTU.FTZ.AND P5, PT, R59, 20, PT ;  /* 0x41a000003b00780b */ /* 0x000fe40003fbc000 */
[----:B------:R-:W-:Y:S01]  /*25b0*/  ISETP.EQ.OR P2, PT, RZ, UR7, P3 ;  /* 0x00000007ff007c0c */ /* 0x000fe20009f42670 */
[----:B------:R-:W-:Y:S01]  /*25c0*/  FADD.FTZ R58, R22, UR5 ;  /* 0x00000005163a7e21 */ /* 0x000fe20008010000 */
[----:B------:R-:W-:Y:S02]  /*25d0*/  LOP3.LUT R24, R82, 0x1f, RZ, 0xc0, !PT ;  /* 0x0000001f52187812 */ /* 0x000fe400078ec0ff */
        /* <DEDUP_REMOVED lines=32> */
.L_x_829:
[----:B------:R-:W-:Y:S05]  /*27e0*/  BSYNC.RECONVERGENT B0 ;  /* 0x0000000000007941 */ /* 0x000fea0003800200 */
.L_x_828:
        /* <DEDUP_REMOVED lines=39> */
.L_x_831:
[----:B------:R-:W-:Y:S05]  /*2a60*/  BSYNC.RECONVERGENT B0 ;  /* 0x0000000000007941 */ /* 0x000fea0003800200 */
.L_x_830:
        /* <DEDUP_REMOVED lines=41> */
.L_x_833:
[----:B------:R-:W-:Y:S05]  /*2d00*/  BSYNC.RECONVERGENT B0 ;  /* 0x0000000000007941 */ /* 0x000fea0003800200 */
.L_x_832:
        /* <DEDUP_REMOVED lines=39> */
.L_x_835:
[----:B------:R-:W-:Y:S05]  /*2f80*/  BSYNC.RECONVERGENT B0 ;  /* 0x0000000000007941 */ /* 0x000fea0003800200 */
.L_x_834:
        /* <DEDUP_REMOVED lines=41> */
.L_x_837:
[----:B------:R-:W-:Y:S05]  /*3220*/  BSYNC.RECONVERGENT B0 ;  /* 0x0000000000007941 */ /* 0x000fea0003800200 */
.L_x_836:
        /* <DEDUP_REMOVED lines=39> */
.L_x_839:
[----:B------:R-:W-:Y:S05]  /*34a0*/  BSYNC.RECONVERGENT B0 ;  /* 0x0000000000007941 */ /* 0x000fea0003800200 */
.L_x_838:
        /* <DEDUP_REMOVED lines=45> */
.L_x_841:
[----:B------:R-:W-:Y:S05]  /*3780*/  BSYNC.RECONVERGENT B0 ;  /* 0x0000000000007941 */ /* 0x000fea0003800200 */
.L_x_840:
        /* <DEDUP_REMOVED lines=32> */
.L_x_843:
[----:B------:R-:W-:Y:S05]  /*3990*/  BSYNC.RECONVERGENT B0 ;  /* 0x0000000000007941 */ /* 0x000fea0003800200 */
.L_x_842:
        /* <DEDUP_REMOVED lines=32> */
.L_x_845:
[----:B------:R-:W-:Y:S05]  /*3ba0*/  BSYNC.RECONVERGENT B0 ;  /* 0x0000000000007941 */ /* 0x000fea0003800200 */
.L_x_844:
        /* <DEDUP_REMOVED lines=32> */
.L_x_847:
[----:B------:R-:W-:Y:S05]  /*3db0*/  BSYNC.RECONVERGENT B0 ;  /* 0x0000000000007941 */ /* 0x000fea0003800200 */
.L_x_846:
        /* <DEDUP_REMOVED lines=32> */
.L_x_849:
[----:B------:R-:W-:Y:S05]  /*3fc0*/  BSYNC.RECONVERGENT B0 ;  /* 0x0000000000007941 */ /* 0x000fea0003800200 */
.L_x_848:
        /* <DEDUP_REMOVED lines=32> */
.L_x_851:
[----:B------:R-:W-:Y:S05]  /*41d0*/  BSYNC.RECONVERGENT B0 ;  /* 0x0000000000007941 */ /* 0x000fea0003800200 */
.L_x_850:
        /* <DEDUP_REMOVED lines=9> */
[----:B------:R-:W0:Y:S01]  /*4270*/  LDCU.64 UR20, c[0x0][0x3a0] ;  /* 0x00007400ff1477ac */ /* 0x000e220008000a00 */
[----:B------:R-:W-:Y:S01]  /*4280*/  LOP3.LUT R3, R82, 0x3e0, RZ, 0xc0, !PT ;  /* 0x000003e052037812 */ /* 0x000fe200078ec0ff */
[----:B------:R-:W-:Y:S01]  /*4290*/  FMUL.FTZ R23, R23, R54 ;  /* 0x0000003617177220 */ /* 0x000fe20000410000 */
[----:B------:R-:W-:Y:S01]  /*42a0*/  ISETP.NE.AND P0, PT, RZ, UR6, PT ;  /* 0x00000006ff007c0c */ /* 0x000fe2000bf05270 */
[----:B------:R-:W-:Y:S01]  /*42b0*/  USHF.L.U32 UR7, UR6, 0xb, URZ ;  /* 0x0000000b06077899 */ /* 0x000fe200080006ff */
[----:B------:R-:W-:Y:S01]  /*42c0*/  IADD3 R2, PT, PT, R3, R80, RZ ;  /* 0x0000005003027210 */ /* 0x000fe20007ffe0ff */
[----:B------:R-:W-:Y:S01]  /*42d0*/  FMUL.FTZ R22, R22, R55 ;  /* 0x0000003716167220 */ /* 0x000fe20000410000 */
[----:B------:R-:W-:Y:S01]  /*42e0*/  ISETP.EQ.AND P0, PT, R24, RZ, P0 ;  /* 0x000000ff1800720c */ /* 0x000fe20000702270 */
[----:B------:R-:W-:Y:S01]  /*42f0*/  FMUL.FTZ R24, R0, R53 ;  /* 0x0000003500187220 */ /* 0x000fe20000410000 */
[----:B------:R-:W-:Y:S01]  /*4300*/  FMUL.FTZ R21, R21, R56 ;  /* 0x0000003815157220 */ /* 0x000fe20000410000 */
[----:B------:R-:W-:-:S02]  /*4310*/  IMAD R2, R3, 0x1f, R2 ;  /* 0x0000001f03027824 */ /* 0x000fc400078e0202 */
[----:B------:R-:W-:Y:S01]  /*4320*/  FMUL.FTZ R20, R20, R57 ;  /* 0x0000003914147220 */ /* 0x000fe20000410000 */
[----:B------:R-:W-:Y:S01]  /*4330*/  FMUL.FTZ R19, R19, R58 ;  /* 0x0000003a13137220 */ /* 0x000fe20000410000 */
[----:B------:R-:W-:Y:S01]  /*4340*/  FMUL.FTZ R18, R18, R59 ;  /* 0x0000003b12127220 */ /* 0x000fe20000410000 */
[C---:B------:R-:W-:Y:S01]  /*4350*/  VIADD R5, R2.reuse, 0x80 ;  /* 0x0000008002057836 */ /* 0x040fe20000000000 */
[C---:B------:R-:W-:Y:S01]  /*4360*/  IADD3 R3, PT, PT, R2.reuse, 0x20, RZ ;  /* 0x0000002002037810 */ /* 0x040fe20007ffe0ff */
[C---:B------:R-:W-:Y:S01]  /*4370*/  VIADD R47, R2.reuse, 0x120 ;  /* 0x00000120022f7836 */ /* 0x040fe20000000000 */
[C---:B------:R-:W-:Y:S01]  /*4380*/  IADD3 R9, PT, PT, R2.reuse, 0xc0, RZ ;  /* 0x000000c002097810 */ /* 0x040fe20007ffe0ff */
[----:B0-----:R-:W-:Y:S01]  /*4390*/  UIMAD.WIDE.U32 UR8, UR17, UR20, URZ ;  /* 0x00000014110872a5 */ /* 0x001fe2000f8e00ff */
[C---:B------:R-:W-:Y:S01]  /*43a0*/  IADD3 R7, PT, PT, R2.reuse, 0xa0, RZ ;  /* 0x000000a002077810 */ /* 0x040fe20007ffe0ff */
[----:B------:R-:W-:Y:S01]  /*43b0*/  FMUL.FTZ R17, R17, R60 ;  /* 0x0000003c11117220 */ /* 0x000fe20000410000 */
[C---:B------:R-:W-:Y:S01]  /*43c0*/  IADD3 R11, PT, PT, R2.reuse, 0xe0, RZ ;  /* 0x000000e0020b7810 */ /* 0x040fe20007ffe0ff */
[----:B------:R-:W-:Y:S01]  /*43d0*/  UIMAD UR20, UR17, UR21, UR9 ;  /* 0x00000015111472a4 */ /* 0x000fe2000f8e0209 */
[C---:B------:R-:W-:Y:S01]  /*43e0*/  IADD3 R13, PT, PT, R2.reuse, 0x100, RZ ;  /* 0x00000100020d7810 */ /* 0x040fe20007ffe0ff */
[----:B------:R-:W-:Y:S01]  /*43f0*/  ULEA UR21, UR18, -UR7, 0x1 ;  /* 0x8000000712157291 */ /* 0x000fe2000f8e08ff */
[----:B------:R-:W-:Y:S01]  /*4400*/  IADD3 R49, PT, PT, R2, 0x160, RZ ;  /* 0x0000016002317810 */ /* 0x000fe20007ffe0ff */
[----:B------:R-:W-:Y:S01]  /*4410*/  FMUL.FTZ R16, R16, R61 ;  /* 0x0000003d10107220 */ /* 0x000fe20000410000 */
[----:B------:R-:W-:Y:S01]  /*4420*/  LEA.HI.SX32 R5, R5, R2, 0x1b ;  /* 0x0000000205057211 */ /* 0x000fe200078fdaff */
[----:B------:R-:W-:Y:S01]  /*4430*/  FMUL.FTZ R15, R15, R62 ;  /* 0x0000003e0f0f7220 */ /* 0x000fe20000410000 */
[-C--:B------:R-:W-:Y:S01]  /*4440*/  LEA.HI.SX32 R3, R3, R2.reuse, 0x1b ;  /* 0x0000000203037211 */ /* 0x080fe200078fdaff */
[----:B------:R-:W-:Y:S01]  /*4450*/  FMUL.FTZ R14, R14, R63 ;  /* 0x0000003f0e0e7220 */ /* 0x000fe20000410000 */
[-C--:B------:R-:W-:Y:S01]  /*4460*/  LEA.HI.SX32 R4, R9, R2.reuse, 0x1b ;  /* 0x0000000209047211 */ /* 0x080fe200078fdaff */
[----:B------:R-:W-:Y:S01]  /*4470*/  FMUL.FTZ R12, R42, R65 ;  /* 0x000000412a0c7220 */ /* 0x000fe20000410000 */
[-C--:B------:R-:W-:Y:S01]  /*4480*/  LEA.HI.SX32 R6, R7, R2.reuse, 0x1b ;  /* 0x0000000207067211 */ /* 0x080fe200078fdaff */
[----:B------:R-:W-:Y:S01]  /*4490*/  FMUL.FTZ R10, R40, R67 ;  /* 0x00000043280a7220 */ /* 0x000fe20000410000 */
[----:B------:R-:W-:Y:S01]  /*44a0*/  LEA.HI.SX32 R44, R11, R2, 0x1b ;  /* 0x000000020b2c7211 */ /* 0x000fe200078fdaff */
[----:B------:R-:W-:Y:S01]  /*44b0*/  FMUL.FTZ R11, R43, R66 ;  /* 0x000000422b0b7220 */ /* 0x000fe20000410000 */
[----:B------:R-:W-:Y:S01]  /*44c0*/  LEA.HI.SX32 R46, R13, R2, 0x1b ;  /* 0x000000020d2e7211 */ /* 0x000fe200078fdaff */
[----:B------:R-:W-:Y:S01]  /*44d0*/  FMUL.FTZ R13, R45, R64 ;  /* 0x000000402d0d7220 */ /* 0x000fe20000410000 */
[----:B------:R-:W-:Y:S01]  /*44e0*/  LEA.HI.SX32 R47, R47, R2, 0x1b ;  /* 0x000000022f2f7211 */ /* 0x000fe200078fdaff */
[----:B------:R-:W-:Y:S01]  /*44f0*/  FMUL.FTZ R9, R41, R68 ;  /* 0x0000004429097220 */ /* 0x000fe20000410000 */
[----:B------:R-:W-:Y:S01]  /*4500*/  LEA.HI.SX32 R49, R49, R2, 0x1b ;  /* 0x0000000231317211 */ /* 0x000fe200078fdaff */
[----:B------:R-:W0:Y:S01]  /*4510*/  LDCU UR44, c[0x0][0x38c] ;  /* 0x00007180ff2c77ac */ /* 0x000e220008000800 */
[----:B------:R-:W-:-:S02]  /*4520*/  LEA R7, R5, UR26, 0x1 ;  /* 0x0000001a05077c11 */ /* 0x000fc4000f8e08ff */
[----:B------:R-:W-:Y:S01]  /*4530*/  LEA R8, R3, UR26, 0x1 ;  /* 0x0000001a03087c11 */ /* 0x000fe2000f8e08ff */
[----:B------:R-:W1:Y:S01]  /*4540*/  LDCU UR43, c[0x0][0x388] ;  /* 0x00007100ff2b77ac */ /* 0x000e620008000800 */
[----:B------:R-:W-:Y:S02]  /*4550*/  LEA R5, R4, UR26, 0x1 ;  /* 0x0000001a04057c11 */ /* 0x000fe4000f8e08ff */
[----:B------:R-:W-:Y:S01]  /*4560*/  ISETP.GE.AND P1, PT, R81, UR21, PT ;  /* 0x0000001551007c0c */ /* 0x000fe2000bf26270 */
[----:B------:R-:W2:Y:S01]  /*4570*/  LDCU.64 UR36, c[0x0][0x3a8] ;  /* 0x00007500ff2477ac */ /* 0x000ea20008000a00 */
[----:B------:R-:W-:Y:S02]  /*4580*/  LEA R6, R6, UR26, 0x1 ;  /* 0x0000001a06067c11 */ /* 0x000fe4000f8e08ff */
[----:B------:R-:W-:Y:S01]  /*4590*/  LEA R4, R44, UR26, 0x1 ;  /* 0x0000001a2c047c11 */ /* 0x000fe2000f8e08ff */
[----:B------:R-:W3:Y:S01]  /*45a0*/  LDCU.64 UR34, c[0x0][0x440] ;  /* 0x00008800ff2277ac */ /* 0x000ee20008000a00 */
[----:B------:R-:W-:-:S02]  /*45b0*/  LEA R3, R46, UR26, 0x1 ;  /* 0x0000001a2e037c11 */ /* 0x000fc4000f8e08ff */
[----:B------:R-:W-:Y:S01]  /*45c0*/  LEA R2, R47, UR26, 0x1 ;  /* 0x0000001a2f027c11 */ /* 0x000fe2000f8e08ff */
[----:B------:R-:W4:Y:S01]  /*45d0*/  LDCU.64 UR32, c[0x0][0x3d8] ;  /* 0x00007b00ff2077ac */ /* 0x000f220008000a00 */
[----:B------:R-:W-:Y:S01]  /*45e0*/  LEA R0, R49, UR26, 0x1 ;  /* 0x0000001a31007c11 */ /* 0x000fe2000f8e08ff */
[----:B------:R-:W0:Y:S01]  /*45f0*/  LDCU.64 UR30, c[0x0][0x3e0] ;  /* 0x00007c00ff1e77ac */ /* 0x000e220008000a00 */
[----:B------:R-:W0:Y:S01]  /*4600*/  LDCU.64 UR28, c[0x0][0x450] ;  /* 0x00008a00ff1c77ac */ /* 0x000e220008000a00 */
[----:B------:R-:W0:Y:S01]  /*4610*/  LDCU.64 UR22, c[0x0][0x480] ;  /* 0x00009000ff1677ac */ /* 0x000e220008000a00 */
[----:B------:R-:W0:Y:S01]  /*4620*/  LDCU.64 UR38, c[0x0][0x3c0] ;  /* 0x00007800ff2677ac */ /* 0x000e220008000a00 */
[----:B-1----:R-:W-:-:S05]  /*4630*/  UMOV UR7, URZ ;  /* 0x000000ff00077c82 */ /* 0x002fca0008000000 */
.L_x_858:
[----:B0-----:R-:W-:Y:S01]  /*4640*/  MOV R47, UR38 ;  /* 0x00000026002f7c02 */ /* 0x001fe20008000f00 */
[----:B------:R-:W-:Y:S01]  /*4650*/  @!P1 IMAD.MOV.U32 R44, RZ, RZ, R81 ;  /* 0x000000ffff2c9224 */ /* 0x000fe200078e0051 */
[----:B------:R-:W-:Y:S01]  /*4660*/  @!P1 MOV R45, RZ ;  /* 0x000000ff002d9202 */ /* 0x000fe20000000f00 */
[----:B------:R-:W-:Y:S01]  /*4670*/  UMOV UR18, UR8 ;  /* 0x0000000800127c82 */ /* 0x000fe20008000000 */
[----:B------:R-:W-:Y:S01]  /*4680*/  SHF.L.U32 R43, R82, 0x5, RZ ;  /* 0x00000005522b7819 */ /* 0x000fe200000006ff */
[----:B------:R-:W-:Y:S01]  /*4690*/  UMOV UR19, UR20 ;  /* 0x0000001400137c82 */ /* 0x000fe20008000000 */
[----:B------:R-:W-:Y:S01]  /*46a0*/  MOV R49, UR39 ;  /* 0x0000002700317c02 */ /* 0x000fe20008000f00 */
[----:B------:R-:W-:Y:S01]  /*46b0*/  @!P1 IMAD.WIDE.U32 R44, R47, UR7, R44 ;  /* 0x000000072f2c9c25 */ /* 0x000fe2000f8e002c */
[----:B------:R-:W-:Y:S01]  /*46c0*/  LOP3.LUT R48, R43, R82, RZ, 0xfc, !PT ;  /* 0x000000522b307212 */ /* 0x000fe200078efcff */
[----:B--2---:R-:W-:Y:S02]  /*46d0*/  UIMAD.WIDE.U32 UR18, UR7, UR36, UR18 ;  /* 0x00000024071272a5 */ /* 0x004fe4000f8e0012 */
[----:B------:R-:W-:Y:S01]  /*46e0*/  @!P1 IMAD R43, R49, UR7, R45 ;  /* 0x00000007312b9c24 */ /* 0x000fe2000f8e022d */
[----:B------:R-:W-:-:S02]  /*46f0*/  @!P1 LEA R42, P2, R44, UR15, 0x1 ;  /* 0x0000000f2c2a9c11 */ /* 0x000fc4000f8408ff */
[----:B------:R-:W-:Y:S01]  /*4700*/  LOP3.LUT R81, R48, 0x7c1f, RZ, 0xc0, !PT ;  /* 0x00007c1f30517812 */ /* 0x000fe200078ec0ff */
[----:B------:R-:W-:Y:S01]  /*4710*/  UIMAD UR19, UR7, UR37, UR19 ;  /* 0x00000025071372a4 */ /* 0x000fe2000f8e0213 */
[----:B------:R-:W-:Y:S01]  /*4720*/  @!P1 LEA.HI.X R43, R44, UR16, R43, 0x1, P2 ;  /* 0x000000102c2b9c11 */ /* 0x000fe200090f0c2b */
[----:B------:R-:W-:Y:S01]  /*4730*/  IMAD.MOV.U32 R45, RZ, RZ, RZ ;  /* 0x000000ffff2d7224 */ /* 0x000fe200078e00ff */
[----:B------:R-:W-:Y:S01]  /*4740*/  MOV R44, R81 ;  /* 0x00000051002c7202 */ /* 0x000fe20000000f00 */
[----:B---3--:R-:W-:Y:S01]  /*4750*/  ULEA UR26, UP0, UR18, UR34, 0x3 ;  /* 0x00000022121a7291 */ /* 0x008fe2000f8018ff */
[C---:B------:R-:W-:Y:S02]  /*4760*/  LOP3.LUT R50, R81.reuse, 0x40, RZ, 0xfc, !PT ;  /* 0x0000004051327812 */ /* 0x040fe400078efcff */
[----:B------:R-:W-:Y:S01]  /*4770*/  LOP3.LUT R46, R81, 0x20, RZ, 0xfc, !PT ;  /* 0x00000020512e7812 */ /* 0x000fe200078efcff */
[----:B------:R-:W-:Y:S01]  /*4780*/  IMAD.WIDE.U32 R44, R47, UR7, R44 ;  /* 0x000000072f2c7c25 */ /* 0x000fe2000f8e002c */
[----:B------:R-:W-:Y:S01]  /*4790*/  ISETP.GE.AND P2, PT, R50, UR21, PT ;  /* 0x0000001532007c0c */ /* 0x000fe2000bf46270 */
[----:B------:R-:W-:Y:S01]  /*47a0*/  ULEA.HI.X UR18, UR18, UR35, UR19, 0x3, UP0 ;  /* 0x0000002312127291 */ /* 0x000fe200080f1c13 */
[----:B------:R-:W-:-:S02]  /*47b0*/  LOP3.LUT R47, R81, 0x60, RZ, 0xfc, !PT ;  /* 0x00000060512f7812 */ /* 0x000fc400078efcff */
[----:B------:R-:W-:Y:S02]  /*47c0*/  ISETP.GE.AND P6, PT, R46, UR21, PT ;  /* 0x000000152e007c0c */ /* 0x000fe4000bfc6270 */
[----:B------:R-:W-:Y:S01]  /*47d0*/  LOP3.LUT R50, R81, 0x80, RZ, 0xfc, !PT ;  /* 0x0000008051327812 */ /* 0x000fe200078efcff */
[----:B------:R-:W-:Y:S01]  /*47e0*/  IMAD R45, R49, UR7, R45 ;  /* 0x00000007312d7c24 */ /* 0x000fe2000f8e022d */
[----:B------:R-:W-:Y:S02]  /*47f0*/  LEA R46, P5, R44, UR15, 0x1 ;  /* 0x0000000f2c2e7c11 */ /* 0x000fe4000f8a08ff */
[----:B------:R-:W-:Y:S02]  /*4800*/  ISETP.GE.AND P3, PT, R47, UR21, PT ;  /* 0x000000152f007c0c */ /* 0x000fe4000bf66270 */
[----:B------:R-:W-:Y:S02]  /*4810*/  LOP3.LUT R49, R81, 0xa0, RZ, 0xfc, !PT ;  /* 0x000000a051317812 */ /* 0x000fe400078efcff */
[----:B------:R-:W-:-:S02]  /*4820*/  ISETP.GE.AND P4, PT, R50, UR21, PT ;  /* 0x0000001532007c0c */ /* 0x000fc4000bf86270 */
[----:B------:R-:W-:Y:S02]  /*4830*/  PRMT R89, RZ, 0x7610, R89 ;  /* 0x00007610ff597816 */ /* 0x000fe40000000059 */
[----:B------:R-:W-:Y:S02]  /*4840*/  PRMT R92, RZ, 0x7610, R92 ;  /* 0x00007610ff5c7816 */ /* 0x000fe4000000005c */
[----:B------:R-:W-:Y:S02]  /*4850*/  LEA.HI.X R47, R44, UR16, R45, 0x1, P5 ;  /* 0x000000102c2f7c11 */ /* 0x000fe4000a8f0c2d */
[----:B------:R-:W-:Y:S02]  /*4860*/  PRMT R93, RZ, 0x7610, R93 ;  /* 0x00007610ff5d7816 */ /* 0x000fe4000000005d */
[----:B------:R-:W-:Y:S01]  /*4870*/  ISETP.GE.AND P5, PT, R49, UR21, PT ;  /* 0x0000001531007c0c */ /* 0x000fe2000bfa6270 */
[----:B------:R-:W2:Y:S01]  /*4880*/  @!P2 LDG.E.U16 R89, desc[UR24][R46.64+0x80] ;  /* 0x000080182e59a981 */ /* 0x000ea2000c1e1500 */
[----:B------:R-:W-:-:S02]  /*4890*/  LOP3.LUT R45, R81, 0xe0, RZ, 0xfc, !PT ;  /* 0x000000e0512d7812 */ /* 0x000fc400078efcff */
[----:B------:R-:W-:Y:S01]  /*48a0*/  LOP3.LUT R44, R81, 0xc0, RZ, 0xfc, !PT ;  /* 0x000000c0512c7812 */ /* 0x000fe200078efcff */
[----:B------:R0:W3:Y:S01]  /*48b0*/  @!P1 LDG.E.U16 R92, desc[UR24][R42.64] ;  /* 0x000000182a5c9981 */ /* 0x0000e2000c1e1500 */
[----:B------:R-:W-:Y:S02]  /*48c0*/  PRMT R96, RZ, 0x7610, R96 ;  /* 0x00007610ff607816 */ /* 0x000fe40000000060 */
[----:B------:R-:W-:Y:S01]  /*48d0*/  PRMT R98, RZ, 0x7610, R98 ;  /* 0x00007610ff627816 */ /* 0x000fe20000000062 */
[----:B------:R-:W5:Y:S01]  /*48e0*/  @!P6 LDG.E.U16 R93, desc[UR24][R46.64+0x40] ;  /* 0x000040182e5de981 */ /* 0x000f62000c1e1500 */
[----:B------:R-:W-:Y:S02]  /*48f0*/  ISETP.GE.AND P2, PT, R45, UR21, PT ;  /* 0x000000152d007c0c */ /* 0x000fe4000bf46270 */
[----:B------:R-:W-:Y:S01]  /*4900*/  ISETP.GE.AND P6, PT, R44, UR21, PT ;  /* 0x000000152c007c0c */ /* 0x000fe2000bfc6270 */
[----:B------:R-:W4:Y:S01]  /*4910*/  @!P3 LDG.E.U16 R96, desc[UR24][R46.64+0xc0] ;  /* 0x0000c0182e60b981 */ /* 0x000f22000c1e1500 */
[----:B------:R-:W-:-:S02]  /*4920*/  PRMT R97, RZ, 0x7610, R97 ;  /* 0x00007610ff617816 */ /* 0x000fc40000000061 */
[C---:B0-----:R-:W-:Y:S01]  /*4930*/  LOP3.LUT R42, R81.reuse, 0x100, RZ, 0xfc, !PT ;  /* 0x00000100512a7812 */ /* 0x041fe200078efcff */
[----:B------:R-:W4:Y:S01]  /*4940*/  @!P4 LDG.E.U16 R98, desc[UR24][R46.64+0x100] ;  /* 0x000100182e62c981 */ /* 0x000f22000c1e1500 */
[----:B------:R-:W-:Y:S02]  /*4950*/  LOP3.LUT R43, R81, 0x120, RZ, 0xfc, !PT ;  /* 0x00000120512b7812 */ /* 0x000fe400078efcff */
[----:B------:R-:W-:Y:S01]  /*4960*/  ISETP.GE.AND P3, PT, R42, UR21, PT ;  /* 0x000000152a007c0c */ /* 0x000fe2000bf66270 */
[----:B------:R-:W4:Y:S01]  /*4970*/  @!P5 LDG.E.U16 R97, desc[UR24][R46.64+0x140] ;  /* 0x000140182e61d981 */ /* 0x000f22000c1e1500 */
[----:B------:R-:W-:Y:S02]  /*4980*/  ISETP.GE.AND P4, PT, R43, UR21, PT ;  /* 0x000000152b007c0c */ /* 0x000fe4000bf86270 */
[----:B------:R-:W-:Y:S02]  /*4990*/  LOP3.LUT R42, R81, 0x140, RZ, 0xfc, !PT ;  /* 0x00000140512a7812 */ /* 0x000fe400078efcff */
[----:B------:R-:W-:-:S02]  /*49a0*/  PRMT R95, RZ, 0x7610, R95 ;  /* 0x00007610ff5f7816 */ /* 0x000fc4000000005f */
[----:B------:R-:W-:Y:S02]  /*49b0*/  PRMT R94, RZ, 0x7610, R94 ;  /* 0x00007610ff5e7816 */ /* 0x000fe4000000005e */
[----:B------:R-:W-:Y:S02]  /*49c0*/  ISETP.GE.AND P5, PT, R42, UR21, PT ;  /* 0x000000152a007c0c */ /* 0x000fe4000bfa6270 */
[C---:B------:R-:W-:Y:S01]  /*49d0*/  LOP3.LUT R42, R81.reuse, 0x180, RZ, 0xfc, !PT ;  /* 0x00000180512a7812 */ /* 0x040fe200078efcff */
[----:B------:R-:W4:Y:S01]  /*49e0*/  @!P2 LDG.E.U16 R95, desc[UR24][R46.64+0x1c0] ;  /* 0x0001c0182e5fa981 */ /* 0x000f22000c1e1500 */
[----:B------:R-:W-:Y:S02]  /*49f0*/  LOP3.LUT R43, R81, 0x160, RZ, 0xfc, !PT ;  /* 0x00000160512b7812 */ /* 0x000fe400078efcff */
[----:B------:R-:W-:Y:S01]  /*4a00*/  PRMT R127, RZ, 0x7610, R127 ;  /* 0x00007610ff7f7816 */ /* 0x000fe2000000007f */
[----:B------:R-:W4:Y:S01]  /*4a10*/  @!P6 LDG.E.U16 R94, desc[UR24][R46.64+0x180] ;  /* 0x000180182e5ee981 */ /* 0x000f22000c1e1500 */
[----:B------:R-:W-:-:S02]  /*4a20*/  PRMT R90, RZ, 0x7610, R90 ;  /* 0x00007610ff5a7816 */ /* 0x000fc4000000005a */
[----:B------:R-:W-:Y:S02]  /*4a30*/  ISETP.GE.AND P2, PT, R42, UR21, PT ;  /* 0x000000152a007c0c */ /* 0x000fe4000bf46270 */
[----:B------:R-:W-:Y:S01]  /*4a40*/  ISETP.GE.AND P6, PT, R43, UR21, PT ;  /* 0x000000152b007c0c */ /* 0x000fe2000bfc6270 */
[----:B------:R-:W4:Y:S01]  /*4a50*/  @!P4 LDG.E.U16 R127, desc[UR24][R46.64+0x240] ;  /* 0x000240182e7fc981 */ /* 0x000f22000c1e1500 */
[C---:B------:R-:W-:Y:S02]  /*4a60*/  LOP3.LUT R42, R81.reuse, 0x1c0, RZ, 0xfc, !PT ;  /* 0x000001c0512a7812 */ /* 0x040fe400078efcff */
[----:B------:R-:W-:Y:S01]  /*4a70*/  LOP3.LUT R43, R81, 0x1a0, RZ, 0xfc, !PT ;  /* 0x000001a0512b7812 */ /* 0x000fe200078efcff */
[----:B------:R-:W4:Y:S01]  /*4a80*/  @!P3 LDG.E.U16 R90, desc[UR24][R46.64+0x200] ;  /* 0x000200182e5ab981 */ /* 0x000f22000c1e1500 */
[----:B------:R-:W-:Y:S02]  /*4a90*/  PRMT R128, RZ, 0x7610, R128 ;  /* 0x00007610ff807816 */ /* 0x000fe40000000080 */
[----:B------:R-:W-:-:S02]  /*4aa0*/  ISETP.GE.AND P4, PT, R42, UR21, PT ;  /* 0x000000152a007c0c */ /* 0x000fc4000bf86270 */
[----:B------:R-:W-:Y:S02]  /*4ab0*/  ISETP.GE.AND P3, PT, R43, UR21, PT ;  /* 0x000000152b007c0c */ /* 0x000fe4000bf66270 */
[----:B------:R-:W-:Y:S01]  /*4ac0*/  LOP3.LUT R42, R81, 0x1e0, RZ, 0xfc, !PT ;  /* 0x000001e0512a7812 */ /* 0x000fe200078efcff */
[----:B------:R-:W4:Y:S01]  /*4ad0*/  @!P5 LDG.E.U16 R128, desc[UR24][R46.64+0x280] ;  /* 0x000280182e80d981 */ /* 0x000f22000c1e1500 */
[----:B------:R-:W-:Y:S02]  /*4ae0*/  MOV R40, UR26 ;  /* 0x0000001a00287c02 */ /* 0x000fe40008000f00 */
[----:B------:R-:W-:Y:S02]  /*4af0*/  MOV R41, UR18 ;  /* 0x0000001200297c02 */ /* 0x000fe40008000f00 */
[----:B------:R-:W-:Y:S02]  /*4b00*/  PRMT R91, RZ, 0x7610, R91 ;  /* 0x00007610ff5b7816 */ /* 0x000fe4000000005b */
[----:B------:R-:W-:-:S02]  /*4b10*/  PRMT R129, RZ, 0x7610, R129 ;  /* 0x00007610ff817816 */ /* 0x000fc40000000081 */
[----:B------:R-:W-:Y:S01]  /*4b20*/  ISETP.GE.AND P5, PT, R42, UR21, PT ;  /* 0x000000152a007c0c */ /* 0x000fe2000bfa6270 */
[----:B------:R-:W2:Y:S01]  /*4b30*/  LDG.E.64 R40, desc[UR24][R40.64] ;  /* 0x0000001828287981 */ /* 0x000ea2000c1e1b00 */
[C---:B------:R-:W-:Y:S02]  /*4b40*/  LOP3.LUT R42, R81.reuse, 0x220, RZ, 0xfc, !PT ;  /* 0x00000220512a7812 */ /* 0x040fe400078efcff */
[----:B------:R-:W-:Y:S01]  /*4b50*/  LOP3.LUT R43, R81, 0x200, RZ, 0xfc, !PT ;  /* 0x00000200512b7812 */ /* 0x000fe200078efcff */
[----:B------:R-:W4:Y:S01]  /*4b60*/  @!P2 LDG.E.U16 R91, desc[UR24][R46.64+0x300] ;  /* 0x000300182e5ba981 */ /* 0x000f22000c1e1500 */
[----:B------:R-:W-:Y:S02]  /*4b70*/  PRMT R123, RZ, 0x7610, R123 ;  /* 0x00007610ff7b7816 */ /* 0x000fe4000000007b */
[----:B------:R-:W-:Y:S01]  /*4b80*/  ISETP.GE.AND P2, PT, R42, UR21, PT ;  /* 0x000000152a007c0c */ /* 0x000fe2000bf46270 */
[----:B------:R-:W4:Y:S01]  /*4b90*/  @!P6 LDG.E.U16 R129, desc[UR24][R46.64+0x2c0] ;  /* 0x0002c0182e81e981 */ /* 0x000f22000c1e1500 */
[----:B------:R-:W-:-:S02]  /*4ba0*/  ISETP.GE.AND P6, PT, R43, UR21, PT ;  /* 0x000000152b007c0c */ /* 0x000fc4000bfc6270 */
[C---:B------:R-:W-:Y:S01]  /*4bb0*/  LOP3.LUT R42, R81.reuse, 0x240, RZ, 0xfc, !PT ;  /* 0x00000240512a7812 */ /* 0x040fe200078efcff */
        /* <DEDUP_REMOVED lines=9> */
[----:B------:R-:W-:Y:S02]  /*4c50*/  ISETP.GE.AND P5, PT, R42, UR21, PT ;  /* 0x000000152a007c0c */ /* 0x000fe4000bfa6270 */
[----:B------:R-:W-:Y:S02]  /*4c60*/  ISETP.GE.AND P4, PT, R43, UR21, PT ;  /* 0x000000152b007c0c */ /* 0x000fe4000bf86270 */
[----:B------:R-:W-:Y:S01]  /*4c70*/  LOP3.LUT R42, R81, 0x2a0, RZ, 0xfc, !PT ;  /* 0x000002a0512a7812 */ /* 0x000fe200078efcff */
        /* <DEDUP_REMOVED lines=9> */
[----:B------:R-:W-:Y:S02]  /*4d10*/  ISETP.GE.AND P3, PT, R42, UR21, PT ;  /* 0x000000152a007c0c */ /* 0x000fe4000bf66270 */
        /* <DEDUP_REMOVED lines=16> */
[----:B------:R-:W-:-:S02]  /*4e20*/  ISETP.GE.AND P2, PT, R42, UR21, PT ;  /* 0x000000152a007c0c */ /* 0x000fc4000bf46270 */
[----:B------:R-:W-:Y:S02]  /*4e30*/  PRMT R111, RZ, 0x7610, R111 ;  /* 0x00007610ff6f7816 */ /* 0x000fe4000000006f */
[C---:B------:R-:W-:Y:S01]  /*4e40*/  LOP3.LUT R42, R81.reuse, 0x3a0, RZ, 0xfc, !PT ;  /* 0x000003a0512a7812 */ /* 0x040fe200078efcff */
[----:B------:R-:W4:Y:S01]  /*4e50*/  @!P4 LDG.E.U16 R110, desc[UR24][R46.64+0x600] ;  /* 0x000600182e6ec981 */ /* 0x000f22000c1e1500 */
[----:B------:R-:W-:Y:S02]  /*4e60*/  PRMT R50, RZ, 0x7610, R50 ;  /* 0x00007610ff327816 */ /* 0x000fe40000000032 */
[C---:B------:R-:W-:Y:S01]  /*4e70*/  LOP3.LUT R43, R81.reuse, 0x380, RZ, 0xfc, !PT ;  /* 0x00000380512b7812 */ /* 0x040fe200078efcff */
[----:B------:R-:W4:Y:S01]  /*4e80*/  @!P3 LDG.E.U16 R111, desc[UR24][R46.64+0x5c0] ;  /* 0x0005c0182e6fb981 */ /* 0x000f22000c1e1500 */
[----:B------:R-:W-:Y:S02]  /*4e90*/  PRMT R109, RZ, 0x7610, R109 ;  /* 0x00007610ff6d7816 */ /* 0x000fe4000000006d */
[----:B------:R-:W-:Y:S01]  /*4ea0*/  ISETP.GE.AND P4, PT, R42, UR21, PT ;  /* 0x000000152a007c0c */ /* 0x000fe2000bf86270 */
[----:B------:R-:W4:Y:S01]  /*4eb0*/  @!P5 LDG.E.U16 R50, desc[UR24][R46.64+0x640] ;  /* 0x000640182e32d981 */ /* 0x000f22000c1e1500 */
[----:B------:R-:W-:-:S02]  /*4ec0*/  LOP3.LUT R42, R81, 0x3c0, RZ, 0xfc, !PT ;  /* 0x000003c0512a7812 */ /* 0x000fc400078efcff */
[----:B------:R-:W-:Y:S01]  /*4ed0*/  LOP3.LUT R48, R48, 0x3e0, RZ, 0xfc, !PT ;  /* 0x000003e030307812 */ /* 0x000fe200078efcff */
        /* <DEDUP_REMOVED lines=16> */
[----:B0-----:R-:W-:Y:S01]  /*4fe0*/  IADD3 R46, PT, PT, R101, R80, RZ ;  /* 0x00000050652e7210 */ /* 0x001fe20007ffe0ff */
[----:B------:R-:W-:-:S04]  /*4ff0*/  UMOV UR26, 0x400 ;  /* 0x00000400001a7882 */ /* 0x000fc80000000000 */
[----:B------:R-:W-:-:S05]  /*5000*/  IMAD R118, R101, 0x1f, R46 ;  /* 0x0000001f65767824 */ /* 0x000fca00078e022e */
[----:B------:R-:W-:Y:S01]  /*5010*/  IADD3 R101, PT, PT, R118, 0x60, RZ ;  /* 0x0000006076657810 */ /* 0x000fe20007ffe0ff */
[----:B-1----:R-:W-:-:S03]  /*5020*/  ULEA UR26, UR18, UR26, 0x18 ;  /* 0x0000001a121a7291 */ /* 0x002fc6000f8ec0ff */
[----:B------:R-:W-:Y:S02]  /*5030*/  LEA.HI.SX32 R101, R101, R118, 0x1b ;  /* 0x0000007665657211 */ /* 0x000fe400078fdaff */
[C---:B------:R-:W-:Y:S02]  /*5040*/  IADD3 R120, PT, PT, R118.reuse, 0x140, RZ ;  /* 0x0000014076787810 */ /* 0x040fe40007ffe0ff */
[C---:B------:R-:W-:Y:S02]  /*5050*/  IADD3 R161, PT, PT, R118.reuse, 0x1a0, RZ ;  /* 0x000001a076a17810 */ /* 0x040fe40007ffe0ff */
[C---:B------:R-:W-:Y:S02]  /*5060*/  IADD3 R143, PT, PT, R118.reuse, 0x3a0, RZ ;  /* 0x000003a0768f7810 */ /* 0x040fe40007ffe0ff */
[C---:B------:R-:W-:Y:S02]  /*5070*/  IADD3 R137, PT, PT, R118.reuse, 0x1c0, RZ ;  /* 0x000001c076897810 */ /* 0x040fe40007ffe0ff */
[C---:B------:R-:W-:Y:S01]  /*5080*/  IADD3 R159, PT, PT, R118.reuse, 0x1e0, RZ ;  /* 0x000001e0769f7810 */ /* 0x040fe20007ffe0ff */
[C---:B------:R-:W-:Y:S01]  /*5090*/  VIADD R133, R118.reuse, 0x220 ;  /* 0x0000022076857836 */ /* 0x040fe20000000000 */
[----:B------:R-:W-:-:S02]  /*50a0*/  IADD3 R139, PT, PT, R118, 0x200, RZ ;  /* 0x00000200768b7810 */ /* 0x000fc40007ffe0ff */
[-C--:B------:R-:W-:Y:S02]  /*50b0*/  LEA.HI.SX32 R136, R161, R118.reuse, 0x1b ;  /* 0x00000076a1887211 */ /* 0x080fe400078fdaff */
[-C--:B------:R-:W-:Y:S02]  /*50c0*/  LEA.HI.SX32 R137, R137, R118.reuse, 0x1b ;  /* 0x0000007689897211 */ /* 0x080fe400078fdaff */
[C---:B------:R-:W-:Y:S02]  /*50d0*/  IADD3 R157, PT, PT, R118.reuse, 0x240, RZ ;  /* 0x00000240769d7810 */ /* 0x040fe40007ffe0ff */
[----:B------:R-:W-:Y:S02]  /*50e0*/  LEA.HI.SX32 R138, R159, R118, 0x1b ;  /* 0x000000769f8a7211 */ /* 0x000fe400078fdaff */
[C---:B------:R-:W-:Y:S01]  /*50f0*/  IADD3 R135, PT, PT, R118.reuse, 0x260, RZ ;  /* 0x0000026076877810 */ /* 0x040fe20007ffe0ff */
[C---:B------:R-:W-:Y:S01]  /*5100*/  VIADD R149, R118.reuse, 0x2c0 ;  /* 0x000002c076957836 */ /* 0x040fe20000000000 */
[----:B------:R-:W-:-:S02]  /*5110*/  IADD3 R151, PT, PT, R118, 0x280, RZ ;  /* 0x0000028076977810 */ /* 0x000fc40007ffe0ff */
[-C--:B------:R-:W-:Y:S02]  /*5120*/  LEA.HI.SX32 R139, R139, R118.reuse, 0x1b ;  /* 0x000000768b8b7211 */ /* 0x080fe400078fdaff */
[----:B------:R-:W-:Y:S02]  /*5130*/  LEA R136, R136, UR26, 0x1 ;  /* 0x0000001a88887c11 */ /* 0x000fe4000f8e08ff */
[----:B------:R-:W-:Y:S02]  /*5140*/  IADD3 R131, PT, PT, R118, 0x2a0, RZ ;  /* 0x000002a076837810 */ /* 0x000fe40007ffe0ff */
[-C--:B------:R-:W-:Y:S02]  /*5150*/  LEA.HI.SX32 R133, R133, R118.reuse, 0x1b ;  /* 0x0000007685857211 */ /* 0x080fe400078fdaff */
[----:B------:R-:W-:Y:S02]  /*5160*/  LEA R137, R137, UR26, 0x1 ;  /* 0x0000001a89897c11 */ /* 0x000fe4000f8e08ff */
[----:B------:R-:W-:-:S02]  /*5170*/  LEA.HI.SX32 R134, R157, R118, 0x1b ;  /* 0x000000769d867211 */ /* 0x000fc400078fdaff */
[----:B------:R-:W-:Y:S02]  /*5180*/  LEA R138, R138, UR26, 0x1 ;  /* 0x0000001a8a8a7c11 */ /* 0x000fe4000f8e08ff */
[C---:B------:R-:W-:Y:S02]  /*5190*/  IADD3 R147, PT, PT, R118.reuse, 0x2e0, RZ ;  /* 0x000002e076937810 */ /* 0x040fe40007ffe0ff */
[-C--:B------:R-:W-:Y:S02]  /*51a0*/  LEA.HI.SX32 R135, R135, R118.reuse, 0x1b ;  /* 0x0000007687877211 */ /* 0x080fe400078fdaff */
[----:B------:R-:W-:Y:S02]  /*51b0*/  IADD3 R125, PT, PT, R118, 0x300, RZ ;  /* 0x00000300767d7810 */ /* 0x000fe40007ffe0ff */
[-C--:B------:R-:W-:Y:S02]  /*51c0*/  LEA.HI.SX32 R130, R151, R118.reuse, 0x1b ;  /* 0x0000007697827211 */ /* 0x080fe400078fdaff */
[----:B------:R-:W-:-:S02]  /*51d0*/  LEA.HI.SX32 R131, R131, R118, 0x1b ;  /* 0x0000007683837211 */ /* 0x000fc400078fdaff */
[----:B------:R-:W-:Y:S02]  /*51e0*/  LEA R133, R133, UR26, 0x1 ;  /* 0x0000001a85857c11 */ /* 0x000fe4000f8e08ff */
[----:B------:R-:W-:Y:S02]  /*51f0*/  IADD3 R145, PT, PT, R118, 0x340, RZ ;  /* 0x0000034076917810 */ /* 0x000fe40007ffe0ff */
[-C--:B------:R-:W-:Y:S02]  /*5200*/  LEA.HI.SX32 R132, R149, R118.reuse, 0x1b ;  /* 0x0000007695847211 */ /* 0x080fe400078fdaff */
[----:B------:R-:W-:Y:S02]  /*5210*/  LEA R134, R134, UR26, 0x1 ;  /* 0x0000001a86867c11 */ /* 0x000fe4000f8e08ff */
[-C--:B------:R-:W-:Y:S02]  /*5220*/  LEA.HI.SX32 R124, R147, R118.reuse, 0x1b ;  /* 0x00000076937c7211 */ /* 0x080fe400078fdaff */
[----:B------:R-:W-:Y:S01]  /*5230*/  LEA.HI.SX32 R125, R125, R118, 0x1b ;  /* 0x000000767d7d7211 */ /* 0x000fe200078fdaff */
[----:B------:R-:W-:Y:S01]  /*5240*/  IMAD.SHL.U32 R46, R46, 0x20, RZ ;  /* 0x000000202e2e7824 */ /* 0x000fe200078e00ff */
[----:B------:R-:W-:-:S02]  /*5250*/  IADD3 R141, PT, PT, R118, 0x3e0, RZ ;  /* 0x000003e0768d7810 */ /* 0x000fc40007ffe0ff */
[----:B------:R-:W-:Y:S02]  /*5260*/  LEA R124, R124, UR26, 0x1 ;  /* 0x0000001a7c7c7c11 */ /* 0x000fe4000f8e08ff */
[----:B------:R-:W-:Y:S02]  /*5270*/  LEA R125, R125, UR26, 0x1 ;  /* 0x0000001a7d7d7c11 */ /* 0x000fe4000f8e08ff */
[----:B------:R-:W-:-:S04]  /*5280*/  LEA.HI.SX32 R46, R46, R46, 0x1b ;  /* 0x0000002e2e2e7211 */ /* 0x000fc800078fdaff */
[----:B------:R-:W-:Y:S01]  /*5290*/  LEA R46, R46, UR26, 0x1 ;  /* 0x0000001a2e2e7c11 */ /* 0x000fe2000f8e08ff */
[----:B------:R-:W-:-:S04]  /*52a0*/  USHF.L.U32 UR18, UR6, 0xa, URZ ;  /* 0x0000000a06127899 */ /* 0x000fc800080006ff */
[----:B------:R-:W-:Y:S01]  /*52b0*/  UIADD3 UR18, UPT, UPT, -UR18, UR43, URZ ;  /* 0x0000002b12127290 */ /* 0x000fe2000fffe1ff */
[C---:B--2---:R-:W-:Y:S01]  /*52c0*/  FMUL.FTZ R99, R41.reuse, R67 ;  /* 0x0000004329637220 */ /* 0x044fe20000410000 */
[----:B------:R-:W-:-:S03]  /*52d0*/  FMUL.FTZ R47, R41, R66 ;  /* 0x00000042292f7220 */ /* 0x000fc60000410000 */
[----:B------:R-:W-:Y:S01]  /*52e0*/  FMUL.RZ R99, R99, 0.15915493667125701904 ;  /* 0x3e22f98363637820 */ /* 0x000fe2000040c000 */
[----:B------:R-:W-:Y:S01]  /*52f0*/  FMUL.FTZ R48, R41, R68 ;  /* 0x0000004429307220 */ /* 0x000fe20000410000 */
[----:B------:R-:W-:Y:S02]  /*5300*/  FMUL.RZ R117, R47, 0.15915493667125701904 ;  /* 0x3e22f9832f757820 */ /* 0x000fe4000040c000 */
[----:B------:R-:W-:Y:S01]  /*5310*/  MUFU.SIN R104, R99 ;  /* 0x0000006300687308 */ /* 0x000fe20000000400 */
[----:B------:R-:W-:Y:S01]  /*5320*/  LEA.HI.SX32 R47, R118, R118, 0x1b ;  /* 0x00000076762f7211 */ /* 0x000fe200078fdaff */
[----:B------:R-:W-:Y:S01]  /*5330*/  FMUL.FTZ R116, R41, R65 ;  /* 0x0000004129747220 */ /* 0x000fe20000410000 */
[----:B------:R-:W-:-:S05]  /*5340*/  FMUL.RZ R100, R48, 0.15915493667125701904 ;  /* 0x3e22f98330647820 */ /* 0x000fca000040c000 */
[----:B------:R0:W-:Y:S01]  /*5350*/  MUFU.COS R105, R99 ;  /* 0x0000006300697308 */ /* 0x0001e20000000000 */
[----:B------:R-:W-:Y:S01]  /*5360*/  LEA R47, R47, UR26, 0x1 ;  /* 0x0000001a2f2f7c11 */ /* 0x000fe2000f8e08ff */
[----:B------:R-:W-:Y:S01]  /*5370*/  FMUL.RZ R121, R116, 0.15915493667125701904 ;  /* 0x3e22f98374797820 */ /* 0x000fe2000040c000 */
[----:B0-----:R-:W-:-:S04]  /*5380*/  IADD3 R99, PT, PT, R118, 0x40, RZ ;  /* 0x0000004076637810 */ /* 0x001fc80007ffe0ff */
[----:B------:R-:W-:Y:S01]  /*5390*/  LEA.HI.SX32 R99, R99, R118, 0x1b ;  /* 0x0000007663637211 */ /* 0x000fe200078fdaff */
[----:B------:R-:W-:Y:S03]  /*53a0*/  MUFU.SIN R48, R100 ;  /* 0x0000006400307308 */ /* 0x000fe60000000400 */
[----:B------:R-:W-:Y:S01]  /*53b0*/  LEA R116, R99, UR26, 0x1 ;  /* 0x0000001a63747c11 */ /* 0x000fe2000f8e08ff */
[----:B---3--:R0:W-:Y:S04]  /*53c0*/  STS.U16 [R47], R92 ;  /* 0x0000005c2f007388 */ /* 0x0081e80000000400 */
[----:B------:R-:W-:Y:S01]  /*53d0*/  MUFU.COS R49, R100 ;  /* 0x0000006400317308 */ /* 0x000fe20000000000 */
[----:B-----5:R-:W-:Y:S01]  /*53e0*/  STS.U16 [R8+0x40], R93 ;  /* 0x0000405d08007388 */ /* 0x020fe20000000400 */
[----:B------:R-:W-:-:S03]  /*53f0*/  FMUL.FTZ R140, R41, R63 ;  /* 0x0000003f298c7220 */ /* 0x000fc60000410000 */
[----:B------:R1:W-:Y:S03]  /*5400*/  STS.U16 [R116+0x80], R89 ;  /* 0x0000805974007388 */ /* 0x0003e60000000400 */
[----:B------:R-:W-:Y:S01]  /*5410*/  MUFU.SIN R100, R117 ;  /* 0x0000007500647308 */ /* 0x000fe20000000400 */
[----:B0-----:R-:W-:-:S07]  /*5420*/  VIADD R92, R118, 0x180 ;  /* 0x00000180765c7836 */ /* 0x001fce0000000000 */
[----:B------:R0:W-:Y:S01]  /*5430*/  MUFU.COS R102, R117 ;  /* 0x0000007500667308 */ /* 0x0001e20000000000 */
[----:B-1----:R-:W-:Y:S01]  /*5440*/  FMUL.FTZ R89, R41, R64 ;  /* 0x0000004029597220 */ /* 0x002fe20000410000 */
[----:B------:R-:W-:Y:S02]  /*5450*/  IADD3 R93, PT, PT, R118, 0x320, RZ ;  /* 0x00000320765d7810 */ /* 0x000fe40007ffe0ff */
[----:B0-----:R-:W-:Y:S01]  /*5460*/  LEA R117, R101, UR26, 0x1 ;  /* 0x0000001a65757c11 */ /* 0x001fe2000f8e08ff */
[----:B------:R-:W-:-:S04]  /*5470*/  FMUL.RZ R116, R89, 0.15915493667125701904 ;  /* 0x3e22f98359747820 */ /* 0x000fc8000040c000 */
[----:B----4-:R-:W-:Y:S01]  /*5480*/  STS.U16 [R117+0xc0], R96 ;  /* 0x0000c06075007388 */ /* 0x010fe20000000400 */
[----:B------:R-:W-:-:S03]  /*5490*/  FMUL.RZ R140, R140, 0.15915493667125701904 ;  /* 0x3e22f9838c8c7820 */ /* 0x000fc6000040c000 */
[----:B------:R-:W-:Y:S01]  /*54a0*/  STS.U16 [R7+0x100], R98 ;  /* 0x0001006207007388 */ /* 0x000fe20000000400 */
[----:B------:R-:W-:-:S03]  /*54b0*/  FMUL.FTZ R142, R41, R62 ;  /* 0x0000003e298e7220 */ /* 0x000fc60000410000 */
[----:B------:R0:W-:Y:S01]  /*54c0*/  STS.U16 [R6+0x140], R97 ;  /* 0x0001406106007388 */ /* 0x0001e20000000400 */
[----:B------:R-:W-:-:S03]  /*54d0*/  FMUL.FTZ R40, R40, 1.4426950216293334961 ;  /* 0x3fb8aa3b28287820 */ /* 0x000fc60000410000 */
[----:B------:R1:W-:Y:S01]  /*54e0*/  STS.U16 [R5+0x180], R94 ;  /* 0x0001805e05007388 */ /* 0x0003e20000000400 */
[----:B------:R-:W-:-:S03]  /*54f0*/  LEA.HI.SX32 R89, R92, R118, 0x1b ;  /* 0x000000765c597211 */ /* 0x000fc600078fdaff */
[----:B------:R2:W-:Y:S01]  /*5500*/  STS.U16 [R4+0x1c0], R95 ;  /* 0x0001c05f04007388 */ /* 0x0005e20000000400 */
[-C--:B------:R-:W-:Y:S01]  /*5510*/  LEA.HI.SX32 R126, R93, R118.reuse, 0x1b ;  /* 0x000000765d7e7211 */ /* 0x080fe200078fdaff */
[----:B0-----:R-:W-:Y:S01]  /*5520*/  MUFU.SIN R97, R116 ;  /* 0x0000007400617308 */ /* 0x001fe20000000400 */
[----:B-1----:R-:W-:-:S07]  /*5530*/  LEA.HI.SX32 R94, R120, R118, 0x1b ;  /* 0x00000076785e7211 */ /* 0x002fce00078fdaff */
[----:B--2---:R0:W-:Y:S01]  /*5540*/  MUFU.COS R95, R116 ;  /* 0x00000074005f7308 */ /* 0x0041e20000000000 */
[----:B------:R-:W-:Y:S01]  /*5550*/  FMUL.FTZ R144, R40, R63 ;  /* 0x0000003f28907220 */ /* 0x000fe20000410000 */
[----:B------:R-:W-:Y:S06]  /*5560*/  STS.U16 [R3+0x200], R90 ;  /* 0x0002005a03007388 */ /* 0x000fec0000000400 */
[----:B------:R-:W-:Y:S01]  /*5570*/  MUFU.SIN R92, R140 ;  /* 0x0000008c005c7308 */ /* 0x000fe20000000400 */
[----:B0-----:R-:W-:Y:S02]  /*5580*/  LEA.HI.SX32 R116, R143, R118, 0x1b ;  /* 0x000000768f747211 */ /* 0x001fe400078fdaff */
[----:B------:R-:W-:Y:S01]  /*5590*/  LEA R143, R94, UR26, 0x1 ;  /* 0x0000001a5e8f7c11 */ /* 0x000fe2000f8e08ff */
[----:B------:R-:W-:Y:S04]  /*55a0*/  STS.U16 [R2+0x240], R127 ;  /* 0x0002407f02007388 */ /* 0x000fe80000000400 */
[----:B------:R0:W-:Y:S01]  /*55b0*/  MUFU.COS R93, R140 ;  /* 0x0000008c005d7308 */ /* 0x0001e20000000000 */
[----:B------:R1:W-:Y:S01]  /*55c0*/  STS.U16 [R143+0x280], R128 ;  /* 0x000280808f007388 */ /* 0x0003e20000000400 */
[----:B------:R-:W-:Y:S01]  /*55d0*/  FMUL.FTZ R47, R40, R65 ;  /* 0x00000041282f7220 */ /* 0x000fe20000410000 */
[----:B0-----:R-:W-:Y:S01]  /*55e0*/  FMUL.RZ R140, R142, 0.15915493667125701904 ;  /* 0x3e22f9838e8c7820 */ /* 0x001fe2000040c000 */
[----:B------:R-:W-:-:S04]  /*55f0*/  LEA R142, R89, UR26, 0x1 ;  /* 0x0000001a598e7c11 */ /* 0x000fc8000f8e08ff */
[----:B------:R0:W-:Y:S01]  /*5600*/  MUFU.EX2 R94, R144 ;  /* 0x00000090005e7308 */ /* 0x0001e20000000800 */
[----:B------:R-:W-:Y:S01]  /*5610*/  STS.U16 [R0+0x2c0], R129 ;  /* 0x0002c08100007388 */ /* 0x000fe20000000400 */
[----:B-1----:R-:W-:-:S03]  /*5620*/  LEA R128, R135, UR26, 0x1 ;  /* 0x0000001a87807c11 */ /* 0x002fc6000f8e08ff */
[----:B------:R-:W-:Y:S03]  /*5630*/  STS.U16 [R142+0x300], R91 ;  /* 0x0003005b8e007388 */ /* 0x000fe60000000400 */
[----:B------:R-:W-:Y:S01]  /*5640*/  MUFU.SIN R101, R121 ;  /* 0x0000007900657308 */ /* 0x000fe20000000400 */
[----:B0-----:R-:W-:Y:S01]  /*5650*/  LEA R144, R139, UR26, 0x1 ;  /* 0x0000001a8b907c11 */ /* 0x001fe2000f8e08ff */
[----:B------:R-:W-:Y:S04]  /*5660*/  STS.U16 [R136+0x340], R123 ;  /* 0x0003407b88007388 */ /* 0x000fe80000000400 */
[----:B------:R0:W-:Y:S02]  /*5670*/  STS.U16 [R137+0x380], R122 ;  /* 0x0003807a89007388 */ /* 0x0001e40000000400 */
[----:B------:R1:W-:Y:S02]  /*5680*/  MUFU.COS R99, R121 ;  /* 0x0000007900637308 */ /* 0x0003e40000000000 */
[----:B------:R2:W-:Y:S01]  /*5690*/  STS.U16 [R138+0x3c0], R119 ;  /* 0x0003c0778a007388 */ /* 0x0005e20000000400 */
[----:B------:R-:W-:-:S02]  /*56a0*/  IADD3 R117, PT, PT, R118, 0x3c0, RZ ;  /* 0x000003c076757810 */ /* 0x000fc40007ffe0ff */
[-C--:B------:R-:W-:Y:S01]  /*56b0*/  LEA.HI.SX32 R120, R145, R118.reuse, 0x1b ;  /* 0x0000007691787211 */ /* 0x080fe200078fdaff */
[----:B------:R-:W-:Y:S02]  /*56c0*/  STS.U16 [R144+0x400], R51 ;  /* 0x0004003390007388 */ /* 0x000fe40000000400 */
[----:B------:R3:W4:Y:S01]  /*56d0*/  MUFU.EX2 R98, R47 ;  /* 0x0000002f00627308 */ /* 0x0007220000000800 */
[----:B-1----:R-:W-:Y:S01]  /*56e0*/  VIADD R121, R118, 0x360 ;  /* 0x0000036076797836 */ /* 0x002fe20000000000 */
[----:B0-----:R-:W-:Y:S02]  /*56f0*/  LEA R122, R131, UR26, 0x1 ;  /* 0x0000001a837a7c11 */ /* 0x001fe4000f8e08ff */
[----:B--2---:R-:W-:Y:S01]  /*5700*/  LEA R119, R130, UR26, 0x1 ;  /* 0x0000001a82777c11 */ /* 0x004fe2000f8e08ff */
[----:B------:R-:W-:Y:S01]  /*5710*/  STS.U16 [R133+0x440], R114 ;  /* 0x0004407285007388 */ /* 0x000fe20000000400 */
[----:B------:R-:W-:Y:S02]  /*5720*/  LEA R123, R132, UR26, 0x1 ;  /* 0x0000001a847b7c11 */ /* 0x000fe4000f8e08ff */
[----:B---3--:R-:W-:Y:S01]  /*5730*/  IADD3 R47, PT, PT, R118, 0x380, RZ ;  /* 0x00000380762f7810 */ /* 0x008fe20007ffe0ff */
[----:B------:R0:W-:Y:S01]  /*5740*/  STS.U16 [R134+0x480], R115 ;  /* 0x0004807386007388 */ /* 0x0001e20000000400 */
[----:B------:R-:W-:-:S02]  /*5750*/  LEA.HI.SX32 R121, R121, R118, 0x1b ;  /* 0x0000007679797211 */ /* 0x000fc400078fdaff */
[-C--:B------:R-:W-:Y:S01]  /*5760*/  LEA.HI.SX32 R47, R47, R118.reuse, 0x1b ;  /* 0x000000762f2f7211 */ /* 0x080fe200078fdaff */
[----:B------:R-:W-:Y:S01]  /*5770*/  STS.U16 [R128+0x4c0], R87 ;  /* 0x0004c05780007388 */ /* 0x000fe20000000400 */
[----:B------:R-:W-:Y:S02]  /*5780*/  LEA.HI.SX32 R117, R117, R118, 0x1b ;  /* 0x0000007675757211 */ /* 0x000fe400078fdaff */
[----:B------:R-:W-:Y:S01]  /*5790*/  LEA R120, R120, UR26, 0x1 ;  /* 0x0000001a78787c11 */ /* 0x000fe2000f8e08ff */
[----:B------:R1:W-:Y:S01]  /*57a0*/  STS.U16 [R119+0x500], R112 ;  /* 0x0005007077007388 */ /* 0x0003e20000000400 */
[----:B0-----:R-:W-:-:S03]  /*57b0*/  LEA R115, R126, UR26, 0x1 ;  /* 0x0000001a7e737c11 */ /* 0x001fc6000f8e08ff */
[----:B------:R-:W-:Y:S01]  /*57c0*/  STS.U16 [R122+0x540], R113 ;  /* 0x000540717a007388 */ /* 0x000fe20000000400 */
[----:B------:R-:W-:Y:S02]  /*57d0*/  LEA.HI.SX32 R118, R141, R118, 0x1b ;  /* 0x000000768d767211 */ /* 0x000fe400078fdaff */
[----:B------:R-:W-:Y:S01]  /*57e0*/  LEA R121, R121, UR26, 0x1 ;  /* 0x0000001a79797c11 */ /* 0x000fe2000f8e08ff */
[----:B------:R-:W-:Y:S01]  /*57f0*/  STS.U16 [R123+0x580], R88 ;  /* 0x000580587b007388 */ /* 0x000fe20000000400 */
[----:B------:R-:W-:Y:S02]  /*5800*/  LEA R47, R47, UR26, 0x1 ;  /* 0x0000001a2f2f7c11 */ /* 0x000fe4000f8e08ff */
[----:B------:R-:W-:Y:S01]  /*5810*/  LEA R116, R116, UR26, 0x1 ;  /* 0x0000001a74747c11 */ /* 0x000fe2000f8e08ff */
[----:B------:R-:W-:Y:S01]  /*5820*/  STS.U16 [R124+0x5c0], R111 ;  /* 0x0005c06f7c007388 */ /* 0x000fe20000000400 */
[----:B------:R-:W-:-:S03]  /*5830*/  LEA R117, R117, UR26, 0x1 ;  /* 0x0000001a75757c11 */ /* 0x000fc6000f8e08ff */
[----:B------:R-:W-:Y:S01]  /*5840*/  STS.U16 [R125+0x600], R110 ;  /* 0x0006006e7d007388 */ /* 0x000fe20000000400 */
[----:B------:R-:W-:-:S03]  /*5850*/  LEA R118, R118, UR26, 0x1 ;  /* 0x0000001a76767c11 */ /* 0x000fc6000f8e08ff */
[----:B------:R-:W-:Y:S04]  /*5860*/  STS.U16 [R115+0x640], R50 ;  /* 0x0006403273007388 */ /* 0x000fe80000000400 */
[----:B------:R-:W-:Y:S04]  /*5870*/  STS.U16 [R120+0x680], R109 ;  /* 0x0006806d78007388 */ /* 0x000fe80000000400 */
[----:B------:R-:W-:Y:S04]  /*5880*/  STS.U16 [R121+0x6c0], R108 ;  /* 0x0006c06c79007388 */ /* 0x000fe80000000400 */
[----:B------:R0:W-:Y:S04]  /*5890*/  STS.U16 [R47+0x700], R42 ;  /* 0x0007002a2f007388 */ /* 0x0001e80000000400 */
[----:B------:R-:W-:Y:S01]  /*58a0*/  STS.U16 [R116+0x740], R45 ;  /* 0x0007402d74007388 */ /* 0x000fe20000000400 */
[----:B-1----:R-:W-:-:S03]  /*58b0*/  FMUL.FTZ R112, R41, R60 ;  /* 0x0000003c29707220 */ /* 0x002fc60000410000 */
[----:B------:R-:W-:Y:S01]  /*58c0*/  STS.U16 [R117+0x780], R44 ;  /* 0x0007802c75007388 */ /* 0x000fe20000000400 */
[----:B0-----:R-:W-:-:S03]  /*58d0*/  FMUL.FTZ R42, R41, R59 ;  /* 0x0000003b292a7220 */ /* 0x001fc60000410000 */
[----:B------:R0:W-:Y:S01]  /*58e0*/  STS.U16 [R118+0x7c0], R43 ;  /* 0x0007c02b76007388 */ /* 0x0001e20000000400 */
[----:B------:R-:W-:-:S03]  /*58f0*/  NOP ;  /* 0x0000000000007918 */ /* 0x000fc60000000000 */
[----:B------:R-:W-:Y:S01]  /*5900*/  LDS.U16 R111, [R46+0x2] ;  /* 0x000002002e6f7984 */ /* 0x000fe20000000400 */
[----:B------:R-:W-:Y:S01]  /*5910*/  FMUL.RZ R109, R42, 0.15915493667125701904 ;  /* 0x3e22f9832a6d7820 */ /* 0x000fe2000040c000 */
[----:B------:R-:W-:Y:S02]  /*5920*/  SHF.L.U32 R123, R82, 0x4, RZ ;  /* 0x00000004527b7819 */ /* 0x000fe400000006ff */
[----:B------:R-:W1:Y:S01]  /*5930*/  LDS.U16 R108, [R46] ;  /* 0x000000002e6c7984 */ /* 0x000e620000000400 */
[----:B------:R-:W-:Y:S01]  /*5940*/  FMUL.RZ R113, R112, 0.15915493667125701904 ;  /* 0x3e22f98370717820 */ /* 0x000fe2000040c000 */
[----:B------:R-:W-:Y:S01]  /*5950*/  MUFU.SIN R42, R109 ;  /* 0x0000006d002a7308 */ /* 0x000fe20000000400 */
[----:B------:R-:W-:Y:S01]  /*5960*/  VIADD R110, R123, 0x4 ;  /* 0x000000047b6e7836 */ /* 0x000fe20000000000 */
[----:B------:R-:W2:Y:S01]  /*5970*/  LDS.U16 R112, [R46+0x4] ;  /* 0x000004002e707984 */ /* 0x000ea20000000400 */
[C---:B------:R-:W-:Y:S01]  /*5980*/  FMUL.FTZ R107, R40.reuse, R68 ;  /* 0x00000044286b7220 */ /* 0x040fe20000410000 */
[C---:B------:R-:W-:Y:S01]  /*5990*/  FMUL.FTZ R103, R40.reuse, R66 ;  /* 0x0000004228677220 */ /* 0x040fe20000410000 */
[C---:B------:R-:W-:Y:S01]  /*59a0*/  FMUL.FTZ R106, R40.reuse, R67 ;  /* 0x00000043286a7220 */ /* 0x040fe20000410000 */
[----:B------:R-:W-:Y:S01]  /*59b0*/  FMUL.FTZ R114, R40, R61 ;  /* 0x0000003d28727220 */ /* 0x000fe20000410000 */
[----:B------:R-:W-:Y:S01]  /*59c0*/  FMUL.FTZ R47, R41, R58 ;  /* 0x0000003a292f7220 */ /* 0x000fe20000410000 */
[----:B0-----:R0:W-:Y:S01]  /*59d0*/  MUFU.COS R43, R109 ;  /* 0x0000006d002b7308 */ /* 0x0011e20000000000 */
[----:B------:R-:W-:Y:S01]  /*59e0*/  ISETP.GE.U32.AND P6, PT, R110, UR18, PT ;  /* 0x000000126e007c0c */ /* 0x000fe2000bfc6070 */
[----:B----4-:R-:W-:Y:S01]  /*59f0*/  FMUL.FTZ R101, R98, R101 ;  /* 0x0000006562657220 */ /* 0x010fe20000410000 */
[----:B------:R-:W-:Y:S01]  /*5a00*/  LDS.U16 R110, [R46+0x8] ;  /* 0x000008002e6e7984 */ /* 0x000fe20000000400 */
[----:B------:R-:W-:-:S03]  /*5a10*/  FMUL.FTZ R96, R40, R64 ;  /* 0x0000004028607220 */ /* 0x000fc60000410000 */
[----:B------:R-:W-:Y:S01]  /*5a20*/  LDS.U16 R134, [R46+0x1a] ;  /* 0x00001a002e867984 */ /* 0x000fe20000000400 */
[----:B0-----:R-:W-:Y:S01]  /*5a30*/  IADD3 R109, PT, PT, R123, 0x3, RZ ;  /* 0x000000037b6d7810 */ /* 0x001fe20007ffe0ff */
[----:B------:R-:W-:Y:S02]  /*5a40*/  MUFU.SIN R50, R113 ;  /* 0x0000007100327308 */ /* 0x000fe40000000400 */
[----:B------:R-:W-:Y:S01]  /*5a50*/  LDS.U16 R136, [R46+0x1c] ;  /* 0x00001c002e887984 */ /* 0x000fe20000000400 */
[----:B------:R-:W-:-:S03]  /*5a60*/  ISETP.GE.U32.AND P5, PT, R109, UR18, PT ;  /* 0x000000126d007c0c */ /* 0x000fc6000bfa6070 */
[----:B------:R-:W-:Y:S02]  /*5a70*/  LDS.U16 R109, [R46+0xa] ;  /* 0x00000a002e6d7984 */ /* 0x000fe40000000400 */
[----:B------:R0:W-:Y:S02]  /*5a80*/  MUFU.COS R124, R113 ;  /* 0x00000071007c7308 */ /* 0x0001e40000000000 */
[----:B------:R-:W-:Y:S04]  /*5a90*/  LDS.U16 R135, [R46+0x1e] ;  /* 0x00001e002e877984 */ /* 0x000fe80000000400 */
[----:B------:R-:W-:Y:S04]  /*5aa0*/  LDS.U16 R133, [R46+0x22] ;  /* 0x000022002e857984 */ /* 0x000fe80000000400 */
[----:B0-----:R-:W0:Y:S01]  /*5ab0*/  LDS.U16 R113, [R46+0x6] ;  /* 0x000006002e717984 */ /* 0x001e220000000400 */
[----:B------:R-:W3:Y:S03]  /*5ac0*/  MUFU.EX2 R107, R107 ;  /* 0x0000006b006b7308 */ /* 0x000ee60000000800 */
[----:B------:R-:W-:Y:S01]  /*5ad0*/  LDS.U16 R132, [R46+0x20] ;  /* 0x000020002e847984 */ /* 0x000fe20000000400 */
[----:B------:R-:W-:Y:S01]  /*5ae0*/  FMUL.FTZ R127, R40, R62 ;  /* 0x0000003e287f7220 */ /* 0x000fe20000410000 */
[----:B------:R-:W-:-:S03]  /*5af0*/  FMUL.FTZ R129, R41, R61 ;  /* 0x0000003d29817220 */ /* 0x000fc60000410000 */
[----:B------:R-:W-:Y:S01]  /*5b00*/  MUFU.SIN R89, R140 ;  /* 0x0000008c00597308 */ /* 0x000fe20000000400 */
[----:B-1----:R-:W-:Y:S01]  /*5b10*/  SHF.L.U32 R108, R108, 0x10, RZ ;  /* 0x000000106c6c7819 */ /* 0x002fe200000006ff */
[----:B------:R-:W-:-:S06]  /*5b20*/  FMUL.FTZ R125, R40, R60 ;  /* 0x0000003c287d7220 */ /* 0x000fcc0000410000 */
[----:B------:R-:W-:Y:S01]  /*5b30*/  MUFU.COS R90, R140 ;  /* 0x0000008c005a7308 */ /* 0x000fe20000000000 */
[C---:B---3--:R-:W-:Y:S01]  /*5b40*/  FMUL.FTZ R49, R107.reuse, R49 ;  /* 0x000000316b317220 */ /* 0x048fe20000410000 */
[----:B------:R-:W-:Y:S01]  /*5b50*/  FMUL.FTZ R122, R107, R48 ;  /* 0x000000306b7a7220 */ /* 0x000fe20000410000 */
[C---:B------:R-:W-:Y:S01]  /*5b60*/  FMUL.FTZ R107, R41.reuse, R57 ;  /* 0x00000039296b7220 */ /* 0x040fe20000410000 */
[----:B------:R-:W-:Y:S01]  /*5b70*/  FMUL.FTZ R143, R41, R54 ;  /* 0x00000036298f7220 */ /* 0x000fe20000410000 */
[----:B------:R-:W-:Y:S01]  /*5b80*/  FMUL.FTZ R44, R40, R59 ;  /* 0x0000003b282c7220 */ /* 0x000fe20000410000 */
[C---:B------:R-:W-:Y:S01]  /*5b90*/  FMUL.FTZ R92, R94.reuse, R92 ;  /* 0x0000005c5e5c7220 */ /* 0x040fe20000410000 */
[----:B------:R-:W-:Y:S01]  /*5ba0*/  FMUL.FTZ R93, R94, R93 ;  /* 0x0000005d5e5d7220 */ /* 0x000fe20000410000 */
[----:B------:R-:W1:Y:S01]  /*5bb0*/  MUFU.EX2 R103, R103 ;  /* 0x0000006700677308 */ /* 0x000e620000000800 */
[----:B------:R-:W-:Y:S01]  /*5bc0*/  FMUL.RZ R126, R107, 0.15915493667125701904 ;  /* 0x3e22f9836b7e7820 */ /* 0x000fe2000040c000 */
[C---:B------:R-:W-:Y:S01]  /*5bd0*/  FMUL.FTZ R142, R40.reuse, R54 ;  /* 0x00000036288e7220 */ /* 0x040fe20000410000 */
[----:B------:R-:W3:Y:S01]  /*5be0*/  LDS.U16 R107, [R46+0xe] ;  /* 0x00000e002e6b7984 */ /* 0x000ee20000000400 */
[C---:B------:R-:W-:Y:S01]  /*5bf0*/  FMUL.FTZ R131, R40.reuse, R56 ;  /* 0x0000003828837220 */ /* 0x040fe20000410000 */
[-C--:B------:R-:W-:Y:S01]  /*5c00*/  FMUL.FTZ R141, R41, R55.reuse ;  /* 0x00000037298d7220 */ /* 0x080fe20000410000 */
[C---:B------:R-:W-:Y:S01]  /*5c10*/  FMUL.FTZ R138, R40.reuse, R55 ;  /* 0x00000037288a7220 */ /* 0x040fe20000410000 */
[----:B------:R-:W-:Y:S01]  /*5c20*/  FMUL.FTZ R147, R40, R53 ;  /* 0x0000003528937220 */ /* 0x000fe20000410000 */
[----:B------:R-:W4:Y:S01]  /*5c30*/  MUFU.EX2 R106, R106 ;  /* 0x0000006a006a7308 */ /* 0x000f220000000800 */
[----:B------:R-:W-:Y:S01]  /*5c40*/  ISETP.GE.U32.AND P2, PT, R123, UR18, PT ;  /* 0x000000127b007c0c */ /* 0x000fe2000bf46070 */
[----:B------:R-:W-:Y:S04]  /*5c50*/  LDS.U16 R145, [R46+0x36] ;  /* 0x000036002e917984 */ /* 0x000fe80000000400 */
[----:B------:R-:W-:Y:S02]  /*5c60*/  LDS.U16 R150, [R46+0x3e] ;  /* 0x00003e002e967984 */ /* 0x000fe40000000400 */
[----:B------:R5:W-:Y:S01]  /*5c70*/  MUFU.EX2 R88, R114 ;  /* 0x0000007200587308 */ /* 0x000be20000000800 */
[----:B------:R-:W-:Y:S01]  /*5c80*/  FMUL.FTZ R121, R9, R108 ;  /* 0x0000006c09797220 */ /* 0x000fe20000410000 */
[----:B------:R-:W-:Y:S01]  /*5c90*/  IADD3 R45, PT, PT, R123, 0x1, RZ ;  /* 0x000000017b2d7810 */ /* 0x000fe20007ffe0ff */
[----:B------:R-:W3:Y:S04]  /*5ca0*/  LDS.U16 R108, [R46+0xc] ;  /* 0x00000c002e6c7984 */ /* 0x000ee80000000400 */
[----:B------:R-:W-:Y:S01]  /*5cb0*/  LDS.U16 R151, [R46+0x3c] ;  /* 0x00003c002e977984 */ /* 0x000fe20000000400 */
[----:B-----5:R-:W-:-:S02]  /*5cc0*/  SHF.L.U32 R114, R111, 0x10, RZ ;  /* 0x000000106f727819 */ /* 0x020fc400000006ff */
[----:B--2---:R-:W-:-:S03]  /*5cd0*/  SHF.L.U32 R111, R112, 0x10, RZ ;  /* 0x00000010706f7819 */ /* 0x004fc600000006ff */
[----:B------:R-:W-:Y:S01]  /*5ce0*/  FMUL.FTZ R114, R9, R114 ;  /* 0x0000007209727220 */ /* 0x000fe20000410000 */
[----:B------:R-:W-:Y:S01]  /*5cf0*/  ISETP.GE.U32.AND P3, PT, R45, UR18, PT ;  /* 0x000000122d007c0c */ /* 0x000fe2000bf66070 */
[----:B------:R-:W-:Y:S01]  /*5d00*/  FMUL.FTZ R111, R10, R111 ;  /* 0x0000006f0a6f7220 */ /* 0x000fe20000410000 */
[----:B0-----:R-:W-:Y:S02]  /*5d10*/  IMAD.U32 R113, R113, 0x10000, RZ ;  /* 0x0001000071717824 */ /* 0x001fe400078e00ff */
[----:B------:R-:W-:Y:S01]  /*5d20*/  FSEL R120, R114, RZ, !P2 ;  /* 0x000000ff72787208 */ /* 0x000fe20005000000 */
[----:B-1----:R-:W-:Y:S01]  /*5d30*/  FMUL.FTZ R114, R103, R100 ;  /* 0x0000006467727220 */ /* 0x002fe20000410000 */
[----:B------:R-:W-:Y:S01]  /*5d40*/  SHF.L.U32 R110, R110, 0x10, RZ ;  /* 0x000000106e6e7819 */ /* 0x000fe200000006ff */
[----:B------:R-:W-:Y:S01]  /*5d50*/  FMUL.RZ R116, R47, 0.15915493667125701904 ;  /* 0x3e22f9832f747820 */ /* 0x000fe2000040c000 */
[----:B------:R-:W-:Y:S01]  /*5d60*/  SHF.L.U32 R100, R109, 0x10, RZ ;  /* 0x000000106d647819 */ /* 0x000fe200000006ff */
[C---:B----4-:R-:W-:Y:S01]  /*5d70*/  FMUL.FTZ R104, R106.reuse, R104 ;  /* 0x000000686a687220 */ /* 0x050fe20000410000 */
[C---:B------:R-:W-:Y:S01]  /*5d80*/  IADD3 R47, PT, PT, R123.reuse, 0x2, RZ ;  /* 0x000000027b2f7810 */ /* 0x040fe20007ffe0ff */
[----:B------:R-:W-:Y:S01]  /*5d90*/  FMUL.FTZ R105, R106, R105 ;  /* 0x000000696a697220 */ /* 0x000fe20000410000 */
[----:B------:R-:W-:Y:S01]  /*5da0*/  IADD3 R115, PT, PT, R123, 0x5, RZ ;  /* 0x000000057b737810 */ /* 0x000fe20007ffe0ff */
[----:B------:R-:W-:Y:S01]  /*5db0*/  FMUL.FTZ R113, R10, R113 ;  /* 0x000000710a717220 */ /* 0x000fe20000410000 */
[----:B------:R-:W-:Y:S01]  /*5dc0*/  FSEL R117, R111, RZ, !P3 ;  /* 0x000000ff6f757208 */ /* 0x000fe20005800000 */
[----:B------:R-:W-:Y:S01]  /*5dd0*/  FMUL.FTZ R111, R103, R102 ;  /* 0x00000066676f7220 */ /* 0x000fe20000410000 */
[----:B------:R-:W-:Y:S01]  /*5de0*/  FSEL R122, R122, RZ, !P2 ;  /* 0x000000ff7a7a7208 */ /* 0x000fe20005000000 */
[----:B------:R-:W-:Y:S01]  /*5df0*/  FMUL.FTZ R110, R11, R110 ;  /* 0x0000006e0b6e7220 */ /* 0x000fe20000410000 */
[----:B------:R-:W-:Y:S01]  /*5e00*/  FSEL R121, R121, RZ, !P2 ;  /* 0x000000ff79797208 */ /* 0x000fe20005000000 */
[----:B------:R-:W-:Y:S01]  /*5e10*/  FMUL.FTZ R112, R11, R100 ;  /* 0x000000640b707220 */ /* 0x000fe20000410000 */
[----:B------:R-:W-:Y:S01]  /*5e20*/  FSEL R119, R49, 1, !P2 ;  /* 0x3f80000031777808 */ /* 0x000fe20005000000 */
[----:B------:R-:W0:Y:S01]  /*5e30*/  LDS.U16 R100, [R46+0x16] ;  /* 0x000016002e647984 */ /* 0x000e220000000400 */
[----:B------:R-:W-:-:S02]  /*5e40*/  ISETP.GE.U32.AND P4, PT, R47, UR18, PT ;  /* 0x000000122f007c0c */ /* 0x000fc4000bf86070 */
[----:B------:R-:W-:Y:S01]  /*5e50*/  ISETP.GE.U32.AND P2, PT, R115, UR18, PT ;  /* 0x0000001273007c0c */ /* 0x000fe2000bf46070 */
[----:B------:R-:W-:Y:S01]  /*5e60*/  MUFU.SIN R45, R116 ;  /* 0x00000074002d7308 */ /* 0x000fe20000000400 */
[----:B------:R-:W-:Y:S01]  /*5e70*/  FSEL R118, R104, RZ, !P3 ;  /* 0x000000ff68767208 */ /* 0x000fe20005800000 */
[----:B------:R-:W-:Y:S01]  /*5e80*/  LDS.U16 R102, [R46+0x14] ;  /* 0x000014002e667984 */ /* 0x000fe20000000400 */
[----:B------:R-:W-:Y:S02]  /*5e90*/  FSEL R115, R105, 1, !P3 ;  /* 0x3f80000069737808 */ /* 0x000fe40005800000 */
[----:B------:R-:W-:Y:S01]  /*5ea0*/  IADD3 R103, PT, PT, R123, 0x7, RZ ;  /* 0x000000077b677810 */ /* 0x000fe20007ffe0ff */
[----:B------:R-:W1:Y:S02]  /*5eb0*/  LDS.U16 R105, [R46+0x10] ;  /* 0x000010002e697984 */ /* 0x000e640000000400 */
[----:B------:R2:W-:Y:S02]  /*5ec0*/  MUFU.COS R47, R116 ;  /* 0x00000074002f7308 */ /* 0x0005e40000000000 */
[----:B------:R-:W4:Y:S01]  /*5ed0*/  LDS.U16 R104, [R46+0x12] ;  /* 0x000012002e687984 */ /* 0x000f220000000400 */
[----:B------:R-:W-:-:S02]  /*5ee0*/  FSEL R114, R114, RZ, !P4 ;  /* 0x000000ff72727208 */ /* 0x000fc40006000000 */
[----:B------:R-:W-:Y:S02]  /*5ef0*/  FSEL R112, R112, RZ, !P4 ;  /* 0x000000ff70707208 */ /* 0x000fe40006000000 */
[----:B------:R-:W-:Y:S02]  /*5f00*/  FSEL R111, R111, 1, !P4 ;  /* 0x3f8000006f6f7808 */ /* 0x000fe40006000000 */
[----:B--2---:R-:W-:Y:S02]  /*5f10*/  FSEL R116, R113, RZ, !P3 ;  /* 0x000000ff71747208 */ /* 0x004fe40005800000 */
[----:B------:R-:W-:Y:S02]  /*5f20*/  FSEL R113, R110, RZ, !P4 ;  /* 0x000000ff6e717208 */ /* 0x000fe40006000000 */
[----:B------:R-:W-:Y:S01]  /*5f30*/  ISETP.GE.U32.AND P4, PT, R103, UR18, PT ;  /* 0x0000001267007c0c */ /* 0x000fe2000bf86070 */
[----:B------:R-:W-:Y:S02]  /*5f40*/  FMUL.FTZ R103, R98, R99 ;  /* 0x0000006362677220 */ /* 0x000fe40000410000 */
[----:B------:R-:W2:Y:S01]  /*5f50*/  LDS.U16 R98, [R46+0x18] ;  /* 0x000018002e627984 */ /* 0x000ea20000000400 */
[----:B------:R-:W5:Y:S01]  /*5f60*/  MUFU.EX2 R96, R96 ;  /* 0x0000006000607308 */ /* 0x000f620000000800 */
[----:B------:R-:W-:-:S02]  /*5f70*/  IADD3 R106, PT, PT, R123, 0x6, RZ ;  /* 0x000000067b6a7810 */ /* 0x000fc40007ffe0ff */
[----:B---3--:R-:W-:Y:S01]  /*5f80*/  SHF.L.U32 R107, R107, 0x10, RZ ;  /* 0x000000106b6b7819 */ /* 0x008fe200000006ff */
[----:B------:R-:W-:Y:S01]  /*5f90*/  IMAD.U32 R99, R108, 0x10000, RZ ;  /* 0x000100006c637824 */ /* 0x000fe200078e00ff */
[----:B------:R-:W-:Y:S01]  /*5fa0*/  ISETP.GE.U32.AND P3, PT, R106, UR18, PT ;  /* 0x000000126a007c0c */ /* 0x000fe2000bf66070 */
[----:B------:R-:W-:Y:S02]  /*5fb0*/  FMUL.FTZ R106, R41, R56 ;  /* 0x00000038296a7220 */ /* 0x000fe40000410000 */
[----:B------:R-:W3:Y:S01]  /*5fc0*/  MUFU.EX2 R91, R127 ;  /* 0x0000007f005b7308 */ /* 0x000ee20000000800 */
[C---:B------:R-:W-:Y:S01]  /*5fd0*/  FMUL.FTZ R107, R12.reuse, R107 ;  /* 0x0000006b0c6b7220 */ /* 0x040fe20000410000 */
[----:B------:R-:W-:Y:S01]  /*5fe0*/  FMUL.FTZ R99, R12, R99 ;  /* 0x000000630c637220 */ /* 0x000fe20000410000 */
[----:B------:R-:W-:Y:S01]  /*5ff0*/  FMUL.RZ R130, R106, 0.15915493667125701904 ;  /* 0x3e22f9836a827820 */ /* 0x000fe2000040c000 */
[----:B------:R-:W-:Y:S01]  /*6000*/  FMUL.RZ R129, R129, 0.15915493667125701904 ;  /* 0x3e22f98381817820 */ /* 0x000fe2000040c000 */
[----:B------:R-:W-:-:S02]  /*6010*/  IADD3 R106, PT, PT, R123, 0x8, RZ ;  /* 0x000000087b6a7810 */ /* 0x000fc40007ffe0ff */
[----:B------:R-:W-:Y:S01]  /*6020*/  FSEL R108, R107, RZ, !P5 ;  /* 0x000000ff6b6c7208 */ /* 0x000fe20006800000 */
[C---:B-----5:R-:W-:Y:S01]  /*6030*/  FMUL.FTZ R97, R96.reuse, R97 ;  /* 0x0000006160617220 */ /* 0x060fe20000410000 */
[----:B------:R-:W-:Y:S01]  /*6040*/  FSEL R110, R101, RZ, !P5 ;  /* 0x000000ff656e7208 */ /* 0x000fe20006800000 */
[----:B------:R-:W-:Y:S01]  /*6050*/  FMUL.FTZ R95, R96, R95 ;  /* 0x0000005f605f7220 */ /* 0x000fe20000410000 */
[----:B------:R-:W-:Y:S01]  /*6060*/  FSEL R109, R99, RZ, !P5 ;  /* 0x000000ff636d7208 */ /* 0x000fe20006800000 */
[----:B------:R-:W5:Y:S01]  /*6070*/  MUFU.SIN R51, R129 ;  /* 0x0000008100337308 */ /* 0x000f620000000400 */
[----:B------:R-:W-:Y:S02]  /*6080*/  FSEL R107, R103, 1, !P5 ;  /* 0x3f800000676b7808 */ /* 0x000fe40006800000 */
[----:B------:R-:W-:Y:S02]  /*6090*/  ISETP.GE.U32.AND P5, PT, R106, UR18, PT ;  /* 0x000000126a007c0c */ /* 0x000fe4000bfa6070 */
[----:B------:R-:W-:-:S02]  /*60a0*/  FSEL R106, R97, RZ, !P6 ;  /* 0x000000ff616a7208 */ /* 0x000fc40007000000 */
[----:B0-----:R-:W-:Y:S01]  /*60b0*/  SHF.L.U32 R97, R100, 0x10, RZ ;  /* 0x0000001064617819 */ /* 0x001fe200000006ff */
[----:B------:R-:W0:Y:S01]  /*60c0*/  MUFU.COS R87, R129 ;  /* 0x0000008100577308 */ /* 0x000e220000000000 */
[----:B-1----:R-:W-:Y:S02]  /*60d0*/  SHF.L.U32 R96, R105, 0x10, RZ ;  /* 0x0000001069607819 */ /* 0x002fe400000006ff */
[----:B----4-:R-:W-:Y:S02]  /*60e0*/  SHF.L.U32 R104, R104, 0x10, RZ ;  /* 0x0000001068687819 */ /* 0x010fe400000006ff */
[----:B------:R-:W-:Y:S02]  /*60f0*/  FSEL R103, R95, 1, !P6 ;  /* 0x3f8000005f677808 */ /* 0x000fe40007000000 */
[----:B------:R-:W-:Y:S01]  /*6100*/  SHF.L.U32 R95, R102, 0x10, RZ ;  /* 0x00000010665f7819 */ /* 0x000fe200000006ff */
[----:B------:R-:W-:Y:S01]  /*6110*/  FMUL.FTZ R97, R14, R97 ;  /* 0x000000610e617220 */ /* 0x000fe20000410000 */
[C---:B------:R-:W-:Y:S01]  /*6120*/  FMUL.FTZ R96, R13.reuse, R96 ;  /* 0x000000600d607220 */ /* 0x040fe20000410000 */
[----:B------:R-:W-:Y:S01]  /*6130*/  FMUL.FTZ R104, R13, R104 ;  /* 0x000000680d687220 */ /* 0x000fe20000410000 */
[----:B--2---:R-:W-:Y:S01]  /*6140*/  SHF.L.U32 R98, R98, 0x10, RZ ;  /* 0x0000001062627819 */ /* 0x004fe200000006ff */
[----:B------:R-:W1:Y:S01]  /*6150*/  MUFU.EX2 R125, R125 ;  /* 0x0000007d007d7308 */ /* 0x000e620000000800 */
[----:B------:R-:W-:-:S02]  /*6160*/  VIADD R99, R123, 0x9 ;  /* 0x000000097b637836 */ /* 0x000fc40000000000 */
[----:B---3--:R-:W-:Y:S01]  /*6170*/  FMUL.FTZ R89, R91, R89 ;  /* 0x000000595b597220 */ /* 0x008fe20000410000 */
[----:B------:R-:W-:Y:S01]  /*6180*/  FMUL.FTZ R95, R14, R95 ;  /* 0x0000005f0e5f7220 */ /* 0x000fe20000410000 */
[----:B------:R-:W-:Y:S01]  /*6190*/  IADD3 R94, PT, PT, R123, 0xa, RZ ;  /* 0x0000000a7b5e7810 */ /* 0x000fe20007ffe0ff */
[----:B------:R-:W-:Y:S01]  /*61a0*/  FMUL.RZ R143, R143, 0.15915493667125701904 ;  /* 0x3e22f9838f8f7820 */ /* 0x000fe2000040c000 */
[----:B------:R-:W-:Y:S01]  /*61b0*/  FSEL R100, R97, RZ, !P2 ;  /* 0x000000ff61647208 */ /* 0x000fe20005000000 */
[----:B------:R-:W-:Y:S01]  /*61c0*/  FMUL.FTZ R97, R15, R98 ;  /* 0x000000620f617220 */ /* 0x000fe20000410000 */
[----:B------:R-:W-:Y:S01]  /*61d0*/  FSEL R105, R96, RZ, !P6 ;  /* 0x000000ff60697208 */ /* 0x000fe20007000000 */
[----:B------:R-:W-:Y:S01]  /*61e0*/  IMAD.U32 R134, R134, 0x10000, RZ ;  /* 0x0001000086867824 */ /* 0x000fe200078e00ff */
[----:B------:R-:W-:Y:S02]  /*61f0*/  FSEL R104, R104, RZ, !P6 ;  /* 0x000000ff68687208 */ /* 0x000fe40007000000 */
[----:B------:R-:W-:-:S02]  /*6200*/  ISETP.GE.U32.AND P6, PT, R99, UR18, PT ;  /* 0x0000001263007c0c */ /* 0x000fc4000bfc6070 */
[----:B------:R-:W-:Y:S01]  /*6210*/  FSEL R98, R89, RZ, !P3 ;  /* 0x000000ff59627208 */ /* 0x000fe20005800000 */
[----:B------:R-:W2:Y:S01]  /*6220*/  MUFU.EX2 R44, R44 ;  /* 0x0000002c002c7308 */ /* 0x000ea20000000800 */
[----:B------:R-:W-:Y:S01]  /*6230*/  FSEL R102, R92, RZ, !P2 ;  /* 0x000000ff5c667208 */ /* 0x000fe20005000000 */
[----:B------:R-:W-:Y:S01]  /*6240*/  FMUL.FTZ R48, R40, R58 ;  /* 0x0000003a28307220 */ /* 0x000fe20000410000 */
[----:B------:R-:W-:Y:S02]  /*6250*/  FSEL R101, R95, RZ, !P2 ;  /* 0x000000ff5f657208 */ /* 0x000fe40005000000 */
[----:B------:R-:W-:Y:S02]  /*6260*/  FSEL R99, R93, 1, !P2 ;  /* 0x3f8000005d637808 */ /* 0x000fe40005000000 */
[----:B------:R-:W-:Y:S02]  /*6270*/  SHF.L.U32 R89, R136, 0x10, RZ ;  /* 0x0000001088597819 */ /* 0x000fe400000006ff */
[----:B------:R-:W-:Y:S01]  /*6280*/  ISETP.GE.U32.AND P2, PT, R94, UR18, PT ;  /* 0x000000125e007c0c */ /* 0x000fe2000bf46070 */
[----:B-----5:R-:W-:Y:S01]  /*6290*/  FMUL.FTZ R94, R88, R51 ;  /* 0x00000033585e7220 */ /* 0x020fe20000410000 */
[----:B------:R-:W-:Y:S01]  /*62a0*/  FMUL.FTZ R127, R40, R57 ;  /* 0x00000039287f7220 */ /* 0x000fe20000410000 */
[----:B------:R-:W-:Y:S01]  /*62b0*/  FMUL.FTZ R90, R91, R90 ;  /* 0x0000005a5b5a7220 */ /* 0x000fe20000410000 */
[----:B------:R-:W-:Y:S01]  /*62c0*/  FMUL.FTZ R96, R15, R134 ;  /* 0x000000860f607220 */ /* 0x000fe20000410000 */
[----:B------:R-:W-:Y:S01]  /*62d0*/  MUFU.SIN R51, R143 ;  /* 0x0000008f00337308 */ /* 0x000fe20000000400 */
[----:B------:R-:W-:Y:S01]  /*62e0*/  SHF.L.U32 R135, R135, 0x10, RZ ;  /* 0x0000001087877819 */ /* 0x000fe200000006ff */
[----:B0-----:R-:W-:Y:S01]  /*62f0*/  FMUL.FTZ R87, R88, R87 ;  /* 0x0000005758577220 */ /* 0x001fe20000410000 */
[----:B------:R-:W-:Y:S01]  /*6300*/  IADD3 R91, PT, PT, R123, 0xb, RZ ;  /* 0x0000000b7b5b7810 */ /* 0x000fe20007ffe0ff */
[----:B------:R-:W-:Y:S01]  /*6310*/  FMUL.FTZ R89, R16, R89 ;  /* 0x0000005910597220 */ /* 0x000fe20000410000 */
[----:B------:R-:W-:-:S03]  /*6320*/  SHF.L.U32 R88, R133, 0x10, RZ ;  /* 0x0000001085587819 */ /* 0x000fc600000006ff */
[----:B------:R-:W-:Y:S01]  /*6330*/  MUFU.EX2 R142, R142 ;  /* 0x0000008e008e7308 */ /* 0x000fe20000000800 */
[----:B------:R-:W-:Y:S01]  /*6340*/  IMAD.U32 R132, R132, 0x10000, RZ ;  /* 0x0001000084847824 */ /* 0x000fe200078e00ff */
[----:B------:R-:W-:Y:S01]  /*6350*/  FSEL R97, R97, RZ, !P3 ;  /* 0x000000ff61617208 */ /* 0x000fe20005800000 */
[----:B------:R-:W-:Y:S01]  /*6360*/  FMUL.FTZ R92, R16, R135 ;  /* 0x00000087105c7220 */ /* 0x000fe20000410000 */
[----:B------:R-:W-:-:S04]  /*6370*/  FSEL R96, R96, RZ, !P3 ;  /* 0x000000ff60607208 */ /* 0x000fc80005800000 */
[----:B------:R-:W0:Y:S01]  /*6380*/  MUFU.COS R143, R143 ;  /* 0x0000008f008f7308 */ /* 0x000e220000000000 */
[----:B------:R-:W-:Y:S02]  /*6390*/  FSEL R95, R90, 1, !P3 ;  /* 0x3f8000005a5f7808 */ /* 0x000fe40005800000 */
[----:B------:R-:W-:Y:S01]  /*63a0*/  ISETP.GE.U32.AND P3, PT, R91, UR18, PT ;  /* 0x000000125b007c0c */ /* 0x000fe2000bf66070 */
[----:B-1----:R-:W-:Y:S01]  /*63b0*/  FMUL.FTZ R50, R125, R50 ;  /* 0x000000327d327220 */ /* 0x002fe20000410000 */
[----:B------:R-:W-:-:S03]  /*63c0*/  FSEL R93, R89, RZ, !P4 ;  /* 0x000000ff595d7208 */ /* 0x000fc60006000000 */
[----:B------:R-:W1:Y:S01]  /*63d0*/  MUFU.EX2 R48, R48 ;  /* 0x0000003000307308 */ /* 0x000e620000000800 */
[----:B------:R-:W-:Y:S01]  /*63e0*/  FSEL R91, R87, 1, !P4 ;  /* 0x3f800000575b7808 */ /* 0x000fe20006000000 */
[----:B------:R-:W-:Y:S01]  /*63f0*/  FMUL.FTZ R87, R125, R124 ;  /* 0x0000007c7d577220 */ /* 0x000fe20000410000 */
[----:B------:R-:W-:Y:S01]  /*6400*/  IADD3 R90, PT, PT, R123, 0xc, RZ ;  /* 0x0000000c7b5a7810 */ /* 0x000fe20007ffe0ff */
[C---:B------:R-:W-:Y:S01]  /*6410*/  FMUL.FTZ R89, R17.reuse, R132 ;  /* 0x0000008411597220 */ /* 0x040fe20000410000 */
[----:B------:R-:W-:-:S03]  /*6420*/  FMUL.FTZ R88, R17, R88 ;  /* 0x0000005811587220 */ /* 0x000fc60000410000 */
[----:B------:R-:W-:Y:S01]  /*6430*/  MUFU.SIN R49, R126 ;  /* 0x0000007e00317308 */ /* 0x000fe20000000400 */
[----:B------:R-:W-:Y:S02]  /*6440*/  IADD3 R124, PT, PT, R123, 0xd, RZ ;  /* 0x0000000d7b7c7810 */ /* 0x000fe40007ffe0ff */
[----:B------:R-:W-:-:S05]  /*6450*/  FSEL R94, R94, RZ, !P4 ;  /* 0x000000ff5e5e7208 */ /* 0x000fca0006000000 */
[----:B------:R-:W-:Y:S01]  /*6460*/  MUFU.COS R126, R126 ;  /* 0x0000007e007e7308 */ /* 0x000fe20000000000 */
[----:B------:R-:W-:-:S07]  /*6470*/  FSEL R92, R92, RZ, !P4 ;  /* 0x000000ff5c5c7208 */ /* 0x000fce0006000000 */
[----:B------:R-:W3:Y:S01]  /*6480*/  MUFU.EX2 R127, R127 ;  /* 0x0000007f007f7308 */ /* 0x000ee20000000800 */
[----:B------:R-:W-:Y:S01]  /*6490*/  ISETP.GE.U32.AND P4, PT, R90, UR18, PT ;  /* 0x000000125a007c0c */ /* 0x000fe2000bf86070 */
[----:B------:R-:W-:Y:S01]  /*64a0*/  FMUL.FTZ R125, R119, R118 ;  /* 0x00000076777d7220 */ /* 0x000fe20000410000 */
[----:B------:R-:W-:Y:S02]  /*64b0*/  FSEL R90, R50, RZ, !P5 ;  /* 0x000000ff325a7208 */ /* 0x000fe40006800000 */
[----:B------:R-:W-:-:S03]  /*64c0*/  FSEL R89, R89, RZ, !P5 ;  /* 0x000000ff59597208 */ /* 0x000fc60006800000 */
[----:B------:R-:W-:Y:S01]  /*64d0*/  MUFU.SIN R128, R130 ;  /* 0x0000008200807308 */ /* 0x000fe20000000400 */
[----:B------:R-:W-:Y:S02]  /*64e0*/  FSEL R88, R88, RZ, !P5 ;  /* 0x000000ff58587208 */ /* 0x000fe40006800000 */
[----:B------:R-:W-:Y:S01]  /*64f0*/  FSEL R87, R87, 1, !P5 ;  /* 0x3f80000057577808 */ /* 0x000fe20006800000 */
[----:B--2---:R-:W-:Y:S01]  /*6500*/  FMUL.FTZ R43, R44, R43 ;  /* 0x0000002b2c2b7220 */ /* 0x004fe20000410000 */
[----:B------:R-:W-:-:S03]  /*6510*/  ISETP.GE.U32.AND P5, PT, R124, UR18, PT ;  /* 0x000000127c007c0c */ /* 0x000fc6000bfa6070 */
[----:B------:R-:W2:Y:S01]  /*6520*/  MUFU.EX2 R131, R131 ;  /* 0x0000008300837308 */ /* 0x000ea20000000800 */
[----:B------:R-:W-:Y:S01]  /*6530*/  FMUL.FTZ R124, R44, R42 ;  /* 0x0000002a2c7c7220 */ /* 0x000fe20000410000 */
[CC--:B------:R-:W-:Y:S01]  /*6540*/  FMUL.FTZ R44, R122.reuse, R118.reuse ;  /* 0x000000767a2c7220 */ /* 0x0c0fe20000410000 */
[----:B------:R-:W-:Y:S01]  /*6550*/  FFMA.FTZ R125, R122, R115, R125 ;  /* 0x000000737a7d7223 */ /* 0x000fe2000001007d */
[C---:B0-----:R-:W-:Y:S01]  /*6560*/  FMUL.FTZ R143, R142.reuse, R143 ;  /* 0x0000008f8e8f7220 */ /* 0x041fe20000410000 */
[----:B------:R-:W-:Y:S01]  /*6570*/  FMUL.FTZ R142, R142, R51 ;  /* 0x000000338e8e7220 */ /* 0x000fe20000410000 */
[----:B------:R-:W-:Y:S01]  /*6580*/  FFMA.FTZ R44, R119, R115, -R44 ;  /* 0x00000073772c7223 */ /* 0x000fe2000001082c */
[-C--:B------:R-:W-:Y:S01]  /*6590*/  FMUL.FTZ R51, R121, R118.reuse ;  /* 0x0000007679337220 */ /* 0x080fe20000410000 */
[C---:B-1----:R-:W-:Y:S01]  /*65a0*/  FMUL.FTZ R47, R48.reuse, R47 ;  /* 0x0000002f302f7220 */ /* 0x042fe20000410000 */
[----:B------:R-:W-:Y:S01]  /*65b0*/  FMUL.FTZ R45, R48, R45 ;  /* 0x0000002d302d7220 */ /* 0x000fe20000410000 */
[----:B------:R-:W-:Y:S01]  /*65c0*/  FMUL.FTZ R50, R114, R125 ;  /* 0x0000007d72327220 */ /* 0x000fe20000410000 */
[----:B------:R-:W-:Y:S01]  /*65d0*/  FMUL.FTZ R48, R120, R118 ;  /* 0x0000007678307220 */ /* 0x000fe20000410000 */
[----:B---3--:R-:W-:Y:S01]  /*65e0*/  FMUL.FTZ R42, R127, R126 ;  /* 0x0000007e7f2a7220 */ /* 0x008fe20000410000 */
[-C--:B------:R-:W-:Y:S01]  /*65f0*/  FMUL.FTZ R126, R114, R44.reuse ;  /* 0x0000002c727e7220 */ /* 0x080fe20000410000 */
[-C--:B------:R-:W-:Y:S01]  /*6600*/  FFMA.FTZ R51, R120, R115.reuse, R51 ;  /* 0x0000007378337223 */ /* 0x080fe20000010033 */
[----:B------:R-:W-:Y:S01]  /*6610*/  FFMA.FTZ R50, R111, R44, -R50 ;  /* 0x0000002c6f327223 */ /* 0x000fe20000010832 */
[----:B------:R-:W-:Y:S01]  /*6620*/  FFMA.FTZ R48, R121, R115, -R48 ;  /* 0x0000007379307223 */ /* 0x000fe20000010830 */
[----:B--2---:R-:W-:Y:S01]  /*6630*/  FMUL.FTZ R134, R131, R128 ;  /* 0x0000008083867220 */ /* 0x004fe20000410000 */
[----:B------:R-:W-:Y:S01]  /*6640*/  FFMA.FTZ R126, R111, R125, R126 ;  /* 0x0000007d6f7e7223 */ /* 0x000fe2000001007e */
[----:B------:R-:W-:Y:S01]  /*6650*/  FADD.FTZ R51, R116, R51 ;  /* 0x0000003374337221 */ /* 0x000fe20000010000 */
[C---:B------:R-:W-:Y:S01]  /*6660*/  FMUL.FTZ R128, R110.reuse, R50 ;  /* 0x000000326e807220 */ /* 0x040fe20000410000 */
[----:B------:R-:W0:Y:S01]  /*6670*/  MUFU.COS R129, R130 ;  /* 0x0000008200817308 */ /* 0x000e220000000000 */
[----:B------:R-:W-:Y:S01]  /*6680*/  FADD.FTZ R48, R117, R48 ;  /* 0x0000003075307221 */ /* 0x000fe20000010000 */
[-C--:B------:R-:W-:Y:S01]  /*6690*/  FMUL.FTZ R125, R110, R126.reuse ;  /* 0x0000007e6e7d7220 */ /* 0x080fe20000410000 */
[CC--:B------:R-:W-:Y:S01]  /*66a0*/  FMUL.FTZ R44, R114.reuse, R51.reuse ;  /* 0x00000033722c7220 */ /* 0x0c0fe20000410000 */
[C---:B------:R-:W-:Y:S01]  /*66b0*/  FFMA.FTZ R128, R107.reuse, R126, R128 ;  /* 0x0000007e6b807223 */ /* 0x040fe20000010080 */
[----:B------:R-:W-:Y:S01]  /*66c0*/  FMUL.FTZ R126, R114, R48 ;  /* 0x00000030727e7220 */ /* 0x000fe20000410000 */
[----:B------:R-:W-:Y:S01]  /*66d0*/  FFMA.FTZ R125, R107, R50, -R125 ;  /* 0x000000326b7d7223 */ /* 0x000fe2000001087d */
[C---:B------:R-:W-:Y:S01]  /*66e0*/  FFMA.FTZ R44, R111.reuse, R48, -R44 ;  /* 0x000000306f2c7223 */ /* 0x040fe2000001082c */
[CC--:B------:R-:W-:Y:S01]  /*66f0*/  FMUL.FTZ R48, R106.reuse, R128.reuse ;  /* 0x000000806a307220 */ /* 0x0c0fe20000410000 */
[----:B------:R-:W-:Y:S01]  /*6700*/  FFMA.FTZ R51, R111, R51, R126 ;  /* 0x000000336f337223 */ /* 0x000fe2000001007e */
[----:B------:R-:W-:Y:S01]  /*6710*/  FMUL.FTZ R49, R127, R49 ;  /* 0x000000317f317220 */ /* 0x000fe20000410000 */
[-C--:B------:R-:W-:Y:S01]  /*6720*/  FMUL.FTZ R127, R106, R125.reuse ;  /* 0x0000007d6a7f7220 */ /* 0x080fe20000410000 */
[----:B------:R-:W-:Y:S01]  /*6730*/  FFMA.FTZ R50, R103, R125, -R48 ;  /* 0x0000007d67327223 */ /* 0x000fe20000010830 */
[----:B------:R-:W-:Y:S01]  /*6740*/  FADD.FTZ R51, R112, R51 ;  /* 0x0000003370337221 */ /* 0x000fe20000010000 */
[----:B------:R-:W-:Y:S01]  /*6750*/  FADD.FTZ R44, R113, R44 ;  /* 0x0000002c712c7221 */ /* 0x000fe20000010000 */
[----:B------:R-:W-:Y:S01]  /*6760*/  FFMA.FTZ R127, R103, R128, R127 ;  /* 0x00000080677f7223 */ /* 0x000fe2000001007f */
[----:B------:R-:W-:Y:S01]  /*6770*/  FMUL.FTZ R126, R102, R50 ;  /* 0x00000032667e7220 */ /* 0x000fe20000410000 */
[----:B------:R-:W-:Y:S01]  /*6780*/  FMUL.FTZ R125, R110, R51 ;  /* 0x000000336e7d7220 */ /* 0x000fe20000410000 */
[----:B0-----:R-:W-:Y:S01]  /*6790*/  FMUL.FTZ R135, R131, R129 ;  /* 0x0000008183877220 */ /* 0x001fe20000410000 */
        /* <DEDUP_REMOVED lines=9> */
[----:B------:R-:W-:Y:S01]  /*6830*/  FADD.FTZ R51, R108, R51 ;  /* 0x000000336c337221 */ /* 0x000fe20000010000 */
[C---:B------:R-:W-:Y:S01]  /*6840*/  FFMA.FTZ R129, R95.reuse, R129, -R126 ;  /* 0x000000815f817223 */ /* 0x040fe2000001087e */
[C---:B------:R-:W-:Y:S01]  /*6850*/  FMUL.FTZ R126, R106.reuse, R48 ;  /* 0x000000306a7e7220 */ /* 0x040fe20000410000 */
[----:B------:R-:W-:Y:S01]  /*6860*/  FFMA.FTZ R44, R95, R127, R44 ;  /* 0x0000007f5f2c7223 */ /* 0x000fe2000001002c */
[----:B------:R-:W-:-:S02]  /*6870*/  FMUL.FTZ R50, R106, R51 ;  /* 0x000000336a327220 */ /* 0x000fc40000410000 */
[----:B------:R-:W-:Y:S01]  /*6880*/  FFMA.FTZ R125, R103, R51, R126 ;  /* 0x00000033677d7223 */ /* 0x000fe2000001007e */
[----:B------:R-:W-:Y:S01]  /*6890*/  FMUL.RZ R141, R141, 0.15915493667125701904 ;  /* 0x3e22f9838d8d7820 */ /* 0x000fe2000040c000 */
[----:B------:R-:W-:Y:S01]  /*68a0*/  FFMA.FTZ R50, R103, R48, -R50 ;  /* 0x0000003067327223 */ /* 0x000fe20000010832 */
[----:B------:R-:W-:Y:S01]  /*68b0*/  FMUL.FTZ R40, R94, R44 ;  /* 0x0000002c5e287220 */ /* 0x000fe20000410000 */
[----:B------:R-:W-:Y:S01]  /*68c0*/  FADD.FTZ R125, R104, R125 ;  /* 0x0000007d687d7221 */ /* 0x000fe20000010000 */
[----:B------:R-:W-:Y:S01]  /*68d0*/  MUFU.SIN R130, R141 ;  /* 0x0000008d00827308 */ /* 0x000fe20000000400 */
[----:B------:R-:W-:Y:S01]  /*68e0*/  FADD.FTZ R50, R105, R50 ;  /* 0x0000003269327221 */ /* 0x000fe20000010000 */
[----:B------:R-:W-:Y:S01]  /*68f0*/  FFMA.FTZ R127, R91, R129, -R40 ;  /* 0x000000815b7f7223 */ /* 0x000fe20000010828 */
[----:B------:R-:W-:Y:S01]  /*6900*/  FMUL.FTZ R40, R102, R125 ;  /* 0x0000007d66287220 */ /* 0x000fe20000410000 */
[----:B------:R-:W-:Y:S01]  /*6910*/  FMUL.FTZ R126, R94, R129 ;  /* 0x000000815e7e7220 */ /* 0x000fe20000410000 */
[----:B------:R-:W-:-:S03]  /*6920*/  FMUL.FTZ R48, R102, R50 ;  /* 0x0000003266307220 */ /* 0x000fc60000410000 */
[----:B------:R-:W-:Y:S01]  /*6930*/  MUFU.COS R141, R141 ;  /* 0x0000008d008d7308 */ /* 0x000fe20000000000 */
[----:B------:R-:W-:Y:S01]  /*6940*/  FFMA.FTZ R50, R99, R50, -R40 ;  /* 0x0000003263327223 */ /* 0x000fe20000010828 */
[----:B------:R-:W-:Y:S01]  /*6950*/  FFMA.FTZ R126, R91, R44, R126 ;  /* 0x0000002c5b7e7223 */ /* 0x000fe2000001007e */
[----:B------:R-:W0:Y:S05]  /*6960*/  LDS.U16 R40, [R46+0x26] ;  /* 0x000026002e287984 */ /* 0x000e2a0000000400 */
[----:B------:R-:W1:Y:S01]  /*6970*/  MUFU.EX2 R138, R138 ;  /* 0x0000008a008a7308 */ /* 0x000e620000000800 */
[----:B------:R-:W-:Y:S01]  /*6980*/  FMUL.FTZ R51, R41, R53 ;  /* 0x0000003529337220 */ /* 0x000fe20000410000 */
[----:B------:R-:W-:Y:S01]  /*6990*/  FFMA.FTZ R125, R99, R125, R48 ;  /* 0x0000007d637d7223 */ /* 0x000fe20000010030 */
[----:B------:R-:W-:Y:S01]  /*69a0*/  FADD.FTZ R50, R101, R50 ;  /* 0x0000003265327221 */ /* 0x000fe20000010000 */
[----:B------:R-:W2:Y:S01]  /*69b0*/  LDS.U16 R41, [R46+0x24] ;  /* 0x000024002e297984 */ /* 0x000ea20000000400 */
[C---:B------:R-:W-:Y:S01]  /*69c0*/  FMUL.FTZ R48, R90.reuse, R126 ;  /* 0x0000007e5a307220 */ /* 0x040fe20000410000 */
[-C--:B------:R-:W-:Y:S01]  /*69d0*/  FMUL.FTZ R129, R90, R127.reuse ;  /* 0x0000007f5a817220 */ /* 0x080fe20000410000 */
[----:B------:R-:W-:Y:S01]  /*69e0*/  FADD.FTZ R125, R100, R125 ;  /* 0x0000007d647d7221 */ /* 0x000fe20000010000 */
[C---:B------:R-:W-:Y:S01]  /*69f0*/  FMUL.FTZ R128, R98.reuse, R50 ;  /* 0x0000003262807220 */ /* 0x040fe20000410000 */
[----:B------:R-:W-:Y:S01]  /*6a00*/  FMUL.RZ R51, R51, 0.15915493667125701904 ;  /* 0x3e22f98333337820 */ /* 0x000fe2000040c000 */
[C---:B------:R-:W-:Y:S01]  /*6a10*/  FFMA.FTZ R127, R87.reuse, R127, -R48 ;  /* 0x0000007f577f7223 */ /* 0x040fe20000010830 */
[----:B------:R-:W-:Y:S01]  /*6a20*/  FFMA.FTZ R126, R87, R126, R129 ;  /* 0x0000007e577e7223 */ /* 0x000fe20000010081 */
[-C--:B------:R-:W-:Y:S01]  /*6a30*/  FMUL.FTZ R48, R98, R125.reuse ;  /* 0x0000007d62307220 */ /* 0x080fe20000410000 */
[C---:B------:R-:W-:Y:S01]  /*6a40*/  FFMA.FTZ R129, R95.reuse, R125, R128 ;  /* 0x0000007d5f817223 */ /* 0x040fe20000010080 */
[----:B------:R-:W-:Y:S01]  /*6a50*/  MUFU.EX2 R147, R147 ;  /* 0x0000009300937308 */ /* 0x000fe20000000800 */
[----:B------:R-:W-:Y:S01]  /*6a60*/  FSEL R124, R124, RZ, !P6 ;  /* 0x000000ff7c7c7208 */ /* 0x000fe20007000000 */
[C---:B-1----:R-:W-:Y:S01]  /*6a70*/  FMUL.FTZ R141, R138.reuse, R141 ;  /* 0x0000008d8a8d7220 */ /* 0x042fe20000410000 */
[----:B------:R-:W-:Y:S01]  /*6a80*/  FMUL.FTZ R138, R138, R130 ;  /* 0x000000828a8a7220 */ /* 0x000fe20000410000 */
[----:B------:R-:W-:Y:S01]  /*6a90*/  FFMA.FTZ R48, R95, R50, -R48 ;  /* 0x000000325f307223 */ /* 0x000fe20000010830 */
[----:B------:R-:W-:-:S03]  /*6aa0*/  FADD.FTZ R130, R96, R129 ;  /* 0x0000008160827221 */ /* 0x000fc60000010000 */
[----:B------:R-:W1:Y:S01]  /*6ab0*/  MUFU.COS R44, R51 ;  /* 0x00000033002c7308 */ /* 0x000e620000000000 */
[----:B------:R-:W-:Y:S01]  /*6ac0*/  FSEL R125, R43, 1, !P6 ;  /* 0x3f8000002b7d7808 */ /* 0x000fe20007000000 */
[----:B------:R-:W-:Y:S01]  /*6ad0*/  FMUL.FTZ R136, R124, R126 ;  /* 0x0000007e7c887220 */ /* 0x000fe20000410000 */
[----:B------:R-:W3:Y:S01]  /*6ae0*/  LDS.U16 R50, [R46+0x2a] ;  /* 0x00002a002e327984 */ /* 0x000ee20000000400 */
[----:B------:R-:W-:Y:S01]  /*6af0*/  FADD.FTZ R129, R97, R48 ;  /* 0x0000003061817221 */ /* 0x000fe20000010000 */
[----:B------:R-:W-:Y:S01]  /*6b00*/  FMUL.FTZ R132, R94, R130 ;  /* 0x000000825e847220 */ /* 0x000fe20000410000 */
[-C--:B------:R-:W-:Y:S01]  /*6b10*/  FMUL.FTZ R131, R124, R127.reuse ;  /* 0x0000007f7c837220 */ /* 0x080fe20000410000 */
[----:B------:R-:W4:Y:S01]  /*6b20*/  LDS.U16 R48, [R46+0x28] ;  /* 0x000028002e307984 */ /* 0x000f220000000400 */
[----:B------:R5:W0:Y:S01]  /*6b30*/  MUFU.SIN R128, R51 ;  /* 0x0000003300807308 */ /* 0x000a220000000400 */
[----:B------:R-:W-:Y:S01]  /*6b40*/  FFMA.FTZ R43, R125, R127, -R136 ;  /* 0x0000007f7d2b7223 */ /* 0x000fe20000010888 */
[-C--:B------:R-:W-:Y:S01]  /*6b50*/  FFMA.FTZ R132, R91, R129.reuse, -R132 ;  /* 0x000000815b847223 */ /* 0x080fe20000010884 */
[----:B------:R-:W-:Y:S01]  /*6b60*/  FMUL.FTZ R127, R94, R129 ;  /* 0x000000815e7f7220 */ /* 0x000fe20000410000 */
[----:B-----5:R-:W-:Y:S01]  /*6b70*/  FFMA.FTZ R51, R125, R126, R131 ;  /* 0x0000007e7d337223 */ /* 0x020fe20000010083 */
[----:B------:R-:W-:Y:S01]  /*6b80*/  FSEL R126, R45, RZ, !P2 ;  /* 0x000000ff2d7e7208 */ /* 0x000fe20005000000 */
[----:B------:R-:W-:Y:S01]  /*6b90*/  FADD.FTZ R45, R93, R132 ;  /* 0x000000845d2d7221 */ /* 0x000fe20000010000 */
[----:B------:R-:W-:Y:S01]  /*6ba0*/  FFMA.FTZ R129, R91, R130, R127 ;  /* 0x000000825b817223 */ /* 0x000fe2000001007f */
[----:B-1----:R-:W-:Y:S01]  /*6bb0*/  FMUL.FTZ R149, R147, R44 ;  /* 0x0000002c93957220 */ /* 0x002fe20000410000 */
[----:B------:R-:W-:Y:S01]  /*6bc0*/  FSEL R127, R47, 1, !P2 ;  /* 0x3f8000002f7f7808 */ /* 0x000fe20005000000 */
[----:B------:R-:W-:Y:S01]  /*6bd0*/  FMUL.FTZ R130, R126, R51 ;  /* 0x000000337e827220 */ /* 0x000fe20000410000 */
[----:B------:R-:W-:Y:S01]  /*6be0*/  FMUL.FTZ R44, R90, R45 ;  /* 0x0000002d5a2c7220 */ /* 0x000fe20000410000 */
[----:B------:R-:W-:Y:S01]  /*6bf0*/  FADD.FTZ R129, R92, R129 ;  /* 0x000000815c817221 */ /* 0x000fe20000010000 */
[-C--:B------:R-:W-:Y:S01]  /*6c00*/  FMUL.FTZ R132, R126, R43.reuse ;  /* 0x0000002b7e847220 */ /* 0x080fe20000410000 */
[----:B------:R-:W-:Y:S01]  /*6c10*/  FFMA.FTZ R47, R127, R43, -R130 ;  /* 0x0000002b7f2f7223 */ /* 0x000fe20000010882 */
[----:B0-----:R-:W-:Y:S01]  /*6c20*/  FMUL.FTZ R147, R147, R128 ;  /* 0x0000008093937220 */ /* 0x001fe20000410000 */
[-C--:B------:R-:W-:Y:S01]  /*6c30*/  FFMA.FTZ R131, R87, R129.reuse, R44 ;  /* 0x0000008157837223 */ /* 0x080fe2000001002c */
[----:B------:R-:W0:Y:S01]  /*6c40*/  LDS.U16 R43, [R46+0x2c] ;  /* 0x00002c002e2b7984 */ /* 0x000e220000000400 */
[----:B------:R-:W-:-:S03]  /*6c50*/  FMUL.FTZ R128, R90, R129 ;  /* 0x000000815a807220 */ /* 0x000fc60000410000 */
[----:B------:R-:W1:Y:S01]  /*6c60*/  LDS.U16 R44, [R46+0x2e] ;  /* 0x00002e002e2c7984 */ /* 0x000e620000000400 */
[----:B------:R-:W-:Y:S01]  /*6c70*/  SHF.L.U32 R129, R40, 0x10, RZ ;  /* 0x0000001028817819 */ /* 0x000fe200000006ff */
[----:B------:R-:W-:Y:S01]  /*6c80*/  FFMA.FTZ R40, R87, R45, -R128 ;  /* 0x0000002d57287223 */ /* 0x000fe20000010880 */
[----:B------:R-:W-:Y:S01]  /*6c90*/  FADD.FTZ R130, R88, R131 ;  /* 0x0000008358827221 */ /* 0x000fe20000010000 */
[----:B--2---:R-:W-:Y:S01]  /*6ca0*/  SHF.L.U32 R41, R41, 0x10, RZ ;  /* 0x0000001029297819 */ /* 0x004fe200000006ff */
[----:B------:R-:W-:Y:S01]  /*6cb0*/  FFMA.FTZ R45, R127, R51, R132 ;  /* 0x000000337f2d7223 */ /* 0x000fe20000010084 */
[----:B------:R-:W-:Y:S01]  /*6cc0*/  FADD.FTZ R40, R89, R40 ;  /* 0x0000002859287221 */ /* 0x000fe20000010000 */
[----:B------:R-:W-:Y:S01]  /*6cd0*/  FMUL.FTZ R132, R124, R130 ;  /* 0x000000827c847220 */ /* 0x000fe20000410000 */
[C---:B------:R-:W-:Y:S01]  /*6ce0*/  FMUL.FTZ R128, R18.reuse, R129 ;  /* 0x0000008112807220 */ /* 0x040fe20000410000 */
[----:B------:R-:W-:Y:S01]  /*6cf0*/  FMUL.FTZ R129, R18, R41 ;  /* 0x0000002912817220 */ /* 0x000fe20000410000 */
[-C--:B------:R-:W-:Y:S01]  /*6d00*/  FMUL.FTZ R136, R124, R40.reuse ;  /* 0x000000287c887220 */ /* 0x080fe20000410000 */
[----:B------:R-:W2:Y:S01]  /*6d10*/  LDS.U16 R41, [R46+0x32] ;  /* 0x000032002e297984 */ /* 0x000ea20000000400 */
[----:B------:R-:W-:-:S03]  /*6d20*/  FFMA.FTZ R132, R125, R40, -R132 ;  /* 0x000000287d847223 */ /* 0x000fc60000010884 */
[----:B------:R-:W5:Y:S01]  /*6d30*/  LDS.U16 R40, [R46+0x30] ;  /* 0x000030002e287984 */ /* 0x000f620000000400 */
[----:B------:R-:W-:Y:S01]  /*6d40*/  FSEL R129, R129, RZ, !P6 ;  /* 0x000000ff81817208 */ /* 0x000fe20007000000 */
[----:B---3--:R-:W-:Y:S02]  /*6d50*/  IMAD.U32 R50, R50, 0x10000, RZ ;  /* 0x0001000032327824 */ /* 0x008fe400078e00ff */
[----:B------:R-:W-:Y:S01]  /*6d60*/  FFMA.FTZ R51, R125, R130, R136 ;  /* 0x000000827d337223 */ /* 0x000fe20000010088 */
[----:B------:R-:W-:Y:S02]  /*6d70*/  FSEL R128, R128, RZ, !P6 ;  /* 0x000000ff80807208 */ /* 0x000fe40007000000 */
[----:B------:R-:W-:Y:S01]  /*6d80*/  FSEL R130, R49, RZ, !P3 ;  /* 0x000000ff31827208 */ /* 0x000fe20005800000 */
[----:B------:R-:W-:Y:S01]  /*6d90*/  FADD.FTZ R49, R129, R132 ;  /* 0x0000008481317221 */ /* 0x000fe20000010000 */
[----:B----4-:R-:W-:Y:S01]  /*6da0*/  SHF.L.U32 R48, R48, 0x10, RZ ;  /* 0x0000001030307819 */ /* 0x010fe200000006ff */
[----:B------:R-:W-:Y:S01]  /*6db0*/  FMUL.FTZ R50, R19, R50 ;  /* 0x0000003213327220 */ /* 0x000fe20000410000 */
[----:B------:R-:W-:Y:S01]  /*6dc0*/  FADD.FTZ R51, R128, R51 ;  /* 0x0000003380337221 */ /* 0x000fe20000010000 */
[----:B------:R-:W-:-:S02]  /*6dd0*/  FMUL.FTZ R136, R126, R49 ;  /* 0x000000317e887220 */ /* 0x000fc40000410000 */
[----:B------:R-:W-:Y:S01]  /*6de0*/  FMUL.FTZ R48, R19, R48 ;  /* 0x0000003013307220 */ /* 0x000fe20000410000 */
[----:B------:R-:W-:Y:S01]  /*6df0*/  FSEL R132, R50, RZ, !P2 ;  /* 0x000000ff32847208 */ /* 0x000fe20005000000 */
[CC--:B------:R-:W-:Y:S01]  /*6e00*/  FFMA.FTZ R137, R127.reuse, R51.reuse, R136 ;  /* 0x000000337f897223 */ /* 0x0c0fe20000010088 */
[----:B------:R-:W-:Y:S01]  /*6e10*/  FMUL.FTZ R50, R126, R51 ;  /* 0x000000337e327220 */ /* 0x000fe20000410000 */
[----:B------:R-:W-:Y:S01]  /*6e20*/  FSEL R131, R42, 1, !P3 ;  /* 0x3f8000002a837808 */ /* 0x000fe20005800000 */
[C---:B------:R-:W-:Y:S01]  /*6e30*/  FMUL.FTZ R42, R130.reuse, R47 ;  /* 0x0000002f822a7220 */ /* 0x040fe20000410000 */
[----:B------:R-:W-:Y:S01]  /*6e40*/  FMUL.FTZ R136, R130, R45 ;  /* 0x0000002d82887220 */ /* 0x000fe20000410000 */
[----:B------:R-:W-:Y:S01]  /*6e50*/  FSEL R133, R48, RZ, !P2 ;  /* 0x000000ff30857208 */ /* 0x000fe20005000000 */
[----:B------:R-:W-:Y:S01]  /*6e60*/  FFMA.FTZ R50, R127, R49, -R50 ;  /* 0x000000317f327223 */ /* 0x000fe20000010832 */
[----:B------:R-:W-:Y:S01]  /*6e70*/  FADD.FTZ R48, R132, R137 ;  /* 0x0000008984307221 */ /* 0x000fe20000010000 */
[C---:B------:R-:W-:Y:S01]  /*6e80*/  FFMA.FTZ R42, R131.reuse, R45, R42 ;  /* 0x0000002d832a7223 */ /* 0x040fe2000001002a */
[----:B------:R-:W-:Y:S01]  /*6e90*/  FFMA.FTZ R47, R131, R47, -R136 ;  /* 0x0000002f832f7223 */ /* 0x000fe20000010888 */
[----:B0-----:R-:W-:Y:S01]  /*6ea0*/  SHF.L.U32 R45, R43, 0x10, RZ ;  /* 0x000000102b2d7819 */ /* 0x001fe200000006ff */
[----:B------:R-:W-:Y:S01]  /*6eb0*/  FADD.FTZ R50, R133, R50 ;  /* 0x0000003285327221 */ /* 0x000fe20000010000 */
[----:B------:R-:W-:Y:S01]  /*6ec0*/  FMUL.FTZ R136, R130, R48 ;  /* 0x0000003082887220 */ /* 0x000fe20000410000 */
[----:B-1----:R-:W-:-:S03]  /*6ed0*/  SHF.L.U32 R43, R44, 0x10, RZ ;  /* 0x000000102c2b7819 */ /* 0x002fc600000006ff */
[-C--:B------:R-:W-:Y:S01]  /*6ee0*/  FFMA.FTZ R44, R131, R50.reuse, -R136 ;  /* 0x00000032832c7223 */ /* 0x080fe20000010888 */
[C---:B------:R-:W-:Y:S01]  /*6ef0*/  FMUL.FTZ R137, R20.reuse, R45 ;  /* 0x0000002d14897220 */ /* 0x040fe20000410000 */
[----:B------:R-:W-:Y:S01]  /*6f00*/  FMUL.FTZ R136, R20, R43 ;  /* 0x0000002b14887220 */ /* 0x000fe20000410000 */
[----:B------:R-:W-:Y:S01]  /*6f10*/  FMUL.FTZ R50, R130, R50 ;  /* 0x0000003282327220 */ /* 0x000fe20000410000 */
[----:B------:R-:W-:Y:S01]  /*6f20*/  FSEL R134, R134, RZ, !P4 ;  /* 0x000000ff86867208 */ /* 0x000fe20006000000 */
[----:B------:R-:W0:Y:S01]  /*6f30*/  LDS.U16 R45, [R46+0x34] ;  /* 0x000034002e2d7984 */ /* 0x000e220000000400 */
[----:B------:R-:W-:Y:S01]  /*6f40*/  FSEL R137, R137, RZ, !P3 ;  /* 0x000000ff89897208 */ /* 0x000fe20005800000 */
[----:B------:R-:W-:Y:S01]  /*6f50*/  FFMA.FTZ R43, R131, R48, R50 ;  /* 0x00000030832b7223 */ /* 0x000fe20000010032 */
[----:B------:R-:W-:Y:S01]  /*6f60*/  FSEL R136, R136, RZ, !P3 ;  /* 0x000000ff88887208 */ /* 0x000fe20005800000 */
[----:B------:R-:W-:Y:S01]  /*6f70*/  FMUL.FTZ R140, R134, R42 ;  /* 0x0000002a868c7220 */ /* 0x000fe20000410000 */
[----:B------:R-:W-:-:S02]  /*6f80*/  FSEL R135, R135, 1, !P4 ;  /* 0x3f80000087877808 */ /* 0x000fc40006000000 */
[----:B--2---:R-:W-:Y:S01]  /*6f90*/  SHF.L.U32 R50, R41, 0x10, RZ ;  /* 0x0000001029327819 */ /* 0x004fe200000006ff */
[-C--:B------:R-:W-:Y:S01]  /*6fa0*/  FMUL.FTZ R48, R134, R47.reuse ;  /* 0x0000002f86307220 */ /* 0x080fe20000410000 */
[----:B------:R-:W-:Y:S01]  /*6fb0*/  FADD.FTZ R41, R136, R43 ;  /* 0x0000002b88297221 */ /* 0x000fe20000010000 */
[----:B-----5:R-:W-:Y:S02]  /*6fc0*/  IMAD.U32 R40, R40, 0x10000, RZ ;  /* 0x0001000028287824 */ /* 0x020fe400078e00ff */
[----:B------:R-:W-:Y:S01]  /*6fd0*/  FADD.FTZ R44, R137, R44 ;  /* 0x0000002c892c7221 */ /* 0x000fe20000010000 */
[----:B------:R-:W-:Y:S01]  /*6fe0*/  FFMA.FTZ R157, R135, R47, -R140 ;  /* 0x0000002f879d7223 */ /* 0x000fe2000001088c */
[----:B------:R-:W-:Y:S01]  /*6ff0*/  FMUL.FTZ R50, R21, R50 ;  /* 0x0000003215327220 */ /* 0x000fe20000410000 */
[----:B------:R-:W-:Y:S01]  /*7000*/  FFMA.FTZ R42, R135, R42, R48 ;  /* 0x0000002a872a7223 */ /* 0x000fe20000010030 */
[CC--:B------:R-:W-:Y:S01]  /*7010*/  FMUL.FTZ R140, R134.reuse, R41.reuse ;  /* 0x00000029868c7220 */ /* 0x0c0fe20000410000 */
[----:B------:R-:W-:Y:S01]  /*7020*/  FMUL.FTZ R40, R21, R40 ;  /* 0x0000002815287220 */ /* 0x000fe20000410000 */
[-C--:B------:R-:W-:Y:S01]  /*7030*/  FMUL.FTZ R48, R134, R44.reuse ;  /* 0x0000002c86307220 */ /* 0x080fe20000410000 */
[----:B------:R-:W-:Y:S01]  /*7040*/  FSEL R138, R138, RZ, !P5 ;  /* 0x000000ff8a8a7208 */ /* 0x000fe20006800000 */
[C---:B------:R-:W-:Y:S01]  /*7050*/  FFMA.FTZ R43, R135.reuse, R44, -R140 ;  /* 0x0000002c872b7223 */ /* 0x040fe2000001088c */
[----:B------:R-:W-:Y:S01]  /*7060*/  FSEL R139, R50, RZ, !P4 ;  /* 0x000000ff328b7208 */ /* 0x000fe20006000000 */
[----:B------:R-:W-:Y:S01]  /*7070*/  FFMA.FTZ R48, R135, R41, R48 ;  /* 0x0000002987307223 */ /* 0x000fe20000010030 */
[----:B------:R-:W-:Y:S01]  /*7080*/  FSEL R140, R40, RZ, !P4 ;  /* 0x000000ff288c7208 */ /* 0x000fe20006000000 */
[C---:B------:R-:W-:Y:S01]  /*7090*/  FMUL.FTZ R40, R138.reuse, R42 ;  /* 0x0000002a8a287220 */ /* 0x040fe20000410000 */
[----:B------:R-:W-:Y:S01]  /*70a0*/  FSEL R141, R141, 1, !P5 ;  /* 0x3f8000008d8d7808 */ /* 0x000fe20006800000 */
[----:B------:R-:W-:Y:S01]  /*70b0*/  FMUL.FTZ R47, R138, R157 ;  /* 0x0000009d8a2f7220 */ /* 0x000fe20000410000 */
[----:B------:R-:W-:Y:S01]  /*70c0*/  FADD.FTZ R41, R139, R48 ;  /* 0x000000308b297221 */ /* 0x000fe20000010000 */
[----:B------:R-:W-:-:S02]  /*70d0*/  FADD.FTZ R43, R140, R43 ;  /* 0x0000002b8c2b7221 */ /* 0x000fc40000010000 */
[C---:B------:R-:W-:Y:S01]  /*70e0*/  FFMA.FTZ R157, R141.reuse, R157, -R40 ;  /* 0x0000009d8d9d7223 */ /* 0x040fe20000010828 */
[----:B------:R-:W-:Y:S01]  /*70f0*/  FFMA.FTZ R158, R141, R42, R47 ;  /* 0x0000002a8d9e7223 */ /* 0x000fe2000001002f */
[C---:B------:R-:W-:Y:S01]  /*7100*/  FMUL.FTZ R40, R138.reuse, R41 ;  /* 0x000000298a287220 */ /* 0x040fe20000410000 */
[----:B------:R-:W-:-:S03]  /*7110*/  FMUL.FTZ R42, R138, R43 ;  /* 0x0000002b8a2a7220 */ /* 0x000fc60000410000 */
[C---:B------:R-:W-:Y:S01]  /*7120*/  FFMA.FTZ R40, R141.reuse, R43, -R40 ;  /* 0x0000002b8d287223 */ /* 0x040fe20000010828 */
[----:B------:R-:W-:Y:S02]  /*7130*/  FFMA.FTZ R43, R141, R41, R42 ;  /* 0x000000298d2b7223 */ /* 0x000fe4000001002a */
[----:B------:R-:W1:Y:S04]  /*7140*/  LDS.U16 R41, [R46+0x38] ;  /* 0x000038002e297984 */ /* 0x000e680000000400 */
[----:B------:R-:W2:Y:S01]  /*7150*/  LDS.U16 R42, [R46+0x3a] ;  /* 0x00003a002e2a7984 */ /* 0x000ea20000000400 */
[----:B0-----:R-:W-:Y:S02]  /*7160*/  SHF.L.U32 R45, R45, 0x10, RZ ;  /* 0x000000102d2d7819 */ /* 0x001fe400000006ff */
[----:B------:R-:W-:-:S02]  /*7170*/  SHF.L.U32 R145, R145, 0x10, RZ ;  /* 0x0000001091917819 */ /* 0x000fc400000006ff */
[----:B------:R-:W-:Y:S01]  /*7180*/  IADD3 R44, PT, PT, R123, 0xe, RZ ;  /* 0x0000000e7b2c7810 */ /* 0x000fe20007ffe0ff */
[C---:B------:R-:W-:Y:S02]  /*7190*/  FMUL.FTZ R144, R22.reuse, R45 ;  /* 0x0000002d16907220 */ /* 0x040fe40000410000 */
[----:B------:R-:W-:Y:S01]  /*71a0*/  FMUL.FTZ R145, R22, R145 ;  /* 0x0000009116917220 */ /* 0x000fe20000410000 */
[----:B------:R-:W-:Y:S02]  /*71b0*/  ISETP.GE.U32.AND P2, PT, R44, UR18, PT ;  /* 0x000000122c007c0c */ /* 0x000fe4000bf46070 */
[----:B------:R-:W-:Y:S02]  /*71c0*/  FSEL R144, R144, RZ, !P5 ;  /* 0x000000ff90907208 */ /* 0x000fe40006800000 */
[----:B------:R-:W-:Y:S02]  /*71d0*/  FSEL R142, R142, RZ, !P2 ;  /* 0x000000ff8e8e7208 */ /* 0x000fe40005000000 */
[----:B------:R-:W-:Y:S01]  /*71e0*/  FSEL R145, R145, RZ, !P5 ;  /* 0x000000ff91917208 */ /* 0x000fe20006800000 */
[----:B------:R-:W-:Y:S01]  /*71f0*/  FADD.FTZ R160, R144, R40 ;  /* 0x0000002890a07221 */ /* 0x000fe20000010000 */
[----:B------:R-:W-:Y:S01]  /*7200*/  FSEL R143, R143, 1, !P2 ;  /* 0x3f8000008f8f7808 */ /* 0x000fe20005000000 */
[----:B------:R-:W-:-:S02]  /*7210*/  FMUL.FTZ R44, R142, R157 ;  /* 0x0000009d8e2c7220 */ /* 0x000fc40000410000 */
[----:B------:R-:W-:Y:S01]  /*7220*/  FADD.FTZ R43, R145, R43 ;  /* 0x0000002b912b7221 */ /* 0x000fe20000010000 */
[C---:B------:R-:W-:Y:S01]  /*7230*/  FMUL.FTZ R40, R142.reuse, R160 ;  /* 0x000000a08e287220 */ /* 0x040fe20000410000 */
[CC--:B------:R-:W-:Y:S01]  /*7240*/  FMUL.FTZ R45, R142.reuse, R158.reuse ;  /* 0x0000009e8e2d7220 */ /* 0x0c0fe20000410000 */
[C---:B------:R-:W-:Y:S01]  /*7250*/  FFMA.FTZ R158, R143.reuse, R158, R44 ;  /* 0x0000009e8f9e7223 */ /* 0x040fe2000001002c */
[-C--:B------:R-:W-:Y:S01]  /*7260*/  FMUL.FTZ R44, R142, R43.reuse ;  /* 0x0000002b8e2c7220 */ /* 0x080fe20000410000 */
[----:B------:R-:W-:Y:S01]  /*7270*/  FFMA.FTZ R40, R143, R43, R40 ;  /* 0x0000002b8f287223 */ /* 0x000fe20000010028 */
[----:B------:R-:W-:Y:S02]  /*7280*/  IADD3 R43, PT, PT, R123, 0xf, RZ ;  /* 0x0000000f7b2b7810 */ /* 0x000fe40007ffe0ff */
[----:B-1----:R-:W-:Y:S01]  /*7290*/  SHF.L.U32 R41, R41, 0x10, RZ ;  /* 0x0000001029297819 */ /* 0x002fe200000006ff */
[----:B--2---:R-:W-:-:S04]  /*72a0*/  IMAD.U32 R42, R42, 0x10000, RZ ;  /* 0x000100002a2a7824 */ /* 0x004fc800078e00ff */
[----:B------:R-:W-:Y:S01]  /*72b0*/  FMUL.FTZ R41, R23, R41 ;  /* 0x0000002917297220 */ /* 0x000fe20000410000 */
[----:B------:R-:W-:Y:S01]  /*72c0*/  ISETP.GE.U32.AND P3, PT, R43, UR18, PT ;  /* 0x000000122b007c0c */ /* 0x000fe2000bf66070 */
[----:B------:R-:W-:Y:S01]  /*72d0*/  FMUL.FTZ R148, R23, R42 ;  /* 0x0000002a17947220 */ /* 0x000fe20000410000 */
[----:B------:R-:W-:Y:S02]  /*72e0*/  FFMA.FTZ R160, R143, R160, -R44 ;  /* 0x000000a08fa07223 */ /* 0x000fe4000001082c */
[----:B------:R-:W-:Y:S02]  /*72f0*/  FSEL R146, R41, RZ, !P2 ;  /* 0x000000ff29927208 */ /* 0x000fe40005000000 */
[----:B------:R-:W-:Y:S02]  /*7300*/  SHF.L.U32 R150, R150, 0x10, RZ ;  /* 0x0000001096967819 */ /* 0x000fe400000006ff */
[----:B------:R-:W-:Y:S01]  /*7310*/  FSEL R147, R147, RZ, !P3 ;  /* 0x000000ff93937208 */ /* 0x000fe20005800000 */
[----:B------:R-:W-:Y:S01]  /*7320*/  FADD.FTZ R160, R146, R160 ;  /* 0x000000a092a07221 */ /* 0x000fe20000010000 */
[----:B------:R-:W-:Y:S01]  /*7330*/  FSEL R148, R148, RZ, !P2 ;  /* 0x000000ff94947208 */ /* 0x000fe20005000000 */
[----:B------:R-:W-:Y:S01]  /*7340*/  FMUL.FTZ R150, R24, R150 ;  /* 0x0000009618967220 */ /* 0x000fe20000410000 */
[----:B------:R-:W-:Y:S01]  /*7350*/  SHF.L.U32 R151, R151, 0x10, RZ ;  /* 0x0000001097977819 */ /* 0x000fe200000006ff */
[----:B------:R-:W-:Y:S01]  /*7360*/  FMUL.FTZ R161, R147, R160 ;  /* 0x000000a093a17220 */ /* 0x000fe20000410000 */
[----:B------:R-:W-:Y:S01]  /*7370*/  FSEL R149, R149, 1, !P3 ;  /* 0x3f80000095957808 */ /* 0x000fe20005800000 */
[----:B------:R-:W-:Y:S01]  /*7380*/  FADD.FTZ R40, R148, R40 ;  /* 0x0000002894287221 */ /* 0x000fe20000010000 */
[----:B------:R-:W-:Y:S01]  /*7390*/  FSEL R150, R150, RZ, !P3 ;  /* 0x000000ff96967208 */ /* 0x000fe20005800000 */
[----:B------:R-:W-:-:S02]  /*73a0*/  FMUL.FTZ R151, R24, R151 ;  /* 0x0000009718977220 */ /* 0x000fc40000410000 */
[-C--:B------:R-:W-:Y:S01]  /*73b0*/  FFMA.FTZ R161, R149, R40.reuse, R161 ;  /* 0x0000002895a17223 */ /* 0x080fe200000100a1 */
[----:B------:R-:W-:Y:S01]  /*73c0*/  FMUL.FTZ R40, R147, R40 ;  /* 0x0000002893287220 */ /* 0x000fe20000410000 */
[----:B------:R-:W-:Y:S01]  /*73d0*/  FFMA.FTZ R157, R143, R157, -R45 ;  /* 0x0000009d8f9d7223 */ /* 0x000fe2000001082d */
[----:B------:R-:W-:Y:S01]  /*73e0*/  FSEL R151, R151, RZ, !P3 ;  /* 0x000000ff97977208 */ /* 0x000fe20005800000 */
[----:B------:R-:W-:Y:S01]  /*73f0*/  FADD.FTZ R161, R150, R161 ;  /* 0x000000a196a17221 */ /* 0x000fe20000010000 */
[----:B------:R-:W-:Y:S01]  /*7400*/  FFMA.FTZ R160, R149, R160, -R40 ;  /* 0x000000a095a07223 */ /* 0x000fe20000010828 */
        /* <DEDUP_REMOVED lines=15> */
[-C--:B--2---:R-:W-:Y:S01]  /*7500*/  FMUL.FTZ R40, R158, R41.reuse ;  /* 0x000000299e287220 */ /* 0x084fe20000410000 */
[----:B------:R-:W-:Y:S01]  /*7510*/  @P2 FADD.FTZ R160, R160, R44 ;  /* 0x0000002ca0a02221 */ /* 0x000fe20000010000 */
        /* <DEDUP_REMOVED lines=29> */
[C---:B------:R-:W-:Y:S01]  /*76f0*/  FMUL.FTZ R41, R157.reuse, R41 ;  /* 0x000000299d297220 */ /* 0x040fe20000410000 */
        /* <DEDUP_REMOVED lines=11> */
[C---:B------:R-:W-:Y:S01]  /*77b0*/  FFMA.FTZ R44, R157.reuse, R40, -R44 ;  /* 0x000000289d2c7223 */ /* 0x040fe2000001082c */
[-C--:B--2---:R-:W-:Y:S01]  /*77c0*/  FMUL.FTZ R40, R158, R41.reuse ;  /* 0x000000299e287220 */ /* 0x084fe20000410000 */
[----:B------:R-:W-:-:S05]  /*77d0*/  FMUL.FTZ R41, R157, R41 ;  /* 0x000000299d297220 */ /* 0x000fca0000410000 */
[----:B------:R-:W-:Y:S01]  /*77e0*/  @P2 FADD.FTZ R161, R161, R43 ;  /* 0x0000002ba1a12221 */ /* 0x000fe20000010000 */
[-C--:B---3--:R-:W-:Y:S01]  /*77f0*/  @P2 FFMA.FTZ R158, R158, R42.reuse, R41 ;  /* 0x0000002a9e9e2223 */ /* 0x088fe20000010029 */
[----:B------:R-:W-:Y:S01]  /*7800*/  @P2 FFMA.FTZ R157, R157, R42, -R40 ;  /* 0x0000002a9d9d2223 */ /* 0x000fe20000010828 */
[----:B------:R-:W-:-:S03]  /*7810*/  @P2 FADD.FTZ R160, R160, R44 ;  /* 0x0000002ca0a02221 */ /* 0x000fc60000010000 */
[----:B------:R-:W0:Y:S04]  /*7820*/  SHFL.UP PT, R40, R158, 0x10, RZ ;  /* 0x060000009e287989 */ /* 0x000e2800000e00ff */
[----:B------:R-:W1:Y:S04]  /*7830*/  SHFL.UP PT, R41, R161, 0x10, RZ ;  /* 0x06000000a1297989 */ /* 0x000e6800000e00ff */
[----:B------:R-:W2:Y:S04]  /*7840*/  SHFL.UP PT, R45, R157, 0x10, RZ ;  /* 0x060000009d2d7989 */ /* 0x000ea800000e00ff */
[----:B------:R-:W3:Y:S01]  /*7850*/  SHFL.UP PT, R47, R160, 0x10, RZ ;  /* 0x06000000a02f7989 */ /* 0x000ee200000e00ff */
[----:B------:R-:W-:Y:S01]  /*7860*/  ISETP.NE.AND P2, PT, R80, 0x1f, PT ;  /* 0x0000001f5000780c */ /* 0x000fe20003f45270 */
[----:B------:R-:W-:Y:S01]  /*7870*/  UIMAD.WIDE.U32 UR18, UR17, UR32, URZ ;  /* 0x00000020111272a5 */ /* 0x000fe2000f8e00ff */
[----:B------:R-:W-:-:S03]  /*7880*/  VOTEU.ANY UP0, P0 ;  /* 0x0000000000ff7886 */ /* 0x000fc60000000100 */
[----:B------:R-:W-:Y:S01]  /*7890*/  UIMAD UR19, UR17, UR33, UR19 ;  /* 0x00000021111372a4 */ /* 0x000fe2000f8e0213 */
[CC--:B0-----:R-:W-:Y:S01]  /*78a0*/  FMUL.FTZ R44, R158.reuse, R40.reuse ;  /* 0x000000289e2c7220 */ /* 0x0c1fe20000410000 */
[C---:B------:R-:W-:Y:S02]  /*78b0*/  FMUL.FTZ R40, R157.reuse, R40 ;  /* 0x000000289d287220 */ /* 0x040fe40000410000 */
[----:B------:R-:W-:Y:S01]  /*78c0*/  UIMAD.WIDE.U32 UR18, UR7, UR30, UR18 ;  /* 0x0000001e071272a5 */ /* 0x000fe2000f8e0012 */
[CC--:B-1----:R-:W-:Y:S01]  /*78d0*/  FMUL.FTZ R46, R158.reuse, R41.reuse ;  /* 0x000000299e2e7220 */ /* 0x0c2fe20000410000 */
[C---:B------:R-:W-:Y:S01]  /*78e0*/  FMUL.FTZ R41, R157.reuse, R41 ;  /* 0x000000299d297220 */ /* 0x040fe20000410000 */
[CC--:B--2---:R-:W-:Y:S01]  /*78f0*/  FFMA.FTZ R44, R157.reuse, R45.reuse, -R44 ;  /* 0x0000002d9d2c7223 */ /* 0x0c4fe2000001082c */
[C---:B------:R-:W-:Y:S01]  /*7900*/  FFMA.FTZ R45, R158.reuse, R45, R40 ;  /* 0x0000002d9e2d7223 */ /* 0x040fe20000010028 */
[----:B------:R-:W-:Y:S01]  /*7910*/  HFMA2 R40, -RZ, RZ, 1.875, 0 ;  /* 0x3f800000ff287431 */ /* 0x000fe200000001ff */
[----:B------:R-:W-:Y:S01]  /*7920*/  @UP0 ULEA UR27, UR7, UR26, 0x4 ;  /* 0x0000001a071b0291 */ /* 0x000fe2000f8e20ff */
[-C--:B---3--:R-:W-:Y:S01]  /*7930*/  FFMA.FTZ R46, R157, R47.reuse, -R46 ;  /* 0x0000002f9d2e7223 */ /* 0x088fe2000001082e */
[----:B------:R-:W-:Y:S01]  /*7940*/  FFMA.FTZ R47, R158, R47, R41 ;  /* 0x0000002f9e2f7223 */ /* 0x000fe20000010029 */
[----:B------:R-:W-:Y:S01]  /*7950*/  @!P2 SHF.R.U32.HI R48, RZ, 0x1, R82 ;  /* 0x00000001ff30a819 */ /* 0x000fe20000011652 */
[----:B------:R-:W-:-:S02]  /*7960*/  UIMAD UR19, UR7, UR31, UR19 ;  /* 0x0000001f071372a4 */ /* 0x000fc4000f8e0213 */
[----:B------:R-:W-:Y:S01]  /*7970*/  ULEA UR40, UP0, UR18, UR28, 0x3 ;  /* 0x0000001c12287291 */ /* 0x000fe2000f8018ff */
[----:B------:R-:W-:Y:S01]  /*7980*/  CS2R R42, SRZ ;  /* 0x00000000002a7805 */ /* 0x000fe2000001ff00 */
[----:B------:R-:W-:Y:S01]  /*7990*/  IMAD.MOV.U32 R41, RZ, RZ, RZ ;  /* 0x000000ffff297224 */ /* 0x000fe200078e00ff */
[----:B------:R-:W-:Y:S01]  /*79a0*/  @!P2 LOP3.LUT R48, R48, 0x1f0, RZ, 0xc0, !PT ;  /* 0x000001f03030a812 */ /* 0x000fe200078ec0ff */
[----:B------:R-:W-:Y:S01]  /*79b0*/  FADD.FTZ R46, R160, R46 ;  /* 0x0000002ea02e7221 */ /* 0x000fe20000010000 */
[----:B------:R-:W-:Y:S01]  /*79c0*/  FADD.FTZ R47, R161, R47 ;  /* 0x0000002fa12f7221 */ /* 0x000fe20000010000 */
[----:B------:R-:W-:Y:S02]  /*79d0*/  ULEA.HI.X UR18, UR18, UR29, UR19, 0x3, UP0 ;  /* 0x0000001d12127291 */ /* 0x000fe400080f1c13 */
[----:B------:R-:W-:Y:S04]  /*79e0*/  @P0 LDS.128 R40, [UR27+0x10c0] ;  /* 0x0010c01bff280984 */ /* 0x000fe80008000c00 */
[----:B------:R0:W-:Y:S01]  /*79f0*/  @!P2 STS.128 [R48+UR26+0x1080], R44 ;  /* 0x0010802c3000a988 */ /* 0x0001e20008000c1a */
[----:B------:R-:W-:-:S02]  /*7a00*/  MOV R49, UR18 ;  /* 0x0000001200317c02 */ /* 0x000fc40008000f00 */
[----:B0-----:R-:W-:-:S06]  /*7a10*/  MOV R48, UR40 ;  /* 0x0000002800307c02 */ /* 0x001fcc0008000f00 */
[----:B------:R-:W2:Y:S01]  /*7a20*/  LDG.E.64 R48, desc[UR24][R48.64] ;  /* 0x0000001830307981 */ /* 0x000ea2000c1e1b00 */
[----:B------:R-:W-:Y:S01]  /*7a30*/  BAR.SYNC.DEFER_BLOCKING 0x0 ;  /* 0x0000000000007b1d */ /* 0x000fe20000010000 */
[----:B------:R-:W-:-:S04]  /*7a40*/  ISETP.GE.AND P2, PT, R80, 0x10, PT ;  /* 0x000000105000780c */ /* 0x000fc80003f46270 */
[----:B------:R-:W-:Y:S02]  /*7a50*/  FSEL R157, R157, R44, !P2 ;  /* 0x0000002c9d9d7208 */ /* 0x000fe40005000000 */
[----:B------:R-:W-:Y:S02]  /*7a60*/  SHF.R.U32.HI R44, RZ, 0x5, R82 ;  /* 0x00000005ff2c7819 */ /* 0x000fe40000011652 */
[----:B------:R-:W-:Y:S02]  /*7a70*/  FSEL R158, R158, R45, !P2 ;  /* 0x0000002d9e9e7208 */ /* 0x000fe40005000000 */
[----:B------:R-:W-:Y:S02]  /*7a80*/  FSEL R160, R160, R46, !P2 ;  /* 0x0000002ea0a07208 */ /* 0x000fe40005000000 */
[----:B------:R-:W-:Y:S02]  /*7a90*/  FSEL R161, R161, R47, !P2 ;  /* 0x0000002fa1a17208 */ /* 0x000fe40005000000 */
[----:B------:R-:W-:-:S02]  /*7aa0*/  ISETP.NE.AND P2, PT, R44, 0x1, PT ;  /* 0x000000012c00780c */ /* 0x000fc40003f45270 */
[----:B------:R-:W0:Y:S01]  /*7ab0*/  LDS.128 R44, [UR26+0x1080] ;  /* 0x0010801aff2c7984 */ /* 0x000e220008000c00 */
[----:B------:R-:W-:Y:S03]  /*7ac0*/  BSSY.RECONVERGENT B0, `(.L_x_853) ;  /* 0x000003c000007945 */ /* 0x000fe60003800200 */
[----:B------:R-:W-:Y:S04]  /*7ad0*/  SHFL.UP PT, R157, R157, 0x1, RZ ;  /* 0x042000009d9d7989 */ /* 0x000fe800000e00ff */
[----:B------:R-:W-:Y:S04]  /*7ae0*/  SHFL.UP PT, R158, R158, 0x1, RZ ;  /* 0x042000009e9e7989 */ /* 0x000fe800000e00ff */
[----:B------:R-:W-:Y:S04]  /*7af0*/  SHFL.UP PT, R160, R160, 0x1, RZ ;  /* 0x04200000a0a07989 */ /* 0x000fe800000e00ff */
[----:B------:R-:W-:Y:S01]  /*7b00*/  SHFL.UP PT, R161, R161, 0x1, RZ ;  /* 0x04200000a1a17989 */ /* 0x000fe200000e00ff */
[----:B0-----:R-:W-:-:S02]  /*7b10*/  FSEL R83, R44, R83, !P2 ;  /* 0x000000532c537208 */ /* 0x001fc40005000000 */
[----:B------:R-:W-:Y:S02]  /*7b20*/  FSEL R84, R45, R84, !P2 ;  /* 0x000000542d547208 */ /* 0x000fe40005000000 */
[----:B------:R-:W-:Y:S02]  /*7b30*/  FSEL R85, R46, R85, !P2 ;  /* 0x000000552e557208 */ /* 0x000fe40005000000 */
[----:B------:R-:W-:Y:S02]  /*7b40*/  FSEL R86, R47, R86, !P2 ;  /* 0x000000562f567208 */ /* 0x000fe40005000000 */
[----:B------:R-:W-:Y:S02]  /*7b50*/  ISETP.GE.U32.AND P2, PT, R82, 0x20, PT ;  /* 0x000000205200780c */ /* 0x000fe40003f46070 */
[----:B--2---:R-:W-:Y:S02]  /*7b60*/  R2UR UR42, R49 ;  /* 0x00000000312a72ca */ /* 0x004fe400000e0000 */
[----:B------:R-:W-:-:S02]  /*7b70*/  R2UR UR27, R48 ;  /* 0x00000000301b72ca */ /* 0x000fc400000e0000 */
        /* <DEDUP_REMOVED lines=12> */
[C---:B------:R-:W-:Y:S01]  /*7c40*/  FMUL.FTZ R44, R157.reuse, R86 ;  /* 0x000000569d2c7220 */ /* 0x040fe20000410000 */
[----:B------:R-:W-:Y:S01]  /*7c50*/  FMUL.FTZ R48, R158, R84 ;  /* 0x000000549e307220 */ /* 0x000fe20000410000 */
        /* <DEDUP_REMOVED lines=18> */
.L_x_854:
        /* <DEDUP_REMOVED lines=8> */
[-C--:B------:R-:W-:Y:S01]  /*7e00*/  FFMA.FTZ R45, R159, R41.reuse, R47 ;  /* 0x000000299f2d7223 */ /* 0x080fe2000001002f */
[----:B------:R-:W-:Y:S01]  /*7e10*/  FADD.FTZ R47, R51, R48 ;  /* 0x00000030332f7221 */ /* 0x000fe20000010000 */
[----:B------:R0:W-:Y:S01]  /*7e20*/  @!P2 STS.128 [UR26+0x10b0], R40 ;  /* 0x0010b028ff00a988 */ /* 0x0001e20008000c1a */
[-C--:B------:R-:W-:Y:S01]  /*7e30*/  FFMA.FTZ R44, R159, R40.reuse, -R44 ;  /* 0x000000289f2c7223 */ /* 0x080fe2000001082c */
[----:B------:R-:W-:Y:S01]  /*7e40*/  @!P2 MOV R157, R40 ;  /* 0x00000028009da202 */ /* 0x000fe20000000f00 */
[----:B------:R-:W-:Y:S01]  /*7e50*/  @!P2 IMAD.MOV.U32 R161, RZ, RZ, R43 ;  /* 0x000000ffffa1a224 */ /* 0x000fe200078e002b */
[----:B------:R-:W-:Y:S02]  /*7e60*/  @!P2 MOV R158, R41 ;  /* 0x00000029009ea202 */ /* 0x000fe40000000f00 */
[----:B------:R-:W-:-:S07]  /*7e70*/  @!P2 MOV R160, R42 ;  /* 0x0000002a00a0a202 */ /* 0x000fce0000000f00 */
.L_x_855:
[----:B------:R-:W-:Y:S05]  /*7e80*/  BSYNC.RECONVERGENT B0 ;  /* 0x0000000000007941 */ /* 0x000fea0003800200 */
.L_x_853:
        /* <DEDUP_REMOVED lines=119> */
.L_x_857:
[----:B------:R-:W-:Y:S05]  /*8600*/  BSYNC.RECONVERGENT B0 ;  /* 0x0000000000007941 */ /* 0x000fea0003800200 */
.L_x_856:
[----:B------:R-:W-:Y:S01]  /*8610*/  UIADD3 UR7, UPT, UPT, UR7, 0x1, URZ ;  /* 0x0000000107077890 */ /* 0x000fe2000fffe0ff */
[----:B------:R-:W-:Y:S01]  /*8620*/  FMUL.FTZ R120, R120, UR42 ;  /* 0x0000002a78787c20 */ /* 0x000fe20008410000 */
[----:B------:R-:W-:Y:S01]  /*8630*/  FMUL.FTZ R116, R116, UR42 ;  /* 0x0000002a74747c20 */ /* 0x000fe20008410000 */
[----:B------:R-:W-:Y:S01]  /*8640*/  FMUL.FTZ R112, R112, UR42 ;  /* 0x0000002a70707c20 */ /* 0x000fe20008410000 */
[----:B------:R-:W-:Y:S01]  /*8650*/  UISETP.GE.AND UP0, UPT, UR7, UR44, UPT ;  /* 0x0000002c0700728c */ /* 0x000fe2000bf06270 */
        /* <DEDUP_REMOVED lines=11> */
[----:B0-----:R-:W-:Y:S01]  /*8710*/  FMUL.FTZ R41, R148, UR42 ;  /* 0x0000002a94297c20 */ /* 0x001fe20008410000 */
        /* <DEDUP_REMOVED lines=34> */
.L_x_852:
[----:B------:R-:W2:Y:S01]  /*8940*/  LDL.LU R51, [R1+0x2c] ;  /* 0x00002c0001337983 */ /* 0x000ea20000300800 */
[----:B------:R-:W0:Y:S03]  /*8950*/  LDCU UR7, c[0x0][0x388] ;  /* 0x00007100ff0777ac */ /* 0x000e260008000800 */
[----:B------:R-:W3:Y:S01]  /*8960*/  LDL.LU R50, [R1+0x28] ;  /* 0x0000280001327983 */ /* 0x000ee20000300800 */
[----:B------:R-:W-:Y:S01]  /*8970*/  BAR.SYNC.DEFER_BLOCKING 0x0 ;  /* 0x0000000000007b1d */ /* 0x000fe20000010000 */
[----:B------:R-:W-:Y:S02]  /*8980*/  F2FP.BF16.F32.PACK_AB R38, R38, R39 ;  /* 0x000000272626723e */ /* 0x000fe400000010ff */
[----:B------:R-:W-:Y:S02]  /*8990*/  F2FP.BF16.F32.PACK_AB R36, R36, R37 ;  /* 0x000000252424723e */ /* 0x000fe400000010ff */
[----:B------:R-:W-:-:S02]  /*89a0*/  F2FP.BF16.F32.PACK_AB R34, R34, R35 ;  /* 0x000000232222723e */ /* 0x000fc400000010ff */
[----:B------:R-:W-:Y:S01]  /*89b0*/  F2FP.BF16.F32.PACK_AB R32, R32, R33 ;  /* 0x000000212020723e */ /* 0x000fe200000010ff */
[----:B------:R-:W4:Y:S01]  /*89c0*/  LDL.LU R49, [R1+0x24] ;  /* 0x0000240001317983 */ /* 0x000f220000300800 */
[----:B------:R-:W-:Y:S01]  /*89d0*/  F2FP.BF16.F32.PACK_AB R30, R30, R31 ;  /* 0x0000001f1e1e723e */ /* 0x000fe200000010ff */
[----:B------:R-:W-:Y:S02]  /*89e0*/  USHF.L.U32 UR8, UR6, 0xa, URZ ;  /* 0x0000000a06087899 */ /* 0x000fe400080006ff */
[----:B------:R-:W5:Y:S01]  /*89f0*/  LDL.LU R48, [R1+0x20] ;  /* 0x0000200001307983 */ /* 0x000f620000300800 */
[----:B------:R-:W-:Y:S01]  /*8a00*/  F2FP.BF16.F32.PACK_AB R28, R28, R29 ;  /* 0x0000001d1c1c723e */ /* 0x000fe200000010ff */
[----:B------:R-:W1:Y:S02]  /*8a10*/  LDCU.128 UR20, c[0x0][0x420] ;  /* 0x00008400ff1477ac */ /* 0x000e640008000c00 */
[----:B------:R-:W5:Y:S01]  /*8a20*/  LDL.LU R47, [R1+0x1c] ;  /* 0x00001c00012f7983 */ /* 0x000f620000300800 */
[----:B------:R-:W-:Y:S01]  /*8a30*/  F2FP.BF16.F32.PACK_AB R26, R26, R27 ;  /* 0x0000001b1a1a723e */ /* 0x000fe200000010ff */
[----:B------:R-:W5:Y:S02]  /*8a40*/  LDCU.64 UR18, c[0x0][0x478] ;  /* 0x00008f00ff1277ac */ /* 0x000f640008000a00 */
[----:B------:R-:W5:Y:S04]  /*8a50*/  LDL.LU R46, [R1+0x18] ;  /* 0x00001800012e7983 */ /* 0x000f680000300800 */
[----:B------:R-:W5:Y:S04]  /*8a60*/  LDL.LU R45, [R1+0x14] ;  /* 0x00001400012d7983 */ /* 0x000f680000300800 */
[----:B------:R-:W5:Y:S04]  /*8a70*/  LDL.LU R44, [R1+0x10] ;  /* 0x00001000012c7983 */ /* 0x000f680000300800 */
[----:B------:R-:W5:Y:S04]  /*8a80*/  LDL.LU R43, [R1+0xc] ;  /* 0x00000c00012b7983 */ /* 0x000f680000300800 */
[----:B------:R-:W5:Y:S04]  /*8a90*/  LDL.LU R42, [R1+0x8] ;  /* 0x00000800012a7983 */ /* 0x000f680000300800 */
[----:B------:R-:W5:Y:S04]  /*8aa0*/  LDL.LU R41, [R1+0x4] ;  /* 0x0000040001297983 */ /* 0x000f680000300800 */
[----:B------:R-:W5:Y:S01]  /*8ab0*/  LDL.LU R40, [R1] ;  /* 0x0000000001287983 */ /* 0x000f620000300800 */
[----:B------:R-:W-:Y:S01]  /*8ac0*/  PRMT R0, R38, 0x7632, R0 ;  /* 0x0000763226007816 */ /* 0x000fe20000000000 */
[----:B0-----:R-:W-:Y:S01]  /*8ad0*/  UIADD3 UR9, UPT, UPT, -UR8, UR7, URZ ;  /* 0x0000000708097290 */ /* 0x001fe2000fffe1ff */
[----:B------:R-:W-:Y:S01]  /*8ae0*/  PRMT R2, R36, 0x7632, R2 ;  /* 0x0000763224027816 */ /* 0x000fe20000000002 */
[----:B------:R-:W-:Y:S01]  /*8af0*/  STS.U16 [R156], R38 ;  /* 0x000000269c007388 */ /* 0x000fe20000000400 */
[----:B------:R-:W-:Y:S01]  /*8b00*/  PRMT R3, R34, 0x7632, R3 ;  /* 0x0000763222037816 */ /* 0x000fe20000000003 */
[----:B------:R-:W1:Y:S01]  /*8b10*/  S2UR UR7, SR_CTAID.X ;  /* 0x00000000000779c3 */ /* 0x000e620000002500 */
[----:B------:R-:W-:Y:S01]  /*8b20*/  ISETP.NE.AND P0, PT, R82, RZ, PT ;  /* 0x000000ff5200720c */ /* 0x000fe20003f05270 */
[----:B------:R0:W-:Y:S01]  /*8b30*/  STS.U16 [R155+0x2], R0 ;  /* 0x000002009b007388 */ /* 0x0001e20000000400 */
[----:B------:R-:W-:Y:S01]  /*8b40*/  F2FP.BF16.F32.PACK_AB R25, R52, R25 ;  /* 0x000000193419723e */ /* 0x000fe200000010ff */
[----:B------:R-:W-:Y:S01]  /*8b50*/  UIADD3 UR15, UP0, UPT, UR15, 0x1000, URZ ;  /* 0x000010000f0f7890 */ /* 0x000fe2000ff1e0ff */
[----:B------:R-:W-:Y:S01]  /*8b60*/  LOP3.LUT R5, R123, 0x3e00, RZ, 0xc0, !PT ;  /* 0x00003e007b057812 */ /* 0x000fe200078ec0ff */
[----:B------:R-:W-:Y:S01]  /*8b70*/  STS.U16 [R154+0x4], R36 ;  /* 0x000004249a007388 */ /* 0x000fe20000000400 */
[----:B------:R-:W-:Y:S01]  /*8b80*/  PRMT R4, R25, 0x7632, R4 ;  /* 0x0000763219047816 */ /* 0x000fe20000000004 */
[----:B------:R-:W-:Y:S01]  /*8b90*/  UIADD3 UR6, UPT, UPT, UR6, 0x1, URZ ;  /* 0x0000000106067890 */ /* 0x000fe2000fffe0ff */
[----:B------:R-:W-:Y:S01]  /*8ba0*/  LOP3.LUT R5, R5, 0x1f, R82, 0xf8, !PT ;  /* 0x0000001f05057812 */ /* 0x000fe200078ef852 */
[----:B------:R1:W-:Y:S01]  /*8bb0*/  STS.U16 [R153+0x6], R2 ;  /* 0x0000060299007388 */ /* 0x0003e20000000400 */
[----:B------:R-:W-:Y:S01]  /*8bc0*/  UIADD3.X UR16, UPT, UPT, URZ, UR16, URZ, UP0, !UPT ;  /* 0x00000010ff107290 */ /* 0x000fe200087fe4ff */
[----:B0-----:R-:W-:Y:S01]  /*8bd0*/  PRMT R0, R32, 0x7632, R0 ;  /* 0x0000763220007816 */ /* 0x001fe20000000000 */
[----:B------:R-:W-:Y:S01]  /*8be0*/  UIADD3 UR12, UP1, UPT, UR12, 0x800, URZ ;  /* 0x000008000c0c7890 */ /* 0x000fe2000ff3e0ff */
[----:B------:R-:W-:Y:S01]  /*8bf0*/  STS.U16 [R152+0x8], R34 ;  /* 0x0000082298007388 */ /* 0x000fe20000000400 */
[C---:B------:R-:W-:Y:S01]  /*8c00*/  LOP3.LUT R35, R5.reuse, 0x20, RZ, 0xfc, !PT ;  /* 0x0000002005237812 */ /* 0x040fe200078efcff */
[----:B------:R-:W-:Y:S01]  /*8c10*/  UIADD3 UR11, UP2, UPT, UR11, 0x800, URZ ;  /* 0x000008000b0b7890 */ /* 0x000fe2000ff5e0ff */
[C---:B------:R-:W-:Y:S01]  /*8c20*/  LOP3.LUT R37, R5.reuse, 0x40, RZ, 0xfc, !PT ;  /* 0x0000004005257812 */ /* 0x040fe200078efcff */
[----:B------:R0:W-:Y:S01]  /*8c30*/  STS.U16 [R79+0xa], R3 ;  /* 0x00000a034f007388 */ /* 0x0001e20000000400 */
[----:B------:R-:W-:Y:S01]  /*8c40*/  LOP3.LUT R39, R5, 0xa0, RZ, 0xfc, !PT ;  /* 0x000000a005277812 */ /* 0x000fe200078efcff */
[----:B------:R-:W-:Y:S01]  /*8c50*/  UIADD3.X UR14, UPT, UPT, URZ, UR14, URZ, UP1, !UPT ;  /* 0x0000000eff0e7290 */ /* 0x000fe20008ffe4ff */
[----:B-1----:R-:W-:Y:S01]  /*8c60*/  PRMT R2, R30, 0x7632, R2 ;  /* 0x000076321e027816 */ /* 0x002fe20000000002 */
[----:B------:R-:W-:Y:S01]  /*8c70*/  STS.U16 [R78+0xc], R32 ;  /* 0x00000c204e007388 */ /* 0x000fe20000000400 */
[----:B------:R-:W-:-:S03]  /*8c80*/  UIADD3.X UR13, UPT, UPT, URZ, UR13, URZ, UP2, !UPT ;  /* 0x0000000dff0d7290 */ /* 0x000fc600097fe4ff */
[----:B------:R1:W-:Y:S01]  /*8c90*/  STS.U16 [R77+0xe], R0 ;  /* 0x00000e004d007388 */ /* 0x0003e20000000400 */
[----:B0-----:R-:W-:-:S03]  /*8ca0*/  PRMT R3, R28, 0x7632, R3 ;  /* 0x000076321c037816 */ /* 0x001fc60000000003 */
[----:B------:R-:W-:Y:S04]  /*8cb0*/  STS.U16 [R76+0x10], R30 ;  /* 0x0000101e4c007388 */ /* 0x000fe80000000400 */
[----:B------:R0:W-:Y:S01]  /*8cc0*/  STS.U16 [R75+0x12], R2 ;  /* 0x000012024b007388 */ /* 0x0001e20000000400 */
[----:B-1----:R-:W-:-:S03]  /*8cd0*/  PRMT R0, R26, 0x7632, R0 ;  /* 0x000076321a007816 */ /* 0x002fc60000000000 */
[----:B------:R-:W-:Y:S04]  /*8ce0*/  STS.U16 [R74+0x14], R28 ;  /* 0x0000141c4a007388 */ /* 0x000fe80000000400 */
[----:B------:R1:W-:Y:S01]  /*8cf0*/  STS.U16 [R73+0x16], R3 ;  /* 0x0000160349007388 */ /* 0x0003e20000000400 */
[----:B0-----:R-:W-:Y:S01]  /*8d00*/  MOV R2, UR9 ;  /* 0x0000000900027c02 */ /* 0x001fe20008000f00 */
[----:B------:R-:W-:Y:S02]  /*8d10*/  UMOV UR9, URZ ;  /* 0x000000ff00097c82 */ /* 0x000fe40008000000 */
[----:B------:R-:W-:Y:S01]  /*8d20*/  STS.U16 [R72+0x18], R26 ;  /* 0x0000181a48007388 */ /* 0x000fe20000000400 */
[----:B------:R-:W-:-:S03]  /*8d30*/  UIMAD.WIDE.U32 UR8, UR7, UR20, UR8 ;  /* 0x00000014070872a5 */ /* 0x000fc6000f8e0008 */
[----:B------:R-:W-:Y:S01]  /*8d40*/  STS.U16 [R71+0x1a], R0 ;  /* 0x00001a0047007388 */ /* 0x000fe20000000400 */
[----:B------:R-:W-:Y:S01]  /*8d50*/  UIMAD UR9, UR7, UR21, UR9 ;  /* 0x00000015070972a4 */ /* 0x000fe2000f8e0209 */
[----:B------:R-:W0:Y:S02]  /*8d60*/  LDCU UR7, c[0x0][0x394] ;  /* 0x00007280ff0777ac */ /* 0x000e240008000800 */
[----:B------:R-:W-:Y:S01]  /*8d70*/  STS.U16 [R70+0x1c], R25 ;  /* 0x00001c1946007388 */ /* 0x000fe20000000400 */
[----:B------:R-:W-:-:S03]  /*8d80*/  UIMAD.WIDE.U32 UR8, UR17, UR22, UR8 ;  /* 0x00000016110872a5 */ /* 0x000fc6000f8e0008 */
[----:B------:R-:W-:Y:S01]  /*8d90*/  STS.U16 [R69+0x1e], R4 ;  /* 0x00001e0445007388 */ /* 0x000fe20000000400 */
[----:B------:R-:W-:-:S03]  /*8da0*/  NOP ;  /* 0x0000000000007918 */ /* 0x000fc60000000000 */
[----:B------:R-:W-:Y:S01]  /*8db0*/  LDS.U16 R165, [R165+0x300] ;  /* 0x00030000a5a57984 */ /* 0x000fe20000000400 */
[----:B------:R-:W-:-:S03]  /*8dc0*/  UIMAD UR23, UR17, UR23, UR9 ;  /* 0x00000017111772a4 */ /* 0x000fc6000f8e0209 */
[----:B------:R-:W-:Y:S01]  /*8dd0*/  LDS.U16 R31, [R164+0x340] ;  /* 0x00034000a41f7984 */ /* 0x000fe20000000400 */
[----:B0-----:R-:W-:-:S03]  /*8de0*/  UISETP.GE.AND UP0, UPT, UR6, UR7, UPT ;  /* 0x000000070600728c */ /* 0x001fc6000bf06270 */
[----:B------:R-:W-:Y:S04]  /*8df0*/  LDS.U16 R163, [R163+0x380] ;  /* 0x00038000a3a37984 */ /* 0x000fe80000000400 */
[----:B------:R-:W-:Y:S04]  /*8e00*/  LDS.U16 R33, [R162+0x3c0] ;  /* 0x0003c000a2217984 */ /* 0x000fe80000000400 */
[----:B--2---:R-:W-:Y:S04]  /*8e10*/  LDS.U16 R7, [R51] ;  /* 0x0000000033077984 */ /* 0x004fe80000000400 */
[----:B---3--:R-:W-:Y:S04]  /*8e20*/  LDS.U16 R9, [R50+0x40] ;  /* 0x0000400032097984 */ /* 0x008fe80000000400 */
[----:B----4-:R-:W-:Y:S04]  /*8e30*/  LDS.U16 R11, [R49+0x80] ;  /* 0x00008000310b7984 */ /* 0x010fe80000000400 */
[----:B-----5:R-:W-:Y:S04]  /*8e40*/  LDS.U16 R13, [R48+0xc0] ;  /* 0x0000c000300d7984 */ /* 0x020fe80000000400 */
[----:B------:R-:W-:Y:S04]  /*8e50*/  LDS.U16 R15, [R47+0x100] ;  /* 0x000100002f0f7984 */ /* 0x000fe80000000400 */
[----:B------:R-:W-:Y:S04]  /*8e60*/  LDS.U16 R17, [R46+0x140] ;  /* 0x000140002e117984 */ /* 0x000fe80000000400 */
[----:B------:R-:W-:Y:S04]  /*8e70*/  LDS.U16 R19, [R45+0x180] ;  /* 0x000180002d137984 */ /* 0x000fe80000000400 */
[----:B------:R-:W-:Y:S04]  /*8e80*/  LDS.U16 R21, [R44+0x1c0] ;  /* 0x0001c0002c157984 */ /* 0x000fe80000000400 */
[----:B------:R-:W-:Y:S04]  /*8e90*/  LDS.U16 R23, [R43+0x200] ;  /* 0x000200002b177984 */ /* 0x000fe80000000400 */
[----:B------:R-:W-:Y:S04]  /*8ea0*/  LDS.U16 R25, [R42+0x240] ;  /* 0x000240002a197984 */ /* 0x000fe80000000400 */
[----:B------:R0:W-:Y:S04]  /*8eb0*/  LDS.U16 R27, [R41+0x280] ;  /* 0x00028000291b7984 */ /* 0x0001e80000000400 */
[----:B------:R-:W-:Y:S04]  /*8ec0*/  LDS.U16 R29, [R40+0x2c0] ;  /* 0x0002c000281d7984 */ /* 0x000fe80000000400 */
[----:B------:R2:W-:Y:S01]  /*8ed0*/  @!P0 STS [UR26+0x840], R2 ;  /* 0x00084002ff008988 */ /* 0x0005e2000800081a */
[----:B------:R-:W-:Y:S01]  /*8ee0*/  BAR.SYNC.DEFER_BLOCKING 0x0 ;  /* 0x0000000000007b1d */ /* 0x000fe20000010000 */
[----:B-1----:R-:W-:-:S02]  /*8ef0*/  IADD3 R3, P0, PT, R5, UR8, RZ ;  /* 0x0000000805037c10 */ /* 0x002fc4000ff1e0ff */
[----:B0-----:R-:W-:Y:S02]  /*8f00*/  LOP3.LUT R41, R5, 0xc0, RZ, 0xfc, !PT ;  /* 0x000000c005297812 */ /* 0x001fe400078efcff */
[----:B------:R-:W-:Y:S02]  /*8f10*/  IADD3.X R4, PT, PT, RZ, UR23, RZ, P0, !PT ;  /* 0x00000017ff047c10 */ /* 0x000fe400087fe4ff */
[----:B--2---:R-:W-:-:S04]  /*8f20*/  LEA R2, P0, R3, UR18, 0x1 ;  /* 0x0000001203027c11 */ /* 0x004fc8000f8008ff */
        /* <DEDUP_REMOVED lines=47> */
.L_x_860:
        /* <DEDUP_REMOVED lines=14> */
.L_x_5018:


//--------------------- .text._Z25selective_scan_fwd_kernelI32Selective_Scan_fwd_kernel_traitsILi64ELi16ELi1ELb0ELb1ELb0ELb1EN3c108BFloat16ENS1_7complexIfEEEEv13SSMParamsBase --------------------------
	.section	.text._Z25selective_scan_fwd_kernelI32Selective_Scan_fwd_kernel_traitsILi64ELi16ELi1ELb0ELb1ELb0ELb1EN3c108BFloat16ENS1_7complexIfEEEEv13SSMParamsBase,"ax",@progbits
	.align	128
        .global         _Z25selective_scan_fwd_kernelI32Selective_Scan_fwd_kernel_traitsILi64ELi16ELi1ELb0ELb1ELb0ELb1EN3c108BFloat16ENS1_7complexIfEEEEv13SSMParamsBase
        .type           _Z25selective_scan_fwd_kernelI32Selective_Scan_fwd_kernel_traitsILi64ELi16ELi1ELb0ELb1ELb0ELb1EN3c108BFloat16ENS1_7complexIfEEEEv13SSMParamsBase,@function
        .size           _Z25selective_scan_fwd_kernelI32Selective_Scan_fwd_kernel_traitsILi64ELi16ELi1ELb0ELb1ELb0ELb1EN3c108BFloat16ENS1_7complexIfEEEEv13SSMParamsBase,(.L_x_5019 - _Z25selective_scan_fwd_kernelI32Selective_Scan_fwd_kernel_traitsILi64ELi16ELi1ELb0ELb1ELb0ELb1EN3c108BFloat16ENS1_7complexIfEEEEv13SSMParamsBase)
        .other          _Z25selective_scan_fwd_kernelI32Selective_Scan_fwd_kernel_traitsILi64ELi16ELi1ELb0ELb1ELb0ELb1EN3c108BFloat16ENS1_7complexIfEEEEv13SSMParamsBase,@"STO_CUDA_ENTRY STV_DEFAULT"
_Z25selective_scan_fwd_kernelI32Selective_Scan_fwd_kernel_traitsILi64ELi16ELi1ELb0ELb1ELb0ELb1EN3c108BFloat16ENS1_7complexIfEEEEv13SSMParamsBase:
.text._Z25selective_scan_fwd_kernelI32Selective_Scan_fwd_kernel_traitsILi64ELi16ELi1ELb0ELb1ELb0ELb1EN3c108BFloat16ENS1_7complexIfEEEEv13SSMParamsBase:
        /* <DEDUP_REMOVED lines=16> */
[----:B------:R-:W4:Y:S03]  /*0100*/  LDCU UR28, c[0x0][0x384] ;  /* 0x00007080ff1c77ac */ /* 0x000f260008000800 */
        /* <DEDUP_REMOVED lines=14> */
[----:B------:R-:W-:-:S05]  /*01f0*/  IMAD.U32 R3, RZ, RZ, UR5 ;  /* 0x00000005ff037e24 */ /* 0x000fca000f8e00ff */
        /* <DEDUP_REMOVED lines=11> */
[----:B------:R-:W-:-:S04]  /*02b0*/  UIMAD.WIDE.U32 UR16, UR5, UR18, URZ ;  /* 0x00000012051072a5 */ /* 0x000fc8000f8e00ff */
[----:B------:R-:W-:-:S04]  /*02c0*/  UIADD3 UR16, UPT, UPT, -UR17, URZ, URZ ;  /* 0x000000ff11107290 */ /* 0x000fc8000fffe1ff */
[----:B------:R-:W-:Y:S01]  /*02d0*/  UIMAD UR16, UR26, UR16, UR18 ;  /* 0x000000101a1072a4 */ /* 0x000fe2000f8e0212 */
[----:B------:R-:W0:Y:S03]  /*02e0*/  LDCU.64 UR18, c[0x0][0x3b0] ;  /* 0x00007600ff1277ac */ /* 0x000e260008000a00 */
[----:B------:R-:W-:Y:S02]  /*02f0*/  UISETP.GT.U32.AND UP2, UPT, UR26, UR16, UPT ;  /* 0x000000101a00728c */ /* 0x000fe4000bf44070 */
[----:B------:R-:W-:Y:S02]  /*0300*/  UISETP.GE.AND UP1, UPT, UR29, 0x1, UPT ;  /* 0x000000011d00788c */ /* 0x000fe4000bf26270 */
[----:B------:R-:W-:Y:S02]  /*0310*/  UIMAD.WIDE.U32 UR4, UR25, UR12, URZ ;  /* 0x0000000c190472a5 */ /* 0x000fe4000f8e00ff */
[----:B---3--:R-:W-:-:S02]  /*0320*/  UIMAD.WIDE.U32 UR6, UR25, UR8, URZ ;  /* 0x00000008190672a5 */ /* 0x008fc4000f8e00ff */
[----:B------:R-:W-:-:S03]  /*0330*/  PLOP3.LUT P2, PT, PT, PT, UP1, 0x80, 0x8 ;  /* 0x000000000008781c */ /* 0x000fc60003f4f018 */
[----:B------:R-:W-:Y:S02]  /*0340*/  @!UP2 UIADD3 UR16, UPT, UPT, UR16, -UR26, URZ ;  /* 0x8000001a1010a290 */ /* 0x000fe4000fffe0ff */
[----:B------:R-:W-:Y:S02]  /*0350*/  UIMAD UR5, UR25, UR13, UR5 ;  /* 0x0000000d190572a4 */ /* 0x000fe4000f8e0205 */
[----:B------:R-:W-:Y:S02]  /*0360*/  UIMAD UR7, UR25, UR9, UR7 ;  /* 0x00000009190772a4 */ /* 0x000fe4000f8e0207 */
[----:B------:R-:W-:Y:S02]  /*0370*/  UISETP.GE.U32.AND UP0, UPT, UR16, UR26, UPT ;  /* 0x0000001a1000728c */ /* 0x000fe4000bf06070 */
[----:B------:R-:W-:Y:S02]  /*0380*/  UIMAD.WIDE.U32 UR12, UR24, UR10, UR6 ;  /* 0x0000000a180c72a5 */ /* 0x000fe4000f8e0006 */
[----:B------:R-:W-:-:S02]  /*0390*/  UIMAD.WIDE.U32 UR8, UR24, UR14, UR4 ;  /* 0x0000000e180872a5 */ /* 0x000fc4000f8e0004 */
[----:B------:R-:W-:Y:S02]  /*03a0*/  ULOP3.LUT UR16, UR24, UR30, URZ, 0x3c, !UPT ;  /* 0x0000001e18107292 */ /* 0x000fe4000f8e3cff */
[----:B------:R-:W-:Y:S02]  /*03b0*/  @!UP2 UIADD3 UR17, UPT, UPT, UR17, 0x1, URZ ;  /* 0x000000011111a890 */ /* 0x000fe4000fffe0ff */
[----:B------:R-:W-:Y:S02]  /*03c0*/  UIMAD UR14, UR24, UR11, UR13 ;  /* 0x0000000b180e72a4 */ /* 0x000fe4000f8e020d */
[----:B------:R-:W-:Y:S01]  /*03d0*/  UIMAD UR15, UR24, UR15, UR9 ;  /* 0x0000000f180f72a4 */ /* 0x000fe2000f8e0209 */
[----:B------:R-:W1:Y:S01]  /*03e0*/  LDCU.128 UR4, c[0x0][0x460] ;  /* 0x00008c00ff0477ac */ /* 0x000e620008000c00 */
[----:B------:R-:W-:Y:S02]  /*03f0*/  UISETP.NE.AND UP1, UPT, UR30, URZ, UPT ;  /* 0x000000ff1e00728c */ /* 0x000fe4000bf25270 */
[----:B0-----:R-:W-:-:S02]  /*0400*/  UIMAD.WIDE.U32 UR10, UR25, UR18, URZ ;  /* 0x00000012190a72a5 */ /* 0x001fc4000f8e00ff */
[----:B------:R-:W-:Y:S02]  /*0410*/  UISETP.GE.AND UP2, UPT, UR16, URZ, UPT ;  /* 0x000000ff1000728c */ /* 0x000fe4000bf46270 */
[----:B------:R-:W-:Y:S01]  /*0420*/  @UP0 UIADD3 UR17, UPT, UPT, UR17, 0x1, URZ ;  /* 0x0000000111110890 */ /* 0x000fe2000fffe0ff */
[----:B-12-4-:R-:W-:Y:S11]  /*0430*/  @!P2 EXIT ;  /* 0x000000000000a94d */ /* 0x016ff60003800000 */
[----:B------:R-:W0:Y:S01]  /*0440*/  S2R R82, SR_TID.X ;  /* 0x0000000000527919 */ /* 0x000e220000002100 */
[----:B------:R-:W-:Y:S02]  /*0450*/  @!UP2 UIADD3 UR17, UPT, UPT, -UR17, URZ, URZ ;  /* 0x000000ff1111a290 */ /* 0x000fe4000fffe1ff */
[----:B------:R-:W-:Y:S02]  /*0460*/  @!UP1 ULOP3.LUT UR17, URZ, UR30, URZ, 0x33, !UPT ;  /* 0x0000001eff119292 */ /* 0x000fe4000f8e33ff */
[----:B------:R-:W-:Y:S02]  /*0470*/  UIMAD UR11, UR25, UR19, UR11 ;  /* 0x00000013190b72a4 */ /* 0x000fe4000f8e020b */
[----:B------:R-:W-:Y:S02]  /*0480*/  ULEA UR19, UP0, UR8, UR4, 0x1 ;  /* 0x0000000408137291 */ /* 0x000fe4000f8008ff */
[----:B------:R-:W-:Y:S01]  /*0490*/  USHF.R.S32.HI UR4, URZ, 0x1f, UR17 ;  /* 0x0000001fff047899 */ /* 0x000fe20008011411 */
[----:B------:R-:W1:Y:S01]  /*04a0*/  LDCU.64 UR26, c[0x0][0x448] ;  /* 0x00008900ff1a77ac */ /* 0x000e620008000a00 */
[----:B------:R-:W-:-:S02]  /*04b0*/  ULEA.HI.X UR8, UR8, UR5, UR15, 0x1, UP0 ;  /* 0x0000000508087291 */ /* 0x000fc400080f0c0f */
[----:B------:R-:W-:Y:S02]  /*04c0*/  ULEA UR18, UP1, UR12, UR6, 0x1 ;  /* 0x000000060c127291 */ /* 0x000fe4000f8208ff */
[----:B------:R-:W-:Y:S02]  /*04d0*/  UIMAD UR4, UR4, UR20, URZ ;  /* 0x00000014040472a4 */ /* 0x000fe4000f8e02ff */
[----:B------:R-:W-:Y:S01]  /*04e0*/  UIMAD UR5, UR25, UR28, UR24 ;  /* 0x0000001c190572a4 */ /* 0x000fe2000f8e0218 */
[----:B------:R-:W2:Y:S01]  /*04f0*/  LDCU UR9, c[0x0][0x38c] ;  /* 0x00007180ff0977ac */ /* 0x000ea20008000800 */
[----:B------:R-:W-:Y:S02]  /*0500*/  ULEA.HI.X UR16, UR12, UR7, UR14, 0x1, UP1 ;  /* 0x000000070c107291 */ /* 0x000fe400088f0c0e */
[----:B------:R-:W-:Y:S02]  /*0510*/  UIMAD.WIDE.U32 UR6, UR17, UR20, UR10 ;  /* 0x00000014110672a5 */ /* 0x000fe4000f8e000a */
[----:B------:R-:W-:Y:S01]  /*0520*/  UIMAD UR10, UR17, UR21, UR4 ;  /* 0x00000015110a72a4 */ /* 0x000fe2000f8e0204 */
[C---:B0-----:R-:W-:Y:S01]  /*0530*/  SHF.L.U32 R0, R82.reuse, 0x4, RZ ;  /* 0x0000000452007819 */ /* 0x041fe200000006ff */
[----:B------:R-:W-:Y:S01]  /*0540*/  UIMAD UR20, UR5, UR29, URZ ;  /* 0x0000001d051472a4 */ /* 0x000fe2000f8e02ff */
[----:B------:R-:W-:Y:S01]  /*0550*/  IMAD.SHL.U32 R81, R82, 0x20, RZ ;  /* 0x0000002052517824 */ /* 0x000fe200078e00ff */
[----:B------:R-:W-:Y:S01]  /*0560*/  UMOV UR4, URZ ;  /* 0x000000ff00047c82 */ /* 0x000fe20008000000 */
[----:B------:R-:W-:Y:S01]  /*0570*/  UMOV UR5, URZ ;  /* 0x000000ff00057c82 */ /* 0x000fe20008000000 */
[----:B-----5:R-:W-:Y:S01]  /*0580*/  @P0 R2UR UR4, R2 ;  /* 0x00000000020402ca */ /* 0x020fe200000e0000 */
[----:B-1----:R-:W-:Y:S01]  /*0590*/  ULEA UR11, UP0, UR6, UR26, 0x1 ;  /* 0x0000001a060b7291 */ /* 0x002fe2000f8008ff */
[----:B------:R-:W-:Y:S01]  /*05a0*/  @P1 R2UR UR5, R4 ;  /* 0x00000000040512ca */ /* 0x000fe200000e0000 */
[----:B------:R-:W-:Y:S01]  /*05b0*/  UIADD3 UR10, UPT, UPT, UR7, UR10, URZ ;  /* 0x0000000a070a7290 */ /* 0x000fe2000fffe0ff */
[----:B------:R-:W-:Y:S01]  /*05c0*/  LOP3.LUT R3, R0, 0x3e00, RZ, 0xc0, !PT ;  /* 0x00003e0000037812 */ /* 0x000fe200078ec0ff */
[----:B--2---:R-:W-:Y:S01]  /*05d0*/  UIMAD UR20, UR20, UR9, URZ ;  /* 0x00000009141472a4 */ /* 0x004fe2000f8e02ff */
[--C-:B------:R-:W-:Y:S01]  /*05e0*/  LOP3.LUT R81, R81, 0x7c1f, R82.reuse, 0xc8, !PT ;  /* 0x00007c1f51517812 */ /* 0x100fe200078ec852 */
[----:B------:R-:W-:Y:S01]  /*05f0*/  ULEA.HI.X UR10, UR6, UR27, UR10, 0x1, UP0 ;  /* 0x0000001b060a7291 */ /* 0x000fe200080f0c0a */
[----:B------:R-:W-:Y:S01]  /*0600*/  LOP3.LUT R0, R3, 0x1f, R82, 0xf8, !PT ;  /* 0x0000001f03007812 */ /* 0x000fe200078ef852 */
[----:B------:R-:W-:Y:S01]  /*0610*/  UMOV UR17, UR8 ;  /* 0x0000000800117c82 */ /* 0x000fe20008000000 */
[----:B------:R-:W-:-:S09]  /*0620*/  UMOV UR6, URZ ;  /* 0x000000ff00067c82 */ /* 0x000fd20008000000 */
.L_x_900:
[----:B------:R-:W0:Y:S01]  /*0630*/  LDCU UR12, c[0x0][0x388] ;  /* 0x00007100ff0c77ac */ /* 0x000e220008000800 */
[----:B------:R-:W-:Y:S01]  /*0640*/  SHF.L.U32 R123, R82, 0x4, RZ ;  /* 0x00000004527b7819 */ /* 0x000fe200000006ff */
[----:B------:R-:W-:Y:S01]  /*0650*/  IMAD.U32 R3, RZ, RZ, UR17 ;  /* 0x00000011ff037e24 */ /* 0x000fe2000f8e00ff */
[----:B------:R-:W-:Y:S01]  /*0660*/  LOP3.LUT R28, R28, 0xfffffeff, RZ, 0xc0, !PT ;  /* 0xfffffeff1c1c7812 */ /* 0x000fe200078ec0ff */
[----:B------:R-:W-:Y:S01]  /*0670*/  USHF.L.U32 UR7, UR6, 0xa, URZ ;  /* 0x0000000a06077899 */ /* 0x000fe200080006ff */
[----:B------:R-:W-:Y:S02]  /*0680*/  LOP3.LUT R27, R123, 0x3e00, RZ, 0xc0, !PT ;  /* 0x00003e007b1b7812 */ /* 0x000fe400078ec0ff */
[----:B------:R-:W-:Y:S02]  /*0690*/  MOV R2, UR19 ;  /* 0x0000001300027c02 */ /* 0x000fe40008000f00 */
[----:B------:R-:W-:Y:S02]  /*06a0*/  LOP3.LUT R26, R27, 0x1f, R82, 0xf8, !PT ;  /* 0x0000001f1b1a7812 */ /* 0x000fe400078ef852 */
[----:B------:R-:W-:Y:S01]  /*06b0*/  PRMT R13, RZ, 0x7610, R13 ;  /* 0x00007610ff0d7816 */ /* 0x000fe2000000000d */
[----:B------:R-:W-:Y:S01]  /*06c0*/  IMAD.WIDE.U32 R4, R0, 0x2, R2 ;  /* 0x0000000200047825 */ /* 0x000fe200078e0002 */
[----:B------:R-:W-:-:S02]  /*06d0*/  LOP3.LUT R6, R26, 0x20, RZ, 0xfc, !PT ;  /* 0x000000201a067812 */ /* 0x000fc400078efcff */
[C---:B------:R-:W-:Y:S02]  /*06e0*/  LOP3.LUT R7, R26.reuse, 0x40, RZ, 0xfc, !PT ;  /* 0x000000401a077812 */ /* 0x040fe400078efcff */
[C---:B------:R-:W-:Y:S01]  /*06f0*/  LOP3.LUT R8, R26.reuse, 0x60, RZ, 0xfc, !PT ;  /* 0x000000601a087812 */ /* 0x040fe200078efcff */
[----:B0-----:R-:W-:Y:S01]  /*0700*/  UIADD3 UR7, UPT, UPT, -UR7, UR12, URZ ;  /* 0x0000000c07077290 */ /* 0x001fe2000fffe1ff */
[----:B------:R-:W-:Y:S02]  /*0710*/  LOP3.LUT R3, R26, 0xa0, RZ, 0xfc, !PT ;  /* 0x000000a01a037812 */ /* 0x000fe400078efcff */
[----:B------:R-:W-:Y:S02]  /*0720*/  PRMT R15, RZ, 0x7610, R15 ;  /* 0x00007610ff0f7816 */ /* 0x000fe4000000000f */
[----:B------:R-:W-:Y:S02]  /*0730*/  PRMT R11, RZ, 0x7610, R11 ;  /* 0x00007610ff0b7816 */ /* 0x000fe4000000000b */
[----:B------:R-:W-:-:S02]  /*0740*/  ISETP.GE.AND P0, PT, R0, UR7, PT ;  /* 0x0000000700007c0c */ /* 0x000fc4000bf06270 */
[----:B------:R-:W-:Y:S02]  /*0750*/  ISETP.GE.AND P6, PT, R6, UR7, PT ;  /* 0x0000000706007c0c */ /* 0x000fe4000bfc6270 */
[----:B------:R-:W-:Y:S02]  /*0760*/  ISETP.GE.AND P5, PT, R7, UR7, PT ;  /* 0x0000000707007c0c */ /* 0x000fe4000bfa6270 */
[----:B------:R-:W-:Y:S02]  /*0770*/  ISETP.GE.AND P4, PT, R8, UR7, PT ;  /* 0x0000000708007c0c */ /* 0x000fe4000bf86270 */
[----:B------:R-:W-:Y:S02]  /*0780*/  LOP3.LUT R0, R26, 0x80, RZ, 0xfc, !PT ;  /* 0x000000801a007812 */ /* 0x000fe400078efcff */
[----:B------:R-:W-:Y:S02]  /*0790*/  ISETP.GE.AND P2, PT, R3, UR7, PT ;  /* 0x0000000703007c0c */ /* 0x000fe4000bf46270 */
[----:B------:R-:W-:-:S02]  /*07a0*/  ISETP.GE.AND P3, PT, R0, UR7, PT ;  /* 0x0000000700007c0c */ /* 0x000fc4000bf66270 */
[----:B------:R-:W-:Y:S02]  /*07b0*/  @P0 LOP3.LUT R28, R28, 0x100, RZ, 0xfc, !PT ;  /* 0x000001001c1c0812 */ /* 0x000fe400078efcff */
[----:B------:R-:W-:Y:S02]  /*07c0*/  LEA R2, P0, R26, UR18, 0x1 ;  /* 0x000000121a027c11 */ /* 0x000fe4000f8008ff */
[----:B------:R-:W-:Y:S02]  /*07d0*/  LOP3.LUT R28, R28, 0xffffff7f, RZ, 0xc0, !PT ;  /* 0xffffff7f1c1c7812 */ /* 0x000fe400078ec0ff */
[----:B------:R-:W-:Y:S02]  /*07e0*/  IADD3.X R3, PT, PT, RZ, UR16, RZ, P0, !PT ;  /* 0x00000010ff037c10 */ /* 0x000fe400087fe4ff */
[----:B------:R-:W-:Y:S02]  /*07f0*/  @P6 LOP3.LUT R28, R28, 0x80, RZ, 0xfc, !PT ;  /* 0x000000801c1c6812 */ /* 0x000fe400078efcff */
[----:B------:R-:W-:-:S02]  /*0800*/  LOP3.LUT R6, R26, 0xc0, RZ, 0xfc, !PT ;  /* 0x000000c01a067812 */ /* 0x000fc400078efcff */
[----:B------:R-:W-:Y:S02]  /*0810*/  LOP3.LUT R28, R28, 0xffffffbf, RZ, 0xc0, !PT ;  /* 0xffffffbf1c1c7812 */ /* 0x000fe400078ec0ff */
[----:B------:R-:W-:Y:S01]  /*0820*/  ISETP.GE.AND P1, PT, R6, UR7, PT ;  /* 0x0000000706007c0c */ /* 0x000fe2000bf26270 */
[----:B------:R-:W-:Y:S01]  /*0830*/  BAR.SYNC.DEFER_BLOCKING 0x0 ;  /* 0x0000000000007b1d */ /* 0x000fe20000010000 */
[----:B------:R-:W-:Y:S02]  /*0840*/  @P5 LOP3.LUT R28, R28, 0x40, RZ, 0xfc, !PT ;  /* 0x000000401c1c5812 */ /* 0x000fe400078efcff */
[----:B------:R-:W-:Y:S02]  /*0850*/  PRMT R0, RZ, 0x7610, R0 ;  /* 0x00007610ff007816 */ /* 0x000fe40000000000 */
[----:B------:R-:W-:Y:S02]  /*0860*/  LOP3.LUT R28, R28, 0xffffffdf, RZ, 0xc0, !PT ;  /* 0xffffffdf1c1c7812 */ /* 0x000fe400078ec0ff */
[----:B------:R-:W-:-:S02]  /*0870*/  LOP3.LUT R12, R26, 0xe0, RZ, 0xfc, !PT ;  /* 0x000000e01a0c7812 */ /* 0x000fc400078efcff */
[----:B------:R-:W-:Y:S02]  /*0880*/  @P4 LOP3.LUT R28, R28, 0x20, RZ, 0xfc, !PT ;  /* 0x000000201c1c4812 */ /* 0x000fe400078efcff */
[----:B------:R-:W-:Y:S02]  /*0890*/  LOP3.LUT R14, R26, 0x100, RZ, 0xfc, !PT ;  /* 0x000001001a0e7812 */ /* 0x000fe400078efcff */
[C---:B------:R-:W-:Y:S02]  /*08a0*/  LOP3.LUT P0, RZ, R28.reuse, 0x100, RZ, 0xc0, !PT ;  /* 0x000001001cff7812 */ /* 0x040fe4000780c0ff */
[----:B------:R-:W-:Y:S02]  /*08b0*/  LOP3.LUT R28, R28, 0xffffffef, RZ, 0xc0, !PT ;  /* 0xffffffef1c1c7812 */ /* 0x000fe400078ec0ff */
[----:B------:R-:W-:Y:S02]  /*08c0*/  PRMT R6, RZ, 0x7610, R6 ;  /* 0x00007610ff067816 */ /* 0x000fe40000000006 */
[----:B------:R-:W-:-:S02]  /*08d0*/  @P3 LOP3.LUT R28, R28, 0x10, RZ, 0xfc, !PT ;  /* 0x000000101c1c3812 */ /* 0x000fc400078efcff */
[----:B------:R-:W-:Y:S02]  /*08e0*/  PRMT R10, RZ, 0x7610, R10 ;  /* 0x00007610ff0a7816 */ /* 0x000fe4000000000a */
[----:B------:R-:W-:Y:S01]  /*08f0*/  LOP3.LUT R28, R28, 0xfffffff7, RZ, 0xc0, !PT ;  /* 0xfffffff71c1c7812 */ /* 0x000fe200078ec0ff */
[----:B------:R-:W2:Y:S01]  /*0900*/  @!P1 LDG.E.U16 R11, desc[UR22][R4.64+0x180] ;  /* 0x00018016040b9981 */ /* 0x000ea2000c1e1500 */
[----:B------:R-:W-:Y:S02]  /*0910*/  PRMT R9, RZ, 0x7610, R9 ;  /* 0x00007610ff097816 */ /* 0x000fe40000000009 */
[----:B------:R-:W-:Y:S01]  /*0920*/  @P2 LOP3.LUT R28, R28, 0x8, RZ, 0xfc, !PT ;  /* 0x000000081c1c2812 */ /* 0x000fe200078efcff */
[----:B------:R-:W3:Y:S01]  /*0930*/  @!P0 LDG.E.U16 R0, desc[UR22][R4.64] ;  /* 0x0000001604008981 */ /* 0x000ee2000c1e1500 */
[----:B------:R-:W-:Y:S02]  /*0940*/  ISETP.GE.AND P0, PT, R12, UR7, PT ;  /* 0x000000070c007c0c */ /* 0x000fe4000bf06270 */
[----:B------:R-:W-:Y:S01]  /*0950*/  LOP3.LUT R28, R28, 0xfffffffb, RZ, 0xc0, !PT ;  /* 0xfffffffb1c1c7812 */ /* 0x000fe200078ec0ff */
[----:B------:R-:W4:Y:S01]  /*0960*/  @!P6 LDG.E.U16 R6, desc[UR22][R4.64+0x40] ;  /* 0x000040160406e981 */ /* 0x000f22000c1e1500 */
[----:B------:R-:W-:-:S02]  /*0970*/  LOP3.LUT R16, R26, 0x120, RZ, 0xfc, !PT ;  /* 0x000001201a107812 */ /* 0x000fc400078efcff */
[----:B------:R-:W-:Y:S01]  /*0980*/  @P1 LOP3.LUT R28, R28, 0x4, RZ, 0xfc, !PT ;  /* 0x000000041c1c1812 */ /* 0x000fe200078efcff */
[----:B------:R-:W5:Y:S01]  /*0990*/  @!P2 LDG.E.U16 R10, desc[UR22][R4.64+0x140] ;  /* 0x00014016040aa981 */ /* 0x000f62000c1e1500 */
[----:B------:R-:W-:Y:S02]  /*09a0*/  LOP3.LUT R18, R26, 0x140, RZ, 0xfc, !PT ;  /* 0x000001401a127812 */ /* 0x000fe400078efcff */
[----:B------:R-:W-:Y:S01]  /*09b0*/  LOP3.LUT R28, R28, 0xfffffffd, RZ, 0xc0, !PT ;  /* 0xfffffffd1c1c7812 */ /* 0x000fe200078ec0ff */
[----:B------:R-:W2:Y:S01]  /*09c0*/  @!P3 LDG.E.U16 R9, desc[UR22][R4.64+0x100] ;  /* 0x000100160409b981 */ /* 0x000ea2000c1e1500 */
[----:B------:R-:W-:Y:S02]  /*09d0*/  LOP3.LUT R19, R26, 0x160, RZ, 0xfc, !PT ;  /* 0x000001601a137812 */ /* 0x000fe400078efcff */
[----:B------:R-:W-:Y:S01]  /*09e0*/  @P0 LOP3.LUT R28, R28, 0x2, RZ, 0xfc, !PT ;  /* 0x000000021c1c0812 */ /* 0x000fe200078efcff */
[----:B------:R-:W5:Y:S01]  /*09f0*/  @!P0 LDG.E.U16 R13, desc[UR22][R4.64+0x1c0] ;  /* 0x0001c016040d8981 */ /* 0x000f62000c1e1500 */
[----:B------:R-:W-:-:S02]  /*0a00*/  ISETP.GE.AND P0, PT, R14, UR7, PT ;  /* 0x000000070e007c0c */ /* 0x000fc4000bf06270 */
        /* <DEDUP_REMOVED lines=8> */
[----:B------:R-:W5:Y:S01]  /*0a90*/  @!P0 LDG.E.U16 R15, desc[UR22][R4.64+0x200] ;  /* 0x00020016040f8981 */ /* 0x000f62000c1e1500 */
[----:B------:R-:W-:Y:S02]  /*0aa0*/  ISETP.GE.AND P0, PT, R16, UR7, PT ;  /* 0x0000000710007c0c */ /* 0x000fe4000bf06270 */
[----:B------:R-:W-:Y:S01]  /*0ab0*/  ISETP.GE.AND P2, PT, R19, UR7, PT ;  /* 0x0000000713007c0c */ /* 0x000fe2000bf46270 */
[----:B------:R-:W5:Y:S01]  /*0ac0*/  @!P4 LDG.E.U16 R8, desc[UR22][R4.64+0xc0] ;  /* 0x0000c0160408c981 */ /* 0x000f62000c1e1500 */
[----:B------:R-:W-:Y:S02]  /*0ad0*/  ISETP.GE.AND P3, PT, R22, UR7, PT ;  /* 0x0000000716007c0c */ /* 0x000fe4000bf66270 */
[----:B------:R-:W-:Y:S02]  /*0ae0*/  PRMT R20, RZ, 0x7610, R20 ;  /* 0x00007610ff147816 */ /* 0x000fe40000000014 */
[----:B------:R-:W-:-:S02]  /*0af0*/  PRMT R21, RZ, 0x7610, R21 ;  /* 0x00007610ff157816 */ /* 0x000fc40000000015 */
[C---:B------:R-:W-:Y:S02]  /*0b00*/  LOP3.LUT R23, R26.reuse, 0x1a0, RZ, 0xfc, !PT ;  /* 0x000001a01a177812 */ /* 0x040fe400078efcff */
[----:B------:R-:W-:Y:S01]  /*0b10*/  PRMT R24, RZ, 0x7610, R24 ;  /* 0x00007610ff187816 */ /* 0x000fe20000000018 */
[----:B------:R-:W5:Y:S01]  /*0b20*/  @!P0 LDG.E.U16 R17, desc[UR22][R4.64+0x240] ;  /* 0x0002401604118981 */ /* 0x000f62000c1e1500 */
[C---:B------:R-:W-:Y:S02]  /*0b30*/  LOP3.LUT R12, R26.reuse, 0x1c0, RZ, 0xfc, !PT ;  /* 0x000001c01a0c7812 */ /* 0x040fe400078efcff */
[----:B------:R-:W-:Y:S01]  /*0b40*/  LOP3.LUT R14, R26, 0x1e0, RZ, 0xfc, !PT ;  /* 0x000001e01a0e7812 */ /* 0x000fe200078efcff */
[----:B------:R-:W5:Y:S01]  /*0b50*/  @!P1 LDG.E.U16 R20, desc[UR22][R4.64+0x280] ;  /* 0x0002801604149981 */ /* 0x000f62000c1e1500 */
[----:B------:R-:W-:Y:S02]  /*0b60*/  ISETP.GE.AND P4, PT, R23, UR7, PT ;  /* 0x0000000717007c0c */ /* 0x000fe4000bf86270 */
[----:B------:R-:W-:Y:S01]  /*0b70*/  ISETP.GE.AND P5, PT, R12, UR7, PT ;  /* 0x000000070c007c0c */ /* 0x000fe2000bfa6270 */
[----:B------:R-:W5:Y:S01]  /*0b80*/  @!P2 LDG.E.U16 R21, desc[UR22][R4.64+0x2c0] ;  /* 0x0002c0160415a981 */ /* 0x000f62000c1e1500 */
[----:B------:R-:W-:-:S02]  /*0b90*/  ISETP.GE.AND P6, PT, R14, UR7, PT ;  /* 0x000000070e007c0c */ /* 0x000fc4000bfc6270 */
[----:B------:R-:W-:Y:S01]  /*0ba0*/  PRMT R25, RZ, 0x7610, R25 ;  /* 0x00007610ff197816 */ /* 0x000fe20000000019 */
[----:B------:R-:W5:Y:S01]  /*0bb0*/  @!P3 LDG.E.U16 R24, desc[UR22][R4.64+0x300] ;  /* 0x000300160418b981 */ /* 0x000f62000c1e1500 */
[----:B------:R-:W-:Y:S02]  /*0bc0*/  PRMT R19, RZ, 0x7610, R19 ;  /* 0x00007610ff137816 */ /* 0x000fe40000000013 */
[----:B------:R-:W-:-:S03]  /*0bd0*/  PRMT R16, RZ, 0x7610, R16 ;  /* 0x00007610ff107816 */ /* 0x000fc60000000010 */
[----:B------:R-:W5:Y:S04]  /*0be0*/  @!P4 LDG.E.U16 R25, desc[UR22][R4.64+0x340] ;  /* 0x000340160419c981 */ /* 0x000f68000c1e1500 */
[----:B------:R-:W5:Y:S04]  /*0bf0*/  @!P5 LDG.E.U16 R19, desc[UR22][R4.64+0x380] ;  /* 0x000380160413d981 */ /* 0x000f68000c1e1500 */
[----:B------:R0:W5:Y:S01]  /*0c00*/  @!P6 LDG.E.U16 R16, desc[UR22][R4.64+0x3c0] ;  /* 0x0003c0160410e981 */ /* 0x000162000c1e1500 */
        /* <DEDUP_REMOVED lines=12> */
[----:B-1----:R-:W-:-:S05]  /*0cd0*/  IADD3 R23, PT, PT, R27, R80, RZ ;  /* 0x000000501b177210 */ /* 0x002fca0007ffe0ff */
[C---:B------:R-:W-:Y:S01]  /*0ce0*/  VIADD R14, R23.reuse, 0x20 ;  /* 0x00000020170e7836 */ /* 0x040fe20000000000 */
[C---:B------:R-:W-:Y:S02]  /*0cf0*/  IADD3 R18, PT, PT, R23.reuse, 0x40, RZ ;  /* 0x0000004017127810 */ /* 0x040fe40007ffe0ff */
[CC--:B------:R-:W-:Y:S02]  /*0d00*/  LEA.HI.SX32 R12, R23.reuse, R23.reuse, 0x1b ;  /* 0x00000017170c7211 */ /* 0x0c0fe400078fdaff */
[C---:B------:R-:W-:Y:S02]  /*0d10*/  IADD3 R22, PT, PT, R23.reuse, 0x60, RZ ;  /* 0x0000006017167810 */ /* 0x040fe40007ffe0ff */
[-C--:B------:R-:W-:Y:S01]  /*0d20*/  LEA.HI.SX32 R14, R14, R23.reuse, 0x1b ;  /* 0x000000170e0e7211 */ /* 0x080fe200078fdaff */
[C---:B------:R-:W-:Y:S01]  /*0d30*/  VIADD R26, R23.reuse, 0x80 ;  /* 0x00000080171a7836 */ /* 0x040fe20000000000 */
[----:B------:R-:W-:Y:S02]  /*0d40*/  LEA.HI.SX32 R18, R18, R23, 0x1b ;  /* 0x0000001712127211 */ /* 0x000fe400078fdaff */
[----:B------:R-:W-:-:S02]  /*0d50*/  IADD3 R4, PT, PT, R23, 0xa0, RZ ;  /* 0x000000a017047810 */ /* 0x000fc40007ffe0ff */
[----:B------:R-:W-:Y:S02]  /*0d60*/  P2R R39, PR, RZ, 0x1 ;  /* 0x00000001ff277803 */ /* 0x000fe40000000000 */
[----:B------:R-:W-:Y:S02]  /*0d70*/  LEA R51, R12, UR21, 0x1 ;  /* 0x000000150c337c11 */ /* 0x000fe4000f8e08ff */
[----:B------:R-:W-:Y:S02]  /*0d80*/  LEA.HI.SX32 R22, R22, R23, 0x1b ;  /* 0x0000001716167211 */ /* 0x000fe400078fdaff */
[----:B------:R-:W-:Y:S02]  /*0d90*/  LOP3.LUT P0, RZ, R28, 0x10, RZ, 0xc0, !PT ;  /* 0x000000101cff7812 */ /* 0x000fe4000780c0ff */
[----:B------:R-:W-:Y:S02]  /*0da0*/  LEA R50, R14, UR21, 0x1 ;  /* 0x000000150e327c11 */ /* 0x000fe4000f8e08ff */
[----:B------:R-:W-:Y:S01]  /*0db0*/  LEA R49, R18, UR21, 0x1 ;  /* 0x0000001512317c11 */ /* 0x000fe2000f8e08ff */
[C---:B------:R-:W-:Y:S01]  /*0dc0*/  VIADD R18, R23.reuse, 0x100 ;  /* 0x0000010017127836 */ /* 0x040fe20000000000 */
[----:B------:R-:W-:-:S02]  /*0dd0*/  IADD3 R12, PT, PT, R23, 0xc0, RZ ;  /* 0x000000c0170c7810 */ /* 0x000fc40007ffe0ff */
[-C--:B------:R-:W-:Y:S02]  /*0de0*/  LEA.HI.SX32 R4, R4, R23.reuse, 0x1b ;  /* 0x0000001704047211 */ /* 0x080fe400078fdaff */
[C---:B------:R-:W-:Y:S02]  /*0df0*/  IADD3 R14, PT, PT, R23.reuse, 0xe0, RZ ;  /* 0x000000e0170e7810 */ /* 0x040fe40007ffe0ff */
[----:B------:R-:W-:Y:S02]  /*0e00*/  LEA.HI.SX32 R26, R26, R23, 0x1b ;  /* 0x000000171a1a7211 */ /* 0x000fe400078fdaff */
[----:B------:R-:W-:Y:S02]  /*0e10*/  LEA R48, R22, UR21, 0x1 ;  /* 0x0000001516307c11 */ /* 0x000fe4000f8e08ff */
[----:B------:R-:W-:Y:S02]  /*0e20*/  P2R R38, PR, RZ, 0x1 ;  /* 0x00000001ff267803 */ /* 0x000fe40000000000 */
[----:B------:R-:W-:-:S02]  /*0e30*/  IADD3 R22, PT, PT, R23, 0x120, RZ ;  /* 0x0000012017167810 */ /* 0x000fc40007ffe0ff */
[----:B------:R-:W-:Y:S02]  /*0e40*/  LOP3.LUT P0, RZ, R28, 0x20, RZ, 0xc0, !PT ;  /* 0x000000201cff7812 */ /* 0x000fe4000780c0ff */
[-C--:B------:R-:W-:Y:S02]  /*0e50*/  LEA.HI.SX32 R12, R12, R23.reuse, 0x1b ;  /* 0x000000170c0c7211 */ /* 0x080fe400078fdaff */
[----:B------:R-:W-:Y:S02]  /*0e60*/  LEA R46, R4, UR21, 0x1 ;  /* 0x00000015042e7c11 */ /* 0x000fe4000f8e08ff */
[----:B------:R-:W-:Y:S02]  /*0e70*/  LEA.HI.SX32 R14, R14, R23, 0x1b ;  /* 0x000000170e0e7211 */ /* 0x000fe400078fdaff */
[----:B------:R-:W-:Y:S02]  /*0e80*/  IADD3 R4, PT, PT, R23, 0x160, RZ ;  /* 0x0000016017047810 */ /* 0x000fe40007ffe0ff */
[----:B------:R-:W-:-:S02]  /*0e90*/  LEA R47, R26, UR21, 0x1 ;  /* 0x000000151a2f7c11 */ /* 0x000fc4000f8e08ff */
[-C--:B------:R-:W-:Y:S02]  /*0ea0*/  LEA.HI.SX32 R18, R18, R23.reuse, 0x1b ;  /* 0x0000001712127211 */ /* 0x080fe400078fdaff */
[----:B------:R-:W-:Y:S02]  /*0eb0*/  LEA.HI.SX32 R22, R22, R23, 0x1b ;  /* 0x0000001716167211 */ /* 0x000fe400078fdaff */
[----:B------:R-:W-:Y:S02]  /*0ec0*/  P2R R37, PR, RZ, 0x1 ;  /* 0x00000001ff257803 */ /* 0x000fe40000000000 */
[----:B------:R-:W-:Y:S02]  /*0ed0*/  LEA R45, R12, UR21, 0x1 ;  /* 0x000000150c2d7c11 */ /* 0x000fe4000f8e08ff */
[----:B------:R-:W-:Y:S02]  /*0ee0*/  LOP3.LUT P0, RZ, R28, 0x40, RZ, 0xc0, !PT ;  /* 0x000000401cff7812 */ /* 0x000fe4000780c0ff */
[----:B------:R-:W-:-:S02]  /*0ef0*/  LEA R44, R14, UR21, 0x1 ;  /* 0x000000150e2c7c11 */ /* 0x000fc4000f8e08ff */
[----:B------:R-:W-:Y:S02]  /*0f00*/  LEA.HI.SX32 R4, R4, R23, 0x1b ;  /* 0x0000001704047211 */ /* 0x000fe400078fdaff */
[----:B------:R-:W-:Y:S02]  /*0f10*/  LEA R43, R18, UR21, 0x1 ;  /* 0x00000015122b7c11 */ /* 0x000fe4000f8e08ff */
[C---:B------:R-:W-:Y:S02]  /*0f20*/  IADD3 R12, PT, PT, R23.reuse, 0x1c0, RZ ;  /* 0x000001c0170c7810 */ /* 0x040fe40007ffe0ff */
[----:B------:R-:W-:Y:S02]  /*0f30*/  IADD3 R14, PT, PT, R23, 0x1e0, RZ ;  /* 0x000001e0170e7810 */ /* 0x000fe40007ffe0ff */
[----:B------:R-:W-:Y:S02]  /*0f40*/  LEA R42, R22, UR21, 0x1 ;  /* 0x00000015162a7c11 */ /* 0x000fe4000f8e08ff */
[----:B------:R-:W-:-:S02]  /*0f50*/  P2R R35, PR, RZ, 0x1 ;  /* 0x00000001ff237803 */ /* 0x000fc40000000000 */
[----:B------:R-:W-:Y:S02]  /*0f60*/  LEA R164, R4, UR21, 0x1 ;  /* 0x0000001504a47c11 */ /* 0x000fe4000f8e08ff */
[----:B------:R-:W-:Y:S02]  /*0f70*/  LOP3.LUT P0, RZ, R28, 0x80, RZ, 0xc0, !PT ;  /* 0x000000801cff7812 */ /* 0x000fe4000780c0ff */
[-C--:B------:R-:W-:Y:S02]  /*0f80*/  LEA.HI.SX32 R12, R12, R23.reuse, 0x1b ;  /* 0x000000170c0c7211 */ /* 0x080fe400078fdaff */
[----:B------:R-:W-:Y:S02]  /*0f90*/  LEA.HI.SX32 R14, R14, R23, 0x1b ;  /* 0x000000170e0e7211 */ /* 0x000fe400078fdaff */
[----:B------:R-:W-:Y:S02]  /*0fa0*/  P2R R33, PR, RZ, 0x1 ;  /* 0x00000001ff217803 */ /* 0x000fe40000000000 */
[----:B------:R-:W-:-:S02]  /*0fb0*/  LOP3.LUT P0, RZ, R28, 0x100, RZ, 0xc0, !PT ;  /* 0x000001001cff7812 */ /* 0x000fc4000780c0ff */
[----:B------:R-:W-:Y:S02]  /*0fc0*/  LEA R156, R12, UR21, 0x1 ;  /* 0x000000150c9c7c11 */ /* 0x000fe4000f8e08ff */
[----:B------:R-:W-:Y:S01]  /*0fd0*/  LEA R155, R14, UR21, 0x1 ;  /* 0x000000150e9b7c11 */ /* 0x000fe2000f8e08ff */
[----:B---3--:R0:W-:Y:S04]  /*0fe0*/  STS.U16 [R51], R0 ;  /* 0x0000000033007388 */ /* 0x0081e80000000400 */
[----:B----4-:R1:W-:Y:S01]  /*0ff0*/  STS.U16 [R50+0x40], R6 ;  /* 0x0000400632007388 */ /* 0x0103e20000000400 */
[C---:B0-----:R-:W-:Y:S01]  /*1000*/  IADD3 R0, PT, PT, R23.reuse, 0x140, RZ ;  /* 0x0000014017007810 */ /* 0x041fe20007ffe0ff */
[----:B-1----:R-:W-:-:S03]  /*1010*/  VIADD R6, R23, 0x180 ;  /* 0x0000018017067836 */ /* 0x002fc60000000000 */
[-C--:B------:R-:W-:Y:S02]  /*1020*/  LEA.HI.SX32 R0, R0, R23.reuse, 0x1b ;  /* 0x0000001700007211 */ /* 0x080fe400078fdaff */
[----:B------:R-:W-:Y:S02]  /*1030*/  LEA.HI.SX32 R6, R6, R23, 0x1b ;  /* 0x0000001706067211 */ /* 0x000fe400078fdaff */
[----:B------:R-:W-:Y:S01]  /*1040*/  LEA R165, R0, UR21, 0x1 ;  /* 0x0000001500a57c11 */ /* 0x000fe2000f8e08ff */
[----:B--2---:R-:W-:Y:S01]  /*1050*/  STS.U16 [R49+0x80], R7 ;  /* 0x0000800731007388 */ /* 0x004fe20000000400 */
[----:B------:R-:W-:-:S03]  /*1060*/  LEA R163, R6, UR21, 0x1 ;  /* 0x0000001506a37c11 */ /* 0x000fc6000f8e08ff */
[----:B-----5:R0:W-:Y:S04]  /*1070*/  STS.U16 [R48+0xc0], R8 ;  /* 0x0000c00830007388 */ /* 0x0201e80000000400 */
        /* <DEDUP_REMOVED lines=11> */
[----:B------:R0:W-:Y:S01]  /*1130*/  STS.U16 [R165+0x280], R20 ;  /* 0x00028014a5007388 */ /* 0x0001e20000000400 */
[C---:B-1----:R-:W-:Y:S01]  /*1140*/  VIADD R10, R23.reuse, 0x5 ;  /* 0x00000005170a7836 */ /* 0x042fe20000000000 */
[C---:B------:R-:W-:Y:S01]  /*1150*/  IADD3 R4, PT, PT, R23.reuse, 0x2, RZ ;  /* 0x0000000217047810 */ /* 0x040fe20007ffe0ff */
[C---:B------:R-:W-:Y:S01]  /*1160*/  VIADD R26, R23.reuse, 0x9 ;  /* 0x00000009171a7836 */ /* 0x040fe20000000000 */
[----:B------:R-:W-:Y:S01]  /*1170*/  STS.U16 [R164+0x2c0], R21 ;  /* 0x0002c015a4007388 */ /* 0x000fe20000000400 */
[C---:B------:R-:W-:Y:S01]  /*1180*/  VIADD R32, R23.reuse, 0xd ;  /* 0x0000000d17207836 */ /* 0x040fe20000000000 */
[C---:B------:R-:W-:Y:S02]  /*1190*/  IADD3 R6, PT, PT, R23.reuse, 0x3, RZ ;  /* 0x0000000317067810 */ /* 0x040fe40007ffe0ff */
[----:B------:R1:W-:Y:S01]  /*11a0*/  STS.U16 [R163+0x300], R24 ;  /* 0x00030018a3007388 */ /* 0x0003e20000000400 */
[C---:B------:R-:W-:Y:S02]  /*11b0*/  IADD3 R8, PT, PT, R23.reuse, 0x4, RZ ;  /* 0x0000000417087810 */ /* 0x040fe40007ffe0ff */
[----:B------:R-:W-:-:S02]  /*11c0*/  IADD3 R18, PT, PT, R23, 0x6, RZ ;  /* 0x0000000617127810 */ /* 0x000fc40007ffe0ff */
[C---:B------:R-:W-:Y:S02]  /*11d0*/  IADD3 R22, PT, PT, R23.reuse, 0x7, RZ ;  /* 0x0000000717167810 */ /* 0x040fe40007ffe0ff */
[C---:B0-----:R-:W-:Y:S02]  /*11e0*/  IADD3 R20, PT, PT, R23.reuse, 0x8, RZ ;  /* 0x0000000817147810 */ /* 0x041fe40007ffe0ff */
[C---:B------:R-:W-:Y:S02]  /*11f0*/  IADD3 R28, PT, PT, R23.reuse, 0xb, RZ ;  /* 0x0000000b171c7810 */ /* 0x040fe40007ffe0ff */
[C---:B-1----:R-:W-:Y:S02]  /*1200*/  IADD3 R24, PT, PT, R23.reuse, 0xa, RZ ;  /* 0x0000000a17187810 */ /* 0x042fe40007ffe0ff */
        /* <DEDUP_REMOVED lines=144> */
[----:B------:R-:W-:Y:S01]  /*1b10*/  FSETP.GTU.FTZ.AND P0, PT, R66, 20, PT ;  /* 0x41a000004200780b */ /* 0x000fe20003f1c000 */
[----:B--2---:R-:W-:-:S03]  /*1b20*/  IMAD.U32 R24, R24, 0x10000, RZ ;  /* 0x0001000018187824 */ /* 0x004fc600078e00ff */
        /* <DEDUP_REMOVED lines=49> */
.L_x_862:
[----:B------:R-:W-:Y:S05]  /*1e40*/  BSYNC.RECONVERGENT B0 ;  /* 0x0000000000007941 */ /* 0x000fea0003800200 */
.L_x_861:
        /* <DEDUP_REMOVED lines=35> */
.L_x_864:
[----:B------:R-:W-:Y:S05]  /*2080*/  BSYNC.RECONVERGENT B0 ;  /* 0x0000000000007941 */ /* 0x000fea0003800200 */
.L_x_863:
        /* <DEDUP_REMOVED lines=37> */
.L_x_866:
[----:B------:R-:W-:Y:S05]  /*22e0*/  BSYNC.RECONVERGENT B0 ;  /* 0x0000000000007941 */ /* 0x000fea0003800200 */
.L_x_865:
        /* <DEDUP_REMOVED lines=35> */
.L_x_868:
[----:B------:R-:W-:Y:S05]  /*2520*/  BSYNC.RECONVERGENT B0 ;  /* 0x0000000000007941 */ /* 0x000fea0003800200 */
.L_x_867:
        /* <DEDUP_REMOVED lines=41> */
.L_x_870:
[----:B------:R-:W-:Y:S05]  /*27c0*/  BSYNC.RECONVERGENT B0 ;  /* 0x0000000000007941 */ /* 0x000fea0003800200 */
.L_x_869:
[----:B------:R-:W-:Y:S01]  /*27d0*/  IMAD.U32 R21, R21, 0x10000, RZ ;  /* 0x0001000015157824 */ /* 0x000fe200078e00ff */
        /* <DEDUP_REMOVED lines=38> */
.L_x_872:
[----:B------:R-:W-:Y:S05]  /*2a40*/  BSYNC.RECONVERGENT B0 ;  /* 0x0000000000007941 */ /* 0x000fea0003800200 */
.L_x_871:
[----:B------:R-:W-:Y:S01]  /*2a50*/  ISETP.EQ.OR P0, PT, RZ, UR7, P0 ;  /* 0x00000007ff007c0c */ /* 0x000fe20008702670 */
[----:B------:R-:W-:Y:S01]  /*2a60*/  BSSY.RECONVERGENT B0, `(.L_x_873) ;  /* 0x0000028000007945 */ /* 0x000fe20003800200 */
[----:B------:R-:W-:Y:S02]  /*2a70*/  SHF.L.U32 R20, R20, 0x10, RZ ;  /* 0x0000001014147819 */ /* 0x000fe400000006ff */
[----:B------:R-:W-:Y:S01]  /*2a80*/  SHF.L.U32 R44, R13, 0x10, RZ ;  /* 0x000000100d2c7819 */ /* 0x000fe200000006ff */
[----:B------:R-:W-:Y:S01]  /*2a90*/  IMAD.U32 R13, R12, 0x10000, RZ ;  /* 0x000100000c0d7824 */ /* 0x000fe200078e00ff */
        /* <DEDUP_REMOVED lines=36> */
.L_x_874:
[----:B------:R-:W-:Y:S05]  /*2ce0*/  BSYNC.RECONVERGENT B0 ;  /* 0x0000000000007941 */ /* 0x000fea0003800200 */
.L_x_873:
        /* <DEDUP_REMOVED lines=39> */
.L_x_876:
[----:B------:R-:W-:Y:S05]  /*2f60*/  BSYNC.RECONVERGENT B0 ;  /* 0x0000000000007941 */ /* 0x000fea0003800200 */
.L_x_875:
        /* <DEDUP_REMOVED lines=41> */
.L_x_878:
[----:B------:R-:W-:Y:S05]  /*3200*/  BSYNC.RECONVERGENT B0 ;  /* 0x0000000000007941 */ /* 0x000fea0003800200 */
.L_x_877:
        /* <DEDUP_REMOVED lines=39> */
.L_x_880:
[----:B------:R-:W-:Y:S05]  /*3480*/  BSYNC.RECONVERGENT B0 ;  /* 0x0000000000007941 */ /* 0x000fea0003800200 */
.L_x_879:
        /* <DEDUP_REMOVED lines=45> */
.L_x_882:
[----:B------:R-:W-:Y:S05]  /*3760*/  BSYNC.RECONVERGENT B0 ;  /* 0x0000000000007941 */ /* 0x000fea0003800200 */
.L_x_881:
        /* <DEDUP_REMOVED lines=32> */
.L_x_884:
[----:B------:R-:W-:Y:S05]  /*3970*/  BSYNC.RECONVERGENT B0 ;  /* 0x0000000000007941 */ /* 0x000fea0003800200 */
.L_x_883:
        /* <DEDUP_REMOVED lines=32> */
.L_x_886:
[----:B------:R-:W-:Y:S05]  /*3b80*/  BSYNC.RECONVERGENT B0 ;  /* 0x0000000000007941 */ /* 0x000fea0003800200 */
.L_x_885:
        /* <DEDUP_REMOVED lines=32> */
.L_x_888:
[----:B------:R-:W-:Y:S05]  /*3d90*/  BSYNC.RECONVERGENT B0 ;  /* 0x0000000000007941 */ /* 0x000fea0003800200 */
.L_x_887:
        /* <DEDUP_REMOVED lines=32> */
.L_x_890:
[----:B------:R-:W-:Y:S05]  /*3fa0*/  BSYNC.RECONVERGENT B0 ;  /* 0x0000000000007941 */ /* 0x000fea0003800200 */
.L_x_889:
        /* <DEDUP_REMOVED lines=32> */
.L_x_892:
[----:B------:R-:W-:Y:S05]  /*41b0*/  BSYNC.RECONVERGENT B0 ;  /* 0x0000000000007941 */ /* 0x000fea0003800200 */
.L_x_891:
        /* <DEDUP_REMOVED lines=30> */
[----:B------:R-:W-:Y:S01]  /*43a0*/  IADD3 R49, PT, PT, R2, 0x100, RZ ;  /* 0x0000010002317810 */ /* 0x000fe20007ffe0ff */
[----:B------:R-:W-:Y:S01]  /*43b0*/  UIMAD UR14, UR24, UR15, UR9 ;  /* 0x0000000f180e72a4 */ /* 0x000fe2000f8e0209 */
[-C--:B------:R-:W-:Y:S01]  /*43c0*/  LEA.HI.SX32 R3, R3, R2.reuse, 0x1b ;  /* 0x0000000203037211 */ /* 0x080fe200078fdaff */
[----:B------:R-:W-:Y:S01]  /*43d0*/  ULEA UR15, UR12, -UR7, 0x1 ;  /* 0x800000070c0f7291 */ /* 0x000fe2000f8e08ff */
[-C--:B------:R-:W-:Y:S01]  /*43e0*/  LEA.HI.SX32 R5, R5, R2.reuse, 0x1b ;  /* 0x0000000205057211 */ /* 0x080fe200078fdaff */
[----:B------:R-:W-:Y:S01]  /*43f0*/  FMUL.FTZ R14, R14, R59 ;  /* 0x0000003b0e0e7220 */ /* 0x000fe20000410000 */
[----:B------:R-:W-:Y:S01]  /*4400*/  LEA.HI.SX32 R4, R7, R2, 0x1b ;  /* 0x0000000207047211 */ /* 0x000fe200078fdaff */
[----:B------:R-:W-:Y:S01]  /*4410*/  FMUL.FTZ R13, R13, R60 ;  /* 0x0000003c0d0d7220 */ /* 0x000fe20000410000 */
[-C--:B------:R-:W-:Y:S01]  /*4420*/  LEA.HI.SX32 R46, R9, R2.reuse, 0x1b ;  /* 0x00000002092e7211 */ /* 0x080fe200078fdaff */
[----:B------:R-:W-:Y:S01]  /*4430*/  FMUL.FTZ R12, R44, R61 ;  /* 0x0000003d2c0c7220 */ /* 0x000fe20000410000 */
[----:B------:R-:W-:Y:S01]  /*4440*/  LEA.HI.SX32 R47, R11, R2, 0x1b ;  /* 0x000000020b2f7211 */ /* 0x000fe200078fdaff */
[----:B------:R-:W-:Y:S01]  /*4450*/  FMUL.FTZ R11, R45, R62 ;  /* 0x0000003e2d0b7220 */ /* 0x000fe20000410000 */
[----:B------:R-:W-:Y:S01]  /*4460*/  LEA.HI.SX32 R49, R49, R2, 0x1b ;  /* 0x0000000231317211 */ /* 0x000fe200078fdaff */
[----:B------:R-:W-:Y:S01]  /*4470*/  FMUL.FTZ R10, R42, R63 ;  /* 0x0000003f2a0a7220 */ /* 0x000fe20000410000 */
[----:B------:R-:W-:Y:S01]  /*4480*/  LEA R6, R3, UR21, 0x1 ;  /* 0x0000001503067c11 */ /* 0x000fe2000f8e08ff */
[----:B------:R-:W-:Y:S01]  /*4490*/  FMUL.FTZ R9, R43, R64 ;  /* 0x000000402b097220 */ /* 0x000fe20000410000 */
[----:B------:R-:W-:Y:S01]  /*44a0*/  FMUL.FTZ R8, R40, R65 ;  /* 0x0000004128087220 */ /* 0x000fe20000410000 */
[----:B------:R-:W-:Y:S01]  /*44b0*/  FMUL.FTZ R7, R41, R66 ;  /* 0x0000004229077220 */ /* 0x000fe20000410000 */
[----:B------:R-:W-:Y:S01]  /*44c0*/  ISETP.GE.AND P1, PT, R81, UR15, PT ;  /* 0x0000000f51007c0c */ /* 0x000fe2000bf26270 */
[----:B------:R-:W0:Y:S01]  /*44d0*/  LDCU UR45, c[0x0][0x38c] ;  /* 0x00007180ff2d77ac */ /* 0x000e220008000800 */
[----:B------:R-:W-:-:S02]  /*44e0*/  LEA R5, R5, UR21, 0x1 ;  /* 0x0000001505057c11 */ /* 0x000fc4000f8e08ff */
[----:B------:R-:W-:Y:S01]  /*44f0*/  LEA R4, R4, UR21, 0x1 ;  /* 0x0000001504047c11 */ /* 0x000fe2000f8e08ff */
[----:B------:R-:W1:Y:S01]  /*4500*/  LDCU UR44, c[0x0][0x388] ;  /* 0x00007100ff2c77ac */ /* 0x000e620008000800 */
[----:B------:R-:W-:Y:S02]  /*4510*/  LEA R3, R46, UR21, 0x1 ;  /* 0x000000152e037c11 */ /* 0x000fe4000f8e08ff */
[----:B------:R-:W-:Y:S01]  /*4520*/  LEA R2, R47, UR21, 0x1 ;  /* 0x000000152f027c11 */ /* 0x000fe2000f8e08ff */
[----:B------:R-:W2:Y:S01]  /*4530*/  LDCU.64 UR26, c[0x0][0x3a8] ;  /* 0x00007500ff1a77ac */ /* 0x000ea20008000a00 */
[----:B------:R-:W-:Y:S01]  /*4540*/  LEA R0, R49, UR21, 0x1 ;  /* 0x0000001531007c11 */ /* 0x000fe2000f8e08ff */
[----:B------:R-:W3:Y:S01]  /*4550*/  LDCU.64 UR28, c[0x0][0x440] ;  /* 0x00008800ff1c77ac */ /* 0x000ee20008000a00 */
[----:B------:R-:W4:Y:S01]  /*4560*/  LDCU.64 UR30, c[0x0][0x3d8] ;  /* 0x00007b00ff1e77ac */ /* 0x000f220008000a00 */
[----:B------:R-:W0:Y:S01]  /*4570*/  LDCU.64 UR32, c[0x0][0x3e0] ;  /* 0x00007c00ff2077ac */ /* 0x000e220008000a00 */
[----:B------:R-:W0:Y:S01]  /*4580*/  LDCU.64 UR34, c[0x0][0x450] ;  /* 0x00008a00ff2277ac */ /* 0x000e220008000a00 */
[----:B------:R-:W0:Y:S01]  /*4590*/  LDCU.64 UR36, c[0x0][0x480] ;  /* 0x00009000ff2477ac */ /* 0x000e220008000a00 */
[----:B------:R-:W0:Y:S01]  /*45a0*/  LDCU.64 UR38, c[0x0][0x3c0] ;  /* 0x00007800ff2677ac */ /* 0x000e220008000a00 */
[----:B------:R-:W-:-:S05]  /*45b0*/  UMOV UR7, URZ ;  /* 0x000000ff00077c82 */ /* 0x000fca0008000000 */
.L_x_899:
[----:B------:R-:W-:Y:S01]  /*45c0*/  @!P1 MOV R44, R81 ;  /* 0x00000051002c9202 */ /* 0x000fe20000000f00 */
[----:B0-----:R-:W-:Y:S01]  /*45d0*/  IMAD.U32 R47, RZ, RZ, UR38 ;  /* 0x00000026ff2f7e24 */ /* 0x001fe2000f8e00ff */
[----:B------:R-:W-:Y:S01]  /*45e0*/  @!P1 MOV R45, RZ ;  /* 0x000000ff002d9202 */ /* 0x000fe20000000f00 */
[----:B------:R-:W-:Y:S01]  /*45f0*/  UMOV UR12, UR8 ;  /* 0x00000008000c7c82 */ /* 0x000fe20008000000 */
[----:B------:R-:W-:Y:S01]  /*4600*/  SHF.L.U32 R43, R82, 0x5, RZ ;  /* 0x00000005522b7819 */ /* 0x000fe200000006ff */
[----:B------:R-:W-:Y:S01]  /*4610*/  IMAD.U32 R49, RZ, RZ, UR39 ;  /* 0x00000027ff317e24 */ /* 0x000fe2000f8e00ff */
[----:B------:R-:W-:Y:S01]  /*4620*/  UMOV UR13, UR14 ;  /* 0x0000000e000d7c82 */ /* 0x000fe20008000000 */
[----:B------:R-:W-:Y:S01]  /*4630*/  @!P1 IMAD.WIDE.U32 R44, R47, UR7, R44 ;  /* 0x000000072f2c9c25 */ /* 0x000fe2000f8e002c */
[----:B------:R-:W-:Y:S01]  /*4640*/  LOP3.LUT R48, R43, R82, RZ, 0xfc, !PT ;  /* 0x000000522b307212 */ /* 0x000fe200078efcff */
[----:B--2---:R-:W-:Y:S02]  /*4650*/  UIMAD.WIDE.U32 UR12, UR7, UR26, UR12 ;  /* 0x0000001a070c72a5 */ /* 0x004fe4000f8e000c */
[----:B------:R-:W-:Y:S01]  /*4660*/  @!P1 IMAD R43, R49, UR7, R45 ;  /* 0x00000007312b9c24 */ /* 0x000fe2000f8e022d */
[----:B------:R-:W-:Y:S01]  /*4670*/  @!P1 LEA R42, P2, R44, UR11, 0x1 ;  /* 0x0000000b2c2a9c11 */ /* 0x000fe2000f8408ff */
[----:B------:R-:W-:Y:S01]  /*4680*/  HFMA2 R45, -RZ, RZ, 0, 0 ;  /* 0x00000000ff2d7431 */ /* 0x000fe200000001ff */
[----:B------:R-:W-:Y:S01]  /*4690*/  LOP3.LUT R81, R48, 0x7c1f, RZ, 0xc0, !PT ;  /* 0x00007c1f30517812 */ /* 0x000fe200078ec0ff */
[----:B------:R-:W-:Y:S01]  /*46a0*/  UIMAD UR13, UR7, UR27, UR13 ;  /* 0x0000001b070d72a4 */ /* 0x000fe2000f8e020d */
[----:B------:R-:W-:Y:S01]  /*46b0*/  @!P1 LEA.HI.X R43, R44, UR10, R43, 0x1, P2 ;  /* 0x0000000a2c2b9c11 */ /* 0x000fe200090f0c2b */
[----:B---3--:R-:W-:Y:S01]  /*46c0*/  ULEA UR21, UP0, UR12, UR28, 0x3 ;  /* 0x0000001c0c157291 */ /* 0x008fe2000f8018ff */
[----:B------:R-:W-:-:S02]  /*46d0*/  MOV R44, R81 ;  /* 0x00000051002c7202 */ /* 0x000fc40000000f00 */
[----:B------:R-:W-:Y:S01]  /*46e0*/  LOP3.LUT R46, R81, 0x20, RZ, 0xfc, !PT ;  /* 0x00000020512e7812 */ /* 0x000fe200078efcff */
[----:B------:R-:W-:Y:S02]  /*46f0*/  ULEA.HI.X UR12, UR12, UR29, UR13, 0x3, UP0 ;  /* 0x0000001d0c0c7291 */ /* 0x000fe400080f1c0d */
[----:B------:R-:W-:Y:S01]  /*4700*/  IMAD.WIDE.U32 R44, R47, UR7, R44 ;  /* 0x000000072f2c7c25 */ /* 0x000fe2000f8e002c */
[----:B------:R-:W-:Y:S02]  /*4710*/  ISETP.GE.AND P5, PT, R46, UR15, PT ;  /* 0x0000000f2e007c0c */ /* 0x000fe4000bfa6270 */
[----:B------:R-:W-:Y:S01]  /*4720*/  LOP3.LUT R50, R81, 0x40, RZ, 0xfc, !PT ;  /* 0x0000004051327812 */ /* 0x000fe200078efcff */
[----:B------:R-:W-:Y:S01]  /*4730*/  IMAD R45, R49, UR7, R45 ;  /* 0x00000007312d7c24 */ /* 0x000fe2000f8e022d */
[----:B------:R-:W-:Y:S02]  /*4740*/  LOP3.LUT R47, R81, 0x60, RZ, 0xfc, !PT ;  /* 0x00000060512f7812 */ /* 0x000fe400078efcff */
[----:B------:R-:W-:-:S02]  /*4750*/  LEA R46, P4, R44, UR11, 0x1 ;  /* 0x0000000b2c2e7c11 */ /* 0x000fc4000f8808ff */
[----:B------:R-:W-:Y:S02]  /*4760*/  ISETP.GE.AND P6, PT, R50, UR15, PT ;  /* 0x0000000f32007c0c */ /* 0x000fe4000bfc6270 */
[----:B------:R-:W-:Y:S02]  /*4770*/  ISETP.GE.AND P2, PT, R47, UR15, PT ;  /* 0x0000000f2f007c0c */ /* 0x000fe4000bf46270 */
[----:B------:R-:W-:Y:S02]  /*4780*/  PRMT R93, RZ, 0x7610, R93 ;  /* 0x00007610ff5d7816 */ /* 0x000fe4000000005d */
[----:B------:R-:W-:Y:S02]  /*4790*/  LEA.HI.X R47, R44, UR10, R45, 0x1, P4 ;  /* 0x0000000a2c2f7c11 */ /* 0x000fe4000a0f0c2d */
[C---:B------:R-:W-:Y:S02]  /*47a0*/  LOP3.LUT R49, R81.reuse, 0xa0, RZ, 0xfc, !PT ;  /* 0x000000a051317812 */ /* 0x040fe400078efcff */
[C---:B------:R-:W-:Y:S01]  /*47b0*/  LOP3.LUT R44, R81.reuse, 0xc0, RZ, 0xfc, !PT ;  /* 0x000000c0512c7812 */ /* 0x040fe200078efcff */
[----:B------:R-:W2:Y:S01]  /*47c0*/  @!P5 LDG.E.U16 R93, desc[UR22][R46.64+0x40] ;  /* 0x000040162e5dd981 */ /* 0x000ea2000c1e1500 */
[----:B------:R-:W-:-:S02]  /*47d0*/  LOP3.LUT R50, R81, 0x80, RZ, 0xfc, !PT ;  /* 0x0000008051327812 */ /* 0x000fc400078efcff */
[----:B------:R-:W-:Y:S02]  /*47e0*/  PRMT R92, RZ, 0x7610, R92 ;  /* 0x00007610ff5c7816 */ /* 0x000fe4000000005c */
[----:B------:R-:W-:Y:S02]  /*47f0*/  ISETP.GE.AND P4, PT, R49, UR15, PT ;  /* 0x0000000f31007c0c */ /* 0x000fe4000bf86270 */
[----:B------:R-:W-:Y:S02]  /*4800*/  ISETP.GE.AND P5, PT, R44, UR15, PT ;  /* 0x0000000f2c007c0c */ /* 0x000fe4000bfa6270 */
[----:B------:R-:W-:Y:S01]  /*4810*/  LOP3.LUT R44, R81, 0xe0, RZ, 0xfc, !PT ;  /* 0x000000e0512c7812 */ /* 0x000fe200078efcff */
[----:B------:R-:W3:Y:S01]  /*4820*/  @!P6 LDG.E.U16 R92, desc[UR22][R46.64+0x80] ;  /* 0x000080162e5ce981 */ /* 0x000ee2000c1e1500 */
[----:B------:R-:W-:Y:S02]  /*4830*/  ISETP.GE.AND P3, PT, R50, UR15, PT ;  /* 0x0000000f32007c0c */ /* 0x000fe4000bf66270 */
[----:B------:R-:W-:-:S02]  /*4840*/  PRMT R95, RZ, 0x7610, R95 ;  /* 0x00007610ff5f7816 */ /* 0x000fc4000000005f */
[----:B------:R-:W-:Y:S02]  /*4850*/  PRMT R94, RZ, 0x7610, R94 ;  /* 0x00007610ff5e7816 */ /* 0x000fe4000000005e */
[----:B------:R-:W-:Y:S02]  /*4860*/  ISETP.GE.AND P6, PT, R44, UR15, PT ;  /* 0x0000000f2c007c0c */ /* 0x000fe4000bfc6270 */
[----:B------:R-:W-:Y:S01]  /*4870*/  LOP3.LUT R45, R81, 0x100, RZ, 0xfc, !PT ;  /* 0x00000100512d7812 */ /* 0x000fe200078efcff */
[----:B------:R0:W5:Y:S01]  /*4880*/  @!P1 LDG.E.U16 R95, desc[UR22][R42.64] ;  /* 0x000000162a5f9981 */ /* 0x000162000c1e1500 */
[----:B------:R-:W-:Y:S02]  /*4890*/  PRMT R97, RZ, 0x7610, R97 ;  /* 0x00007610ff617816 */ /* 0x000fe40000000061 */
[----:B------:R-:W-:Y:S01]  /*48a0*/  PRMT R96, RZ, 0x7610, R96 ;  /* 0x00007610ff607816 */ /* 0x000fe20000000060 */
[----:B------:R-:W4:Y:S01]  /*48b0*/  @!P2 LDG.E.U16 R94, desc[UR22][R46.64+0xc0] ;  /* 0x0000c0162e5ea981 */ /* 0x000f22000c1e1500 */
[----:B------:R-:W-:-:S02]  /*48c0*/  ISETP.GE.AND P2, PT, R45, UR15, PT ;  /* 0x0000000f2d007c0c */ /* 0x000fc4000bf46270 */
[C---:B------:R-:W-:Y:S01]  /*48d0*/  LOP3.LUT R44, R81.reuse, 0x120, RZ, 0xfc, !PT ;  /* 0x00000120512c7812 */ /* 0x040fe200078efcff */
[----:B------:R-:W4:Y:S01]  /*48e0*/  @!P4 LDG.E.U16 R97, desc[UR22][R46.64+0x140] ;  /* 0x000140162e61c981 */ /* 0x000f22000c1e1500 */
[----:B------:R-:W-:Y:S02]  /*48f0*/  PRMT R116, RZ, 0x7610, R116 ;  /* 0x00007610ff747816 */ /* 0x000fe40000000074 */
[----:B0-----:R-:W-:Y:S01]  /*4900*/  LOP3.LUT R42, R81, 0x140, RZ, 0xfc, !PT ;  /* 0x00000140512a7812 */ /* 0x001fe200078efcff */
[----:B------:R-:W4:Y:S01]  /*4910*/  @!P3 LDG.E.U16 R96, desc[UR22][R46.64+0x100] ;  /* 0x000100162e60b981 */ /* 0x000f22000c1e1500 */
[----:B------:R-:W-:Y:S02]  /*4920*/  PRMT R123, RZ, 0x7610, R123 ;  /* 0x00007610ff7b7816 */ /* 0x000fe4000000007b */
[----:B------:R-:W-:Y:S01]  /*4930*/  MOV R40, UR21 ;  /* 0x0000001500287c02 */ /* 0x000fe20008000f00 */
[----:B------:R-:W4:Y:S01]  /*4940*/  @!P5 LDG.E.U16 R116, desc[UR22][R46.64+0x180] ;  /* 0x000180162e74d981 */ /* 0x000f22000c1e1500 */
[----:B------:R-:W-:-:S02]  /*4950*/  MOV R41, UR12 ;  /* 0x0000000c00297c02 */ /* 0x000fc40008000f00 */
[----:B------:R-:W-:Y:S01]  /*4960*/  ISETP.GE.AND P4, PT, R42, UR15, PT ;  /* 0x0000000f2a007c0c */ /* 0x000fe2000bf86270 */
[----:B------:R-:W4:Y:S01]  /*4970*/  @!P6 LDG.E.U16 R123, desc[UR22][R46.64+0x1c0] ;  /* 0x0001c0162e7be981 */ /* 0x000f22000c1e1500 */
[C---:B------:R-:W-:Y:S02]  /*4980*/  LOP3.LUT R43, R81.reuse, 0x160, RZ, 0xfc, !PT ;  /* 0x00000160512b7812 */ /* 0x040fe400078efcff */
[----:B------:R-:W-:Y:S01]  /*4990*/  LOP3.LUT R42, R81, 0x180, RZ, 0xfc, !PT ;  /* 0x00000180512a7812 */ /* 0x000fe200078efcff */
[----:B------:R-:W2:Y:S01]  /*49a0*/  LDG.E.64 R40, desc[UR22][R40.64] ;  /* 0x0000001628287981 */ /* 0x000ea2000c1e1b00 */
[----:B------:R-:W-:Y:S02]  /*49b0*/  ISETP.GE.AND P3, PT, R44, UR15, PT ;  /* 0x0000000f2c007c0c */ /* 0x000fe4000bf66270 */
[----:B------:R-:W-:Y:S02]  /*49c0*/  PRMT R119, RZ, 0x7610, R119 ;  /* 0x00007610ff777816 */ /* 0x000fe40000000077 */
[----:B------:R-:W-:-:S02]  /*49d0*/  ISETP.GE.AND P5, PT, R43, UR15, PT ;  /* 0x0000000f2b007c0c */ /* 0x000fc4000bfa6270 */
[----:B------:R-:W-:Y:S02]  /*49e0*/  ISETP.GE.AND P6, PT, R42, UR15, PT ;  /* 0x0000000f2a007c0c */ /* 0x000fe4000bfc6270 */
[----:B------:R-:W-:Y:S01]  /*49f0*/  LOP3.LUT R43, R81, 0x1a0, RZ, 0xfc, !PT ;  /* 0x000001a0512b7812 */ /* 0x000fe200078efcff */
        /* <DEDUP_REMOVED lines=11> */
[C---:B------:R-:W-:Y:S01]  /*4ab0*/  LOP3.LUT R42, R81.reuse, 0x220, RZ, 0xfc, !PT ;  /* 0x00000220512a7812 */ /* 0x040fe200078efcff */
[----:B------:R-:W4:Y:S01]  /*4ac0*/  @!P6 LDG.E.U16 R91, desc[UR22][R46.64+0x300] ;  /* 0x000300162e5be981 */ /* 0x000f22000c1e1500 */
[----:B------:R-:W-:Y:S02]  /*4ad0*/  ISETP.GE.AND P3, PT, R44, UR15, PT ;  /* 0x0000000f2c007c0c */ /* 0x000fe4000bf66270 */
[----:B------:R-:W-:Y:S01]  /*4ae0*/  LOP3.LUT R43, R81, 0x200, RZ, 0xfc, !PT ;  /* 0x00000200512b7812 */ /* 0x000fe200078efcff */
[----:B------:R-:W4:Y:S01]  /*4af0*/  @!P5 LDG.E.U16 R125, desc[UR22][R46.64+0x2c0] ;  /* 0x0002c0162e7dd981 */ /* 0x000f22000c1e1500 */
[----:B------:R-:W-:-:S02]  /*4b00*/  PRMT R120, RZ, 0x7610, R120 ;  /* 0x00007610ff787816 */ /* 0x000fc40000000078 */
[----:B------:R-:W-:Y:S02]  /*4b10*/  ISETP.GE.AND P6, PT, R42, UR15, PT ;  /* 0x0000000f2a007c0c */ /* 0x000fe4000bfc6270 */
[----:B------:R-:W-:Y:S02]  /*4b20*/  ISETP.GE.AND P5, PT, R43, UR15, PT ;  /* 0x0000000f2b007c0c */ /* 0x000fe4000bfa6270 */
[----:B------:R-:W-:Y:S01]  /*4b30*/  LOP3.LUT R42, R81, 0x240, RZ, 0xfc, !PT ;  /* 0x00000240512a7812 */ /* 0x000fe200078efcff */
[----:B------:R-:W4:Y:S01]  /*4b40*/  @!P2 LDG.E.U16 R120, desc[UR22][R46.64+0x340] ;  /* 0x000340162e78a981 */ /* 0x000f22000c1e1500 */
[----:B------:R-:W-:Y:S02]  /*4b50*/  PRMT R117, RZ, 0x7610, R117 ;  /* 0x00007610ff757816 */ /* 0x000fe40000000075 */
[----:B------:R-:W-:Y:S02]  /*4b60*/  PRMT R121, RZ, 0x7610, R121 ;  /* 0x00007610ff797816 */ /* 0x000fe40000000079 */
[----:B------:R-:W-:-:S02]  /*4b70*/  ISETP.GE.AND P2, PT, R42, UR15, PT ;  /* 0x0000000f2a007c0c */ /* 0x000fc4000bf46270 */
[C---:B------:R-:W-:Y:S01]  /*4b80*/  LOP3.LUT R42, R81.reuse, 0x280, RZ, 0xfc, !PT ;  /* 0x00000280512a7812 */ /* 0x040fe200078efcff */
[----:B------:R-:W4:Y:S01]  /*4b90*/  @!P4 LDG.E.U16 R117, desc[UR22][R46.64+0x3c0] ;  /* 0x0003c0162e75c981 */ /* 0x000f22000c1e1500 */
[----:B------:R-:W-:Y:S02]  /*4ba0*/  LOP3.LUT R43, R81, 0x260, RZ, 0xfc, !PT ;  /* 0x00000260512b7812 */ /* 0x000fe400078efcff */
[----:B------:R-:W-:Y:S01]  /*4bb0*/  PRMT R51, RZ, 0x7610, R51 ;  /* 0x00007610ff337816 */ /* 0x000fe20000000033 */
[----:B------:R-:W4:Y:S01]  /*4bc0*/  @!P3 LDG.E.U16 R121, desc[UR22][R46.64+0x380] ;  /* 0x000380162e79b981 */ /* 0x000f22000c1e1500 */
[----:B------:R-:W-:Y:S02]  /*4bd0*/  ISETP.GE.AND P4, PT, R42, UR15, PT ;  /* 0x0000000f2a007c0c */ /* 0x000fe4000bf86270 */
[----:B------:R-:W-:Y:S02]  /*4be0*/  ISETP.GE.AND P3, PT, R43, UR15, PT ;  /* 0x0000000f2b007c0c */ /* 0x000fe4000bf66270 */
[----:B------:R-:W-:Y:S01]  /*4bf0*/  LOP3.LUT R42, R81, 0x2a0, RZ, 0xfc, !PT ;  /* 0x000002a0512a7812 */ /* 0x000fe200078efcff */
[----:B------:R-:W4:Y:S01]  /*4c00*/  @!P5 LDG.E.U16 R51, desc[UR22][R46.64+0x400] ;  /* 0x000400162e33d981 */ /* 0x000f22000c1e1500 */
        /* <DEDUP_REMOVED lines=8> */
[----:B------:R-:W-:-:S02]  /*4c90*/  ISETP.GE.AND P2, PT, R42, UR15, PT ;  /* 0x0000000f2a007c0c */ /* 0x000fc4000bf46270 */
[----:B------:R-:W-:Y:S02]  /*4ca0*/  ISETP.GE.AND P6, PT, R43, UR15, PT ;  /* 0x0000000f2b007c0c */ /* 0x000fe4000bfc6270 */
        /* <DEDUP_REMOVED lines=42> */
[----:B------:R-:W-:-:S02]  /*4f50*/  UMOV UR21, 0x400 ;  /* 0x0000040000157882 */ /* 0x000fc40000000000 */
[----:B-1----:R-:W-:Y:S02]  /*4f60*/  ULEA UR21, UR12, UR21, 0x18 ;  /* 0x000000150c157291 */ /* 0x002fe4000f8ec0ff */
[----:B------:R-:W-:-:S04]  /*4f70*/  USHF.L.U32 UR12, UR6, 0xa, URZ ;  /* 0x0000000a060c7899 */ /* 0x000fc800080006ff */
[----:B------:R-:W-:Y:S01]  /*4f80*/  UIADD3 UR12, UPT, UPT, -UR12, UR44, URZ ;  /* 0x0000002c0c0c7290 */ /* 0x000fe2000fffe1ff */
[----:B--2---:R-:W-:-:S04]  /*4f90*/  FMUL.FTZ R89, R41, R65 ;  /* 0x0000004129597220 */ /* 0x004fc80000410000 */
[----:B------:R-:W-:Y:S01]  /*4fa0*/  FMUL.RZ R101, R89, 0.15915493667125701904 ;  /* 0x3e22f98359657820 */ /* 0x000fe2000040c000 */
[----:B------:R-:W-:-:S04]  /*4fb0*/  LOP3.LUT R89, R82, 0x3e0, RZ, 0xc0, !PT ;  /* 0x000003e052597812 */ /* 0x000fc800078ec0ff */
[----:B0-----:R-:W-:Y:S01]  /*4fc0*/  IADD3 R46, PT, PT, R89, R80, RZ ;  /* 0x00000050592e7210 */ /* 0x001fe20007ffe0ff */
[----:B------:R-:W-:-:S04]  /*4fd0*/  FMUL.FTZ R47, R41, R64 ;  /* 0x00000040292f7220 */ /* 0x000fc80000410000 */
[----:B------:R-:W-:Y:S02]  /*4fe0*/  IMAD R89, R89, 0x1f, R46 ;  /* 0x0000001f59597824 */ /* 0x000fe400078e022e */
[----:B------:R-:W-:Y:S01]  /*4ff0*/  FMUL.FTZ R48, R41, R66 ;  /* 0x0000004229307220 */ /* 0x000fe20000410000 */
[----:B------:R-:W-:Y:S01]  /*5000*/  FMUL.RZ R127, R47, 0.15915493667125701904 ;  /* 0x3e22f9832f7f7820 */ /* 0x000fe2000040c000 */
[C---:B------:R-:W-:Y:S01]  /*5010*/  VIADD R122, R89.reuse, 0x40 ;  /* 0x00000040597a7836 */ /* 0x040fe20000000000 */
[C---:B------:R-:W-:Y:S02]  /*5020*/  IADD3 R124, PT, PT, R89.reuse, 0x60, RZ ;  /* 0x00000060597c7810 */ /* 0x040fe40007ffe0ff */
[-C--:B------:R-:W-:Y:S01]  /*5030*/  LEA.HI.SX32 R47, R89, R89.reuse, 0x1b ;  /* 0x00000059592f7211 */ /* 0x080fe200078fdaff */
[----:B------:R-:W-:Y:S01]  /*5040*/  FMUL.RZ R99, R48, 0.15915493667125701904 ;  /* 0x3e22f98330637820 */ /* 0x000fe2000040c000 */
[-C--:B------:R-:W-:Y:S02]  /*5050*/  LEA.HI.SX32 R122, R122, R89.reuse, 0x1b ;  /* 0x000000597a7a7211 */ /* 0x080fe400078fdaff */
[----:B------:R-:W-:-:S02]  /*5060*/  LEA.HI.SX32 R124, R124, R89, 0x1b ;  /* 0x000000597c7c7211 */ /* 0x000fc400078fdaff */
[----:B------:R-:W-:Y:S01]  /*5070*/  LEA R118, R47, UR21, 0x1 ;  /* 0x000000152f767c11 */ /* 0x000fe2000f8e08ff */
[----:B------:R-:W-:Y:S01]  /*5080*/  MUFU.SIN R48, R99 ;  /* 0x0000006300307308 */ /* 0x000fe20000000400 */
[----:B------:R-:W-:Y:S02]  /*5090*/  IADD3 R126, PT, PT, R89, 0x120, RZ ;  /* 0x00000120597e7810 */ /* 0x000fe40007ffe0ff */
[----:B------:R-:W-:Y:S01]  /*50a0*/  LEA R47, R122, UR21, 0x1 ;  /* 0x000000157a2f7c11 */ /* 0x000fe2000f8e08ff */
[----:B-----5:R0:W-:Y:S01]  /*50b0*/  STS.U16 [R118], R95 ;  /* 0x0000005f76007388 */ /* 0x0201e20000000400 */
[----:B------:R-:W-:-:S03]  /*50c0*/  LEA.HI.SX32 R126, R126, R89, 0x1b ;  /* 0x000000597e7e7211 */ /* 0x000fc600078fdaff */
[----:B------:R1:W-:Y:S01]  /*50d0*/  MUFU.COS R49, R99 ;  /* 0x0000006300317308 */ /* 0x0003e20000000000 */
[----:B------:R2:W-:Y:S01]  /*50e0*/  STS.U16 [R6+0x40], R93 ;  /* 0x0000405d06007388 */ /* 0x0005e20000000400 */
[----:B------:R-:W-:-:S03]  /*50f0*/  FMUL.FTZ R40, R40, 1.4426950216293334961 ;  /* 0x3fb8aa3b28287820 */ /* 0x000fc60000410000 */
[----:B---3--:R-:W-:Y:S01]  /*5100*/  STS.U16 [R47+0x80], R92 ;  /* 0x0000805c2f007388 */ /* 0x008fe20000000400 */
[----:B-1----:R-:W-:Y:S02]  /*5110*/  LEA R99, R124, UR21, 0x1 ;  /* 0x000000157c637c11 */ /* 0x002fe4000f8e08ff */
[----:B0-----:R-:W-:-:S03]  /*5120*/  LEA R95, R126, UR21, 0x1 ;  /* 0x000000157e5f7c11 */ /* 0x001fc6000f8e08ff */
[----:B----4-:R0:W-:Y:S01]  /*5130*/  STS.U16 [R99+0xc0], R94 ;  /* 0x0000c05e63007388 */ /* 0x0101e20000000400 */
[----:B--2---:R-:W-:-:S03]  /*5140*/  FMUL.FTZ R93, R40, R63 ;  /* 0x0000003f285d7220 */ /* 0x004fc60000410000 */
[----:B------:R1:W-:Y:S01]  /*5150*/  STS.U16 [R5+0x100], R96 ;  /* 0x0001006005007388 */ /* 0x0003e20000000400 */
[C---:B------:R-:W-:Y:S01]  /*5160*/  IADD3 R132, PT, PT, R89.reuse, 0x140, RZ ;  /* 0x0000014059847810 */ /* 0x040fe20007ffe0ff */
[----:B------:R-:W-:Y:S02]  /*5170*/  VIADD R136, R89, 0x160 ;  /* 0x0000016059887836 */ /* 0x000fe40000000000 */
[----:B------:R-:W-:Y:S01]  /*5180*/  STS.U16 [R4+0x140], R97 ;  /* 0x0001406104007388 */ /* 0x000fe20000000400 */
[----:B0-----:R-:W-:-:S03]  /*5190*/  FMUL.FTZ R94, R41, R62 ;  /* 0x0000003e295e7220 */ /* 0x001fc60000410000 */
[----:B------:R-:W-:Y:S01]  /*51a0*/  STS.U16 [R3+0x180], R116 ;  /* 0x0001807403007388 */ /* 0x000fe20000000400 */
[----:B------:R-:W-:Y:S01]  /*51b0*/  FMUL.FTZ R139, R41, R61 ;  /* 0x0000003d298b7220 */ /* 0x000fe20000410000 */
[C---:B-1----:R-:W-:Y:S02]  /*51c0*/  IADD3 R96, PT, PT, R89.reuse, 0x180, RZ ;  /* 0x0000018059607810 */ /* 0x042fe40007ffe0ff */
[----:B------:R-:W-:Y:S01]  /*51d0*/  STS.U16 [R2+0x1c0], R123 ;  /* 0x0001c07b02007388 */ /* 0x000fe20000000400 */
[----:B------:R-:W-:-:S03]  /*51e0*/  IADD3 R47, PT, PT, R89, 0x1a0, RZ ;  /* 0x000001a0592f7810 */ /* 0x000fc60007ffe0ff */
[----:B------:R0:W-:Y:S01]  /*51f0*/  STS.U16 [R0+0x200], R119 ;  /* 0x0002007700007388 */ /* 0x0001e20000000400 */
[C---:B------:R-:W-:Y:S01]  /*5200*/  IADD3 R160, PT, PT, R89.reuse, 0x1c0, RZ ;  /* 0x000001c059a07810 */ /* 0x040fe20007ffe0ff */
[C---:B------:R-:W-:Y:S02]  /*5210*/  VIADD R134, R89.reuse, 0x1e0 ;  /* 0x000001e059867836 */ /* 0x040fe40000000000 */
[----:B------:R1:W-:Y:S01]  /*5220*/  STS.U16 [R95+0x240], R98 ;  /* 0x000240625f007388 */ /* 0x0003e20000000400 */
[C---:B------:R-:W-:Y:S01]  /*5230*/  IADD3 R92, PT, PT, R89.reuse, 0x220, RZ ;  /* 0x00000220595c7810 */ /* 0x040fe20007ffe0ff */
[C---:B------:R-:W-:Y:S01]  /*5240*/  VIADD R144, R89.reuse, 0x360 ;  /* 0x0000036059907836 */ /* 0x040fe20000000000 */
[----:B------:R-:W-:Y:S01]  /*5250*/  IADD3 R142, PT, PT, R89, 0x380, RZ ;  /* 0x00000380598e7810 */ /* 0x000fe20007ffe0ff */
[----:B0-----:R-:W-:Y:S01]  /*5260*/  FMUL.RZ R119, R94, 0.15915493667125701904 ;  /* 0x3e22f9835e777820 */ /* 0x001fe2000040c000 */
[-C--:B------:R-:W-:Y:S01]  /*5270*/  LEA.HI.SX32 R94, R132, R89.reuse, 0x1b ;  /* 0x00000059845e7211 */ /* 0x080fe200078fdaff */
[----:B-1----:R0:W-:Y:S01]  /*5280*/  MUFU.EX2 R98, R93 ;  /* 0x0000005d00627308 */ /* 0x0021e20000000800 */
[-C--:B------:R-:W-:Y:S01]  /*5290*/  LEA.HI.SX32 R137, R136, R89.reuse, 0x1b ;  /* 0x0000005988897211 */ /* 0x080fe200078fdaff */
[----:B------:R-:W-:Y:S01]  /*52a0*/  FMUL.RZ R139, R139, 0.15915493667125701904 ;  /* 0x3e22f9838b8b7820 */ /* 0x000fe2000040c000 */
[----:B------:R-:W-:-:S02]  /*52b0*/  LEA.HI.SX32 R136, R96, R89, 0x1b ;  /* 0x0000005960887211 */ /* 0x000fc400078fdaff */
[----:B------:R-:W-:Y:S01]  /*52c0*/  IADD3 R158, PT, PT, R89, 0x200, RZ ;  /* 0x00000200599e7810 */ /* 0x000fe20007ffe0ff */
[----:B0-----:R-:W-:Y:S02]  /*52d0*/  FMUL.FTZ R93, R40, R62 ;  /* 0x0000003e285d7220 */ /* 0x001fe40000410000 */
[----:B------:R-:W-:Y:S01]  /*52e0*/  MUFU.SIN R104, R101 ;  /* 0x0000006500687308 */ /* 0x000fe20000000400 */
[-C--:B------:R-:W-:Y:S01]  /*52f0*/  LEA.HI.SX32 R132, R47, R89.reuse, 0x1b ;  /* 0x000000592f847211 */ /* 0x080fe200078fdaff */
[C---:B------:R-:W-:Y:S01]  /*5300*/  VIADD R150, R89.reuse, 0x260 ;  /* 0x0000026059967836 */ /* 0x040fe20000000000 */
[-C--:B------:R-:W-:Y:S02]  /*5310*/  LEA.HI.SX32 R133, R160, R89.reuse, 0x1b ;  /* 0x00000059a0857211 */ /* 0x080fe400078fdaff */
[----:B------:R-:W-:Y:S02]  /*5320*/  LEA.HI.SX32 R47, R142, R89, 0x1b ;  /* 0x000000598e2f7211 */ /* 0x000fe400078fdaff */
[----:B------:R-:W-:Y:S01]  /*5330*/  LEA R141, R94, UR21, 0x1 ;  /* 0x000000155e8d7c11 */ /* 0x000fe2000f8e08ff */
[----:B------:R0:W-:Y:S01]  /*5340*/  MUFU.COS R105, R101 ;  /* 0x0000006500697308 */ /* 0x0001e20000000000 */
[----:B------:R-:W-:-:S02]  /*5350*/  IADD3 R130, PT, PT, R89, 0x240, RZ ;  /* 0x0000024059827810 */ /* 0x000fc40007ffe0ff */
[-C--:B------:R-:W-:Y:S02]  /*5360*/  LEA.HI.SX32 R134, R134, R89.reuse, 0x1b ;  /* 0x0000005986867211 */ /* 0x080fe400078fdaff */
[----:B------:R-:W-:Y:S02]  /*5370*/  LEA.HI.SX32 R129, R92, R89, 0x1b ;  /* 0x000000595c817211 */ /* 0x000fe400078fdaff */
[----:B------:R-:W-:Y:S01]  /*5380*/  LEA R142, R137, UR21, 0x1 ;  /* 0x00000015898e7c11 */ /* 0x000fe2000f8e08ff */
[----:B------:R-:W-:Y:S01]  /*5390*/  MUFU.SIN R97, R119 ;  /* 0x0000007700617308 */ /* 0x000fe20000000400 */
[----:B0-----:R-:W-:Y:S01]  /*53a0*/  FMUL.FTZ R101, R41, R63 ;  /* 0x0000003f29657220 */ /* 0x001fe20000410000 */
[----:B------:R-:W-:Y:S02]  /*53b0*/  LEA R136, R136, UR21, 0x1 ;  /* 0x0000001588887c11 */ /* 0x000fe4000f8e08ff */
[----:B------:R-:W-:-:S04]  /*53c0*/  IADD3 R126, PT, PT, R89, 0x280, RZ ;  /* 0x00000280597e7810 */ /* 0x000fc80007ffe0ff */
[----:B------:R0:W-:Y:S01]  /*53d0*/  MUFU.COS R95, R119 ;  /* 0x00000077005f7308 */ /* 0x0001e20000000000 */
[----:B------:R-:W-:Y:S01]  /*53e0*/  LEA.HI.SX32 R135, R158, R89, 0x1b ;  /* 0x000000599e877211 */ /* 0x000fe200078fdaff */
[----:B------:R-:W-:Y:S01]  /*53f0*/  FMUL.RZ R118, R101, 0.15915493667125701904 ;  /* 0x3e22f98365767820 */ /* 0x000fe2000040c000 */
[C---:B------:R-:W-:Y:S01]  /*5400*/  IADD3 R148, PT, PT, R89.reuse, 0x2a0, RZ ;  /* 0x000002a059947810 */ /* 0x040fe20007ffe0ff */
[----:B------:R-:W-:-:S04]  /*5410*/  VIADD R122, R89, 0x2e0 ;  /* 0x000002e0597a7836 */ /* 0x000fc80000000000 */
[----:B------:R-:W-:Y:S01]  /*5420*/  MUFU.EX2 R96, R93 ;  /* 0x0000005d00607308 */ /* 0x000fe20000000800 */
[-C--:B0-----:R-:W-:Y:S01]  /*5430*/  LEA.HI.SX32 R119, R144, R89.reuse, 0x1b ;  /* 0x0000005990777211 */ /* 0x081fe200078fdaff */
[----:B------:R-:W-:Y:S01]  /*5440*/  FMUL.FTZ R144, R41, R60 ;  /* 0x0000003c29907220 */ /* 0x000fe20000410000 */
[----:B------:R-:W-:Y:S01]  /*5450*/  IADD3 R128, PT, PT, R89, 0x2c0, RZ ;  /* 0x000002c059807810 */ /* 0x000fe20007ffe0ff */
[----:B------:R-:W-:Y:S01]  /*5460*/  STS.U16 [R141+0x280], R90 ;  /* 0x0002805a8d007388 */ /* 0x000fe20000000400 */
[----:B------:R-:W-:-:S03]  /*5470*/  LEA.HI.SX32 R130, R130, R89, 0x1b ;  /* 0x0000005982827211 */ /* 0x000fc600078fdaff */
[----:B------:R-:W-:Y:S01]  /*5480*/  MUFU.SIN R92, R139 ;  /* 0x0000008b005c7308 */ /* 0x000fe20000000400 */
[----:B------:R-:W-:Y:S01]  /*5490*/  LEA R134, R134, UR21, 0x1 ;  /* 0x0000001586867c11 */ /* 0x000fe2000f8e08ff */
[----:B------:R-:W-:Y:S01]  /*54a0*/  FMUL.RZ R137, R144, 0.15915493667125701904 ;  /* 0x3e22f98390897820 */ /* 0x000fe2000040c000 */
[-C--:B------:R-:W-:Y:S01]  /*54b0*/  LEA.HI.SX32 R131, R150, R89.reuse, 0x1b ;  /* 0x0000005996837211 */ /* 0x080fe200078fdaff */
[----:B------:R-:W-:Y:S04]  /*54c0*/  STS.U16 [R142+0x2c0], R125 ;  /* 0x0002c07d8e007388 */ /* 0x000fe80000000400 */
[----:B------:R0:W-:Y:S01]  /*54d0*/  MUFU.COS R93, R139 ;  /* 0x0000008b005d7308 */ /* 0x0001e20000000000 */
[----:B------:R-:W-:Y:S01]  /*54e0*/  IADD3 R146, PT, PT, R89, 0x300, RZ ;  /* 0x0000030059927810 */ /* 0x000fe20007ffe0ff */
[----:B------:R1:W-:Y:S01]  /*54f0*/  STS.U16 [R136+0x300], R91 ;  /* 0x0003005b88007388 */ /* 0x0003e20000000400 */
[----:B------:R-:W-:-:S02]  /*5500*/  LEA.HI.SX32 R126, R126, R89, 0x1b ;  /* 0x000000597e7e7211 */ /* 0x000fc400078fdaff */
[----:B------:R-:W-:Y:S02]  /*5510*/  LEA R144, R135, UR21, 0x1 ;  /* 0x0000001587907c11 */ /* 0x000fe4000f8e08ff */
[----:B0-----:R-:W-:Y:S02]  /*5520*/  LEA R139, R132, UR21, 0x1 ;  /* 0x00000015848b7c11 */ /* 0x001fe4000f8e08ff */
[----:B------:R-:W-:Y:S01]  /*5530*/  LEA R132, R133, UR21, 0x1 ;  /* 0x0000001585847c11 */ /* 0x000fe2000f8e08ff */
[----:B------:R-:W-:Y:S01]  /*5540*/  MUFU.SIN R100, R127 ;  /* 0x0000007f00647308 */ /* 0x000fe20000000400 */
[----:B------:R-:W-:Y:S01]  /*5550*/  IADD3 R124, PT, PT, R89, 0x320, RZ ;  /* 0x00000320597c7810 */ /* 0x000fe20007ffe0ff */
[----:B------:R-:W-:Y:S01]  /*5560*/  STS.U16 [R139+0x340], R120 ;  /* 0x000340788b007388 */ /* 0x000fe20000000400 */
[----:B------:R-:W-:Y:S02]  /*5570*/  LEA R129, R129, UR21, 0x1 ;  /* 0x0000001581817c11 */ /* 0x000fe4000f8e08ff */
[-C--:B------:R-:W-:Y:S01]  /*5580*/  LEA.HI.SX32 R128, R128, R89.reuse, 0x1b ;  /* 0x0000005980807211 */ /* 0x080fe200078fdaff */
[----:B------:R-:W-:Y:S02]  /*5590*/  STS.U16 [R132+0x380], R121 ;  /* 0x0003807984007388 */ /* 0x000fe40000000400 */
[----:B------:R0:W-:Y:S01]  /*55a0*/  MUFU.COS R102, R127 ;  /* 0x0000007f00667308 */ /* 0x0001e20000000000 */
[----:B------:R-:W-:Y:S01]  /*55b0*/  LEA R130, R130, UR21, 0x1 ;  /* 0x0000001582827c11 */ /* 0x000fe2000f8e08ff */
[----:B------:R2:W-:Y:S01]  /*55c0*/  STS.U16 [R134+0x3c0], R117 ;  /* 0x0003c07586007388 */ /* 0x0005e20000000400 */
[----:B------:R-:W-:-:S02]  /*55d0*/  LEA.HI.SX32 R122, R122, R89, 0x1b ;  /* 0x000000597a7a7211 */ /* 0x000fc400078fdaff */
[----:B-1----:R-:W-:-:S03]  /*55e0*/  LEA R136, R131, UR21, 0x1 ;  /* 0x0000001583887c11 */ /* 0x002fc6000f8e08ff */
[----:B------:R-:W1:Y:S01]  /*55f0*/  MUFU.SIN R101, R118 ;  /* 0x0000007600657308 */ /* 0x000e620000000400 */
[-C--:B0-----:R-:W-:Y:S01]  /*5600*/  LEA.HI.SX32 R127, R148, R89.reuse, 0x1b ;  /* 0x00000059947f7211 */ /* 0x081fe200078fdaff */
[----:B------:R-:W-:Y:S01]  /*5610*/  STS.U16 [R144+0x400], R51 ;  /* 0x0004003390007388 */ /* 0x000fe20000000400 */
[----:B------:R-:W-:Y:S02]  /*5620*/  LEA.HI.SX32 R123, R146, R89, 0x1b ;  /* 0x00000059927b7211 */ /* 0x000fe400078fdaff */
[----:B--2---:R-:W-:-:S03]  /*5630*/  LEA R117, R126, UR21, 0x1 ;  /* 0x000000157e757c11 */ /* 0x004fc6000f8e08ff */
[----:B------:R0:W-:Y:S01]  /*5640*/  MUFU.COS R99, R118 ;  /* 0x0000007600637308 */ /* 0x0001e20000000000 */
[C---:B------:R-:W-:Y:S01]  /*5650*/  IADD3 R116, PT, PT, R89.reuse, 0x3a0, RZ ;  /* 0x000003a059747810 */ /* 0x040fe20007ffe0ff */
[----:B------:R-:W-:Y:S01]  /*5660*/  VIADD R138, R89, 0x3e0 ;  /* 0x000003e0598a7836 */ /* 0x000fe20000000000 */
[-C--:B------:R-:W-:Y:S01]  /*5670*/  LEA.HI.SX32 R124, R124, R89.reuse, 0x1b ;  /* 0x000000597c7c7211 */ /* 0x080fe200078fdaff */
[----:B------:R-:W-:Y:S01]  /*5680*/  STS.U16 [R129+0x440], R114 ;  /* 0x0004407281007388 */ /* 0x000fe20000000400 */
[----:B------:R-:W-:Y:S02]  /*5690*/  LEA R120, R127, UR21, 0x1 ;  /* 0x000000157f787c11 */ /* 0x000fe4000f8e08ff */
[C---:B0-----:R-:W-:Y:S01]  /*56a0*/  IADD3 R118, PT, PT, R89.reuse, 0x340, RZ ;  /* 0x0000034059767810 */ /* 0x041fe20007ffe0ff */
[----:B------:R0:W-:Y:S01]  /*56b0*/  STS.U16 [R130+0x480], R115 ;  /* 0x0004807382007388 */ /* 0x0001e20000000400 */
[----:B------:R-:W-:Y:S02]  /*56c0*/  IADD3 R140, PT, PT, R89, 0x3c0, RZ ;  /* 0x000003c0598c7810 */ /* 0x000fe40007ffe0ff */
[----:B------:R-:W-:-:S02]  /*56d0*/  LEA.HI.SX32 R118, R118, R89, 0x1b ;  /* 0x0000005976767211 */ /* 0x000fc400078fdaff */
[----:B------:R-:W-:Y:S01]  /*56e0*/  LEA R121, R128, UR21, 0x1 ;  /* 0x0000001580797c11 */ /* 0x000fe2000f8e08ff */
[----:B------:R-:W-:Y:S01]  /*56f0*/  STS.U16 [R136+0x4c0], R87 ;  /* 0x0004c05788007388 */ /* 0x000fe20000000400 */
[----:B------:R-:W-:Y:S02]  /*5700*/  LEA R122, R122, UR21, 0x1 ;  /* 0x000000157a7a7c11 */ /* 0x000fe4000f8e08ff */
[----:B------:R-:W-:Y:S01]  /*5710*/  LEA R123, R123, UR21, 0x1 ;  /* 0x000000157b7b7c11 */ /* 0x000fe2000f8e08ff */
[----:B------:R-:W-:Y:S01]  /*5720*/  STS.U16 [R117+0x500], R112 ;  /* 0x0005007075007388 */ /* 0x000fe20000000400 */
[----:B------:R-:W-:Y:S02]  /*5730*/  LEA.HI.SX32 R116, R116, R89, 0x1b ;  /* 0x0000005974747211 */ /* 0x000fe400078fdaff */
[----:B0-----:R-:W-:Y:S01]  /*5740*/  LEA R115, R124, UR21, 0x1 ;  /* 0x000000157c737c11 */ /* 0x001fe2000f8e08ff */
[----:B------:R0:W-:Y:S01]  /*5750*/  STS.U16 [R120+0x540], R113 ;  /* 0x0005407178007388 */ /* 0x0001e20000000400 */
[----:B------:R-:W-:-:S02]  /*5760*/  SHF.L.U32 R46, R46, 0x5, RZ ;  /* 0x000000052e2e7819 */ /* 0x000fc400000006ff */
[-C--:B------:R-:W-:Y:S01]  /*5770*/  LEA.HI.SX32 R140, R140, R89.reuse, 0x1b ;  /* 0x000000598c8c7211 */ /* 0x080fe200078fdaff */
[----:B------:R-:W-:Y:S01]  /*5780*/  STS.U16 [R121+0x580], R88 ;  /* 0x0005805879007388 */ /* 0x000fe20000000400 */
[----:B------:R-:W-:Y:S02]  /*5790*/  LEA R118, R118, UR21, 0x1 ;  /* 0x0000001576767c11 */ /* 0x000fe4000f8e08ff */
[----:B------:R-:W-:Y:S01]  /*57a0*/  LEA.HI.SX32 R138, R138, R89, 0x1b ;  /* 0x000000598a8a7211 */ /* 0x000fe200078fdaff */
[----:B------:R2:W-:Y:S01]  /*57b0*/  STS.U16 [R122+0x5c0], R111 ;  /* 0x0005c06f7a007388 */ /* 0x0005e20000000400 */
[----:B------:R-:W-:Y:S02]  /*57c0*/  LEA R114, R119, UR21, 0x1 ;  /* 0x0000001577727c11 */ /* 0x000fe4000f8e08ff */
[----:B------:R-:W-:Y:S01]  /*57d0*/  LEA R47, R47, UR21, 0x1 ;  /* 0x000000152f2f7c11 */ /* 0x000fe2000f8e08ff */
[----:B------:R-:W-:Y:S01]  /*57e0*/  STS.U16 [R123+0x600], R110 ;  /* 0x0006006e7b007388 */ /* 0x000fe20000000400 */
[----:B------:R-:W-:-:S02]  /*57f0*/  LEA.HI.SX32 R46, R46, R46, 0x1b ;  /* 0x0000002e2e2e7211 */ /* 0x000fc400078fdaff */
[----:B0-----:R-:W-:Y:S01]  /*5800*/  LEA R113, R140, UR21, 0x1 ;  /* 0x000000158c717c11 */ /* 0x001fe2000f8e08ff */
[----:B------:R-:W-:Y:S01]  /*5810*/  STS.U16 [R115+0x640], R50 ;  /* 0x0006403273007388 */ /* 0x000fe20000000400 */
[----:B--2---:R-:W-:-:S03]  /*5820*/  LEA R111, R116, UR21, 0x1 ;  /* 0x00000015746f7c11 */ /* 0x004fc6000f8e08ff */
[----:B------:R-:W-:Y:S01]  /*5830*/  STS.U16 [R118+0x680], R109 ;  /* 0x0006806d76007388 */ /* 0x000fe20000000400 */
[----:B------:R-:W-:-:S03]  /*5840*/  LEA R138, R138, UR21, 0x1 ;  /* 0x000000158a8a7c11 */ /* 0x000fc6000f8e08ff */
[----:B------:R0:W-:Y:S04]  /*5850*/  STS.U16 [R114+0x6c0], R45 ;  /* 0x0006c02d72007388 */ /* 0x0001e80000000400 */
[----:B------:R2:W-:Y:S04]  /*5860*/  STS.U16 [R47+0x700], R42 ;  /* 0x0007002a2f007388 */ /* 0x0005e80000000400 */
[----:B------:R3:W-:Y:S01]  /*5870*/  STS.U16 [R111+0x740], R108 ;  /* 0x0007406c6f007388 */ /* 0x0007e20000000400 */
[----:B0-----:R-:W-:-:S03]  /*5880*/  LEA R45, R46, UR21, 0x1 ;  /* 0x000000152e2d7c11 */ /* 0x001fc6000f8e08ff */
[----:B------:R-:W-:Y:S01]  /*5890*/  STS.U16 [R113+0x780], R44 ;  /* 0x0007802c71007388 */ /* 0x000fe20000000400 */
[----:B------:R-:W-:-:S03]  /*58a0*/  FMUL.FTZ R112, R41, R58 ;  /* 0x0000003a29707220 */ /* 0x000fc60000410000 */
[----:B------:R-:W-:Y:S01]  /*58b0*/  STS.U16 [R138+0x7c0], R43 ;  /* 0x0007c02b8a007388 */ /* 0x000fe20000000400 */
[----:B------:R-:W-:-:S03]  /*58c0*/  NOP ;  /* 0x0000000000007918 */ /* 0x000fc60000000000 */
[----:B------:R-:W0:Y:S01]  /*58d0*/  LDS.U16 R114, [R45+0x2] ;  /* 0x000002002d727984 */ /* 0x000e220000000400 */
[----:B------:R-:W-:Y:S01]  /*58e0*/  SHF.L.U32 R123, R82, 0x4, RZ ;  /* 0x00000004527b7819 */ /* 0x000fe200000006ff */
[----:B------:R-:W-:Y:S02]  /*58f0*/  FMUL.RZ R117, R112, 0.15915493667125701904 ;  /* 0x3e22f98370757820 */ /* 0x000fe4000040c000 */
[----:B------:R-:W-:Y:S01]  /*5900*/  LDS.U16 R111, [R45+0x4] ;  /* 0x000004002d6f7984 */ /* 0x000fe20000000400 */
[----:B------:R-:W-:-:S03]  /*5910*/  IADD3 R109, PT, PT, R123, 0x4, RZ ;  /* 0x000000047b6d7810 */ /* 0x000fc60007ffe0ff */
[----:B------:R-:W4:Y:S01]  /*5920*/  LDS.U16 R112, [R45] ;  /* 0x000000002d707984 */ /* 0x000f220000000400 */
[----:B------:R-:W-:-:S03]  /*5930*/  ISETP.GE.U32.AND P6, PT, R109, UR12, PT ;  /* 0x0000000c6d007c0c */ /* 0x000fc6000bfc6070 */
[----:B------:R-:W5:Y:S01]  /*5940*/  LDS.U16 R113, [R45+0x6] ;  /* 0x000006002d717984 */ /* 0x000f620000000400 */
[----:B------:R-:W-:-:S03]  /*5950*/  FMUL.FTZ R107, R40, R66 ;  /* 0x00000042286b7220 */ /* 0x000fc60000410000 */
[----:B------:R-:W5:Y:S04]  /*5960*/  LDS.U16 R110, [R45+0x8] ;  /* 0x000008002d6e7984 */ /* 0x000f680000000400 */
[----:B------:R-:W5:Y:S01]  /*5970*/  LDS.U16 R109, [R45+0xa] ;  /* 0x00000a002d6d7984 */ /* 0x000f620000000400 */
[----:B------:R-:W0:Y:S01]  /*5980*/  MUFU.EX2 R107, R107 ;  /* 0x0000006b006b7308 */ /* 0x000e220000000800 */
[C---:B------:R-:W-:Y:S01]  /*5990*/  FMUL.FTZ R103, R40.reuse, R64 ;  /* 0x0000004028677220 */ /* 0x040fe20000410000 */
[C---:B------:R-:W-:Y:S01]  /*59a0*/  FMUL.FTZ R106, R40.reuse, R65 ;  /* 0x00000041286a7220 */ /* 0x040fe20000410000 */
[C---:B--2---:R-:W-:Y:S01]  /*59b0*/  FMUL.FTZ R42, R41.reuse, R57 ;  /* 0x00000039292a7220 */ /* 0x044fe20000410000 */
[----:B------:R-:W-:Y:S01]  /*59c0*/  FMUL.FTZ R47, R41, R56 ;  /* 0x00000038292f7220 */ /* 0x000fe20000410000 */
[----:B------:R-:W-:Y:S01]  /*59d0*/  FMUL.FTZ R119, R40, R59 ;  /* 0x0000003b28777220 */ /* 0x000fe20000410000 */
[----:B-1----:R-:W-:Y:S01]  /*59e0*/  FMUL.FTZ R101, R98, R101 ;  /* 0x0000006562657220 */ /* 0x002fe20000410000 */
[----:B------:R-:W-:Y:S01]  /*59f0*/  LDS.U16 R134, [R45+0x1a] ;  /* 0x00001a002d867984 */ /* 0x000fe20000000400 */
[----:B------:R-:W1:Y:S01]  /*5a00*/  MUFU.EX2 R103, R103 ;  /* 0x0000006700677308 */ /* 0x000e620000000800 */
[----:B---3--:R-:W-:-:S02]  /*5a10*/  FMUL.RZ R108, R42, 0.15915493667125701904 ;  /* 0x3e22f9832a6c7820 */ /* 0x008fc4000040c000 */
[----:B------:R-:W-:Y:S04]  /*5a20*/  LDS.U16 R136, [R45+0x1c] ;  /* 0x00001c002d887984 */ /* 0x000fe80000000400 */
[----:B------:R-:W-:Y:S01]  /*5a30*/  LDS.U16 R135, [R45+0x1e] ;  /* 0x00001e002d877984 */ /* 0x000fe20000000400 */
[----:B------:R-:W2:Y:S01]  /*5a40*/  MUFU.EX2 R106, R106 ;  /* 0x0000006a006a7308 */ /* 0x000ea20000000800 */
[C---:B0-----:R-:W-:Y:S01]  /*5a50*/  FMUL.FTZ R49, R107.reuse, R49 ;  /* 0x000000316b317220 */ /* 0x041fe20000410000 */
[----:B------:R-:W-:Y:S01]  /*5a60*/  FMUL.FTZ R122, R107, R48 ;  /* 0x000000306b7a7220 */ /* 0x000fe20000410000 */
[----:B------:R-:W-:Y:S01]  /*5a70*/  FMUL.FTZ R107, R41, R55 ;  /* 0x00000037296b7220 */ /* 0x000fe20000410000 */
[----:B------:R-:W-:Y:S01]  /*5a80*/  SHF.L.U32 R114, R114, 0x10, RZ ;  /* 0x0000001072727819 */ /* 0x000fe200000006ff */
[----:B------:R-:W-:Y:S03]  /*5a90*/  LDS.U16 R132, [R45+0x20] ;  /* 0x000020002d847984 */ /* 0x000fe60000000400 */
[----:B------:R-:W-:Y:S01]  /*5aa0*/  MUFU.SIN R42, R108 ;  /* 0x0000006c002a7308 */ /* 0x000fe20000000400 */
[----:B------:R-:W-:Y:S01]  /*5ab0*/  FMUL.RZ R126, R107, 0.15915493667125701904 ;  /* 0x3e22f9836b7e7820 */ /* 0x000fe2000040c000 */
[----:B------:R-:W-:Y:S01]  /*5ac0*/  FMUL.FTZ R114, R7, R114 ;  /* 0x0000007207727220 */ /* 0x000fe20000410000 */
[----:B------:R-:W0:Y:S04]  /*5ad0*/  LDS.U16 R107, [R45+0xe] ;  /* 0x00000e002d6b7984 */ /* 0x000e280000000400 */
[----:B------:R-:W-:Y:S01]  /*5ae0*/  LDS.U16 R133, [R45+0x22] ;  /* 0x000022002d857984 */ /* 0x000fe20000000400 */
[----:B------:R3:W-:Y:S01]  /*5af0*/  MUFU.COS R43, R108 ;  /* 0x0000006c002b7308 */ /* 0x0007e20000000000 */
[----:B------:R-:W-:Y:S01]  /*5b00*/  ISETP.GE.U32.AND P2, PT, R123, UR12, PT ;  /* 0x0000000c7b007c0c */ /* 0x000fe2000bf46070 */
[----:B----4-:R-:W-:Y:S01]  /*5b10*/  IMAD.U32 R112, R112, 0x10000, RZ ;  /* 0x0001000070707824 */ /* 0x010fe200078e00ff */
[----:B------:R-:W-:-:S02]  /*5b20*/  SHF.L.U32 R111, R111, 0x10, RZ ;  /* 0x000000106f6f7819 */ /* 0x000fc400000006ff */
[C---:B---3--:R-:W-:Y:S02]  /*5b30*/  IADD3 R108, PT, PT, R123.reuse, 0x3, RZ ;  /* 0x000000037b6c7810 */ /* 0x048fe40007ffe0ff */
[----:B------:R-:W-:Y:S02]  /*5b40*/  IADD3 R46, PT, PT, R123, 0x1, RZ ;  /* 0x000000017b2e7810 */ /* 0x000fe40007ffe0ff */
[----:B------:R-:W-:Y:S02]  /*5b50*/  ISETP.GE.U32.AND P5, PT, R108, UR12, PT ;  /* 0x0000000c6c007c0c */ /* 0x000fe4000bfa6070 */
[----:B------:R-:W3:Y:S01]  /*5b60*/  LDS.U16 R108, [R45+0xc] ;  /* 0x00000c002d6c7984 */ /* 0x000ee20000000400 */
[----:B------:R-:W-:Y:S01]  /*5b70*/  FSEL R120, R114, RZ, !P2 ;  /* 0x000000ff72787208 */ /* 0x000fe20005000000 */
[----:B------:R-:W-:Y:S01]  /*5b80*/  FMUL.FTZ R112, R7, R112 ;  /* 0x0000007007707220 */ /* 0x000fe20000410000 */
[----:B-----5:R-:W-:Y:S01]  /*5b90*/  SHF.L.U32 R113, R113, 0x10, RZ ;  /* 0x0000001071717819 */ /* 0x020fe200000006ff */
[----:B------:R-:W-:Y:S01]  /*5ba0*/  FMUL.FTZ R111, R8, R111 ;  /* 0x0000006f086f7220 */ /* 0x000fe20000410000 */
[----:B-1----:R-:W-:Y:S01]  /*5bb0*/  FMUL.FTZ R114, R103, R100 ;  /* 0x0000006467727220 */ /* 0x002fe20000410000 */
[----:B------:R-:W-:Y:S01]  /*5bc0*/  ISETP.GE.U32.AND P3, PT, R46, UR12, PT ;  /* 0x0000000c2e007c0c */ /* 0x000fe2000bf66070 */
[----:B------:R-:W-:Y:S01]  /*5bd0*/  FMUL.RZ R116, R47, 0.15915493667125701904 ;  /* 0x3e22f9832f747820 */ /* 0x000fe2000040c000 */
[----:B------:R-:W-:Y:S01]  /*5be0*/  SHF.L.U32 R110, R110, 0x10, RZ ;  /* 0x000000106e6e7819 */ /* 0x000fe200000006ff */
[----:B------:R-:W-:Y:S01]  /*5bf0*/  VIADD R47, R123, 0x2 ;  /* 0x000000027b2f7836 */ /* 0x000fe20000000000 */
[----:B------:R-:W-:Y:S01]  /*5c00*/  SHF.L.U32 R100, R109, 0x10, RZ ;  /* 0x000000106d647819 */ /* 0x000fe200000006ff */
[C---:B--2---:R-:W-:Y:S01]  /*5c10*/  FMUL.FTZ R105, R106.reuse, R105 ;  /* 0x000000696a697220 */ /* 0x044fe20000410000 */
[----:B------:R-:W-:Y:S01]  /*5c20*/  IADD3 R115, PT, PT, R123, 0x5, RZ ;  /* 0x000000057b737810 */ /* 0x000fe20007ffe0ff */
[----:B------:R-:W-:Y:S01]  /*5c30*/  FMUL.FTZ R104, R106, R104 ;  /* 0x000000686a687220 */ /* 0x000fe20000410000 */
[----:B------:R1:W-:Y:S01]  /*5c40*/  MUFU.EX2 R88, R119 ;  /* 0x0000007700587308 */ /* 0x0003e20000000800 */
[----:B------:R-:W-:Y:S01]  /*5c50*/  FSEL R122, R122, RZ, !P2 ;  /* 0x000000ff7a7a7208 */ /* 0x000fe20005000000 */
[----:B------:R-:W-:Y:S01]  /*5c60*/  FMUL.FTZ R113, R8, R113 ;  /* 0x0000007108717220 */ /* 0x000fe20000410000 */
[----:B------:R-:W-:Y:S01]  /*5c70*/  FSEL R121, R112, RZ, !P2 ;  /* 0x000000ff70797208 */ /* 0x000fe20005000000 */
[C---:B------:R-:W-:Y:S01]  /*5c80*/  FMUL.FTZ R110, R9.reuse, R110 ;  /* 0x0000006e096e7220 */ /* 0x040fe20000410000 */
[----:B------:R-:W-:-:S03]  /*5c90*/  FMUL.FTZ R112, R9, R100 ;  /* 0x0000006409707220 */ /* 0x000fc60000410000 */
[----:B------:R-:W-:Y:S01]  /*5ca0*/  MUFU.SIN R50, R117 ;  /* 0x0000007500327308 */ /* 0x000fe20000000400 */
[----:B-1----:R-:W-:Y:S01]  /*5cb0*/  FSEL R119, R49, 1, !P2 ;  /* 0x3f80000031777808 */ /* 0x002fe20005000000 */
[----:B------:R-:W-:Y:S01]  /*5cc0*/  LDS.U16 R100, [R45+0x16] ;  /* 0x000016002d647984 */ /* 0x000fe20000000400 */
[----:B------:R-:W-:Y:S02]  /*5cd0*/  ISETP.GE.U32.AND P2, PT, R115, UR12, PT ;  /* 0x0000000c73007c0c */ /* 0x000fe4000bf46070 */
[----:B------:R-:W-:-:S03]  /*5ce0*/  ISETP.GE.U32.AND P4, PT, R47, UR12, PT ;  /* 0x0000000c2f007c0c */ /* 0x000fc6000bf86070 */
[----:B------:R1:W-:Y:S01]  /*5cf0*/  MUFU.COS R124, R117 ;  /* 0x00000075007c7308 */ /* 0x0003e20000000000 */
[----:B------:R-:W-:Y:S02]  /*5d00*/  FSEL R115, R105, 1, !P3 ;  /* 0x3f80000069737808 */ /* 0x000fe40005800000 */
[----:B------:R-:W-:Y:S01]  /*5d10*/  FSEL R118, R104, RZ, !P3 ;  /* 0x000000ff68767208 */ /* 0x000fe20005800000 */
[----:B------:R-:W-:Y:S01]  /*5d20*/  LDS.U16 R105, [R45+0x10] ;  /* 0x000010002d697984 */ /* 0x000fe20000000400 */
[----:B------:R-:W-:-:S03]  /*5d30*/  FSEL R114, R114, RZ, !P4 ;  /* 0x000000ff72727208 */ /* 0x000fc60006000000 */
[----:B------:R-:W-:Y:S01]  /*5d40*/  MUFU.SIN R46, R116 ;  /* 0x00000074002e7308 */ /* 0x000fe20000000400 */
[----:B-1----:R-:W-:Y:S01]  /*5d50*/  FSEL R117, R111, RZ, !P3 ;  /* 0x000000ff6f757208 */ /* 0x002fe20005800000 */
[----:B------:R-:W-:Y:S01]  /*5d60*/  FMUL.FTZ R111, R103, R102 ;  /* 0x00000066676f7220 */ /* 0x000fe20000410000 */
[----:B------:R-:W-:Y:S01]  /*5d70*/  IADD3 R103, PT, PT, R123, 0x7, RZ ;  /* 0x000000077b677810 */ /* 0x000fe20007ffe0ff */
[----:B------:R-:W1:Y:S01]  /*5d80*/  LDS.U16 R104, [R45+0x12] ;  /* 0x000012002d687984 */ /* 0x000e620000000400 */
[----:B------:R-:W-:-:S03]  /*5d90*/  FSEL R112, R112, RZ, !P4 ;  /* 0x000000ff70707208 */ /* 0x000fc60006000000 */
[----:B------:R2:W-:Y:S01]  /*5da0*/  MUFU.COS R47, R116 ;  /* 0x00000074002f7308 */ /* 0x0005e20000000000 */
[----:B------:R-:W4:Y:S01]  /*5db0*/  LDS.U16 R102, [R45+0x14] ;  /* 0x000014002d667984 */ /* 0x000f220000000400 */
[----:B------:R-:W-:Y:S02]  /*5dc0*/  FSEL R111, R111, 1, !P4 ;  /* 0x3f8000006f6f7808 */ /* 0x000fe40006000000 */
[----:B--2---:R-:W-:Y:S02]  /*5dd0*/  FSEL R116, R113, RZ, !P3 ;  /* 0x000000ff71747208 */ /* 0x004fe40005800000 */
[----:B------:R-:W-:Y:S02]  /*5de0*/  FSEL R113, R110, RZ, !P4 ;  /* 0x000000ff6e717208 */ /* 0x000fe40006000000 */
[----:B------:R-:W-:Y:S01]  /*5df0*/  ISETP.GE.U32.AND P4, PT, R103, UR12, PT ;  /* 0x0000000c67007c0c */ /* 0x000fe2000bf86070 */
[----:B------:R-:W-:Y:S02]  /*5e00*/  FMUL.FTZ R103, R98, R99 ;  /* 0x0000006362677220 */ /* 0x000fe40000410000 */
[----:B------:R-:W2:Y:S01]  /*5e10*/  LDS.U16 R98, [R45+0x18] ;  /* 0x000018002d627984 */ /* 0x000ea20000000400 */
[----:B------:R-:W-:-:S02]  /*5e20*/  VIADD R106, R123, 0x6 ;  /* 0x000000067b6a7836 */ /* 0x000fc40000000000 */
[C---:B------:R-:W-:Y:S01]  /*5e30*/  FMUL.FTZ R143, R40.reuse, R61 ;  /* 0x0000003d288f7220 */ /* 0x040fe20000410000 */
[----:B------:R-:W-:Y:S01]  /*5e40*/  FMUL.FTZ R125, R40, R60 ;  /* 0x0000003c287d7220 */ /* 0x000fe20000410000 */
[----:B0-----:R-:W-:Y:S01]  /*5e50*/  SHF.L.U32 R107, R107, 0x10, RZ ;  /* 0x000000106b6b7819 */ /* 0x001fe200000006ff */
[----:B---3--:R-:W-:Y:S01]  /*5e60*/  IMAD.U32 R99, R108, 0x10000, RZ ;  /* 0x000100006c637824 */ /* 0x008fe200078e00ff */
[----:B------:R-:W-:Y:S01]  /*5e70*/  ISETP.GE.U32.AND P3, PT, R106, UR12, PT ;  /* 0x0000000c6a007c0c */ /* 0x000fe2000bf66070 */
[C---:B------:R-:W-:Y:S01]  /*5e80*/  FMUL.FTZ R131, R41.reuse, R59 ;  /* 0x0000003b29837220 */ /* 0x040fe20000410000 */
[----:B------:R-:W-:Y:S01]  /*5e90*/  FMUL.FTZ R106, R41, R54 ;  /* 0x00000036296a7220 */ /* 0x000fe20000410000 */
[----:B------:R-:W0:Y:S01]  /*5ea0*/  MUFU.EX2 R94, R143 ;  /* 0x0000008f005e7308 */ /* 0x000e220000000800 */
[C---:B------:R-:W-:Y:S01]  /*5eb0*/  FMUL.FTZ R107, R10.reuse, R107 ;  /* 0x0000006b0a6b7220 */ /* 0x040fe20000410000 */
[----:B------:R-:W-:Y:S01]  /*5ec0*/  FMUL.FTZ R99, R10, R99 ;  /* 0x000000630a637220 */ /* 0x000fe20000410000 */
[----:B------:R-:W-:Y:S01]  /*5ed0*/  FMUL.RZ R131, R131, 0.15915493667125701904 ;  /* 0x3e22f98383837820 */ /* 0x000fe2000040c000 */
[----:B------:R-:W-:-:S04]  /*5ee0*/  FMUL.RZ R130, R106, 0.15915493667125701904 ;  /* 0x3e22f9836a827820 */ /* 0x000fc8000040c000 */
[----:B------:R-:W-:Y:S01]  /*5ef0*/  MUFU.SIN R89, R137 ;  /* 0x0000008900597308 */ /* 0x000fe20000000400 */
[----:B------:R-:W-:Y:S01]  /*5f00*/  IADD3 R106, PT, PT, R123, 0x8, RZ ;  /* 0x000000087b6a7810 */ /* 0x000fe20007ffe0ff */
[----:B------:R-:W-:-:S06]  /*5f10*/  FMUL.FTZ R97, R96, R97 ;  /* 0x0000006160617220 */ /* 0x000fcc0000410000 */
[----:B------:R3:W5:Y:S01]  /*5f20*/  MUFU.EX2 R91, R125 ;  /* 0x0000007d005b7308 */ /* 0x0007620000000800 */
[----:B------:R-:W-:Y:S01]  /*5f30*/  FSEL R108, R107, RZ, !P5 ;  /* 0x000000ff6b6c7208 */ /* 0x000fe20006800000 */
[----:B------:R-:W-:Y:S01]  /*5f40*/  FMUL.FTZ R95, R96, R95 ;  /* 0x0000005f605f7220 */ /* 0x000fe20000410000 */
[----:B------:R-:W-:Y:S02]  /*5f50*/  FSEL R110, R101, RZ, !P5 ;  /* 0x000000ff656e7208 */ /* 0x000fe40006800000 */
[----:B------:R-:W-:Y:S02]  /*5f60*/  FSEL R109, R99, RZ, !P5 ;  /* 0x000000ff636d7208 */ /* 0x000fe40006800000 */
[----:B------:R-:W-:Y:S01]  /*5f70*/  FSEL R107, R103, 1, !P5 ;  /* 0x3f800000676b7808 */ /* 0x000fe20006800000 */
[----:B------:R-:W5:Y:S01]  /*5f80*/  MUFU.SIN R51, R131 ;  /* 0x0000008300337308 */ /* 0x000f620000000400 */
[----:B------:R-:W-:Y:S01]  /*5f90*/  ISETP.GE.U32.AND P5, PT, R106, UR12, PT ;  /* 0x0000000c6a007c0c */ /* 0x000fe2000bfa6070 */
[----:B---3--:R-:W-:Y:S01]  /*5fa0*/  FMUL.FTZ R125, R40, R58 ;  /* 0x0000003a287d7220 */ /* 0x008fe20000410000 */
[----:B------:R-:W-:Y:S01]  /*5fb0*/  FSEL R106, R97, RZ, !P6 ;  /* 0x000000ff616a7208 */ /* 0x000fe20007000000 */
[----:B-1----:R-:W-:Y:S01]  /*5fc0*/  IMAD.U32 R104, R104, 0x10000, RZ ;  /* 0x0001000068687824 */ /* 0x002fe200078e00ff */
[----:B------:R-:W-:-:S03]  /*5fd0*/  SHF.L.U32 R96, R105, 0x10, RZ ;  /* 0x0000001069607819 */ /* 0x000fc600000006ff */
[----:B------:R-:W1:Y:S01]  /*5fe0*/  MUFU.COS R90, R137 ;  /* 0x00000089005a7308 */ /* 0x000e620000000000 */
[----:B------:R-:W-:Y:S02]  /*5ff0*/  SHF.L.U32 R97, R100, 0x10, RZ ;  /* 0x0000001064617819 */ /* 0x000fe400000006ff */
[----:B------:R-:W-:Y:S02]  /*6000*/  FSEL R103, R95, 1, !P6 ;  /* 0x3f8000005f677808 */ /* 0x000fe40007000000 */
[----:B----4-:R-:W-:-:S03]  /*6010*/  SHF.L.U32 R95, R102, 0x10, RZ ;  /* 0x00000010665f7819 */ /* 0x010fc600000006ff */
[----:B------:R-:W3:Y:S01]  /*6020*/  MUFU.COS R87, R131 ;  /* 0x0000008300577308 */ /* 0x000ee20000000000 */
[C---:B------:R-:W-:Y:S01]  /*6030*/  FMUL.FTZ R96, R11.reuse, R96 ;  /* 0x000000600b607220 */ /* 0x040fe20000410000 */
[----:B------:R-:W-:Y:S01]  /*6040*/  FMUL.FTZ R104, R11, R104 ;  /* 0x000000680b687220 */ /* 0x000fe20000410000 */
[----:B------:R-:W-:Y:S01]  /*6050*/  FMUL.FTZ R97, R12, R97 ;  /* 0x000000610c617220 */ /* 0x000fe20000410000 */
[----:B--2---:R-:W-:Y:S01]  /*6060*/  SHF.L.U32 R98, R98, 0x10, RZ ;  /* 0x0000001062627819 */ /* 0x004fe200000006ff */
[----:B------:R-:W-:Y:S01]  /*6070*/  FMUL.FTZ R143, R41, R52 ;  /* 0x00000034298f7220 */ /* 0x000fe20000410000 */
[----:B------:R-:W-:Y:S01]  /*6080*/  FMUL.FTZ R44, R40, R57 ;  /* 0x00000039282c7220 */ /* 0x000fe20000410000 */
[----:B------:R-:W-:Y:S01]  /*6090*/  IADD3 R99, PT, PT, R123, 0x9, RZ ;  /* 0x000000097b637810 */ /* 0x000fe20007ffe0ff */
[----:B------:R-:W2:Y:S01]  /*60a0*/  MUFU.EX2 R125, R125 ;  /* 0x0000007d007d7308 */ /* 0x000ea20000000800 */
[----:B0-----:R-:W-:Y:S01]  /*60b0*/  FMUL.FTZ R92, R94, R92 ;  /* 0x0000005c5e5c7220 */ /* 0x001fe20000410000 */
[----:B------:R-:W-:Y:S01]  /*60c0*/  FMUL.FTZ R95, R12, R95 ;  /* 0x0000005f0c5f7220 */ /* 0x000fe20000410000 */
[----:B------:R-:W-:Y:S01]  /*60d0*/  FMUL.FTZ R93, R94, R93 ;  /* 0x0000005d5e5d7220 */ /* 0x000fe20000410000 */
[----:B-----5:R-:W-:Y:S01]  /*60e0*/  FMUL.FTZ R89, R91, R89 ;  /* 0x000000595b597220 */ /* 0x020fe20000410000 */
[----:B------:R-:W-:Y:S01]  /*60f0*/  VIADD R94, R123, 0xa ;  /* 0x0000000a7b5e7836 */ /* 0x000fe20000000000 */
[----:B------:R-:W-:Y:S01]  /*6100*/  FSEL R105, R96, RZ, !P6 ;  /* 0x000000ff60697208 */ /* 0x000fe20007000000 */
[----:B------:R-:W-:Y:S01]  /*6110*/  FMUL.FTZ R142, R40, R52 ;  /* 0x00000034288e7220 */ /* 0x000fe20000410000 */
[----:B------:R-:W-:Y:S01]  /*6120*/  FSEL R104, R104, RZ, !P6 ;  /* 0x000000ff68687208 */ /* 0x000fe20007000000 */
[----:B------:R-:W-:Y:S01]  /*6130*/  FMUL.RZ R143, R143, 0.15915493667125701904 ;  /* 0x3e22f9838f8f7820 */ /* 0x000fe2000040c000 */
[----:B------:R-:W-:Y:S01]  /*6140*/  FSEL R100, R97, RZ, !P2 ;  /* 0x000000ff61647208 */ /* 0x000fe20005000000 */
[----:B------:R-:W-:Y:S01]  /*6150*/  FMUL.FTZ R97, R13, R98 ;  /* 0x000000620d617220 */ /* 0x000fe20000410000 */
[----:B------:R-:W-:-:S02]  /*6160*/  SHF.L.U32 R134, R134, 0x10, RZ ;  /* 0x0000001086867819 */ /* 0x000fc400000006ff */
[----:B------:R-:W-:Y:S01]  /*6170*/  ISETP.GE.U32.AND P6, PT, R99, UR12, PT ;  /* 0x0000000c63007c0c */ /* 0x000fe2000bfc6070 */
[----:B------:R-:W0:Y:S01]  /*6180*/  MUFU.EX2 R44, R44 ;  /* 0x0000002c002c7308 */ /* 0x000e220000000800 */
[----:B------:R-:W-:Y:S01]  /*6190*/  FSEL R102, R92, RZ, !P2 ;  /* 0x000000ff5c667208 */ /* 0x000fe20005000000 */
[----:B------:R-:W-:Y:S01]  /*61a0*/  FMUL.FTZ R48, R40, R56 ;  /* 0x0000003828307220 */ /* 0x000fe20000410000 */
[----:B------:R-:W-:Y:S02]  /*61b0*/  FSEL R101, R95, RZ, !P2 ;  /* 0x000000ff5f657208 */ /* 0x000fe40005000000 */
[----:B------:R-:W-:Y:S02]  /*61c0*/  FSEL R99, R93, 1, !P2 ;  /* 0x3f8000005d637808 */ /* 0x000fe40005000000 */
[----:B------:R-:W-:Y:S01]  /*61d0*/  FSEL R98, R89, RZ, !P3 ;  /* 0x000000ff59627208 */ /* 0x000fe20005800000 */
[----:B------:R-:W-:Y:S01]  /*61e0*/  IMAD.U32 R89, R136, 0x10000, RZ ;  /* 0x0001000088597824 */ /* 0x000fe200078e00ff */
[----:B------:R-:W-:Y:S01]  /*61f0*/  ISETP.GE.U32.AND P2, PT, R94, UR12, PT ;  /* 0x0000000c5e007c0c */ /* 0x000fe2000bf46070 */
[----:B------:R-:W-:Y:S01]  /*6200*/  FMUL.FTZ R94, R88, R51 ;  /* 0x00000033585e7220 */ /* 0x000fe20000410000 */
[----:B------:R-:W-:Y:S01]  /*6210*/  FMUL.FTZ R127, R40, R55 ;  /* 0x00000037287f7220 */ /* 0x000fe20000410000 */
[----:B-1----:R-:W-:Y:S01]  /*6220*/  FMUL.FTZ R90, R91, R90 ;  /* 0x0000005a5b5a7220 */ /* 0x002fe20000410000 */
[----:B------:R-:W-:Y:S01]  /*6230*/  FMUL.FTZ R96, R13, R134 ;  /* 0x000000860d607220 */ /* 0x000fe20000410000 */
[----:B------:R-:W-:Y:S01]  /*6240*/  MUFU.SIN R51, R143 ;  /* 0x0000008f00337308 */ /* 0x000fe20000000400 */
[----:B------:R-:W-:Y:S01]  /*6250*/  SHF.L.U32 R135, R135, 0x10, RZ ;  /* 0x0000001087877819 */ /* 0x000fe200000006ff */
[----:B---3--:R-:W-:Y:S01]  /*6260*/  FMUL.FTZ R87, R88, R87 ;  /* 0x0000005758577220 */ /* 0x008fe20000410000 */
[----:B------:R-:W-:Y:S01]  /*6270*/  IADD3 R91, PT, PT, R123, 0xb, RZ ;  /* 0x0000000b7b5b7810 */ /* 0x000fe20007ffe0ff */
[----:B------:R-:W-:Y:S01]  /*6280*/  FMUL.FTZ R89, R14, R89 ;  /* 0x000000590e597220 */ /* 0x000fe20000410000 */
[----:B------:R-:W-:-:S03]  /*6290*/  SHF.L.U32 R132, R132, 0x10, RZ ;  /* 0x0000001084847819 */ /* 0x000fc600000006ff */
[----:B------:R-:W-:Y:S01]  /*62a0*/  MUFU.EX2 R142, R142 ;  /* 0x0000008e008e7308 */ /* 0x000fe20000000800 */
[----:B------:R-:W-:Y:S02]  /*62b0*/  IMAD.U32 R88, R133, 0x10000, RZ ;  /* 0x0001000085587824 */ /* 0x000fe400078e00ff */
[----:B------:R-:W-:Y:S01]  /*62c0*/  FMUL.FTZ R131, R40, R54 ;  /* 0x0000003628837220 */ /* 0x000fe20000410000 */
[----:B------:R-:W-:-:S04]  /*62d0*/  FSEL R97, R97, RZ, !P3 ;  /* 0x000000ff61617208 */ /* 0x000fc80005800000 */
[----:B------:R-:W1:Y:S01]  /*62e0*/  MUFU.COS R143, R143 ;  /* 0x0000008f008f7308 */ /* 0x000e620000000000 */
[----:B------:R-:W-:Y:S01]  /*62f0*/  FSEL R96, R96, RZ, !P3 ;  /* 0x000000ff60607208 */ /* 0x000fe20005800000 */
[----:B------:R-:W-:Y:S01]  /*6300*/  FMUL.FTZ R92, R14, R135 ;  /* 0x000000870e5c7220 */ /* 0x000fe20000410000 */
[----:B------:R-:W-:Y:S02]  /*6310*/  FSEL R95, R90, 1, !P3 ;  /* 0x3f8000005a5f7808 */ /* 0x000fe40005800000 */
[----:B------:R-:W-:-:S03]  /*6320*/  ISETP.GE.U32.AND P3, PT, R91, UR12, PT ;  /* 0x0000000c5b007c0c */ /* 0x000fc6000bf66070 */
[----:B------:R-:W3:Y:S01]  /*6330*/  MUFU.EX2 R48, R48 ;  /* 0x0000003000307308 */ /* 0x000ee20000000800 */
[----:B------:R-:W-:Y:S01]  /*6340*/  FSEL R93, R89, RZ, !P4 ;  /* 0x000000ff595d7208 */ /* 0x000fe20006000000 */
[----:B--2---:R-:W-:Y:S01]  /*6350*/  FMUL.FTZ R50, R125, R50 ;  /* 0x000000327d327220 */ /* 0x004fe20000410000 */
[----:B------:R-:W-:Y:S01]  /*6360*/  FSEL R91, R87, 1, !P4 ;  /* 0x3f800000575b7808 */ /* 0x000fe20006000000 */
[----:B------:R-:W-:Y:S01]  /*6370*/  FMUL.FTZ R87, R125, R124 ;  /* 0x0000007c7d577220 */ /* 0x000fe20000410000 */
[----:B------:R-:W-:-:S03]  /*6380*/  IADD3 R90, PT, PT, R123, 0xc, RZ ;  /* 0x0000000c7b5a7810 */ /* 0x000fc60007ffe0ff */
[----:B------:R-:W-:Y:S01]  /*6390*/  MUFU.SIN R49, R126 ;  /* 0x0000007e00317308 */ /* 0x000fe20000000400 */
[C---:B------:R-:W-:Y:S01]  /*63a0*/  FMUL.FTZ R89, R15.reuse, R132 ;  /* 0x000000840f597220 */ /* 0x040fe20000410000 */
[----:B------:R-:W-:Y:S01]  /*63b0*/  FMUL.FTZ R88, R15, R88 ;  /* 0x000000580f587220 */ /* 0x000fe20000410000 */
[----:B------:R-:W-:-:S05]  /*63c0*/  IADD3 R124, PT, PT, R123, 0xd, RZ ;  /* 0x0000000d7b7c7810 */ /* 0x000fca0007ffe0ff */
[----:B------:R-:W-:Y:S01]  /*63d0*/  MUFU.COS R126, R126 ;  /* 0x0000007e007e7308 */ /* 0x000fe20000000000 */
[----:B------:R-:W-:Y:S02]  /*63e0*/  FSEL R94, R94, RZ, !P4 ;  /* 0x000000ff5e5e7208 */ /* 0x000fe40006000000 */
[----:B------:R-:W-:-:S05]  /*63f0*/  FSEL R92, R92, RZ, !P4 ;  /* 0x000000ff5c5c7208 */ /* 0x000fca0006000000 */
[----:B------:R-:W2:Y:S01]  /*6400*/  MUFU.EX2 R127, R127 ;  /* 0x0000007f007f7308 */ /* 0x000ea20000000800 */
[----:B------:R-:W-:Y:S01]  /*6410*/  ISETP.GE.U32.AND P4, PT, R90, UR12, PT ;  /* 0x0000000c5a007c0c */ /* 0x000fe2000bf86070 */
[----:B------:R-:W-:Y:S01]  /*6420*/  FMUL.FTZ R125, R119, R118 ;  /* 0x00000076777d7220 */ /* 0x000fe20000410000 */
[----:B------:R-:W-:Y:S02]  /*6430*/  FSEL R90, R50, RZ, !P5 ;  /* 0x000000ff325a7208 */ /* 0x000fe40006800000 */
[----:B------:R-:W-:-:S03]  /*6440*/  FSEL R89, R89, RZ, !P5 ;  /* 0x000000ff59597208 */ /* 0x000fc60006800000 */
[----:B------:R-:W-:Y:S01]  /*6450*/  MUFU.SIN R128, R130 ;  /* 0x0000008200807308 */ /* 0x000fe20000000400 */
[----:B------:R-:W-:Y:S02]  /*6460*/  FSEL R88, R88, RZ, !P5 ;  /* 0x000000ff58587208 */ /* 0x000fe40006800000 */
[----:B------:R-:W-:Y:S01]  /*6470*/  FSEL R87, R87, 1, !P5 ;  /* 0x3f80000057577808 */ /* 0x000fe20006800000 */
[----:B0-----:R-:W-:Y:S01]  /*6480*/  FMUL.FTZ R43, R44, R43 ;  /* 0x0000002b2c2b7220 */ /* 0x001fe20000410000 */
[----:B------:R-:W-:-:S03]  /*6490*/  ISETP.GE.U32.AND P5, PT, R124, UR12, PT ;  /* 0x0000000c7c007c0c */ /* 0x000fc6000bfa6070 */
[----:B------:R-:W0:Y:S01]  /*64a0*/  MUFU.EX2 R131, R131 ;  /* 0x0000008300837308 */ /* 0x000e220000000800 */
[----:B------:R-:W-:Y:S01]  /*64b0*/  FMUL.FTZ R124, R44, R42 ;  /* 0x0000002a2c7c7220 */ /* 0x000fe20000410000 */
[CC--:B------:R-:W-:Y:S01]  /*64c0*/  FMUL.FTZ R44, R122.reuse, R118.reuse ;  /* 0x000000767a2c7220 */ /* 0x0c0fe20000410000 */
[----:B------:R-:W-:Y:S01]  /*64d0*/  FFMA.FTZ R125, R122, R115, R125 ;  /* 0x000000737a7d7223 */ /* 0x000fe2000001007d */
[C---:B-1----:R-:W-:Y:S01]  /*64e0*/  FMUL.FTZ R143, R142.reuse, R143 ;  /* 0x0000008f8e8f7220 */ /* 0x042fe20000410000 */
[----:B------:R-:W-:Y:S01]  /*64f0*/  FMUL.FTZ R142, R142, R51 ;  /* 0x000000338e8e7220 */ /* 0x000fe20000410000 */
[----:B------:R-:W-:Y:S01]  /*6500*/  FFMA.FTZ R44, R119, R115, -R44 ;  /* 0x00000073772c7223 */ /* 0x000fe2000001082c */
[----:B------:R-:W-:Y:S01]  /*6510*/  FMUL.FTZ R51, R121, R118 ;  /* 0x0000007679337220 */ /* 0x000fe20000410000 */
[C---:B---3--:R-:W-:Y:S01]  /*6520*/  FMUL.FTZ R47, R48.reuse, R47 ;  /* 0x0000002f302f7220 */ /* 0x048fe20000410000 */
[----:B------:R-:W-:Y:S01]  /*6530*/  FMUL.FTZ R46, R48, R46 ;  /* 0x0000002e302e7220 */ /* 0x000fe20000410000 */
[----:B------:R-:W-:Y:S01]  /*6540*/  FMUL.FTZ R50, R114, R125 ;  /* 0x0000007d72327220 */ /* 0x000fe20000410000 */
[----:B------:R-:W-:Y:S01]  /*6550*/  FMUL.FTZ R48, R120, R118 ;  /* 0x0000007678307220 */ /* 0x000fe20000410000 */
[----:B--2---:R-:W-:Y:S01]  /*6560*/  FMUL.FTZ R42, R127, R126 ;  /* 0x0000007e7f2a7220 */ /* 0x004fe20000410000 */
[-C--:B------:R-:W-:Y:S01]  /*6570*/  FMUL.FTZ R126, R114, R44.reuse ;  /* 0x0000002c727e7220 */ /* 0x080fe20000410000 */
[-C--:B------:R-:W-:Y:S01]  /*6580*/  FFMA.FTZ R51, R120, R115.reuse, R51 ;  /* 0x0000007378337223 */ /* 0x080fe20000010033 */
[----:B------:R-:W-:Y:S01]  /*6590*/  FFMA.FTZ R50, R111, R44, -R50 ;  /* 0x0000002c6f327223 */ /* 0x000fe20000010832 */
[----:B------:R-:W-:Y:S01]  /*65a0*/  FFMA.FTZ R48, R121, R115, -R48 ;  /* 0x0000007379307223 */ /* 0x000fe20000010830 */
[----:B0-----:R-:W-:Y:S01]  /*65b0*/  FMUL.FTZ R134, R131, R128 ;  /* 0x0000008083867220 */ /* 0x001fe20000410000 */
        /* <DEDUP_REMOVED lines=37> */
[-C--:B------:R-:W-:Y:S01]  /*6810*/  FMUL.FTZ R141, R41, R53.reuse ;  /* 0x00000035298d7220 */ /* 0x080fe20000410000 */
[C---:B------:R-:W-:Y:S01]  /*6820*/  FMUL.FTZ R138, R40.reuse, R53 ;  /* 0x00000035288a7220 */ /* 0x040fe20000410000 */
[----:B------:R-:W-:Y:S01]  /*6830*/  FMUL.FTZ R147, R40, R39 ;  /* 0x0000002728937220 */ /* 0x000fe20000410000 */
[----:B------:R-:W-:Y:S01]  /*6840*/  FFMA.FTZ R48, R103, R44, -R48 ;  /* 0x0000002c67307223 */ /* 0x000fe20000010830 */
[----:B------:R-:W-:Y:S01]  /*6850*/  FMUL.FTZ R40, R94, R125 ;  /* 0x0000007d5e287220 */ /* 0x000fe20000410000 */
[----:B------:R-:W-:Y:S01]  /*6860*/  FADD.FTZ R51, R104, R51 ;  /* 0x0000003368337221 */ /* 0x000fe20000010000 */
[----:B------:R-:W-:Y:S01]  /*6870*/  FMUL.RZ R141, R141, 0.15915493667125701904 ;  /* 0x3e22f9838d8d7820 */ /* 0x000fe2000040c000 */
[----:B------:R-:W-:Y:S01]  /*6880*/  FADD.FTZ R48, R105, R48 ;  /* 0x0000003069307221 */ /* 0x000fe20000010000 */
[----:B------:R-:W-:Y:S01]  /*6890*/  FFMA.FTZ R127, R91, R129, -R40 ;  /* 0x000000815b7f7223 */ /* 0x000fe20000010828 */
[----:B------:R-:W-:Y:S01]  /*68a0*/  FMUL.FTZ R40, R102, R51 ;  /* 0x0000003366287220 */ /* 0x000fe20000410000 */
[----:B------:R-:W-:Y:S01]  /*68b0*/  FMUL.FTZ R50, R94, R129 ;  /* 0x000000815e327220 */ /* 0x000fe20000410000 */
[----:B------:R-:W-:Y:S01]  /*68c0*/  MUFU.SIN R130, R141 ;  /* 0x0000008d00827308 */ /* 0x000fe20000000400 */
[-C--:B------:R-:W-:Y:S01]  /*68d0*/  FMUL.FTZ R44, R102, R48.reuse ;  /* 0x00000030662c7220 */ /* 0x080fe20000410000 */
[----:B------:R-:W-:Y:S01]  /*68e0*/  FFMA.FTZ R48, R99, R48, -R40 ;  /* 0x0000003063307223 */ /* 0x000fe20000010828 */
[----:B------:R-:W-:-:S05]  /*68f0*/  FFMA.FTZ R126, R91, R125, R50 ;  /* 0x0000007d5b7e7223 */ /* 0x000fca0000010032 */
[----:B------:R-:W-:Y:S01]  /*6900*/  MUFU.EX2 R138, R138 ;  /* 0x0000008a008a7308 */ /* 0x000fe20000000800 */
[----:B------:R-:W-:Y:S01]  /*6910*/  FFMA.FTZ R125, R99, R51, R44 ;  /* 0x00000033637d7223 */ /* 0x000fe2000001002c */
[----:B------:R-:W-:-:S06]  /*6920*/  FADD.FTZ R48, R101, R48 ;  /* 0x0000003065307221 */ /* 0x000fcc0000010000 */
[----:B------:R-:W0:Y:S01]  /*6930*/  MUFU.COS R141, R141 ;  /* 0x0000008d008d7308 */ /* 0x000e220000000000 */
[----:B------:R-:W-:Y:S01]  /*6940*/  FMUL.FTZ R41, R41, R39 ;  /* 0x0000002729297220 */ /* 0x000fe20000410000 */
[----:B------:R-:W-:Y:S01]  /*6950*/  FMUL.FTZ R50, R90, R126 ;  /* 0x0000007e5a327220 */ /* 0x000fe20000410000 */
[----:B------:R-:W1:Y:S01]  /*6960*/  LDS.U16 R51, [R45+0x24] ;  /* 0x000024002d337984 */ /* 0x000e620000000400 */
[----:B------:R-:W-:Y:S01]  /*6970*/  FADD.FTZ R125, R100, R125 ;  /* 0x0000007d647d7221 */ /* 0x000fe20000010000 */
[-C--:B------:R-:W-:Y:S01]  /*6980*/  FMUL.FTZ R129, R90, R127.reuse ;  /* 0x0000007f5a817220 */ /* 0x080fe20000410000 */
[C---:B------:R-:W-:Y:S01]  /*6990*/  FMUL.FTZ R128, R98.reuse, R48 ;  /* 0x0000003062807220 */ /* 0x040fe20000410000 */
[----:B------:R-:W-:Y:S01]  /*69a0*/  FMUL.RZ R41, R41, 0.15915493667125701904 ;  /* 0x3e22f98329297820 */ /* 0x000fe2000040c000 */
[----:B------:R-:W2:Y:S01]  /*69b0*/  LDS.U16 R40, [R45+0x26] ;  /* 0x000026002d287984 */ /* 0x000ea20000000400 */
[C---:B------:R-:W-:Y:S01]  /*69c0*/  FFMA.FTZ R127, R87.reuse, R127, -R50 ;  /* 0x0000007f577f7223 */ /* 0x040fe20000010832 */
[-C--:B------:R-:W-:Y:S01]  /*69d0*/  FMUL.FTZ R50, R98, R125.reuse ;  /* 0x0000007d62327220 */ /* 0x080fe20000410000 */
[----:B------:R-:W-:Y:S01]  /*69e0*/  FFMA.FTZ R126, R87, R126, R129 ;  /* 0x0000007e577e7223 */ /* 0x000fe20000010081 */
[C---:B------:R-:W-:Y:S01]  /*69f0*/  FFMA.FTZ R129, R95.reuse, R125, R128 ;  /* 0x0000007d5f817223 */ /* 0x040fe20000010080 */
[----:B------:R-:W-:Y:S01]  /*6a00*/  FSEL R124, R124, RZ, !P6 ;  /* 0x000000ff7c7c7208 */ /* 0x000fe20007000000 */
[----:B------:R-:W-:Y:S01]  /*6a10*/  MUFU.EX2 R147, R147 ;  /* 0x0000009300937308 */ /* 0x000fe20000000800 */
[----:B------:R-:W-:Y:S01]  /*6a20*/  FFMA.FTZ R48, R95, R48, -R50 ;  /* 0x000000305f307223 */ /* 0x000fe20000010832 */
[----:B------:R-:W-:Y:S01]  /*6a30*/  FADD.FTZ R131, R96, R129 ;  /* 0x0000008160837221 */ /* 0x000fe20000010000 */
[----:B0-----:R-:W-:Y:S01]  /*6a40*/  FMUL.FTZ R141, R138, R141 ;  /* 0x0000008d8a8d7220 */ /* 0x001fe20000410000 */
[----:B------:R-:W-:-:S04]  /*6a50*/  FSEL R125, R43, 1, !P6 ;  /* 0x3f8000002b7d7808 */ /* 0x000fc80007000000 */
[----:B------:R-:W0:Y:S01]  /*6a60*/  MUFU.COS R44, R41 ;  /* 0x00000029002c7308 */ /* 0x000e220000000000 */
[----:B------:R-:W-:Y:S01]  /*6a70*/  FMUL.FTZ R138, R138, R130 ;  /* 0x000000828a8a7220 */ /* 0x000fe20000410000 */
[----:B------:R-:W-:Y:S01]  /*6a80*/  FMUL.FTZ R136, R124, R126 ;  /* 0x0000007e7c887220 */ /* 0x000fe20000410000 */
[----:B------:R-:W-:Y:S01]  /*6a90*/  FADD.FTZ R130, R97, R48 ;  /* 0x0000003061827221 */ /* 0x000fe20000010000 */
[----:B------:R-:W3:Y:S01]  /*6aa0*/  LDS.U16 R50, [R45+0x2a] ;  /* 0x00002a002d327984 */ /* 0x000ee20000000400 */
[C---:B------:R-:W-:Y:S01]  /*6ab0*/  FMUL.FTZ R132, R94.reuse, R131 ;  /* 0x000000835e847220 */ /* 0x040fe20000410000 */
[----:B------:R-:W-:Y:S01]  /*6ac0*/  FFMA.FTZ R129, R125, R127, -R136 ;  /* 0x0000007f7d817223 */ /* 0x000fe20000010888 */
[-C--:B------:R-:W-:Y:S01]  /*6ad0*/  FMUL.FTZ R136, R94, R130.reuse ;  /* 0x000000825e887220 */ /* 0x080fe20000410000 */
[----:B------:R-:W4:Y:S01]  /*6ae0*/  LDS.U16 R48, [R45+0x28] ;  /* 0x000028002d307984 */ /* 0x000f220000000400 */
[C---:B------:R-:W-:Y:S01]  /*6af0*/  FFMA.FTZ R130, R91.reuse, R130, -R132 ;  /* 0x000000825b827223 */ /* 0x040fe20000010884 */
[----:B------:R5:W1:Y:S01]  /*6b00*/  MUFU.SIN R128, R41 ;  /* 0x0000002900807308 */ /* 0x000a620000000400 */
[----:B------:R-:W-:-:S02]  /*6b10*/  FFMA.FTZ R131, R91, R131, R136 ;  /* 0x000000835b837223 */ /* 0x000fc40000010088 */
[----:B------:R-:W-:Y:S01]  /*6b20*/  FADD.FTZ R130, R93, R130 ;  /* 0x000000825d827221 */ /* 0x000fe20000010000 */
[----:B------:R-:W-:Y:S01]  /*6b30*/  FMUL.FTZ R43, R124, R127 ;  /* 0x0000007f7c2b7220 */ /* 0x000fe20000410000 */
[----:B------:R-:W-:Y:S01]  /*6b40*/  FADD.FTZ R131, R92, R131 ;  /* 0x000000835c837221 */ /* 0x000fe20000010000 */
[----:B0-----:R-:W-:Y:S01]  /*6b50*/  FMUL.FTZ R149, R147, R44 ;  /* 0x0000002c93957220 */ /* 0x001fe20000410000 */
[----:B------:R-:W-:Y:S01]  /*6b60*/  FMUL.FTZ R44, R90, R130 ;  /* 0x000000825a2c7220 */ /* 0x000fe20000410000 */
[----:B------:R-:W-:Y:S01]  /*6b70*/  FFMA.FTZ R43, R125, R126, R43 ;  /* 0x0000007e7d2b7223 */ /* 0x000fe2000001002b */
[----:B------:R-:W-:Y:S01]  /*6b80*/  FSEL R126, R46, RZ, !P2 ;  /* 0x000000ff2e7e7208 */ /* 0x000fe20005000000 */
[----:B-----5:R-:W-:Y:S01]  /*6b90*/  LDS.U16 R41, [R45+0x2c] ;  /* 0x00002c002d297984 */ /* 0x020fe20000000400 */
[----:B------:R-:W-:Y:S01]  /*6ba0*/  FSEL R127, R47, 1, !P2 ;  /* 0x3f8000002f7f7808 */ /* 0x000fe20005000000 */
[----:B------:R-:W-:Y:S02]  /*6bb0*/  FFMA.FTZ R47, R87, R131, R44 ;  /* 0x00000083572f7223 */ /* 0x000fe4000001002c */
[----:B------:R-:W0:Y:S01]  /*6bc0*/  LDS.U16 R44, [R45+0x2e] ;  /* 0x00002e002d2c7984 */ /* 0x000e220000000400 */
[----:B------:R-:W-:Y:S01]  /*6bd0*/  FMUL.FTZ R46, R126, R43 ;  /* 0x0000002b7e2e7220 */ /* 0x000fe20000410000 */
[----:B-1----:R-:W-:Y:S01]  /*6be0*/  FMUL.FTZ R147, R147, R128 ;  /* 0x0000008093937220 */ /* 0x002fe20000410000 */
[----:B------:R-:W-:Y:S01]  /*6bf0*/  FMUL.FTZ R128, R90, R131 ;  /* 0x000000835a807220 */ /* 0x000fe20000410000 */
[-C--:B------:R-:W-:Y:S01]  /*6c00*/  FMUL.FTZ R132, R126, R129.reuse ;  /* 0x000000817e847220 */ /* 0x080fe20000410000 */
[----:B------:R-:W-:Y:S01]  /*6c10*/  FFMA.FTZ R46, R127, R129, -R46 ;  /* 0x000000817f2e7223 */ /* 0x000fe2000001082e */
        /* <DEDUP_REMOVED lines=8> */
[----:B------:R-:W1:Y:S01]  /*6ca0*/  LDS.U16 R40, [R45+0x32] ;  /* 0x000032002d287984 */ /* 0x000e620000000400 */
[----:B------:R-:W-:Y:S01]  /*6cb0*/  FMUL.FTZ R128, R16, R131 ;  /* 0x0000008310807220 */ /* 0x000fe20000410000 */
[-C--:B------:R-:W-:Y:S01]  /*6cc0*/  FFMA.FTZ R132, R125, R130.reuse, -R132 ;  /* 0x000000827d847223 */ /* 0x080fe20000010884 */
[----:B------:R-:W-:Y:S01]  /*6cd0*/  FMUL.FTZ R130, R124, R130 ;  /* 0x000000827c827220 */ /* 0x000fe20000410000 */
[----:B------:R-:W2:Y:S01]  /*6ce0*/  LDS.U16 R43, [R45+0x30] ;  /* 0x000030002d2b7984 */ /* 0x000ea20000000400 */
[----:B------:R-:W-:Y:S01]  /*6cf0*/  FSEL R129, R129, RZ, !P6 ;  /* 0x000000ff81817208 */ /* 0x000fe20007000000 */
[----:B---3--:R-:W-:Y:S01]  /*6d00*/  IMAD.U32 R50, R50, 0x10000, RZ ;  /* 0x0001000032327824 */ /* 0x008fe200078e00ff */
[----:B------:R-:W-:Y:S01]  /*6d10*/  FSEL R128, R128, RZ, !P6 ;  /* 0x000000ff80807208 */ /* 0x000fe20007000000 */
[----:B------:R-:W-:Y:S01]  /*6d20*/  FFMA.FTZ R51, R125, R51, R130 ;  /* 0x000000337d337223 */ /* 0x000fe20000010082 */
[----:B------:R-:W-:Y:S01]  /*6d30*/  FSEL R130, R49, RZ, !P3 ;  /* 0x000000ff31827208 */ /* 0x000fe20005800000 */
[----:B------:R-:W-:Y:S01]  /*6d40*/  FADD.FTZ R49, R129, R132 ;  /* 0x0000008481317221 */ /* 0x000fe20000010000 */
[----:B----4-:R-:W-:Y:S01]  /*6d50*/  SHF.L.U32 R48, R48, 0x10, RZ ;  /* 0x0000001030307819 */ /* 0x010fe200000006ff */
[C---:B------:R-:W-:Y:S01]  /*6d60*/  FMUL.FTZ R50, R17.reuse, R50 ;  /* 0x0000003211327220 */ /* 0x040fe20000410000 */
[----:B------:R-:W-:Y:S01]  /*6d70*/  FADD.FTZ R51, R128, R51 ;  /* 0x0000003380337221 */ /* 0x000fe20000010000 */
[----:B------:R-:W-:Y:S01]  /*6d80*/  FMUL.FTZ R136, R126, R49 ;  /* 0x000000317e887220 */ /* 0x000fe20000410000 */
[----:B------:R-:W-:Y:S01]  /*6d90*/  FSEL R131, R42, 1, !P3 ;  /* 0x3f8000002a837808 */ /* 0x000fe20005800000 */
[----:B------:R-:W-:Y:S01]  /*6da0*/  FMUL.FTZ R48, R17, R48 ;  /* 0x0000003011307220 */ /* 0x000fe20000410000 */
[----:B------:R-:W-:Y:S01]  /*6db0*/  FSEL R132, R50, RZ, !P2 ;  /* 0x000000ff32847208 */ /* 0x000fe20005000000 */
[-C--:B------:R-:W-:Y:S01]  /*6dc0*/  FMUL.FTZ R42, R126, R51.reuse ;  /* 0x000000337e2a7220 */ /* 0x080fe20000410000 */
[C---:B------:R-:W-:Y:S01]  /*6dd0*/  FFMA.FTZ R137, R127.reuse, R51, R136 ;  /* 0x000000337f897223 */ /* 0x040fe20000010088 */
[----:B------:R-:W-:Y:S01]  /*6de0*/  FMUL.FTZ R50, R130, R47 ;  /* 0x0000002f82327220 */ /* 0x000fe20000410000 */
[----:B------:R-:W-:Y:S01]  /*6df0*/  FSEL R133, R48, RZ, !P2 ;  /* 0x000000ff30857208 */ /* 0x000fe20005000000 */
[----:B------:R-:W-:Y:S01]  /*6e00*/  FFMA.FTZ R48, R127, R49, -R42 ;  /* 0x000000317f307223 */ /* 0x000fe2000001082a */
[----:B------:R-:W-:Y:S01]  /*6e10*/  FADD.FTZ R42, R132, R137 ;  /* 0x00000089842a7221 */ /* 0x000fe20000010000 */
[CC--:B------:R-:W-:Y:S01]  /*6e20*/  FMUL.FTZ R136, R130.reuse, R46.reuse ;  /* 0x0000002e82887220 */ /* 0x0c0fe20000410000 */
[----:B------:R-:W-:Y:S01]  /*6e30*/  FFMA.FTZ R46, R131, R46, -R50 ;  /* 0x0000002e832e7223 */ /* 0x000fe20000010832 */
[----:B------:R-:W-:Y:S01]  /*6e40*/  FADD.FTZ R50, R133, R48 ;  /* 0x0000003085327221 */ /* 0x000fe20000010000 */
[----:B------:R-:W-:Y:S01]  /*6e50*/  FMUL.FTZ R48, R130, R42 ;  /* 0x0000002a82307220 */ /* 0x000fe20000410000 */
[----:B0-----:R-:W-:-:S02]  /*6e60*/  SHF.L.U32 R49, R44, 0x10, RZ ;  /* 0x000000102c317819 */ /* 0x001fc400000006ff */
[----:B------:R-:W-:Y:S01]  /*6e70*/  SHF.L.U32 R41, R41, 0x10, RZ ;  /* 0x0000001029297819 */ /* 0x000fe200000006ff */
[C---:B------:R-:W-:Y:S01]  /*6e80*/  FFMA.FTZ R47, R131.reuse, R47, R136 ;  /* 0x0000002f832f7223 */ /* 0x040fe20000010088 */
[----:B------:R-:W-:Y:S01]  /*6e90*/  FSEL R134, R134, RZ, !P4 ;  /* 0x000000ff86867208 */ /* 0x000fe20006000000 */
[-C--:B------:R-:W-:Y:S01]  /*6ea0*/  FFMA.FTZ R48, R131, R50.reuse, -R48 ;  /* 0x0000003283307223 */ /* 0x080fe20000010830 */
[----:B------:R-:W-:Y:S01]  /*6eb0*/  FMUL.FTZ R50, R130, R50 ;  /* 0x0000003282327220 */ /* 0x000fe20000410000 */
[C---:B------:R-:W-:Y:S01]  /*6ec0*/  FMUL.FTZ R136, R18.reuse, R49 ;  /* 0x0000003112887220 */ /* 0x040fe20000410000 */
[----:B------:R-:W-:Y:S01]  /*6ed0*/  FMUL.FTZ R137, R18, R41 ;  /* 0x0000002912897220 */ /* 0x000fe20000410000 */
[----:B------:R-:W-:Y:S01]  /*6ee0*/  FSEL R135, R135, 1, !P4 ;  /* 0x3f80000087877808 */ /* 0x000fe20006000000 */
[----:B------:R-:W-:Y:S01]  /*6ef0*/  FMUL.FTZ R44, R134, R47 ;  /* 0x0000002f862c7220 */ /* 0x000fe20000410000 */
[----:B------:R-:W-:Y:S01]  /*6f00*/  FFMA.FTZ R49, R131, R42, R50 ;  /* 0x0000002a83317223 */ /* 0x000fe20000010032 */
[----:B------:R-:W-:Y:S01]  /*6f10*/  FSEL R136, R136, RZ, !P3 ;  /* 0x000000ff88887208 */ /* 0x000fe20005800000 */
[----:B------:R-:W0:Y:S01]  /*6f20*/  LDS.U16 R42, [R45+0x36] ;  /* 0x000036002d2a7984 */ /* 0x000e220000000400 */
[----:B------:R-:W-:Y:S01]  /*6f30*/  FSEL R137, R137, RZ, !P3 ;  /* 0x000000ff89897208 */ /* 0x000fe20005800000 */
[-C--:B------:R-:W-:Y:S01]  /*6f40*/  FFMA.FTZ R44, R135, R46.reuse, -R44 ;  /* 0x0000002e872c7223 */ /* 0x080fe2000001082c */
[----:B------:R-:W-:Y:S01]  /*6f50*/  FMUL.FTZ R140, R134, R46 ;  /* 0x0000002e868c7220 */ /* 0x000fe20000410000 */
[----:B------:R-:W3:Y:S01]  /*6f60*/  LDS.U16 R41, [R45+0x34] ;  /* 0x000034002d297984 */ /* 0x000ee20000000400 */
[----:B-1----:R-:W-:-:S02]  /*6f70*/  IMAD.U32 R46, R40, 0x10000, RZ ;  /* 0x00010000282e7824 */ /* 0x002fc400078e00ff */
[----:B------:R-:W-:Y:S01]  /*6f80*/  FADD.FTZ R40, R136, R49 ;  /* 0x0000003188287221 */ /* 0x000fe20000010000 */
[----:B------:R-:W-:Y:S01]  /*6f90*/  FADD.FTZ R48, R137, R48 ;  /* 0x0000003089307221 */ /* 0x000fe20000010000 */
[----:B--2---:R-:W-:Y:S01]  /*6fa0*/  SHF.L.U32 R50, R43, 0x10, RZ ;  /* 0x000000102b327819 */ /* 0x004fe200000006ff */
[----:B------:R-:W-:Y:S01]  /*6fb0*/  FFMA.FTZ R47, R135, R47, R140 ;  /* 0x0000002f872f7223 */ /* 0x000fe2000001008c */
[C---:B------:R-:W-:Y:S01]  /*6fc0*/  FMUL.FTZ R46, R19.reuse, R46 ;  /* 0x0000002e132e7220 */ /* 0x040fe20000410000 */
[C---:B------:R-:W-:Y:S01]  /*6fd0*/  FMUL.FTZ R140, R134.reuse, R40 ;  /* 0x00000028868c7220 */ /* 0x040fe20000410000 */
[----:B------:R-:W-:Y:S01]  /*6fe0*/  FMUL.FTZ R49, R134, R48 ;  /* 0x0000003086317220 */ /* 0x000fe20000410000 */
[----:B------:R-:W-:Y:S01]  /*6ff0*/  FMUL.FTZ R50, R19, R50 ;  /* 0x0000003213327220 */ /* 0x000fe20000410000 */
[----:B------:R-:W-:Y:S01]  /*7000*/  FSEL R138, R138, RZ, !P5 ;  /* 0x000000ff8a8a7208 */ /* 0x000fe20006800000 */
[C---:B------:R-:W-:Y:S01]  /*7010*/  FFMA.FTZ R43, R135.reuse, R48, -R140 ;  /* 0x00000030872b7223 */ /* 0x040fe2000001088c */
[----:B------:R-:W-:Y:S01]  /*7020*/  FSEL R139, R46, RZ, !P4 ;  /* 0x000000ff2e8b7208 */ /* 0x000fe20006000000 */
[----:B------:R-:W-:Y:S01]  /*7030*/  FFMA.FTZ R48, R135, R40, R49 ;  /* 0x0000002887307223 */ /* 0x000fe20000010031 */
[----:B------:R-:W-:Y:S01]  /*7040*/  FSEL R141, R141, 1, !P5 ;  /* 0x3f8000008d8d7808 */ /* 0x000fe20006800000 */
[-C--:B------:R-:W-:Y:S01]  /*7050*/  FMUL.FTZ R40, R138, R47.reuse ;  /* 0x0000002f8a287220 */ /* 0x080fe20000410000 */
[----:B------:R-:W-:Y:S01]  /*7060*/  FSEL R140, R50, RZ, !P4 ;  /* 0x000000ff328c7208 */ /* 0x000fe20006000000 */
[----:B------:R-:W-:Y:S01]  /*7070*/  FADD.FTZ R48, R139, R48 ;  /* 0x000000308b307221 */ /* 0x000fe20000010000 */
[-C--:B------:R-:W-:Y:S01]  /*7080*/  FMUL.FTZ R158, R138, R44.reuse ;  /* 0x0000002c8a9e7220 */ /* 0x080fe20000410000 */
[C---:B------:R-:W-:Y:S01]  /*7090*/  FFMA.FTZ R40, R141.reuse, R44, -R40 ;  /* 0x0000002c8d287223 */ /* 0x040fe20000010828 */
[----:B------:R-:W1:Y:S01]  /*70a0*/  LDS.U16 R46, [R45+0x3a] ;  /* 0x00003a002d2e7984 */ /* 0x000e620000000400 */
[----:B------:R-:W-:Y:S01]  /*70b0*/  FADD.FTZ R43, R140, R43 ;  /* 0x0000002b8c2b7221 */ /* 0x000fe20000010000 */
[----:B------:R-:W-:Y:S01]  /*70c0*/  FMUL.FTZ R44, R138, R48 ;  /* 0x000000308a2c7220 */ /* 0x000fe20000410000 */
[----:B------:R-:W-:-:S02]  /*70d0*/  FFMA.FTZ R158, R141, R47, R158 ;  /* 0x0000002f8d9e7223 */ /* 0x000fc4000001009e */
[-C--:B------:R-:W-:Y:S01]  /*70e0*/  FMUL.FTZ R47, R138, R43.reuse ;  /* 0x0000002b8a2f7220 */ /* 0x080fe20000410000 */
[C---:B------:R-:W-:Y:S02]  /*70f0*/  FFMA.FTZ R43, R141.reuse, R43, -R44 ;  /* 0x0000002b8d2b7223 */ /* 0x040fe4000001082c */
[----:B------:R-:W2:Y:S01]  /*7100*/  LDS.U16 R44, [R45+0x38] ;  /* 0x000038002d2c7984 */ /* 0x000ea20000000400 */
[----:B------:R-:W-:Y:S01]  /*7110*/  FFMA.FTZ R48, R141, R48, R47 ;  /* 0x000000308d307223 */ /* 0x000fe2000001002f */
[----:B------:R-:W-:-:S04]  /*7120*/  IADD3 R47, PT, PT, R123, 0xe, RZ ;  /* 0x0000000e7b2f7810 */ /* 0x000fc80007ffe0ff */
[----:B------:R-:W-:Y:S01]  /*7130*/  ISETP.GE.U32.AND P2, PT, R47, UR12, PT ;  /* 0x0000000c2f007c0c */ /* 0x000fe2000bf46070 */
[----:B0-----:R-:W-:Y:S02]  /*7140*/  IMAD.U32 R145, R42, 0x10000, RZ ;  /* 0x000100002a917824 */ /* 0x001fe400078e00ff */
[----:B------:R-:W0:Y:S01]  /*7150*/  LDS.U16 R42, [R45+0x3e] ;  /* 0x00003e002d2a7984 */ /* 0x000e220000000400 */
[----:B---3--:R-:W-:-:S03]  /*7160*/  SHF.L.U32 R47, R41, 0x10, RZ ;  /* 0x00000010292f7819 */ /* 0x008fc600000006ff */
[----:B------:R3:W4:Y:S01]  /*7170*/  LDS.U16 R41, [R45+0x3c] ;  /* 0x00003c002d297984 */ /* 0x0007220000000400 */
[----:B------:R-:W-:Y:S01]  /*7180*/  FMUL.FTZ R145, R20, R145 ;  /* 0x0000009114917220 */ /* 0x000fe20000410000 */
[----:B------:R-:W-:Y:S01]  /*7190*/  FSEL R142, R142, RZ, !P2 ;  /* 0x000000ff8e8e7208 */ /* 0x000fe20005000000 */
[----:B------:R-:W-:Y:S01]  /*71a0*/  FMUL.FTZ R144, R20, R47 ;  /* 0x0000002f14907220 */ /* 0x000fe20000410000 */
[----:B------:R-:W-:Y:S02]  /*71b0*/  FSEL R143, R143, 1, !P2 ;  /* 0x3f8000008f8f7808 */ /* 0x000fe40005000000 */
[----:B------:R-:W-:Y:S01]  /*71c0*/  FSEL R145, R145, RZ, !P5 ;  /* 0x000000ff91917208 */ /* 0x000fe20006800000 */
[----:B------:R-:W-:Y:S01]  /*71d0*/  FMUL.FTZ R47, R142, R40 ;  /* 0x000000288e2f7220 */ /* 0x000fe20000410000 */
[----:B------:R-:W-:Y:S01]  /*71e0*/  FSEL R144, R144, RZ, !P5 ;  /* 0x000000ff90907208 */ /* 0x000fe20006800000 */
[-C--:B------:R-:W-:Y:S02]  /*71f0*/  FMUL.FTZ R50, R142, R158.reuse ;  /* 0x0000009e8e327220 */ /* 0x080fe40000410000 */
[----:B------:R-:W-:Y:S01]  /*7200*/  FADD.FTZ R48, R145, R48 ;  /* 0x0000003091307221 */ /* 0x000fe20000010000 */
[C---:B------:R-:W-:Y:S01]  /*7210*/  FFMA.FTZ R158, R143.reuse, R158, R47 ;  /* 0x0000009e8f9e7223 */ /* 0x040fe2000001002f */
[----:B------:R-:W-:Y:S01]  /*7220*/  FFMA.FTZ R40, R143, R40, -R50 ;  /* 0x000000288f287223 */ /* 0x000fe20000010832 */
[----:B------:R-:W-:Y:S01]  /*7230*/  FADD.FTZ R43, R144, R43 ;  /* 0x0000002b902b7221 */ /* 0x000fe20000010000 */
[----:B------:R-:W-:-:S02]  /*7240*/  IADD3 R47, PT, PT, R123, 0xf, RZ ;  /* 0x0000000f7b2f7810 */ /* 0x000fc40007ffe0ff */
[----:B-1----:R-:W-:Y:S01]  /*7250*/  SHF.L.U32 R46, R46, 0x10, RZ ;  /* 0x000000102e2e7819 */ /* 0x002fe200000006ff */
[----:B------:R-:W-:Y:S01]  /*7260*/  FMUL.FTZ R50, R142, R48 ;  /* 0x000000308e327220 */ /* 0x000fe20000410000 */
[----:B--2---:R-:W-:-:S03]  /*7270*/  SHF.L.U32 R44, R44, 0x10, RZ ;  /* 0x000000102c2c7819 */ /* 0x004fc600000006ff */
[C---:B------:R-:W-:Y:S02]  /*7280*/  FMUL.FTZ R148, R21.reuse, R46 ;  /* 0x0000002e15947220 */ /* 0x040fe40000410000 */
[----:B------:R-:W-:Y:S01]  /*7290*/  FMUL.FTZ R44, R21, R44 ;  /* 0x0000002c152c7220 */ /* 0x000fe20000410000 */
[-C--:B---3--:R-:W-:Y:S01]  /*72a0*/  FMUL.FTZ R45, R142, R43.reuse ;  /* 0x0000002b8e2d7220 */ /* 0x088fe20000410000 */
[----:B------:R-:W-:Y:S01]  /*72b0*/  ISETP.GE.U32.AND P3, PT, R47, UR12, PT ;  /* 0x0000000c2f007c0c */ /* 0x000fe2000bf66070 */
[----:B------:R-:W-:Y:S02]  /*72c0*/  FFMA.FTZ R43, R143, R43, -R50 ;  /* 0x0000002b8f2b7223 */ /* 0x000fe40000010832 */
[----:B------:R-:W-:Y:S01]  /*72d0*/  FSEL R146, R44, RZ, !P2 ;  /* 0x000000ff2c927208 */ /* 0x000fe20005000000 */
[----:B0-----:R-:W-:Y:S01]  /*72e0*/  IMAD.U32 R47, R42, 0x10000, RZ ;  /* 0x000100002a2f7824 */ /* 0x001fe200078e00ff */
[----:B------:R-:W-:Y:S01]  /*72f0*/  FSEL R147, R147, RZ, !P3 ;  /* 0x000000ff93937208 */ /* 0x000fe20005800000 */
[----:B------:R-:W-:Y:S01]  /*7300*/  FFMA.FTZ R45, R143, R48, R45 ;  /* 0x000000308f2d7223 */ /* 0x000fe2000001002d */
[----:B------:R-:W-:Y:S01]  /*7310*/  FSEL R148, R148, RZ, !P2 ;  /* 0x000000ff94947208 */ /* 0x000fe20005000000 */
[----:B------:R-:W-:Y:S01]  /*7320*/  FADD.FTZ R160, R146, R43 ;  /* 0x0000002b92a07221 */ /* 0x000fe20000010000 */
[----:B----4-:R-:W-:Y:S01]  /*7330*/  SHF.L.U32 R41, R41, 0x10, RZ ;  /* 0x0000001029297819 */ /* 0x010fe200000006ff */
[----:B------:R-:W-:Y:S01]  /*7340*/  FMUL.FTZ R47, R22, R47 ;  /* 0x0000002f162f7220 */ /* 0x000fe20000410000 */
[----:B------:R-:W-:Y:S01]  /*7350*/  FSEL R149, R149, 1, !P3 ;  /* 0x3f80000095957808 */ /* 0x000fe20005800000 */
[----:B------:R-:W-:Y:S01]  /*7360*/  FADD.FTZ R42, R148, R45 ;  /* 0x0000002d942a7221 */ /* 0x000fe20000010000 */
[----:B------:R-:W-:Y:S01]  /*7370*/  FMUL.FTZ R44, R147, R160 ;  /* 0x000000a0932c7220 */ /* 0x000fe20000410000 */
[----:B------:R-:W-:Y:S01]  /*7380*/  FMUL.FTZ R151, R22, R41 ;  /* 0x0000002916977220 */ /* 0x000fe20000410000 */
[----:B------:R-:W-:Y:S01]  /*7390*/  FSEL R150, R47, RZ, !P3 ;  /* 0x000000ff2f967208 */ /* 0x000fe20005800000 */
[-C--:B------:R-:W-:Y:S01]  /*73a0*/  FMUL.FTZ R41, R147, R42.reuse ;  /* 0x0000002a93297220 */ /* 0x080fe20000410000 */
[----:B------:R-:W-:-:S02]  /*73b0*/  FFMA.FTZ R161, R149, R42, R44 ;  /* 0x0000002a95a17223 */ /* 0x000fc4000001002c */
[----:B------:R-:W-:Y:S01]  /*73c0*/  FSEL R151, R151, RZ, !P3 ;  /* 0x000000ff97977208 */ /* 0x000fe20005800000 */
[----:B------:R-:W-:Y:S01]  /*73d0*/  FFMA.FTZ R160, R149, R160, -R41 ;  /* 0x000000a095a07223 */ /* 0x000fe20000010829 */
[----:B------:R-:W-:Y:S01]  /*73e0*/  FADD.FTZ R161, R150, R161 ;  /* 0x000000a196a17221 */ /* 0x000fe20000010000 */
[----:B------:R-:W-:Y:S02]  /*73f0*/  FMUL.FTZ R42, R147, R158 ;  /* 0x0000009e932a7220 */ /* 0x000fe40000410000 */
[----:B------:R-:W-:Y:S02]  /*7400*/  FADD.FTZ R160, R151, R160 ;  /* 0x000000a097a07221 */ /* 0x000fe40000010000 */
        /* <DEDUP_REMOVED lines=60> */
[----:B------:R-:W-:Y:S01]  /*77d0*/  @P2 FADD.FTZ R160, R160, R44 ;  /* 0x0000002ca0a02221 */ /* 0x000fe20000010000 */
[----:B---3--:R-:W-:-:S03]  /*77e0*/  @P2 FFMA.FTZ R158, R158, R42, R41 ;  /* 0x0000002a9e9e2223 */ /* 0x008fc60000010029 */
[----:B------:R-:W0:Y:S01]  /*77f0*/  SHFL.UP PT, R41, R161, 0x10, RZ ;  /* 0x06000000a1297989 */ /* 0x000e2200000e00ff */
[----:B------:R-:W-:-:S03]  /*7800*/  @P2 FFMA.FTZ R157, R157, R42, -R40 ;  /* 0x0000002a9d9d2223 */ /* 0x000fc60000010828 */
        /* <DEDUP_REMOVED lines=10> */
[CC--:B-1----:R-:W-:Y:S01]  /*78b0*/  FFMA.FTZ R46, R157.reuse, R47.reuse, -R46 ;  /* 0x0000002f9d2e7223 */ /* 0x0c2fe2000001082e */
[C---:B------:R-:W-:Y:S01]  /*78c0*/  FFMA.FTZ R47, R158.reuse, R47, R41 ;  /* 0x0000002f9e2f7223 */ /* 0x040fe20000010029 */
[----:B------:R-:W-:Y:S02]  /*78d0*/  HFMA2 R41, -RZ, RZ, 0, 0 ;  /* 0x00000000ff297431 */ /* 0x000fe400000001ff */
[CC--:B--2---:R-:W-:Y:S01]  /*78e0*/  FMUL.FTZ R44, R158.reuse, R40.reuse ;  /* 0x000000289e2c7220 */ /* 0x0c4fe20000410000 */
[C---:B------:R-:W-:Y:S01]  /*78f0*/  FMUL.FTZ R40, R157.reuse, R40 ;  /* 0x000000289d287220 */ /* 0x040fe20000410000 */
[----:B------:R-:W-:Y:S01]  /*7900*/  @UP0 ULEA UR40, UR7, UR21, 0x4 ;  /* 0x0000001507280291 */ /* 0x000fe2000f8e20ff */
[----:B------:R-:W-:Y:S01]  /*7910*/  @!P2 SHF.R.U32.HI R48, RZ, 0x1, R82 ;  /* 0x00000001ff30a819 */ /* 0x000fe20000011652 */
[-C--:B---3--:R-:W-:Y:S01]  /*7920*/  FFMA.FTZ R44, R157, R45.reuse, -R44 ;  /* 0x0000002d9d2c7223 */ /* 0x088fe2000001082c */
[----:B------:R-:W-:Y:S01]  /*7930*/  UIMAD UR13, UR7, UR33, UR13 ;  /* 0x00000021070d72a4 */ /* 0x000fe2000f8e020d */
[----:B------:R-:W-:Y:S01]  /*7940*/  FFMA.FTZ R45, R158, R45, R40 ;  /* 0x0000002d9e2d7223 */ /* 0x000fe20000010028 */
[----:B------:R-:W-:Y:S01]  /*7950*/  ULEA UR41, UP0, UR12, UR34, 0x3 ;  /* 0x000000220c297291 */ /* 0x000fe2000f8018ff */
[----:B------:R-:W-:-:S02]  /*7960*/  MOV R40, 0x3f800000 ;  /* 0x3f80000000287802 */ /* 0x000fc40000000f00 */
[----:B------:R-:W-:Y:S02]  /*7970*/  CS2R R42, SRZ ;  /* 0x00000000002a7805 */ /* 0x000fe4000001ff00 */
[----:B------:R-:W-:Y:S01]  /*7980*/  @!P2 LOP3.LUT R48, R48, 0x1f0, RZ, 0xc0, !PT ;  /* 0x000001f03030a812 */ /* 0x000fe200078ec0ff */
[----:B------:R-:W-:Y:S01]  /*7990*/  FADD.FTZ R46, R160, R46 ;  /* 0x0000002ea02e7221 */ /* 0x000fe20000010000 */
[----:B------:R-:W-:Y:S01]  /*79a0*/  FADD.FTZ R47, R161, R47 ;  /* 0x0000002fa12f7221 */ /* 0x000fe20000010000 */
[----:B------:R-:W-:Y:S01]  /*79b0*/  ULEA.HI.X UR12, UR12, UR35, UR13, 0x3, UP0 ;  /* 0x000000230c0c7291 */ /* 0x000fe200080f1c0d */
[----:B------:R-:W-:Y:S04]  /*79c0*/  @P0 LDS.128 R40, [UR40+0x10c0] ;  /* 0x0010c028ff280984 */ /* 0x000fe80008000c00 */
[----:B------:R0:W-:Y:S01]  /*79d0*/  @!P2 STS.128 [R48+UR21+0x1080], R44 ;  /* 0x0010802c3000a988 */ /* 0x0001e20008000c15 */
[----:B------:R-:W-:Y:S01]  /*79e0*/  MOV R49, UR12 ;  /* 0x0000000c00317c02 */ /* 0x000fe20008000f00 */
[----:B0-----:R-:W-:-:S06]  /*79f0*/  IMAD.U32 R48, RZ, RZ, UR41 ;  /* 0x00000029ff307e24 */ /* 0x001fcc000f8e00ff */
        /* <DEDUP_REMOVED lines=54> */
.L_x_895:
        /* <DEDUP_REMOVED lines=16> */
.L_x_896:
[----:B------:R-:W-:Y:S05]  /*7e60*/  BSYNC.RECONVERGENT B0 ;  /* 0x0000000000007941 */ /* 0x000fea0003800200 */
.L_x_894:
        /* <DEDUP_REMOVED lines=119> */
.L_x_898:
[----:B------:R-:W-:Y:S05]  /*85e0*/  BSYNC.RECONVERGENT B0 ;  /* 0x0000000000007941 */ /* 0x000fea0003800200 */
.L_x_897:
        /* <DEDUP_REMOVED lines=51> */
.L_x_893:
[----:B------:R0:W2:Y:S01]  /*8920*/  LDL.LU R50, [R1+0x28] ;  /* 0x0000280001327983 */ /* 0x0000a20000300800 */
[----:B------:R-:W-:Y:S01]  /*8930*/  F2FP.BF16.F32.PACK_AB R0, R36, R37 ;  /* 0x000000252400723e */ /* 0x000fe200000010ff */
[----:B------:R-:W1:Y:S02]  /*8940*/  LDCU UR7, c[0x0][0x388] ;  /* 0x00007100ff0777ac */ /* 0x000e640008000800 */
[----:B------:R-:W3:Y:S01]  /*8950*/  LDL.LU R97, [R1+0x24] ;  /* 0x0000240001617983 */ /* 0x000ee20000300800 */
[----:B------:R-:W-:Y:S01]  /*8960*/  F2FP.BF16.F32.PACK_AB R2, R34, R35 ;  /* 0x000000232202723e */ /* 0x000fe200000010ff */
[----:B------:R-:W-:Y:S02]  /*8970*/  USHF.L.U32 UR8, UR6, 0xa, URZ ;  /* 0x0000000a06087899 */ /* 0x000fe400080006ff */
[----:B------:R-:W4:Y:S01]  /*8980*/  LDL.LU R96, [R1+0x20] ;  /* 0x0000200001607983 */ /* 0x000f220000300800 */
[----:B------:R-:W-:Y:S01]  /*8990*/  BAR.SYNC.DEFER_BLOCKING 0x0 ;  /* 0x0000000000007b1d */ /* 0x000fe20000010000 */
[----:B------:R-:W-:-:S05]  /*89a0*/  ISETP.NE.AND P0, PT, R82, RZ, PT ;  /* 0x000000ff5200720c */ /* 0x000fca0003f05270 */
[----:B------:R-:W5:Y:S01]  /*89b0*/  LDCU.128 UR12, c[0x0][0x420] ;  /* 0x00008400ff0c77ac */ /* 0x000f620008000c00 */
        /* <DEDUP_REMOVED lines=9> */
[----:B------:R-:W2:Y:S01]  /*8a50*/  LDL.LU R87, [R1] ;  /* 0x0000000001577983 */ /* 0x000ea20000300800 */
[C---:B------:R-:W-:Y:S01]  /*8a60*/  PRMT R3, R0.reuse, 0x7610, R3 ;  /* 0x0000761000037816 */ /* 0x040fe20000000003 */
[----:B-1----:R-:W-:Y:S01]  /*8a70*/  UIADD3 UR28, UPT, UPT, -UR8, UR7, URZ ;  /* 0x00000007081c7290 */ /* 0x002fe2000fffe1ff */
[----:B------:R-:W-:Y:S01]  /*8a80*/  PRMT R4, R0, 0x7632, R4 ;  /* 0x0000763200047816 */ /* 0x000fe20000000004 */
[----:B-----5:R-:W-:Y:S01]  /*8a90*/  UIMAD.WIDE.U32 UR26, UR25, UR12, UR8 ;  /* 0x0000000c191a72a5 */ /* 0x020fe2000f8e0008 */
[----:B------:R-:W-:Y:S01]  /*8aa0*/  F2FP.BF16.F32.PACK_AB R0, R32, R33 ;  /* 0x000000212000723e */ /* 0x000fe200000010ff */
[----:B------:R1:W-:Y:S01]  /*8ab0*/  STS.U16 [R154], R3 ;  /* 0x000000039a007388 */ /* 0x0003e20000000400 */
[C---:B------:R-:W-:Y:S01]  /*8ac0*/  PRMT R5, R2.reuse, 0x7610, R5 ;  /* 0x0000761002057816 */ /* 0x040fe20000000005 */
[----:B------:R-:W-:Y:S01]  /*8ad0*/  IMAD.U32 R9, RZ, RZ, UR28 ;  /* 0x0000001cff097e24 */ /* 0x000fe2000f8e00ff */
[----:B------:R-:W-:Y:S01]  /*8ae0*/  PRMT R6, R2, 0x7632, R6 ;  /* 0x0000763202067816 */ /* 0x000fe20000000006 */
[----:B------:R5:W-:Y:S01]  /*8af0*/  STS.U16 [R153+0x2], R4 ;  /* 0x0000020499007388 */ /* 0x000be20000000400 */
[----:B------:R-:W-:Y:S01]  /*8b00*/  F2FP.BF16.F32.PACK_AB R2, R30, R31 ;  /* 0x0000001f1e02723e */ /* 0x000fe200000010ff */
[----:B------:R-:W-:Y:S01]  /*8b10*/  UIMAD UR27, UR25, UR13, UR27 ;  /* 0x0000000d191b72a4 */ /* 0x000fe2000f8e021b */
[C---:B------:R-:W-:Y:S01]  /*8b20*/  PRMT R39, R0.reuse, 0x7610, R39 ;  /* 0x0000761000277816 */ /* 0x040fe20000000027 */
[----:B------:R0:W-:Y:S01]  /*8b30*/  STS.U16 [R152+0x4], R5 ;  /* 0x0000040598007388 */ /* 0x0001e20000000400 */
[----:B------:R-:W-:Y:S01]  /*8b40*/  PRMT R7, R0, 0x7632, R7 ;  /* 0x0000763200077816 */ /* 0x000fe20000000007 */
[----:B------:R-:W-:Y:S01]  /*8b50*/  UIMAD.WIDE.U32 UR26, UR24, UR14, UR26 ;  /* 0x0000000e181a72a5 */ /* 0x000fe2000f8e001a */
[----:B------:R-:W-:Y:S01]  /*8b60*/  F2FP.BF16.F32.PACK_AB R0, R28, R29 ;  /* 0x0000001d1c00723e */ /* 0x000fe200000010ff */
[----:B------:R0:W-:Y:S01]  /*8b70*/  STS.U16 [R79+0x6], R6 ;  /* 0x000006064f007388 */ /* 0x0001e20000000400 */
[C---:B------:R-:W-:Y:S01]  /*8b80*/  PRMT R8, R2.reuse, 0x7610, R8 ;  /* 0x0000761002087816 */ /* 0x040fe20000000008 */
[----:B------:R-:W-:Y:S01]  /*8b90*/  UIMAD UR7, UR24, UR15, UR27 ;  /* 0x0000000f180772a4 */ /* 0x000fe2000f8e021b */
[----:B-1----:R-:W-:Y:S01]  /*8ba0*/  PRMT R3, R2, 0x7632, R3 ;  /* 0x0000763202037816 */ /* 0x002fe20000000003 */
[----:B------:R-:W-:Y:S01]  /*8bb0*/  STS.U16 [R78+0x8], R39 ;  /* 0x000008274e007388 */ /* 0x000fe20000000400 */
[----:B------:R-:W-:Y:S01]  /*8bc0*/  F2FP.BF16.F32.PACK_AB R2, R26, R27 ;  /* 0x0000001b1a02723e */ /* 0x000fe200000010ff */
[----:B------:R-:W1:Y:S01]  /*8bd0*/  LDCU.128 UR12, c[0x0][0x410] ;  /* 0x00008200ff0c77ac */ /* 0x000e620008000c00 */
[C---:B-----5:R-:W-:Y:S01]  /*8be0*/  PRMT R4, R0.reuse, 0x7610, R4 ;  /* 0x0000761000047816 */ /* 0x060fe20000000004 */
[----:B------:R5:W-:Y:S01]  /*8bf0*/  STS.U16 [R77+0xa], R7 ;  /* 0x00000a074d007388 */ /* 0x000be20000000400 */
[----:B0-----:R-:W-:-:S02]  /*8c00*/  PRMT R5, R0, 0x7632, R5 ;  /* 0x0000763200057816 */ /* 0x001fc40000000005 */
[----:B------:R-:W-:Y:S01]  /*8c10*/  F2FP.BF16.F32.PACK_AB R0, R24, R25 ;  /* 0x000000191800723e */ /* 0x000fe200000010ff */
[----:B------:R-:W-:Y:S01]  /*8c20*/  STS.U16 [R76+0xc], R8 ;  /* 0x00000c084c007388 */ /* 0x000fe20000000400 */
[C---:B------:R-:W-:Y:S02]  /*8c30*/  PRMT R6, R2.reuse, 0x7610, R6 ;  /* 0x0000761002067816 */ /* 0x040fe40000000006 */
[----:B------:R-:W-:Y:S01]  /*8c40*/  LOP3.LUT R123, R123, 0x3e00, RZ, 0xc0, !PT ;  /* 0x00003e007b7b7812 */ /* 0x000fe200078ec0ff */
[----:B------:R0:W-:Y:S01]  /*8c50*/  STS.U16 [R75+0xe], R3 ;  /* 0x00000e034b007388 */ /* 0x0001e20000000400 */
[----:B------:R-:W-:Y:S02]  /*8c60*/  PRMT R40, RZ, 0x7610, R40 ;  /* 0x00007610ff287816 */ /* 0x000fe40000000028 */
[----:B-----5:R-:W-:Y:S01]  /*8c70*/  PRMT R7, R2, 0x7632, R7 ;  /* 0x0000763202077816 */ /* 0x020fe20000000007 */
[----:B------:R5:W-:Y:S01]  /*8c80*/  STS.U16 [R74+0x10], R4 ;  /* 0x000010044a007388 */ /* 0x000be20000000400 */
[----:B------:R-:W-:-:S02]  /*8c90*/  F2FP.BF16.F32.PACK_AB R2, R38, R23 ;  /* 0x000000172602723e */ /* 0x000fc400000010ff */
[----:B------:R-:W-:Y:S01]  /*8ca0*/  PRMT R42, RZ, 0x7610, R42 ;  /* 0x00007610ff2a7816 */ /* 0x000fe2000000002a */
[----:B------:R-:W-:Y:S01]  /*8cb0*/  STS.U16 [R73+0x12], R5 ;  /* 0x0000120549007388 */ /* 0x000fe20000000400 */
[----:B0-----:R-:W-:-:S03]  /*8cc0*/  PRMT R3, R0, 0x7632, R3 ;  /* 0x0000763200037816 */ /* 0x001fc60000000003 */
[----:B------:R-:W-:Y:S01]  /*8cd0*/  STS.U16 [R72+0x14], R6 ;  /* 0x0000140648007388 */ /* 0x000fe20000000400 */
[----:B-----5:R-:W-:-:S03]  /*8ce0*/  PRMT R4, R2, 0x7632, R4 ;  /* 0x0000763202047816 */ /* 0x020fc60000000004 */
[----:B------:R-:W-:Y:S04]  /*8cf0*/  STS.U16 [R71+0x16], R7 ;  /* 0x0000160747007388 */ /* 0x000fe80000000400 */
[----:B------:R0:W-:Y:S04]  /*8d00*/  STS.U16 [R70+0x18], R0 ;  /* 0x0000180046007388 */ /* 0x0001e80000000400 */
[----:B------:R5:W-:Y:S04]  /*8d10*/  STS.U16 [R69+0x1a], R3 ;  /* 0x00001a0345007388 */ /* 0x000be80000000400 */
[----:B------:R-:W-:Y:S01]  /*8d20*/  STS.U16 [R68+0x1c], R2 ;  /* 0x00001c0244007388 */ /* 0x000fe20000000400 */
[----:B0-----:R-:W-:-:S03]  /*8d30*/  LOP3.LUT R0, R123, 0x1f, R82, 0xf8, !PT ;  /* 0x0000001f7b007812 */ /* 0x001fc600078ef852 */
[----:B------:R0:W-:Y:S01]  /*8d40*/  STS.U16 [R67+0x1e], R4 ;  /* 0x00001e0443007388 */ /* 0x0001e20000000400 */
[----:B------:R-:W-:-:S03]  /*8d50*/  NOP ;  /* 0x0000000000007918 */ /* 0x000fc60000000000 */
[----:B------:R-:W-:Y:S01]  /*8d60*/  LDS.U16 R51, [R165+0x280] ;  /* 0x00028000a5337984 */ /* 0x000fe20000000400 */
[C---:B-----5:R-:W-:Y:S01]  /*8d70*/  IADD3 R3, P1, PT, R0.reuse, UR26, RZ ;  /* 0x0000001a00037c10 */ /* 0x060fe2000ff3e0ff */
[----:B-1----:R-:W-:Y:S01]  /*8d80*/  UIMAD.WIDE.U32 UR26, UR25, UR12, UR8 ;  /* 0x0000000c191a72a5 */ /* 0x002fe2000f8e0008 */
[C---:B------:R-:W-:Y:S01]  /*8d90*/  LOP3.LUT R10, R0.reuse, 0x20, RZ, 0xfc, !PT ;  /* 0x00000020000a7812 */ /* 0x040fe200078efcff */
[----:B------:R-:W-:Y:S01]  /*8da0*/  LDS.U16 R53, [R164+0x2c0] ;  /* 0x0002c000a4357984 */ /* 0x000fe20000000400 */
[----:B0-----:R-:W-:Y:S01]  /*8db0*/  IADD3.X R4, PT, PT, RZ, UR7, RZ, P1, !PT ;  /* 0x00000007ff047c10 */ /* 0x001fe20008ffe4ff */
[----:B------:R-:W-:Y:S01]  /*8dc0*/  UIMAD UR13, UR25, UR13, UR27 ;  /* 0x0000000d190d72a4 */ /* 0x000fe2000f8e021b */
[C---:B------:R-:W-:Y:S01]  /*8dd0*/  LEA R2, P5, R3.reuse, UR30, 0x1 ;  /* 0x0000001e03027c11 */ /* 0x040fe2000f8a08ff */
[----:B------:R-:W-:Y:S01]  /*8de0*/  LDS.U16 R55, [R163+0x300] ;  /* 0x00030000a3377984 */ /* 0x000fe20000000400 */
[C---:B------:R-:W-:Y:S01]  /*8df0*/  LOP3.LUT R6, R0.reuse, 0x40, RZ, 0xfc, !PT ;  /* 0x0000004000067812 */ /* 0x040fe200078efcff */
[----:B------:R-:W-:Y:S01]  /*8e00*/  UMOV UR12, UR26 ;  /* 0x0000001a000c7c82 */ /* 0x000fe20008000000 */
[C---:B------:R-:W-:Y:S01]  /*8e10*/  LOP3.LUT R7, R0.reuse, 0x60, RZ, 0xfc, !PT ;  /* 0x0000006000077812 */ /* 0x040fe200078efcff */
[----:B------:R-:W-:Y:S01]  /*8e20*/  LDS.U16 R57, [R162+0x340] ;  /* 0x00034000a2397984 */ /* 0x000fe20000000400 */
[C---:B------:R-:W-:Y:S01]  /*8e30*/  LOP3.LUT R8, R0.reuse, 0x80, RZ, 0xfc, !PT ;  /* 0x0000008000087812 */ /* 0x040fe200078efcff */
[----:B------:R-:W0:Y:S01]  /*8e40*/  LDCU.64 UR26, c[0x0][0x488] ;  /* 0x00009100ff1a77ac */ /* 0x000e220008000a00 */
[----:B------:R-:W-:Y:S01]  /*8e50*/  LEA.HI.X R3, R3, UR31, R4, 0x1, P5 ;  /* 0x0000001f03037c11 */ /* 0x000fe2000a8f0c04 */
        /* <DEDUP_REMOVED lines=8> */
[----:B------:R-:W1:Y:S01]  /*8ee0*/  LDCU UR7, c[0x0][0x394] ;  /* 0x00007280ff0777ac */ /* 0x000e620008000800 */
[----:B------:R-:W-:-:S02]  /*8ef0*/  LOP3.LUT R12, R0, 0x120, RZ, 0xfc, !PT ;  /* 0x00000120000c7812 */ /* 0x000fc400078efcff */
[C---:B------:R-:W-:Y:S02]  /*8f00*/  LOP3.LUT R11, R0.reuse, 0x140, RZ, 0xfc, !PT ;  /* 0x00000140000b7812 */ /* 0x040fe400078efcff */
[C---:B------:R-:W-:Y:S02]  /*8f10*/  LOP3.LUT R20, R0.reuse, 0x180, RZ, 0xfc, !PT ;  /* 0x0000018000147812 */ /* 0x040fe400078efcff */
[C---:B------:R-:W-:Y:S02]  /*8f20*/  LOP3.LUT R18, R0.reuse, 0x1c0, RZ, 0xfc, !PT ;  /* 0x000001c000127812 */ /* 0x040fe400078efcff */
[----:B------:R-:W-:Y:S01]  /*8f30*/  PRMT R44, RZ, 0x7610, R44 ;  /* 0x00007610ff2c7816 */ /* 0x000fe2000000002c */
[----:B---3--:R-:W-:Y:S04]  /*8f40*/  LDS.U16 R5, [R97] ;  /* 0x0000000061057984 */ /* 0x008fe80000000400 */
[----:B----4-:R-:W-:Y:S04]  /*8f50*/  LDS.U16 R17, [R96+0x40] ;  /* 0x0000400060117984 */ /* 0x010fe80000000400 */
        /* <DEDUP_REMOVED lines=10> */
[----:B------:R-:W2:Y:S02]  /*9000*/  LDS R63, [UR21+0x840] ;  /* 0x00084015ff3f7984 */ /* 0x000ea40008000800 */
[----:B--2---:R-:W-:-:S02]  /*9010*/  ISETP.GE.AND P1, PT, R0, R63, PT ;  /* 0x0000003f0000720c */ /* 0x004fc40003f26270 */
        /* <DEDUP_REMOVED lines=15> */
[C---:B--2---:R-:W-:Y:S01]  /*9110*/  LOP3.LUT R17, R0.reuse, 0x1e0, RZ, 0xfc, !PT ;  /* 0x000001e000117812 */ /* 0x044fe200078efcff */
[----:B------:R2:W-:Y:S01]  /*9120*/  @!P2 STG.E.U16 desc[UR22][R2.64+0x180], R43 ;  /* 0x0001802b0200a986 */ /* 0x0005e2000c101516 */
[----:B---3--:R-:W-:Y:S02]  /*9130*/  LOP3.LUT R19, R0, 0x1a0, RZ, 0xfc, !PT ;  /* 0x000001a000137812 */ /* 0x008fe400078efcff */
[-C--:B------:R-:W-:Y:S01]  /*9140*/  ISETP.GE.AND P2, PT, R18, R63.reuse, PT ;  /* 0x0000003f1200720c */ /* 0x080fe20003f46270 */
[----:B------:R3:W-:Y:S01]  /*9150*/  @!P3 STG.E.U16 desc[UR22][R2.64+0x140], R41 ;  /* 0x000140290200b986 */ /* 0x0007e2000c101516 */
[----:B----4-:R-:W-:Y:S02]  /*9160*/  LOP3.LUT R21, R0, 0x160, RZ, 0xfc, !PT ;  /* 0x0000016000157812 */ /* 0x010fe400078efcff */
[-C--:B------:R-:W-:Y:S01]  /*9170*/  ISETP.GE.AND P3, PT, R19, R63.reuse, PT ;  /* 0x0000003f1300720c */ /* 0x080fe20003f66270 */
[----:B------:R4:W-:Y:S01]  /*9180*/  @!P1 STG.E.U16 desc[UR22][R2.64+0x1c0], R45 ;  /* 0x0001c02d02009986 */ /* 0x0009e2000c101516 */
[----:B------:R-:W-:-:S02]  /*9190*/  ISETP.GE.AND P1, PT, R17, R63, PT ;  /* 0x0000003f1100720c */ /* 0x000fc40003f26270 */
[----:B-----5:R-:W-:Y:S01]  /*91a0*/  PRMT R39, RZ, 0x7610, R39 ;  /* 0x00007610ff277816 */ /* 0x020fe20000000027 */
[----:B------:R-:W-:Y:S01]  /*91b0*/  @!P4 STG.E.U16 desc[UR22][R2.64+0x200], R47 ;  /* 0x0002002f0200c986 */ /* 0x000fe2000c101516 */
[-C--:B------:R-:W-:Y:S02]  /*91c0*/  ISETP.GE.AND P4, PT, R20, R63.reuse, PT ;  /* 0x0000003f1400720c */ /* 0x080fe40003f86270 */
[----:B--2---:R-:W-:Y:S01]  /*91d0*/  PRMT R43, RZ, 0x7610, R43 ;  /* 0x00007610ff2b7816 */ /* 0x004fe2000000002b */
[----:B------:R-:W-:Y:S01]  /*91e0*/  @!P5 STG.E.U16 desc[UR22][R2.64+0x240], R49 ;  /* 0x000240310200d986 */ /* 0x000fe2000c101516 */
[----:B------:R-:W-:Y:S02]  /*91f0*/  ISETP.GE.AND P5, PT, R21, R63, PT ;  /* 0x0000003f1500720c */ /* 0x000fe40003fa6270 */
[----:B---3--:R-:W-:Y:S01]  /*9200*/  PRMT R41, RZ, 0x7610, R41 ;  /* 0x00007610ff297816 */ /* 0x008fe20000000029 */
[----:B------:R-:W-:Y:S01]  /*9210*/  @!P6 STG.E.U16 desc[UR22][R2.64+0x280], R51 ;  /* 0x000280330200e986 */ /* 0x000fe2000c101516 */
[----:B------:R-:W-:-:S03]  /*9220*/  IADD3 R5, P6, PT, R0, UR12, RZ ;  /* 0x0000000c00057c10 */ /* 0x000fc6000ffde0ff */
[----:B------:R-:W-:Y:S01]  /*9230*/  @!P3 STG.E.U16 desc[UR22][R2.64+0x340], R57 ;  /* 0x000340390200b986 */ /* 0x000fe2000c101516 */
[----:B------:R-:W-:Y:S01]  /*9240*/  IADD3.X R22, PT, PT, RZ, UR15, RZ, P6, !PT ;  /* 0x0000000fff167c10 */ /* 0x000fe2000b7fe4ff */
[----:B------:R-:W2:Y:S01]  /*9250*/  LDCU.128 UR12, c[0x0][0x430] ;  /* 0x00008600ff0c77ac */ /* 0x000ea20008000c00 */
        /* <DEDUP_REMOVED lines=15> */
[----:B----4-:R-:W-:Y:S02]  /*9350*/  PRMT R45, RZ, 0x7610, R45 ;  /* 0x00007610ff2d7816 */ /* 0x010fe4000000002d */
[----:B---3--:R-:W-:Y:S02]  /*9360*/  PRMT R2, RZ, 0x7610, R2 ;  /* 0x00007610ff027816 */ /* 0x008fe40000000002 */
[----:B------:R-:W-:Y:S01]  /*9370*/  PRMT R3, RZ, 0x7610, R3 ;  /* 0x00007610ff037816 */ /* 0x000fe20000000003 */
[----:B------:R-:W3:Y:S01]  /*9380*/  @!P2 LDG.E.U16 R22, desc[UR22][R4.64] ;  /* 0x000000160416a981 */ /* 0x000ee2000c1e1500 */
[----:B------:R-:W-:-:S03]  /*9390*/  ISETP.GE.AND P2, PT, R15, UR28, PT ;  /* 0x0000001c0f007c0c */ /* 0x000fc6000bf46270 */
[----:B------:R-:W4:Y:S01]  /*93a0*/  @!P3 LDG.E.U16 R39, desc[UR22][R4.64+0x40] ;  /* 0x000040160427b981 */ /* 0x000f22000c1e1500 */
[----:B------:R-:W-:-:S03]  /*93b0*/  ISETP.GE.AND P3, PT, R14, UR28, PT ;  /* 0x0000001c0e007c0c */ /* 0x000fc6000bf66270 */
[----:B------:R-:W5:Y:S01]  /*93c0*/  @!P4 LDG.E.U16 R40, desc[UR22][R4.64+0x80] ;  /* 0x000080160428c981 */ /* 0x000f62000c1e1500 */
[----:B------:R-:W-:-:S03]  /*93d0*/  ISETP.GE.AND P4, PT, R13, UR28, PT ;  /* 0x0000001c0d007c0c */ /* 0x000fc6000bf86270 */
[----:B------:R-:W2:Y:S01]  /*93e0*/  @!P5 LDG.E.U16 R41, desc[UR22][R4.64+0xc0] ;  /* 0x0000c0160429d981 */ /* 0x000ea2000c1e1500 */
        /* <DEDUP_REMOVED lines=12> */
[----:B------:R-:W-:Y:S02]  /*94b0*/  ISETP.GE.AND P5, PT, R17, UR28, PT ;  /* 0x0000001c11007c0c */ /* 0x000fe4000bfa6270 */
[----:B------:R-:W-:Y:S02]  /*94c0*/  PRMT R46, RZ, 0x7610, R46 ;  /* 0x00007610ff2e7816 */ /* 0x000fe4000000002e */
[----:B------:R-:W-:Y:S02]  /*94d0*/  PRMT R47, RZ, 0x7610, R47 ;  /* 0x00007610ff2f7816 */ /* 0x000fe4000000002f */
[----:B------:R-:W-:Y:S02]  /*94e0*/  PRMT R48, RZ, 0x7610, R48 ;  /* 0x00007610ff307816 */ /* 0x000fe40000000030 */
[----:B------:R-:W-:Y:S01]  /*94f0*/  PRMT R49, RZ, 0x7610, R49 ;  /* 0x00007610ff317816 */ /* 0x000fe20000000031 */
[----:B------:R-:W2:Y:S01]  /*9500*/  @!P6 LDG.E.U16 R46, desc[UR22][R4.64+0x280] ;  /* 0x00028016042ee981 */ /* 0x000ea2000c1e1500 */
[----:B------:R-:W-:-:S03]  /*9510*/  PRMT R51, RZ, 0x7610, R51 ;  /* 0x00007610ff337816 */ /* 0x000fc60000000033 */
[----:B------:R-:W2:Y:S04]  /*9520*/  @!P1 LDG.E.U16 R47, desc[UR22][R4.64+0x2c0] ;  /* 0x0002c016042f9981 */ /* 0x000ea8000c1e1500 */
[----:B------:R-:W2:Y:S04]  /*9530*/  @!P2 LDG.E.U16 R48, desc[UR22][R4.64+0x300] ;  /* 0x000300160430a981 */ /* 0x000ea8000c1e1500 */
[----:B------:R-:W2:Y:S04]  /*9540*/  @!P3 LDG.E.U16 R49, desc[UR22][R4.64+0x340] ;  /* 0x000340160431b981 */ /* 0x000ea8000c1e1500 */
[----:B------:R-:W2:Y:S04]  /*9550*/  @!P4 LDG.E.U16 R51, desc[UR22][R4.64+0x380] ;  /* 0x000380160433c981 */ /* 0x000ea8000c1e1500 */
[----:B------:R-:W2:Y:S04]  /*9560*/  @!P5 LDG.E.U16 R50, desc[UR22][R4.64+0x3c0] ;  /* 0x0003c0160432d981 */ /* 0x000ea8000c1e1500 */
[----:B---3--:R-:W-:Y:S04]  /*9570*/  STS.U16 [R97], R22 ;  /* 0x0000001661007388 */ /* 0x008fe80000000400 */
[----:B----4-:R-:W-:Y:S04]  /*9580*/  STS.U16 [R96+0x40], R39 ;  /* 0x0000402760007388 */ /* 0x010fe80000000400 */
[----:B-----5:R-:W-:Y:S04]  /*9590*/  STS.U16 [R95+0x80], R40 ;  /* 0x000080285f007388 */ /* 0x020fe80000000400 */
[----:B--2---:R-:W-:Y:S04]  /*95a0*/  STS.U16 [R94+0xc0], R41 ;  /* 0x0000c0295e007388 */ /* 0x004fe80000000400 */
        /* <DEDUP_REMOVED lines=19> */
[----:B------:R-:W-:Y:S04]  /*96e0*/  LDS.U16 R39, [R77+0xa] ;  /* 0x00000a004d277984 */ /* 0x000fe80000000400 */
[----:B------:R-:W-:Y:S04]  /*96f0*/  LDS.U16 R41, [R73+0x12] ;  /* 0x0000120049297984 */ /* 0x000fe80000000400 */
[----:B------:R-:W-:Y:S01]  /*9700*/  LDS.U16 R42, [R71+0x16] ;  /* 0x00001600472a7984 */ /* 0x000fe20000000400 */
[----:B--2---:R-:W-:-:S03]  /*9710*/  SHF.L.U32 R45, R2, 0x10, RZ ;  /* 0x00000010022d7819 */ /* 0x004fc600000006ff */
[----:B------:R-:W2:Y:S01]  /*9720*/  LDS.U16 R2, [R75+0xe] ;  /* 0x00000e004b027984 */ /* 0x000ea20000000400 */
[----:B---3--:R-:W-:Y:S01]  /*9730*/  SHF.L.U32 R49, R4, 0x10, RZ ;  /* 0x0000001004317819 */ /* 0x008fe200000006ff */
[----:B------:R-:W-:Y:S01]  /*9740*/  FMUL.FTZ R43, R45, -1.4426950216293334961 ;  /* 0xbfb8aa3b2d2b7820 */ /* 0x000fe20000410000 */
[----:B----4-:R-:W-:Y:S02]  /*9750*/  IMAD.U32 R47, R3, 0x10000, RZ ;  /* 0x00010000032f7824 */ /* 0x010fe400078e00ff */
[----:B------:R-:W3:Y:S01]  /*9760*/  LDS.U16 R3, [R74+0x10] ;  /* 0x000010004a037984 */ /* 0x000ee20000000400 */
[----:B-----5:R-:W-:Y:S01]  /*9770*/  SHF.L.U32 R53, R22, 0x10, RZ ;  /* 0x0000001016357819 */ /* 0x020fe200000006ff */
[----:B------:R-:W-:Y:S02]  /*9780*/  FMUL.FTZ R44, R49, -1.4426950216293334961 ;  /* 0xbfb8aa3b312c7820 */ /* 0x000fe40000410000 */
[----:B------:R-:W4:Y:S01]  /*9790*/  LDS.U16 R22, [R70+0x18] ;  /* 0x0000180046167984 */ /* 0x000f220000000400 */
[----:B------:R5:W4:Y:S01]  /*97a0*/  MUFU.EX2 R46, R43 ;  /* 0x0000002b002e7308 */ /* 0x000b220000000800 */
[----:B-1----:R-:W-:-:S02]  /*97b0*/  SHF.L.U32 R51, R5, 0x10, RZ ;  /* 0x0000001005337819 */ /* 0x002fc400000006ff */
[----:B------:R1:W-:Y:S01]  /*97c0*/  @!P5 STL [R1+0x28], R50 ;  /* 0x000028320100d387 */ /* 0x0003e20000100800 */
[----:B0-----:R-:W-:-:S03]  /*97d0*/  SHF.L.U32 R56, R40, 0x10, RZ ;  /* 0x0000001028387819 */ /* 0x001fc600000006ff */
[----:B------:R-:W-:Y:S04]  /*97e0*/  LDS.U16 R5, [R72+0x14] ;  /* 0x0000140048057984 */ /* 0x000fe80000000400 */
[----:B-----5:R-:W0:Y:S01]  /*97f0*/  LDS.U16 R43, [R69+0x1a] ;  /* 0x00001a00452b7984 */ /* 0x020e220000000400 */
[----:B-1----:R1:W-:Y:S03]  /*9800*/  MUFU.EX2 R50, R44 ;  /* 0x0000002c00327308 */ /* 0x0023e60000000800 */
[----:B------:R-:W5:Y:S04]  /*9810*/  LDS.U16 R40, [R68+0x1c] ;  /* 0x00001c0044287984 */ /* 0x000f680000000400 */
[----:B-1----:R-:W1:Y:S01]  /*9820*/  LDS.U16 R44, [R67+0x1e] ;  /* 0x00001e00432c7984 */ /* 0x002e620000000400 */
[----:B------:R-:W-:Y:S01]  /*9830*/  FMUL.FTZ R4, R47, -1.4426950216293334961 ;  /* 0xbfb8aa3b2f047820 */ /* 0x000fe20000410000 */
[----:B--2---:R-:W-:-:S03]  /*9840*/  SHF.L.U32 R58, R2, 0x10, RZ ;  /* 0x00000010023a7819 */ /* 0x004fc600000006ff */
[----:B------:R2:W1:Y:S01]  /*9850*/  MUFU.EX2 R48, R4 ;  /* 0x0000000400307308 */ /* 0x0004620000000800 */
[----:B------:R-:W-:Y:S01]  /*9860*/  FMUL.FTZ R54, R53, -1.4426950216293334961 ;  /* 0xbfb8aa3b35367820 */ /* 0x000fe20000410000 */
[----:B------:R-:W-:Y:S01]  /*9870*/  FMUL.FTZ R52, R51, -1.4426950216293334961 ;  /* 0xbfb8aa3b33347820 */ /* 0x000fe20000410000 */
[----:B------:R-:W-:Y:S01]  /*9880*/  FMUL.FTZ R2, R58, -1.4426950216293334961 ;  /* 0xbfb8aa3b3a027820 */ /* 0x000fe20000410000 */
[----:B---3--:R-:W-:Y:S01]  /*9890*/  SHF.L.U32 R60, R3, 0x10, RZ ;  /* 0x00000010033c7819 */ /* 0x008fe200000006ff */
[----:B--2---:R-:W-:Y:S01]  /*98a0*/  IMAD.U32 R4, R39, 0x10000, RZ ;  /* 0x0001000027047824 */ /* 0x004fe200078e00ff */
[----:B----4-:R-:W-:-:S03]  /*98b0*/  SHF.L.U32 R64, R22, 0x10, RZ ;  /* 0x0000001016407819 */ /* 0x010fc600000006ff */
[----:B------:R-:W-:Y:S01]  /*98c0*/  FMUL.FTZ R39, R4, -1.4426950216293334961 ;  /* 0xbfb8aa3b04277820 */ /* 0x000fe20000410000 */
[----:B------:R0:W-:Y:S01]  /*98d0*/  MUFU.EX2 R59, R2 ;  /* 0x00000002003b7308 */ /* 0x0001e20000000800 */
[----:B------:R-:W-:Y:S02]  /*98e0*/  IMAD.U32 R3, R41, 0x10000, RZ ;  /* 0x0001000029037824 */ /* 0x000fe400078e00ff */
[----:B------:R-:W-:Y:S01]  /*98f0*/  FMUL.FTZ R41, R60, -1.4426950216293334961 ;  /* 0xbfb8aa3b3c297820 */ /* 0x000fe20000410000 */
[----:B------:R-:W-:Y:S01]  /*9900*/  SHF.L.U32 R62, R42, 0x10, RZ ;  /* 0x000000102a3e7819 */ /* 0x000fe200000006ff */
[----:B------:R-:W-:-:S03]  /*9910*/  FMUL.FTZ R57, R56, -1.4426950216293334961 ;  /* 0xbfb8aa3b38397820 */ /* 0x000fc60000410000 */
[----:B------:R-:W2:Y:S01]  /*9920*/  MUFU.EX2 R54, R54 ;  /* 0x0000003600367308 */ /* 0x000ea20000000800 */
[----:B0-----:R-:W-:Y:S02]  /*9930*/  IMAD.U32 R2, R43, 0x10000, RZ ;  /* 0x000100002b027824 */ /* 0x001fe400078e00ff */
[----:B------:R-:W-:Y:S01]  /*9940*/  FMUL.FTZ R43, R64, -1.4426950216293334961 ;  /* 0xbfb8aa3b402b7820 */ /* 0x000fe20000410000 */
[----:B------:R-:W-:Y:S01]  /*9950*/  FMUL.FTZ R61, R3, -1.4426950216293334961 ;  /* 0xbfb8aa3b033d7820 */ /* 0x000fe20000410000 */
[----:B------:R-:W-:Y:S01]  /*9960*/  FMUL.FTZ R63, R62, -1.4426950216293334961 ;  /* 0xbfb8aa3b3e3f7820 */ /* 0x000fe20000410000 */
[----:B-----5:R-:W-:Y:S02]  /*9970*/  SHF.L.U32 R22, R40, 0x10, RZ ;  /* 0x0000001028167819 */ /* 0x020fe400000006ff */
[----:B------:R0:W-:Y:S01]  /*9980*/  MUFU.EX2 R55, R39 ;  /* 0x0000002700377308 */ /* 0x0001e20000000800 */
[----:B------:R-:W-:Y:S01]  /*9990*/  FMUL.FTZ R65, R2, -1.4426950216293334961 ;  /* 0xbfb8aa3b02417820 */ /* 0x000fe20000410000 */
[----:B------:R-:W-:-:S06]  /*99a0*/  FADD.FTZ R46, R46, 1 ;  /* 0x3f8000002e2e7421 */ /* 0x000fcc0000010000 */
[----:B------:R-:W3:Y:S01]  /*99b0*/  MUFU.EX2 R52, R52 ;  /* 0x0000003400347308 */ /* 0x000ee20000000800 */
[----:B0-----:R-:W-:Y:S02]  /*99c0*/  SHF.L.U32 R39, R5, 0x10, RZ ;  /* 0x0000001005277819 */ /* 0x001fe400000006ff */
[----:B-1----:R-:W-:Y:S01]  /*99d0*/  SHF.L.U32 R5, R44, 0x10, RZ ;  /* 0x000000102c057819 */ /* 0x002fe200000006ff */
[----:B------:R-:W-:Y:S02]  /*99e0*/  FMUL.FTZ R40, R22, -1.4426950216293334961 ;  /* 0xbfb8aa3b16287820 */ /* 0x000fe40000410000 */
[----:B------:R-:W-:Y:S02]  /*99f0*/  FMUL.FTZ R42, R39, -1.4426950216293334961 ;  /* 0xbfb8aa3b272a7820 */ /* 0x000fe40000410000 */
[----:B------:R-:W0:Y:S01]  /*9a00*/  MUFU.EX2 R41, R41 ;  /* 0x0000002900297308 */ /* 0x000e220000000800 */
[----:B------:R-:W-:-:S07]  /*9a10*/  FMUL.FTZ R66, R5, -1.4426950216293334961 ;  /* 0xbfb8aa3b05427820 */ /* 0x000fce0000410000 */
[----:B------:R-:W1:Y:S01]  /*9a20*/  MUFU.EX2 R57, R57 ;  /* 0x0000003900397308 */ /* 0x000e620000000800 */
[----:B------:R-:W-:-:S07]  /*9a30*/  FADD.FTZ R48, R48, 1 ;  /* 0x3f80000030307421 */ /* 0x000fce0000010000 */
[----:B------:R-:W4:Y:S01]  /*9a40*/  MUFU.EX2 R43, R43 ;  /* 0x0000002b002b7308 */ /* 0x000f220000000800 */
[----:B--2---:R-:W-:-:S07]  /*9a50*/  FADD.FTZ R54, R54, 1 ;  /* 0x3f80000036367421 */ /* 0x004fce0000010000 */
[----:B------:R-:W2:Y:S08]  /*9a60*/  MUFU.EX2 R61, R61 ;  /* 0x0000003d003d7308 */ /* 0x000eb00000000800 */
[----:B------:R-:W5:Y:S01]  /*9a70*/  MUFU.EX2 R63, R63 ;  /* 0x0000003f003f7308 */ /* 0x000f620000000800 */
[----:B------:R-:W-:-:S07]  /*9a80*/  FADD.FTZ R50, R50, 1 ;  /* 0x3f80000032327421 */ /* 0x000fce0000010000 */
[----:B------:R-:W5:Y:S08]  /*9a90*/  MUFU.EX2 R65, R65 ;  /* 0x0000004100417308 */ /* 0x000f700000000800 */
[----:B------:R-:W5:Y:S01]  /*9aa0*/  MUFU.RCP R46, R46 ;  /* 0x0000002e002e7308 */ /* 0x000f620000001000 */
[----:B---3--:R-:W-:-:S07]  /*9ab0*/  FADD.FTZ R52, R52, 1 ;  /* 0x3f80000034347421 */ /* 0x008fce0000010000 */
[----:B------:R-:W3:Y:S08]  /*9ac0*/  MUFU.EX2 R42, R42 ;  /* 0x0000002a002a7308 */ /* 0x000ef00000000800 */
[----:B------:R3:W3:Y:S08]  /*9ad0*/  MUFU.EX2 R44, R40 ;  /* 0x00000028002c7308 */ /* 0x0006f00000000800 */
[----:B------:R-:W3:Y:S01]  /*9ae0*/  MUFU.EX2 R66, R66 ;  /* 0x0000004200427308 */ /* 0x000ee20000000800 */
[----:B------:R-:W-:Y:S01]  /*9af0*/  FADD.FTZ R55, R55, 1 ;  /* 0x3f80000037377421 */ /* 0x000fe20000010000 */
[----:B0-----:R-:W-:Y:S01]  /*9b00*/  FADD.FTZ R41, R41, 1 ;  /* 0x3f80000029297421 */ /* 0x001fe20000010000 */
[----:B-1----:R-:W-:Y:S01]  /*9b10*/  FADD.FTZ R57, R57, 1 ;  /* 0x3f80000039397421 */ /* 0x002fe20000010000 */
[----:B------:R-:W-:-:S04]  /*9b20*/  FADD.FTZ R59, R59, 1 ;  /* 0x3f8000003b3b7421 */ /* 0x000fc80000010000 */
[----:B------:R-:W0:Y:S01]  /*9b30*/  MUFU.RCP R48, R48 ;  /* 0x0000003000307308 */ /* 0x000e220000001000 */
[----:B----4-:R-:W-:Y:S01]  /*9b40*/  FADD.FTZ R43, R43, 1 ;  /* 0x3f8000002b2b7421 */ /* 0x010fe20000010000 */
[----:B--2---:R-:W-:Y:S01]  /*9b50*/  FADD.FTZ R61, R61, 1 ;  /* 0x3f8000003d3d7421 */ /* 0x004fe20000010000 */
[----:B-----5:R-:W-:-:S05]  /*9b60*/  FADD.FTZ R63, R63, 1 ;  /* 0x3f8000003f3f7421 */ /* 0x020fca0000010000 */
[----:B------:R-:W1:Y:S01]  /*9b70*/  MUFU.RCP R54, R54 ;  /* 0x0000003600367308 */ /* 0x000e620000001000 */
[----:B------:R-:W-:Y:S01]  /*9b80*/  FADD.FTZ R65, R65, 1 ;  /* 0x3f80000041417421 */ /* 0x000fe20000010000 */
[----:B---3--:R-:W-:Y:S01]  /*9b90*/  FMUL.FTZ R40, R45, R46 ;  /* 0x0000002e2d287220 */ /* 0x008fe20000410000 */
[----:B------:R-:W-:Y:S01]  /*9ba0*/  FADD.FTZ R42, R42, 1 ;  /* 0x3f8000002a2a7421 */ /* 0x000fe20000010000 */
[----:B------:R-:W-:Y:S01]  /*9bb0*/  BAR.SYNC.DEFER_BLOCKING 0x0 ;  /* 0x0000000000007b1d */ /* 0x000fe20000010000 */
[----:B------:R-:W-:-:S05]  /*9bc0*/  FADD.FTZ R44, R44, 1 ;  /* 0x3f8000002c2c7421 */ /* 0x000fca0000010000 */
[----:B------:R-:W2:Y:S01]  /*9bd0*/  MUFU.RCP R50, R50 ;  /* 0x0000003200327308 */ /* 0x000ea20000001000 */
[----:B------:R-:W-:-:S07]  /*9be0*/  FADD.FTZ R66, R66, 1 ;  /* 0x3f80000042427421 */ /* 0x000fce0000010000 */
[----:B------:R-:W3:Y:S01]  /*9bf0*/  MUFU.RCP R52, R52 ;  /* 0x0000003400347308 */ /* 0x000ee20000001000 */
[----:B------:R-:W-:-:S07]  /*9c00*/  FMUL.FTZ R40, R40, R37 ;  /* 0x0000002528287220 */ /* 0x000fce0000410000 */
[----:B------:R-:W4:Y:S08]  /*9c10*/  MUFU.RCP R55, R55 ;  /* 0x0000003700377308 */ /* 0x000f300000001000 */
[----:B------:R-:W5:Y:S01]  /*9c20*/  MUFU.RCP R41, R41 ;  /* 0x0000002900297308 */ /* 0x000f620000001000 */
[----:B0-----:R-:W-:-:S07]  /*9c30*/  FMUL.FTZ R47, R47, R48 ;  /* 0x000000302f2f7220 */ /* 0x001fce0000410000 */
[----:B------:R-:W0:Y:S08]  /*9c40*/  MUFU.RCP R57, R57 ;  /* 0x0000003900397308 */ /* 0x000e300000001000 */
[----:B------:R-:W0:Y:S08]  /*9c50*/  MUFU.RCP R59, R59 ;  /* 0x0000003b003b7308 */ /* 0x000e300000001000 */
[----:B------:R-:W0:Y:S08]  /*9c60*/  MUFU.RCP R43, R43 ;  /* 0x0000002b002b7308 */ /* 0x000e300000001000 */
[----:B------:R-:W0:Y:S01]  /*9c70*/  MUFU.RCP R80, R61 ;  /* 0x0000003d00507308 */ /* 0x000e220000001000 */
[----:B------:R-:W-:-:S07]  /*9c80*/  FMUL.FTZ R47, R47, R36 ;  /* 0x000000242f2f7220 */ /* 0x000fce0000410000 */
[----:B------:R1:W0:Y:S08]  /*9c90*/  MUFU.RCP R88, R42 ;  /* 0x0000002a00587308 */ /* 0x0002300000001000 */
[----:B------:R-:W0:Y:S01]  /*9ca0*/  MUFU.RCP R63, R63 ;  /* 0x0000003f003f7308 */ /* 0x000e220000001000 */
[----:B-1----:R-:W-:-:S07]  /*9cb0*/  FMUL.FTZ R42, R53, R54 ;  /* 0x00000036352a7220 */ /* 0x002fce0000410000 */
[----:B------:R-:W1:Y:S01]  /*9cc0*/  MUFU.RCP R37, R44 ;  /* 0x0000002c00257308 */ /* 0x000e620000001000 */
[----:B--2---:R-:W-:-:S07]  /*9cd0*/  FMUL.FTZ R36, R49, R50 ;  /* 0x0000003231247220 */ /* 0x004fce0000410000 */
[----:B------:R-:W2:Y:S01]  /*9ce0*/  MUFU.RCP R65, R65 ;  /* 0x0000004100417308 */ /* 0x000ea20000001000 */
[----:B---3--:R-:W-:-:S07]  /*9cf0*/  FMUL.FTZ R51, R51, R52 ;  /* 0x0000003433337220 */ /* 0x008fce0000410000 */
[----:B------:R-:W3:Y:S01]  /*9d00*/  MUFU.RCP R66, R66 ;  /* 0x0000004200427308 */ /* 0x000ee20000001000 */
[----:B------:R-:W-:Y:S01]  /*9d10*/  FMUL.FTZ R42, R42, R33 ;  /* 0x000000212a2a7220 */ /* 0x000fe20000410000 */
[----:B----4-:R-:W-:Y:S01]  /*9d20*/  FMUL.FTZ R33, R4, R55 ;  /* 0x0000003704217220 */ /* 0x010fe20000410000 */
[----:B------:R-:W-:Y:S01]  /*9d30*/  FMUL.FTZ R36, R36, R35 ;  /* 0x0000002324247220 */ /* 0x000fe20000410000 */
[----:B-----5:R-:W-:Y:S01]  /*9d40*/  FMUL.FTZ R60, R60, R41 ;  /* 0x000000293c3c7220 */ /* 0x020fe20000410000 */
[----:B------:R-:W-:Y:S01]  /*9d50*/  FMUL.FTZ R51, R51, R34 ;  /* 0x0000002233337220 */ /* 0x000fe20000410000 */
[----:B0-----:R-:W-:Y:S01]  /*9d60*/  FMUL.FTZ R56, R56, R57 ;  /* 0x0000003938387220 */ /* 0x001fe20000410000 */
[----:B------:R-:W-:Y:S01]  /*9d70*/  FMUL.FTZ R35, R58, R59 ;  /* 0x0000003b3a237220 */ /* 0x000fe20000410000 */
        /* <DEDUP_REMOVED lines=10> */
[----:B-1----:R-:W-:Y:S01]  /*9e20*/  FMUL.FTZ R22, R22, R37 ;  /* 0x0000002516167220 */ /* 0x002fe20000410000 */
[----:B--2---:R-:W-:Y:S01]  /*9e30*/  FMUL.FTZ R25, R2, R65 ;  /* 0x0000004102197220 */ /* 0x004fe20000410000 */
[----:B------:R-:W-:Y:S01]  /*9e40*/  F2FP.BF16.F32.PACK_AB R36, R51, R36 ;  /* 0x000000243324723e */ /* 0x000fe200000010ff */
[----:B------:R-:W-:Y:S01]  /*9e50*/  FMUL.FTZ R3, R3, R28 ;  /* 0x0000001c03037220 */ /* 0x000fe20000410000 */
[----:B---3--:R-:W-:Y:S01]  /*9e60*/  FMUL.FTZ R5, R5, R66 ;  /* 0x0000004205057220 */ /* 0x008fe20000410000 */
[----:B------:R-:W-:Y:S01]  /*9e70*/  PRMT R2, R40, 0x7632, R2 ;  /* 0x0000763228027816 */ /* 0x000fe20000000002 */
[----:B------:R-:W-:Y:S01]  /*9e80*/  FMUL.FTZ R4, R4, R27 ;  /* 0x0000001b04047220 */ /* 0x000fe20000410000 */
[----:B------:R-:W-:Y:S01]  /*9e90*/  F2FP.BF16.F32.PACK_AB R33, R33, R42 ;  /* 0x0000002a2121723e */ /* 0x000fe200000010ff */
[----:B------:R-:W-:Y:S01]  /*9ea0*/  FMUL.FTZ R29, R29, R26 ;  /* 0x0000001a1d1d7220 */ /* 0x000fe20000410000 */
[----:B------:R-:W-:Y:S01]  /*9eb0*/  FMUL.FTZ R22, R22, R23 ;  /* 0x0000001716167220 */ /* 0x000fe20000410000 */
[----:B------:R-:W-:Y:S01]  /*9ec0*/  FMUL.FTZ R25, R25, R24 ;  /* 0x0000001819197220 */ /* 0x000fe20000410000 */
[----:B------:R-:W-:-:S02]  /*9ed0*/  PRMT R23, R36, 0x7632, R23 ;  /* 0x0000763224177816 */ /* 0x000fc40000000017 */
[----:B------:R-:W-:Y:S01]  /*9ee0*/  F2FP.BF16.F32.PACK_AB R35, R35, R56 ;  /* 0x000000382323723e */ /* 0x000fe200000010ff */
[----:B------:R-:W-:Y:S01]  /*9ef0*/  FMUL.FTZ R5, R5, R38 ;  /* 0x0000002605057220 */ /* 0x000fe20000410000 */
[----:B------:R-:W-:Y:S01]  /*9f00*/  STS.U16 [R154], R40 ;  /* 0x000000289a007388 */ /* 0x000fe20000000400 */
[----:B------:R-:W-:Y:S02]  /*9f10*/  PRMT R24, R33, 0x7632, R24 ;  /* 0x0000763221187816 */ /* 0x000fe40000000018 */
[----:B------:R-:W-:Y:S01]  /*9f20*/  F2FP.BF16.F32.PACK_AB R3, R3, R60 ;  /* 0x0000003c0303723e */ /* 0x000fe200000010ff */
[----:B------:R0:W-:Y:S01]  /*9f30*/  STS.U16 [R153+0x2], R2 ;  /* 0x0000020299007388 */ /* 0x0001e20000000400 */
[----:B------:R-:W-:Y:S02]  /*9f40*/  PRMT R26, R35, 0x7632, R26 ;  /* 0x00007632231a7816 */ /* 0x000fe4000000001a */
[----:B------:R-:W-:Y:S01]  /*9f50*/  F2FP.BF16.F32.PACK_AB R4, R29, R4 ;  /* 0x000000041d04723e */ /* 0x000fe200000010ff */
[----:B------:R-:W-:Y:S01]  /*9f60*/  STS.U16 [R152+0x4], R36 ;  /* 0x0000042498007388 */ /* 0x000fe20000000400 */
[----:B------:R-:W-:-:S03]  /*9f70*/  F2FP.BF16.F32.PACK_AB R25, R25, R64 ;  /* 0x000000401919723e */ /* 0x000fc600000010ff */
[----:B------:R-:W-:Y:S01]  /*9f80*/  STS.U16 [R79+0x6], R23 ;  /* 0x000006174f007388 */ /* 0x000fe20000000400 */
[----:B------:R-:W-:Y:S02]  /*9f90*/  F2FP.BF16.F32.PACK_AB R5, R5, R22 ;  /* 0x000000160505723e */ /* 0x000fe400000010ff */
[----:B0-----:R-:W-:Y:S01]  /*9fa0*/  PRMT R2, R3, 0x7632, R2 ;  /* 0x0000763203027816 */ /* 0x001fe20000000002 */
[----:B------:R-:W-:Y:S01]  /*9fb0*/  STS.U16 [R78+0x8], R33 ;  /* 0x000008214e007388 */ /* 0x000fe20000000400 */
[----:B------:R-:W-:-:S03]  /*9fc0*/  PRMT R22, R4, 0x7632, R22 ;  /* 0x0000763204167816 */ /* 0x000fc60000000016 */
[----:B------:R0:W-:Y:S01]  /*9fd0*/  STS.U16 [R77+0xa], R24 ;  /* 0x00000a184d007388 */ /* 0x0001e20000000400 */
[----:B------:R-:W-:-:S03]  /*9fe0*/  PRMT R28, R25, 0x7632, R28 ;  /* 0x00007632191c7816 */ /* 0x000fc6000000001c */
[----:B------:R-:W-:Y:S01]  /*9ff0*/  STS.U16 [R76+0xc], R35 ;  /* 0x00000c234c007388 */ /* 0x000fe20000000400 */
[----:B------:R-:W-:-:S03]  /*a000*/  PRMT R34, R5, 0x7610, R34 ;  /* 0x0000761005227816 */ /* 0x000fc60000000022 */
[----:B------:R1:W-:Y:S01]  /*a010*/  STS.U16 [R75+0xe], R26 ;  /* 0x00000e1a4b007388 */ /* 0x0003e20000000400 */
[----:B0-----:R-:W-:-:S03]  /*a020*/  PRMT R24, R25, 0x7610, R24 ;  /* 0x0000761019187816 */ /* 0x001fc60000000018 */
[----:B------:R0:W-:Y:S04]  /*a030*/  STS.U16 [R74+0x10], R3 ;  /* 0x000010034a007388 */ /* 0x0001e80000000400 */
[----:B------:R-:W-:Y:S01]  /*a040*/  STS.U16 [R73+0x12], R2 ;  /* 0x0000120249007388 */ /* 0x000fe20000000400 */
[----:B-1----:R-:W-:-:S03]  /*a050*/  PRMT R26, R5, 0x7632, R26 ;  /* 0x00007632051a7816 */ /* 0x002fc6000000001a */
[----:B------:R1:W-:Y:S04]  /*a060*/  STS.U16 [R72+0x14], R4 ;  /* 0x0000140448007388 */ /* 0x0003e80000000400 */
        /* <DEDUP_REMOVED lines=24> */
[----:B------:R-:W2:Y:S01]  /*a1f0*/  LDS R47, [UR21+0x840] ;  /* 0x00084015ff2f7984 */ /* 0x000ea20008000800 */
[----:B------:R-:W-:-:S04]  /*a200*/  UIMAD.WIDE.U32 UR8, UR25, UR12, UR8 ;  /* 0x0000000c190872a5 */ /* 0x000fc8000f8e0008 */
        /* <DEDUP_REMOVED lines=49> */
.L_x_901:
        /* <DEDUP_REMOVED lines=14> */
.L_x_5019:


//--------------------- .text._Z25selective_scan_fwd_kernelI32Selective_Scan_fwd_kernel_traitsILi64ELi16ELi1ELb0ELb1ELb1ELb0EN3c108BFloat16ENS1_7complexIfEEEEv13SSMParamsBase --------------------------
	.section	.text._Z25selective_scan_fwd_kernelI32Selective_Scan_fwd_kernel_traitsILi64ELi16ELi1ELb0ELb1ELb1ELb0EN3c108BFloat16ENS1_7complexIfEEEEv13SSMParamsBase,"ax",@progbits
	.align	128
        .global         _Z25selective_scan_fwd_kernelI32Selective_Scan_fwd_kernel_traitsILi64ELi16ELi1ELb0ELb1ELb1ELb0EN3c108BFloat16ENS1_7complexIfEEEEv13SSMParamsBase
        .type           _Z25selective_scan_fwd_kernelI32Selective_Scan_fwd_kernel_traitsILi64ELi16ELi1ELb0ELb1ELb1ELb0EN3c108BFloat16ENS1_7complexIfEEEEv13SSMParamsBase,@function
        .size           _Z25selective_scan_fwd_kernelI32Selective_Scan_fwd_kernel_traitsILi64ELi16ELi1ELb0ELb1ELb1ELb0EN3c108BFloat16ENS1_7complexIfEEEEv13SSMParamsBase,(.L_x_5020 - _Z25selective_scan_fwd_kernelI32Selective_Scan_fwd_kernel_traitsILi64ELi16ELi1ELb0ELb1ELb1ELb0EN3c108BFloat16ENS1_7complexIfEEEEv13SSMParamsBase)
        .other          _Z25selective_scan_fwd_kernelI32Selective_Scan_fwd_kernel_traitsILi64ELi16ELi1ELb0ELb1ELb1ELb0EN3c108BFloat16ENS1_7complexIfEEEEv13SSMParamsBase,@"STO_CUDA_ENTRY STV_DEFAULT"
_Z25selective_scan_fwd_kernelI32Selective_Scan_fwd_kernel_traitsILi64ELi16ELi1ELb0ELb1ELb1ELb0EN3c108BFloat16ENS1_7complexIfEEEEv13SSMParamsBase:
.text._Z25selective_scan_fwd_kernelI32Selective_Scan_fwd_kernel_traitsILi64ELi16ELi1ELb0ELb1ELb1ELb0EN3c108BFloat16ENS1_7complexIfEEEEv13SSMParamsBase:
        /* <DEDUP_REMOVED lines=113> */
.L_x_941:
[----:B------:R-:W0:Y:S01]  /*0710*/  LDCU UR15, c[0x0][0x388] ;  /* 0x00007100ff0f77ac */ /* 0x000e220008000800 */
[----:B------:R-:W-:Y:S01]  /*0720*/  SHF.L.U32 R5, R16, 0x4, RZ ;  /* 0x0000000410057819 */ /* 0x000fe200000006ff */
[----:B--2---:R-:W-:Y:S01]  /*0730*/  IMAD.U32 R6, RZ, RZ, UR11 ;  /* 0x0000000bff067e24 */ /* 0x004fe2000f8e00ff */
        /* <DEDUP_REMOVED lines=36> */
[C---:B------:R-:W-:Y:S02]  /*0980*/  LOP3.LUT R26, R32.reuse, 0x160, RZ, 0xfc, !PT ;  /* 0x00000160201a7812 */ /* 0x040fe400078efcff */
[----:B------:R-:W-:Y:S01]  /*0990*/  LOP3.LUT R28, R32, 0x180, RZ, 0xfc, !PT ;  /* 0x00000180201c7812 */ /* 0x000fe200078efcff */
[----:B------:R-:W2:Y:S01]  /*09a0*/  @!P0 LDG.E.U16 R10, desc[UR26][R8.64] ;  /* 0x0000001a080a8981 */ /* 0x000ea2000c1e1500 */
[----:B------:R-:W-:Y:S02]  /*09b0*/  ISETP.GE.AND P0, PT, R18, UR7, PT ;  /* 0x0000000712007c0c */ /* 0x000fe4000bf06270 */
[----:B------:R-:W-:Y:S01]  /*09c0*/  P2R R40, PR, RZ, 0x2 ;  /* 0x00000002ff287803 */ /* 0x000fe20000000000 */
[----:B------:R-:W3:Y:S01]  /*09d0*/  @!P6 LDG.E.U16 R11, desc[UR26][R8.64+0x40] ;  /* 0x0000401a080be981 */ /* 0x000ee2000c1e1500 */
[----:B------:R-:W-:-:S02]  /*09e0*/  P2R R18, PR, RZ, 0x1 ;  /* 0x00000001ff127803 */ /* 0x000fc40000000000 */
[----:B------:R-:W-:Y:S01]  /*09f0*/  PRMT R23, RZ, 0x7610, R23 ;  /* 0x00007610ff177816 */ /* 0x000fe20000000017 */
[----:B------:R-:W4:Y:S01]  /*0a00*/  @!P5 LDG.E.U16 R12, desc[UR26][R8.64+0x80] ;  /* 0x0000801a080cd981 */ /* 0x000f22000c1e1500 */
[----:B------:R-:W-:Y:S02]  /*0a10*/  LOP3.LUT R30, R32, 0x1a0, RZ, 0xfc, !PT ;  /* 0x000001a0201e7812 */ /* 0x000fe400078efcff */
[----:B------:R-:W-:Y:S01]  /*0a20*/  P2R R42, PR, RZ, 0x4 ;  /* 0x00000004ff2a7803 */ /* 0x000fe20000000000 */
[----:B------:R-:W5:Y:S01]  /*0a30*/  @!P1 LDG.E.U16 R17, desc[UR26][R8.64+0x180] ;  /* 0x0001801a08119981 */ /* 0x000f62000c1e1500 */
[----:B------:R-:W-:Y:S02]  /*0a40*/  P2R R43, PR, RZ, 0x8 ;  /* 0x00000008ff2b7803 */ /* 0x000fe40000000000 */
[----:B------:R-:W-:Y:S01]  /*0a50*/  P2R R41, PR, RZ, 0x10 ;  /* 0x00000010ff297803 */ /* 0x000fe20000000000 */
[----:B------:R-:W5:Y:S01]  /*0a60*/  @!P0 LDG.E.U16 R19, desc[UR26][R8.64+0x1c0] ;  /* 0x0001c01a08138981 */ /* 0x000f62000c1e1500 */
[----:B------:R-:W-:-:S02]  /*0a70*/  ISETP.GE.AND P0, PT, R20, UR7, PT ;  /* 0x0000000714007c0c */ /* 0x000fc4000bf06270 */
[----:B------:R-:W-:Y:S01]  /*0a80*/  PRMT R25, RZ, 0x7610, R25 ;  /* 0x00007610ff197816 */ /* 0x000fe20000000019 */
[----:B------:R-:W5:Y:S01]  /*0a90*/  @!P4 LDG.E.U16 R13, desc[UR26][R8.64+0xc0] ;  /* 0x0000c01a080dc981 */ /* 0x000f62000c1e1500 */
[----:B------:R-:W-:Y:S02]  /*0aa0*/  P2R R20, PR, RZ, 0x1 ;  /* 0x00000001ff147803 */ /* 0x000fe40000000000 */
[----:B------:R-:W-:Y:S01]  /*0ab0*/  PRMT R27, RZ, 0x7610, R27 ;  /* 0x00007610ff1b7816 */ /* 0x000fe2000000001b */
[----:B------:R-:W5:Y:S01]  /*0ac0*/  @!P2 LDG.E.U16 R15, desc[UR26][R8.64+0x140] ;  /* 0x0001401a080fa981 */ /* 0x000f62000c1e1500 */
[----:B------:R-:W-:Y:S02]  /*0ad0*/  PRMT R29, RZ, 0x7610, R29 ;  /* 0x00007610ff1d7816 */ /* 0x000fe4000000001d */
[----:B------:R-:W-:Y:S01]  /*0ae0*/  PRMT R31, RZ, 0x7610, R31 ;  /* 0x00007610ff1f7816 */ /* 0x000fe2000000001f */
[----:B------:R-:W5:Y:S01]  /*0af0*/  @!P3 LDG.E.U16 R14, desc[UR26][R8.64+0x100] ;  /* 0x0001001a080eb981 */ /* 0x000f62000c1e1500 */
[----:B------:R-:W-:-:S02]  /*0b00*/  P2R R39, PR, RZ, 0x20 ;  /* 0x00000020ff277803 */ /* 0x000fc40000000000 */
[----:B------:R-:W-:Y:S01]  /*0b10*/  P2R R37, PR, RZ, 0x40 ;  /* 0x00000040ff257803 */ /* 0x000fe20000000000 */
[----:B------:R-:W5:Y:S01]  /*0b20*/  @!P0 LDG.E.U16 R21, desc[UR26][R8.64+0x200] ;  /* 0x0002001a08158981 */ /* 0x000f62000c1e1500 */
[----:B------:R-:W-:Y:S02]  /*0b30*/  ISETP.GE.AND P0, PT, R22, UR7, PT ;  /* 0x0000000716007c0c */ /* 0x000fe4000bf06270 */
[----:B------:R-:W-:Y:S02]  /*0b40*/  ISETP.GE.AND P1, PT, R24, UR7, PT ;  /* 0x0000000718007c0c */ /* 0x000fe4000bf26270 */
[----:B------:R-:W-:Y:S02]  /*0b50*/  ISETP.GE.AND P2, PT, R26, UR7, PT ;  /* 0x000000071a007c0c */ /* 0x000fe4000bf46270 */
[----:B------:R-:W-:Y:S02]  /*0b60*/  ISETP.GE.AND P3, PT, R28, UR7, PT ;  /* 0x000000071c007c0c */ /* 0x000fe4000bf66270 */
[----:B------:R-:W-:-:S02]  /*0b70*/  ISETP.GE.AND P4, PT, R30, UR7, PT ;  /* 0x000000071e007c0c */ /* 0x000fc4000bf86270 */
[----:B------:R-:W-:-:S03]  /*0b80*/  P2R R34, PR, RZ, 0x1 ;  /* 0x00000001ff227803 */ /* 0x000fc60000000000 */
[----:B------:R-:W5:Y:S01]  /*0b90*/  @!P0 LDG.E.U16 R23, desc[UR26][R8.64+0x240] ;  /* 0x0002401a08178981 */ /* 0x000f62000c1e1500 */
[----:B------:R-:W-:Y:S02]  /*0ba0*/  ISETP.NE.AND P0, PT, R20, RZ, PT ;  /* 0x000000ff1400720c */ /* 0x000fe40003f05270 */
[----:B------:R-:W-:Y:S01]  /*0bb0*/  LOP3.LUT R22, R32, 0x1e0, RZ, 0xfc, !PT ;  /* 0x000001e020167812 */ /* 0x000fe200078efcff */
[----:B------:R-:W5:Y:S01]  /*0bc0*/  @!P1 LDG.E.U16 R25, desc[UR26][R8.64+0x280] ;  /* 0x0002801a08199981 */ /* 0x000f62000c1e1500 */
[----:B------:R-:W-:Y:S02]  /*0bd0*/  P2R R36, PR, RZ, 0x1 ;  /* 0x00000001ff247803 */ /* 0x000fe40000000000 */
[----:B------:R-:W-:Y:S01]  /*0be0*/  ISETP.NE.AND P0, PT, R18, RZ, PT ;  /* 0x000000ff1200720c */ /* 0x000fe20003f05270 */
[----:B------:R-:W5:Y:S01]  /*0bf0*/  @!P2 LDG.E.U16 R27, desc[UR26][R8.64+0x2c0] ;  /* 0x0002c01a081ba981 */ /* 0x000f62000c1e1500 */
[----:B------:R-:W-:-:S03]  /*0c00*/  LOP3.LUT R18, R32, 0x1c0, RZ, 0xfc, !PT ;  /* 0x000001c020127812 */ /* 0x000fc600078efcff */
[----:B------:R-:W5:Y:S01]  /*0c10*/  @!P3 LDG.E.U16 R29, desc[UR26][R8.64+0x300] ;  /* 0x0003001a081db981 */ /* 0x000f62000c1e1500 */
[----:B------:R-:W-:Y:S02]  /*0c20*/  ISETP.GE.AND P5, PT, R18, UR7, PT ;  /* 0x0000000712007c0c */ /* 0x000fe4000bfa6270 */
[----:B------:R-:W-:Y:S01]  /*0c30*/  ISETP.GE.AND P6, PT, R22, UR7, PT ;  /* 0x0000000716007c0c */ /* 0x000fe2000bfc6270 */
[----:B------:R-:W5:Y:S01]  /*0c40*/  @!P4 LDG.E.U16 R31, desc[UR26][R8.64+0x340] ;  /* 0x0003401a081fc981 */ /* 0x000f62000c1e1500 */
[----:B------:R-:W-:Y:S02]  /*0c50*/  PRMT R20, RZ, 0x7610, R20 ;  /* 0x00007610ff147816 */ /* 0x000fe40000000014 */
[----:B------:R-:W-:-:S07]  /*0c60*/  PRMT R24, RZ, 0x7610, R24 ;  /* 0x00007610ff187816 */ /* 0x000fce0000000018 */
[----:B------:R-:W5:Y:S04]  /*0c70*/  @!P5 LDG.E.U16 R20, desc[UR26][R8.64+0x380] ;  /* 0x0003801a0814d981 */ /* 0x000f68000c1e1500 */
[----:B------:R0:W5:Y:S01]  /*0c80*/  @!P6 LDG.E.U16 R24, desc[UR26][R8.64+0x3c0] ;  /* 0x0003c01a0818e981 */ /* 0x000162000c1e1500 */
        /* <DEDUP_REMOVED lines=11> */
[----:B------:R-:W-:-:S04]  /*0d40*/  ISETP.NE.AND P0, PT, R39, RZ, PT ;  /* 0x000000ff2700720c */ /* 0x000fc80003f05270 */
[----:B------:R-:W-:Y:S02]  /*0d50*/  P2R R44, PR, RZ, 0x1 ;  /* 0x00000001ff2c7803 */ /* 0x000fe40000000000 */
[----:B-1----:R-:W-:Y:S02]  /*0d60*/  IADD3 R18, PT, PT, R33, R47, RZ ;  /* 0x0000002f21127210 */ /* 0x002fe40007ffe0ff */
[----:B------:R-:W-:Y:S01]  /*0d70*/  ISETP.NE.AND P0, PT, R37, RZ, PT ;  /* 0x000000ff2500720c */ /* 0x000fe20003f05270 */
[----:B------:R-:W-:Y:S02]  /*0d80*/  UMOV UR7, 0x400 ;  /* 0x0000040000077882 */ /* 0x000fe40000000000 */
[C---:B------:R-:W-:Y:S01]  /*0d90*/  VIADD R33, R18.reuse, 0x20 ;  /* 0x0000002012217836 */ /* 0x040fe20000000000 */
[----:B------:R-:W-:Y:S01]  /*0da0*/  P2R R43, PR, RZ, 0x1 ;  /* 0x00000001ff2b7803 */ /* 0x000fe20000000000 */
[----:B0-----:R-:W-:Y:S01]  /*0db0*/  ULEA UR23, UR23, UR7, 0x18 ;  /* 0x0000000717177291 */ /* 0x001fe2000f8ec0ff */
[----:B------:R-:W-:Y:S01]  /*0dc0*/  ISETP.NE.AND P0, PT, R35, RZ, PT ;  /* 0x000000ff2300720c */ /* 0x000fe20003f05270 */
[C---:B------:R-:W-:Y:S01]  /*0dd0*/  VIADD R37, R18.reuse, 0x60 ;  /* 0x0000006012257836 */ /* 0x040fe20000000000 */
[----:B------:R-:W-:-:S02]  /*0de0*/  IADD3 R35, PT, PT, R18, 0x40, RZ ;  /* 0x0000004012237810 */ /* 0x000fc40007ffe0ff */
[CC--:B------:R-:W-:Y:S02]  /*0df0*/  LEA.HI.SX32 R22, R18.reuse, R18.reuse, 0x1b ;  /* 0x0000001212167211 */ /* 0x0c0fe400078fdaff */
[-C--:B------:R-:W-:Y:S02]  /*0e00*/  LEA.HI.SX32 R33, R33, R18.reuse, 0x1b ;  /* 0x0000001221217211 */ /* 0x080fe400078fdaff */
[C---:B------:R-:W-:Y:S02]  /*0e10*/  IADD3 R39, PT, PT, R18.reuse, 0x80, RZ ;  /* 0x0000008012277810 */ /* 0x040fe40007ffe0ff */
[-C--:B------:R-:W-:Y:S02]  /*0e20*/  LEA.HI.SX32 R35, R35, R18.reuse, 0x1b ;  /* 0x0000001223237211 */ /* 0x080fe400078fdaff */
[----:B------:R-:W-:Y:S02]  /*0e30*/  LEA.HI.SX32 R37, R37, R18, 0x1b ;  /* 0x0000001225257211 */ /* 0x000fe400078fdaff */
[----:B------:R-:W-:-:S02]  /*0e40*/  IADD3 R9, PT, PT, R18, 0xa0, RZ ;  /* 0x000000a012097810 */ /* 0x000fc40007ffe0ff */
[----:B------:R-:W-:Y:S02]  /*0e50*/  LEA R79, R22, UR23, 0x1 ;  /* 0x00000017164f7c11 */ /* 0x000fe4000f8e08ff */
[----:B------:R-:W-:Y:S01]  /*0e60*/  LEA R78, R33, UR23, 0x1 ;  /* 0x00000017214e7c11 */ /* 0x000fe2000f8e08ff */
[----:B------:R-:W-:Y:S01]  /*0e70*/  VIADD R33, R18, 0xc0 ;  /* 0x000000c012217836 */ /* 0x000fe20000000000 */
[-C--:B------:R-:W-:Y:S02]  /*0e80*/  LEA.HI.SX32 R39, R39, R18.reuse, 0x1b ;  /* 0x0000001227277211 */ /* 0x080fe400078fdaff */
[----:B------:R-:W-:Y:S02]  /*0e90*/  LEA R77, R35, UR23, 0x1 ;  /* 0x00000017234d7c11 */ /* 0x000fe4000f8e08ff */
[----:B------:R-:W-:Y:S02]  /*0ea0*/  LEA R76, R37, UR23, 0x1 ;  /* 0x00000017254c7c11 */ /* 0x000fe4000f8e08ff */
[----:B------:R-:W-:-:S02]  /*0eb0*/  LEA.HI.SX32 R9, R9, R18, 0x1b ;  /* 0x0000001209097211 */ /* 0x000fc400078fdaff */
[----:B------:R-:W-:Y:S01]  /*0ec0*/  LEA R75, R39, UR23, 0x1 ;  /* 0x00000017274b7c11 */ /* 0x000fe2000f8e08ff */
[C---:B------:R-:W-:Y:S01]  /*0ed0*/  VIADD R39, R18.reuse, 0x120 ;  /* 0x0000012012277836 */ /* 0x040fe20000000000 */
[C---:B------:R-:W-:Y:S02]  /*0ee0*/  IADD3 R35, PT, PT, R18.reuse, 0xe0, RZ ;  /* 0x000000e012237810 */ /* 0x040fe40007ffe0ff */
[C---:B------:R-:W-:Y:S02]  /*0ef0*/  IADD3 R37, PT, PT, R18.reuse, 0x100, RZ ;  /* 0x0000010012257810 */ /* 0x040fe40007ffe0ff */
[----:B------:R-:W-:Y:S02]  /*0f00*/  LEA.HI.SX32 R33, R33, R18, 0x1b ;  /* 0x0000001221217211 */ /* 0x000fe400078fdaff */
[----:B------:R-:W-:Y:S02]  /*0f10*/  LEA R74, R9, UR23, 0x1 ;  /* 0x00000017094a7c11 */ /* 0x000fe4000f8e08ff */
[----:B------:R-:W-:-:S02]  /*0f20*/  IADD3 R9, PT, PT, R18, 0x140, RZ ;  /* 0x0000014012097810 */ /* 0x000fc40007ffe0ff */
[-C--:B------:R-:W-:Y:S02]  /*0f30*/  LEA.HI.SX32 R35, R35, R18.reuse, 0x1b ;  /* 0x0000001223237211 */ /* 0x080fe400078fdaff */
[-C--:B------:R-:W-:Y:S02]  /*0f40*/  LEA.HI.SX32 R37, R37, R18.reuse, 0x1b ;  /* 0x0000001225257211 */ /* 0x080fe400078fdaff */
[----:B------:R-:W-:Y:S02]  /*0f50*/  LEA R73, R33, UR23, 0x1 ;  /* 0x0000001721497c11 */ /* 0x000fe4000f8e08ff */
[-C--:B------:R-:W-:Y:S02]  /*0f60*/  LEA.HI.SX32 R39, R39, R18.reuse, 0x1b ;  /* 0x0000001227277211 */ /* 0x080fe400078fdaff */
[----:B------:R-:W-:Y:S02]  /*0f70*/  IADD3 R33, PT, PT, R18, 0x1a0, RZ ;  /* 0x000001a012217810 */ /* 0x000fe40007ffe0ff */
[----:B------:R-:W-:-:S02]  /*0f80*/  LEA.HI.SX32 R9, R9, R18, 0x1b ;  /* 0x0000001209097211 */ /* 0x000fc400078fdaff */
[----:B------:R-:W-:Y:S02]  /*0f90*/  LEA R72, R35, UR23, 0x1 ;  /* 0x0000001723487c11 */ /* 0x000fe4000f8e08ff */
        /* <DEDUP_REMOVED lines=14> */
[----:B----4-:R-:W-:Y:S01]  /*1080*/  STS.U16 [R77+0x80], R12 ;  /* 0x0000800c4d007388 */ /* 0x010fe20000000400 */
[----:B0-----:R-:W-:-:S03]  /*1090*/  IADD3 R11, PT, PT, R18, 0x160, RZ ;  /* 0x00000160120b7810 */ /* 0x001fc60007ffe0ff */
[----:B-----5:R0:W-:Y:S01]  /*10a0*/  STS.U16 [R76+0xc0], R13 ;  /* 0x0000c00d4c007388 */ /* 0x0201e20000000400 */
[-C--:B------:R-:W-:Y:S01]  /*10b0*/  LEA.HI.SX32 R11, R11, R18.reuse, 0x1b ;  /* 0x000000120b0b7211 */ /* 0x080fe200078fdaff */
[----:B0-----:R-:W-:Y:S02]  /*10c0*/  VIADD R13, R18, 0x180 ;  /* 0x00000180120d7836 */ /* 0x001fe40000000000 */
[----:B------:R-:W-:Y:S01]  /*10d0*/  STS.U16 [R75+0x100], R14 ;  /* 0x0001000e4b007388 */ /* 0x000fe20000000400 */
[----:B------:R-:W-:Y:S02]  /*10e0*/  LEA R68, R11, UR23, 0x1 ;  /* 0x000000170b447c11 */ /* 0x000fe4000f8e08ff */
[----:B------:R-:W-:Y:S01]  /*10f0*/  LEA.HI.SX32 R13, R13, R18, 0x1b ;  /* 0x000000120d0d7211 */ /* 0x000fe200078fdaff */
[----:B------:R-:W-:Y:S03]  /*1100*/  STS.U16 [R74+0x140], R15 ;  /* 0x0001400f4a007388 */ /* 0x000fe60000000400 */
[----:B------:R-:W-:Y:S01]  /*1110*/  LEA R67, R13, UR23, 0x1 ;  /* 0x000000170d437c11 */ /* 0x000fe2000f8e08ff */
[----:B------:R-:W-:Y:S01]  /*1120*/  STS.U16 [R73+0x180], R17 ;  /* 0x0001801149007388 */ /* 0x000fe20000000400 */
[----:B------:R-:W-:-:S03]  /*1130*/  IMAD R18, R47, 0xf, R18 ;  /* 0x0000000f2f127824 */ /* 0x000fc600078e0212 */
[----:B------:R0:W-:Y:S04]  /*1140*/  STS.U16 [R72+0x1c0], R19 ;  /* 0x0001c01348007388 */ /* 0x0001e80000000400 */
[----:B------:R-:W-:Y:S04]  /*1150*/  STS.U16 [R71+0x200], R21 ;  /* 0x0002001547007388 */ /* 0x000fe80000000400 */
[----:B------:R-:W-:Y:S04]  /*1160*/  STS.U16 [R70+0x240], R23 ;  /* 0x0002401746007388 */ /* 0x000fe80000000400 */
[----:B------:R1:W-:Y:S01]  /*1170*/  STS.U16 [R69+0x280], R25 ;  /* 0x0002801945007388 */ /* 0x0003e20000000400 */
[----:B------:R-:W-:-:S03]  /*1180*/  VIADD R13, R18, 0x3 ;  /* 0x00000003120d7836 */ /* 0x000fc60000000000 */
[----:B------:R-:W-:Y:S01]  /*1190*/  STS.U16 [R68+0x2c0], R27 ;  /* 0x0002c01b44007388 */ /* 0x000fe20000000400 */
[----:B0-----:R-:W-:-:S03]  /*11a0*/  VIADD R19, R18, 0x6 ;  /* 0x0000000612137836 */ /* 0x001fc60000000000 */
[----:B------:R-:W-:Y:S01]  /*11b0*/  STS.U16 [R67+0x300], R29 ;  /* 0x0003001d43007388 */ /* 0x000fe20000000400 */
[C---:B------:R-:W-:Y:S01]  /*11c0*/  VIADD R41, R18.reuse, 0xf ;  /* 0x0000000f12297836 */ /* 0x040fe20000000000 */
[C---:B------:R-:W-:Y:S01]  /*11d0*/  IADD3 R9, PT, PT, R18.reuse, 0x1, RZ ;  /* 0x0000000112097810 */ /* 0x040fe20007ffe0ff */
[C---:B-1----:R-:W-:Y:S01]  /*11e0*/  VIADD R25, R18.reuse, 0x9 ;  /* 0x0000000912197836 */ /* 0x042fe20000000000 */
[----:B------:R0:W-:Y:S01]  /*11f0*/  STS.U16 [R66+0x340], R31 ;  /* 0x0003401f42007388 */ /* 0x0001e20000000400 */
[C---:B------:R-:W-:Y:S02]  /*1200*/  IADD3 R11, PT, PT, R18.reuse, 0x2, RZ ;  /* 0x00000002120b7810 */ /* 0x040fe40007ffe0ff */
[C---:B------:R-:W-:Y:S02]  /*1210*/  IADD3 R15, PT, PT, R18.reuse, 0x4, RZ ;  /* 0x00000004120f7810 */ /* 0x040fe40007ffe0ff */
[C---:B------:R-:W-:Y:S02]  /*1220*/  IADD3 R17, PT, PT, R18.reuse, 0x5, RZ ;  /* 0x0000000512117810 */ /* 0x040fe40007ffe0ff */
[----:B------:R-:W-:-:S02]  /*1230*/  IADD3 R21, PT, PT, R18, 0x7, RZ ;  /* 0x0000000712157810 */ /* 0x000fc40007ffe0ff */
[C---:B------:R-:W-:Y:S01]  /*1240*/  IADD3 R23, PT, PT, R18.reuse, 0x8, RZ ;  /* 0x0000000812177810 */ /* 0x040fe20007ffe0ff */
[C---:B0-----:R-:W-:Y:S01]  /*1250*/  VIADD R31, R18.reuse, 0xc ;  /* 0x0000000c121f7836 */ /* 0x041fe20000000000 */
[C---:B------:R-:W-:Y:S02]  /*1260*/  IADD3 R27, PT, PT, R18.reuse, 0xa, RZ ;  /* 0x0000000a121b7810 */ /* 0x040fe40007ffe0ff */
        /* <DEDUP_REMOVED lines=215> */
.L_x_903:
[----:B------:R-:W-:Y:S05]  /*1fe0*/  BSYNC.RECONVERGENT B0 ;  /* 0x0000000000007941 */ /* 0x000fea0003800200 */
.L_x_902:
[----:B------:R-:W-:Y:S01]  /*1ff0*/  SHF.L.U32 R13, R13, 0x10, RZ ;  /* 0x000000100d0d7819 */ /* 0x000fe200000006ff */
[----:B------:R-:W-:Y:S01]  /*2000*/  BSSY.RECONVERGENT B0, `(.L_x_904) ;  /* 0x0000022000007945 */ /* 0x000fe20003800200 */
[----:B------:R-:W-:-:S03]  /*2010*/  FSETP.GTU.FTZ.AND P0, PT, R12, 20, PT ;  /* 0x41a000000c00780b */ /* 0x000fc60003f1c000 */
[----:B------:R-:W-:Y:S01]  /*2020*/  FADD.FTZ R13, R13, UR5 ;  /* 0x000000050d0d7e21 */ /* 0x000fe20008010000 */
[----:B------:R-:W-:Y:S09]  /*2030*/  @P1 BRA `(.L_x_905) ;  /* 0x0000000000781947 */ /* 0x000ff20003800000 */
[----:B------:R-:W-:Y:S01]  /*2040*/  FMUL.FTZ R7, R7, 1.4426950216293334961 ;  /* 0x3fb8aa3b07077820 */ /* 0x000fe20000410000 */
[----:B------:R-:W-:Y:S01]  /*2050*/  IMAD.MOV.U32 R44, RZ, RZ, 0x3e800000 ;  /* 0x3e800000ff2c7424 */ /* 0x000fe200078e00ff */
        /* <DEDUP_REMOVED lines=28> */
.L_x_905:
[----:B------:R-:W-:Y:S05]  /*2220*/  BSYNC.RECONVERGENT B0 ;  /* 0x0000000000007941 */ /* 0x000fea0003800200 */
.L_x_904:
        /* <DEDUP_REMOVED lines=37> */
.L_x_907:
[----:B------:R-:W-:Y:S05]  /*2480*/  BSYNC.RECONVERGENT B0 ;  /* 0x0000000000007941 */ /* 0x000fea0003800200 */
.L_x_906:
        /* <DEDUP_REMOVED lines=35> */
.L_x_909:
[----:B------:R-:W-:Y:S05]  /*26c0*/  BSYNC.RECONVERGENT B0 ;  /* 0x0000000000007941 */ /* 0x000fea0003800200 */
.L_x_908:
        /* <DEDUP_REMOVED lines=39> */
.L_x_911:
[----:B------:R-:W-:Y:S05]  /*2940*/  BSYNC.RECONVERGENT B0 ;  /* 0x0000000000007941 */ /* 0x000fea0003800200 */
.L_x_910:
        /* <DEDUP_REMOVED lines=39> */
.L_x_913:
[----:B------:R-:W-:Y:S05]  /*2bc0*/  BSYNC.RECONVERGENT B0 ;  /* 0x0000000000007941 */ /* 0x000fea0003800200 */
.L_x_912:
[----:B------:R-:W-:Y:S01]  /*2bd0*/  ISETP.EQ.OR P0, PT, RZ, UR7, P0 ;  /* 0x00000007ff007c0c */ /* 0x000fe20008702670 */
[----:B------:R-:W-:Y:S01]  /*2be0*/  IMAD.U32 R36, R36, 0x10000, RZ ;  /* 0x0001000024247824 */ /* 0x000fe200078e00ff */
[----:B------:R-:W-:Y:S01]  /*2bf0*/  BSSY.RECONVERGENT B0, `(.L_x_914) ;  /* 0x0000027000007945 */ /* 0x000fe20003800200 */
[----:B------:R-:W-:Y:S01]  /*2c00*/  SHF.L.U32 R49, R18, 0x10, RZ ;  /* 0x0000001012317819 */ /* 0x000fe200000006ff */
[----:B------:R-:W-:Y:S01]  /*2c10*/  IMAD.U32 R46, R26, 0x10000, RZ ;  /* 0x000100001a2e7824 */ /* 0x000fe200078e00ff */
[----:B------:R-:W-:Y:S01]  /*2c20*/  FSETP.GTU.FTZ.AND P2, PT, R17, 20, PT ;  /* 0x41a000001100780b */ /* 0x000fe20003f5c000 */
[----:B------:R-:W-:Y:S01]  /*2c30*/  FADD.FTZ R18, R36, UR5 ;  /* 0x0000000524127e21 */ /* 0x000fe20008010000 */
[----:B------:R-:W-:Y:S02]  /*2c40*/  ISETP.EQ.OR P1, PT, RZ, UR7, P1 ;  /* 0x00000007ff007c0c */ /* 0x000fe40008f22670 */
[----:B------:R-:W-:Y:S02]  /*2c50*/  SHF.L.U32 R44, R28, 0x10, RZ ;  /* 0x000000101c2c7819 */ /* 0x000fe400000006ff */
[----:B------:R-:W-:-:S02]  /*2c60*/  SHF.L.U32 R47, R27, 0x10, RZ ;  /* 0x000000101b2f7819 */ /* 0x000fc400000006ff */
[----:B------:R-:W-:Y:S07]  /*2c70*/  @P0 BRA `(.L_x_915) ;  /* 0x0000000000780947 */ /* 0x000fee0003800000 */
        /* <DEDUP_REMOVED lines=30> */
.L_x_915:
[----:B------:R-:W-:Y:S05]  /*2e60*/  BSYNC.RECONVERGENT B0 ;  /* 0x0000000000007941 */ /* 0x000fea0003800200 */
.L_x_914:
        /* <DEDUP_REMOVED lines=39> */
.L_x_917:
[----:B------:R-:W-:Y:S05]  /*30e0*/  BSYNC.RECONVERGENT B0 ;  /* 0x0000000000007941 */ /* 0x000fea0003800200 */
.L_x_916:
[----:B------:R-:W-:Y:S01]  /*30f0*/  ISETP.EQ.OR P4, PT, RZ, UR7, P4 ;  /* 0x00000007ff007c0c */ /* 0x000fe2000a782670 */
[----:B------:R-:W-:Y:S01]  /*3100*/  BSSY.RECONVERGENT B0, `(.L_x_918) ;  /* 0x0000028000007945 */ /* 0x000fe20003800200 */
[----:B------:R-:W-:Y:S01]  /*3110*/  SHF.L.U32 R34, R34, 0x10, RZ ;  /* 0x0000001022227819 */ /* 0x000fe200000006ff */
[----:B------:R-:W-:Y:S01]  /*3120*/  IMAD.U32 R52, R22, 0x10000, RZ ;  /* 0x0001000016347824 */ /* 0x000fe200078e00ff */
[----:B------:R-:W-:Y:S01]  /*3130*/  SHF.L.U32 R54, R20, 0x10, RZ ;  /* 0x0000001014367819 */ /* 0x000fe200000006ff */
[----:B------:R-:W-:Y:S01]  /*3140*/  FMUL.FTZ R23, R41, UR4 ;  /* 0x0000000429177c20 */ /* 0x000fe20008410000 */
        /* <DEDUP_REMOVED lines=35> */
.L_x_919:
[----:B------:R-:W-:Y:S05]  /*3380*/  BSYNC.RECONVERGENT B0 ;  /* 0x0000000000007941 */ /* 0x000fea0003800200 */
.L_x_918:
        /* <DEDUP_REMOVED lines=39> */
.L_x_921:
[----:B------:R-:W-:Y:S05]  /*3600*/  BSYNC.RECONVERGENT B0 ;  /* 0x0000000000007941 */ /* 0x000fea0003800200 */
.L_x_920:
        /* <DEDUP_REMOVED lines=45> */
.L_x_923:
[----:B------:R-:W-:Y:S05]  /*38e0*/  BSYNC.RECONVERGENT B0 ;  /* 0x0000000000007941 */ /* 0x000fea0003800200 */
.L_x_922:
        /* <DEDUP_REMOVED lines=32> */
.L_x_925:
[----:B------:R-:W-:Y:S05]  /*3af0*/  BSYNC.RECONVERGENT B0 ;  /* 0x0000000000007941 */ /* 0x000fea0003800200 */
.L_x_924:
        /* <DEDUP_REMOVED lines=32> */
.L_x_927:
[----:B------:R-:W-:Y:S05]  /*3d00*/  BSYNC.RECONVERGENT B0 ;  /* 0x0000000000007941 */ /* 0x000fea0003800200 */
.L_x_926:
        /* <DEDUP_REMOVED lines=32> */
.L_x_929:
[----:B------:R-:W-:Y:S05]  /*3f10*/  BSYNC.RECONVERGENT B0 ;  /* 0x0000000000007941 */ /* 0x000fea0003800200 */
.L_x_928:
        /* <DEDUP_REMOVED lines=32> */
.L_x_931:
[----:B------:R-:W-:Y:S05]  /*4120*/  BSYNC.RECONVERGENT B0 ;  /* 0x0000000000007941 */ /* 0x000fea0003800200 */
.L_x_930:
        /* <DEDUP_REMOVED lines=32> */
.L_x_933:
[----:B------:R-:W-:Y:S05]  /*4330*/  BSYNC.RECONVERGENT B0 ;  /* 0x0000000000007941 */ /* 0x000fea0003800200 */
.L_x_932:
        /* <DEDUP_REMOVED lines=10> */
[----:B------:R-:W-:Y:S02]  /*43e0*/  USHF.L.U32 UR7, UR6, 0xb, URZ ;  /* 0x0000000b06077899 */ /* 0x000fe400080006ff */
[----:B------:R-:W-:Y:S01]  /*43f0*/  ISETP.NE.AND P0, PT, RZ, UR6, PT ;  /* 0x00000006ff007c0c */ /* 0x000fe2000bf05270 */
[----:B------:R-:W1:Y:S01]  /*4400*/  S2UR UR14, SR_CTAID.Y ;  /* 0x00000000000e79c3 */ /* 0x000e620000002600 */
[----:B------:R-:W1:Y:S01]  /*4410*/  LDCU.64 UR12, c[0x0][0x3a0] ;  /* 0x00007400ff0c77ac */ /* 0x000e620008000a00 */
[----:B------:R-:W-:Y:S01]  /*4420*/  LOP3.LUT R61, R61, 0xfeffffff, RZ, 0xc0, !PT ;  /* 0xfeffffff3d3d7812 */ /* 0x000fe200078ec0ff */
[----:B------:R-:W-:Y:S01]  /*4430*/  FMUL.FTZ R165, R52, R19 ;  /* 0x0000001334a57220 */ /* 0x000fe20000410000 */
[----:B------:R-:W-:Y:S01]  /*4440*/  ISETP.EQ.AND P1, PT, R38, RZ, P0 ;  /* 0x000000ff2600720c */ /* 0x000fe20000722270 */
[----:B------:R-:W-:Y:S01]  /*4450*/  ULEA UR24, UR15, -UR7, 0x1 ;  /* 0x800000070f187291 */ /* 0x000fe2000f8e08ff */
[----:B------:R-:W-:Y:S01]  /*4460*/  FMUL.FTZ R38, R54, R21 ;  /* 0x0000001536267220 */ /* 0x000fe20000410000 */
[----:B------:R-:W-:Y:S01]  /*4470*/  FMUL.FTZ R164, R51, R18 ;  /* 0x0000001233a47220 */ /* 0x000fe20000410000 */
[----:B------:R-:W-:Y:S01]  /*4480*/  FMUL.FTZ R163, R50, R17 ;  /* 0x0000001132a37220 */ /* 0x000fe20000410000 */
[----:B------:R-:W-:Y:S01]  /*4490*/  FMUL.FTZ R52, R49, R14 ;  /* 0x0000000e31347220 */ /* 0x000fe20000410000 */
[----:B------:R-:W-:Y:S01]  /*44a0*/  FMUL.FTZ R54, R47, R12 ;  /* 0x0000000c2f367220 */ /* 0x000fe20000410000 */
[----:B------:R2:W-:Y:S01]  /*44b0*/  STL [R1+0x4], R38 ;  /* 0x0000042601007387 */ /* 0x0005e20000100800 */
[----:B------:R-:W-:Y:S01]  /*44c0*/  FMUL.FTZ R56, R45, R10 ;  /* 0x0000000a2d387220 */ /* 0x000fe20000410000 */
[----:B------:R-:W-:Y:S01]  /*44d0*/  FMUL.FTZ R57, R42, R9 ;  /* 0x000000092a397220 */ /* 0x000fe20000410000 */
[----:B------:R-:W-:Y:S01]  /*44e0*/  FMUL.FTZ R58, R43, R8 ;  /* 0x000000082b3a7220 */ /* 0x000fe20000410000 */
[----:B------:R-:W-:Y:S01]  /*44f0*/  FMUL.FTZ R59, R40, R7 ;  /* 0x00000007283b7220 */ /* 0x000fe20000410000 */
[----:B------:R-:W-:Y:S01]  /*4500*/  FMUL.FTZ R60, R41, R6 ;  /* 0x00000006293c7220 */ /* 0x000fe20000410000 */
[----:B------:R-:W-:Y:S01]  /*4510*/  @P1 LOP3.LUT R61, R61, 0x1000000, RZ, 0xfc, !PT ;  /* 0x010000003d3d1812 */ /* 0x000fe200078efcff */
[----:B------:R-:W3:Y:S03]  /*4520*/  LDCU UR40, c[0x0][0x38c] ;  /* 0x00007180ff2877ac */ /* 0x000ee60008000800 */
[----:B------:R-:W-:Y:S01]  /*4530*/  LOP3.LUT R61, R61, 0xfbffffff, RZ, 0xc0, !PT ;  /* 0xfbffffff3d3d7812 */ /* 0x000fe200078ec0ff */
[----:B--2---:R-:W-:Y:S01]  /*4540*/  FMUL.FTZ R38, R39, R16 ;  /* 0x0000001027267220 */ /* 0x004fe20000410000 */
[----:B------:R-:W-:Y:S01]  /*4550*/  FMUL.FTZ R39, R48, R15 ;  /* 0x0000000f30277220 */ /* 0x000fe20000410000 */
[----:B-1----:R-:W-:Y:S01]  /*4560*/  UIMAD.WIDE.U32 UR8, UR14, UR12, URZ ;  /* 0x0000000c0e0872a5 */ /* 0x002fe2000f8e00ff */
[----:B------:R-:W1:Y:S01]  /*4570*/  LDCU UR15, c[0x0][0x388] ;  /* 0x00007100ff0f77ac */ /* 0x000e620008000800 */
[----:B0-----:R-:W-:-:S02]  /*4580*/  SHF.L.U32 R5, R55, 0x5, RZ ;  /* 0x0000000537057819 */ /* 0x001fc400000006ff */
[----:B------:R-:W-:Y:S01]  /*4590*/  UIMAD UR14, UR14, UR13, UR9 ;  /* 0x0000000d0e0e72a4 */ /* 0x000fe2000f8e0209 */
[----:B------:R-:W0:Y:S01]  /*45a0*/  LDCU.64 UR28, c[0x0][0x3a8] ;  /* 0x00007500ff1c77ac */ /* 0x000e220008000a00 */
[----:B------:R-:W-:Y:S01]  /*45b0*/  LOP3.LUT R55, R5, R55, RZ, 0xfc, !PT ;  /* 0x0000003705377212 */ /* 0x000fe200078efcff */
[----:B------:R-:W2:Y:S03]  /*45c0*/  LDCU.64 UR30, c[0x0][0x440] ;  /* 0x00008800ff1e77ac */ /* 0x000ea60008000a00 */
[----:B------:R-:W-:Y:S01]  /*45d0*/  LOP3.LUT R5, R55, 0x7c1f, RZ, 0xc0, !PT ;  /* 0x00007c1f37057812 */ /* 0x000fe200078ec0ff */
[----:B------:R-:W-:Y:S01]  /*45e0*/  FMUL.FTZ R55, R44, R11 ;  /* 0x0000000b2c377220 */ /* 0x000fe20000410000 */
[----:B------:R-:W4:Y:S02]  /*45f0*/  LDCU.64 UR32, c[0x0][0x480] ;  /* 0x00009000ff2077ac */ /* 0x000f240008000a00 */
[----:B------:R-:W-:Y:S01]  /*4600*/  ISETP.GE.AND P0, PT, R5, UR24, PT ;  /* 0x0000001805007c0c */ /* 0x000fe2000bf06270 */
[----:B------:R-:W-:Y:S01]  /*4610*/  FMUL.FTZ R5, R53, R20 ;  /* 0x0000001435057220 */ /* 0x000fe20000410000 */
[----:B------:R-:W-:Y:S01]  /*4620*/  FMUL.FTZ R53, R46, R13 ;  /* 0x0000000d2e357220 */ /* 0x000fe20000410000 */
[----:B------:R-:W0:Y:S03]  /*4630*/  LDCU.64 UR34, c[0x0][0x3c0] ;  /* 0x00007800ff2277ac */ /* 0x000e260008000a00 */
[----:B------:R0:W-:Y:S01]  /*4640*/  STL [R1], R5 ;  /* 0x0000000501007387 */ /* 0x0001e20000100800 */
[----:B------:R-:W0:Y:S01]  /*4650*/  LDCU.64 UR36, c[0x0][0x3e0] ;  /* 0x00007c00ff2477ac */ /* 0x000e220008000a00 */
[----:B------:R-:W-:-:S05]  /*4660*/  UMOV UR7, URZ ;  /* 0x000000ff00077c82 */ /* 0x000fca0008000000 */
[----:B-123--:R-:W-:-:S07]  /*4670*/  @P0 LOP3.LUT R61, R61, 0x4000000, RZ, 0xfc, !PT ;  /* 0x040000003d3d0812 */ /* 0x00efce00078efcff */
.L_x_940:
[----:B0-----:R-:W0:Y:S01]  /*4680*/  S2R R5, SR_TID.X ;  /* 0x0000000000057919 */ /* 0x001e220000002100 */
[----:B------:R-:W-:Y:S01]  /*4690*/  MOV R47, UR36 ;  /* 0x00000024002f7c02 */ /* 0x000fe20008000f00 */
[----:B------:R-:W-:Y:S01]  /*46a0*/  IMAD.MOV.U32 R43, RZ, RZ, RZ ;  /* 0x000000ffff2b7224 */ /* 0x000fe200078e00ff */
[----:B------:R-:W-:Y:S02]  /*46b0*/  MOV R45, UR34 ;  /* 0x00000022002d7c02 */ /* 0x000fe40008000f00 */
[----:B------:R-:W-:Y:S02]  /*46c0*/  MOV R41, UR35 ;  /* 0x0000002300297c02 */ /* 0x000fe40008000f00 */
        /* <DEDUP_REMOVED lines=11> */
[----:B------:R-:W-:Y:S02]  /*4780*/  LOP3.LUT R61, R61, 0xff7fffff, RZ, 0xc0, !PT ;  /* 0xff7fffff3d3d7812 */ /* 0x000fe400078ec0ff */
[----:B------:R-:W-:Y:S01]  /*4790*/  PRMT R107, RZ, 0x7610, R107 ;  /* 0x00007610ff6b7816 */ /* 0x000fe2000000006b */
[----:B0-----:R-:W-:Y:S01]  /*47a0*/  IMAD.SHL.U32 R48, R5, 0x20, RZ ;  /* 0x0000002005307824 */ /* 0x001fe200078e00ff */
[----:B------:R-:W-:Y:S02]  /*47b0*/  PRMT R74, RZ, 0x7610, R74 ;  /* 0x00007610ff4a7816 */ /* 0x000fe4000000004a */
[----:B------:R-:W-:-:S02]  /*47c0*/  PRMT R105, RZ, 0x7610, R105 ;  /* 0x00007610ff697816 */ /* 0x000fc40000000069 */
[----:B------:R-:W-:Y:S02]  /*47d0*/  LOP3.LUT R48, R48, R5, RZ, 0xfc, !PT ;  /* 0x0000000530307212 */ /* 0x000fe400078efcff */
[----:B------:R-:W-:Y:S02]  /*47e0*/  PRMT R129, RZ, 0x7610, R129 ;  /* 0x00007610ff817816 */ /* 0x000fe40000000081 */
[----:B------:R-:W-:Y:S02]  /*47f0*/  LOP3.LUT R42, R48, 0x7c1f, RZ, 0xc0, !PT ;  /* 0x00007c1f302a7812 */ /* 0x000fe400078ec0ff */
[----:B------:R-:W-:Y:S02]  /*4800*/  PRMT R127, RZ, 0x7610, R127 ;  /* 0x00007610ff7f7816 */ /* 0x000fe4000000007f */
[C---:B------:R-:W-:Y:S01]  /*4810*/  LOP3.LUT R5, R42.reuse, 0x20, RZ, 0xfc, !PT ;  /* 0x000000202a057812 */ /* 0x040fe200078efcff */
[----:B------:R-:W-:Y:S01]  /*4820*/  IMAD.WIDE.U32 R46, R47, UR7, R42 ;  /* 0x000000072f2e7c25 */ /* 0x000fe2000f8e002a */
[----:B------:R-:W-:-:S02]  /*4830*/  LOP3.LUT R95, R42, 0xc0, RZ, 0xfc, !PT ;  /* 0x000000c02a5f7812 */ /* 0x000fc400078efcff */
[----:B------:R-:W-:Y:S01]  /*4840*/  ISETP.GE.AND P6, PT, R5, UR24, PT ;  /* 0x0000001805007c0c */ /* 0x000fe2000bfc6270 */
[----:B------:R-:W-:Y:S01]  /*4850*/  IMAD.WIDE.U32 R44, R45, UR7, R42 ;  /* 0x000000072d2c7c25 */ /* 0x000fe2000f8e002a */
[----:B------:R-:W-:Y:S02]  /*4860*/  MOV R5, UR37 ;  /* 0x0000002500057c02 */ /* 0x000fe40008000f00 */
[----:B------:R-:W-:Y:S01]  /*4870*/  LEA R62, P0, R46, UR20, 0x1 ;  /* 0x000000142e3e7c11 */ /* 0x000fe2000f8008ff */
[----:B------:R-:W-:Y:S01]  /*4880*/  IMAD R41, R41, UR7, R45 ;  /* 0x0000000729297c24 */ /* 0x000fe2000f8e022d */
[----:B------:R-:W-:Y:S01]  /*4890*/  LEA R40, P1, R44, UR19, 0x1 ;  /* 0x000000132c287c11 */ /* 0x000fe2000f8208ff */
[----:B------:R-:W-:Y:S01]  /*48a0*/  IMAD R5, R5, UR7, R47 ;  /* 0x0000000705057c24 */ /* 0x000fe2000f8e022f */
[----:B------:R-:W-:Y:S02]  /*48b0*/  LOP3.LUT R94, R42, 0xe0, RZ, 0xfc, !PT ;  /* 0x000000e02a5e7812 */ /* 0x000fe400078efcff */
[----:B------:R-:W-:-:S02]  /*48c0*/  LEA.HI.X R41, R44, UR21, R41, 0x1, P1 ;  /* 0x000000152c297c11 */ /* 0x000fc400088f0c29 */
[----:B------:R-:W-:Y:S02]  /*48d0*/  LEA.HI.X R63, R46, UR22, R5, 0x1, P0 ;  /* 0x000000162e3f7c11 */ /* 0x000fe400080f0c05 */
[----:B------:R-:W-:Y:S01]  /*48e0*/  ISETP.GE.AND P0, PT, R95, UR24, PT ;  /* 0x000000185f007c0c */ /* 0x000fe2000bf06270 */
[----:B------:R-:W2:Y:S01]  /*48f0*/  @!P6 LDG.E.U16 R74, desc[UR26][R40.64+0x40] ;  /* 0x0000401a284ae981 */ /* 0x000ea2000c1e1500 */
[C---:B------:R-:W-:Y:S02]  /*4900*/  LOP3.LUT R92, R42.reuse, 0x100, RZ, 0xfc, !PT ;  /* 0x000001002a5c7812 */ /* 0x040fe400078efcff */
[C---:B------:R-:W-:Y:S02]  /*4910*/  LOP3.LUT R91, R42.reuse, 0x120, RZ, 0xfc, !PT ;  /* 0x000001202a5b7812 */ /* 0x040fe400078efcff */
[C---:B------:R-:W-:Y:S02]  /*4920*/  LOP3.LUT R89, R42.reuse, 0x140, RZ, 0xfc, !PT ;  /* 0x000001402a597812 */ /* 0x040fe400078efcff */
[----:B------:R-:W-:-:S02]  /*4930*/  LOP3.LUT R88, R42, 0x160, RZ, 0xfc, !PT ;  /* 0x000001602a587812 */ /* 0x000fc400078efcff */
[----:B------:R-:W-:Y:S02]  /*4940*/  PRMT R45, RZ, 0x7610, R45 ;  /* 0x00007610ff2d7816 */ /* 0x000fe4000000002d */
[----:B------:R-:W-:Y:S01]  /*4950*/  LOP3.LUT R86, R42, 0x180, RZ, 0xfc, !PT ;  /* 0x000001802a567812 */ /* 0x000fe200078efcff */
[----:B------:R-:W3:Y:S01]  /*4960*/  @!P0 LDG.E.U16 R66, desc[UR26][R40.64+0x180] ;  /* 0x0001801a28428981 */ /* 0x000ee2000c1e1500 */
[----:B------:R-:W-:Y:S02]  /*4970*/  ISETP.GE.AND P0, PT, R94, UR24, PT ;  /* 0x000000185e007c0c */ /* 0x000fe4000bf06270 */
[C---:B------:R-:W-:Y:S02]  /*4980*/  LOP3.LUT R83, R42.reuse, 0x1a0, RZ, 0xfc, !PT ;  /* 0x000001a02a537812 */ /* 0x040fe400078efcff */
[C---:B------:R-:W-:Y:S02]  /*4990*/  LOP3.LUT R97, R42.reuse, 0x80, RZ, 0xfc, !PT ;  /* 0x000000802a617812 */ /* 0x040fe400078efcff */
[----:B------:R-:W-:-:S02]  /*49a0*/  LOP3.LUT R69, R42, 0x1c0, RZ, 0xfc, !PT ;  /* 0x000001c02a457812 */ /* 0x000fc400078efcff */
[----:B------:R-:W-:Y:S02]  /*49b0*/  ISETP.GE.AND P3, PT, R97, UR24, PT ;  /* 0x0000001861007c0c */ /* 0x000fe4000bf66270 */
[C---:B------:R-:W-:Y:S02]  /*49c0*/  LOP3.LUT R44, R42.reuse, 0x280, RZ, 0xfc, !PT ;  /* 0x000002802a2c7812 */ /* 0x040fe400078efcff */
[----:B------:R-:W-:Y:S01]  /*49d0*/  LOP3.LUT R68, R42, 0x1e0, RZ, 0xfc, !PT ;  /* 0x000001e02a447812 */ /* 0x000fe200078efcff */
[----:B------:R-:W5:Y:S01]  /*49e0*/  @!P0 LDG.E.U16 R93, desc[UR26][R40.64+0x1c0] ;  /* 0x0001c01a285d8981 */ /* 0x000f62000c1e1500 */
[----:B------:R-:W-:Y:S02]  /*49f0*/  ISETP.GE.AND P0, PT, R92, UR24, PT ;  /* 0x000000185c007c0c */ /* 0x000fe4000bf06270 */
[C---:B------:R-:W-:Y:S02]  /*4a00*/  LOP3.LUT R51, R42.reuse, 0x320, RZ, 0xfc, !PT ;  /* 0x000003202a337812 */ /* 0x040fe400078efcff */
[----:B------:R-:W-:-:S02]  /*4a10*/  LOP3.LUT R79, R42, 0x200, RZ, 0xfc, !PT ;  /* 0x000002002a4f7812 */ /* 0x000fc400078efcff */
[----:B------:R-:W-:Y:S01]  /*4a20*/  @P6 LOP3.LUT R61, R61, 0x800000, RZ, 0xfc, !PT ;  /* 0x008000003d3d6812 */ /* 0x000fe200078efcff */
[----:B------:R-:W4:Y:S01]  /*4a30*/  @!P3 LDG.E.U16 R119, desc[UR26][R40.64+0x100] ;  /* 0x0001001a2877b981 */ /* 0x000f22000c1e1500 */
[C---:B------:R-:W-:Y:S02]  /*4a40*/  LOP3.LUT R76, R42.reuse, 0x340, RZ, 0xfc, !PT ;  /* 0x000003402a4c7812 */ /* 0x040fe400078efcff */
[C---:B------:R-:W-:Y:S02]  /*4a50*/  LOP3.LUT R100, R42.reuse, 0x40, RZ, 0xfc, !PT ;  /* 0x000000402a647812 */ /* 0x040fe400078efcff */
[----:B------:R-:W-:Y:S01]  /*4a60*/  LOP3.LUT R98, R42, 0x60, RZ, 0xfc, !PT ;  /* 0x000000602a627812 */ /* 0x000fe200078efcff */
[----:B------:R-:W5:Y:S01]  /*4a70*/  @!P0 LDG.E.U16 R99, desc[UR26][R40.64+0x200] ;  /* 0x0002001a28638981 */ /* 0x000f62000c1e1500 */
[----:B------:R-:W-:Y:S02]  /*4a80*/  ISETP.GE.AND P0, PT, R91, UR24, PT ;  /* 0x000000185b007c0c */ /* 0x000fe4000bf06270 */
[----:B------:R-:W-:-:S02]  /*4a90*/  ISETP.GE.AND P3, PT, R44, UR24, PT ;  /* 0x000000182c007c0c */ /* 0x000fc4000bf66270 */
[----:B------:R-:W-:Y:S02]  /*4aa0*/  LOP3.LUT P1, RZ, R61, 0x4000000, RZ, 0xc0, !PT ;  /* 0x040000003dff7812 */ /* 0x000fe4000782c0ff */
[----:B------:R-:W-:Y:S02]  /*4ab0*/  LOP3.LUT R96, R42, 0xa0, RZ, 0xfc, !PT ;  /* 0x000000a02a607812 */ /* 0x000fe400078efcff */
[----:B------:R-:W-:Y:S02]  /*4ac0*/  PRMT R47, RZ, 0x7610, R47 ;  /* 0x00007610ff2f7816 */ /* 0x000fe4000000002f */
[----:B------:R-:W-:Y:S02]  /*4ad0*/  ISETP.GE.AND P5, PT, R100, UR24, PT ;  /* 0x0000001864007c0c */ /* 0x000fe4000bfa6270 */
[----:B------:R-:W-:Y:S01]  /*4ae0*/  ISETP.GE.AND P4, PT, R98, UR24, PT ;  /* 0x0000001862007c0c */ /* 0x000fe2000bf86270 */
[----:B------:R-:W5:Y:S01]  /*4af0*/  @!P0 LDG.E.U16 R120, desc[UR26][R40.64+0x240] ;  /* 0x0002401a28788981 */ /* 0x000f62000c1e1500 */
[----:B------:R-:W-:-:S02]  /*4b00*/  ISETP.GE.AND P0, PT, R89, UR24, PT ;  /* 0x0000001859007c0c */ /* 0x000fc4000bf06270 */
[----:B------:R-:W-:Y:S01]  /*4b10*/  P2R R44, PR, RZ, 0x8 ;  /* 0x00000008ff2c7803 */ /* 0x000fe20000000000 */
[----:B------:R-:W5:Y:S01]  /*4b20*/  @!P3 LDG.E.U16 R65, desc[UR26][R40.64+0x500] ;  /* 0x0005001a2841b981 */ /* 0x000f62000c1e1500 */
[----:B------:R-:W-:Y:S02]  /*4b30*/  PRMT R5, RZ, 0x7610, R5 ;  /* 0x00007610ff057816 */ /* 0x000fe40000000005 */
[----:B------:R-:W-:Y:S02]  /*4b40*/  LOP3.LUT R46, R42, 0x220, RZ, 0xfc, !PT ;  /* 0x000002202a2e7812 */ /* 0x000fe400078efcff */
[----:B------:R-:W-:Y:S01]  /*4b50*/  ISETP.GE.AND P2, PT, R96, UR24, PT ;  /* 0x0000001860007c0c */ /* 0x000fe2000bf46270 */
[----:B------:R-:W3:Y:S01]  /*4b60*/  @!P5 LDG.E.U16 R129, desc[UR26][R40.64+0x80] ;  /* 0x0000801a2881d981 */ /* 0x000ee2000c1e1500 */
[----:B------:R-:W-:Y:S02]  /*4b70*/  LOP3.LUT R71, R48, 0x3e0, RZ, 0xfc, !PT ;  /* 0x000003e030477812 */ /* 0x000fe400078efcff */
[----:B------:R-:W-:Y:S01]  /*4b80*/  PRMT R81, RZ, 0x7610, R81 ;  /* 0x00007610ff517816 */ /* 0x000fe20000000051 */
[----:B------:R-:W5:Y:S01]  /*4b90*/  @!P0 LDG.E.U16 R121, desc[UR26][R40.64+0x280] ;  /* 0x0002801a28798981 */ /* 0x000f62000c1e1500 */
[----:B------:R-:W-:-:S02]  /*4ba0*/  ISETP.GE.AND P0, PT, R88, UR24, PT ;  /* 0x0000001858007c0c */ /* 0x000fc4000bf06270 */
[----:B------:R-:W-:Y:S01]  /*4bb0*/  ISETP.GE.AND P3, PT, R51, UR24, PT ;  /* 0x0000001833007c0c */ /* 0x000fe2000bf66270 */
[----:B------:R-:W2:Y:S01]  /*4bc0*/  @!P1 LDG.E.U16 R5, desc[UR26][R40.64] ;  /* 0x0000001a28059981 */ /* 0x000ea2000c1e1500 */
[C---:B------:R-:W-:Y:S02]  /*4bd0*/  LOP3.LUT R48, R42.reuse, 0x360, RZ, 0xfc, !PT ;  /* 0x000003602a307812 */ /* 0x040fe400078efcff */
[----:B------:R-:W-:Y:S01]  /*4be0*/  PRMT R112, RZ, 0x7610, R112 ;  /* 0x00007610ff707816 */ /* 0x000fe20000000070 */
[----:B------:R-:W4:Y:S01]  /*4bf0*/  @!P4 LDG.E.U16 R127, desc[UR26][R40.64+0xc0] ;  /* 0x0000c01a287fc981 */ /* 0x000f22000c1e1500 */
[C---:B------:R-:W-:Y:S02]  /*4c00*/  LOP3.LUT R82, R42.reuse, 0x240, RZ, 0xfc, !PT ;  /* 0x000002402a527812 */ /* 0x040fe400078efcff */
[----:B------:R-:W-:Y:S01]  /*4c10*/  PRMT R85, RZ, 0x7610, R85 ;  /* 0x00007610ff557816 */ /* 0x000fe20000000055 */
[----:B------:R-:W5:Y:S01]  /*4c20*/  @!P2 LDG.E.U16 R81, desc[UR26][R40.64+0x140] ;  /* 0x0001401a2851a981 */ /* 0x000f62000c1e1500 */
[----:B------:R-:W-:-:S02]  /*4c30*/  LOP3.LUT R72, R42, 0x380, RZ, 0xfc, !PT ;  /* 0x000003802a487812 */ /* 0x000fc400078efcff */
[----:B------:R-:W-:Y:S01]  /*4c40*/  LOP3.LUT R77, R42, 0x300, RZ, 0xfc, !PT ;  /* 0x000003002a4d7812 */ /* 0x000fe200078efcff */
[----:B------:R-:W5:Y:S01]  /*4c50*/  @!P0 LDG.E.U16 R45, desc[UR26][R40.64+0x2c0] ;  /* 0x0002c01a282d8981 */ /* 0x000f62000c1e1500 */
[----:B------:R-:W-:Y:S02]  /*4c60*/  ISETP.GE.AND P0, PT, R86, UR24, PT ;  /* 0x0000001856007c0c */ /* 0x000fe4000bf06270 */
[C---:B------:R-:W-:Y:S01]  /*4c70*/  LOP3.LUT R43, R42.reuse, 0x260, RZ, 0xfc, !PT ;  /* 0x000002602a2b7812 */ /* 0x040fe200078efcff */
[----:B------:R-:W5:Y:S01]  /*4c80*/  @!P3 LDG.E.U16 R107, desc[UR26][R40.64+0x640] ;  /* 0x0006401a286bb981 */ /* 0x000f62000c1e1500 */
[----:B------:R-:W-:Y:S02]  /*4c90*/  PRMT R111, RZ, 0x7610, R111 ;  /* 0x00007610ff6f7816 */ /* 0x000fe4000000006f */
[C---:B------:R-:W-:Y:S02]  /*4ca0*/  LOP3.LUT R49, R42.reuse, 0x2a0, RZ, 0xfc, !PT ;  /* 0x000002a02a317812 */ /* 0x040fe400078efcff */
[----:B------:R-:W-:-:S02]  /*4cb0*/  LOP3.LUT R50, R42, 0x2c0, RZ, 0xfc, !PT ;  /* 0x000002c02a327812 */ /* 0x000fc400078efcff */
[C---:B------:R-:W-:Y:S02]  /*4cc0*/  LOP3.LUT R67, R42.reuse, 0x2e0, RZ, 0xfc, !PT ;  /* 0x000002e02a437812 */ /* 0x040fe400078efcff */
[----:B------:R-:W-:Y:S01]  /*4cd0*/  PRMT R104, RZ, 0x7610, R104 ;  /* 0x00007610ff687816 */ /* 0x000fe20000000068 */
[----:B------:R-:W5:Y:S01]  /*4ce0*/  @!P0 LDG.E.U16 R116, desc[UR26][R40.64+0x300] ;  /* 0x0003001a28748981 */ /* 0x000f62000c1e1500 */
[----:B------:R-:W-:Y:S02]  /*4cf0*/  ISETP.GE.AND P0, PT, R83, UR24, PT ;  /* 0x0000001853007c0c */ /* 0x000fe4000bf06270 */
[----:B------:R-:W-:Y:S02]  /*4d00*/  PRMT R106, RZ, 0x7610, R106 ;  /* 0x00007610ff6a7816 */ /* 0x000fe4000000006a */
[----:B------:R-:W-:Y:S02]  /*4d10*/  PRMT R64, RZ, 0x7610, R64 ;  /* 0x00007610ff407816 */ /* 0x000fe40000000040 */
[----:B------:R-:W-:-:S02]  /*4d20*/  LOP3.LUT R73, R42, 0x3a0, RZ, 0xfc, !PT ;  /* 0x000003a02a497812 */ /* 0x000fc400078efcff */
[----:B------:R-:W-:Y:S02]  /*4d30*/  LOP3.LUT R70, R42, 0x3c0, RZ, 0xfc, !PT ;  /* 0x000003c02a467812 */ /* 0x000fe400078efcff */
[----:B------:R-:W-:Y:S02]  /*4d40*/  PRMT R109, RZ, 0x7610, R109 ;  /* 0x00007610ff6d7816 */ /* 0x000fe4000000006d */
[----:B------:R-:W-:Y:S01]  /*4d50*/  PRMT R110, RZ, 0x7610, R110 ;  /* 0x00007610ff6e7816 */ /* 0x000fe2000000006e */
[----:B------:R-:W5:Y:S01]  /*4d60*/  @!P0 LDG.E.U16 R115, desc[UR26][R40.64+0x340] ;  /* 0x0003401a28738981 */ /* 0x000f62000c1e1500 */
[----:B------:R-:W-:Y:S02]  /*4d70*/  ISETP.GE.AND P0, PT, R69, UR24, PT ;  /* 0x0000001845007c0c */ /* 0x000fe4000bf06270 */
[----:B------:R-:W-:Y:S02]  /*4d80*/  PRMT R108, RZ, 0x7610, R108 ;  /* 0x00007610ff6c7816 */ /* 0x000fe4000000006c */
[----:B------:R-:W-:-:S02]  /*4d90*/  PRMT R102, RZ, 0x7610, R102 ;  /* 0x00007610ff667816 */ /* 0x000fc40000000066 */
[----:B------:R-:W-:Y:S02]  /*4da0*/  PRMT R101, RZ, 0x7610, R101 ;  /* 0x00007610ff657816 */ /* 0x000fe40000000065 */
[----:B------:R-:W-:-:S05]  /*4db0*/  PRMT R90, RZ, 0x7610, R90 ;  /* 0x00007610ff5a7816 */ /* 0x000fca000000005a */
[----:B------:R-:W5:Y:S01]  /*4dc0*/  @!P0 LDG.E.U16 R114, desc[UR26][R40.64+0x380] ;  /* 0x0003801a28728981 */ /* 0x000f62000c1e1500 */
[----:B------:R-:W-:Y:S02]  /*4dd0*/  ISETP.GE.AND P0, PT, R68, UR24, PT ;  /* 0x0000001844007c0c */ /* 0x000fe4000bf06270 */
[----:B------:R-:W-:-:S11]  /*4de0*/  ISETP.GE.AND P3, PT, R76, UR24, PT ;  /* 0x000000184c007c0c */ /* 0x000fd6000bf66270 */
[----:B------:R-:W5:Y:S01]  /*4df0*/  @!P0 LDG.E.U16 R80, desc[UR26][R40.64+0x3c0] ;  /* 0x0003c01a28508981 */ /* 0x000f62000c1e1500 */
[----:B------:R-:W-:-:S03]  /*4e00*/  ISETP.GE.AND P0, PT, R79, UR24, PT ;  /* 0x000000184f007c0c */ /* 0x000fc6000bf06270 */
[----:B------:R-:W5:Y:S01]  /*4e10*/  @!P3 LDG.E.U16 R105, desc[UR26][R40.64+0x680] ;  /* 0x0006801a2869b981 */ /* 0x000f62000c1e1500 */
[----:B------:R-:W-:-:S09]  /*4e20*/  ISETP.GE.AND P3, PT, R48, UR24, PT ;  /* 0x0000001830007c0c */ /* 0x000fd2000bf66270 */
[----:B------:R-:W5:Y:S01]  /*4e30*/  @!P0 LDG.E.U16 R47, desc[UR26][R40.64+0x400] ;  /* 0x0004001a282f8981 */ /* 0x000f62000c1e1500 */
[----:B------:R-:W-:-:S03]  /*4e40*/  ISETP.GE.AND P0, PT, R46, UR24, PT ;  /* 0x000000182e007c0c */ /* 0x000fc6000bf06270 */
[----:B------:R-:W5:Y:S01]  /*4e50*/  @!P3 LDG.E.U16 R85, desc[UR26][R40.64+0x6c0] ;  /* 0x0006c01a2855b981 */ /* 0x000f62000c1e1500 */
[----:B------:R-:W-:-:S09]  /*4e60*/  ISETP.GE.AND P3, PT, R72, UR24, PT ;  /* 0x0000001848007c0c */ /* 0x000fd2000bf66270 */
[----:B------:R-:W5:Y:S01]  /*4e70*/  @!P0 LDG.E.U16 R112, desc[UR26][R40.64+0x440] ;  /* 0x0004401a28708981 */ /* 0x000f62000c1e1500 */
[----:B------:R-:W-:Y:S02]  /*4e80*/  ISETP.GE.AND P0, PT, R82, UR24, PT ;  /* 0x0000001852007c0c */ /* 0x000fe4000bf06270 */
[----:B------:R-:W-:Y:S01]  /*4e90*/  ISETP.GE.AND P5, PT, R77, UR24, PT ;  /* 0x000000184d007c0c */ /* 0x000fe2000bfa6270 */
[----:B------:R-:W5:Y:S01]  /*4ea0*/  @!P3 LDG.E.U16 R104, desc[UR26][R40.64+0x700] ;  /* 0x0007001a2868b981 */ /* 0x000f62000c1e1500 */
[----:B------:R-:W-:Y:S02]  /*4eb0*/  ISETP.GE.AND P4, PT, R43, UR24, PT ;  /* 0x000000182b007c0c */ /* 0x000fe4000bf86270 */
[----:B------:R-:W-:Y:S02]  /*4ec0*/  ISETP.GE.AND P2, PT, R49, UR24, PT ;  /* 0x0000001831007c0c */ /* 0x000fe4000bf46270 */
[----:B------:R-:W-:-:S05]  /*4ed0*/  ISETP.GE.AND P1, PT, R50, UR24, PT ;  /* 0x0000001832007c0c */ /* 0x000fca000bf26270 */
[----:B------:R-:W5:Y:S01]  /*4ee0*/  @!P0 LDG.E.U16 R111, desc[UR26][R40.64+0x480] ;  /* 0x0004801a286f8981 */ /* 0x000f62000c1e1500 */
[----:B------:R-:W-:Y:S02]  /*4ef0*/  ISETP.GE.AND P0, PT, R67, UR24, PT ;  /* 0x0000001843007c0c */ /* 0x000fe4000bf06270 */
[----:B------:R-:W-:Y:S01]  /*4f00*/  ISETP.GE.AND P3, PT, R73, UR24, PT ;  /* 0x0000001849007c0c */ /* 0x000fe2000bf66270 */
[----:B------:R-:W5:Y:S01]  /*4f10*/  @!P5 LDG.E.U16 R106, desc[UR26][R40.64+0x600] ;  /* 0x0006001a286ad981 */ /* 0x000f62000c1e1500 */
[----:B------:R-:W-:Y:S02]  /*4f20*/  ISETP.GE.AND P5, PT, R70, UR24, PT ;  /* 0x0000001846007c0c */ /* 0x000fe4000bfa6270 */
[----:B------:R-:W-:Y:S01]  /*4f30*/  ISETP.GE.AND P6, PT, R71, UR24, PT ;  /* 0x0000001847007c0c */ /* 0x000fe2000bfc6270 */
[----:B------:R-:W5:Y:S04]  /*4f40*/  @!P4 LDG.E.U16 R64, desc[UR26][R40.64+0x4c0] ;  /* 0x0004c01a2840c981 */ /* 0x000f68000c1e1500 */
[----:B------:R-:W5:Y:S04]  /*4f50*/  @!P2 LDG.E.U16 R109, desc[UR26][R40.64+0x540] ;  /* 0x0005401a286da981 */ /* 0x000f68000c1e1500 */
[----:B------:R-:W5:Y:S04]  /*4f60*/  @!P1 LDG.E.U16 R110, desc[UR26][R40.64+0x580] ;  /* 0x0005801a286e9981 */ /* 0x000f68000c1e1500 */
[----:B------:R-:W5:Y:S04]  /*4f70*/  @!P0 LDG.E.U16 R108, desc[UR26][R40.64+0x5c0] ;  /* 0x0005c01a286c8981 */ /* 0x000f68000c1e1500 */
[----:B------:R-:W5:Y:S04]  /*4f80*/  @!P3 LDG.E.U16 R102, desc[UR26][R40.64+0x740] ;  /* 0x0007401a2866b981 */ /* 0x000f68000c1e1500 */
[----:B------:R-:W5:Y:S04]  /*4f90*/  @!P5 LDG.E.U16 R101, desc[UR26][R40.64+0x780] ;  /* 0x0007801a2865d981 */ /* 0x000f68000c1e1500 */
[----:B------:R0:W5:Y:S01]  /*4fa0*/  @!P6 LDG.E.U16 R90, desc[UR26][R40.64+0x7c0] ;  /* 0x0007c01a285ae981 */ /* 0x000162000c1e1500 */
[----:B------:R-:W1:Y:S01]  /*4fb0*/  S2R R158, SR_TID.X ;  /* 0x00000000009e7919 */ /* 0x000e620000002100 */
[----:B------:R-:W0:Y:S01]  /*4fc0*/  S2R R75, SR_LANEID ;  /* 0x00000000004b7919 */ /* 0x000e220000000000 */
[----:B------:R-:W0:Y:S01]  /*4fd0*/  S2UR UR12, SR_CgaCtaId ;  /* 0x00000000000c79c3 */ /* 0x000e220000008800 */
[----:B------:R-:W-:Y:S01]  /*4fe0*/  UMOV UR23, 0x400 ;  /* 0x0000040000177882 */ /* 0x000fe20000000000 */
[----:B-1----:R-:W-:-:S05]  /*4ff0*/  LOP3.LUT R50, R158, 0x3e0, RZ, 0xc0, !PT ;  /* 0x000003e09e327812 */ /* 0x002fca00078ec0ff */
[----:B0-----:R-:W-:Y:S01]  /*5000*/  IMAD.IADD R49, R50, 0x1, R75 ;  /* 0x0000000132317824 */ /* 0x001fe200078e024b */
[----:B------:R-:W-:-:S03]  /*5010*/  ULEA UR23, UR12, UR23, 0x18 ;  /* 0x000000170c177291 */ /* 0x000fc6000f8ec0ff */
[----:B------:R-:W-:-:S05]  /*5020*/  IMAD R50, R50, 0x1f, R49 ;  /* 0x0000001f32327824 */ /* 0x000fca00078e0231 */
[C---:B------:R-:W-:Y:S01]  /*5030*/  LEA.HI.SX32 R78, R50.reuse, R50, 0x1b ;  /* 0x00000032324e7211 */ /* 0x040fe200078fdaff */
[C---:B------:R-:W-:Y:S01]  /*5040*/  VIADD R103, R50.reuse, 0x60 ;  /* 0x0000006032677836 */ /* 0x040fe20000000000 */
[C---:B------:R-:W-:Y:S02]  /*5050*/  IADD3 R75, PT, PT, R50.reuse, 0x20, RZ ;  /* 0x00000020324b7810 */ /* 0x040fe40007ffe0ff */
[C---:B------:R-:W-:Y:S02]  /*5060*/  IADD3 R137, PT, PT, R50.reuse, 0x40, RZ ;  /* 0x0000004032897810 */ /* 0x040fe40007ffe0ff */
[----:B------:R-:W-:Y:S02]  /*5070*/  IADD3 R125, PT, PT, R50, 0x80, RZ ;  /* 0x00000080327d7810 */ /* 0x000fe40007ffe0ff */
[----:B------:R-:W-:Y:S02]  /*5080*/  LEA R78, R78, UR23, 0x1 ;  /* 0x000000174e4e7c11 */ /* 0x000fe4000f8e08ff */
[----:B------:R-:W-:-:S02]  /*5090*/  IADD3 R71, PT, PT, R50, 0xa0, RZ ;  /* 0x000000a032477810 */ /* 0x000fc40007ffe0ff */
[-C--:B------:R-:W-:Y:S02]  /*50a0*/  LEA.HI.SX32 R75, R75, R50.reuse, 0x1b ;  /* 0x000000324b4b7211 */ /* 0x080fe400078fdaff */
[-C--:B------:R-:W-:Y:S01]  /*50b0*/  LEA.HI.SX32 R137, R137, R50.reuse, 0x1b ;  /* 0x0000003289897211 */ /* 0x080fe200078fdaff */
[----:B------:R-:W-:Y:S01]  /*50c0*/  VIADD R135, R50, 0xc0 ;  /* 0x000000c032877836 */ /* 0x000fe20000000000 */
[-C--:B------:R-:W-:Y:S02]  /*50d0*/  LEA.HI.SX32 R103, R103, R50.reuse, 0x1b ;  /* 0x0000003267677211 */ /* 0x080fe400078fdaff */
[-C--:B------:R-:W-:Y:S02]  /*50e0*/  LEA.HI.SX32 R125, R125, R50.reuse, 0x1b ;  /* 0x000000327d7d7211 */ /* 0x080fe400078fdaff */
[----:B------:R-:W-:Y:S02]  /*50f0*/  LEA.HI.SX32 R71, R71, R50, 0x1b ;  /* 0x0000003247477211 */ /* 0x000fe400078fdaff */
[----:B------:R-:W-:-:S02]  /*5100*/  LEA R75, R75, UR23, 0x1 ;  /* 0x000000174b4b7c11 */ /* 0x000fc4000f8e08ff */
[C---:B------:R-:W-:Y:S02]  /*5110*/  IADD3 R133, PT, PT, R50.reuse, 0xe0, RZ ;  /* 0x000000e032857810 */ /* 0x040fe40007ffe0ff */
[C---:B------:R-:W-:Y:S02]  /*5120*/  IADD3 R131, PT, PT, R50.reuse, 0x100, RZ ;  /* 0x0000010032837810 */ /* 0x040fe40007ffe0ff */
[----:B------:R-:W-:Y:S01]  /*5130*/  LEA R103, R103, UR23, 0x1 ;  /* 0x0000001767677c11 */ /* 0x000fe2000f8e08ff */
[----:B------:R-:W-:Y:S01]  /*5140*/  VIADD R84, R50, 0x120 ;  /* 0x0000012032547836 */ /* 0x000fe20000000000 */
[----:B------:R-:W-:Y:S02]  /*5150*/  LEA R125, R125, UR23, 0x1 ;  /* 0x000000177d7d7c11 */ /* 0x000fe4000f8e08ff */
[----:B------:R-:W-:Y:S02]  /*5160*/  LEA.HI.SX32 R135, R135, R50, 0x1b ;  /* 0x0000003287877211 */ /* 0x000fe400078fdaff */
[----:B------:R-:W-:-:S02]  /*5170*/  LEA R71, R71, UR23, 0x1 ;  /* 0x0000001747477c11 */ /* 0x000fc4000f8e08ff */
[-C--:B------:R-:W-:Y:S01]  /*5180*/  LEA.HI.SX32 R133, R133, R50.reuse, 0x1b ;  /* 0x0000003285857211 */ /* 0x080fe200078fdaff */
[C---:B------:R-:W-:Y:S01]  /*5190*/  VIADD R123, R50.reuse, 0x180 ;  /* 0x00000180327b7836 */ /* 0x040fe20000000000 */
[C---:B------:R-:W-:Y:S02]  /*51a0*/  IADD3 R87, PT, PT, R50.reuse, 0x140, RZ ;  /* 0x0000014032577810 */ /* 0x040fe40007ffe0ff */
[-C--:B------:R-:W-:Y:S02]  /*51b0*/  LEA.HI.SX32 R131, R131, R50.reuse, 0x1b ;  /* 0x0000003283837211 */ /* 0x080fe400078fdaff */
[C---:B------:R-:W-:Y:S01]  /*51c0*/  IADD3 R124, PT, PT, R50.reuse, 0x160, RZ ;  /* 0x00000160327c7810 */ /* 0x040fe20007ffe0ff */
[C---:B------:R-:W-:Y:S01]  /*51d0*/  VIADD R67, R50.reuse, 0x1e0 ;  /* 0x000001e032437836 */ /* 0x040fe20000000000 */
[----:B------:R-:W-:Y:S02]  /*51e0*/  IADD3 R122, PT, PT, R50, 0x1a0, RZ ;  /* 0x000001a0327a7810 */ /* 0x000fe40007ffe0ff */
[----:B------:R-:W-:-:S02]  /*51f0*/  LEA.HI.SX32 R84, R84, R50, 0x1b ;  /* 0x0000003254547211 */ /* 0x000fc400078fdaff */
[----:B------:R-:W-:Y:S02]  /*5200*/  IADD3 R70, PT, PT, R50, 0x1c0, RZ ;  /* 0x000001c032467810 */ /* 0x000fe40007ffe0ff */
[-C--:B------:R-:W-:Y:S02]  /*5210*/  LEA.HI.SX32 R87, R87, R50.reuse, 0x1b ;  /* 0x0000003257577211 */ /* 0x080fe400078fdaff */
[-C--:B------:R-:W-:Y:S02]  /*5220*/  LEA.HI.SX32 R124, R124, R50.reuse, 0x1b ;  /* 0x000000327c7c7211 */ /* 0x080fe400078fdaff */
[-C--:B------:R-:W-:Y:S02]  /*5230*/  LEA.HI.SX32 R123, R123, R50.reuse, 0x1b ;  /* 0x000000327b7b7211 */ /* 0x080fe400078fdaff */
[----:B------:R-:W-:Y:S02]  /*5240*/  LEA.HI.SX32 R122, R122, R50, 0x1b ;  /* 0x000000327a7a7211 */ /* 0x000fe400078fdaff */
[----:B------:R-:W-:-:S02]  /*5250*/  LEA R84, R84, UR23, 0x1 ;  /* 0x0000001754547c11 */ /* 0x000fc4000f8e08ff */
[-C--:B------:R-:W-:Y:S02]  /*5260*/  LEA.HI.SX32 R70, R70, R50.reuse, 0x1b ;  /* 0x0000003246467211 */ /* 0x080fe400078fdaff */
[----:B------:R-:W-:Y:S02]  /*5270*/  LEA R87, R87, UR23, 0x1 ;  /* 0x0000001757577c11 */ /* 0x000fe4000f8e08ff */
[----:B------:R-:W-:Y:S02]  /*5280*/  LEA.HI.SX32 R67, R67, R50, 0x1b ;  /* 0x0000003243437211 */ /* 0x000fe400078fdaff */
[----:B------:R-:W-:Y:S02]  /*5290*/  IADD3 R118, PT, PT, R50, 0x200, RZ ;  /* 0x0000020032767810 */ /* 0x000fe40007ffe0ff */
[----:B------:R-:W-:Y:S02]  /*52a0*/  LEA R70, R70, UR23, 0x1 ;  /* 0x0000001746467c11 */ /* 0x000fe4000f8e08ff */
[----:B------:R-:W-:Y:S01]  /*52b0*/  LEA R67, R67, UR23, 0x1 ;  /* 0x0000001743437c11 */ /* 0x000fe2000f8e08ff */
[C---:B------:R-:W-:Y:S01]  /*52c0*/  VIADD R117, R50.reuse, 0x240 ;  /* 0x0000024032757836 */ /* 0x040fe20000000000 */
[----:B------:R-:W-:-:S02]  /*52d0*/  IADD3 R41, PT, PT, R50, 0x220, RZ ;  /* 0x0000022032297810 */ /* 0x000fc40007ffe0ff */
[-C--:B------:R-:W-:Y:S01]  /*52e0*/  LEA.HI.SX32 R118, R118, R50.reuse, 0x1b ;  /* 0x0000003276767211 */ /* 0x080fe200078fdaff */
[C---:B------:R-:W-:Y:S01]  /*52f0*/  VIADD R144, R50.reuse, 0x2a0 ;  /* 0x000002a032907836 */ /* 0x040fe20000000000 */
[C---:B------:R-:W-:Y:S02]  /*5300*/  IADD3 R113, PT, PT, R50.reuse, 0x260, RZ ;  /* 0x0000026032717810 */ /* 0x040fe40007ffe0ff */
[C---:B------:R-:W-:Y:S02]  /*5310*/  IADD3 R40, PT, PT, R50.reuse, 0x280, RZ ;  /* 0x0000028032287810 */ /* 0x040fe40007ffe0ff */
[----:B------:R-:W-:Y:S01]  /*5320*/  LEA.HI.SX32 R41, R41, R50, 0x1b ;  /* 0x0000003229297211 */ /* 0x000fe200078fdaff */
[C---:B------:R-:W-:Y:S01]  /*5330*/  VIADD R138, R50.reuse, 0x300 ;  /* 0x00000300328a7836 */ /* 0x040fe20000000000 */
[----:B------:R-:W-:Y:S01]  /*5340*/  IADD3 R142, PT, PT, R50, 0x2c0, RZ ;  /* 0x000002c0328e7810 */ /* 0x000fe20007ffe0ff */
[----:B--2---:R0:W-:Y:S04]  /*5350*/  STS.U16 [R78], R5 ;  /* 0x000000054e007388 */ /* 0x0041e80000000400 */
[----:B------:R1:W-:Y:S01]  /*5360*/  STS.U16 [R75+0x40], R74 ;  /* 0x0000404a4b007388 */ /* 0x0003e20000000400 */
[----:B0-----:R-:W-:-:S05]  /*5370*/  LEA R5, R137, UR23, 0x1 ;  /* 0x0000001789057c11 */ /* 0x001fca000f8e08ff */
[----:B---3--:R-:W-:Y:S01]  /*5380*/  STS.U16 [R5+0x80], R129 ;  /* 0x0000808105007388 */ /* 0x008fe20000000400 */
[----:B-1----:R-:W-:-:S03]  /*5390*/  LEA R74, R135, UR23, 0x1 ;  /* 0x00000017874a7c11 */ /* 0x002fc6000f8e08ff */
[----:B----4-:R-:W-:Y:S04]  /*53a0*/  STS.U16 [R103+0xc0], R127 ;  /* 0x0000c07f67007388 */ /* 0x010fe80000000400 */
[----:B------:R0:W-:Y:S04]  /*53b0*/  STS.U16 [R125+0x100], R119 ;  /* 0x000100777d007388 */ /* 0x0001e80000000400 */
[----:B-----5:R1:W-:Y:S01]  /*53c0*/  STS.U16 [R71+0x140], R81 ;  /* 0x0001405147007388 */ /* 0x0203e20000000400 */
[----:B0-----:R-:W-:-:S03]  /*53d0*/  LEA R119, R133, UR23, 0x1 ;  /* 0x0000001785777c11 */ /* 0x001fc6000f8e08ff */
[----:B------:R0:W-:Y:S01]  /*53e0*/  STS.U16 [R74+0x180], R66 ;  /* 0x000180424a007388 */ /* 0x0001e20000000400 */
[----:B-1----:R-:W-:-:S03]  /*53f0*/  LEA R81, R131, UR23, 0x1 ;  /* 0x0000001783517c11 */ /* 0x002fc6000f8e08ff */
[----:B------:R1:W-:Y:S04]  /*5400*/  STS.U16 [R119+0x1c0], R93 ;  /* 0x0001c05d77007388 */ /* 0x0003e80000000400 */
[----:B------:R2:W-:Y:S01]  /*5410*/  STS.U16 [R81+0x200], R99 ;  /* 0x0002006351007388 */ /* 0x0005e20000000400 */
[----:B0-----:R-:W-:Y:S02]  /*5420*/  LEA R66, R122, UR23, 0x1 ;  /* 0x000000177a427c11 */ /* 0x001fe4000f8e08ff */
[----:B-1----:R-:W-:Y:S01]  /*5430*/  LEA R93, R124, UR23, 0x1 ;  /* 0x000000177c5d7c11 */ /* 0x002fe2000f8e08ff */
[----:B------:R-:W-:Y:S01]  /*5440*/  STS.U16 [R84+0x240], R120 ;  /* 0x0002407854007388 */ /* 0x000fe20000000400 */
[----:B--2---:R-:W-:-:S03]  /*5450*/  LEA R99, R123, UR23, 0x1 ;  /* 0x000000177b637c11 */ /* 0x004fc6000f8e08ff */
[----:B------:R-:W-:Y:S04]  /*5460*/  STS.U16 [R87+0x280], R121 ;  /* 0x0002807957007388 */ /* 0x000fe80000000400 */
[----:B------:R-:W-:Y:S04]  /*5470*/  STS.U16 [R93+0x2c0], R45 ;  /* 0x0002c02d5d007388 */ /* 0x000fe80000000400 */
[----:B------:R-:W-:Y:S04]  /*5480*/  STS.U16 [R99+0x300], R116 ;  /* 0x0003007463007388 */ /* 0x000fe80000000400 */
[----:B------:R-:W-:Y:S01]  /*5490*/  STS.U16 [R66+0x340], R115 ;  /* 0x0003407342007388 */ /* 0x000fe20000000400 */
[----:B------:R-:W-:-:S03]  /*54a0*/  LEA.HI.SX32 R117, R117, R50, 0x1b ;  /* 0x0000003275757211 */ /* 0x000fc600078fdaff */
[----:B------:R-:W-:Y:S01]  /*54b0*/  STS.U16 [R70+0x380], R114 ;  /* 0x0003807246007388 */ /* 0x000fe20000000400 */
[----:B------:R-:W-:-:S03]  /*54c0*/  IADD3 R140, PT, PT, R50, 0x2e0, RZ ;  /* 0x000002e0328c7810 */ /* 0x000fc60007ffe0ff */
[----:B------:R0:W-:Y:S01]  /*54d0*/  STS.U16 [R67+0x3c0], R80 ;  /* 0x0003c05043007388 */ /* 0x0001e20000000400 */
[-C--:B------:R-:W-:Y:S01]  /*54e0*/  LEA.HI.SX32 R113, R113, R50.reuse, 0x1b ;  /* 0x0000003271717211 */ /* 0x080fe200078fdaff */
[----:B------:R-:W-:Y:S01]  /*54f0*/  UMOV UR12, UR8 ;  /* 0x00000008000c7c82 */ /* 0x000fe20008000000 */
[----:B------:R-:W-:Y:S01]  /*5500*/  UMOV UR13, UR14 ;  /* 0x0000000e000d7c82 */ /* 0x000fe20008000000 */
[-C--:B------:R-:W-:Y:S01]  /*5510*/  LEA.HI.SX32 R40, R40, R50.reuse, 0x1b ;  /* 0x0000003228287211 */ /* 0x080fe200078fdaff */
[----:B------:R-:W-:Y:S01]  /*5520*/  UIMAD.WIDE.U32 UR12, UR7, UR28, UR12 ;  /* 0x0000001c070c72a5 */ /* 0x000fe2000f8e000c */
[----:B------:R-:W-:Y:S02]  /*5530*/  IADD3 R136, PT, PT, R50, 0x320, RZ ;  /* 0x0000032032887810 */ /* 0x000fe40007ffe0ff */
[----:B0-----:R-:W-:Y:S01]  /*5540*/  LEA R80, R118, UR23, 0x1 ;  /* 0x0000001776507c11 */ /* 0x001fe2000f8e08ff */
[----:B------:R-:W-:Y:S01]  /*5550*/  VIADD R132, R50, 0x360 ;  /* 0x0000036032847836 */ /* 0x000fe20000000000 */
[----:B------:R-:W-:-:S02]  /*5560*/  LEA.HI.SX32 R144, R144, R50, 0x1b ;  /* 0x0000003290907211 */ /* 0x000fc400078fdaff */
[----:B------:R-:W-:Y:S01]  /*5570*/  LEA R41, R41, UR23, 0x1 ;  /* 0x0000001729297c11 */ /* 0x000fe2000f8e08ff */
[----:B------:R0:W-:Y:S01]  /*5580*/  STS.U16 [R80+0x400], R47 ;  /* 0x0004002f50007388 */ /* 0x0001e20000000400 */
[----:B------:R-:W-:Y:S02]  /*5590*/  IADD3 R134, PT, PT, R50, 0x340, RZ ;  /* 0x0000034032867810 */ /* 0x000fe40007ffe0ff */
[-C--:B------:R-:W-:Y:S02]  /*55a0*/  LEA.HI.SX32 R142, R142, R50.reuse, 0x1b ;  /* 0x000000328e8e7211 */ /* 0x080fe400078fdaff */
[----:B------:R-:W-:Y:S02]  /*55b0*/  LEA R45, R117, UR23, 0x1 ;  /* 0x00000017752d7c11 */ /* 0x000fe4000f8e08ff */
[-C--:B------:R-:W-:Y:S01]  /*55c0*/  LEA.HI.SX32 R140, R140, R50.reuse, 0x1b ;  /* 0x000000328c8c7211 */ /* 0x080fe200078fdaff */
[----:B------:R-:W-:Y:S01]  /*55d0*/  UIMAD UR13, UR7, UR29, UR13 ;  /* 0x0000001d070d72a4 */ /* 0x000fe2000f8e020d */
[----:B------:R-:W-:-:S02]  /*55e0*/  LEA.HI.SX32 R138, R138, R50, 0x1b ;  /* 0x000000328a8a7211 */ /* 0x000fc400078fdaff */
[----:B0-----:R-:W-:Y:S01]  /*55f0*/  LEA R47, R113, UR23, 0x1 ;  /* 0x00000017712f7c11 */ /* 0x001fe2000f8e08ff */
[----:B------:R-:W-:Y:S01]  /*5600*/  ULEA UR25, UP0, UR12, UR30, 0x3 ;  /* 0x0000001e0c197291 */ /* 0x000fe2000f8018ff */
[----:B------:R-:W-:Y:S01]  /*5610*/  LEA R40, R40, UR23, 0x1 ;  /* 0x0000001728287c11 */ /* 0x000fe2000f8e08ff */
[C---:B------:R-:W-:Y:S01]  /*5620*/  VIADD R126, R50.reuse, 0x3c0 ;  /* 0x000003c0327e7836 */ /* 0x040fe20000000000 */
[----:B------:R-:W-:Y:S01]  /*5630*/  IADD3 R130, PT, PT, R50, 0x380, RZ ;  /* 0x0000038032827810 */ /* 0x000fe20007ffe0ff */
[----:B------:R-:W-:Y:S01]  /*5640*/  STS.U16 [R41+0x440], R112 ;  /* 0x0004407029007388 */ /* 0x000fe20000000400 */
[-C--:B------:R-:W-:Y:S02]  /*5650*/  LEA.HI.SX32 R136, R136, R50.reuse, 0x1b ;  /* 0x0000003288887211 */ /* 0x080fe400078fdaff */
[----:B------:R-:W-:Y:S02]  /*5660*/  LEA R144, R144, UR23, 0x1 ;  /* 0x0000001790907c11 */ /* 0x000fe4000f8e08ff */
[----:B------:R-:W-:Y:S01]  /*5670*/  IADD3 R128, PT, PT, R50, 0x3a0, RZ ;  /* 0x000003a032807810 */ /* 0x000fe20007ffe0ff */
[----:B------:R-:W-:Y:S01]  /*5680*/  STS.U16 [R45+0x480], R111 ;  /* 0x0004806f2d007388 */ /* 0x000fe20000000400 */
[----:B------:R-:W-:-:S02]  /*5690*/  LEA.HI.SX32 R134, R134, R50, 0x1b ;  /* 0x0000003286867211 */ /* 0x000fc400078fdaff */
[----:B------:R-:W-:Y:S02]  /*56a0*/  LEA R142, R142, UR23, 0x1 ;  /* 0x000000178e8e7c11 */ /* 0x000fe4000f8e08ff */
[----:B------:R-:W-:Y:S02]  /*56b0*/  LEA.HI.SX32 R132, R132, R50, 0x1b ;  /* 0x0000003284847211 */ /* 0x000fe400078fdaff */
[----:B------:R-:W-:Y:S01]  /*56c0*/  LEA R140, R140, UR23, 0x1 ;  /* 0x000000178c8c7c11 */ /* 0x000fe2000f8e08ff */
[----:B------:R-:W-:Y:S01]  /*56d0*/  STS.U16 [R47+0x4c0], R64 ;  /* 0x0004c0402f007388 */ /* 0x000fe20000000400 */
[----:B------:R-:W-:Y:S01]  /*56e0*/  IADD3 R139, PT, PT, R50, 0x3e0, RZ ;  /* 0x000003e0328b7810 */ /* 0x000fe20007ffe0ff */
[----:B------:R-:W-:Y:S01]  /*56f0*/  ULEA.HI.X UR12, UR12, UR31, UR13, 0x3, UP0 ;  /* 0x0000001f0c0c7291 */ /* 0x000fe200080f1c0d */
[----:B------:R-:W-:Y:S01]  /*5700*/  LEA R138, R138, UR23, 0x1 ;  /* 0x000000178a8a7c11 */ /* 0x000fe2000f8e08ff */
[----:B------:R0:W-:Y:S01]  /*5710*/  STS.U16 [R40+0x500], R65 ;  /* 0x0005004128007388 */ /* 0x0001e20000000400 */
[----:B------:R-:W-:-:S02]  /*5720*/  P2R R43, PR, RZ, 0x10 ;  /* 0x00000010ff2b7803 */ /* 0x000fc40000000000 */
[-C--:B------:R-:W-:Y:S01]  /*5730*/  LEA.HI.SX32 R130, R130, R50.reuse, 0x1b ;  /* 0x0000003282827211 */ /* 0x080fe200078fdaff */
[----:B------:R-:W-:Y:S01]  /*5740*/  STS.U16 [R144+0x540], R109 ;  /* 0x0005406d90007388 */ /* 0x000fe20000000400 */
[----:B------:R-:W-:Y:S02]  /*5750*/  LEA R136, R136, UR23, 0x1 ;  /* 0x0000001788887c11 */ /* 0x000fe4000f8e08ff */
[-C--:B------:R-:W-:Y:S01]  /*5760*/  LEA.HI.SX32 R128, R128, R50.reuse, 0x1b ;  /* 0x0000003280807211 */ /* 0x080fe200078fdaff */
[----:B------:R-:W-:Y:S01]  /*5770*/  STS.U16 [R142+0x580], R110 ;  /* 0x0005806e8e007388 */ /* 0x000fe20000000400 */
[----:B------:R-:W-:Y:S02]  /*5780*/  LEA R134, R134, UR23, 0x1 ;  /* 0x0000001786867c11 */ /* 0x000fe4000f8e08ff */
[----:B------:R-:W-:Y:S01]  /*5790*/  ISETP.GE.AND P4, PT, R42, UR24, PT ;  /* 0x000000182a007c0c */ /* 0x000fe2000bf86270 */
[----:B------:R-:W-:Y:S01]  /*57a0*/  STS.U16 [R140+0x5c0], R108 ;  /* 0x0005c06c8c007388 */ /* 0x000fe20000000400 */
[----:B------:R-:W-:-:S02]  /*57b0*/  LEA.HI.SX32 R126, R126, R50, 0x1b ;  /* 0x000000327e7e7211 */ /* 0x000fc400078fdaff */
[----:B------:R-:W-:Y:S01]  /*57c0*/  LEA R132, R132, UR23, 0x1 ;  /* 0x0000001784847c11 */ /* 0x000fe2000f8e08ff */
[----:B------:R-:W-:Y:S01]  /*57d0*/  STS.U16 [R138+0x600], R106 ;  /* 0x0006006a8a007388 */ /* 0x000fe20000000400 */
[----:B------:R-:W-:Y:S02]  /*57e0*/  LEA.HI.SX32 R50, R139, R50, 0x1b ;  /* 0x000000328b327211 */ /* 0x000fe400078fdaff */
[----:B------:R-:W-:Y:S01]  /*57f0*/  LEA R130, R130, UR23, 0x1 ;  /* 0x0000001782827c11 */ /* 0x000fe2000f8e08ff */
[----:B------:R-:W-:Y:S01]  /*5800*/  STS.U16 [R136+0x640], R107 ;  /* 0x0006406b88007388 */ /* 0x000fe20000000400 */
[----:B------:R-:W-:Y:S01]  /*5810*/  LEA R128, R128, UR23, 0x1 ;  /* 0x0000001780807c11 */ /* 0x000fe2000f8e08ff */
[----:B0-----:R-:W-:Y:S01]  /*5820*/  IMAD.U32 R65, RZ, RZ, UR12 ;  /* 0x0000000cff417e24 */ /* 0x001fe2000f8e00ff */
[----:B------:R-:W-:Y:S01]  /*5830*/  MOV R64, UR25 ;  /* 0x0000001900407c02 */ /* 0x000fe20008000f00 */
[----:B------:R-:W-:Y:S01]  /*5840*/  STS.U16 [R134+0x680], R105 ;  /* 0x0006806986007388 */ /* 0x000fe20000000400 */
[----:B------:R-:W-:-:S02]  /*5850*/  LEA R126, R126, UR23, 0x1 ;  /* 0x000000177e7e7c11 */ /* 0x000fc4000f8e08ff */
[----:B------:R-:W-:Y:S01]  /*5860*/  LEA R50, R50, UR23, 0x1 ;  /* 0x0000001732327c11 */ /* 0x000fe2000f8e08ff */
[----:B------:R0:W-:Y:S04]  /*5870*/  STS.U16 [R132+0x6c0], R85 ;  /* 0x0006c05584007388 */ /* 0x0001e80000000400 */
[----:B------:R-:W-:Y:S04]  /*5880*/  STS.U16 [R130+0x700], R104 ;  /* 0x0007006882007388 */ /* 0x000fe80000000400 */
[----:B------:R-:W-:Y:S01]  /*5890*/  STS.U16 [R128+0x740], R102 ;  /* 0x0007406680007388 */ /* 0x000fe20000000400 */
[----:B0-----:R-:W-:-:S03]  /*58a0*/  PRMT R85, RZ, 0x7610, R85 ;  /* 0x00007610ff557816 */ /* 0x001fc60000000055 */
[----:B------:R-:W-:Y:S01]  /*58b0*/  STS.U16 [R126+0x780], R101 ;  /* 0x000780657e007388 */ /* 0x000fe20000000400 */
[----:B------:R-:W-:-:S03]  /*58c0*/  LOP3.LUT P3, RZ, R61, 0x800000, RZ, 0xc0, !PT ;  /* 0x008000003dff7812 */ /* 0x000fc6000786c0ff */
[----:B------:R-:W2:Y:S04]  /*58d0*/  LDG.E.64 R64, desc[UR26][R64.64] ;  /* 0x0000001a40407981 */ /* 0x000ea8000c1e1b00 */
[----:B------:R0:W-:Y:S01]  /*58e0*/  STS.U16 [R50+0x7c0], R90 ;  /* 0x0007c05a32007388 */ /* 0x0001e20000000400 */
[----:B------:R-:W-:-:S03]  /*58f0*/  NOP ;  /* 0x0000000000007918 */ /* 0x000fc60000000000 */
[----:B------:R-:W3:Y:S01]  /*5900*/  @!P4 LDG.E.U16 R85, desc[UR26][R62.64] ;  /* 0x0000001a3e55c981 */ /* 0x000ee2000c1e1500 */
[----:B------:R-:W-:Y:S02]  /*5910*/  ISETP.GE.AND P4, PT, R100, UR24, PT ;  /* 0x0000001864007c0c */ /* 0x000fe4000bf86270 */
[----:B0-----:R-:W-:Y:S02]  /*5920*/  PRMT R90, RZ, 0x7610, R90 ;  /* 0x00007610ff5a7816 */ /* 0x001fe4000000005a */
[----:B------:R-:W-:-:S04]  /*5930*/  PRMT R156, RZ, 0x7610, R156 ;  /* 0x00007610ff9c7816 */ /* 0x000fc8000000009c */
[----:B------:R-:W4:Y:S01]  /*5940*/  @!P3 LDG.E.U16 R90, desc[UR26][R62.64+0x40] ;  /* 0x0000401a3e5ab981 */ /* 0x000f22000c1e1500 */
[----:B------:R-:W-:-:S04]  /*5950*/  ISETP.GE.AND P3, PT, R98, UR24, PT ;  /* 0x0000001862007c0c */ /* 0x000fc8000bf66270 */
[----:B------:R-:W5:Y:S01]  /*5960*/  @!P4 LDG.E.U16 R156, desc[UR26][R62.64+0x80] ;  /* 0x0000801a3e9cc981 */ /* 0x000f62000c1e1500 */
[----:B------:R-:W-:Y:S02]  /*5970*/  ISETP.GE.AND P4, PT, R97, UR24, PT ;  /* 0x0000001861007c0c */ /* 0x000fe4000bf86270 */
[----:B------:R-:W-:Y:S02]  /*5980*/  PRMT R146, RZ, 0x7610, R146 ;  /* 0x00007610ff927816 */ /* 0x000fe40000000092 */
[----:B------:R-:W-:-:S04]  /*5990*/  PRMT R155, RZ, 0x7610, R155 ;  /* 0x00007610ff9b7816 */ /* 0x000fc8000000009b */
[----:B------:R-:W5:Y:S01]  /*59a0*/  @!P3 LDG.E.U16 R146, desc[UR26][R62.64+0xc0] ;  /* 0x0000c01a3e92b981 */ /* 0x000f62000c1e1500 */
        /* <DEDUP_REMOVED lines=23> */
[----:B------:R-:W5:Y:S05]  /*5b20*/  @!P3 LDG.E.U16 R148, desc[UR26][R62.64+0x2c0] ;  /* 0x0002c01a3e94b981 */ /* 0x000f6a000c1e1500 */
[----:B------:R-:W5:Y:S01]  /*5b30*/  @!P4 LDG.E.U16 R95, desc[UR26][R62.64+0x300] ;  /* 0x0003001a3e5fc981 */ /* 0x000f62000c1e1500 */
[----:B------:R-:W-:Y:S02]  /*5b40*/  ISETP.GE.AND P3, PT, R83, UR24, PT ;  /* 0x0000001853007c0c */ /* 0x000fe4000bf66270 */
[----:B------:R-:W-:Y:S02]  /*5b50*/  PRMT R106, RZ, 0x7610, R106 ;  /* 0x00007610ff6a7816 */ /* 0x000fe4000000006a */
[----:B------:R-:W-:-:S02]  /*5b60*/  ISETP.GE.AND P4, PT, R69, UR24, PT ;  /* 0x0000001845007c0c */ /* 0x000fc4000bf86270 */
[----:B------:R-:W-:-:S07]  /*5b70*/  PRMT R69, RZ, 0x7610, R69 ;  /* 0x00007610ff457816 */ /* 0x000fce0000000045 */
[----:B------:R-:W5:Y:S01]  /*5b80*/  @!P3 LDG.E.U16 R106, desc[UR26][R62.64+0x340] ;  /* 0x0003401a3e6ab981 */ /* 0x000f62000c1e1500 */
[----:B------:R-:W-:Y:S02]  /*5b90*/  ISETP.GE.AND P3, PT, R68, UR24, PT ;  /* 0x0000001844007c0c */ /* 0x000fe4000bf66270 */
[----:B------:R-:W-:Y:S01]  /*5ba0*/  PRMT R68, RZ, 0x7610, R68 ;  /* 0x00007610ff447816 */ /* 0x000fe20000000044 */
[----:B------:R-:W5:Y:S10]  /*5bb0*/  @!P4 LDG.E.U16 R69, desc[UR26][R62.64+0x380] ;  /* 0x0003801a3e45c981 */ /* 0x000f74000c1e1500 */
[----:B------:R-:W5:Y:S01]  /*5bc0*/  @!P3 LDG.E.U16 R68, desc[UR26][R62.64+0x3c0] ;  /* 0x0003c01a3e44b981 */ /* 0x000f62000c1e1500 */
[----:B------:R-:W-:-:S02]  /*5bd0*/  ISETP.GE.AND P4, PT, R79, UR24, PT ;  /* 0x000000184f007c0c */ /* 0x000fc4000bf86270 */
[----:B------:R-:W-:-:S11]  /*5be0*/  PRMT R79, RZ, 0x7610, R79 ;  /* 0x00007610ff4f7816 */ /* 0x000fd6000000004f */
[----:B------:R-:W5:Y:S01]  /*5bf0*/  @!P4 LDG.E.U16 R79, desc[UR26][R62.64+0x400] ;  /* 0x0004001a3e4fc981 */ /* 0x000f62000c1e1500 */
[----:B------:R-:W-:Y:S02]  /*5c00*/  ISETP.GE.AND P4, PT, R82, UR24, PT ;  /* 0x0000001852007c0c */ /* 0x000fe4000bf86270 */
[----:B------:R-:W-:Y:S02]  /*5c10*/  ISETP.GE.AND P3, PT, R46, UR24, PT ;  /* 0x000000182e007c0c */ /* 0x000fe4000bf66270 */
[----:B------:R-:W-:Y:S02]  /*5c20*/  PRMT R46, RZ, 0x7610, R46 ;  /* 0x00007610ff2e7816 */ /* 0x000fe4000000002e */
[----:B------:R-:W-:-:S07]  /*5c30*/  PRMT R42, RZ, 0x7610, R42 ;  /* 0x00007610ff2a7816 */ /* 0x000fce000000002a */
[----:B------:R-:W5:Y:S01]  /*5c40*/  @!P4 LDG.E.U16 R46, desc[UR26][R62.64+0x480] ;  /* 0x0004801a3e2ec981 */ /* 0x000f62000c1e1500 */
[----:B------:R-:W-:-:S03]  /*5c50*/  ISETP.NE.AND P4, PT, R43, RZ, PT ;  /* 0x000000ff2b00720c */ /* 0x000fc60003f85270 */
[----:B------:R-:W5:Y:S01]  /*5c60*/  @!P3 LDG.E.U16 R42, desc[UR26][R62.64+0x440] ;  /* 0x0004401a3e2ab981 */ /* 0x000f62000c1e1500 */
[----:B------:R-:W-:Y:S02]  /*5c70*/  ISETP.NE.AND P3, PT, R44, RZ, PT ;  /* 0x000000ff2c00720c */ /* 0x000fe40003f65270 */
[----:B------:R-:W-:-:S07]  /*5c80*/  PRMT R44, RZ, 0x7610, R44 ;  /* 0x00007610ff2c7816 */ /* 0x000fce000000002c */
        /* <DEDUP_REMOVED lines=9> */
[----:B------:R-:W-:Y:S02]  /*5d20*/  PRMT R135, RZ, 0x7610, R135 ;  /* 0x00007610ff877816 */ /* 0x000fe40000000087 */
[----:B------:R-:W-:Y:S02]  /*5d30*/  PRMT R133, RZ, 0x7610, R133 ;  /* 0x00007610ff857816 */ /* 0x000fe40000000085 */
[----:B------:R-:W5:Y:S01]  /*5d40*/  @!P2 LDG.E.U16 R143, desc[UR26][R62.64+0x540] ;  /* 0x0005401a3e8fa981 */ /* 0x000f62000c1e1500 */
[----:B------:R-:W-:-:S03]  /*5d50*/  ISETP.GE.AND P2, PT, R48, UR24, PT ;  /* 0x0000001830007c0c */ /* 0x000fc6000bf46270 */
[----:B------:R-:W5:Y:S01]  /*5d60*/  @!P3 LDG.E.U16 R135, desc[UR26][R62.64+0x640] ;  /* 0x0006401a3e87b981 */ /* 0x000f62000c1e1500 */
[----:B------:R-:W-:-:S03]  /*5d70*/  ISETP.GE.AND P3, PT, R72, UR24, PT ;  /* 0x0000001848007c0c */ /* 0x000fc6000bf66270 */
[----:B------:R-:W5:Y:S01]  /*5d80*/  @!P4 LDG.E.U16 R133, desc[UR26][R62.64+0x680] ;  /* 0x0006801a3e85c981 */ /* 0x000f62000c1e1500 */
[----:B------:R-:W-:Y:S02]  /*5d90*/  ISETP.GE.AND P4, PT, R73, UR24, PT ;  /* 0x0000001849007c0c */ /* 0x000fe4000bf86270 */
[----:B------:R-:W-:Y:S02]  /*5da0*/  SHF.L.U32 R49, R49, 0x5, RZ ;  /* 0x0000000531317819 */ /* 0x000fe400000006ff */
[----:B------:R-:W-:Y:S02]  /*5db0*/  PRMT R141, RZ, 0x7610, R141 ;  /* 0x00007610ff8d7816 */ /* 0x000fe4000000008d */
[----:B------:R-:W-:Y:S02]  /*5dc0*/  LEA.HI.SX32 R76, R49, R49, 0x1b ;  /* 0x00000031314c7211 */ /* 0x000fe400078fdaff */
[----:B------:R-:W-:Y:S02]  /*5dd0*/  PRMT R139, RZ, 0x7610, R139 ;  /* 0x00007610ff8b7816 */ /* 0x000fe4000000008b */
[----:B------:R-:W-:Y:S01]  /*5de0*/  PRMT R131, RZ, 0x7610, R131 ;  /* 0x00007610ff837816 */ /* 0x000fe20000000083 */
[----:B------:R-:W5:Y:S01]  /*5df0*/  @!P1 LDG.E.U16 R141, desc[UR26][R62.64+0x580] ;  /* 0x0005801a3e8d9981 */ /* 0x000f62000c1e1500 */
[----:B------:R-:W-:-:S02]  /*5e00*/  PRMT R129, RZ, 0x7610, R129 ;  /* 0x00007610ff817816 */ /* 0x000fc40000000081 */
[----:B------:R-:W-:Y:S01]  /*5e10*/  PRMT R127, RZ, 0x7610, R127 ;  /* 0x00007610ff7f7816 */ /* 0x000fe2000000007f */
[----:B------:R-:W5:Y:S01]  /*5e20*/  @!P0 LDG.E.U16 R139, desc[UR26][R62.64+0x5c0] ;  /* 0x0005c01a3e8b8981 */ /* 0x000f62000c1e1500 */
[----:B------:R-:W-:Y:S02]  /*5e30*/  PRMT R51, RZ, 0x7610, R51 ;  /* 0x00007610ff337816 */ /* 0x000fe40000000033 */
[----:B------:R-:W-:Y:S01]  /*5e40*/  PRMT R49, RZ, 0x7610, R49 ;  /* 0x00007610ff317816 */ /* 0x000fe20000000031 */
[----:B------:R-:W5:Y:S01]  /*5e50*/  @!P2 LDG.E.U16 R131, desc[UR26][R62.64+0x6c0] ;  /* 0x0006c01a3e83a981 */ /* 0x000f62000c1e1500 */
[----:B------:R-:W-:-:S03]  /*5e60*/  LEA R48, R76, UR23, 0x1 ;  /* 0x000000174c307c11 */ /* 0x000fc6000f8e08ff */
[----:B------:R-:W5:Y:S04]  /*5e70*/  @!P3 LDG.E.U16 R129, desc[UR26][R62.64+0x700] ;  /* 0x0007001a3e81b981 */ /* 0x000f68000c1e1500 */
[----:B------:R-:W5:Y:S04]  /*5e80*/  @!P4 LDG.E.U16 R127, desc[UR26][R62.64+0x740] ;  /* 0x0007401a3e7fc981 */ /* 0x000f68000c1e1500 */
[----:B------:R-:W5:Y:S04]  /*5e90*/  @!P5 LDG.E.U16 R51, desc[UR26][R62.64+0x780] ;  /* 0x0007801a3e33d981 */ /* 0x000f68000c1e1500 */
[----:B------:R0:W5:Y:S04]  /*5ea0*/  @!P6 LDG.E.U16 R49, desc[UR26][R62.64+0x7c0] ;  /* 0x0007c01a3e31e981 */ /* 0x000168000c1e1500 */
[----:B------:R-:W-:Y:S04]  /*5eb0*/  LDS.U16 R73, [R48+0x4] ;  /* 0x0000040030497984 */ /* 0x000fe80000000400 */
[----:B------:R-:W-:Y:S04]  /*5ec0*/  LDS.U16 R72, [R48+0x6] ;  /* 0x0000060030487984 */ /* 0x000fe80000000400 */
[----:B0-----:R-:W0:Y:S04]  /*5ed0*/  LDS.U16 R63, [R48] ;  /* 0x00000000303f7984 */ /* 0x001e280000000400 */
[----:B------:R-:W1:Y:S04]  /*5ee0*/  LDS.U16 R62, [R48+0x2] ;  /* 0x00000200303e7984 */ /* 0x000e680000000400 */
[----:B------:R-:W1:Y:S04]  /*5ef0*/  LDS.U16 R76, [R48+0x8] ;  /* 0x00000800304c7984 */ /* 0x000e680000000400 */
        /* <DEDUP_REMOVED lines=10> */
[----:B------:R-:W1:Y:S01]  /*5fa0*/  LDS.U16 R101, [R48+0x1e] ;  /* 0x00001e0030657984 */ /* 0x000e620000000400 */
[----:B--2---:R-:W-:-:S03]  /*5fb0*/  R2UR UR12, R65 ;  /* 0x00000000410c72ca */ /* 0x004fc600000e0000 */
[----:B------:R-:W-:Y:S01]  /*5fc0*/  LDS.U16 R104, [R48+0x20] ;  /* 0x0000200030687984 */ /* 0x000fe20000000400 */
[----:B------:R-:W-:-:S03]  /*5fd0*/  FMUL.FTZ R86, R64, 1.4426950216293334961 ;  /* 0x3fb8aa3b40567820 */ /* 0x000fc60000410000 */
[----:B------:R-:W2:Y:S04]  /*5fe0*/  LDS.U16 R105, [R48+0x22] ;  /* 0x0000220030697984 */ /* 0x000ea80000000400 */
[----:B------:R-:W2:Y:S04]  /*5ff0*/  LDS.U16 R108, [R48+0x24] ;  /* 0x00002400306c7984 */ /* 0x000ea80000000400 */
[----:B------:R-:W2:Y:S04]  /*6000*/  LDS.U16 R109, [R48+0x26] ;  /* 0x00002600306d7984 */ /* 0x000ea80000000400 */
        /* <DEDUP_REMOVED lines=13> */
[----:B----4-:R-:W-:Y:S01]  /*60e0*/  STS.U16 [R75+0x10c0], R90 ;  /* 0x0010c05a4b007388 */ /* 0x010fe20000000400 */
[----:B------:R-:W-:-:S03]  /*60f0*/  FMUL.FTZ R147, R86, R7 ;  /* 0x0000000756937220 */ /* 0x000fc60000410000 */
[----:B-----5:R3:W-:Y:S02]  /*6100*/  STS.U16 [R5+0x1100], R156 ;  /* 0x0011009c05007388 */ /* 0x0207e40000000400 */
[----:B---3--:R-:W-:Y:S02]  /*6110*/  FMUL.FTZ R156, R7, UR12 ;  /* 0x0000000c079c7c20 */ /* 0x008fe40008410000 */
[----:B------:R3:W-:Y:S02]  /*6120*/  STS.U16 [R103+0x1140], R146 ;  /* 0x0011409267007388 */ /* 0x0007e40000000400 */
[----:B------:R-:W-:Y:S01]  /*6130*/  FMUL.RZ R156, R156, 0.15915493667125701904 ;  /* 0x3e22f9839c9c7820 */ /* 0x000fe2000040c000 */
[----:B------:R-:W-:Y:S01]  /*6140*/  MUFU.EX2 R147, R147 ;  /* 0x0000009300937308 */ /* 0x000fe20000000800 */
[----:B------:R-:W-:-:S07]  /*6150*/  FMUL.FTZ R145, R86, R8 ;  /* 0x0000000856917220 */ /* 0x000fce0000410000 */
[----:B------:R-:W-:Y:S08]  /*6160*/  MUFU.SIN R5, R156 ;  /* 0x0000009c00057308 */ /* 0x000ff00000000400 */
[----:B---3--:R3:W4:Y:S01]  /*6170*/  MUFU.COS R146, R156 ;  /* 0x0000009c00927308 */ /* 0x0087220000000000 */
[----:B------:R5:W-:Y:S01]  /*6180*/  STS.U16 [R125+0x1180], R155 ;  /* 0x0011809b7d007388 */ /* 0x000be20000000400 */
[----:B---3--:R-:W-:-:S04]  /*6190*/  FMUL.FTZ R156, R8, UR12 ;  /* 0x0000000c089c7c20 */ /* 0x008fc80008410000 */
[----:B------:R-:W-:Y:S02]  /*61a0*/  FMUL.RZ R156, R156, 0.15915493667125701904 ;  /* 0x3e22f9839c9c7820 */ /* 0x000fe4000040c000 */
[----:B------:R-:W-:Y:S01]  /*61b0*/  MUFU.EX2 R145, R145 ;  /* 0x0000009100917308 */ /* 0x000fe20000000800 */
[----:B-----5:R-:W-:Y:S01]  /*61c0*/  FMUL.FTZ R155, R9, UR12 ;  /* 0x0000000c099b7c20 */ /* 0x020fe20008410000 */
[----:B------:R3:W-:Y:S06]  /*61d0*/  STS.U16 [R71+0x11c0], R154 ;  /* 0x0011c09a47007388 */ /* 0x0007ec0000000400 */
[----:B------:R-:W5:Y:S01]  /*61e0*/  MUFU.COS R125, R156 ;  /* 0x0000009c007d7308 */ /* 0x000f620000000000 */
[----:B------:R0:W-:Y:S07]  /*61f0*/  STS.U16 [R74+0x1200], R153 ;  /* 0x001200994a007388 */ /* 0x0001ee0000000400 */
[----:B------:R-:W1:Y:S01]  /*6200*/  MUFU.SIN R103, R156 ;  /* 0x0000009c00677308 */ /* 0x000e620000000400 */
[----:B---3--:R-:W-:Y:S01]  /*6210*/  FMUL.FTZ R154, R10, UR12 ;  /* 0x0000000c0a9a7c20 */ /* 0x008fe20008410000 */
[----:B------:R3:W-:Y:S01]  /*6220*/  STS.U16 [R119+0x1240], R152 ;  /* 0x0012409877007388 */ /* 0x0007e20000000400 */
[----:B0-----:R-:W-:Y:S01]  /*6230*/  FMUL.FTZ R153, R11, UR12 ;  /* 0x0000000c0b997c20 */ /* 0x001fe20008410000 */
[C---:B----4-:R-:W-:Y:S01]  /*6240*/  FMUL.FTZ R146, R147.reuse, R146 ;  /* 0x0000009293927220 */ /* 0x050fe20000410000 */
[----:B------:R-:W-:Y:S01]  /*6250*/  FMUL.FTZ R147, R147, R5 ;  /* 0x0000000593937220 */ /* 0x000fe20000410000 */
[----:B------:R0:W-:Y:S01]  /*6260*/  STS.U16 [R81+0x1280], R151 ;  /* 0x0012809751007388 */ /* 0x0001e20000000400 */
[----:B------:R-:W-:Y:S01]  /*6270*/  FMUL.RZ R155, R155, 0.15915493667125701904 ;  /* 0x3e22f9839b9b7820 */ /* 0x000fe2000040c000 */
[----:B------:R-:W-:Y:S01]  /*6280*/  FMUL.FTZ R5, R18, UR12 ;  /* 0x0000000c12057c20 */ /* 0x000fe20008410000 */
[----:B------:R-:W-:Y:S01]  /*6290*/  FMUL.RZ R154, R154, 0.15915493667125701904 ;  /* 0x3e22f9839a9a7820 */ /* 0x000fe2000040c000 */
[----:B------:R4:W-:Y:S01]  /*62a0*/  STS.U16 [R84+0x12c0], R150 ;  /* 0x0012c09654007388 */ /* 0x0009e20000000400 */
[----:B---3--:R-:W-:Y:S01]  /*62b0*/  FMUL.FTZ R152, R12, UR12 ;  /* 0x0000000c0c987c20 */ /* 0x008fe20008410000 */
[----:B------:R-:W-:-:S02]  /*62c0*/  FMUL.FTZ R85, R86, R13 ;  /* 0x0000000d56557220 */ /* 0x000fc40000410000 */
[----:B------:R3:W-:Y:S01]  /*62d0*/  STS.U16 [R87+0x1300], R149 ;  /* 0x0013009557007388 */ /* 0x0007e20000000400 */
[----:B0-----:R-:W-:Y:S01]  /*62e0*/  FMUL.FTZ R151, R13, UR12 ;  /* 0x0000000c0d977c20 */ /* 0x001fe20008410000 */
[----:B------:R-:W-:Y:S02]  /*62f0*/  FMUL.RZ R153, R153, 0.15915493667125701904 ;  /* 0x3e22f98399997820 */ /* 0x000fe4000040c000 */
[----:B------:R0:W-:Y:S01]  /*6300*/  STS.U16 [R93+0x1340], R148 ;  /* 0x001340945d007388 */ /* 0x0001e20000000400 */
[----:B----4-:R-:W-:Y:S01]  /*6310*/  FMUL.FTZ R150, R14, UR12 ;  /* 0x0000000c0e967c20 */ /* 0x010fe20008410000 */
[----:B------:R-:W-:Y:S01]  /*6320*/  FMUL.FTZ R102, R86, R18 ;  /* 0x0000001256667220 */ /* 0x000fe20000410000 */
[----:B------:R-:W-:Y:S01]  /*6330*/  FMUL.RZ R152, R152, 0.15915493667125701904 ;  /* 0x3e22f98398987820 */ /* 0x000fe2000040c000 */
[----:B------:R4:W-:Y:S01]  /*6340*/  STS.U16 [R99+0x1380], R95 ;  /* 0x0013805f63007388 */ /* 0x0009e20000000400 */
[----:B---3--:R-:W-:Y:S01]  /*6350*/  FMUL.FTZ R149, R15, UR12 ;  /* 0x0000000c0f957c20 */ /* 0x008fe20008410000 */
[----:B------:R-:W-:Y:S01]  /*6360*/  FMUL.RZ R151, R151, 0.15915493667125701904 ;  /* 0x3e22f98397977820 */ /* 0x000fe2000040c000 */
[----:B------:R-:W-:Y:S01]  /*6370*/  FMUL.RZ R5, R5, 0.15915493667125701904 ;  /* 0x3e22f98305057820 */ /* 0x000fe2000040c000 */
[----:B0-----:R-:W-:Y:S01]  /*6380*/  FMUL.FTZ R148, R16, UR12 ;  /* 0x0000000c10947c20 */ /* 0x001fe20008410000 */
[----:B------:R-:W-:Y:S01]  /*6390*/  MUFU.SIN R156, R155 ;  /* 0x0000009b009c7308 */ /* 0x000fe20000000400 */
[----:B------:R-:W-:Y:S01]  /*63a0*/  FMUL.RZ R150, R150, 0.15915493667125701904 ;  /* 0x3e22f98396967820 */ /* 0x000fe2000040c000 */
[----:B------:R-:W-:Y:S01]  /*63b0*/  FMUL.RZ R149, R149, 0.15915493667125701904 ;  /* 0x3e22f98395957820 */ /* 0x000fe2000040c000 */
[----:B----4-:R-:W-:Y:S01]  /*63c0*/  FMUL.FTZ R99, R17, UR12 ;  /* 0x0000000c11637c20 */ /* 0x010fe20008410000 */
[----:B------:R-:W-:Y:S01]  /*63d0*/  FMUL.RZ R148, R148, 0.15915493667125701904 ;  /* 0x3e22f98394947820 */ /* 0x000fe2000040c000 */
[----:B-----5:R-:W-:-:S03]  /*63e0*/  FMUL.FTZ R125, R145, R125 ;  /* 0x0000007d917d7220 */ /* 0x020fc60000410000 */
[----:B------:R-:W-:Y:S01]  /*63f0*/  MUFU.COS R71, R155 ;  /* 0x0000009b00477308 */ /* 0x000fe20000000000 */
[----:B------:R-:W-:Y:S01]  /*6400*/  FMUL.FTZ R98, R86, R17 ;  /* 0x0000001156627220 */ /* 0x000fe20000410000 */
[----:B------:R-:W-:Y:S01]  /*6410*/  FMUL.RZ R99, R99, 0.15915493667125701904 ;  /* 0x3e22f98363637820 */ /* 0x000fe2000040c000 */
[----:B-1----:R-:W-:-:S05]  /*6420*/  FMUL.FTZ R145, R145, R103 ;  /* 0x0000006791917220 */ /* 0x002fca0000410000 */
[----:B------:R-:W-:Y:S08]  /*6430*/  MUFU.SIN R155, R154 ;  /* 0x0000009a009b7308 */ /* 0x000ff00000000400 */
[----:B------:R-:W-:Y:S01]  /*6440*/  MUFU.COS R74, R154 ;  /* 0x0000009a004a7308 */ /* 0x000fe20000000000 */
[----:B------:R-:W-:-:S07]  /*6450*/  FMUL.FTZ R123, R86, R14 ;  /* 0x0000000e567b7220 */ /* 0x000fce0000410000 */
[----:B------:R-:W-:Y:S08]  /*6460*/  MUFU.SIN R154, R153 ;  /* 0x00000099009a7308 */ /* 0x000ff00000000400 */
[----:B------:R-:W-:Y:S01]  /*6470*/  MUFU.COS R119, R153 ;  /* 0x0000009900777308 */ /* 0x000fe20000000000 */
[----:B------:R-:W-:-:S07]  /*6480*/  FMUL.FTZ R65, R6, UR12 ;  /* 0x0000000c06417c20 */ /* 0x000fce0008410000 */
[----:B------:R-:W-:Y:S08]  /*6490*/  MUFU.EX2 R85, R85 ;  /* 0x0000005500557308 */ /* 0x000ff00000000800 */
[----:B------:R-:W-:Y:S08]  /*64a0*/  MUFU.SIN R153, R152 ;  /* 0x0000009800997308 */ /* 0x000ff00000000400 */
[----:B------:R-:W-:Y:S08]  /*64b0*/  MUFU.COS R81, R152 ;  /* 0x0000009800517308 */ /* 0x000ff00000000000 */
[----:B------:R-:W0:Y:S08]  /*64c0*/  MUFU.COS R84, R151 ;  /* 0x0000009700547308 */ /* 0x000e300000000000 */
[----:B------:R-:W-:Y:S08]  /*64d0*/  MUFU.EX2 R102, R102 ;  /* 0x0000006600667308 */ /* 0x000ff00000000800 */
[----:B------:R-:W1:Y:S08]  /*64e0*/  MUFU.SIN R152, R151 ;  /* 0x0000009700987308 */ /* 0x000e700000000400 */
[----:B------:R-:W3:Y:S08]  /*64f0*/  MUFU.COS R103, R5 ;  /* 0x0000000500677308 */ /* 0x000ef00000000000 */
[----:B------:R-:W-:Y:S08]  /*6500*/  MUFU.SIN R151, R150 ;  /* 0x0000009600977308 */ /* 0x000ff00000000400 */
[----:B------:R-:W-:Y:S08]  /*6510*/  MUFU.COS R87, R150 ;  /* 0x0000009600577308 */ /* 0x000ff00000000000 */
[----:B------:R-:W4:Y:S01]  /*6520*/  MUFU.SIN R5, R5 ;  /* 0x0000000500057308 */ /* 0x000f220000000400 */
[----:B------:R-:W-:-:S07]  /*6530*/  FMUL.FTZ R94, R86, R16 ;  /* 0x00000010565e7220 */ /* 0x000fce0000410000 */
[----:B------:R-:W-:Y:S08]  /*6540*/  MUFU.SIN R150, R149 ;  /* 0x0000009500967308 */ /* 0x000ff00000000400 */
[----:B------:R-:W-:Y:S01]  /*6550*/  MUFU.COS R93, R149 ;  /* 0x00000095005d7308 */ /* 0x000fe20000000000 */
[----:B------:R-:W-:-:S07]  /*6560*/  FMUL.FTZ R64, R86, R6 ;  /* 0x0000000656407220 */ /* 0x000fce0000410000 */
[----:B------:R-:W-:Y:S01]  /*6570*/  MUFU.SIN R149, R148 ;  /* 0x0000009400957308 */ /* 0x000fe20000000400 */
[----:B------:R-:W-:-:S07]  /*6580*/  FMUL.RZ R65, R65, 0.15915493667125701904 ;  /* 0x3e22f98341417820 */ /* 0x000fce000040c000 */
[----:B------:R-:W-:Y:S08]  /*6590*/  MUFU.COS R95, R148 ;  /* 0x00000094005f7308 */ /* 0x000ff00000000000 */
[----:B------:R-:W-:Y:S08]  /*65a0*/  MUFU.SIN R148, R99 ;  /* 0x0000006300947308 */ /* 0x000ff00000000400 */
[----:B------:R-:W-:Y:S08]  /*65b0*/  MUFU.EX2 R98, R98 ;  /* 0x0000006200627308 */ /* 0x000ff00000000800 */
[----:B------:R-:W5:Y:S01]  /*65c0*/  MUFU.COS R99, R99 ;  /* 0x0000006300637308 */ /* 0x000f620000000000 */
[C---:B0-----:R-:W-:Y:S01]  /*65d0*/  FMUL.FTZ R84, R85.reuse, R84 ;  /* 0x0000005455547220 */ /* 0x041fe20000410000 */
[----:B-1----:R-:W-:-:S06]  /*65e0*/  FMUL.FTZ R85, R85, R152 ;  /* 0x0000009855557220 */ /* 0x002fcc0000410000 */
[----:B------:R-:W0:Y:S01]  /*65f0*/  MUFU.EX2 R123, R123 ;  /* 0x0000007b007b7308 */ /* 0x000e220000000800 */
[C---:B---3--:R-:W-:Y:S01]  /*6600*/  FMUL.FTZ R103, R102.reuse, R103 ;  /* 0x0000006766677220 */ /* 0x048fe20000410000 */
[----:B----4-:R-:W-:Y:S01]  /*6610*/  FMUL.FTZ R102, R102, R5 ;  /* 0x0000000566667220 */ /* 0x010fe20000410000 */
[----:B------:R-:W3:Y:S01]  /*6620*/  LDL R152, [R1] ;  /* 0x0000000001987983 */ /* 0x000ee20000100800 */
[----:B------:R-:W-:-:S04]  /*6630*/  SHF.L.U32 R5, R158, 0x4, RZ ;  /* 0x000000049e057819 */ /* 0x000fc800000006ff */
[----:B------:R-:W1:Y:S01]  /*6640*/  MUFU.EX2 R94, R94 ;  /* 0x0000005e005e7308 */ /* 0x000e620000000800 */
[----:B------:R-:W-:-:S07]  /*6650*/  FMUL.FTZ R107, R86, R9 ;  /* 0x00000009566b7220 */ /* 0x000fce0000410000 */
[----:B------:R-:W-:Y:S01]  /*6660*/  MUFU.SIN R157, R65 ;  /* 0x00000041009d7308 */ /* 0x000fe20000000400 */
[----:B-----5:R-:W-:-:S07]  /*6670*/  FMUL.FTZ R99, R98, R99 ;  /* 0x0000006362637220 */ /* 0x020fce0000410000 */
[----:B------:R-:W-:Y:S01]  /*6680*/  MUFU.EX2 R64, R64 ;  /* 0x0000004000407308 */ /* 0x000fe20000000800 */
[----:B------:R-:W-:-:S07]  /*6690*/  FMUL.FTZ R98, R98, R148 ;  /* 0x0000009462627220 */ /* 0x000fce0000410000 */
[----:B------:R-:W4:Y:S01]  /*66a0*/  MUFU.COS R65, R65 ;  /* 0x0000004100417308 */ /* 0x000f220000000000 */
[----:B------:R-:W-:Y:S01]  /*66b0*/  UIMAD UR13, UR6, -0x400, UR15 ;  /* 0xfffffc00060d78a4 */ /* 0x000fe2000f8e020f */
[----:B------:R-:W-:Y:S02]  /*66c0*/  VIADD R148, R5, 0x1 ;  /* 0x0000000105947836 */ /* 0x000fe40000000000 */
[C---:B0-----:R-:W-:Y:S01]  /*66d0*/  FMUL.FTZ R87, R123.reuse, R87 ;  /* 0x000000577b577220 */ /* 0x041fe20000410000 */
[----:B------:R-:W-:Y:S02]  /*66e0*/  FMUL.FTZ R123, R123, R151 ;  /* 0x000000977b7b7220 */ /* 0x000fe40000410000 */
[----:B------:R-:W5:Y:S01]  /*66f0*/  LDL R151, [R1+0x4] ;  /* 0x0000040001977983 */ /* 0x000f620000100800 */
[----:B------:R-:W-:Y:S01]  /*6700*/  ISETP.GE.U32.AND P1, PT, R148, UR13, PT ;  /* 0x0000000d94007c0c */ /* 0x000fe2000bf26070 */
[----:B------:R-:W0:Y:S01]  /*6710*/  MUFU.EX2 R107, R107 ;  /* 0x0000006b006b7308 */ /* 0x000e220000000800 */
[C---:B------:R-:W-:Y:S01]  /*6720*/  IADD3 R148, PT, PT, R5.reuse, 0x3, RZ ;  /* 0x0000000305947810 */ /* 0x040fe20007ffe0ff */
[C---:B-1----:R-:W-:Y:S01]  /*6730*/  FMUL.FTZ R95, R94.reuse, R95 ;  /* 0x0000005f5e5f7220 */ /* 0x042fe20000410000 */
[----:B------:R-:W-:Y:S01]  /*6740*/  FMUL.FTZ R94, R94, R149 ;  /* 0x000000955e5e7220 */ /* 0x000fe20000410000 */
[----:B------:R-:W-:Y:S01]  /*6750*/  IADD3 R149, PT, PT, R5, 0x2, RZ ;  /* 0x0000000205957810 */ /* 0x000fe20007ffe0ff */
[----:B------:R-:W-:Y:S01]  /*6760*/  IMAD.U32 R63, R63, 0x10000, RZ ;  /* 0x000100003f3f7824 */ /* 0x000fe200078e00ff */
[----:B------:R-:W-:-:S02]  /*6770*/  SHF.L.U32 R62, R62, 0x10, RZ ;  /* 0x000000103e3e7819 */ /* 0x000fc400000006ff */
[----:B------:R-:W-:Y:S01]  /*6780*/  ISETP.GE.U32.AND P3, PT, R148, UR13, PT ;  /* 0x0000000d94007c0c */ /* 0x000fe2000bf66070 */
[----:B----4-:R-:W-:Y:S01]  /*6790*/  FMUL.FTZ R65, R64, R65 ;  /* 0x0000004140417220 */ /* 0x010fe20000410000 */
[C---:B------:R-:W-:Y:S01]  /*67a0*/  ISETP.GE.U32.AND P0, PT, R5.reuse, UR13, PT ;  /* 0x0000000d05007c0c */ /* 0x040fe2000bf06070 */
[----:B------:R-:W-:Y:S01]  /*67b0*/  FMUL.FTZ R75, R86, R10 ;  /* 0x0000000a564b7220 */ /* 0x000fe20000410000 */
[----:B------:R-:W-:Y:S01]  /*67c0*/  IADD3 R148, PT, PT, R5, 0x4, RZ ;  /* 0x0000000405947810 */ /* 0x000fe20007ffe0ff */
[----:B------:R-:W-:Y:S01]  /*67d0*/  FMUL.FTZ R64, R64, R157 ;  /* 0x0000009d40407220 */ /* 0x000fe20000410000 */
[----:B------:R1:W-:Y:S01]  /*67e0*/  STS.U16 [R66+0x13c0], R106 ;  /* 0x0013c06a42007388 */ /* 0x0003e20000000400 */
[----:B------:R-:W-:Y:S01]  /*67f0*/  ISETP.GE.U32.AND P2, PT, R149, UR13, PT ;  /* 0x0000000d95007c0c */ /* 0x000fe2000bf46070 */
[C---:B------:R-:W-:Y:S01]  /*6800*/  FMUL.FTZ R63, R60.reuse, R63 ;  /* 0x0000003f3c3f7220 */ /* 0x040fe20000410000 */
[----:B------:R-:W-:Y:S01]  /*6810*/  FSEL R65, R65, 1, !P0 ;  /* 0x3f80000041417808 */ /* 0x000fe20004000000 */
[----:B------:R-:W-:Y:S01]  /*6820*/  FMUL.FTZ R149, R60, R62 ;  /* 0x0000003e3c957220 */ /* 0x000fe20000410000 */
[----:B------:R-:W-:Y:S01]  /*6830*/  ISETP.GE.U32.AND P4, PT, R148, UR13, PT ;  /* 0x0000000d94007c0c */ /* 0x000fe2000bf86070 */
[----:B------:R-:W-:Y:S01]  /*6840*/  STS.U16 [R70+0x1400], R69 ;  /* 0x0014004546007388 */ /* 0x000fe20000000400 */
[----:B------:R-:W-:Y:S01]  /*6850*/  VIADD R148, R5, 0x5 ;  /* 0x0000000505947836 */ /* 0x000fe20000000000 */
[----:B-1----:R-:W-:-:S02]  /*6860*/  FSEL R66, R147, RZ, !P1 ;  /* 0x000000ff93427208 */ /* 0x002fc40004800000 */
[----:B------:R1:W-:Y:S01]  /*6870*/  STS.U16 [R67+0x1440], R68 ;  /* 0x0014404443007388 */ /* 0x0003e20000000400 */
[----:B------:R-:W-:Y:S01]  /*6880*/  FSEL R62, R64, RZ, !P0 ;  /* 0x000000ff403e7208 */ /* 0x000fe20004000000 */
[----:B------:R-:W4:Y:S01]  /*6890*/  MUFU.EX2 R75, R75 ;  /* 0x0000004b004b7308 */ /* 0x000f220000000800 */
[----:B------:R-:W-:Y:S01]  /*68a0*/  FMUL.FTZ R78, R86, R11 ;  /* 0x0000000b564e7220 */ /* 0x000fe20000410000 */
[----:B------:R-:W-:Y:S01]  /*68b0*/  FMUL.FTZ R147, R65, R66 ;  /* 0x0000004241937220 */ /* 0x000fe20000410000 */
[----:B------:R-:W-:Y:S01]  /*68c0*/  FSEL R63, R63, RZ, !P0 ;  /* 0x000000ff3f3f7208 */ /* 0x000fe20004000000 */
[----:B0-----:R-:W-:Y:S01]  /*68d0*/  FMUL.FTZ R71, R107, R71 ;  /* 0x000000476b477220 */ /* 0x001fe20000410000 */
[----:B------:R-:W-:Y:S01]  /*68e0*/  FSEL R64, R149, RZ, !P0 ;  /* 0x000000ff95407208 */ /* 0x000fe20004000000 */
[----:B-1----:R-:W-:Y:S01]  /*68f0*/  FMUL.FTZ R68, R19, UR12 ;  /* 0x0000000c13447c20 */ /* 0x002fe20008410000 */
[----:B------:R-:W-:Y:S01]  /*6900*/  FSEL R67, R146, 1, !P1 ;  /* 0x3f80000092437808 */ /* 0x000fe20004800000 */
[----:B------:R-:W-:Y:S01]  /*6910*/  FMUL.FTZ R107, R107, R156 ;  /* 0x0000009c6b6b7220 */ /* 0x000fe20000410000 */
[----:B------:R-:W-:Y:S01]  /*6920*/  ISETP.GE.U32.AND P0, PT, R148, UR13, PT ;  /* 0x0000000d94007c0c */ /* 0x000fe2000bf06070 */
[----:B------:R-:W-:Y:S01]  /*6930*/  FMUL.RZ R146, R68, 0.15915493667125701904 ;  /* 0x3e22f98344927820 */ /* 0x000fe2000040c000 */
[----:B------:R-:W-:Y:S01]  /*6940*/  FMUL.FTZ R106, R86, R19 ;  /* 0x00000013566a7220 */ /* 0x000fe20000410000 */
[C---:B------:R-:W-:Y:S01]  /*6950*/  FMUL.FTZ R148, R62.reuse, R66 ;  /* 0x000000423e947220 */ /* 0x040fe20000410000 */
[----:B------:R-:W-:Y:S01]  /*6960*/  FSEL R68, R145, RZ, !P2 ;  /* 0x000000ff91447208 */ /* 0x000fe20005000000 */
[-C--:B------:R-:W-:Y:S01]  /*6970*/  FFMA.FTZ R147, R62, R67.reuse, R147 ;  /* 0x000000433e937223 */ /* 0x080fe20000010093 */
[----:B------:R-:W0:Y:S01]  /*6980*/  MUFU.EX2 R78, R78 ;  /* 0x0000004e004e7308 */ /* 0x000e220000000800 */
[----:B------:R-:W-:Y:S01]  /*6990*/  FFMA.FTZ R148, R65, R67, -R148 ;  /* 0x0000004341947223 */ /* 0x000fe20000010894 */
[----:B------:R-:W-:Y:S01]  /*69a0*/  FSEL R69, R125, 1, !P2 ;  /* 0x3f8000007d457808 */ /* 0x000fe20005000000 */
[----:B------:R-:W-:Y:S01]  /*69b0*/  FMUL.FTZ R125, R68, R147 ;  /* 0x00000093447d7220 */ /* 0x000fe20000410000 */
[----:B------:R-:W-:Y:S01]  /*69c0*/  FSEL R70, R107, RZ, !P3 ;  /* 0x000000ff6b467208 */ /* 0x000fe20005800000 */
[----:B------:R-:W-:Y:S01]  /*69d0*/  FMUL.FTZ R118, R86, R12 ;  /* 0x0000000c56767220 */ /* 0x000fe20000410000 */
[----:B------:R-:W-:-:S02]  /*69e0*/  FMUL.FTZ R149, R68, R148 ;  /* 0x0000009444957220 */ /* 0x000fc40000410000 */
[----:B------:R-:W-:Y:S01]  /*69f0*/  MUFU.EX2 R106, R106 ;  /* 0x0000006a006a7308 */ /* 0x000fe20000000800 */
[C---:B------:R-:W-:Y:S01]  /*6a00*/  FFMA.FTZ R125, R69.reuse, R148, -R125 ;  /* 0x00000094457d7223 */ /* 0x040fe2000001087d */
[----:B------:R-:W-:-:S06]  /*6a10*/  FFMA.FTZ R147, R69, R147, R149 ;  /* 0x0000009345937223 */ /* 0x000fcc0000010095 */
[----:B------:R-:W1:Y:S01]  /*6a20*/  MUFU.COS R107, R146 ;  /* 0x00000092006b7308 */ /* 0x000e620000000000 */
[----:B------:R-:W-:Y:S01]  /*6a30*/  FSEL R71, R71, 1, !P3 ;  /* 0x3f80000047477808 */ /* 0x000fe20005800000 */
[----:B----4-:R-:W-:-:S06]  /*6a40*/  FMUL.FTZ R74, R75, R74 ;  /* 0x0000004a4b4a7220 */ /* 0x010fcc0000410000 */
[----:B------:R4:W2:Y:S01]  /*6a50*/  MUFU.SIN R145, R146 ;  /* 0x0000009200917308 */ /* 0x0008a20000000400 */
[----:B------:R-:W-:Y:S01]  /*6a60*/  SHF.L.U32 R72, R72, 0x10, RZ ;  /* 0x0000001048487819 */ /* 0x000fe200000006ff */
[----:B------:R-:W-:Y:S01]  /*6a70*/  FMUL.FTZ R148, R70, R125 ;  /* 0x0000007d46947220 */ /* 0x000fe20000410000 */
[----:B------:R-:W-:Y:S01]  /*6a80*/  FMUL.FTZ R75, R75, R155 ;  /* 0x0000009b4b4b7220 */ /* 0x000fe20000410000 */
[----:B------:R-:W-:-:S04]  /*6a90*/  SHF.L.U32 R73, R73, 0x10, RZ ;  /* 0x0000001049497819 */ /* 0x000fc800000006ff */
[----:B------:R-:W2:Y:S01]  /*6aa0*/  MUFU.EX2 R118, R118 ;  /* 0x0000007600767308 */ /* 0x000ea20000000800 */
[-C--:B----4-:R-:W-:Y:S01]  /*6ab0*/  FMUL.FTZ R146, R70, R147.reuse ;  /* 0x0000009346927220 */ /* 0x090fe20000410000 */
[----:B------:R-:W-:Y:S01]  /*6ac0*/  FFMA.FTZ R147, R71, R147, R148 ;  /* 0x0000009347937223 */ /* 0x000fe20000010094 */
[----:B------:R-:W-:Y:S01]  /*6ad0*/  FMUL.FTZ R148, R59, R72 ;  /* 0x000000483b947220 */ /* 0x000fe20000410000 */
[----:B------:R-:W-:Y:S01]  /*6ae0*/  FSEL R72, R75, RZ, !P4 ;  /* 0x000000ff4b487208 */ /* 0x000fe20006000000 */
[----:B------:R-:W-:Y:S01]  /*6af0*/  FMUL.FTZ R149, R59, R73 ;  /* 0x000000493b957220 */ /* 0x000fe20000410000 */
[----:B0-----:R-:W-:Y:S01]  /*6b00*/  FMUL.FTZ R119, R78, R119 ;  /* 0x000000774e777220 */ /* 0x001fe20000410000 */
[----:B------:R-:W-:Y:S01]  /*6b10*/  FFMA.FTZ R125, R71, R125, -R146 ;  /* 0x0000007d477d7223 */ /* 0x000fe20000010892 */
[----:B------:R-:W-:Y:S01]  /*6b20*/  SHF.L.U32 R76, R76, 0x10, RZ ;  /* 0x000000104c4c7819 */ /* 0x000fe200000006ff */
[----:B------:R-:W-:Y:S01]  /*6b30*/  FMUL.FTZ R78, R78, R154 ;  /* 0x0000009a4e4e7220 */ /* 0x000fe20000410000 */
[----:B------:R-:W-:Y:S01]  /*6b40*/  VIADD R146, R5, 0x6 ;  /* 0x0000000605927836 */ /* 0x000fe20000000000 */
[----:B------:R-:W-:Y:S01]  /*6b50*/  FSEL R73, R74, 1, !P4 ;  /* 0x3f8000004a497808 */ /* 0x000fe20006000000 */
[----:B-1----:R-:W-:Y:S01]  /*6b60*/  FMUL.FTZ R107, R106, R107 ;  /* 0x0000006b6a6b7220 */ /* 0x002fe20000410000 */
[----:B------:R-:W-:Y:S01]  /*6b70*/  FSEL R74, R148, RZ, !P1 ;  /* 0x000000ff944a7208 */ /* 0x000fe20004800000 */
[----:B------:R-:W-:Y:S01]  /*6b80*/  FMUL.FTZ R148, R72, R147 ;  /* 0x0000009348947220 */ /* 0x000fe20000410000 */
[----:B--2---:R-:W-:Y:S01]  /*6b90*/  FMUL.FTZ R106, R106, R145 ;  /* 0x000000916a6a7220 */ /* 0x004fe20000410000 */
[----:B------:R-:W-:Y:S01]  /*6ba0*/  FSEL R75, R149, RZ, !P1 ;  /* 0x000000ff954b7208 */ /* 0x000fe20004800000 */
[-C--:B------:R-:W-:Y:S01]  /*6bb0*/  FMUL.FTZ R145, R72, R125.reuse ;  /* 0x0000007d48917220 */ /* 0x080fe20000410000 */
[----:B------:R-:W-:Y:S01]  /*6bc0*/  SHF.L.U32 R77, R77, 0x10, RZ ;  /* 0x000000104d4d7819 */ /* 0x000fe200000006ff */
[----:B------:R-:W-:Y:S01]  /*6bd0*/  FMUL.FTZ R149, R58, R76 ;  /* 0x0000004c3a957220 */ /* 0x000fe20000410000 */
[----:B------:R-:W-:Y:S01]  /*6be0*/  ISETP.GE.U32.AND P1, PT, R146, UR13, PT ;  /* 0x0000000d92007c0c */ /* 0x000fe2000bf26070 */
[C---:B------:R-:W-:Y:S01]  /*6bf0*/  FFMA.FTZ R146, R73.reuse, R125, -R148 ;  /* 0x0000007d49927223 */ /* 0x040fe20000010894 */
[----:B------:R-:W-:Y:S01]  /*6c00*/  FSEL R76, R78, RZ, !P0 ;  /* 0x000000ff4e4c7208 */ /* 0x000fe20004000000 */
[C---:B------:R-:W-:Y:S01]  /*6c10*/  FMUL.FTZ R81, R118.reuse, R81 ;  /* 0x0000005176517220 */ /* 0x040fe20000410000 */
[----:B------:R-:W-:Y:S01]  /*6c20*/  FFMA.FTZ R147, R73, R147, R145 ;  /* 0x0000009349937223 */ /* 0x000fe20000010091 */
[----:B------:R-:W-:Y:S01]  /*6c30*/  FMUL.FTZ R118, R118, R153 ;  /* 0x0000009976767220 */ /* 0x000fe20000410000 */
[----:B------:R-:W-:Y:S01]  /*6c40*/  FMUL.FTZ R148, R20, UR12 ;  /* 0x0000000c14947c20 */ /* 0x000fe20008410000 */
[----:B------:R0:W-:Y:S01]  /*6c50*/  STS.U16 [R80+0x1480], R79 ;  /* 0x0014804f50007388 */ /* 0x0001e20000000400 */
[----:B------:R-:W-:Y:S01]  /*6c60*/  FMUL.FTZ R77, R58, R77 ;  /* 0x0000004d3a4d7220 */ /* 0x000fe20000410000 */
[----:B------:R-:W-:Y:S01]  /*6c70*/  FMUL.FTZ R125, R86, R20 ;  /* 0x00000014567d7220 */ /* 0x000fe20000410000 */
[----:B------:R-:W-:Y:S01]  /*6c80*/  VIADD R145, R5, 0x7 ;  /* 0x0000000705917836 */ /* 0x000fe20000000000 */
[----:B------:R-:W-:Y:S01]  /*6c90*/  FSEL R78, R149, RZ, !P2 ;  /* 0x000000ff954e7208 */ /* 0x000fe20005000000 */
[----:B------:R-:W-:Y:S01]  /*6ca0*/  FMUL.FTZ R149, R76, R147 ;  /* 0x000000934c957220 */ /* 0x000fe20000410000 */
[----:B------:R-:W-:Y:S01]  /*6cb0*/  FMUL.RZ R148, R148, 0.15915493667125701904 ;  /* 0x3e22f98394947820 */ /* 0x000fe2000040c000 */
[----:B0-----:R-:W-:Y:S01]  /*6cc0*/  FSEL R79, R119, 1, !P0 ;  /* 0x3f800000774f7808 */ /* 0x001fe20004000000 */
[----:B------:R-:W-:Y:S01]  /*6cd0*/  FMUL.FTZ R119, R76, R146 ;  /* 0x000000924c777220 */ /* 0x000fe20000410000 */
[----:B------:R-:W-:-:S02]  /*6ce0*/  FSEL R80, R118, RZ, !P1 ;  /* 0x000000ff76507208 */ /* 0x000fc40004800000 */
[----:B------:R-:W-:Y:S01]  /*6cf0*/  FSEL R77, R77, RZ, !P2 ;  /* 0x000000ff4d4d7208 */ /* 0x000fe20005000000 */
[----:B------:R-:W-:Y:S01]  /*6d00*/  FFMA.FTZ R119, R79, R147, R119 ;  /* 0x000000934f777223 */ /* 0x000fe20000010077 */
[----:B------:R-:W-:Y:S01]  /*6d10*/  ISETP.GE.U32.AND P2, PT, R145, UR13, PT ;  /* 0x0000000d91007c0c */ /* 0x000fe2000bf46070 */
[----:B------:R-:W-:Y:S01]  /*6d20*/  FFMA.FTZ R146, R79, R146, -R149 ;  /* 0x000000924f927223 */ /* 0x000fe20000010895 */
[----:B------:R-:W-:Y:S01]  /*6d30*/  MUFU.EX2 R125, R125 ;  /* 0x0000007d007d7308 */ /* 0x000fe20000000800 */
[----:B------:R-:W-:Y:S01]  /*6d40*/  FSEL R81, R81, 1, !P1 ;  /* 0x3f80000051517808 */ /* 0x000fe20004800000 */
[----:B------:R-:W-:Y:S01]  /*6d50*/  FMUL.FTZ R147, R80, R119 ;  /* 0x0000007750937220 */ /* 0x000fe20000410000 */
[----:B------:R-:W-:Y:S01]  /*6d60*/  FMUL.FTZ R90, R86, R15 ;  /* 0x0000000f565a7220 */ /* 0x000fe20000410000 */
[----:B------:R-:W-:-:S04]  /*6d70*/  SHF.L.U32 R82, R82, 0x10, RZ ;  /* 0x0000001052527819 */ /* 0x000fc800000006ff */
[----:B------:R-:W0:Y:S01]  /*6d80*/  MUFU.SIN R145, R148 ;  /* 0x0000009400917308 */ /* 0x000e220000000400 */
[----:B------:R-:W-:Y:S01]  /*6d90*/  SHF.L.U32 R83, R83, 0x10, RZ ;  /* 0x0000001053537819 */ /* 0x000fe200000006ff */
[----:B------:R-:W-:-:S06]  /*6da0*/  FFMA.FTZ R147, R81, R146, -R147 ;  /* 0x0000009251937223 */ /* 0x000fcc0000010893 */
[----:B------:R1:W2:Y:S01]  /*6db0*/  MUFU.COS R118, R148 ;  /* 0x0000009400767308 */ /* 0x0002a20000000000 */
[----:B------:R-:W-:Y:S01]  /*6dc0*/  FMUL.FTZ R149, R57, R83 ;  /* 0x0000005339957220 */ /* 0x000fe20000410000 */
[----:B-1----:R-:W-:-:S06]  /*6dd0*/  FMUL.FTZ R148, R80, R146 ;  /* 0x0000009250947220 */ /* 0x002fcc0000410000 */
[----:B------:R-:W1:Y:S01]  /*6de0*/  MUFU.EX2 R90, R90 ;  /* 0x0000005a005a7308 */ /* 0x000e620000000800 */
[----:B------:R-:W-:Y:S01]  /*6df0*/  FFMA.FTZ R146, R81, R119, R148 ;  /* 0x0000007751927223 */ /* 0x000fe20000010094 */
[----:B------:R-:W-:Y:S01]  /*6e00*/  FMUL.FTZ R148, R57, R82 ;  /* 0x0000005239947220 */ /* 0x000fe20000410000 */
[----:B------:R-:W-:Y:S01]  /*6e10*/  FSEL R82, R85, RZ, !P2 ;  /* 0x000000ff55527208 */ /* 0x000fe20005000000 */
[----:B------:R-:W-:Y:S01]  /*6e20*/  VIADD R119, R5, 0x8 ;  /* 0x0000000805777836 */ /* 0x000fe20000000000 */
[----:B------:R-:W-:Y:S02]  /*6e30*/  FSEL R83, R84, 1, !P2 ;  /* 0x3f80000054537808 */ /* 0x000fe40005000000 */
[----:B------:R-:W-:Y:S01]  /*6e40*/  FSEL R84, R148, RZ, !P3 ;  /* 0x000000ff94547208 */ /* 0x000fe20005800000 */
[C---:B------:R-:W-:Y:S01]  /*6e50*/  FMUL.FTZ R148, R82.reuse, R146 ;  /* 0x0000009252947220 */ /* 0x040fe20000410000 */
[----:B------:R-:W-:Y:S02]  /*6e60*/  FSEL R85, R149, RZ, !P3 ;  /* 0x000000ff95557208 */ /* 0x000fe40005800000 */
[----:B------:R-:W-:Y:S01]  /*6e70*/  ISETP.GE.U32.AND P3, PT, R119, UR13, PT ;  /* 0x0000000d77007c0c */ /* 0x000fe2000bf66070 */
[----:B0-----:R-:W-:Y:S01]  /*6e80*/  FMUL.FTZ R119, R125, R145 ;  /* 0x000000917d777220 */ /* 0x001fe20000410000 */
[-C--:B------:R-:W-:Y:S01]  /*6e90*/  FFMA.FTZ R145, R83, R147.reuse, -R148 ;  /* 0x0000009353917223 */ /* 0x080fe20000010894 */
[----:B--2---:R-:W-:Y:S01]  /*6ea0*/  FMUL.FTZ R118, R125, R118 ;  /* 0x000000767d767220 */ /* 0x004fe20000410000 */
[----:B------:R-:W-:Y:S01]  /*6eb0*/  FMUL.FTZ R147, R82, R147 ;  /* 0x0000009352937220 */ /* 0x000fe20000410000 */
[----:B------:R-:W-:Y:S01]  /*6ec0*/  FMUL.FTZ R125, R86, R21 ;  /* 0x00000015567d7220 */ /* 0x000fe20000410000 */
[----:B------:R-:W-:Y:S01]  /*6ed0*/  FMUL.FTZ R148, R21, UR12 ;  /* 0x0000000c15947c20 */ /* 0x000fe20008410000 */
[----:B------:R-:W-:Y:S01]  /*6ee0*/  FSEL R86, R123, RZ, !P3 ;  /* 0x000000ff7b567208 */ /* 0x000fe20005800000 */
[----:B------:R-:W-:Y:S01]  /*6ef0*/  FFMA.FTZ R147, R83, R146, R147 ;  /* 0x0000009253937223 */ /* 0x000fe20000010093 */
[----:B------:R-:W-:Y:S01]  /*6f00*/  SHF.L.U32 R92, R92, 0x10, RZ ;  /* 0x000000105c5c7819 */ /* 0x000fe200000006ff */
[----:B------:R-:W-:Y:S01]  /*6f10*/  FMUL.RZ R123, R148, 0.15915493667125701904 ;  /* 0x3e22f983947b7820 */ /* 0x000fe2000040c000 */
[----:B------:R-:W-:Y:S01]  /*6f20*/  SHF.L.U32 R91, R91, 0x10, RZ ;  /* 0x000000105b5b7819 */ /* 0x000fe200000006ff */
[----:B-1----:R-:W-:Y:S01]  /*6f30*/  FMUL.FTZ R93, R90, R93 ;  /* 0x0000005d5a5d7220 */ /* 0x002fe20000410000 */
[----:B------:R-:W-:Y:S01]  /*6f40*/  FSEL R87, R87, 1, !P3 ;  /* 0x3f80000057577808 */ /* 0x000fe20005800000 */
[----:B------:R-:W-:Y:S01]  /*6f50*/  FMUL.FTZ R148, R86, R145 ;  /* 0x0000009156947220 */ /* 0x000fe20000410000 */
[----:B------:R-:W-:Y:S01]  /*6f60*/  FMUL.FTZ R90, R90, R150 ;  /* 0x000000965a5a7220 */ /* 0x000fe20000410000 */
[----:B------:R-:W-:Y:S01]  /*6f70*/  FMUL.FTZ R146, R86, R147 ;  /* 0x0000009356927220 */ /* 0x000fe20000410000 */
[C---:B------:R-:W-:Y:S01]  /*6f80*/  FMUL.FTZ R150, R56.reuse, R92 ;  /* 0x0000005c38967220 */ /* 0x040fe20000410000 */
[----:B------:R-:W-:Y:S01]  /*6f90*/  FMUL.FTZ R92, R56, R91 ;  /* 0x0000005b385c7220 */ /* 0x000fe20000410000 */
[C---:B------:R-:W-:Y:S01]  /*6fa0*/  FFMA.FTZ R147, R87.reuse, R147, R148 ;  /* 0x0000009357937223 */ /* 0x040fe20000010094 */
[----:B------:R-:W-:Y:S01]  /*6fb0*/  FFMA.FTZ R146, R87, R145, -R146 ;  /* 0x0000009157927223 */ /* 0x000fe20000010892 */
[----:B------:R-:W-:Y:S01]  /*6fc0*/  IADD3 R148, PT, PT, R5, 0x9, RZ ;  /* 0x0000000905947810 */ /* 0x000fe20007ffe0ff */
[----:B------:R-:W-:Y:S01]  /*6fd0*/  MUFU.SIN R145, R123 ;  /* 0x0000007b00917308 */ /* 0x000fe20000000400 */
[----:B------:R-:W-:Y:S01]  /*6fe0*/  SHF.L.U32 R149, R89, 0x10, RZ ;  /* 0x0000001059957819 */ /* 0x000fe200000006ff */
[----:B------:R-:W-:Y:S01]  /*6ff0*/  IMAD.U32 R91, R88, 0x10000, RZ ;  /* 0x00010000585b7824 */ /* 0x000fe200078e00ff */
[----:B------:R-:W-:-:S02]  /*7000*/  FSEL R88, R150, RZ, !P4 ;  /* 0x000000ff96587208 */ /* 0x000fc40006000000 */
[----:B------:R-:W-:-:S03]  /*7010*/  FSEL R89, R92, RZ, !P4 ;  /* 0x000000ff5c597208 */ /* 0x000fc60006000000 */
[----:B------:R-:W-:Y:S01]  /*7020*/  MUFU.EX2 R125, R125 ;  /* 0x0000007d007d7308 */ /* 0x000fe20000000800 */
[----:B------:R-:W-:Y:S01]  /*7030*/  ISETP.GE.U32.AND P4, PT, R148, UR13, PT ;  /* 0x0000000d94007c0c */ /* 0x000fe2000bf86070 */
[C---:B------:R-:W-:Y:S01]  /*7040*/  FMUL.FTZ R149, R55.reuse, R149 ;  /* 0x0000009537957220 */ /* 0x040fe20000410000 */
[----:B------:R-:W-:-:S05]  /*7050*/  FMUL.FTZ R92, R55, R91 ;  /* 0x0000005b375c7220 */ /* 0x000fca0000410000 */
[----:B------:R-:W0:Y:S01]  /*7060*/  MUFU.COS R123, R123 ;  /* 0x0000007b007b7308 */ /* 0x000e220000000000 */
[----:B------:R-:W-:Y:S01]  /*7070*/  VIADD R148, R5, 0xa ;  /* 0x0000000a05947836 */ /* 0x000fe20000000000 */
[----:B------:R-:W-:Y:S02]  /*7080*/  FSEL R90, R90, RZ, !P4 ;  /* 0x000000ff5a5a7208 */ /* 0x000fe40006000000 */
[----:B------:R-:W-:Y:S02]  /*7090*/  FSEL R91, R149, RZ, !P0 ;  /* 0x000000ff955b7208 */ /* 0x000fe40004000000 */
[----:B------:R-:W-:Y:S01]  /*70a0*/  FSEL R92, R92, RZ, !P0 ;  /* 0x000000ff5c5c7208 */ /* 0x000fe20004000000 */
[----:B------:R-:W-:Y:S01]  /*70b0*/  FMUL.FTZ R149, R90, R147 ;  /* 0x000000935a957220 */ /* 0x000fe20000410000 */
[----:B------:R-:W-:Y:S01]  /*70c0*/  ISETP.GE.U32.AND P0, PT, R148, UR13, PT ;  /* 0x0000000d94007c0c */ /* 0x000fe2000bf06070 */
[----:B------:R-:W-:Y:S01]  /*70d0*/  FMUL.FTZ R148, R90, R146 ;  /* 0x000000925a947220 */ /* 0x000fe20000410000 */
[----:B------:R-:W-:-:S02]  /*70e0*/  FSEL R93, R93, 1, !P4 ;  /* 0x3f8000005d5d7808 */ /* 0x000fc40006000000 */
[----:B------:R-:W-:-:S03]  /*70f0*/  FSEL R94, R94, RZ, !P0 ;  /* 0x000000ff5e5e7208 */ /* 0x000fc60004000000 */
[C---:B------:R-:W-:Y:S01]  /*7100*/  FFMA.FTZ R146, R93.reuse, R146, -R149 ;  /* 0x000000925d927223 */ /* 0x040fe20000010895 */
[----:B------:R-:W-:Y:S01]  /*7110*/  FFMA.FTZ R147, R93, R147, R148 ;  /* 0x000000935d937223 */ /* 0x000fe20000010094 */
[C---:B0-----:R-:W-:Y:S01]  /*7120*/  FMUL.FTZ R123, R125.reuse, R123 ;  /* 0x0000007b7d7b7220 */ /* 0x041fe20000410000 */
[----:B------:R-:W-:Y:S01]  /*7130*/  FMUL.FTZ R125, R125, R145 ;  /* 0x000000917d7d7220 */ /* 0x000fe20000410000 */
        /* <DEDUP_REMOVED lines=15> */
[C---:B------:R-:W-:Y:S02]  /*7230*/  FMUL.FTZ R97, R54.reuse, R97 ;  /* 0x0000006136617220 */ /* 0x040fe40000410000 */
[C---:B------:R-:W-:Y:S01]  /*7240*/  FFMA.FTZ R145, R69.reuse, R145, -R150 ;  /* 0x0000009145917223 */ /* 0x040fe20000010896 */
[----:B------:R-:W-:Y:S01]  /*7250*/  FFMA.FTZ R148, R69, R148, R149 ;  /* 0x0000009445947223 */ /* 0x000fe20000010095 */
[----:B------:R-:W-:Y:S01]  /*7260*/  FMUL.FTZ R96, R54, R96 ;  /* 0x0000006036607220 */ /* 0x000fe20000410000 */
[----:B------:R-:W-:-:S02]  /*7270*/  VIADD R149, R5, 0xb ;  /* 0x0000000b05957836 */ /* 0x000fc40000000000 */
[----:B------:R-:W-:Y:S01]  /*7280*/  FADD.FTZ R145, R78, R145 ;  /* 0x000000914e917221 */ /* 0x000fe20000010000 */
[----:B------:R-:W-:Y:S01]  /*7290*/  FSEL R97, R97, RZ, !P1 ;  /* 0x000000ff61617208 */ /* 0x000fe20004800000 */
[----:B------:R-:W-:Y:S01]  /*72a0*/  FADD.FTZ R148, R77, R148 ;  /* 0x000000944d947221 */ /* 0x000fe20000010000 */
[----:B------:R-:W-:Y:S02]  /*72b0*/  FSEL R96, R96, RZ, !P1 ;  /* 0x000000ff60607208 */ /* 0x000fe40004800000 */
[----:B------:R-:W-:Y:S01]  /*72c0*/  ISETP.GE.U32.AND P1, PT, R149, UR13, PT ;  /* 0x0000000d95007c0c */ /* 0x000fe2000bf26070 */
[CC--:B------:R-:W-:Y:S01]  /*72d0*/  FMUL.FTZ R149, R70.reuse, R145.reuse ;  /* 0x0000009146957220 */ /* 0x0c0fe20000410000 */
[-C--:B------:R-:W-:Y:S02]  /*72e0*/  FMUL.FTZ R150, R70, R148.reuse ;  /* 0x0000009446967220 */ /* 0x080fe40000410000 */
[----:B------:R-:W-:Y:S01]  /*72f0*/  FSEL R98, R98, RZ, !P1 ;  /* 0x000000ff62627208 */ /* 0x000fe20004800000 */
[C---:B------:R-:W-:Y:S01]  /*7300*/  FFMA.FTZ R148, R71.reuse, R148, R149 ;  /* 0x0000009447947223 */ /* 0x040fe20000010095 */
[----:B------:R-:W-:Y:S01]  /*7310*/  FFMA.FTZ R145, R71, R145, -R150 ;  /* 0x0000009147917223 */ /* 0x000fe20000010896 */
[----:B------:R-:W-:-:S02]  /*7320*/  FSEL R99, R99, 1, !P1 ;  /* 0x3f80000063637808 */ /* 0x000fc40004800000 */
        /* <DEDUP_REMOVED lines=16> */
[----:B------:R-:W-:Y:S01]  /*7430*/  FADD.FTZ R145, R89, R145 ;  /* 0x0000009159917221 */ /* 0x000fe20000010000 */
        /* <DEDUP_REMOVED lines=36> */
[----:B------:R-:W-:Y:S01]  /*7680*/  FADD.FTZ R147, R101, R147 ;  /* 0x0000009365937221 */ /* 0x000fe20000010000 */
[-C--:B------:R-:W-:Y:S01]  /*7690*/  FMUL.FTZ R150, R106, R146.reuse ;  /* 0x000000926a967220 */ /* 0x080fe20000410000 */
[----:B------:R-:W-:Y:S01]  /*76a0*/  FADD.FTZ R148, R100, R148 ;  /* 0x0000009464947221 */ /* 0x000fe20000010000 */
[C---:B------:R-:W-:Y:S01]  /*76b0*/  FFMA.FTZ R146, R107.reuse, R146, R149 ;  /* 0x000000926b927223 */ /* 0x040fe20000010095 */
[C---:B------:R-:W-:Y:S01]  /*76c0*/  FMUL.FTZ R149, R86.reuse, R147 ;  /* 0x0000009356957220 */ /* 0x040fe20000410000 */
[----:B------:R-:W-:Y:S01]  /*76d0*/  FFMA.FTZ R145, R107, R145, -R150 ;  /* 0x000000916b917223 */ /* 0x000fe20000010896 */
[-C--:B------:R-:W-:Y:S01]  /*76e0*/  FMUL.FTZ R150, R86, R148.reuse ;  /* 0x0000009456967220 */ /* 0x080fe20000410000 */
[----:B------:R-:W-:Y:S01]  /*76f0*/  SHF.L.U32 R108, R108, 0x10, RZ ;  /* 0x000000106c6c7819 */ /* 0x000fe200000006ff */
[----:B------:R-:W-:Y:S01]  /*7700*/  FFMA.FTZ R148, R87, R148, R149 ;  /* 0x0000009457947223 */ /* 0x000fe20000010095 */
[----:B------:R-:W-:Y:S01]  /*7710*/  SHF.L.U32 R149, R109, 0x10, RZ ;  /* 0x000000106d957819 */ /* 0x000fe200000006ff */
[----:B------:R-:W-:-:S02]  /*7720*/  FFMA.FTZ R147, R87, R147, -R150 ;  /* 0x0000009357937223 */ /* 0x000fc40000010896 */
[----:B------:R-:W-:Y:S01]  /*7730*/  FADD.FTZ R148, R104, R148 ;  /* 0x0000009468947221 */ /* 0x000fe20000010000 */
[----:B------:R-:W-:Y:S01]  /*7740*/  FMUL.FTZ R109, R39, R108 ;  /* 0x0000006c276d7220 */ /* 0x000fe20000410000 */
[----:B------:R-:W-:Y:S01]  /*7750*/  FADD.FTZ R147, R105, R147 ;  /* 0x0000009369937221 */ /* 0x000fe20000010000 */
[----:B------:R-:W-:Y:S01]  /*7760*/  FMUL.FTZ R108, R39, R149 ;  /* 0x00000095276c7220 */ /* 0x000fe20000410000 */
[CC--:B------:R-:W-:Y:S02]  /*7770*/  FMUL.FTZ R150, R90.reuse, R148.reuse ;  /* 0x000000945a967220 */ /* 0x0c0fe40000410000 */
[-C--:B------:R-:W-:Y:S01]  /*7780*/  FMUL.FTZ R149, R90, R147.reuse ;  /* 0x000000935a957220 */ /* 0x080fe20000410000 */
[----:B------:R-:W-:Y:S01]  /*7790*/  FSEL R109, R109, RZ, !P4 ;  /* 0x000000ff6d6d7208 */ /* 0x000fe20006000000 */
[C---:B------:R-:W-:Y:S01]  /*77a0*/  FFMA.FTZ R147, R93.reuse, R147, -R150 ;  /* 0x000000935d937223 */ /* 0x040fe20000010896 */
[----:B------:R-:W-:Y:S01]  /*77b0*/  FSEL R108, R108, RZ, !P4 ;  /* 0x000000ff6c6c7208 */ /* 0x000fe20006000000 */
[----:B------:R-:W-:Y:S01]  /*77c0*/  FFMA.FTZ R148, R93, R148, R149 ;  /* 0x000000945d947223 */ /* 0x000fe20000010095 */
[----:B------:R-:W-:Y:S01]  /*77d0*/  IMAD.U32 R110, R110, 0x10000, RZ ;  /* 0x000100006e6e7824 */ /* 0x000fe200078e00ff */
[----:B------:R-:W-:Y:S01]  /*77e0*/  SHF.L.U32 R111, R111, 0x10, RZ ;  /* 0x000000106f6f7819 */ /* 0x000fe200000006ff */
[----:B------:R-:W-:Y:S01]  /*77f0*/  FADD.FTZ R149, R109, R147 ;  /* 0x000000936d957221 */ /* 0x000fe20000010000 */
[----:B------:R-:W-:Y:S01]  /*7800*/  FADD.FTZ R148, R108, R148 ;  /* 0x000000946c947221 */ /* 0x000fe20000010000 */
[----:B------:R-:W-:-:S02]  /*7810*/  FMUL.FTZ R147, R38, R110 ;  /* 0x0000006e26937220 */ /* 0x000fc40000410000 */
[----:B------:R-:W-:Y:S01]  /*7820*/  FMUL.FTZ R110, R38, R111 ;  /* 0x0000006f266e7220 */ /* 0x000fe20000410000 */
[C---:B------:R-:W-:Y:S01]  /*7830*/  FMUL.FTZ R111, R94.reuse, R149 ;  /* 0x000000955e6f7220 */ /* 0x040fe20000410000 */
[----:B------:R-:W-:-:S03]  /*7840*/  FMUL.FTZ R150, R94, R148 ;  /* 0x000000945e967220 */ /* 0x000fc60000410000 */
[----:B------:R-:W-:Y:S01]  /*7850*/  FFMA.FTZ R148, R95, R148, R111 ;  /* 0x000000945f947223 */ /* 0x000fe2000001006f */
[----:B------:R-:W-:Y:S01]  /*7860*/  FSEL R111, R147, RZ, !P0 ;  /* 0x000000ff936f7208 */ /* 0x000fe20004000000 */
[----:B------:R-:W-:Y:S01]  /*7870*/  FFMA.FTZ R149, R95, R149, -R150 ;  /* 0x000000955f957223 */ /* 0x000fe20000010896 */
[----:B------:R-:W-:Y:S02]  /*7880*/  FSEL R110, R110, RZ, !P0 ;  /* 0x000000ff6e6e7208 */ /* 0x000fe40004000000 */
[----:B------:R-:W-:Y:S01]  /*7890*/  SHF.L.U32 R112, R112, 0x10, RZ ;  /* 0x0000001070707819 */ /* 0x000fe200000006ff */
[----:B------:R-:W-:Y:S02]  /*78a0*/  IMAD.U32 R113, R113, 0x10000, RZ ;  /* 0x0001000071717824 */ /* 0x000fe400078e00ff */
[----:B------:R-:W-:Y:S01]  /*78b0*/  FADD.FTZ R149, R111, R149 ;  /* 0x000000956f957221 */ /* 0x000fe20000010000 */
[----:B------:R-:W-:Y:S01]  /*78c0*/  FADD.FTZ R148, R110, R148 ;  /* 0x000000946e947221 */ /* 0x000fe20000010000 */
[C---:B------:R-:W-:Y:S01]  /*78d0*/  FMUL.FTZ R147, R163.reuse, R112 ;  /* 0x00000070a3937220 */ /* 0x040fe20000410000 */
[----:B------:R-:W-:Y:S01]  /*78e0*/  FMUL.FTZ R112, R163, R113 ;  /* 0x00000071a3707220 */ /* 0x000fe20000410000 */
[C---:B------:R-:W-:Y:S01]  /*78f0*/  FMUL.FTZ R113, R98.reuse, R149 ;  /* 0x0000009562717220 */ /* 0x040fe20000410000 */
[----:B------:R-:W-:-:S03]  /*7900*/  FMUL.FTZ R150, R98, R148 ;  /* 0x0000009462967220 */ /* 0x000fc60000410000 */
[----:B------:R-:W-:Y:S01]  /*7910*/  FFMA.FTZ R148, R99, R148, R113 ;  /* 0x0000009463947223 */ /* 0x000fe20000010071 */
[----:B------:R-:W-:Y:S01]  /*7920*/  FSEL R113, R147, RZ, !P1 ;  /* 0x000000ff93717208 */ /* 0x000fe20004800000 */
[----:B------:R-:W-:Y:S01]  /*7930*/  FFMA.FTZ R149, R99, R149, -R150 ;  /* 0x0000009563957223 */ /* 0x000fe20000010896 */
[----:B------:R-:W-:Y:S02]  /*7940*/  SHF.L.U32 R115, R115, 0x10, RZ ;  /* 0x0000001073737819 */ /* 0x000fe400000006ff */
[----:B------:R-:W-:Y:S01]  /*7950*/  FSEL R112, R112, RZ, !P1 ;  /* 0x000000ff70707208 */ /* 0x000fe20004800000 */
[----:B------:R-:W-:Y:S01]  /*7960*/  FADD.FTZ R149, R113, R149 ;  /* 0x0000009571957221 */ /* 0x000fe20000010000 */
[----:B------:R-:W-:Y:S01]  /*7970*/  SHF.L.U32 R114, R114, 0x10, RZ ;  /* 0x0000001072727819 */ /* 0x000fe200000006ff */
[----:B------:R-:W-:Y:S02]  /*7980*/  FMUL.FTZ R115, R164, R115 ;  /* 0x00000073a4737220 */ /* 0x000fe40000410000 */
        /* <DEDUP_REMOVED lines=9> */
[----:B------:R-:W-:Y:S01]  /*7a20*/  VIADD R149, R5, 0xe ;  /* 0x0000000e05957836 */ /* 0x000fe20000000000 */
[----:B------:R-:W-:Y:S01]  /*7a30*/  SHF.L.U32 R116, R116, 0x10, RZ ;  /* 0x0000001074747819 */ /* 0x000fe200000006ff */
[----:B------:R-:W-:Y:S01]  /*7a40*/  FADD.FTZ R147, R114, R147 ;  /* 0x0000009372937221 */ /* 0x000fe20000010000 */
[C---:B------:R-:W-:Y:S01]  /*7a50*/  FMUL.FTZ R150, R106.reuse, R148 ;  /* 0x000000946a967220 */ /* 0x040fe20000410000 */
[----:B------:R-:W-:Y:S02]  /*7a60*/  SHF.L.U32 R117, R117, 0x10, RZ ;  /* 0x0000001075757819 */ /* 0x000fe400000006ff */
[----:B------:R-:W-:Y:S01]  /*7a70*/  ISETP.GE.U32.AND P0, PT, R149, UR13, PT ;  /* 0x0000000d95007c0c */ /* 0x000fe2000bf06070 */
[-C--:B------:R-:W-:Y:S01]  /*7a80*/  FMUL.FTZ R149, R106, R147.reuse ;  /* 0x000000936a957220 */ /* 0x080fe20000410000 */
[----:B------:R-:W-:Y:S01]  /*7a90*/  FFMA.FTZ R147, R107, R147, -R150 ;  /* 0x000000936b937223 */ /* 0x000fe20000010896 */
[----:B------:R-:W-:-:S02]  /*7aa0*/  FMUL.FTZ R150, R165, R116 ;  /* 0x00000074a5967220 */ /* 0x000fc40000410000 */
[----:B------:R-:W-:Y:S01]  /*7ab0*/  FFMA.FTZ R148, R107, R148, R149 ;  /* 0x000000946b947223 */ /* 0x000fe20000010095 */
[----:B------:R-:W-:Y:S01]  /*7ac0*/  FMUL.FTZ R149, R165, R117 ;  /* 0x00000075a5957220 */ /* 0x000fe20000410000 */
[----:B------:R-:W-:Y:S02]  /*7ad0*/  FSEL R116, R119, RZ, !P0 ;  /* 0x000000ff77747208 */ /* 0x000fe40004000000 */
[----:B------:R-:W-:Y:S02]  /*7ae0*/  FSEL R117, R118, 1, !P0 ;  /* 0x3f80000076757808 */ /* 0x000fe40004000000 */
[----:B------:R-:W-:Y:S02]  /*7af0*/  FSEL R118, R150, RZ, !P3 ;  /* 0x000000ff96767208 */ /* 0x000fe40005800000 */
[----:B------:R-:W-:Y:S01]  /*7b00*/  FSEL R119, R149, RZ, !P3 ;  /* 0x000000ff95777208 */ /* 0x000fe20005800000 */
[----:B------:R-:W-:Y:S02]  /*7b10*/  FMUL.FTZ R149, R116, R145 ;  /* 0x0000009174957220 */ /* 0x000fe40000410000 */
[----:B------:R-:W-:Y:S01]  /*7b20*/  FADD.FTZ R147, R118, R147 ;  /* 0x0000009376937221 */ /* 0x000fe20000010000 */
[CC--:B------:R-:W-:Y:S01]  /*7b30*/  FMUL.FTZ R150, R116.reuse, R146.reuse ;  /* 0x0000009274967220 */ /* 0x0c0fe20000410000 */
[----:B------:R-:W-:Y:S01]  /*7b40*/  FFMA.FTZ R146, R117, R146, R149 ;  /* 0x0000009275927223 */ /* 0x000fe20000010095 */
[----:B------:R-:W-:Y:S01]  /*7b50*/  FADD.FTZ R148, R119, R148 ;  /* 0x0000009477947221 */ /* 0x000fe20000010000 */
[----:B------:R-:W-:Y:S01]  /*7b60*/  FMUL.FTZ R149, R116, R147 ;  /* 0x0000009374957220 */ /* 0x000fe20000410000 */
[----:B------:R-:W-:Y:S01]  /*7b70*/  FFMA.FTZ R145, R117, R145, -R150 ;  /* 0x0000009175917223 */ /* 0x000fe20000010896 */
[----:B------:R-:W-:-:S02]  /*7b80*/  IMAD.U32 R120, R120, 0x10000, RZ ;  /* 0x0001000078787824 */ /* 0x000fc400078e00ff */
[-C--:B------:R-:W-:Y:S01]  /*7b90*/  FMUL.FTZ R150, R116, R148.reuse ;  /* 0x0000009474967220 */ /* 0x080fe20000410000 */
[----:B------:R-:W-:Y:S01]  /*7ba0*/  FFMA.FTZ R148, R117, R148, R149 ;  /* 0x0000009475947223 */ /* 0x000fe20000010095 */
[----:B------:R-:W-:Y:S01]  /*7bb0*/  SHF.L.U32 R121, R121, 0x10, RZ ;  /* 0x0000001079797819 */ /* 0x000fe200000006ff */
[----:B---3--:R-:W-:Y:S01]  /*7bc0*/  FMUL.FTZ R120, R152, R120 ;  /* 0x0000007898787220 */ /* 0x008fe20000410000 */
[----:B------:R-:W-:Y:S01]  /*7bd0*/  IADD3 R149, PT, PT, R5, 0xf, RZ ;  /* 0x0000000f05957810 */ /* 0x000fe20007ffe0ff */
[----:B------:R-:W-:-:S03]  /*7be0*/  FFMA.FTZ R147, R117, R147, -R150 ;  /* 0x0000009375937223 */ /* 0x000fc60000010896 */
[----:B------:R-:W-:Y:S01]  /*7bf0*/  ISETP.GE.U32.AND P1, PT, R149, UR13, PT ;  /* 0x0000000d95007c0c */ /* 0x000fe2000bf26070 */
[----:B------:R-:W-:Y:S01]  /*7c00*/  FMUL.FTZ R149, R152, R121 ;  /* 0x0000007998957220 */ /* 0x000fe20000410000 */
[----:B------:R-:W-:Y:S02]  /*7c10*/  FSEL R120, R120, RZ, !P0 ;  /* 0x000000ff78787208 */ /* 0x000fe40004000000 */
[----:B------:R-:W-:Y:S01]  /*7c20*/  FSEL R121, R125, RZ, !P1 ;  /* 0x000000ff7d797208 */ /* 0x000fe20004800000 */
[----:B------:R-:W-:Y:S01]  /*7c30*/  IMAD.U32 R125, R122, 0x10000, RZ ;  /* 0x000100007a7d7824 */ /* 0x000fe200078e00ff */
[----:B------:R-:W-:Y:S01]  /*7c40*/  FSEL R122, R149, RZ, !P0 ;  /* 0x000000ff957a7208 */ /* 0x000fe20004000000 */
[----:B------:R-:W-:Y:S01]  /*7c50*/  FADD.FTZ R147, R120, R147 ;  /* 0x0000009378937221 */ /* 0x000fe20000010000 */
[----:B------:R-:W-:Y:S01]  /*7c60*/  SHF.L.U32 R149, R124, 0x10, RZ ;  /* 0x000000107c957819 */ /* 0x000fe200000006ff */
[----:B-----5:R-:W-:Y:S01]  /*7c70*/  FMUL.FTZ R124, R151, R125 ;  /* 0x0000007d977c7220 */ /* 0x020fe20000410000 */
[----:B------:R-:W-:Y:S01]  /*7c80*/  FSEL R123, R123, 1, !P1 ;  /* 0x3f8000007b7b7808 */ /* 0x000fe20004800000 */
[----:B------:R-:W-:Y:S01]  /*7c90*/  FADD.FTZ R148, R122, R148 ;  /* 0x000000947a947221 */ /* 0x000fe20000010000 */
[----:B------:R-:W-:Y:S01]  /*7ca0*/  FMUL.FTZ R162, R121, R147 ;  /* 0x0000009379a27220 */ /* 0x000fe20000410000 */
[----:B------:R-:W0:Y:S01]  /*7cb0*/  S2R R157, SR_LANEID ;  /* 0x00000000009d7919 */ /* 0x000e220000000000 */
[----:B------:R-:W-:Y:S01]  /*7cc0*/  FMUL.FTZ R125, R151, R149 ;  /* 0x00000095977d7220 */ /* 0x000fe20000410000 */
[----:B------:R-:W-:Y:S01]  /*7cd0*/  FSEL R124, R124, RZ, !P1 ;  /* 0x000000ff7c7c7208 */ /* 0x000fe20004800000 */
[-C--:B------:R-:W-:Y:S01]  /*7ce0*/  FFMA.FTZ R162, R123, R148.reuse, R162 ;  /* 0x000000947ba27223 */ /* 0x080fe200000100a2 */
[----:B------:R-:W-:-:S02]  /*7cf0*/  FMUL.FTZ R161, R121, R148 ;  /* 0x0000009479a17220 */ /* 0x000fc40000410000 */
[----:B------:R-:W-:Y:S01]  /*7d00*/  FSEL R125, R125, RZ, !P1 ;  /* 0x000000ff7d7d7208 */ /* 0x000fe20004800000 */
[----:B------:R-:W-:Y:S01]  /*7d10*/  FADD.FTZ R162, R124, R162 ;  /* 0x000000a27ca27221 */ /* 0x000fe20000010000 */
[----:B------:R-:W-:Y:S01]  /*7d20*/  FFMA.FTZ R161, R123, R147, -R161 ;  /* 0x000000937ba17223 */ /* 0x000fe200000108a1 */
[----:B------:R-:W-:-:S03]  /*7d30*/  FMUL.FTZ R159, R121, R146 ;  /* 0x00000092799f7220 */ /* 0x000fc60000410000 */
[----:B------:R-:W-:Y:S01]  /*7d40*/  FADD.FTZ R161, R125, R161 ;  /* 0x000000a17da17221 */ /* 0x000fe20000010000 */
[----:B------:R-:W1:Y:S01]  /*7d50*/  SHFL.UP PT, R149, R162, 0x1, RZ ;  /* 0x04200000a2957989 */ /* 0x000e6200000e00ff */
[-C--:B------:R-:W-:Y:S01]  /*7d60*/  FMUL.FTZ R160, R121, R145.reuse ;  /* 0x0000009179a07220 */ /* 0x080fe20000410000 */
[C---:B------:R-:W-:Y:S02]  /*7d70*/  FFMA.FTZ R159, R123.reuse, R145, -R159 ;  /* 0x000000917b9f7223 */ /* 0x040fe4000001089f */
[----:B------:R-:W2:Y:S01]  /*7d80*/  SHFL.UP PT, R145, R161, 0x1, RZ ;  /* 0x04200000a1917989 */ /* 0x000ea200000e00ff */
[----:B------:R-:W-:-:S05]  /*7d90*/  FFMA.FTZ R160, R123, R146, R160 ;  /* 0x000000927ba07223 */ /* 0x000fca00000100a0 */
[----:B------:R-:W3:Y:S04]  /*7da0*/  SHFL.UP PT, R146, R160, 0x1, RZ ;  /* 0x04200000a0927989 */ /* 0x000ee800000e00ff */
[----:B------:R-:W4:Y:S01]  /*7db0*/  SHFL.UP PT, R147, R159, 0x1, RZ ;  /* 0x042000009f937989 */ /* 0x000f2200000e00ff */
[----:B0-----:R-:W-:Y:S01]  /*7dc0*/  ISETP.GE.AND P0, PT, R157, 0x1, PT ;  /* 0x000000019d00780c */ /* 0x001fe20003f06270 */
[-C--:B-1----:R-:W-:Y:S01]  /*7dd0*/  FMUL.FTZ R148, R159, R149.reuse ;  /* 0x000000959f947220 */ /* 0x082fe20000410000 */
[----:B------:R-:W-:-:S03]  /*7de0*/  FMUL.FTZ R149, R160, R149 ;  /* 0x00000095a0957220 */ /* 0x000fc60000410000 */
[-C--:B--2---:R-:W-:Y:S01]  /*7df0*/  FFMA.FTZ R148, R160, R145.reuse, R148 ;  /* 0x00000091a0947223 */ /* 0x084fe20000010094 */
[----:B------:R-:W-:-:S07]  /*7e00*/  FFMA.FTZ R149, R159, R145, -R149 ;  /* 0x000000919f957223 */ /* 0x000fce0000010895 */
[----:B------:R-:W-:Y:S01]  /*7e10*/  @P0 FADD.FTZ R162, R162, R148 ;  /* 0x00000094a2a20221 */ /* 0x000fe20000010000 */
[----:B------:R-:W-:Y:S01]  /*7e20*/  @P0 FADD.FTZ R161, R161, R149 ;  /* 0x00000095a1a10221 */ /* 0x000fe20000010000 */
[----:B---3--:R-:W-:-:S03]  /*7e30*/  FMUL.FTZ R145, R160, R146 ;  /* 0x00000092a0917220 */ /* 0x008fc60000410000 */
[----:B------:R-:W0:Y:S01]  /*7e40*/  SHFL.UP PT, R149, R162, 0x2, RZ ;  /* 0x04400000a2957989 */ /* 0x000e2200000e00ff */
[C---:B------:R-:W-:Y:S01]  /*7e50*/  FMUL.FTZ R146, R159.reuse, R146 ;  /* 0x000000929f927220 */ /* 0x040fe20000410000 */
[-C--:B----4-:R-:W-:Y:S02]  /*7e60*/  @P0 FFMA.FTZ R159, R159, R147.reuse, -R145 ;  /* 0x000000939f9f0223 */ /* 0x090fe40000010891 */
[----:B------:R-:W1:Y:S01]  /*7e70*/  SHFL.UP PT, R145, R161, 0x2, RZ ;  /* 0x04400000a1917989 */ /* 0x000e6200000e00ff */
[----:B------:R-:W-:-:S05]  /*7e80*/  @P0 FFMA.FTZ R160, R160, R147, R146 ;  /* 0x00000093a0a00223 */ /* 0x000fca0000010092 */
[----:B------:R-:W2:Y:S01]  /*7e90*/  SHFL.UP PT, R146, R160, 0x2, RZ ;  /* 0x04400000a0927989 */ /* 0x000ea200000e00ff */
[----:B------:R-:W-:-:S03]  /*7ea0*/  ISETP.GE.AND P0, PT, R157, 0x2, PT ;  /* 0x000000029d00780c */ /* 0x000fc60003f06270 */
[----:B------:R-:W3:Y:S01]  /*7eb0*/  SHFL.UP PT, R147, R159, 0x2, RZ ;  /* 0x044000009f937989 */ /* 0x000ee200000e00ff */
[-C--:B0-----:R-:W-:Y:S01]  /*7ec0*/  FMUL.FTZ R148, R160, R149.reuse ;  /* 0x00000095a0947220 */ /* 0x081fe20000410000 */
[----:B------:R-:W-:-:S04]  /*7ed0*/  FMUL.FTZ R149, R159, R149 ;  /* 0x000000959f957220 */ /* 0x000fc80000410000 */
[-C--:B-1----:R-:W-:Y:S01]  /*7ee0*/  FFMA.FTZ R149, R160, R145.reuse, R149 ;  /* 0x00000091a0957223 */ /* 0x082fe20000010095 */
[----:B------:R-:W-:Y:S01]  /*7ef0*/  FFMA.FTZ R148, R159, R145, -R148 ;  /* 0x000000919f947223 */ /* 0x000fe20000010894 */
[----:B------:R2:W-:Y:S02]  /*7f00*/  STS.U16 [R41+0x14c0], R42 ;  /* 0x0014c02a29007388 */ /* 0x0005e40000000400 */
[----:B------:R-:W-:Y:S01]  /*7f10*/  @P0 FADD.FTZ R162, R162, R149 ;  /* 0x00000095a2a20221 */ /* 0x000fe20000010000 */
[----:B------:R-:W-:-:S04]  /*7f20*/  @P0 FADD.FTZ R161, R161, R148 ;  /* 0x00000094a1a10221 */ /* 0x000fc80000010000 */
[----:B------:R-:W0:Y:S01]  /*7f30*/  SHFL.UP PT, R42, R162, 0x4, RZ ;  /* 0x04800000a22a7989 */ /* 0x000e2200000e00ff */
[-C--:B--2---:R-:W-:Y:S01]  /*7f40*/  FMUL.FTZ R41, R159, R146.reuse ;  /* 0x000000929f297220 */ /* 0x084fe20000410000 */
[----:B------:R-:W-:-:S03]  /*7f50*/  FMUL.FTZ R146, R160, R146 ;  /* 0x00000092a0927220 */ /* 0x000fc60000410000 */
        /* <DEDUP_REMOVED lines=11> */
[----:B------:R-:W-:Y:S01]  /*8010*/  @P0 FADD.FTZ R161, R161, R42 ;  /* 0x0000002aa1a10221 */ /* 0x000fe20000010000 */
[CC--:B--2---:R-:W-:Y:S01]  /*8020*/  FMUL.FTZ R42, R159.reuse, R145.reuse ;  /* 0x000000919f2a7220 */ /* 0x0c4fe20000410000 */
[C---:B------:R-:W-:Y:S02]  /*8030*/  FMUL.FTZ R145, R160.reuse, R145 ;  /* 0x00000091a0917220 */ /* 0x040fe40000410000 */
[----:B------:R-:W0:Y:S01]  /*8040*/  SHFL.UP PT, R41, R162, 0x8, RZ ;  /* 0x05000000a2297989 */ /* 0x000e2200000e00ff */
[-C--:B---3--:R-:W-:Y:S01]  /*8050*/  @P0 FFMA.FTZ R160, R160, R146.reuse, R42 ;  /* 0x00000092a0a00223 */ /* 0x088fe2000001002a */
[----:B------:R-:W-:Y:S02]  /*8060*/  @P0 FFMA.FTZ R159, R159, R146, -R145 ;  /* 0x000000929f9f0223 */ /* 0x000fe40000010891 */
[----:B------:R-:W1:Y:S04]  /*8070*/  SHFL.UP PT, R42, R161, 0x8, RZ ;  /* 0x05000000a12a7989 */ /* 0x000e6800000e00ff */
[----:B------:R-:W-:Y:S04]  /*8080*/  STS.U16 [R45+0x1500], R46 ;  /* 0x0015002e2d007388 */ /* 0x000fe80000000400 */
        /* <DEDUP_REMOVED lines=11> */
[-C--:B---3--:R-:W-:Y:S01]  /*8140*/  @P0 FFMA.FTZ R160, R160, R46.reuse, R42 ;  /* 0x0000002ea0a00223 */ /* 0x088fe2000001002a */
[----:B------:R-:W0:Y:S01]  /*8150*/  SHFL.UP PT, R41, R162, 0x10, RZ ;  /* 0x06000000a2297989 */ /* 0x000e2200000e00ff */
[----:B------:R-:W-:-:S03]  /*8160*/  @P0 FFMA.FTZ R159, R159, R46, -R45 ;  /* 0x0000002e9f9f0223 */ /* 0x000fc6000001082d */
[----:B------:R-:W1:Y:S04]  /*8170*/  SHFL.UP PT, R46, R160, 0x10, RZ ;  /* 0x06000000a02e7989 */ /* 0x000e6800000e00ff */
[----:B------:R-:W2:Y:S04]  /*8180*/  SHFL.UP PT, R42, R161, 0x10, RZ ;  /* 0x06000000a12a7989 */ /* 0x000ea800000e00ff */
[----:B------:R-:W3:Y:S01]  /*8190*/  SHFL.UP PT, R45, R159, 0x10, RZ ;  /* 0x060000009f2d7989 */ /* 0x000ee200000e00ff */
[----:B------:R-:W-:Y:S02]  /*81a0*/  LOP3.LUT P5, RZ, R61, 0x1000000, RZ, 0xc0, !PT ;  /* 0x010000003dff7812 */ /* 0x000fe400078ac0ff */
[----:B------:R-:W-:Y:S01]  /*81b0*/  ISETP.NE.AND P1, PT, R157, 0x1f, PT ;  /* 0x0000001f9d00780c */ /* 0x000fe20003f25270 */
[----:B------:R-:W-:Y:S04]  /*81c0*/  STS.U16 [R47+0x1540], R44 ;  /* 0x0015402c2f007388 */ /* 0x000fe80000000400 */
[----:B------:R0:W-:Y:S04]  /*81d0*/  STS.U16 [R40+0x1580], R43 ;  /* 0x0015802b28007388 */ /* 0x0001e80000000400 */
[----:B------:R-:W-:Y:S04]  /*81e0*/  STS.U16 [R144+0x15c0], R143 ;  /* 0x0015c08f90007388 */ /* 0x000fe80000000400 */
[----:B------:R-:W-:Y:S01]  /*81f0*/  STS.U16 [R142+0x1600], R141 ;  /* 0x0016008d8e007388 */ /* 0x000fe20000000400 */
[----:B------:R-:W-:Y:S01]  /*8200*/  VOTEU.ANY UP0, P5 ;  /* 0x0000000000ff7886 */ /* 0x000fe20002800100 */
[----:B0-----:R-:W-:-:S02]  /*8210*/  FMUL.FTZ R40, R160, R41 ;  /* 0x00000029a0287220 */ /* 0x001fc40000410000 */
[----:B------:R-:W-:Y:S01]  /*8220*/  STS.U16 [R140+0x1640], R139 ;  /* 0x0016408b8c007388 */ /* 0x000fe20000000400 */
[----:B------:R-:W-:-:S03]  /*8230*/  FMUL.FTZ R47, R159, R41 ;  /* 0x000000299f2f7220 */ /* 0x000fc60000410000 */
[----:B------:R-:W-:Y:S01]  /*8240*/  STS.U16 [R138+0x1680], R137 ;  /* 0x001680898a007388 */ /* 0x000fe20000000400 */
[----:B-1----:R-:W-:-:S03]  /*8250*/  FMUL.FTZ R44, R160, R46 ;  /* 0x0000002ea02c7220 */ /* 0x002fc60000410000 */
[----:B------:R-:W-:Y:S01]  /*8260*/  STS.U16 [R136+0x16c0], R135 ;  /* 0x0016c08788007388 */ /* 0x000fe20000000400 */
[----:B------:R-:W-:-:S03]  /*8270*/  FMUL.FTZ R41, R159, R46 ;  /* 0x0000002e9f297220 */ /* 0x000fc60000410000 */
[----:B------:R-:W-:Y:S01]  /*8280*/  STS.U16 [R134+0x1700], R133 ;  /* 0x0017008586007388 */ /* 0x000fe20000000400 */
[----:B--2---:R-:W-:-:S03]  /*8290*/  FFMA.FTZ R46, R159, R42, -R40 ;  /* 0x0000002a9f2e7223 */ /* 0x004fc60000010828 */
[----:B------:R-:W-:Y:S01]  /*82a0*/  STS.U16 [R132+0x1740], R131 ;  /* 0x0017408384007388 */ /* 0x000fe20000000400 */
[----:B------:R-:W-:-:S03]  /*82b0*/  HFMA2 R40, -RZ, RZ, 1.875, 0 ;  /* 0x3f800000ff287431 */ /* 0x000fc600000001ff */
[----:B------:R-:W-:Y:S01]  /*82c0*/  STS.U16 [R130+0x1780], R129 ;  /* 0x0017808182007388 */ /* 0x000fe20000000400 */
[----:B------:R-:W-:-:S03]  /*82d0*/  @UP0 ULEA UR12, UR7, UR23, 0x4 ;  /* 0x00000017070c0291 */ /* 0x000fc6000f8e20ff */
[----:B------:R-:W-:Y:S01]  /*82e0*/  STS.U16 [R128+0x17c0], R127 ;  /* 0x0017c07f80007388 */ /* 0x000fe20000000400 */
[C---:B------:R-:W-:Y:S01]  /*82f0*/  FFMA.FTZ R47, R160.reuse, R42, R47 ;  /* 0x0000002aa02f7223 */ /* 0x040fe2000001002f */
[-C--:B---3--:R-:W-:Y:S02]  /*8300*/  FFMA.FTZ R44, R159, R45.reuse, -R44 ;  /* 0x0000002d9f2c7223 */ /* 0x088fe4000001082c */
[----:B------:R-:W-:Y:S01]  /*8310*/  STS.U16 [R126+0x1800], R51 ;  /* 0x001800337e007388 */ /* 0x000fe20000000400 */
[----:B------:R-:W-:-:S03]  /*8320*/  FFMA.FTZ R45, R160, R45, R41 ;  /* 0x0000002da02d7223 */ /* 0x000fc60000010029 */
[----:B------:R0:W-:Y:S01]  /*8330*/  STS.U16 [R50+0x1840], R49 ;  /* 0x0018403132007388 */ /* 0x0001e20000000400 */
[----:B------:R-:W-:Y:S01]  /*8340*/  CS2R R42, SRZ ;  /* 0x00000000002a7805 */ /* 0x000fe2000001ff00 */
[----:B------:R-:W-:Y:S02]  /*8350*/  IMAD.MOV.U32 R41, RZ, RZ, RZ ;  /* 0x000000ffff297224 */ /* 0x000fe400078e00ff */
[----:B------:R-:W-:Y:S01]  /*8360*/  FADD.FTZ R46, R161, R46 ;  /* 0x0000002ea12e7221 */ /* 0x000fe20000010000 */
[----:B------:R-:W-:Y:S01]  /*8370*/  FADD.FTZ R47, R162, R47 ;  /* 0x0000002fa22f7221 */ /* 0x000fe20000010000 */
[----:B------:R-:W-:Y:S01]  /*8380*/  ISETP.GE.AND P0, PT, R157, 0x10, PT ;  /* 0x000000109d00780c */ /* 0x000fe20003f06270 */
[----:B------:R-:W-:Y:S01]  /*8390*/  NOP ;  /* 0x0000000000007918 */ /* 0x000fe20000000000 */
[----:B0-----:R-:W-:Y:S01]  /*83a0*/  @!P1 SHF.R.U32.HI R49, RZ, 0x1, R158 ;  /* 0x00000001ff319819 */ /* 0x001fe2000001169e */
[----:B------:R-:W-:Y:S03]  /*83b0*/  LDS.U16 R129, [R48+0x1080] ;  /* 0x0010800030817984 */ /* 0x000fe60000000400 */
[----:B------:R-:W-:Y:S01]  /*83c0*/  @!P1 LOP3.LUT R49, R49, 0x1f0, RZ, 0xc0, !PT ;  /* 0x000001f031319812 */ /* 0x000fe200078ec0ff */
        /* <DEDUP_REMOVED lines=32> */
[----:B------:R0:W-:Y:S01]  /*85d0*/  @!P1 STS.128 [R49+UR23+0x2100], R44 ;  /* 0x0021002c31009988 */ /* 0x0001e20008000c17 */
[----:B------:R-:W-:Y:S01]  /*85e0*/  BAR.SYNC.DEFER_BLOCKING 0x0 ;  /* 0x0000000000007b1d */ /* 0x000fe20000010000 */
[----:B------:R-:W-:-:S02]  /*85f0*/  FSEL R159, R159, R44, !P0 ;  /* 0x0000002c9f9f7208 */ /* 0x000fc40004000000 */
[----:B------:R-:W-:Y:S02]  /*8600*/  FSEL R160, R160, R45, !P0 ;  /* 0x0000002da0a07208 */ /* 0x000fe40004000000 */
[----:B------:R-:W-:Y:S02]  /*8610*/  FSEL R161, R161, R46, !P0 ;  /* 0x0000002ea1a17208 */ /* 0x000fe40004000000 */
[----:B------:R-:W-:Y:S02]  /*8620*/  FSEL R162, R162, R47, !P0 ;  /* 0x0000002fa2a27208 */ /* 0x000fe40004000000 */
[----:B0-----:R-:W-:-:S04]  /*8630*/  SHF.R.U32.HI R44, RZ, 0x5, R158 ;  /* 0x00000005ff2c7819 */ /* 0x001fc8000001169e */
[----:B------:R-:W-:Y:S02]  /*8640*/  ISETP.NE.AND P0, PT, R44, 0x1, PT ;  /* 0x000000012c00780c */ /* 0x000fe40003f05270 */
[----:B------:R-:W0:Y:S04]  /*8650*/  LDS.128 R44, [UR23+0x2100] ;  /* 0x00210017ff2c7984 */ /* 0x000e280008000c00 */
[----:B------:R-:W1:Y:S01]  /*8660*/  LDS.128 R48, [UR23+0x2110] ;  /* 0x00211017ff307984 */ /* 0x000e620008000c00 */
[----:B0-----:R-:W-:Y:S01]  /*8670*/  FSEL R4, R44, R4, !P0 ;  /* 0x000000042c047208 */ /* 0x001fe20004000000 */
[----:B-1----:R-:W-:-:S04]  /*8680*/  FMUL.FTZ R158, R45, R49 ;  /* 0x000000312d9e7220 */ /* 0x002fc80000410000 */
[C---:B------:R-:W-:Y:S01]  /*8690*/  FFMA.FTZ R158, R44.reuse, R48, -R158 ;  /* 0x000000302c9e7223 */ /* 0x040fe2000001089e */
[----:B------:R-:W-:Y:S01]  /*86a0*/  FMUL.FTZ R44, R44, R49 ;  /* 0x000000312c2c7220 */ /* 0x000fe20000410000 */
[----:B------:R-:W-:-:S03]  /*86b0*/  FSEL R3, R45, R3, !P0 ;  /* 0x000000032d037208 */ /* 0x000fc60004000000 */
[----:B------:R-:W-:Y:S01]  /*86c0*/  FFMA.FTZ R45, R45, R48, R44 ;  /* 0x000000302d2d7223 */ /* 0x000fe2000001002c */
[----:B------:R-:W-:Y:S01]  /*86d0*/  FMUL.FTZ R44, R47, R49 ;  /* 0x000000312f2c7220 */ /* 0x000fe20000410000 */
[----:B------:R-:W-:-:S03]  /*86e0*/  FSEL R2, R46, R2, !P0 ;  /* 0x000000022e027208 */ /* 0x000fc60004000000 */
[C---:B------:R-:W-:Y:S01]  /*86f0*/  FFMA.FTZ R44, R46.reuse, R48, -R44 ;  /* 0x000000302e2c7223 */ /* 0x040fe2000001082c */
[----:B------:R-:W-:Y:S02]  /*8700*/  FMUL.FTZ R46, R46, R49 ;  /* 0x000000312e2e7220 */ /* 0x000fe40000410000 */
[----:B------:R-:W0:Y:S01]  /*8710*/  S2R R49, SR_TID.X ;  /* 0x0000000000317919 */ /* 0x000e220000002100 */
[C---:B------:R-:W-:Y:S01]  /*8720*/  FSEL R0, R47.reuse, R0, !P0 ;  /* 0x000000002f007208 */ /* 0x040fe20004000000 */
[----:B------:R-:W-:Y:S01]  /*8730*/  FFMA.FTZ R46, R47, R48, R46 ;  /* 0x000000302f2e7223 */ /* 0x000fe2000001002e */
[----:B------:R-:W-:Y:S01]  /*8740*/  BSSY.RECONVERGENT B0, `(.L_x_935) ;  /* 0x000004f000007945 */ /* 0x000fe20003800200 */
[----:B------:R-:W1:Y:S01]  /*8750*/  SHFL.UP PT, R159, R159, 0x1, RZ ;  /* 0x042000009f9f7989 */ /* 0x000e6200000e00ff */
[----:B------:R-:W-:-:S03]  /*8760*/  FADD.FTZ R50, R50, R44 ;  /* 0x0000002c32327221 */ /* 0x000fc60000010000 */
[----:B------:R-:W2:Y:S01]  /*8770*/  SHFL.UP PT, R160, R160, 0x1, RZ ;  /* 0x04200000a0a07989 */ /* 0x000ea200000e00ff */
[----:B------:R-:W-:-:S03]  /*8780*/  FADD.FTZ R51, R51, R46 ;  /* 0x0000002e33337221 */ /* 0x000fc60000010000 */
[----:B------:R-:W3:Y:S01]  /*8790*/  SHFL.UP PT, R161, R161, 0x1, RZ ;  /* 0x04200000a1a17989 */ /* 0x000ee200000e00ff */
[----:B------:R-:W-:-:S03]  /*87a0*/  SHF.L.U32 R129, R129, 0x10, RZ ;  /* 0x0000001081817819 */ /* 0x000fc600000006ff */
[----:B------:R-:W4:Y:S01]  /*87b0*/  SHFL.UP PT, R162, R162, 0x1, RZ ;  /* 0x04200000a2a27989 */ /* 0x000f2200000e00ff */
[----:B------:R-:W-:Y:S02]  /*87c0*/  SHF.L.U32 R130, R130, 0x10, RZ ;  /* 0x0000001082827819 */ /* 0x000fe400000006ff */
[----:B0-----:R-:W-:Y:S01]  /*87d0*/  ISETP.GE.U32.AND P0, PT, R49, 0x20, PT ;  /* 0x000000203100780c */ /* 0x001fe20003f06070 */
        /* <DEDUP_REMOVED lines=29> */
[----:B------:R-:W-:Y:S01]  /*89b0*/  SHF.L.U32 R128, R128, 0x10, RZ ;  /* 0x0000001080807819 */ /* 0x000fe200000006ff */
[----:B-1234-:R-:W-:Y:S06]  /*89c0*/  @!P0 BRA `(.L_x_936) ;  /* 0x0000000000548947 */ /* 0x01efec0003800000 */
[----:B------:R-:W0:Y:S01]  /*89d0*/  S2R R47, SR_LANEID ;  /* 0x00000000002f7919 */ /* 0x000e220000000000 */
[C---:B------:R-:W-:Y:S01]  /*89e0*/  FMUL.FTZ R44, R159.reuse, R0 ;  /* 0x000000009f2c7220 */ /* 0x040fe20000410000 */
[C---:B------:R-:W-:Y:S01]  /*89f0*/  FMUL.FTZ R48, R160.reuse, R3 ;  /* 0x00000003a0307220 */ /* 0x040fe20000410000 */
[----:B------:R-:W-:Y:S02]  /*8a00*/  MOV R46, R42 ;  /* 0x0000002a002e7202 */ /* 0x000fe40000000f00 */
[----:B------:R-:W-:Y:S01]  /*8a10*/  FFMA.FTZ R44, R160, R2, R44 ;  /* 0x00000002a02c7223 */ /* 0x000fe2000001002c */
[----:B------:R-:W-:Y:S01]  /*8a20*/  FFMA.FTZ R48, R159, R4, -R48 ;  /* 0x000000049f307223 */ /* 0x000fe20000010830 */
[----:B------:R-:W-:Y:S02]  /*8a30*/  MOV R45, R41 ;  /* 0x00000029002d7202 */ /* 0x000fe40000000f00 */
[----:B------:R-:W-:Y:S01]  /*8a40*/  FADD.FTZ R162, R162, R44 ;  /* 0x0000002ca2a27221 */ /* 0x000fe20000010000 */
[----:B------:R-:W-:-:S04]  /*8a50*/  FMUL.FTZ R44, R160, R0 ;  /* 0x00000000a02c7220 */ /* 0x000fc80000410000 */
[C---:B------:R-:W-:Y:S01]  /*8a60*/  FFMA.FTZ R44, R159.reuse, R2, -R44 ;  /* 0x000000029f2c7223 */ /* 0x040fe2000001082c */
[----:B------:R-:W-:-:S03]  /*8a70*/  FMUL.FTZ R159, R159, R3 ;  /* 0x000000039f9f7220 */ /* 0x000fc60000410000 */
[----:B------:R-:W-:Y:S01]  /*8a80*/  FADD.FTZ R161, R161, R44 ;  /* 0x0000002ca1a17221 */ /* 0x000fe20000010000 */
[----:B------:R-:W-:Y:S01]  /*8a90*/  FFMA.FTZ R160, R160, R4, R159 ;  /* 0x00000004a0a07223 */ /* 0x000fe2000001009f */
[----:B------:R-:W-:Y:S01]  /*8aa0*/  IMAD.MOV.U32 R44, RZ, RZ, R40 ;  /* 0x000000ffff2c7224 */ /* 0x000fe200078e0028 */
[----:B0-----:R-:W-:Y:S01]  /*8ab0*/  ISETP.NE.AND P0, PT, R47, RZ, PT ;  /* 0x000000ff2f00720c */ /* 0x001fe20003f05270 */
[----:B------:R-:W-:-:S03]  /*8ac0*/  IMAD.MOV.U32 R47, RZ, RZ, R43 ;  /* 0x000000ffff2f7224 */ /* 0x000fc600078e002b */
[----:B------:R-:W-:Y:S02]  /*8ad0*/  FSEL R159, R4, R48, !P0 ;  /* 0x00000030049f7208 */ /* 0x000fe40004000000 */
[----:B------:R-:W-:Y:S02]  /*8ae0*/  FSEL R160, R3, R160, !P0 ;  /* 0x000000a003a07208 */ /* 0x000fe40004000000 */
[----:B------:R-:W-:Y:S02]  /*8af0*/  FSEL R161, R2, R161, !P0 ;  /* 0x000000a102a17208 */ /* 0x000fe40004000000 */
[----:B------:R-:W-:Y:S01]  /*8b00*/  FSEL R162, R0, R162, !P0 ;  /* 0x000000a200a27208 */ /* 0x000fe20004000000 */
[----:B------:R-:W-:Y:S06]  /*8b10*/  BRA `(.L_x_937) ;  /* 0x0000000000447947 */ /* 0x000fec0003800000 */
.L_x_936:
[----:B------:R-:W0:Y:S01]  /*8b20*/  S2R R48, SR_LANEID ;  /* 0x0000000000307919 */ /* 0x000e220000000000 */
[C---:B------:R-:W-:Y:S01]  /*8b30*/  FMUL.FTZ R44, R45.reuse, R43 ;  /* 0x0000002b2d2c7220 */ /* 0x040fe20000410000 */
[----:B------:R-:W-:-:S03]  /*8b40*/  FMUL.FTZ R47, R45, R40 ;  /* 0x000000282d2f7220 */ /* 0x000fc60000410000 */
[----:B------:R-:W-:-:S04]  /*8b50*/  FFMA.FTZ R44, R158, R42, -R44 ;  /* 0x0000002a9e2c7223 */ /* 0x000fc8000001082c */
[----:B------:R-:W-:Y:S01]  /*8b60*/  FADD.FTZ R46, R50, R44 ;  /* 0x0000002c322e7221 */ /* 0x000fe20000010000 */
[----:B------:R-:W-:-:S04]  /*8b70*/  FMUL.FTZ R44, R45, R41 ;  /* 0x000000292d2c7220 */ /* 0x000fc80000410000 */
[----:B------:R-:W-:Y:S01]  /*8b80*/  FFMA.FTZ R44, R158, R40, -R44 ;  /* 0x000000289e2c7223 */ /* 0x000fe2000001082c */
[----:B0-----:R-:W-:Y:S01]  /*8b90*/  ISETP.NE.AND P0, PT, R48, RZ, PT ;  /* 0x000000ff3000720c */ /* 0x001fe20003f05270 */
[----:B------:R-:W-:Y:S01]  /*8ba0*/  FMUL.FTZ R48, R45, R42 ;  /* 0x0000002a2d307220 */ /* 0x000fe20000410000 */
[----:B------:R-:W-:-:S03]  /*8bb0*/  FFMA.FTZ R45, R158, R41, R47 ;  /* 0x000000299e2d7223 */ /* 0x000fc6000001002f */
[----:B------:R-:W-:-:S04]  /*8bc0*/  FFMA.FTZ R48, R158, R43, R48 ;  /* 0x0000002b9e307223 */ /* 0x000fc80000010030 */
[----:B------:R-:W-:-:S04]  /*8bd0*/  FADD.FTZ R47, R51, R48 ;  /* 0x00000030332f7221 */ /* 0x000fc80000010000 */
[----:B------:R0:W-:Y:S01]  /*8be0*/  @!P0 STS.128 [UR23+0x2130], R40 ;  /* 0x00213028ff008988 */ /* 0x0001e20008000c17 */
[----:B------:R-:W-:Y:S01]  /*8bf0*/  @!P0 MOV R159, R40 ;  /* 0x00000028009f8202 */ /* 0x000fe20000000f00 */
[----:B------:R-:W-:Y:S01]  /*8c00*/  @!P0 IMAD.MOV.U32 R161, RZ, RZ, R42 ;  /* 0x000000ffffa18224 */ /* 0x000fe200078e002a */
[----:B------:R-:W-:Y:S02]  /*8c10*/  @!P0 MOV R160, R41 ;  /* 0x0000002900a08202 */ /* 0x000fe40000000f00 */
[----:B------:R-:W-:-:S07]  /*8c20*/  @!P0 MOV R162, R43 ;  /* 0x0000002b00a28202 */ /* 0x000fce0000000f00 */
.L_x_937:
[----:B------:R-:W-:Y:S05]  /*8c30*/  BSYNC.RECONVERGENT B0 ;  /* 0x0000000000007941 */ /* 0x000fea0003800200 */
.L_x_935:
        /* <DEDUP_REMOVED lines=119> */
.L_x_939:
[----:B------:R-:W-:Y:S05]  /*93b0*/  BSYNC.RECONVERGENT B0 ;  /* 0x0000000000007941 */ /* 0x000fea0003800200 */
.L_x_938:
        /* <DEDUP_REMOVED lines=51> */
.L_x_934:
        /* <DEDUP_REMOVED lines=8> */
[----:B------:R-:W1:Y:S01]  /*9770*/  S2R R16, SR_TID.X ;  /* 0x0000000000107919 */ /* 0x000e620000002100 */
        /* <DEDUP_REMOVED lines=9> */
[----:B0-----:R-:W5:Y:S04]  /*9810*/  LDL.LU R47, [R1+0x34] ;  /* 0x00003400012f7983 */ /* 0x001f680000300800 */
        /* <DEDUP_REMOVED lines=15> */
[----:B0-----:R-:W-:-:S03]  /*9910*/  PRMT R6, R29, 0x7632, R6 ;  /* 0x000076321d067816 */ /* 0x001fc60000000006 */
[----:B-----5:R-:W-:Y:S04]  /*9920*/  STS.U16 [R48+0x6], R7 ;  /* 0x0000060730007388 */ /* 0x020fe80000000400 */
[----:B------:R-:W-:Y:S04]  /*9930*/  STS.U16 [R47+0x8], R27 ;  /* 0x0000081b2f007388 */ /* 0x000fe80000000400 */
[----:B------:R-:W-:Y:S04]  /*9940*/  STS.U16 [R46+0xa], R8 ;  /* 0x00000a082e007388 */ /* 0x000fe80000000400 */
[----:B------:R0:W-:Y:S04]  /*9950*/  STS.U16 [R45+0xc], R29 ;  /* 0x00000c1d2d007388 */ /* 0x0001e80000000400 */
[----:B------:R2:W-:Y:S04]  /*9960*/  STS.U16 [R44+0xe], R6 ;  /* 0x00000e062c007388 */ /* 0x0005e80000000400 */
[----:B0-----:R-:W3:Y:S04]  /*9970*/  LDL.LU R29, [R1+0x10] ;  /* 0x00001000011d7983 */ /* 0x001ee80000300800 */
[----:B------:R-:W4:Y:S04]  /*9980*/  LDL.LU R28, [R1+0xc] ;  /* 0x00000c00011c7983 */ /* 0x000f280000300800 */
[----:B--2---:R-:W2:Y:S04]  /*9990*/  LDL.LU R6, [R1+0x8] ;  /* 0x0000080001067983 */ /* 0x004ea80000300800 */
        /* <DEDUP_REMOVED lines=20> */
[----:B-1----:R-:W-:Y:S01]  /*9ae0*/  ISETP.NE.AND P0, PT, R16, RZ, PT ;  /* 0x000000ff1000720c */ /* 0x002fe20003f05270 */
[----:B------:R-:W-:Y:S01]  /*9af0*/  STS.U16 [R41+0x14], R33 ;  /* 0x0000142129007388 */ /* 0x000fe20000000400 */
[----:B------:R-:W-:Y:S01]  /*9b00*/  PRMT R10, R22, 0x7632, R10 ;  /* 0x00007632160a7816 */ /* 0x000fe2000000000a */
[----:B------:R-:W-:Y:S02]  /*9b10*/  UIADD3 UR7, UPT, UPT, -UR8, UR15, URZ ;  /* 0x0000000f08077290 */ /* 0x000fe4000fffe1ff */
[----:B------:R-:W-:Y:S01]  /*9b20*/  STS.U16 [R40+0x16], R7 ;  /* 0x0000160728007388 */ /* 0x000fe20000000400 */
[----:B------:R-:W0:Y:S03]  /*9b30*/  LDCU.128 UR12, c[0x0][0x420] ;  /* 0x00008400ff0c77ac */ /* 0x000e260008000c00 */
[----:B------:R-:W-:Y:S01]  /*9b40*/  STS.U16 [R30+0x18], R35 ;  /* 0x000018231e007388 */ /* 0x000fe20000000400 */
[----:B------:R-:W-:Y:S01]  /*9b50*/  LOP3.LUT R5, R5, 0x3e00, RZ, 0xc0, !PT ;  /* 0x00003e0005057812 */ /* 0x000fe200078ec0ff */
[----:B0-----:R-:W-:-:S04]  /*9b60*/  UIMAD.WIDE.U32 UR8, UR24, UR12, UR8 ;  /* 0x0000000c180872a5 */ /* 0x001fc8000f8e0008 */
        /* <DEDUP_REMOVED lines=10> */
[----:B---3--:R-:W-:Y:S04]  /*9c10*/  STS.U16 [R29+0x1a], R8 ;  /* 0x00001a081d007388 */ /* 0x008fe80000000400 */
[----:B----4-:R-:W-:Y:S04]  /*9c20*/  STS.U16 [R28+0x1c], R22 ;  /* 0x00001c161c007388 */ /* 0x010fe80000000400 */
[----:B--2---:R0:W-:Y:S01]  /*9c30*/  STS.U16 [R6+0x1e], R10 ;  /* 0x00001e0a06007388 */ /* 0x0041e20000000400 */
        /* <DEDUP_REMOVED lines=22> */
[----:B0-----:R-:W-:Y:S01]  /*9da0*/  LOP3.LUT R9, R5, 0x1f, R16, 0xf8, !PT ;  /* 0x0000001f05097812 */ /* 0x001fe200078ef810 */
[----:B--2---:R-:W-:-:S04]  /*9db0*/  UIMAD.WIDE.U32 UR8, UR7, UR14, UR8 ;  /* 0x0000000e070872a5 */ /* 0x004fc8000f8e0008 */
[----:B------:R-:W-:Y:S02]  /*9dc0*/  UIMAD UR15, UR7, UR15, UR9 ;  /* 0x0000000f070f72a4 */ /* 0x000fe4000f8e0209 */
[C---:B------:R-:W-:Y:S01]  /*9dd0*/  IADD3 R5, P0, PT, R9.reuse, UR8, RZ ;  /* 0x0000000809057c10 */ /* 0x040fe2000ff1e0ff */
[----:B------:R-:W0:Y:S01]  /*9de0*/  LDCU UR7, c[0x0][0x394] ;  /* 0x00007280ff0777ac */ /* 0x000e220008000800 */
[----:B------:R-:W-:Y:S02]  /*9df0*/  LOP3.LUT R43, R9, 0x20, RZ, 0xfc, !PT ;  /* 0x00000020092b7812 */ /* 0x000fe400078efcff */
[----:B------:R-:W-:Y:S02]  /*9e00*/  IADD3.X R10, PT, PT, RZ, UR15, RZ, P0, !PT ;  /* 0x0000000fff0a7c10 */ /* 0x000fe400087fe4ff */
[----:B-1----:R-:W-:Y:S02]  /*9e10*/  LEA R6, P0, R5, UR28, 0x1 ;  /* 0x0000001c05067c11 */ /* 0x002fe4000f8008ff */
[----:B------:R-:W-:-:S02]  /*9e20*/  LOP3.LUT R45, R9, 0x40, RZ, 0xfc, !PT ;  /* 0x00000040092d7812 */ /* 0x000fc400078efcff */
[----:B------:R-:W-:Y:S02]  /*9e30*/  LEA.HI.X R7, R5, UR29, R10, 0x1, P0 ;  /* 0x0000001d05077c11 */ /* 0x000fe400080f0c0a */
[C---:B------:R-:W-:Y:S02]  /*9e40*/  LOP3.LUT R5, R9.reuse, 0x60, RZ, 0xfc, !PT ;  /* 0x0000006009057812 */ /* 0x040fe400078efcff */
[C---:B------:R-:W-:Y:S02]  /*9e50*/  LOP3.LUT R47, R9.reuse, 0xc0, RZ, 0xfc, !PT ;  /* 0x000000c0092f7812 */ /* 0x040fe400078efcff */
[-C--:B---3--:R-:W-:Y:S02]  /*9e60*/  ISETP.GE.AND P2, PT, R9, R8.reuse, PT ;  /* 0x000000080900720c */ /* 0x088fe40003f46270 */
[-C--:B------:R-:W-:Y:S02]  /*9e70*/  ISETP.GE.AND P1, PT, R43, R8.reuse, PT ;  /* 0x000000082b00720c */ /* 0x080fe40003f26270 */
[----:B------:R-:W-:-:S02]  /*9e80*/  ISETP.GE.AND P0, PT, R45, R8, PT ;  /* 0x000000082d00720c */ /* 0x000fc40003f06270 */
[----:B------:R-:W-:Y:S02]  /*9e90*/  LOP3.LUT R43, R9, 0x80, RZ, 0xfc, !PT ;  /* 0x00000080092b7812 */ /* 0x000fe400078efcff */
[-C--:B------:R-:W-:Y:S02]  /*9ea0*/  ISETP.GE.AND P4, PT, R5, R8.reuse, PT ;  /* 0x000000080500720c */ /* 0x080fe40003f86270 */
[-C--:B------:R-:W-:Y:S02]  /*9eb0*/  ISETP.GE.AND P6, PT, R43, R8.reuse, PT ;  /* 0x000000082b00720c */ /* 0x080fe40003fc6270 */
[C---:B------:R-:W-:Y:S02]  /*9ec0*/  LOP3.LUT R5, R9.reuse, 0xe0, RZ, 0xfc, !PT ;  /* 0x000000e009057812 */ /* 0x040fe400078efcff */
[----:B------:R-:W-:Y:S01]  /*9ed0*/  LOP3.LUT R45, R9, 0xa0, RZ, 0xfc, !PT ;  /* 0x000000a0092d7812 */ /* 0x000fe200078efcff */
[----:B------:R1:W-:Y:S01]  /*9ee0*/  @!P2 STG.E.U16 desc[UR26][R6.64], R11 ;  /* 0x0000000b0600a986 */ /* 0x0003e2000c10151a */
[----:B------:R-:W-:-:S02]  /*9ef0*/  ISETP.GE.AND P2, PT, R5, R8, PT ;  /* 0x000000080500720c */ /* 0x000fc40003f46270 */
[-C--:B------:R-:W-:Y:S02]  /*9f00*/  ISETP.GE.AND P5, PT, R45, R8.reuse, PT ;  /* 0x000000082d00720c */ /* 0x080fe40003fa6270 */
[-C--:B------:R-:W-:Y:S02]  /*9f10*/  ISETP.GE.AND P3, PT, R47, R8.reuse, PT ;  /* 0x000000082f00720c */ /* 0x080fe40003f66270 */
[C---:B------:R-:W-:Y:S02]  /*9f20*/  LOP3.LUT R5, R9.reuse, 0x120, RZ, 0xfc, !PT ;  /* 0x0000012009057812 */ /* 0x040fe400078efcff */
[----:B------:R-:W-:Y:S01]  /*9f30*/  LOP3.LUT R43, R9, 0x100, RZ, 0xfc, !PT ;  /* 0x00000100092b7812 */ /* 0x000fe200078efcff */
[----:B------:R2:W-:Y:S01]  /*9f40*/  @!P0 STG.E.U16 desc[UR26][R6.64+0x80], R15 ;  /* 0x0000800f06008986 */ /* 0x0005e2000c10151a */
[-C--:B------:R-:W-:Y:S02]  /*9f50*/  ISETP.GE.AND P0, PT, R5, R8.reuse, PT ;  /* 0x000000080500720c */ /* 0x080fe40003f06270 */
[----:B------:R-:W-:Y:S01]  /*9f60*/  LOP3.LUT R5, R9, 0x160, RZ, 0xfc, !PT ;  /* 0x0000016009057812 */ /* 0x000fe200078efcff */
[----:B------:R2:W-:Y:S01]  /*9f70*/  @!P1 STG.E.U16 desc[UR26][R6.64+0x40], R13 ;  /* 0x0000400d06009986 */ /* 0x0005e2000c10151a */
[----:B------:R-:W-:-:S03]  /*9f80*/  ISETP.GE.AND P1, PT, R43, R8, PT ;  /* 0x000000082b00720c */ /* 0x000fc60003f26270 */
[----:B------:R2:W-:Y:S01]  /*9f90*/  @!P6 STG.E.U16 desc[UR26][R6.64+0x100], R19 ;  /* 0x000100130600e986 */ /* 0x0005e2000c10151a */
[-C--:B------:R-:W-:Y:S02]  /*9fa0*/  ISETP.GE.AND P6, PT, R5, R8.reuse, PT ;  /* 0x000000080500720c */ /* 0x080fe40003fc6270 */
[C---:B-1----:R-:W-:Y:S02]  /*9fb0*/  LOP3.LUT R11, R9.reuse, 0x180, RZ, 0xfc, !PT ;  /* 0x00000180090b7812 */ /* 0x042fe400078efcff */
[----:B------:R-:W-:Y:S01]  /*9fc0*/  LOP3.LUT R5, R9, 0x1a0, RZ, 0xfc, !PT ;  /* 0x000001a009057812 */ /* 0x000fe200078efcff */
[----:B------:R2:W-:Y:S01]  /*9fd0*/  @!P5 STG.E.U16 desc[UR26][R6.64+0x140], R21 ;  /* 0x000140150600d986 */ /* 0x0005e2000c10151a */
[----:B------:R-:W-:-:S03]  /*9fe0*/  ISETP.GE.AND P5, PT, R11, R8, PT ;  /* 0x000000080b00720c */ /* 0x000fc60003fa6270 */
[----:B------:R2:W-:Y:S01]  /*9ff0*/  @!P3 STG.E.U16 desc[UR26][R6.64+0x180], R23 ;  /* 0x000180170600b986 */ /* 0x0005e2000c10151a */
[-C--:B------:R-:W-:Y:S02]  /*a000*/  ISETP.GE.AND P3, PT, R5, R8.reuse, PT ;  /* 0x000000080500720c */ /* 0x080fe40003f66270 */
[C---:B------:R-:W-:Y:S02]  /*a010*/  LOP3.LUT R43, R9.reuse, 0x140, RZ, 0xfc, !PT ;  /* 0x00000140092b7812 */ /* 0x040fe400078efcff */
[C---:B------:R-:W-:Y:S02]  /*a020*/  LOP3.LUT R11, R9.reuse, 0x1c0, RZ, 0xfc, !PT ;  /* 0x000001c0090b7812 */ /* 0x040fe400078efcff */
[----:B------:R-:W-:Y:S01]  /*a030*/  LOP3.LUT R5, R9, 0x1e0, RZ, 0xfc, !PT ;  /* 0x000001e009057812 */ /* 0x000fe200078efcff */
        /* <DEDUP_REMOVED lines=16> */
.L_x_942:
        /* <DEDUP_REMOVED lines=12> */
.L_x_5020:


//--------------------- .text._Z25selective_scan_fwd_kernelI32Selective_Scan_fwd_kernel_traitsILi64ELi16ELi1ELb0ELb1ELb1ELb1EN3c108BFloat16ENS1_7complexIfEEEEv13SSMParamsBase --------------------------
	.section	.text._Z25selective_scan_fwd_kernelI32Selective_Scan_fwd_kernel_traitsILi64ELi16ELi1ELb0ELb1ELb1ELb1EN3c108BFloat16ENS1_7complexIfEEEEv13SSMParamsBase,"ax",@progbits
	.align	128
        .global         _Z25selective_scan_fwd_kernelI32Selective_Scan_fwd_kernel_traitsILi64ELi16ELi1ELb0ELb1ELb1ELb1EN3c108BFloat16ENS1_7complexIfEEEEv13SSMParamsBase
        .type           _Z25selective_scan_fwd_kernelI32Selective_Scan_fwd_kernel_traitsILi64ELi16ELi1ELb0ELb1ELb1ELb1EN3c108BFloat16ENS1_7complexIfEEEEv13SSMParamsBase,@function
        .size           _Z25selective_scan_fwd_kernelI32Selective_Scan_fwd_kernel_traitsILi64ELi16ELi1ELb0ELb1ELb1ELb1EN3c108BFloat16ENS1_7complexIfEEEEv13SSMParamsBase,(.L_x_5021 - _Z25selective_scan_fwd_kernelI32Selective_Scan_fwd_kernel_traitsILi64ELi16ELi1ELb0ELb1ELb1ELb1EN3c108BFloat16ENS1_7complexIfEEEEv13SSMParamsBase)
        .other          _Z25selective_scan_fwd_kernelI32Selective_Scan_fwd_kernel_traitsILi64ELi16ELi1ELb0ELb1ELb1ELb1EN3c108BFloat16ENS1_7complexIfEEEEv13SSMParamsBase,@"STO_CUDA_ENTRY STV_DEFAULT"
_Z25selective_scan_fwd_kernelI32Selective_Scan_fwd_kernel_traitsILi64ELi16ELi1ELb0ELb1ELb1ELb1EN3c108BFloat16ENS1_7complexIfEEEEv13SSMParamsBase:
.text._Z25selective_scan_fwd_kernelI32Selective_Scan_fwd_kernel_traitsILi64ELi16ELi1ELb0ELb1ELb1ELb1EN3c108BFloat16ENS1_7complexIfEEEEv13SSMParamsBase:
        /* <DEDUP_REMOVED lines=113> */
.L_x_982:
        /* <DEDUP_REMOVED lines=357> */
[----:B------:R-:W-:Y:S01]  /*1d60*/  FSETP.GTU.FTZ.AND P1, PT, R7, 20, PT ;  /* 0x41a000000700780b */ /* 0x000fe20003f3c000 */
[----:B-----5:R-:W-:Y:S01]  /*1d70*/  IMAD.U32 R12, R12, 0x10000, RZ ;  /* 0x000100000c0c7824 */ /* 0x020fe200078e00ff */
[----:B------:R-:W-:Y:S01]  /*1d80*/  BSSY.RECONVERGENT B0, `(.L_x_943) ;  /* 0x0000026000007945 */ /* 0x000fe20003800200 */
[----:B------:R-:W-:-:S02]  /*1d90*/  FSETP.GTU.FTZ.AND P5, PT, R8, 20, PT ;  /* 0x41a000000800780b */ /* 0x000fc40003fbc000 */
[----:B------:R-:W-:Y:S01]  /*1da0*/  FSETP.GTU.FTZ.AND P4, PT, R9, 20, PT ;  /* 0x41a000000900780b */ /* 0x000fe20003f9c000 */
[----:B------:R-:W-:Y:S01]  /*1db0*/  FADD.FTZ R12, R12, UR5 ;  /* 0x000000050c0c7e21 */ /* 0x000fe20008010000 */
[----:B------:R-:W-:Y:S02]  /*1dc0*/  FSETP.GTU.FTZ.AND P2, PT, R10, 20, PT ;  /* 0x41a000000a00780b */ /* 0x000fe40003f5c000 */
[----:B------:R-:W-:Y:S02]  /*1dd0*/  FSETP.GTU.FTZ.AND P3, PT, R11, 20, PT ;  /* 0x41a000000b00780b */ /* 0x000fe40003f7c000 */
[----:B------:R-:W-:Y:S01]  /*1de0*/  ISETP.EQ.OR P1, PT, RZ, UR7, P1 ;  /* 0x00000007ff007c0c */ /* 0x000fe20008f22670 */
[----:B-1----:R-:W-:-:S12]  /*1df0*/  @P0 BRA `(.L_x_944) ;  /* 0x0000000000780947 */ /* 0x002fd80003800000 */
[----:B------:R-:W-:Y:S01]  /*1e00*/  FMUL.FTZ R6, R6, 1.4426950216293334961 ;  /* 0x3fb8aa3b06067820 */ /* 0x000fe20000410000 */
[----:B------:R-:W-:Y:S02]  /*1e10*/  IMAD.MOV.U32 R42, RZ, RZ, 0x3e800000 ;  /* 0x3e800000ff2a7424 */ /* 0x000fe400078e00ff */
        /* <DEDUP_REMOVED lines=28> */
.L_x_944:
[----:B------:R-:W-:Y:S05]  /*1fe0*/  BSYNC.RECONVERGENT B0 ;  /* 0x0000000000007941 */ /* 0x000fea0003800200 */
.L_x_943:
[----:B------:R-:W-:Y:S01]  /*1ff0*/  IMAD.U32 R13, R13, 0x10000, RZ ;  /* 0x000100000d0d7824 */ /* 0x000fe200078e00ff */
[----:B------:R-:W-:Y:S01]  /*2000*/  BSSY.RECONVERGENT B0, `(.L_x_945) ;  /* 0x0000022000007945 */ /* 0x000fe20003800200 */
[----:B------:R-:W-:Y:S02]  /*2010*/  FSETP.GTU.FTZ.AND P0, PT, R12, 20, PT ;  /* 0x41a000000c00780b */ /* 0x000fe40003f1c000 */
[----:B------:R-:W-:Y:S01]  /*2020*/  FADD.FTZ R13, R13, UR5 ;  /* 0x000000050d0d7e21 */ /* 0x000fe20008010000 */
[----:B------:R-:W-:Y:S10]  /*2030*/  @P1 BRA `(.L_x_946) ;  /* 0x0000000000781947 */ /* 0x000ff40003800000 */
        /* <DEDUP_REMOVED lines=30> */
.L_x_946:
[----:B------:R-:W-:Y:S05]  /*2220*/  BSYNC.RECONVERGENT B0 ;  /* 0x0000000000007941 */ /* 0x000fea0003800200 */
.L_x_945:
[----:B------:R-:W-:Y:S01]  /*2230*/  ISETP.EQ.OR P6, PT, RZ, UR7, P5 ;  /* 0x00000007ff007c0c */ /* 0x000fe2000afc2670 */
[----:B------:R-:W-:Y:S01]  /*2240*/  IMAD.U32 R14, R14, 0x10000, RZ ;  /* 0x000100000e0e7824 */ /* 0x000fe200078e00ff */
[----:B------:R-:W-:Y:S01]  /*2250*/  BSSY.RECONVERGENT B0, `(.L_x_947) ;  /* 0x0000023000007945 */ /* 0x000fe20003800200 */
[----:B------:R-:W-:Y:S02]  /*2260*/  FSETP.GTU.FTZ.AND P1, PT, R13, 20, PT ;  /* 0x41a000000d00780b */ /* 0x000fe40003f3c000 */
[----:B------:R-:W-:Y:S01]  /*2270*/  ISETP.EQ.OR P5, PT, RZ, UR7, P4 ;  /* 0x00000007ff007c0c */ /* 0x000fe2000a7a2670 */
[----:B------:R-:W-:-:S07]  /*2280*/  FADD.FTZ R14, R14, UR5 ;  /* 0x000000050e0e7e21 */ /* 0x000fce0008010000 */
[----:B------:R-:W-:Y:S05]  /*2290*/  @P6 BRA `(.L_x_948) ;  /* 0x0000000000786947 */ /* 0x000fea0003800000 */
        /* <DEDUP_REMOVED lines=30> */
.L_x_948:
[----:B------:R-:W-:Y:S05]  /*2480*/  BSYNC.RECONVERGENT B0 ;  /* 0x0000000000007941 */ /* 0x000fea0003800200 */
.L_x_947:
[----:B------:R-:W-:Y:S01]  /*2490*/  IMAD.U32 R15, R15, 0x10000, RZ ;  /* 0x000100000f0f7824 */ /* 0x000fe200078e00ff */
[----:B------:R-:W-:Y:S01]  /*24a0*/  BSSY.RECONVERGENT B0, `(.L_x_949) ;  /* 0x0000022000007945 */ /* 0x000fe20003800200 */
[----:B------:R-:W-:Y:S02]  /*24b0*/  FSETP.GTU.FTZ.AND P4, PT, R14, 20, PT ;  /* 0x41a000000e00780b */ /* 0x000fe40003f9c000 */
[----:B------:R-:W-:Y:S01]  /*24c0*/  FADD.FTZ R15, R15, UR5 ;  /* 0x000000050f0f7e21 */ /* 0x000fe20008010000 */
[----:B------:R-:W-:Y:S10]  /*24d0*/  @P5 BRA `(.L_x_950) ;  /* 0x0000000000785947 */ /* 0x000ff40003800000 */
        /* <DEDUP_REMOVED lines=30> */
.L_x_950:
[----:B------:R-:W-:Y:S05]  /*26c0*/  BSYNC.RECONVERGENT B0 ;  /* 0x0000000000007941 */ /* 0x000fea0003800200 */
.L_x_949:
[----:B------:R-:W-:Y:S01]  /*26d0*/  PRMT R40, RZ, 0x7610, R40 ;  /* 0x00007610ff287816 */ /* 0x000fe20000000028 */
[----:B------:R-:W-:Y:S01]  /*26e0*/  BSSY.RECONVERGENT B0, `(.L_x_951) ;  /* 0x0000028000007945 */ /* 0x000fe20003800200 */
[----:B------:R-:W-:Y:S02]  /*26f0*/  ISETP.EQ.OR P6, PT, RZ, UR7, P2 ;  /* 0x00000007ff007c0c */ /* 0x000fe400097c2670 */
[----:B------:R-:W-:Y:S01]  /*2700*/  SHF.L.U32 R39, R38, 0x10, RZ ;  /* 0x0000001026277819 */ /* 0x000fe200000006ff */
[----:B------:R0:W-:Y:S01]  /*2710*/  STL.S16 [R1+0x88], R40 ;  /* 0x0000882801007387 */ /* 0x0001e20000100600 */
[----:B------:R-:W-:Y:S02]  /*2720*/  LOP3.LUT R38, R16, 0x1f, RZ, 0xc0, !PT ;  /* 0x0000001f10267812 */ /* 0x000fe400078ec0ff */
[----:B------:R-:W-:Y:S01]  /*2730*/  FSETP.GTU.FTZ.AND P5, PT, R15, 20, PT ;  /* 0x41a000000f00780b */ /* 0x000fe20003fbc000 */
[----:B------:R-:W-:Y:S01]  /*2740*/  FADD.FTZ R16, R39, UR5 ;  /* 0x0000000527107e21 */ /* 0x000fe20008010000 */
[----:B------:R-:W-:-:S02]  /*2750*/  ISETP.EQ.OR P2, PT, RZ, UR7, P3 ;  /* 0x00000007ff007c0c */ /* 0x000fc40009f42670 */
[----:B------:R-:W-:-:S03]  /*2760*/  SHF.L.U32 R41, R33, 0x10, RZ ;  /* 0x0000001021297819 */ /* 0x000fc600000006ff */
[----:B0-----:R-:W-:Y:S08]  /*2770*/  @P6 BRA `(.L_x_952) ;  /* 0x0000000000786947 */ /* 0x001ff00003800000 */
        /* <DEDUP_REMOVED lines=30> */
.L_x_952:
[----:B------:R-:W-:Y:S05]  /*2960*/  BSYNC.RECONVERGENT B0 ;  /* 0x0000000000007941 */ /* 0x000fea0003800200 */
.L_x_951:
        /* <DEDUP_REMOVED lines=39> */
.L_x_954:
[----:B------:R-:W-:Y:S05]  /*2be0*/  BSYNC.RECONVERGENT B0 ;  /* 0x0000000000007941 */ /* 0x000fea0003800200 */
.L_x_953:
        /* <DEDUP_REMOVED lines=41> */
.L_x_956:
[----:B------:R-:W-:Y:S05]  /*2e80*/  BSYNC.RECONVERGENT B0 ;  /* 0x0000000000007941 */ /* 0x000fea0003800200 */
.L_x_955:
        /* <DEDUP_REMOVED lines=39> */
.L_x_958:
[----:B------:R-:W-:Y:S05]  /*3100*/  BSYNC.RECONVERGENT B0 ;  /* 0x0000000000007941 */ /* 0x000fea0003800200 */
.L_x_957:
        /* <DEDUP_REMOVED lines=41> */
.L_x_960:
[----:B------:R-:W-:Y:S05]  /*33a0*/  BSYNC.RECONVERGENT B0 ;  /* 0x0000000000007941 */ /* 0x000fea0003800200 */
.L_x_959:
        /* <DEDUP_REMOVED lines=39> */
.L_x_962:
[----:B------:R-:W-:Y:S05]  /*3620*/  BSYNC.RECONVERGENT B0 ;  /* 0x0000000000007941 */ /* 0x000fea0003800200 */
.L_x_961:
        /* <DEDUP_REMOVED lines=45> */
.L_x_964:
[----:B------:R-:W-:Y:S05]  /*3900*/  BSYNC.RECONVERGENT B0 ;  /* 0x0000000000007941 */ /* 0x000fea0003800200 */
.L_x_963:
        /* <DEDUP_REMOVED lines=32> */
.L_x_966:
[----:B------:R-:W-:Y:S05]  /*3b10*/  BSYNC.RECONVERGENT B0 ;  /* 0x0000000000007941 */ /* 0x000fea0003800200 */
.L_x_965:
        /* <DEDUP_REMOVED lines=32> */
.L_x_968:
[----:B------:R-:W-:Y:S05]  /*3d20*/  BSYNC.RECONVERGENT B0 ;  /* 0x0000000000007941 */ /* 0x000fea0003800200 */
.L_x_967:
        /* <DEDUP_REMOVED lines=32> */
.L_x_970:
[----:B------:R-:W-:Y:S05]  /*3f30*/  BSYNC.RECONVERGENT B0 ;  /* 0x0000000000007941 */ /* 0x000fea0003800200 */
.L_x_969:
        /* <DEDUP_REMOVED lines=32> */
.L_x_972:
[----:B------:R-:W-:Y:S05]  /*4140*/  BSYNC.RECONVERGENT B0 ;  /* 0x0000000000007941 */ /* 0x000fea0003800200 */
.L_x_971:
        /* <DEDUP_REMOVED lines=32> */
.L_x_974:
[----:B------:R-:W-:Y:S05]  /*4350*/  BSYNC.RECONVERGENT B0 ;  /* 0x0000000000007941 */ /* 0x000fea0003800200 */
.L_x_973:
        /* <DEDUP_REMOVED lines=52> */
.L_x_981:
        /* <DEDUP_REMOVED lines=15> */
[----:B------:R-:W-:Y:S02]  /*4790*/  LOP3.LUT R61, R61, 0xff7fffff, RZ, 0xc0, !PT ;  /* 0xff7fffff3d3d7812 */ /* 0x000fe400078ec0ff */
[----:B------:R-:W-:Y:S02]  /*47a0*/  PRMT R104, RZ, 0x7610, R104 ;  /* 0x00007610ff687816 */ /* 0x000fe40000000068 */
[----:B------:R-:W-:Y:S01]  /*47b0*/  PRMT R103, RZ, 0x7610, R103 ;  /* 0x00007610ff677816 */ /* 0x000fe20000000067 */
[----:B0-----:R-:W-:Y:S01]  /*47c0*/  IMAD.SHL.U32 R48, R5, 0x20, RZ ;  /* 0x0000002005307824 */ /* 0x001fe200078e00ff */
        /* <DEDUP_REMOVED lines=15> */
[----:B------:R-:W-:Y:S01]  /*48c0*/  PRMT R99, RZ, 0x7610, R99 ;  /* 0x00007610ff637816 */ /* 0x000fe20000000063 */
[----:B------:R-:W0:Y:S01]  /*48d0*/  S2R R151, SR_TID.X ;  /* 0x0000000000977919 */ /* 0x000e220000002100 */
[----:B------:R-:W-:Y:S01]  /*48e0*/  LOP3.LUT R48, R48, R5, RZ, 0xfc, !PT ;  /* 0x0000000530307212 */ /* 0x000fe200078efcff */
[----:B------:R-:W1:Y:S03]  /*48f0*/  S2R R152, SR_LANEID ;  /* 0x0000000000987919 */ /* 0x000e660000000000 */
[C---:B------:R-:W-:Y:S02]  /*4900*/  LOP3.LUT R44, R48.reuse, 0x7c1f, RZ, 0xc0, !PT ;  /* 0x00007c1f302c7812 */ /* 0x040fe400078ec0ff */
[----:B------:R-:W-:Y:S01]  /*4910*/  LOP3.LUT R86, R48, 0x3e0, RZ, 0xfc, !PT ;  /* 0x000003e030567812 */ /* 0x000fe200078efcff */
[----:B------:R-:W2:Y:S01]  /*4920*/  S2UR UR12, SR_CgaCtaId ;  /* 0x00000000000c79c3 */ /* 0x000ea20000008800 */
[C---:B------:R-:W-:Y:S01]  /*4930*/  LOP3.LUT R5, R44.reuse, 0x20, RZ, 0xfc, !PT ;  /* 0x000000202c057812 */ /* 0x040fe200078efcff */
[--C-:B------:R-:W-:Y:S01]  /*4940*/  IMAD.WIDE.U32 R46, R47, UR7, R44.reuse ;  /* 0x000000072f2e7c25 */ /* 0x100fe2000f8e002c */
[----:B------:R-:W-:Y:S01]  /*4950*/  LOP3.LUT R92, R44, 0xc0, RZ, 0xfc, !PT ;  /* 0x000000c02c5c7812 */ /* 0x000fe200078efcff */
[----:B------:R-:W-:Y:S01]  /*4960*/  UMOV UR23, 0x400 ;  /* 0x0000040000177882 */ /* 0x000fe20000000000 */
[----:B------:R-:W-:Y:S01]  /*4970*/  ISETP.GE.AND P6, PT, R5, UR26, PT ;  /* 0x0000001a05007c0c */ /* 0x000fe2000bfc6270 */
[----:B------:R-:W-:Y:S01]  /*4980*/  IMAD.WIDE.U32 R42, R43, UR7, R44 ;  /* 0x000000072b2a7c25 */ /* 0x000fe2000f8e002c */
[----:B------:R-:W-:Y:S01]  /*4990*/  MOV R5, UR37 ;  /* 0x0000002500057c02 */ /* 0x000fe20008000f00 */
[----:B------:R-:W-:Y:S01]  /*49a0*/  UMOV UR13, UR14 ;  /* 0x0000000e000d7c82 */ /* 0x000fe20008000000 */
[----:B------:R-:W-:Y:S01]  /*49b0*/  LEA R62, P0, R46, UR20, 0x1 ;  /* 0x000000142e3e7c11 */ /* 0x000fe2000f8008ff */
[----:B------:R-:W-:Y:S01]  /*49c0*/  IMAD R41, R41, UR7, R43 ;  /* 0x0000000729297c24 */ /* 0x000fe2000f8e022b */
[----:B------:R-:W-:Y:S01]  /*49d0*/  LEA R40, P1, R42, UR19, 0x1 ;  /* 0x000000132a287c11 */ /* 0x000fe2000f8208ff */
[----:B------:R-:W-:Y:S01]  /*49e0*/  IMAD R5, R5, UR7, R47 ;  /* 0x0000000705057c24 */ /* 0x000fe2000f8e022f */
[----:B------:R-:W-:Y:S01]  /*49f0*/  LOP3.LUT R91, R44, 0xe0, RZ, 0xfc, !PT ;  /* 0x000000e02c5b7812 */ /* 0x000fe200078efcff */
[----:B------:R-:W3:Y:S01]  /*4a00*/  LDL R154, [R1] ;  /* 0x00000000019a7983 */ /* 0x000ee20000100800 */
[----:B------:R-:W-:-:S02]  /*4a10*/  LEA.HI.X R41, R42, UR21, R41, 0x1, P1 ;  /* 0x000000152a297c11 */ /* 0x000fc400088f0c29 */
[--C-:B------:R-:W-:Y:S01]  /*4a20*/  LEA.HI.X R63, R46, UR22, R5.reuse, 0x1, P0 ;  /* 0x000000162e3f7c11 */ /* 0x100fe200080f0c05 */
[----:B------:R-:W5:Y:S01]  /*4a30*/  LDL R153, [R1+0x4] ;  /* 0x0000040001997983 */ /* 0x000f620000100800 */
[----:B------:R-:W-:Y:S02]  /*4a40*/  ISETP.GE.AND P0, PT, R92, UR26, PT ;  /* 0x0000001a5c007c0c */ /* 0x000fe4000bf06270 */
[C---:B------:R-:W-:Y:S01]  /*4a50*/  LOP3.LUT R90, R44.reuse, 0x100, RZ, 0xfc, !PT ;  /* 0x000001002c5a7812 */ /* 0x040fe200078efcff */
[----:B------:R-:W4:Y:S01]  /*4a60*/  @!P6 LDG.E.U16 R107, desc[UR24][R40.64+0x40] ;  /* 0x00004018286be981 */ /* 0x000f22000c1e1500 */
[----:B------:R-:W-:Y:S02]  /*4a70*/  PRMT R5, RZ, 0x7610, R5 ;  /* 0x00007610ff057816 */ /* 0x000fe40000000005 */
[C---:B------:R-:W-:Y:S02]  /*4a80*/  LOP3.LUT R89, R44.reuse, 0x120, RZ, 0xfc, !PT ;  /* 0x000001202c597812 */ /* 0x040fe400078efcff */
[----:B------:R-:W-:-:S02]  /*4a90*/  LOP3.LUT R88, R44, 0x140, RZ, 0xfc, !PT ;  /* 0x000001402c587812 */ /* 0x000fc400078efcff */
[C---:B------:R-:W-:Y:S02]  /*4aa0*/  LOP3.LUT R87, R44.reuse, 0x160, RZ, 0xfc, !PT ;  /* 0x000001602c577812 */ /* 0x040fe400078efcff */
[C---:B------:R-:W-:Y:S01]  /*4ab0*/  LOP3.LUT R83, R44.reuse, 0x180, RZ, 0xfc, !PT ;  /* 0x000001802c537812 */ /* 0x040fe200078efcff */
[----:B------:R-:W3:Y:S01]  /*4ac0*/  @!P0 LDG.E.U16 R85, desc[UR24][R40.64+0x180] ;  /* 0x0001801828558981 */ /* 0x000ee2000c1e1500 */
[----:B------:R-:W-:Y:S02]  /*4ad0*/  ISETP.GE.AND P0, PT, R91, UR26, PT ;  /* 0x0000001a5b007c0c */ /* 0x000fe4000bf06270 */
[C---:B------:R-:W-:Y:S02]  /*4ae0*/  LOP3.LUT R82, R44.reuse, 0x1a0, RZ, 0xfc, !PT ;  /* 0x000001a02c527812 */ /* 0x040fe400078efcff */
[C---:B------:R-:W-:Y:S02]  /*4af0*/  LOP3.LUT R96, R44.reuse, 0x80, RZ, 0xfc, !PT ;  /* 0x000000802c607812 */ /* 0x040fe400078efcff */
[----:B------:R-:W-:-:S02]  /*4b00*/  LOP3.LUT R66, R44, 0x1c0, RZ, 0xfc, !PT ;  /* 0x000001c02c427812 */ /* 0x000fc400078efcff */
[----:B------:R-:W-:Y:S02]  /*4b10*/  ISETP.GE.AND P3, PT, R96, UR26, PT ;  /* 0x0000001a60007c0c */ /* 0x000fe4000bf66270 */
[----:B------:R-:W-:Y:S02]  /*4b20*/  LOP3.LUT R46, R44, 0x280, RZ, 0xfc, !PT ;  /* 0x000002802c2e7812 */ /* 0x000fe400078efcff */
[----:B------:R-:W-:Y:S01]  /*4b30*/  PRMT R45, RZ, 0x7610, R45 ;  /* 0x00007610ff2d7816 */ /* 0x000fe2000000002d */
[----:B------:R-:W5:Y:S01]  /*4b40*/  @!P0 LDG.E.U16 R81, desc[UR24][R40.64+0x1c0] ;  /* 0x0001c01828518981 */ /* 0x000f62000c1e1500 */
[----:B------:R-:W-:Y:S02]  /*4b50*/  ISETP.GE.AND P0, PT, R90, UR26, PT ;  /* 0x0000001a5a007c0c */ /* 0x000fe4000bf06270 */
[C---:B------:R-:W-:Y:S02]  /*4b60*/  LOP3.LUT R67, R44.reuse, 0x1e0, RZ, 0xfc, !PT ;  /* 0x000001e02c437812 */ /* 0x040fe400078efcff */
[----:B------:R-:W-:-:S02]  /*4b70*/  LOP3.LUT R51, R44, 0x320, RZ, 0xfc, !PT ;  /* 0x000003202c337812 */ /* 0x000fc400078efcff */
[C---:B------:R-:W-:Y:S01]  /*4b80*/  LOP3.LUT R71, R44.reuse, 0x200, RZ, 0xfc, !PT ;  /* 0x000002002c477812 */ /* 0x040fe200078efcff */
[----:B------:R-:W3:Y:S01]  /*4b90*/  @!P3 LDG.E.U16 R75, desc[UR24][R40.64+0x100] ;  /* 0x00010018284bb981 */ /* 0x000ee2000c1e1500 */
[----:B------:R-:W-:Y:S02]  /*4ba0*/  @P6 LOP3.LUT R61, R61, 0x800000, RZ, 0xfc, !PT ;  /* 0x008000003d3d6812 */ /* 0x000fe400078efcff */
[C---:B------:R-:W-:Y:S02]  /*4bb0*/  LOP3.LUT R98, R44.reuse, 0x40, RZ, 0xfc, !PT ;  /* 0x000000402c627812 */ /* 0x040fe400078efcff */
[----:B------:R-:W-:Y:S01]  /*4bc0*/  LOP3.LUT R76, R44, 0x340, RZ, 0xfc, !PT ;  /* 0x000003402c4c7812 */ /* 0x000fe200078efcff */
[----:B------:R-:W5:Y:S01]  /*4bd0*/  @!P0 LDG.E.U16 R5, desc[UR24][R40.64+0x200] ;  /* 0x0002001828058981 */ /* 0x000f62000c1e1500 */
[----:B------:R-:W-:Y:S02]  /*4be0*/  ISETP.GE.AND P0, PT, R89, UR26, PT ;  /* 0x0000001a59007c0c */ /* 0x000fe4000bf06270 */
[----:B------:R-:W-:-:S02]  /*4bf0*/  ISETP.GE.AND P3, PT, R46, UR26, PT ;  /* 0x0000001a2e007c0c */ /* 0x000fc4000bf66270 */
[----:B------:R-:W-:Y:S02]  /*4c00*/  LOP3.LUT P1, RZ, R61, 0x4000000, RZ, 0xc0, !PT ;  /* 0x040000003dff7812 */ /* 0x000fe4000782c0ff */
[----:B------:R-:W-:Y:S02]  /*4c10*/  LOP3.LUT R97, R44, 0x60, RZ, 0xfc, !PT ;  /* 0x000000602c617812 */ /* 0x000fe400078efcff */
[----:B------:R-:W-:Y:S02]  /*4c20*/  ISETP.GE.AND P5, PT, R98, UR26, PT ;  /* 0x0000001a62007c0c */ /* 0x000fe4000bfa6270 */
[----:B------:R-:W-:Y:S02]  /*4c30*/  PRMT R47, RZ, 0x7610, R47 ;  /* 0x00007610ff2f7816 */ /* 0x000fe4000000002f */
[----:B------:R-:W-:Y:S01]  /*4c40*/  LOP3.LUT R93, R44, 0xa0, RZ, 0xfc, !PT ;  /* 0x000000a02c5d7812 */ /* 0x000fe200078efcff */
[----:B------:R-:W5:Y:S01]  /*4c50*/  @!P0 LDG.E.U16 R64, desc[UR24][R40.64+0x240] ;  /* 0x0002401828408981 */ /* 0x000f62000c1e1500 */
[----:B------:R-:W-:-:S02]  /*4c60*/  ISETP.GE.AND P0, PT, R88, UR26, PT ;  /* 0x0000001a58007c0c */ /* 0x000fc4000bf06270 */
[----:B------:R-:W-:Y:S01]  /*4c70*/  P2R R46, PR, RZ, 0x8 ;  /* 0x00000008ff2e7803 */ /* 0x000fe20000000000 */
[----:B------:R-:W5:Y:S01]  /*4c80*/  @!P3 LDG.E.U16 R110, desc[UR24][R40.64+0x500] ;  /* 0x00050018286eb981 */ /* 0x000f62000c1e1500 */
[----:B------:R-:W-:Y:S02]  /*4c90*/  ISETP.GE.AND P4, PT, R97, UR26, PT ;  /* 0x0000001a61007c0c */ /* 0x000fe4000bf86270 */
[C---:B------:R-:W-:Y:S01]  /*4ca0*/  LOP3.LUT R79, R44.reuse, 0x220, RZ, 0xfc, !PT ;  /* 0x000002202c4f7812 */ /* 0x040fe200078efcff */
[----:B------:R-:W4:Y:S01]  /*4cb0*/  @!P1 LDG.E.U16 R103, desc[UR24][R40.64] ;  /* 0x0000001828679981 */ /* 0x000f22000c1e1500 */
[----:B------:R-:W-:Y:S02]  /*4cc0*/  ISETP.GE.AND P2, PT, R93, UR26, PT ;  /* 0x0000001a5d007c0c */ /* 0x000fe4000bf46270 */
[----:B------:R-:W-:Y:S01]  /*4cd0*/  LOP3.LUT R49, R44, 0x360, RZ, 0xfc, !PT ;  /* 0x000003602c317812 */ /* 0x000fe200078efcff */
[----:B------:R-:W3:Y:S01]  /*4ce0*/  @!P5 LDG.E.U16 R69, desc[UR24][R40.64+0x80] ;  /* 0x000080182845d981 */ /* 0x000ee2000c1e1500 */
[----:B------:R-:W-:-:S02]  /*4cf0*/  PRMT R42, RZ, 0x7610, R42 ;  /* 0x00007610ff2a7816 */ /* 0x000fc4000000002a */
[C---:B------:R-:W-:Y:S01]  /*4d00*/  LOP3.LUT R80, R44.reuse, 0x240, RZ, 0xfc, !PT ;  /* 0x000002402c507812 */ /* 0x040fe200078efcff */
[----:B------:R-:W5:Y:S01]  /*4d10*/  @!P0 LDG.E.U16 R68, desc[UR24][R40.64+0x280] ;  /* 0x0002801828448981 */ /* 0x000f62000c1e1500 */
[----:B------:R-:W-:Y:S02]  /*4d20*/  ISETP.GE.AND P0, PT, R87, UR26, PT ;  /* 0x0000001a57007c0c */ /* 0x000fe4000bf06270 */
[----:B------:R-:W-:Y:S01]  /*4d30*/  ISETP.GE.AND P3, PT, R51, UR26, PT ;  /* 0x0000001a33007c0c */ /* 0x000fe2000bf66270 */
[----:B------:R-:W5:Y:S01]  /*4d40*/  @!P4 LDG.E.U16 R74, desc[UR24][R40.64+0xc0] ;  /* 0x0000c018284ac981 */ /* 0x000f62000c1e1500 */
[C---:B------:R-:W-:Y:S02]  /*4d50*/  LOP3.LUT R72, R44.reuse, 0x380, RZ, 0xfc, !PT ;  /* 0x000003802c487812 */ /* 0x040fe400078efcff */
[C---:B------:R-:W-:Y:S01]  /*4d60*/  LOP3.LUT R77, R44.reuse, 0x300, RZ, 0xfc, !PT ;  /* 0x000003002c4d7812 */ /* 0x040fe200078efcff */
[----:B------:R-:W5:Y:S01]  /*4d70*/  @!P2 LDG.E.U16 R123, desc[UR24][R40.64+0x140] ;  /* 0x00014018287ba981 */ /* 0x000f62000c1e1500 */
[----:B------:R-:W-:-:S02]  /*4d80*/  LOP3.LUT R43, R44, 0x260, RZ, 0xfc, !PT ;  /* 0x000002602c2b7812 */ /* 0x000fc400078efcff */
[C---:B------:R-:W-:Y:S02]  /*4d90*/  LOP3.LUT R48, R44.reuse, 0x2a0, RZ, 0xfc, !PT ;  /* 0x000002a02c307812 */ /* 0x040fe400078efcff */
[C---:B------:R-:W-:Y:S01]  /*4da0*/  LOP3.LUT R70, R44.reuse, 0x2c0, RZ, 0xfc, !PT ;  /* 0x000002c02c467812 */ /* 0x040fe200078efcff */
[----:B------:R-:W5:Y:S01]  /*4db0*/  @!P0 LDG.E.U16 R117, desc[UR24][R40.64+0x2c0] ;  /* 0x0002c01828758981 */ /* 0x000f62000c1e1500 */
[----:B------:R-:W-:Y:S02]  /*4dc0*/  ISETP.GE.AND P0, PT, R83, UR26, PT ;  /* 0x0000001a53007c0c */ /* 0x000fe4000bf06270 */
[C---:B------:R-:W-:Y:S01]  /*4dd0*/  LOP3.LUT R78, R44.reuse, 0x2e0, RZ, 0xfc, !PT ;  /* 0x000002e02c4e7812 */ /* 0x040fe200078efcff */
[----:B------:R-:W5:Y:S01]  /*4de0*/  @!P3 LDG.E.U16 R104, desc[UR24][R40.64+0x640] ;  /* 0x000640182868b981 */ /* 0x000f62000c1e1500 */
[C---:B------:R-:W-:Y:S02]  /*4df0*/  LOP3.LUT R73, R44.reuse, 0x3a0, RZ, 0xfc, !PT ;  /* 0x000003a02c497812 */ /* 0x040fe400078efcff */
[----:B------:R-:W-:-:S07]  /*4e00*/  LOP3.LUT R84, R44, 0x3c0, RZ, 0xfc, !PT ;  /* 0x000003c02c547812 */ /* 0x000fce00078efcff */
[----:B------:R-:W5:Y:S01]  /*4e10*/  @!P0 LDG.E.U16 R65, desc[UR24][R40.64+0x300] ;  /* 0x0003001828418981 */ /* 0x000f62000c1e1500 */
[----:B------:R-:W-:-:S13]  /*4e20*/  ISETP.GE.AND P0, PT, R82, UR26, PT ;  /* 0x0000001a52007c0c */ /* 0x000fda000bf06270 */
[----:B------:R-:W5:Y:S01]  /*4e30*/  @!P0 LDG.E.U16 R114, desc[UR24][R40.64+0x340] ;  /* 0x0003401828728981 */ /* 0x000f62000c1e1500 */
[----:B------:R-:W-:-:S13]  /*4e40*/  ISETP.GE.AND P0, PT, R66, UR26, PT ;  /* 0x0000001a42007c0c */ /* 0x000fda000bf06270 */
        /* <DEDUP_REMOVED lines=22> */
[----:B------:R-:W-:-:S03]  /*4fb0*/  ISETP.GE.AND P5, PT, R84, UR26, PT ;  /* 0x0000001a54007c0c */ /* 0x000fc6000bfa6270 */
[----:B------:R-:W5:Y:S01]  /*4fc0*/  @!P4 LDG.E.U16 R109, desc[UR24][R40.64+0x4c0] ;  /* 0x0004c018286dc981 */ /* 0x000f62000c1e1500 */
[----:B------:R-:W-:-:S03]  /*4fd0*/  ISETP.GE.AND P6, PT, R86, UR26, PT ;  /* 0x0000001a56007c0c */ /* 0x000fc6000bfc6270 */
[----:B------:R-:W5:Y:S04]  /*4fe0*/  @!P2 LDG.E.U16 R111, desc[UR24][R40.64+0x540] ;  /* 0x00054018286fa981 */ /* 0x000f68000c1e1500 */
[----:B------:R-:W5:Y:S04]  /*4ff0*/  @!P1 LDG.E.U16 R108, desc[UR24][R40.64+0x580] ;  /* 0x00058018286c9981 */ /* 0x000f68000c1e1500 */
[----:B------:R-:W5:Y:S04]  /*5000*/  @!P0 LDG.E.U16 R106, desc[UR24][R40.64+0x5c0] ;  /* 0x0005c018286a8981 */ /* 0x000f68000c1e1500 */
[----:B------:R-:W5:Y:S04]  /*5010*/  @!P3 LDG.E.U16 R100, desc[UR24][R40.64+0x740] ;  /* 0x000740182864b981 */ /* 0x000f68000c1e1500 */
[----:B------:R-:W5:Y:S04]  /*5020*/  @!P5 LDG.E.U16 R95, desc[UR24][R40.64+0x780] ;  /* 0x00078018285fd981 */ /* 0x000f68000c1e1500 */
[----:B------:R2:W5:Y:S01]  /*5030*/  @!P6 LDG.E.U16 R99, desc[UR24][R40.64+0x7c0] ;  /* 0x0007c0182863e981 */ /* 0x000562000c1e1500 */
[----:B0-----:R-:W-:-:S05]  /*5040*/  LOP3.LUT R115, R151, 0x3e0, RZ, 0xc0, !PT ;  /* 0x000003e097737812 */ /* 0x001fca00078ec0ff */
[----:B-1----:R-:W-:-:S04]  /*5050*/  IMAD.IADD R48, R115, 0x1, R152 ;  /* 0x0000000173307824 */ /* 0x002fc800078e0298 */
[----:B--2---:R-:W-:Y:S01]  /*5060*/  IMAD R40, R115, 0x1f, R48 ;  /* 0x0000001f73287824 */ /* 0x004fe200078e0230 */
[----:B------:R-:W-:-:S04]  /*5070*/  ULEA UR23, UR12, UR23, 0x18 ;  /* 0x000000170c177291 */ /* 0x000fc8000f8ec0ff */
[C---:B------:R-:W-:Y:S02]  /*5080*/  IADD3 R119, PT, PT, R40.reuse, 0x20, RZ ;  /* 0x0000002028777810 */ /* 0x040fe40007ffe0ff */
[CC--:B------:R-:W-:Y:S01]  /*5090*/  LEA.HI.SX32 R86, R40.reuse, R40.reuse, 0x1b ;  /* 0x0000002828567211 */ /* 0x0c0fe200078fdaff */
[C---:B------:R-:W-:Y:S01]  /*50a0*/  VIADD R135, R40.reuse, 0x60 ;  /* 0x0000006028877836 */ /* 0x040fe20000000000 */
[----:B------:R-:W-:Y:S02]  /*50b0*/  IADD3 R94, PT, PT, R40, 0x40, RZ ;  /* 0x00000040285e7810 */ /* 0x000fe40007ffe0ff */
[-C--:B------:R-:W-:Y:S02]  /*50c0*/  LEA.HI.SX32 R119, R119, R40.reuse, 0x1b ;  /* 0x0000002877777211 */ /* 0x080fe400078fdaff */
[----:B------:R-:W-:Y:S02]  /*50d0*/  LEA R86, R86, UR23, 0x1 ;  /* 0x0000001756567c11 */ /* 0x000fe4000f8e08ff */
[----:B------:R-:W-:-:S02]  /*50e0*/  LEA.HI.SX32 R94, R94, R40, 0x1b ;  /* 0x000000285e5e7211 */ /* 0x000fc400078fdaff */
[----:B------:R-:W-:Y:S01]  /*50f0*/  LEA R119, R119, UR23, 0x1 ;  /* 0x0000001777777c11 */ /* 0x000fe2000f8e08ff */
[C---:B------:R-:W-:Y:S01]  /*5100*/  VIADD R78, R40.reuse, 0xc0 ;  /* 0x000000c0284e7836 */ /* 0x040fe20000000000 */
[C---:B------:R-:W-:Y:S02]  /*5110*/  IADD3 R133, PT, PT, R40.reuse, 0x80, RZ ;  /* 0x0000008028857810 */ /* 0x040fe40007ffe0ff */
[C---:B------:R-:W-:Y:S02]  /*5120*/  IADD3 R131, PT, PT, R40.reuse, 0xa0, RZ ;  /* 0x000000a028837810 */ /* 0x040fe40007ffe0ff */
[----:B------:R-:W-:Y:S02]  /*5130*/  LEA.HI.SX32 R135, R135, R40, 0x1b ;  /* 0x0000002887877211 */ /* 0x000fe400078fdaff */
[----:B------:R-:W-:Y:S02]  /*5140*/  IADD3 R129, PT, PT, R40, 0xe0, RZ ;  /* 0x000000e028817810 */ /* 0x000fe40007ffe0ff */
[----:B------:R-:W-:-:S02]  /*5150*/  LEA R94, R94, UR23, 0x1 ;  /* 0x000000175e5e7c11 */ /* 0x000fc4000f8e08ff */
[-C--:B------:R-:W-:Y:S02]  /*5160*/  LEA.HI.SX32 R133, R133, R40.reuse, 0x1b ;  /* 0x0000002885857211 */ /* 0x080fe400078fdaff */
[-C--:B------:R-:W-:Y:S02]  /*5170*/  LEA.HI.SX32 R131, R131, R40.reuse, 0x1b ;  /* 0x0000002883837211 */ /* 0x080fe400078fdaff */
[----:B------:R-:W-:Y:S02]  /*5180*/  IADD3 R127, PT, PT, R40, 0x100, RZ ;  /* 0x00000100287f7810 */ /* 0x000fe40007ffe0ff */
[-C--:B------:R-:W-:Y:S01]  /*5190*/  LEA.HI.SX32 R78, R78, R40.reuse, 0x1b ;  /* 0x000000284e4e7211 */ /* 0x080fe200078fdaff */
[C---:B------:R-:W-:Y:S01]  /*51a0*/  VIADD R125, R40.reuse, 0x120 ;  /* 0x00000120287d7836 */ /* 0x040fe20000000000 */
[----:B------:R-:W-:Y:S01]  /*51b0*/  LEA.HI.SX32 R129, R129, R40, 0x1b ;  /* 0x0000002881817211 */ /* 0x000fe200078fdaff */
[C---:B------:R-:W-:Y:S01]  /*51c0*/  VIADD R122, R40.reuse, 0x180 ;  /* 0x00000180287a7836 */ /* 0x040fe20000000000 */
[----:B------:R-:W-:-:S02]  /*51d0*/  IADD3 R124, PT, PT, R40, 0x140, RZ ;  /* 0x00000140287c7810 */ /* 0x000fc40007ffe0ff */
[-C--:B------:R-:W-:Y:S02]  /*51e0*/  LEA.HI.SX32 R127, R127, R40.reuse, 0x1b ;  /* 0x000000287f7f7211 */ /* 0x080fe400078fdaff */
[----:B------:R-:W-:Y:S02]  /*51f0*/  LEA R78, R78, UR23, 0x1 ;  /* 0x000000174e4e7c11 */ /* 0x000fe4000f8e08ff */
[----:B------:R-:W-:Y:S02]  /*5200*/  IADD3 R84, PT, PT, R40, 0x160, RZ ;  /* 0x0000016028547810 */ /* 0x000fe40007ffe0ff */
[-C--:B------:R-:W-:Y:S02]  /*5210*/  LEA.HI.SX32 R125, R125, R40.reuse, 0x1b ;  /* 0x000000287d7d7211 */ /* 0x080fe400078fdaff */
[-C--:B------:R-:W-:Y:S02]  /*5220*/  LEA.HI.SX32 R124, R124, R40.reuse, 0x1b ;  /* 0x000000287c7c7211 */ /* 0x080fe400078fdaff */
[----:B------:R-:W-:-:S02]  /*5230*/  LEA.HI.SX32 R84, R84, R40, 0x1b ;  /* 0x0000002854547211 */ /* 0x000fc400078fdaff */
[----:B------:R-:W-:Y:S01]  /*5240*/  LEA.HI.SX32 R122, R122, R40, 0x1b ;  /* 0x000000287a7a7211 */ /* 0x000fe200078fdaff */
[C---:B------:R-:W-:Y:S01]  /*5250*/  VIADD R118, R40.reuse, 0x1e0 ;  /* 0x000001e028767836 */ /* 0x040fe20000000000 */
[C---:B------:R-:W-:Y:S02]  /*5260*/  IADD3 R121, PT, PT, R40.reuse, 0x1a0, RZ ;  /* 0x000001a028797810 */ /* 0x040fe40007ffe0ff */
[----:B------:R-:W-:Y:S02]  /*5270*/  IADD3 R120, PT, PT, R40, 0x1c0, RZ ;  /* 0x000001c028787810 */ /* 0x000fe40007ffe0ff */
[----:B------:R-:W-:Y:S02]  /*5280*/  LEA R84, R84, UR23, 0x1 ;  /* 0x0000001754547c11 */ /* 0x000fe4000f8e08ff */
[C---:B------:R-:W-:Y:S02]  /*5290*/  IADD3 R70, PT, PT, R40.reuse, 0x200, RZ ;  /* 0x0000020028467810 */ /* 0x040fe40007ffe0ff */
[----:B------:R-:W-:-:S02]  /*52a0*/  IADD3 R146, PT, PT, R40, 0x220, RZ ;  /* 0x0000022028927810 */ /* 0x000fc40007ffe0ff */
[-C--:B------:R-:W-:Y:S02]  /*52b0*/  LEA.HI.SX32 R121, R121, R40.reuse, 0x1b ;  /* 0x0000002879797211 */ /* 0x080fe400078fdaff */
[-C--:B------:R-:W-:Y:S01]  /*52c0*/  LEA.HI.SX32 R120, R120, R40.reuse, 0x1b ;  /* 0x0000002878787211 */ /* 0x080fe200078fdaff */
[----:B------:R-:W-:Y:S01]  /*52d0*/  VIADD R116, R40, 0x240 ;  /* 0x0000024028747836 */ /* 0x000fe20000000000 */
[-C--:B------:R-:W-:Y:S02]  /*52e0*/  LEA.HI.SX32 R118, R118, R40.reuse, 0x1b ;  /* 0x0000002876767211 */ /* 0x080fe400078fdaff */
[-C--:B------:R-:W-:Y:S02]  /*52f0*/  LEA.HI.SX32 R70, R70, R40.reuse, 0x1b ;  /* 0x0000002846467211 */ /* 0x080fe400078fdaff */
[----:B------:R-:W-:Y:S01]  /*5300*/  LEA.HI.SX32 R146, R146, R40, 0x1b ;  /* 0x0000002892927211 */ /* 0x000fe200078fdaff */
[C---:B------:R-:W-:Y:S01]  /*5310*/  VIADD R144, R40.reuse, 0x2a0 ;  /* 0x000002a028907836 */ /* 0x040fe20000000000 */
[----:B------:R-:W-:-:S02]  /*5320*/  IADD3 R115, PT, PT, R40, 0x260, RZ ;  /* 0x0000026028737810 */ /* 0x000fc40007ffe0ff */
[----:B------:R-:W-:Y:S02]  /*5330*/  IADD3 R41, PT, PT, R40, 0x280, RZ ;  /* 0x0000028028297810 */ /* 0x000fe40007ffe0ff */
[----:B------:R-:W-:Y:S01]  /*5340*/  LEA R70, R70, UR23, 0x1 ;  /* 0x0000001746467c11 */ /* 0x000fe2000f8e08ff */
[C---:B------:R-:W-:Y:S01]  /*5350*/  VIADD R138, R40.reuse, 0x300 ;  /* 0x00000300288a7836 */ /* 0x040fe20000000000 */
[----:B------:R-:W-:Y:S02]  /*5360*/  IADD3 R142, PT, PT, R40, 0x2c0, RZ ;  /* 0x000002c0288e7810 */ /* 0x000fe40007ffe0ff */
[----:B------:R-:W-:Y:S02]  /*5370*/  LEA.HI.SX32 R116, R116, R40, 0x1b ;  /* 0x0000002874747211 */ /* 0x000fe400078fdaff */
[----:B------:R-:W-:Y:S02]  /*5380*/  LEA R146, R146, UR23, 0x1 ;  /* 0x0000001792927c11 */ /* 0x000fe4000f8e08ff */
[----:B------:R-:W-:-:S02]  /*5390*/  IADD3 R140, PT, PT, R40, 0x2e0, RZ ;  /* 0x000002e0288c7810 */ /* 0x000fc40007ffe0ff */
[-C--:B------:R-:W-:Y:S02]  /*53a0*/  LEA.HI.SX32 R115, R115, R40.reuse, 0x1b ;  /* 0x0000002873737211 */ /* 0x080fe400078fdaff */
[-C--:B------:R-:W-:Y:S01]  /*53b0*/  LEA.HI.SX32 R41, R41, R40.reuse, 0x1b ;  /* 0x0000002829297211 */ /* 0x080fe200078fdaff */
[C---:B------:R-:W-:Y:S01]  /*53c0*/  VIADD R132, R40.reuse, 0x360 ;  /* 0x0000036028847836 */ /* 0x040fe20000000000 */
[----:B------:R-:W-:Y:S02]  /*53d0*/  IADD3 R136, PT, PT, R40, 0x320, RZ ;  /* 0x0000032028887810 */ /* 0x000fe40007ffe0ff */
[-C--:B------:R-:W-:Y:S01]  /*53e0*/  LEA.HI.SX32 R144, R144, R40.reuse, 0x1b ;  /* 0x0000002890907211 */ /* 0x080fe200078fdaff */
[----:B------:R-:W-:Y:S01]  /*53f0*/  UMOV UR12, UR8 ;  /* 0x00000008000c7c82 */ /* 0x000fe20008000000 */
[----:B------:R-:W-:Y:S02]  /*5400*/  IADD3 R134, PT, PT, R40, 0x340, RZ ;  /* 0x0000034028867810 */ /* 0x000fe40007ffe0ff */
[----:B------:R-:W-:-:S02]  /*5410*/  LEA.HI.SX32 R142, R142, R40, 0x1b ;  /* 0x000000288e8e7211 */ /* 0x000fc400078fdaff */
[-C--:B------:R-:W-:Y:S01]  /*5420*/  LEA.HI.SX32 R140, R140, R40.reuse, 0x1b ;  /* 0x000000288c8c7211 */ /* 0x080fe200078fdaff */
[----:B------:R-:W-:Y:S01]  /*5430*/  UIMAD.WIDE.U32 UR12, UR7, UR28, UR12 ;  /* 0x0000001c070c72a5 */ /* 0x000fe2000f8e000c */
[----:B------:R-:W-:Y:S02]  /*5440*/  IADD3 R130, PT, PT, R40, 0x380, RZ ;  /* 0x0000038028827810 */ /* 0x000fe40007ffe0ff */
[----:B------:R-:W-:Y:S01]  /*5450*/  LEA.HI.SX32 R138, R138, R40, 0x1b ;  /* 0x000000288a8a7211 */ /* 0x000fe200078fdaff */
[----:B----4-:R0:W-:Y:S04]  /*5460*/  STS.U16 [R86], R103 ;  /* 0x0000006756007388 */ /* 0x0101e80000000400 */
[----:B------:R1:W-:Y:S04]  /*5470*/  STS.U16 [R119+0x40], R107 ;  /* 0x0000406b77007388 */ /* 0x0003e80000000400 */
[----:B---3--:R2:W-:Y:S01]  /*5480*/  STS.U16 [R94+0x80], R69 ;  /* 0x000080455e007388 */ /* 0x0085e20000000400 */
[----:B0-----:R-:W-:-:S02]  /*5490*/  LEA R103, R133, UR23, 0x1 ;  /* 0x0000001785677c11 */ /* 0x001fc4000f8e08ff */
[----:B-1----:R-:W-:Y:S02]  /*54a0*/  LEA R107, R135, UR23, 0x1 ;  /* 0x00000017876b7c11 */ /* 0x002fe4000f8e08ff */
[----:B--2---:R-:W-:-:S03]  /*54b0*/  LEA R69, R131, UR23, 0x1 ;  /* 0x0000001783457c11 */ /* 0x004fc6000f8e08ff */
[----:B-----5:R0:W-:Y:S04]  /*54c0*/  STS.U16 [R107+0xc0], R74 ;  /* 0x0000c04a6b007388 */ /* 0x0201e80000000400 */
[----:B------:R1:W-:Y:S01]  /*54d0*/  STS.U16 [R103+0x100], R75 ;  /* 0x0001004b67007388 */ /* 0x0003e20000000400 */
[----:B0-----:R-:W-:-:S03]  /*54e0*/  LEA R74, R129, UR23, 0x1 ;  /* 0x00000017814a7c11 */ /* 0x001fc6000f8e08ff */
[----:B------:R-:W-:Y:S01]  /*54f0*/  STS.U16 [R69+0x140], R123 ;  /* 0x0001407b45007388 */ /* 0x000fe20000000400 */
[----:B-1----:R-:W-:-:S03]  /*5500*/  LEA R75, R127, UR23, 0x1 ;  /* 0x000000177f4b7c11 */ /* 0x002fc6000f8e08ff */
[----:B------:R0:W-:Y:S04]  /*5510*/  STS.U16 [R78+0x180], R85 ;  /* 0x000180554e007388 */ /* 0x0001e80000000400 */
[----:B------:R1:W-:Y:S04]  /*5520*/  STS.U16 [R74+0x1c0], R81 ;  /* 0x0001c0514a007388 */ /* 0x0003e80000000400 */
[----:B------:R2:W-:Y:S01]  /*5530*/  STS.U16 [R75+0x200], R5 ;  /* 0x000200054b007388 */ /* 0x0005e20000000400 */
[----:B0-----:R-:W-:Y:S02]  /*5540*/  LEA R85, R124, UR23, 0x1 ;  /* 0x000000177c557c11 */ /* 0x001fe4000f8e08ff */
[----:B-1----:R-:W-:-:S02]  /*5550*/  LEA R81, R125, UR23, 0x1 ;  /* 0x000000177d517c11 */ /* 0x002fc4000f8e08ff */
[----:B--2---:R-:W-:-:S03]  /*5560*/  LEA R5, R122, UR23, 0x1 ;  /* 0x000000177a057c11 */ /* 0x004fc6000f8e08ff */
[----:B------:R0:W-:Y:S04]  /*5570*/  STS.U16 [R81+0x240], R64 ;  /* 0x0002404051007388 */ /* 0x0001e80000000400 */
[----:B------:R1:W-:Y:S04]  /*5580*/  STS.U16 [R85+0x280], R68 ;  /* 0x0002804455007388 */ /* 0x0003e80000000400 */
[----:B------:R-:W-:Y:S01]  /*5590*/  STS.U16 [R84+0x2c0], R117 ;  /* 0x0002c07554007388 */ /* 0x000fe20000000400 */
[----:B0-----:R-:W-:-:S03]  /*55a0*/  LEA R64, R121, UR23, 0x1 ;  /* 0x0000001779407c11 */ /* 0x001fc6000f8e08ff */
[----:B------:R0:W-:Y:S01]  /*55b0*/  STS.U16 [R5+0x300], R65 ;  /* 0x0003004105007388 */ /* 0x0001e20000000400 */
[----:B-1----:R-:W-:-:S03]  /*55c0*/  LEA R68, R118, UR23, 0x1 ;  /* 0x0000001776447c11 */ /* 0x002fc6000f8e08ff */
[----:B------:R-:W-:Y:S01]  /*55d0*/  STS.U16 [R64+0x340], R114 ;  /* 0x0003407240007388 */ /* 0x000fe20000000400 */
[----:B0-----:R-:W-:-:S05]  /*55e0*/  LEA R65, R120, UR23, 0x1 ;  /* 0x0000001778417c11 */ /* 0x001fca000f8e08ff */
[----:B------:R0:W-:Y:S04]  /*55f0*/  STS.U16 [R65+0x380], R45 ;  /* 0x0003802d41007388 */ /* 0x0001e80000000400 */
[----:B------:R-:W-:Y:S01]  /*5600*/  STS.U16 [R68+0x3c0], R113 ;  /* 0x0003c07144007388 */ /* 0x000fe20000000400 */
[----:B------:R-:W-:Y:S01]  /*5610*/  LEA.HI.SX32 R136, R136, R40, 0x1b ;  /* 0x0000002888887211 */ /* 0x000fe200078fdaff */
[----:B------:R-:W-:Y:S01]  /*5620*/  VIADD R126, R40, 0x3c0 ;  /* 0x000003c0287e7836 */ /* 0x000fe20000000000 */
[----:B------:R-:W-:Y:S02]  /*5630*/  LEA R144, R144, UR23, 0x1 ;  /* 0x0000001790907c11 */ /* 0x000fe4000f8e08ff */
[----:B0-----:R-:W-:Y:S01]  /*5640*/  LEA R45, R116, UR23, 0x1 ;  /* 0x00000017742d7c11 */ /* 0x001fe2000f8e08ff */
[----:B------:R0:W-:Y:S01]  /*5650*/  STS.U16 [R70+0x400], R47 ;  /* 0x0004002f46007388 */ /* 0x0001e20000000400 */
[----:B------:R-:W-:-:S02]  /*5660*/  IADD3 R128, PT, PT, R40, 0x3a0, RZ ;  /* 0x000003a028807810 */ /* 0x000fc40007ffe0ff */
[-C--:B------:R-:W-:Y:S02]  /*5670*/  LEA.HI.SX32 R134, R134, R40.reuse, 0x1b ;  /* 0x0000002886867211 */ /* 0x080fe400078fdaff */
[----:B------:R-:W-:Y:S02]  /*5680*/  LEA R142, R142, UR23, 0x1 ;  /* 0x000000178e8e7c11 */ /* 0x000fe4000f8e08ff */
[----:B0-----:R-:W-:Y:S01]  /*5690*/  LEA R47, R115, UR23, 0x1 ;  /* 0x00000017732f7c11 */ /* 0x001fe2000f8e08ff */
[----:B------:R0:W-:Y:S01]  /*56a0*/  STS.U16 [R146+0x440], R42 ;  /* 0x0004402a92007388 */ /* 0x0001e20000000400 */
[-C--:B------:R-:W-:Y:S02]  /*56b0*/  LEA.HI.SX32 R132, R132, R40.reuse, 0x1b ;  /* 0x0000002884847211 */ /* 0x080fe400078fdaff */
[----:B------:R-:W-:Y:S01]  /*56c0*/  LEA R140, R140, UR23, 0x1 ;  /* 0x000000178c8c7c11 */ /* 0x000fe2000f8e08ff */
[----:B------:R-:W-:Y:S01]  /*56d0*/  UIMAD UR13, UR7, UR29, UR13 ;  /* 0x0000001d070d72a4 */ /* 0x000fe2000f8e020d */
[----:B------:R-:W-:-:S02]  /*56e0*/  LEA.HI.SX32 R130, R130, R40, 0x1b ;  /* 0x0000002882827211 */ /* 0x000fc400078fdaff */
[----:B0-----:R-:W-:Y:S01]  /*56f0*/  LEA R42, R41, UR23, 0x1 ;  /* 0x00000017292a7c11 */ /* 0x001fe2000f8e08ff */
[----:B------:R-:W-:Y:S01]  /*5700*/  ULEA UR27, UP0, UR12, UR30, 0x3 ;  /* 0x0000001e0c1b7291 */ /* 0x000fe2000f8018ff */
[----:B------:R-:W-:Y:S01]  /*5710*/  LEA R138, R138, UR23, 0x1 ;  /* 0x000000178a8a7c11 */ /* 0x000fe2000f8e08ff */
[----:B------:R-:W-:Y:S01]  /*5720*/  STS.U16 [R45+0x480], R112 ;  /* 0x000480702d007388 */ /* 0x000fe20000000400 */
[----:B------:R-:W-:Y:S02]  /*5730*/  LEA R136, R136, UR23, 0x1 ;  /* 0x0000001788887c11 */ /* 0x000fe4000f8e08ff */
[----:B------:R-:W-:Y:S02]  /*5740*/  IADD3 R137, PT, PT, R40, 0x3e0, RZ ;  /* 0x000003e028897810 */ /* 0x000fe40007ffe0ff */
[----:B------:R-:W-:Y:S01]  /*5750*/  LEA.HI.SX32 R128, R128, R40, 0x1b ;  /* 0x0000002880807211 */ /* 0x000fe200078fdaff */
[----:B------:R-:W-:Y:S01]  /*5760*/  STS.U16 [R47+0x4c0], R109 ;  /* 0x0004c06d2f007388 */ /* 0x000fe20000000400 */
[----:B------:R-:W-:-:S03]  /*5770*/  LEA R134, R134, UR23, 0x1 ;  /* 0x0000001786867c11 */ /* 0x000fc6000f8e08ff */
[----:B------:R-:W-:Y:S01]  /*5780*/  STS.U16 [R42+0x500], R110 ;  /* 0x0005006e2a007388 */ /* 0x000fe20000000400 */
[----:B------:R-:W-:Y:S02]  /*5790*/  LEA.HI.SX32 R126, R126, R40, 0x1b ;  /* 0x000000287e7e7211 */ /* 0x000fe400078fdaff */
[----:B------:R-:W-:Y:S01]  /*57a0*/  LEA R132, R132, UR23, 0x1 ;  /* 0x0000001784847c11 */ /* 0x000fe2000f8e08ff */
[----:B------:R-:W-:Y:S01]  /*57b0*/  STS.U16 [R144+0x540], R111 ;  /* 0x0005406f90007388 */ /* 0x000fe20000000400 */
[----:B------:R-:W-:Y:S01]  /*57c0*/  LEA R130, R130, UR23, 0x1 ;  /* 0x0000001782827c11 */ /* 0x000fe2000f8e08ff */
[----:B------:R-:W-:Y:S02]  /*57d0*/  ULEA.HI.X UR12, UR12, UR31, UR13, 0x3, UP0 ;  /* 0x0000001f0c0c7291 */ /* 0x000fe400080f1c0d */
[----:B------:R-:W-:Y:S01]  /*57e0*/  STS.U16 [R142+0x580], R108 ;  /* 0x0005806c8e007388 */ /* 0x000fe20000000400 */
[----:B------:R-:W-:-:S03]  /*57f0*/  P2R R43, PR, RZ, 0x10 ;  /* 0x00000010ff2b7803 */ /* 0x000fc60000000000 */
[----:B------:R-:W-:Y:S01]  /*5800*/  STS.U16 [R140+0x5c0], R106 ;  /* 0x0005c06a8c007388 */ /* 0x000fe20000000400 */
[----:B------:R-:W-:Y:S02]  /*5810*/  LEA.HI.SX32 R40, R137, R40, 0x1b ;  /* 0x0000002889287211 */ /* 0x000fe400078fdaff */
[----:B------:R-:W-:Y:S01]  /*5820*/  LEA R128, R128, UR23, 0x1 ;  /* 0x0000001780807c11 */ /* 0x000fe2000f8e08ff */
[----:B------:R-:W-:Y:S01]  /*5830*/  STS.U16 [R138+0x600], R105 ;  /* 0x000600698a007388 */ /* 0x000fe20000000400 */
[----:B------:R-:W-:Y:S02]  /*5840*/  ISETP.GE.AND P4, PT, R44, UR26, PT ;  /* 0x0000001a2c007c0c */ /* 0x000fe4000bf86270 */
[----:B------:R-:W-:Y:S01]  /*5850*/  LEA R126, R126, UR23, 0x1 ;  /* 0x000000177e7e7c11 */ /* 0x000fe2000f8e08ff */
[----:B------:R-:W-:Y:S04]  /*5860*/  STS.U16 [R136+0x640], R104 ;  /* 0x0006406888007388 */ /* 0x000fe80000000400 */
[----:B------:R-:W-:Y:S01]  /*5870*/  STS.U16 [R134+0x680], R101 ;  /* 0x0006806586007388 */ /* 0x000fe20000000400 */
[----:B------:R-:W-:-:S03]  /*5880*/  IMAD.U32 R41, RZ, RZ, UR12 ;  /* 0x0000000cff297e24 */ /* 0x000fc6000f8e00ff */
[----:B------:R-:W-:Y:S04]  /*5890*/  STS.U16 [R132+0x6c0], R102 ;  /* 0x0006c06684007388 */ /* 0x000fe80000000400 */
[----:B------:R0:W-:Y:S04]  /*58a0*/  STS.U16 [R130+0x700], R50 ;  /* 0x0007003282007388 */ /* 0x0001e80000000400 */
[----:B------:R-:W-:Y:S04]  /*58b0*/  STS.U16 [R128+0x740], R100 ;  /* 0x0007406480007388 */ /* 0x000fe80000000400 */
[----:B------:R1:W-:Y:S01]  /*58c0*/  STS.U16 [R126+0x780], R95 ;  /* 0x0007805f7e007388 */ /* 0x0003e20000000400 */
[----:B0-----:R-:W-:-:S02]  /*58d0*/  LEA R50, R40, UR23, 0x1 ;  /* 0x0000001728327c11 */ /* 0x001fc4000f8e08ff */
[----:B------:R-:W-:Y:S02]  /*58e0*/  MOV R40, UR27 ;  /* 0x0000001b00287c02 */ /* 0x000fe40008000f00 */
[----:B------:R-:W-:Y:S02]  /*58f0*/  LOP3.LUT P3, RZ, R61, 0x800000, RZ, 0xc0, !PT ;  /* 0x008000003dff7812 */ /* 0x000fe4000786c0ff */
[----:B-1----:R-:W-:Y:S01]  /*5900*/  PRMT R95, RZ, 0x7610, R95 ;  /* 0x00007610ff5f7816 */ /* 0x002fe2000000005f */
[----:B------:R0:W-:Y:S04]  /*5910*/  STS.U16 [R50+0x7c0], R99 ;  /* 0x0007c06332007388 */ /* 0x0001e80000000400 */
[----:B------:R-:W2:Y:S01]  /*5920*/  LDG.E.64 R40, desc[UR24][R40.64] ;  /* 0x0000001828287981 */ /* 0x000ea2000c1e1b00 */
[----:B------:R-:W-:-:S03]  /*5930*/  NOP ;  /* 0x0000000000007918 */ /* 0x000fc60000000000 */
[----:B------:R-:W3:Y:S01]  /*5940*/  @!P4 LDG.E.U16 R95, desc[UR24][R62.64] ;  /* 0x000000183e5fc981 */ /* 0x000ee2000c1e1500 */
[----:B------:R-:W-:Y:S02]  /*5950*/  ISETP.GE.AND P4, PT, R98, UR26, PT ;  /* 0x0000001a62007c0c */ /* 0x000fe4000bf86270 */
[----:B------:R-:W-:Y:S02]  /*5960*/  PRMT R125, RZ, 0x7610, R125 ;  /* 0x00007610ff7d7816 */ /* 0x000fe4000000007d */
        /* <DEDUP_REMOVED lines=23> */
[----:B0-----:R-:W-:Y:S02]  /*5ae0*/  PRMT R99, RZ, 0x7610, R99 ;  /* 0x00007610ff637816 */ /* 0x001fe40000000063 */
        /* <DEDUP_REMOVED lines=10> */
[----:B------:R-:W-:-:S08]  /*5b90*/  PRMT R93, RZ, 0x7610, R93 ;  /* 0x00007610ff5d7816 */ /* 0x000fd0000000005d */
[----:B------:R-:W5:Y:S01]  /*5ba0*/  @!P3 LDG.E.U16 R93, desc[UR24][R62.64+0x340] ;  /* 0x000340183e5db981 */ /* 0x000f62000c1e1500 */
[----:B------:R-:W-:Y:S02]  /*5bb0*/  ISETP.GE.AND P4, PT, R66, UR26, PT ;  /* 0x0000001a42007c0c */ /* 0x000fe4000bf86270 */
[----:B------:R-:W-:Y:S02]  /*5bc0*/  PRMT R66, RZ, 0x7610, R66 ;  /* 0x00007610ff427816 */ /* 0x000fe40000000042 */
[----:B------:R-:W-:Y:S02]  /*5bd0*/  ISETP.GE.AND P3, PT, R67, UR26, PT ;  /* 0x0000001a43007c0c */ /* 0x000fe4000bf66270 */
[----:B------:R-:W-:-:S07]  /*5be0*/  PRMT R67, RZ, 0x7610, R67 ;  /* 0x00007610ff437816 */ /* 0x000fce0000000043 */
[----:B------:R-:W5:Y:S04]  /*5bf0*/  @!P4 LDG.E.U16 R66, desc[UR24][R62.64+0x380] ;  /* 0x000380183e42c981 */ /* 0x000f68000c1e1500 */
[----:B------:R-:W5:Y:S01]  /*5c00*/  @!P3 LDG.E.U16 R67, desc[UR24][R62.64+0x3c0] ;  /* 0x0003c0183e43b981 */ /* 0x000f62000c1e1500 */
[----:B------:R-:W-:Y:S02]  /*5c10*/  ISETP.GE.AND P4, PT, R71, UR26, PT ;  /* 0x0000001a47007c0c */ /* 0x000fe4000bf86270 */
[----:B------:R-:W-:-:S11]  /*5c20*/  PRMT R71, RZ, 0x7610, R71 ;  /* 0x00007610ff477816 */ /* 0x000fd60000000047 */
[----:B------:R-:W5:Y:S01]  /*5c30*/  @!P4 LDG.E.U16 R71, desc[UR24][R62.64+0x400] ;  /* 0x000400183e47c981 */ /* 0x000f62000c1e1500 */
[----:B------:R-:W-:Y:S02]  /*5c40*/  ISETP.GE.AND P3, PT, R79, UR26, PT ;  /* 0x0000001a4f007c0c */ /* 0x000fe4000bf66270 */
[----:B------:R-:W-:Y:S02]  /*5c50*/  PRMT R145, RZ, 0x7610, R145 ;  /* 0x00007610ff917816 */ /* 0x000fe40000000091 */
[----:B------:R-:W-:-:S09]  /*5c60*/  ISETP.GE.AND P4, PT, R80, UR26, PT ;  /* 0x0000001a50007c0c */ /* 0x000fd2000bf86270 */
[----:B------:R-:W5:Y:S01]  /*5c70*/  @!P3 LDG.E.U16 R145, desc[UR24][R62.64+0x440] ;  /* 0x000440183e91b981 */ /* 0x000f62000c1e1500 */
[----:B------:R-:W-:Y:S02]  /*5c80*/  ISETP.NE.AND P3, PT, R46, RZ, PT ;  /* 0x000000ff2e00720c */ /* 0x000fe40003f65270 */
[----:B------:R-:W-:-:S06]  /*5c90*/  PRMT R46, RZ, 0x7610, R46 ;  /* 0x00007610ff2e7816 */ /* 0x000fcc000000002e */
[----:B------:R-:W5:Y:S01]  /*5ca0*/  @!P4 LDG.E.U16 R46, desc[UR24][R62.64+0x480] ;  /* 0x000480183e2ec981 */ /* 0x000f62000c1e1500 */
[----:B------:R-:W-:Y:S02]  /*5cb0*/  ISETP.NE.AND P4, PT, R43, RZ, PT ;  /* 0x000000ff2b00720c */ /* 0x000fe40003f85270 */
[----:B------:R-:W-:Y:S02]  /*5cc0*/  PRMT R44, RZ, 0x7610, R44 ;  /* 0x00007610ff2c7816 */ /* 0x000fe4000000002c */
[----:B------:R-:W-:Y:S02]  /*5cd0*/  PRMT R43, RZ, 0x7610, R43 ;  /* 0x00007610ff2b7816 */ /* 0x000fe4000000002b */
[----:B------:R-:W-:-:S04]  /*5ce0*/  PRMT R137, RZ, 0x7610, R137 ;  /* 0x00007610ff897816 */ /* 0x000fc80000000089 */
[----:B------:R-:W5:Y:S04]  /*5cf0*/  @!P3 LDG.E.U16 R43, desc[UR24][R62.64+0x500] ;  /* 0x000500183e2bb981 */ /* 0x000f68000c1e1500 */
[----:B------:R-:W5:Y:S01]  /*5d00*/  @!P4 LDG.E.U16 R44, desc[UR24][R62.64+0x4c0] ;  /* 0x0004c0183e2cc981 */ /* 0x000f62000c1e1500 */
[----:B------:R-:W-:Y:S02]  /*5d10*/  ISETP.GE.AND P4, PT, R77, UR26, PT ;  /* 0x0000001a4d007c0c */ /* 0x000fe4000bf86270 */
[----:B------:R-:W-:Y:S02]  /*5d20*/  ISETP.GE.AND P3, PT, R51, UR26, PT ;  /* 0x0000001a33007c0c */ /* 0x000fe4000bf66270 */
[----:B------:R-:W-:Y:S02]  /*5d30*/  PRMT R143, RZ, 0x7610, R143 ;  /* 0x00007610ff8f7816 */ /* 0x000fe4000000008f */
[----:B------:R-:W-:-:S02]  /*5d40*/  SHF.L.U32 R48, R48, 0x5, RZ ;  /* 0x0000000530307819 */ /* 0x000fc400000006ff */
[----:B------:R-:W-:Y:S02]  /*5d50*/  PRMT R135, RZ, 0x7610, R135 ;  /* 0x00007610ff877816 */ /* 0x000fe40000000087 */
[----:B------:R-:W-:Y:S01]  /*5d60*/  PRMT R133, RZ, 0x7610, R133 ;  /* 0x00007610ff857816 */ /* 0x000fe20000000085 */
[----:B------:R-:W5:Y:S04]  /*5d70*/  @!P2 LDG.E.U16 R143, desc[UR24][R62.64+0x540] ;  /* 0x000540183e8fa981 */ /* 0x000f68000c1e1500 */
[----:B------:R-:W5:Y:S01]  /*5d80*/  @!P4 LDG.E.U16 R137, desc[UR24][R62.64+0x600] ;  /* 0x000600183e89c981 */ /* 0x000f62000c1e1500 */
[----:B------:R-:W-:Y:S02]  /*5d90*/  ISETP.GE.AND P4, PT, R76, UR26, PT ;  /* 0x0000001a4c007c0c */ /* 0x000fe4000bf86270 */
[----:B------:R-:W-:Y:S01]  /*5da0*/  LEA.HI.SX32 R76, R48, R48, 0x1b ;  /* 0x00000030304c7211 */ /* 0x000fe200078fdaff */
[----:B------:R-:W5:Y:S01]  /*5db0*/  @!P3 LDG.E.U16 R135, desc[UR24][R62.64+0x640] ;  /* 0x000640183e87b981 */ /* 0x000f62000c1e1500 */
[----:B------:R-:W-:-:S02]  /*5dc0*/  ISETP.GE.AND P2, PT, R49, UR26, PT ;  /* 0x0000001a31007c0c */ /* 0x000fc4000bf46270 */
[----:B------:R-:W-:Y:S02]  /*5dd0*/  LEA R49, R76, UR23, 0x1 ;  /* 0x000000174c317c11 */ /* 0x000fe4000f8e08ff */
[----:B------:R-:W-:-:S03]  /*5de0*/  ISETP.GE.AND P3, PT, R72, UR26, PT ;  /* 0x0000001a48007c0c */ /* 0x000fc6000bf66270 */
[----:B------:R-:W-:Y:S04]  /*5df0*/  LDS.U16 R72, [R49] ;  /* 0x0000000031487984 */ /* 0x000fe80000000400 */
[----:B------:R-:W5:Y:S01]  /*5e00*/  @!P4 LDG.E.U16 R133, desc[UR24][R62.64+0x680] ;  /* 0x000680183e85c981 */ /* 0x000f62000c1e1500 */
[----:B------:R-:W-:-:S03]  /*5e10*/  ISETP.GE.AND P4, PT, R73, UR26, PT ;  /* 0x0000001a49007c0c */ /* 0x000fc6000bf86270 */
[----:B------:R-:W0:Y:S04]  /*5e20*/  LDS.U16 R73, [R49+0x2] ;  /* 0x0000020031497984 */ /* 0x000e280000000400 */
[----:B------:R-:W-:Y:S04]  /*5e30*/  LDS.U16 R76, [R49+0x4] ;  /* 0x00000400314c7984 */ /* 0x000fe80000000400 */
        /* <DEDUP_REMOVED lines=28> */
[----:B------:R-:W1:Y:S01]  /*6000*/  LDS.U16 R122, [R49+0x3e] ;  /* 0x00003e00317a7984 */ /* 0x000e620000000400 */
[----:B------:R-:W-:-:S03]  /*6010*/  PRMT R141, RZ, 0x7610, R141 ;  /* 0x00007610ff8d7816 */ /* 0x000fc6000000008d */
[----:B---3--:R2:W-:Y:S01]  /*6020*/  STS.U16 [R86+0x1080], R95 ;  /* 0x0010805f56007388 */ /* 0x0085e20000000400 */
[----:B------:R-:W-:Y:S02]  /*6030*/  PRMT R139, RZ, 0x7610, R139 ;  /* 0x00007610ff8b7816 */ /* 0x000fe4000000008b */
[----:B------:R-:W-:Y:S01]  /*6040*/  PRMT R131, RZ, 0x7610, R131 ;  /* 0x00007610ff837816 */ /* 0x000fe20000000083 */
[----:B------:R-:W3:Y:S01]  /*6050*/  @!P1 LDG.E.U16 R141, desc[UR24][R62.64+0x580] ;  /* 0x000580183e8d9981 */ /* 0x000ee2000c1e1500 */
[----:B------:R-:W-:Y:S02]  /*6060*/  PRMT R129, RZ, 0x7610, R129 ;  /* 0x00007610ff817816 */ /* 0x000fe40000000081 */
[----:B------:R-:W-:Y:S01]  /*6070*/  PRMT R127, RZ, 0x7610, R127 ;  /* 0x00007610ff7f7816 */ /* 0x000fe2000000007f */
[----:B--2---:R-:W-:Y:S01]  /*6080*/  FMUL.FTZ R86, R40, 1.4426950216293334961 ;  /* 0x3fb8aa3b28567820 */ /* 0x004fe20000410000 */
[----:B------:R-:W-:Y:S01]  /*6090*/  FMUL.FTZ R40, R41, R7 ;  /* 0x0000000729287220 */ /* 0x000fe20000410000 */
[----:B------:R-:W-:-:S02]  /*60a0*/  PRMT R51, RZ, 0x7610, R51 ;  /* 0x00007610ff337816 */ /* 0x000fc40000000033 */
[----:B------:R-:W-:Y:S01]  /*60b0*/  PRMT R48, RZ, 0x7610, R48 ;  /* 0x00007610ff307816 */ /* 0x000fe20000000030 */
[----:B------:R-:W-:Y:S01]  /*60c0*/  FMUL.RZ R40, R40, 0.15915493667125701904 ;  /* 0x3e22f98328287820 */ /* 0x000fe2000040c000 */
[----:B----4-:R-:W-:Y:S04]  /*60d0*/  STS.U16 [R119+0x10c0], R125 ;  /* 0x0010c07d77007388 */ /* 0x010fe80000000400 */
[----:B------:R-:W2:Y:S04]  /*60e0*/  @!P0 LDG.E.U16 R139, desc[UR24][R62.64+0x5c0] ;  /* 0x0005c0183e8b8981 */ /* 0x000ea8000c1e1500 */
[----:B------:R-:W4:Y:S04]  /*60f0*/  @!P2 LDG.E.U16 R131, desc[UR24][R62.64+0x6c0] ;  /* 0x0006c0183e83a981 */ /* 0x000f28000c1e1500 */
[----:B------:R-:W4:Y:S04]  /*6100*/  @!P3 LDG.E.U16 R129, desc[UR24][R62.64+0x700] ;  /* 0x000700183e81b981 */ /* 0x000f28000c1e1500 */
[----:B------:R-:W4:Y:S04]  /*6110*/  @!P4 LDG.E.U16 R127, desc[UR24][R62.64+0x740] ;  /* 0x000740183e7fc981 */ /* 0x000f28000c1e1500 */
[----:B------:R-:W4:Y:S04]  /*6120*/  @!P5 LDG.E.U16 R51, desc[UR24][R62.64+0x780] ;  /* 0x000780183e33d981 */ /* 0x000f28000c1e1500 */
[----:B------:R0:W4:Y:S04]  /*6130*/  @!P6 LDG.E.U16 R48, desc[UR24][R62.64+0x7c0] ;  /* 0x0007c0183e30e981 */ /* 0x000128000c1e1500 */
[----:B-----5:R5:W-:Y:S01]  /*6140*/  STS.U16 [R94+0x1100], R123 ;  /* 0x0011007b5e007388 */ /* 0x020be20000000400 */
[----:B0-----:R-:W-:Y:S08]  /*6150*/  MUFU.SIN R63, R40 ;  /* 0x00000028003f7308 */ /* 0x001ff00000000400 */
[----:B-----5:R0:W-:Y:S01]  /*6160*/  MUFU.COS R123, R40 ;  /* 0x00000028007b7308 */ /* 0x0201e20000000000 */
[----:B------:R5:W-:Y:S01]  /*6170*/  STS.U16 [R107+0x1140], R118 ;  /* 0x001140766b007388 */ /* 0x000be20000000400 */
[----:B0-----:R-:W-:-:S04]  /*6180*/  FMUL.FTZ R40, R41, R8 ;  /* 0x0000000829287220 */ /* 0x001fc80000410000 */
[----:B------:R-:W-:-:S04]  /*6190*/  FMUL.RZ R40, R40, 0.15915493667125701904 ;  /* 0x3e22f98328287820 */ /* 0x000fc8000040c000 */
[----:B------:R-:W-:Y:S01]  /*61a0*/  MUFU.SIN R119, R40 ;  /* 0x0000002800777308 */ /* 0x000fe20000000400 */
[----:B------:R0:W-:Y:S07]  /*61b0*/  STS.U16 [R103+0x1180], R149 ;  /* 0x0011809567007388 */ /* 0x0001ee0000000400 */
[----:B-----5:R5:W-:Y:S01]  /*61c0*/  MUFU.COS R118, R40 ;  /* 0x0000002800767308 */ /* 0x020be20000000000 */
[----:B------:R1:W-:Y:S01]  /*61d0*/  STS.U16 [R69+0x11c0], R148 ;  /* 0x0011c09445007388 */ /* 0x0003e20000000400 */
[----:B-----5:R-:W-:-:S04]  /*61e0*/  FMUL.FTZ R40, R41, R9 ;  /* 0x0000000929287220 */ /* 0x020fc80000410000 */
[----:B------:R-:W-:-:S04]  /*61f0*/  FMUL.RZ R40, R40, 0.15915493667125701904 ;  /* 0x3e22f98328287820 */ /* 0x000fc8000040c000 */
[----:B0-----:R-:W-:Y:S08]  /*6200*/  MUFU.SIN R103, R40 ;  /* 0x0000002800677308 */ /* 0x001ff00000000400 */
[----:B-1----:R0:W-:Y:S01]  /*6210*/  MUFU.COS R69, R40 ;  /* 0x0000002800457308 */ /* 0x0021e20000000000 */
[----:B------:R1:W-:Y:S01]  /*6220*/  STS.U16 [R78+0x1200], R106 ;  /* 0x0012006a4e007388 */ /* 0x0003e20000000400 */
[----:B0-----:R-:W-:-:S04]  /*6230*/  FMUL.FTZ R40, R41, R10 ;  /* 0x0000000a29287220 */ /* 0x001fc80000410000 */
[----:B------:R-:W-:-:S04]  /*6240*/  FMUL.RZ R40, R40, 0.15915493667125701904 ;  /* 0x3e22f98328287820 */ /* 0x000fc8000040c000 */
[----:B------:R-:W-:Y:S01]  /*6250*/  MUFU.SIN R107, R40 ;  /* 0x00000028006b7308 */ /* 0x000fe20000000400 */
[----:B------:R0:W-:Y:S07]  /*6260*/  STS.U16 [R74+0x1240], R102 ;  /* 0x001240664a007388 */ /* 0x0001ee0000000400 */
[----:B-1----:R1:W-:Y:S01]  /*6270*/  MUFU.COS R106, R40 ;  /* 0x00000028006a7308 */ /* 0x0023e20000000000 */
[----:B------:R5:W-:Y:S01]  /*6280*/  STS.U16 [R75+0x1280], R147 ;  /* 0x001280934b007388 */ /* 0x000be20000000400 */
[----:B-1----:R-:W-:-:S04]  /*6290*/  FMUL.FTZ R40, R41, R11 ;  /* 0x0000000b29287220 */ /* 0x002fc80000410000 */
[----:B------:R-:W-:-:S04]  /*62a0*/  FMUL.RZ R40, R40, 0.15915493667125701904 ;  /* 0x3e22f98328287820 */ /* 0x000fc8000040c000 */
[----:B0-----:R-:W-:Y:S01]  /*62b0*/  MUFU.SIN R74, R40 ;  /* 0x00000028004a7308 */ /* 0x001fe20000000400 */
[----:B------:R-:W-:-:S07]  /*62c0*/  FMUL.FTZ R62, R41, R6 ;  /* 0x00000006293e7220 */ /* 0x000fce0000410000 */
[----:B-----5:R0:W-:Y:S01]  /*62d0*/  MUFU.COS R75, R40 ;  /* 0x00000028004b7308 */ /* 0x0201e20000000000 */
[----:B------:R1:W-:Y:S01]  /*62e0*/  STS.U16 [R81+0x12c0], R99 ;  /* 0x0012c06351007388 */ /* 0x0003e20000000400 */
[----:B0-----:R-:W-:-:S04]  /*62f0*/  FMUL.FTZ R40, R41, R12 ;  /* 0x0000000c29287220 */ /* 0x001fc80000410000 */
[----:B------:R-:W-:Y:S01]  /*6300*/  FMUL.RZ R40, R40, 0.15915493667125701904 ;  /* 0x3e22f98328287820 */ /* 0x000fe2000040c000 */
[----:B------:R-:W-:Y:S01]  /*6310*/  FMUL.RZ R62, R62, 0.15915493667125701904 ;  /* 0x3e22f9833e3e7820 */ /* 0x000fe2000040c000 */
[C---:B------:R-:W-:Y:S01]  /*6320*/  FMUL.FTZ R125, R86.reuse, R6 ;  /* 0x00000006567d7220 */ /* 0x040fe20000410000 */
[C---:B------:R-:W-:Y:S01]  /*6330*/  FMUL.FTZ R147, R86.reuse, R11 ;  /* 0x0000000b56937220 */ /* 0x040fe20000410000 */
[----:B------:R-:W-:Y:S01]  /*6340*/  MUFU.SIN R78, R40 ;  /* 0x00000028004e7308 */ /* 0x000fe20000000400 */
[----:B------:R0:W-:Y:S07]  /*6350*/  STS.U16 [R85+0x1300], R98 ;  /* 0x0013006255007388 */ /* 0x0001ee0000000400 */
[----:B-1----:R1:W-:Y:S01]  /*6360*/  MUFU.COS R81, R40 ;  /* 0x0000002800517308 */ /* 0x0023e20000000000 */
[----:B0-----:R-:W-:Y:S01]  /*6370*/  FMUL.FTZ R98, R86, R12 ;  /* 0x0000000c56627220 */ /* 0x001fe20000410000 */
[----:B-1----:R-:W-:-:S06]  /*6380*/  FMUL.FTZ R40, R41, R13 ;  /* 0x0000000d29287220 */ /* 0x002fcc0000410000 */
[----:B------:R-:W-:Y:S01]  /*6390*/  MUFU.SIN R95, R62 ;  /* 0x0000003e005f7308 */ /* 0x000fe20000000400 */
[----:B------:R-:W-:Y:S01]  /*63a0*/  FMUL.RZ R40, R40, 0.15915493667125701904 ;  /* 0x3e22f98328287820 */ /* 0x000fe2000040c000 */
[----:B------:R-:W-:Y:S01]  /*63b0*/  STS.U16 [R84+0x1340], R92 ;  /* 0x0013405c54007388 */ /* 0x000fe20000000400 */
[----:B------:R-:W-:-:S05]  /*63c0*/  FMUL.FTZ R102, R86, R10 ;  /* 0x0000000a56667220 */ /* 0x000fca0000410000 */
[----:B------:R-:W-:Y:S01]  /*63d0*/  MUFU.COS R62, R62 ;  /* 0x0000003e003e7308 */ /* 0x000fe20000000000 */
[----:B------:R0:W-:Y:S07]  /*63e0*/  STS.U16 [R5+0x1380], R87 ;  /* 0x0013805705007388 */ /* 0x0001ee0000000400 */
[----:B------:R-:W1:Y:S08]  /*63f0*/  MUFU.EX2 R125, R125 ;  /* 0x0000007d007d7308 */ /* 0x000e700000000800 */
[----:B------:R-:W5:Y:S01]  /*6400*/  MUFU.EX2 R147, R147 ;  /* 0x0000009300937308 */ /* 0x000f620000000800 */
[C---:B0-----:R-:W-:Y:S01]  /*6410*/  FMUL.FTZ R5, R86.reuse, R14 ;  /* 0x0000000e56057220 */ /* 0x041fe20000410000 */
[C---:B------:R-:W-:Y:S01]  /*6420*/  FMUL.FTZ R94, R86.reuse, R7 ;  /* 0x00000007565e7220 */ /* 0x040fe20000410000 */
[----:B------:R-:W-:-:S05]  /*6430*/  FMUL.FTZ R99, R86, R13 ;  /* 0x0000000d56637220 */ /* 0x000fca0000410000 */
[----:B------:R-:W-:Y:S08]  /*6440*/  MUFU.SIN R85, R40 ;  /* 0x0000002800557308 */ /* 0x000ff00000000400 */
[----:B------:R0:W-:Y:S01]  /*6450*/  MUFU.COS R84, R40 ;  /* 0x0000002800547308 */ /* 0x0001e20000000000 */
[----:B------:R-:W-:-:S07]  /*6460*/  FMUL.FTZ R148, R86, R9 ;  /* 0x0000000956947220 */ /* 0x000fce0000410000 */
[----:B------:R-:W5:Y:S01]  /*6470*/  MUFU.EX2 R98, R98 ;  /* 0x0000006200627308 */ /* 0x000f620000000800 */
[----:B0-----:R-:W-:-:S04]  /*6480*/  FMUL.FTZ R40, R41, R14 ;  /* 0x0000000e29287220 */ /* 0x001fc80000410000 */
[----:B------:R-:W-:-:S03]  /*6490*/  FMUL.RZ R40, R40, 0.15915493667125701904 ;  /* 0x3e22f98328287820 */ /* 0x000fc6000040c000 */
[----:B------:R-:W0:Y:S01]  /*64a0*/  MUFU.EX2 R102, R102 ;  /* 0x0000006600667308 */ /* 0x000e220000000800 */
[----:B------:R-:W-:Y:S01]  /*64b0*/  FMUL.FTZ R150, R41, R15 ;  /* 0x0000000f29967220 */ /* 0x000fe20000410000 */
[----:B------:R0:W-:Y:S01]  /*64c0*/  STS.U16 [R64+0x13c0], R93 ;  /* 0x0013c05d40007388 */ /* 0x0001e20000000400 */
[----:B-1----:R-:W-:-:S05]  /*64d0*/  FMUL.FTZ R62, R125, R62 ;  /* 0x0000003e7d3e7220 */ /* 0x002fca0000410000 */
[----:B------:R-:W-:Y:S01]  /*64e0*/  MUFU.SIN R92, R40 ;  /* 0x00000028005c7308 */ /* 0x000fe20000000400 */
[C---:B-----5:R-:W-:Y:S01]  /*64f0*/  FMUL.FTZ R75, R147.reuse, R75 ;  /* 0x0000004b934b7220 */ /* 0x060fe20000410000 */
[----:B------:R-:W-:-:S06]  /*6500*/  FMUL.FTZ R74, R147, R74 ;  /* 0x0000004a934a7220 */ /* 0x000fcc0000410000 */
[----:B------:R-:W-:Y:S01]  /*6510*/  MUFU.COS R87, R40 ;  /* 0x0000002800577308 */ /* 0x000fe20000000000 */
[----:B0-----:R-:W-:Y:S01]  /*6520*/  FMUL.FTZ R64, R125, R95 ;  /* 0x0000005f7d407220 */ /* 0x001fe20000410000 */
[----:B------:R-:W-:-:S06]  /*6530*/  FMUL.FTZ R125, R86, R15 ;  /* 0x0000000f567d7220 */ /* 0x000fcc0000410000 */
[----:B------:R-:W0:Y:S01]  /*6540*/  MUFU.EX2 R5, R5 ;  /* 0x0000000500057308 */ /* 0x000e220000000800 */
[----:B------:R-:W-:Y:S01]  /*6550*/  FMUL.FTZ R147, R86, R17 ;  /* 0x0000001156937220 */ /* 0x000fe20000410000 */
[----:B------:R-:W-:-:S06]  /*6560*/  FMUL.RZ R150, R150, 0.15915493667125701904 ;  /* 0x3e22f98396967820 */ /* 0x000fcc000040c000 */
[----:B------:R-:W1:Y:S01]  /*6570*/  MUFU.EX2 R94, R94 ;  /* 0x0000005e005e7308 */ /* 0x000e620000000800 */
[----:B------:R-:W-:-:S07]  /*6580*/  FMUL.FTZ R81, R98, R81 ;  /* 0x0000005162517220 */ /* 0x000fce0000410000 */
[----:B------:R-:W5:Y:S01]  /*6590*/  MUFU.EX2 R99, R99 ;  /* 0x0000006300637308 */ /* 0x000f620000000800 */
[----:B------:R-:W-:Y:S01]  /*65a0*/  FMUL.FTZ R78, R98, R78 ;  /* 0x0000004e624e7220 */ /* 0x000fe20000410000 */
[----:B------:R-:W-:-:S06]  /*65b0*/  FMUL.FTZ R95, R41, R16 ;  /* 0x00000010295f7220 */ /* 0x000fcc0000410000 */
[----:B------:R-:W3:Y:S01]  /*65c0*/  MUFU.EX2 R148, R148 ;  /* 0x0000009400947308 */ /* 0x000ee20000000800 */
[----:B------:R-:W-:Y:S01]  /*65d0*/  FMUL.FTZ R149, R86, R8 ;  /* 0x0000000856957220 */ /* 0x000fe20000410000 */
[C---:B------:R-:W-:Y:S01]  /*65e0*/  FMUL.FTZ R106, R102.reuse, R106 ;  /* 0x0000006a666a7220 */ /* 0x040fe20000410000 */
[----:B------:R-:W-:-:S05]  /*65f0*/  FMUL.FTZ R107, R102, R107 ;  /* 0x0000006b666b7220 */ /* 0x000fca0000410000 */
[----:B------:R1:W-:Y:S01]  /*6600*/  MUFU.EX2 R98, R147 ;  /* 0x0000009300627308 */ /* 0x0003e20000000800 */
[----:B------:R-:W-:Y:S01]  /*6610*/  FMUL.RZ R95, R95, 0.15915493667125701904 ;  /* 0x3e22f9835f5f7820 */ /* 0x000fe2000040c000 */
[----:B------:R-:W-:Y:S01]  /*6620*/  FMUL.FTZ R102, R86, R16 ;  /* 0x0000001056667220 */ /* 0x000fe20000410000 */
[----:B0-----:R-:W-:-:S05]  /*6630*/  FMUL.FTZ R87, R5, R87 ;  /* 0x0000005705577220 */ /* 0x001fca0000410000 */
[----:B------:R-:W-:Y:S01]  /*6640*/  MUFU.SIN R40, R150 ;  /* 0x0000009600287308 */ /* 0x000fe20000000400 */
[----:B-1----:R-:W-:Y:S01]  /*6650*/  FMUL.FTZ R147, R41, R17 ;  /* 0x0000001129937220 */ /* 0x002fe20000410000 */
[----:B------:R-:W-:-:S03]  /*6660*/  FMUL.FTZ R92, R5, R92 ;  /* 0x0000005c055c7220 */ /* 0x000fc60000410000 */
[----:B------:R-:W-:-:S03]  /*6670*/  FMUL.RZ R147, R147, 0.15915493667125701904 ;  /* 0x3e22f98393937820 */ /* 0x000fc6000040c000 */
[----:B------:R-:W-:Y:S01]  /*6680*/  MUFU.COS R93, R150 ;  /* 0x00000096005d7308 */ /* 0x000fe20000000000 */
[----:B------:R-:W-:-:S07]  /*6690*/  SHF.L.U32 R5, R151, 0x4, RZ ;  /* 0x0000000497057819 */ /* 0x000fce00000006ff */
[----:B------:R-:W0:Y:S01]  /*66a0*/  MUFU.EX2 R125, R125 ;  /* 0x0000007d007d7308 */ /* 0x000e220000000800 */
[C---:B------:R-:W-:Y:S01]  /*66b0*/  FMUL.FTZ R123, R94.reuse, R123 ;  /* 0x0000007b5e7b7220 */ /* 0x040fe20000410000 */
[----:B------:R-:W-:Y:S01]  /*66c0*/  FMUL.FTZ R63, R94, R63 ;  /* 0x0000003f5e3f7220 */ /* 0x000fe20000410000 */
[C---:B-----5:R-:W-:Y:S01]  /*66d0*/  FMUL.FTZ R84, R99.reuse, R84 ;  /* 0x0000005463547220 */ /* 0x060fe20000410000 */
[----:B------:R-:W-:-:S04]  /*66e0*/  FMUL.FTZ R85, R99, R85 ;  /* 0x0000005563557220 */ /* 0x000fc80000410000 */
[----:B------:R-:W1:Y:S01]  /*66f0*/  MUFU.EX2 R149, R149 ;  /* 0x0000009500957308 */ /* 0x000e620000000800 */
[C---:B---3--:R-:W-:Y:S01]  /*6700*/  FMUL.FTZ R69, R148.reuse, R69 ;  /* 0x0000004594457220 */ /* 0x048fe20000410000 */
[----:B------:R-:W-:Y:S01]  /*6710*/  FMUL.FTZ R103, R148, R103 ;  /* 0x0000006794677220 */ /* 0x000fe20000410000 */
[----:B------:R-:W-:Y:S01]  /*6720*/  UIMAD UR12, UR6, -0x400, UR15 ;  /* 0xfffffc00060c78a4 */ /* 0x000fe2000f8e020f */
[----:B------:R-:W-:-:S04]  /*6730*/  VIADD R148, R5, 0x1 ;  /* 0x0000000105947836 */ /* 0x000fc80000000000 */
[----:B------:R-:W-:Y:S08]  /*6740*/  MUFU.SIN R94, R95 ;  /* 0x0000005f005e7308 */ /* 0x000ff00000000400 */
[----:B------:R-:W3:Y:S01]  /*6750*/  MUFU.COS R99, R147 ;  /* 0x0000009300637308 */ /* 0x000ee20000000000 */
[----:B------:R-:W-:-:S07]  /*6760*/  ISETP.GE.U32.AND P1, PT, R148, UR12, PT ;  /* 0x0000000c94007c0c */ /* 0x000fce000bf26070 */
[----:B------:R-:W-:Y:S01]  /*6770*/  MUFU.COS R95, R95 ;  /* 0x0000005f005f7308 */ /* 0x000fe20000000000 */
[----:B------:R-:W-:-:S07]  /*6780*/  ISETP.GE.U32.AND P0, PT, R5, UR12, PT ;  /* 0x0000000c05007c0c */ /* 0x000fce000bf06070 */
[----:B------:R-:W5:Y:S08]  /*6790*/  MUFU.EX2 R102, R102 ;  /* 0x0000006600667308 */ /* 0x000f700000000800 */
[----:B------:R-:W2:Y:S01]  /*67a0*/  MUFU.SIN R147, R147 ;  /* 0x0000009300937308 */ /* 0x000ea20000000400 */
[C---:B0-----:R-:W-:Y:S01]  /*67b0*/  FMUL.FTZ R93, R125.reuse, R93 ;  /* 0x0000005d7d5d7220 */ /* 0x041fe20000410000 */
[----:B------:R-:W-:Y:S01]  /*67c0*/  FMUL.FTZ R40, R125, R40 ;  /* 0x000000287d287220 */ /* 0x000fe20000410000 */
[----:B------:R-:W-:Y:S01]  /*67d0*/  FMUL.FTZ R125, R41, R18 ;  /* 0x00000012297d7220 */ /* 0x000fe20000410000 */
[----:B------:R-:W-:-:S02]  /*67e0*/  IADD3 R148, PT, PT, R5, 0x2, RZ ;  /* 0x0000000205947810 */ /* 0x000fc40007ffe0ff */
[----:B------:R-:W-:Y:S02]  /*67f0*/  FSEL R63, R63, RZ, !P1 ;  /* 0x000000ff3f3f7208 */ /* 0x000fe40004800000 */
[----:B------:R-:W-:Y:S01]  /*6800*/  FSEL R64, R64, RZ, !P0 ;  /* 0x000000ff40407208 */ /* 0x000fe20004000000 */
[----:B------:R-:W-:Y:S01]  /*6810*/  FMUL.RZ R125, R125, 0.15915493667125701904 ;  /* 0x3e22f9837d7d7820 */ /* 0x000fe2000040c000 */
[----:B------:R-:W-:Y:S01]  /*6820*/  FSEL R62, R62, 1, !P0 ;  /* 0x3f8000003e3e7808 */ /* 0x000fe20004000000 */
[----:B------:R0:W-:Y:S01]  /*6830*/  STS.U16 [R65+0x1400], R66 ;  /* 0x0014004241007388 */ /* 0x0001e20000000400 */
[----:B-1----:R-:W-:Y:S01]  /*6840*/  FMUL.FTZ R119, R149, R119 ;  /* 0x0000007795777220 */ /* 0x002fe20000410000 */
[----:B------:R-:W-:Y:S01]  /*6850*/  ISETP.GE.U32.AND P2, PT, R148, UR12, PT ;  /* 0x0000000c94007c0c */ /* 0x000fe2000bf46070 */
[----:B---3--:R-:W-:Y:S01]  /*6860*/  FMUL.FTZ R99, R98, R99 ;  /* 0x0000006362637220 */ /* 0x008fe20000410000 */
[----:B------:R-:W-:Y:S01]  /*6870*/  FMUL.FTZ R148, R64, R63 ;  /* 0x0000003f40947220 */ /* 0x000fe20000410000 */
[C---:B-----5:R-:W-:Y:S01]  /*6880*/  FMUL.FTZ R95, R102.reuse, R95 ;  /* 0x0000005f665f7220 */ /* 0x060fe20000410000 */
[----:B------:R-:W-:Y:S01]  /*6890*/  FMUL.FTZ R94, R102, R94 ;  /* 0x0000005e665e7220 */ /* 0x000fe20000410000 */
[----:B--2---:R-:W-:Y:S01]  /*68a0*/  FMUL.FTZ R98, R98, R147 ;  /* 0x0000009362627220 */ /* 0x004fe20000410000 */
[----:B0-----:R-:W-:Y:S01]  /*68b0*/  FMUL.FTZ R66, R86, R18 ;  /* 0x0000001256427220 */ /* 0x001fe20000410000 */
[----:B------:R-:W-:Y:S01]  /*68c0*/  FSEL R65, R123, 1, !P1 ;  /* 0x3f8000007b417808 */ /* 0x000fe20004800000 */
[----:B------:R-:W-:Y:S01]  /*68d0*/  FMUL.FTZ R118, R149, R118 ;  /* 0x0000007695767220 */ /* 0x000fe20000410000 */
[----:B------:R-:W-:Y:S01]  /*68e0*/  MUFU.SIN R102, R125 ;  /* 0x0000007d00667308 */ /* 0x000fe20000000400 */
[----:B------:R-:W-:Y:S01]  /*68f0*/  FMUL.FTZ R147, R62, R63 ;  /* 0x0000003f3e937220 */ /* 0x000fe20000410000 */
[----:B------:R-:W-:Y:S01]  /*6900*/  IADD3 R149, PT, PT, R5, 0x3, RZ ;  /* 0x0000000305957810 */ /* 0x000fe20007ffe0ff */
[----:B------:R0:W-:Y:S05]  /*6910*/  STS.U16 [R68+0x1440], R67 ;  /* 0x0014404344007388 */ /* 0x0001ea0000000400 */
[----:B------:R1:W-:Y:S01]  /*6920*/  MUFU.EX2 R123, R66 ;  /* 0x00000042007b7308 */ /* 0x0003e20000000800 */
[----:B------:R-:W-:Y:S01]  /*6930*/  FFMA.FTZ R147, R64, R65, R147 ;  /* 0x0000004140937223 */ /* 0x000fe20000010093 */
[----:B------:R-:W-:-:S06]  /*6940*/  ISETP.GE.U32.AND P3, PT, R149, UR12, PT ;  /* 0x0000000c95007c0c */ /* 0x000fcc000bf66070 */
[----:B------:R-:W2:Y:S01]  /*6950*/  MUFU.COS R125, R125 ;  /* 0x0000007d007d7308 */ /* 0x000ea20000000000 */
[----:B-1----:R-:W-:Y:S01]  /*6960*/  FSEL R66, R119, RZ, !P2 ;  /* 0x000000ff77427208 */ /* 0x002fe20005000000 */
[----:B------:R-:W-:Y:S01]  /*6970*/  FFMA.FTZ R119, R62, R65, -R148 ;  /* 0x000000413e777223 */ /* 0x000fe20000010894 */
[----:B0-----:R-:W-:-:S03]  /*6980*/  FSEL R67, R118, 1, !P2 ;  /* 0x3f80000076437808 */ /* 0x001fc60005000000 */
[C---:B------:R-:W-:Y:S01]  /*6990*/  FMUL.FTZ R68, R66.reuse, R119 ;  /* 0x0000007742447220 */ /* 0x040fe20000410000 */
[-C--:B------:R-:W-:Y:S01]  /*69a0*/  FMUL.FTZ R118, R66, R147.reuse ;  /* 0x0000009342767220 */ /* 0x080fe20000410000 */
[----:B------:R-:W-:Y:S02]  /*69b0*/  VIADD R149, R5, 0x4 ;  /* 0x0000000405957836 */ /* 0x000fe40000000000 */
[----:B------:R-:W-:Y:S01]  /*69c0*/  FFMA.FTZ R147, R67, R147, R68 ;  /* 0x0000009343937223 */ /* 0x000fe20000010044 */
[----:B------:R-:W-:Y:S01]  /*69d0*/  FSEL R68, R103, RZ, !P3 ;  /* 0x000000ff67447208 */ /* 0x000fe20005800000 */
[----:B------:R-:W-:Y:S01]  /*69e0*/  FFMA.FTZ R119, R67, R119, -R118 ;  /* 0x0000007743777223 */ /* 0x000fe20000010876 */
[----:B------:R-:W-:Y:S02]  /*69f0*/  ISETP.GE.U32.AND P4, PT, R149, UR12, PT ;  /* 0x0000000c95007c0c */ /* 0x000fe4000bf86070 */
[----:B------:R-:W-:Y:S01]  /*6a00*/  FSEL R69, R69, 1, !P3 ;  /* 0x3f80000045457808 */ /* 0x000fe20005800000 */
[C---:B------:R-:W-:Y:S01]  /*6a10*/  FMUL.FTZ R149, R68.reuse, R119 ;  /* 0x0000007744957220 */ /* 0x040fe20000410000 */
[----:B--2---:R-:W-:Y:S01]  /*6a20*/  FMUL.FTZ R103, R123, R125 ;  /* 0x0000007d7b677220 */ /* 0x004fe20000410000 */
[----:B------:R-:W-:Y:S01]  /*6a30*/  FMUL.FTZ R148, R41, R19 ;  /* 0x0000001329947220 */ /* 0x000fe20000410000 */
[-C--:B------:R-:W-:Y:S01]  /*6a40*/  FMUL.FTZ R125, R68, R147.reuse ;  /* 0x00000093447d7220 */ /* 0x080fe20000410000 */
[----:B------:R-:W-:Y:S01]  /*6a50*/  FFMA.FTZ R147, R69, R147, R149 ;  /* 0x0000009345937223 */ /* 0x000fe20000010095 */
[----:B------:R-:W-:Y:S01]  /*6a60*/  FMUL.FTZ R149, R86, R19 ;  /* 0x0000001356957220 */ /* 0x000fe20000410000 */
[----:B------:R-:W-:Y:S01]  /*6a70*/  FMUL.RZ R148, R148, 0.15915493667125701904 ;  /* 0x3e22f98394947820 */ /* 0x000fe2000040c000 */
[----:B------:R-:W-:Y:S01]  /*6a80*/  FMUL.FTZ R102, R123, R102 ;  /* 0x000000667b667220 */ /* 0x000fe20000410000 */
[----:B------:R-:W-:Y:S01]  /*6a90*/  SHF.L.U32 R73, R73, 0x10, RZ ;  /* 0x0000001049497819 */ /* 0x000fe200000006ff */
[----:B------:R0:W-:Y:S01]  /*6aa0*/  STS.U16 [R70+0x1480], R71 ;  /* 0x0014804746007388 */ /* 0x0001e20000000400 */
[----:B------:R-:W-:Y:S01]  /*6ab0*/  MUFU.SIN R118, R148 ;  /* 0x0000009400767308 */ /* 0x000fe20000000400 */
[----:B------:R-:W-:-:S07]  /*6ac0*/  FFMA.FTZ R125, R69, R119, -R125 ;  /* 0x00000077457d7223 */ /* 0x000fce000001087d */
[----:B------:R1:W-:Y:S01]  /*6ad0*/  MUFU.COS R123, R148 ;  /* 0x00000094007b7308 */ /* 0x0003e20000000000 */
[----:B0-----:R-:W-:Y:S02]  /*6ae0*/  SHF.L.U32 R71, R72, 0x10, RZ ;  /* 0x0000001048477819 */ /* 0x001fe400000006ff */
[----:B------:R-:W-:Y:S01]  /*6af0*/  FSEL R70, R107, RZ, !P4 ;  /* 0x000000ff6b467208 */ /* 0x000fe20006000000 */
[----:B------:R-:W-:-:S04]  /*6b00*/  FMUL.FTZ R72, R60, R73 ;  /* 0x000000493c487220 */ /* 0x000fc80000410000 */
[----:B------:R-:W0:Y:S01]  /*6b10*/  MUFU.EX2 R149, R149 ;  /* 0x0000009500957308 */ /* 0x000e220000000800 */
[----:B------:R-:W-:Y:S01]  /*6b20*/  FMUL.FTZ R73, R60, R71 ;  /* 0x000000473c497220 */ /* 0x000fe20000410000 */
[----:B------:R-:W-:Y:S01]  /*6b30*/  FSEL R71, R106, 1, !P4 ;  /* 0x3f8000006a477808 */ /* 0x000fe20006000000 */
[C---:B-1----:R-:W-:Y:S01]  /*6b40*/  FMUL.FTZ R148, R70.reuse, R125 ;  /* 0x0000007d46947220 */ /* 0x042fe20000410000 */
[----:B------:R-:W-:Y:S02]  /*6b50*/  VIADD R119, R5, 0x5 ;  /* 0x0000000505777836 */ /* 0x000fe40000000000 */
[-C--:B------:R-:W-:Y:S01]  /*6b60*/  FMUL.FTZ R150, R70, R147.reuse ;  /* 0x0000009346967220 */ /* 0x080fe20000410000 */
[-C--:B------:R-:W-:Y:S01]  /*6b70*/  FMUL.FTZ R107, R86, R20.reuse ;  /* 0x00000014566b7220 */ /* 0x080fe20000410000 */
[----:B------:R-:W-:Y:S01]  /*6b80*/  FFMA.FTZ R148, R71, R147, R148 ;  /* 0x0000009347947223 */ /* 0x000fe20000010094 */
[----:B------:R-:W-:Y:S01]  /*6b90*/  FMUL.FTZ R147, R41, R20 ;  /* 0x0000001429937220 */ /* 0x000fe20000410000 */
[----:B------:R-:W-:-:S02]  /*6ba0*/  FSEL R72, R72, RZ, !P0 ;  /* 0x000000ff48487208 */ /* 0x000fc40004000000 */
[----:B------:R-:W-:Y:S01]  /*6bb0*/  FSEL R73, R73, RZ, !P0 ;  /* 0x000000ff49497208 */ /* 0x000fe20004000000 */
[----:B------:R-:W-:Y:S01]  /*6bc0*/  FMUL.RZ R147, R147, 0.15915493667125701904 ;  /* 0x3e22f98393937820 */ /* 0x000fe2000040c000 */
[----:B------:R-:W-:Y:S02]  /*6bd0*/  ISETP.GE.U32.AND P0, PT, R119, UR12, PT ;  /* 0x0000000c77007c0c */ /* 0x000fe4000bf06070 */
[----:B------:R1:W-:Y:S01]  /*6be0*/  MUFU.EX2 R119, R107 ;  /* 0x0000006b00777308 */ /* 0x0003e20000000800 */
[----:B------:R-:W-:Y:S01]  /*6bf0*/  SHF.L.U32 R77, R77, 0x10, RZ ;  /* 0x000000104d4d7819 */ /* 0x000fe200000006ff */
[----:B0-----:R-:W-:Y:S01]  /*6c00*/  FMUL.FTZ R106, R149, R118 ;  /* 0x00000076956a7220 */ /* 0x001fe20000410000 */
[----:B------:R-:W-:Y:S01]  /*6c10*/  FFMA.FTZ R150, R71, R125, -R150 ;  /* 0x0000007d47967223 */ /* 0x000fe20000010896 */
[----:B-1----:R-:W-:Y:S01]  /*6c20*/  FMUL.FTZ R107, R149, R123 ;  /* 0x0000007b956b7220 */ /* 0x002fe20000410000 */
[----:B------:R-:W-:-:S03]  /*6c30*/  SHF.L.U32 R149, R76, 0x10, RZ ;  /* 0x000000104c957819 */ /* 0x000fc600000006ff */
[----:B------:R-:W0:Y:S01]  /*6c40*/  MUFU.COS R118, R147 ;  /* 0x0000009300767308 */ /* 0x000e220000000000 */
[C---:B------:R-:W-:Y:S01]  /*6c50*/  FMUL.FTZ R76, R59.reuse, R77 ;  /* 0x0000004d3b4c7220 */ /* 0x040fe20000410000 */
[----:B------:R-:W-:Y:S01]  /*6c60*/  FSEL R74, R74, RZ, !P0 ;  /* 0x000000ff4a4a7208 */ /* 0x000fe20004000000 */
[----:B------:R-:W-:-:S05]  /*6c70*/  FMUL.FTZ R77, R59, R149 ;  /* 0x000000953b4d7220 */ /* 0x000fca0000410000 */
[----:B------:R1:W2:Y:S01]  /*6c80*/  MUFU.SIN R125, R147 ;  /* 0x00000093007d7308 */ /* 0x0002a20000000400 */
[----:B------:R-:W-:Y:S01]  /*6c90*/  SHF.L.U32 R79, R79, 0x10, RZ ;  /* 0x000000104f4f7819 */ /* 0x000fe200000006ff */
[----:B------:R-:W-:Y:S01]  /*6ca0*/  FMUL.FTZ R151, R74, R148 ;  /* 0x000000944a977220 */ /* 0x000fe20000410000 */
[----:B------:R-:W-:Y:S02]  /*6cb0*/  FSEL R75, R75, 1, !P0 ;  /* 0x3f8000004b4b7808 */ /* 0x000fe40004000000 */
[----:B------:R-:W-:Y:S01]  /*6cc0*/  FSEL R76, R76, RZ, !P1 ;  /* 0x000000ff4c4c7208 */ /* 0x000fe20004800000 */
[----:B-1----:R-:W-:Y:S01]  /*6cd0*/  IMAD.U32 R147, R80, 0x10000, RZ ;  /* 0x0001000050937824 */ /* 0x002fe200078e00ff */
[----:B------:R-:W-:Y:S02]  /*6ce0*/  IADD3 R80, PT, PT, R5, 0x6, RZ ;  /* 0x0000000605507810 */ /* 0x000fe40007ffe0ff */
[----:B------:R-:W-:Y:S02]  /*6cf0*/  FSEL R77, R77, RZ, !P1 ;  /* 0x000000ff4d4d7208 */ /* 0x000fe40004800000 */
[----:B------:R-:W-:Y:S01]  /*6d00*/  ISETP.GE.U32.AND P1, PT, R80, UR12, PT ;  /* 0x0000000c50007c0c */ /* 0x000fe2000bf26070 */
[C---:B------:R-:W-:Y:S01]  /*6d10*/  FMUL.FTZ R80, R58.reuse, R147 ;  /* 0x000000933a507220 */ /* 0x040fe20000410000 */
[----:B------:R-:W-:Y:S01]  /*6d20*/  FMUL.FTZ R149, R58, R79 ;  /* 0x0000004f3a957220 */ /* 0x000fe20000410000 */
[----:B------:R-:W-:-:S02]  /*6d30*/  VIADD R147, R5, 0x7 ;  /* 0x0000000705937836 */ /* 0x000fc40000000000 */
[-C--:B------:R-:W-:Y:S01]  /*6d40*/  FFMA.FTZ R123, R75, R150.reuse, -R151 ;  /* 0x000000964b7b7223 */ /* 0x080fe20000010897 */
[----:B------:R-:W-:Y:S01]  /*6d50*/  FMUL.FTZ R150, R74, R150 ;  /* 0x000000964a967220 */ /* 0x000fe20000410000 */
[----:B------:R-:W-:Y:S02]  /*6d60*/  FSEL R78, R78, RZ, !P1 ;  /* 0x000000ff4e4e7208 */ /* 0x000fe40004800000 */
[----:B------:R-:W-:Y:S01]  /*6d70*/  FSEL R79, R80, RZ, !P2 ;  /* 0x000000ff504f7208 */ /* 0x000fe20005000000 */
[----:B0-----:R-:W-:Y:S01]  /*6d80*/  FMUL.FTZ R118, R119, R118 ;  /* 0x0000007677767220 */ /* 0x001fe20000410000 */
[----:B------:R-:W-:Y:S01]  /*6d90*/  FSEL R80, R149, RZ, !P2 ;  /* 0x000000ff95507208 */ /* 0x000fe20005000000 */
[----:B------:R-:W-:Y:S01]  /*6da0*/  FFMA.FTZ R148, R75, R148, R150 ;  /* 0x000000944b947223 */ /* 0x000fe20000010096 */
[----:B------:R-:W-:Y:S01]  /*6db0*/  ISETP.GE.U32.AND P2, PT, R147, UR12, PT ;  /* 0x0000000c93007c0c */ /* 0x000fe2000bf46070 */
[----:B--2---:R-:W-:Y:S01]  /*6dc0*/  FMUL.FTZ R119, R119, R125 ;  /* 0x0000007d77777220 */ /* 0x004fe20000410000 */
[----:B------:R-:W-:Y:S01]  /*6dd0*/  SHF.L.U32 R83, R83, 0x10, RZ ;  /* 0x0000001053537819 */ /* 0x000fe200000006ff */
[----:B------:R-:W-:Y:S01]  /*6de0*/  FMUL.FTZ R125, R78, R123 ;  /* 0x0000007b4e7d7220 */ /* 0x000fe20000410000 */
[----:B------:R-:W-:-:S02]  /*6df0*/  FSEL R81, R81, 1, !P1 ;  /* 0x3f80000051517808 */ /* 0x000fc40004800000 */
[----:B------:R-:W-:Y:S01]  /*6e00*/  SHF.L.U32 R147, R82, 0x10, RZ ;  /* 0x0000001052937819 */ /* 0x000fe200000006ff */
[-C--:B------:R-:W-:Y:S01]  /*6e10*/  FMUL.FTZ R149, R78, R148.reuse ;  /* 0x000000944e957220 */ /* 0x080fe20000410000 */
[----:B------:R-:W-:Y:S01]  /*6e20*/  FSEL R82, R85, RZ, !P2 ;  /* 0x000000ff55527208 */ /* 0x000fe20005000000 */
[----:B------:R-:W-:Y:S01]  /*6e30*/  FMUL.FTZ R85, R57, R83 ;  /* 0x0000005339557220 */ /* 0x000fe20000410000 */
[----:B------:R-:W-:Y:S01]  /*6e40*/  FFMA.FTZ R148, R81, R148, R125 ;  /* 0x0000009451947223 */ /* 0x000fe2000001007d */
[----:B------:R-:W-:Y:S01]  /*6e50*/  FMUL.FTZ R147, R57, R147 ;  /* 0x0000009339937220 */ /* 0x000fe20000410000 */
[----:B------:R-:W-:Y:S02]  /*6e60*/  VIADD R125, R5, 0x8 ;  /* 0x00000008057d7836 */ /* 0x000fe40000000000 */
[----:B------:R-:W-:Y:S01]  /*6e70*/  FFMA.FTZ R123, R81, R123, -R149 ;  /* 0x0000007b517b7223 */ /* 0x000fe20000010895 */
[----:B------:R-:W-:Y:S01]  /*6e80*/  FSEL R83, R84, 1, !P2 ;  /* 0x3f80000054537808 */ /* 0x000fe20005000000 */
[----:B------:R-:W-:Y:S01]  /*6e90*/  FMUL.FTZ R149, R82, R148 ;  /* 0x0000009452957220 */ /* 0x000fe20000410000 */
[----:B------:R-:W-:-:S02]  /*6ea0*/  FSEL R84, R85, RZ, !P3 ;  /* 0x000000ff55547208 */ /* 0x000fc40005800000 */
[----:B------:R-:W-:Y:S02]  /*6eb0*/  FSEL R85, R147, RZ, !P3 ;  /* 0x000000ff93557208 */ /* 0x000fe40005800000 */
[----:B------:R-:W-:Y:S01]  /*6ec0*/  ISETP.GE.U32.AND P3, PT, R125, UR12, PT ;  /* 0x0000000c7d007c0c */ /* 0x000fe2000bf66070 */
[-C--:B------:R-:W-:Y:S01]  /*6ed0*/  FFMA.FTZ R147, R83, R123.reuse, -R149 ;  /* 0x0000007b53937223 */ /* 0x080fe20000010895 */
[----:B------:R-:W-:Y:S01]  /*6ee0*/  FMUL.FTZ R123, R82, R123 ;  /* 0x0000007b527b7220 */ /* 0x000fe20000410000 */
[-C--:B------:R-:W-:Y:S01]  /*6ef0*/  FMUL.FTZ R125, R86, R21.reuse ;  /* 0x00000015567d7220 */ /* 0x080fe20000410000 */
[----:B------:R-:W-:Y:S01]  /*6f00*/  FMUL.FTZ R41, R41, R21 ;  /* 0x0000001529297220 */ /* 0x000fe20000410000 */
[----:B------:R-:W-:Y:S01]  /*6f10*/  FSEL R86, R92, RZ, !P3 ;  /* 0x000000ff5c567208 */ /* 0x000fe20005800000 */
[----:B------:R-:W-:Y:S01]  /*6f20*/  FFMA.FTZ R148, R83, R148, R123 ;  /* 0x0000009453947223 */ /* 0x000fe2000001007b */
[----:B------:R-:W-:Y:S02]  /*6f30*/  SHF.L.U32 R91, R91, 0x10, RZ ;  /* 0x000000105b5b7819 */ /* 0x000fe400000006ff */
[----:B------:R-:W-:Y:S01]  /*6f40*/  SHF.L.U32 R90, R90, 0x10, RZ ;  /* 0x000000105a5a7819 */ /* 0x000fe200000006ff */
[----:B------:R-:W-:Y:S01]  /*6f50*/  FMUL.RZ R123, R41, 0.15915493667125701904 ;  /* 0x3e22f983297b7820 */ /* 0x000fe2000040c000 */
[----:B------:R-:W-:Y:S01]  /*6f60*/  FSEL R87, R87, 1, !P3 ;  /* 0x3f80000057577808 */ /* 0x000fe20005800000 */
[----:B------:R-:W-:Y:S01]  /*6f70*/  FMUL.FTZ R92, R86, R147 ;  /* 0x00000093565c7220 */ /* 0x000fe20000410000 */
[----:B------:R0:W-:Y:S01]  /*6f80*/  MUFU.EX2 R41, R125 ;  /* 0x0000007d00297308 */ /* 0x0001e20000000800 */
[C---:B------:R-:W-:Y:S01]  /*6f90*/  FMUL.FTZ R150, R56.reuse, R91 ;  /* 0x0000005b38967220 */ /* 0x040fe20000410000 */
[----:B------:R-:W-:Y:S01]  /*6fa0*/  FMUL.FTZ R91, R56, R90 ;  /* 0x0000005a385b7220 */ /* 0x000fe20000410000 */
[----:B------:R-:W-:Y:S01]  /*6fb0*/  SHF.L.U32 R149, R89, 0x10, RZ ;  /* 0x0000001059957819 */ /* 0x000fe200000006ff */
[----:B------:R-:W-:-:S02]  /*6fc0*/  IMAD.U32 R90, R88, 0x10000, RZ ;  /* 0x00010000585a7824 */ /* 0x000fc400078e00ff */
[-C--:B0-----:R-:W-:Y:S01]  /*6fd0*/  FMUL.FTZ R125, R86, R148.reuse ;  /* 0x00000094567d7220 */ /* 0x081fe20000410000 */
[----:B------:R-:W-:Y:S01]  /*6fe0*/  FFMA.FTZ R148, R87, R148, R92 ;  /* 0x0000009457947223 */ /* 0x000fe2000001005c */
[----:B------:R-:W-:Y:S02]  /*6ff0*/  IADD3 R92, PT, PT, R5, 0x9, RZ ;  /* 0x00000009055c7810 */ /* 0x000fe40007ffe0ff */
[----:B------:R-:W-:Y:S01]  /*7000*/  FFMA.FTZ R147, R87, R147, -R125 ;  /* 0x0000009357937223 */ /* 0x000fe2000001087d */
[----:B------:R-:W-:Y:S01]  /*7010*/  FSEL R88, R150, RZ, !P4 ;  /* 0x000000ff96587208 */ /* 0x000fe20006000000 */
[----:B------:R-:W0:Y:S01]  /*7020*/  MUFU.SIN R125, R123 ;  /* 0x0000007b007d7308 */ /* 0x000e220000000400 */
[----:B------:R-:W-:Y:S02]  /*7030*/  FSEL R89, R91, RZ, !P4 ;  /* 0x000000ff5b597208 */ /* 0x000fe40006000000 */
[----:B------:R-:W-:Y:S01]  /*7040*/  ISETP.GE.U32.AND P4, PT, R92, UR12, PT ;  /* 0x0000000c5c007c0c */ /* 0x000fe2000bf86070 */
[C---:B------:R-:W-:Y:S01]  /*7050*/  FMUL.FTZ R91, R55.reuse, R149 ;  /* 0x00000095375b7220 */ /* 0x040fe20000410000 */
[----:B------:R-:W-:-:S03]  /*7060*/  FMUL.FTZ R92, R55, R90 ;  /* 0x0000005a375c7220 */ /* 0x000fc60000410000 */
[----:B------:R-:W1:Y:S01]  /*7070*/  MUFU.COS R123, R123 ;  /* 0x0000007b007b7308 */ /* 0x000e620000000000 */
[----:B------:R-:W-:Y:S01]  /*7080*/  VIADD R149, R5, 0xa ;  /* 0x0000000a05957836 */ /* 0x000fe20000000000 */
        /* <DEDUP_REMOVED lines=8> */
[C---:B------:R-:W-:Y:S01]  /*7110*/  FFMA.FTZ R148, R93.reuse, R148, R40 ;  /* 0x000000945d947223 */ /* 0x040fe20000010028 */
[----:B------:R-:W-:Y:S01]  /*7120*/  FFMA.FTZ R147, R93, R147, -R149 ;  /* 0x000000935d937223 */ /* 0x000fe20000010895 */
[----:B0-----:R-:W-:Y:S01]  /*7130*/  FMUL.FTZ R40, R41, R125 ;  /* 0x0000007d29287220 */ /* 0x001fe20000410000 */
[----:B------:R-:W-:Y:S01]  /*7140*/  FSEL R95, R95, 1, !P0 ;  /* 0x3f8000005f5f7808 */ /* 0x000fe20004000000 */
[----:B-1----:R-:W-:Y:S01]  /*7150*/  FMUL.FTZ R123, R41, R123 ;  /* 0x0000007b297b7220 */ /* 0x002fe20000410000 */
        /* <DEDUP_REMOVED lines=12> */
[C---:B------:R-:W-:Y:S01]  /*7220*/  FMUL.FTZ R150, R66.reuse, R125 ;  /* 0x0000007d42967220 */ /* 0x040fe20000410000 */
[----:B------:R-:W-:Y:S01]  /*7230*/  FMUL.FTZ R149, R66, R41 ;  /* 0x0000002942957220 */ /* 0x000fe20000410000 */
[C---:B------:R-:W-:Y:S02]  /*7240*/  FMUL.FTZ R97, R54.reuse, R97 ;  /* 0x0000006136617220 */ /* 0x040fe40000410000 */
        /* <DEDUP_REMOVED lines=9> */
[C---:B------:R-:W-:Y:S01]  /*72e0*/  FMUL.FTZ R150, R68.reuse, R125 ;  /* 0x0000007d44967220 */ /* 0x040fe20000410000 */
        /* <DEDUP_REMOVED lines=15> */
[----:B------:R-:W-:Y:S01]  /*73e0*/  FFMA.FTZ R41, R71, R41, -R150 ;  /* 0x0000002947297223 */ /* 0x000fe20000010896 */
[----:B------:R-:W-:Y:S01]  /*73f0*/  FMUL.FTZ R101, R53, R101 ;  /* 0x0000006535657220 */ /* 0x000fe20000410000 */
        /* <DEDUP_REMOVED lines=37> */
[C---:B------:R-:W-:Y:S01]  /*7650*/  FFMA.FTZ R41, R83.reuse, R41, -R150 ;  /* 0x0000002953297223 */ /* 0x040fe20000010896 */
[----:B------:R-:W-:Y:S01]  /*7660*/  FFMA.FTZ R125, R83, R125, R149 ;  /* 0x0000007d537d7223 */ /* 0x000fe20000010095 */
[----:B------:R-:W-:Y:S02]  /*7670*/  FSEL R107, R107, 1, !P3 ;  /* 0x3f8000006b6b7808 */ /* 0x000fe40005800000 */
[CC--:B------:R-:W-:Y:S01]  /*7680*/  FMUL.FTZ R159, R106.reuse, R148.reuse ;  /* 0x000000946a9f7220 */ /* 0x0c0fe20000410000 */
[----:B------:R-:W-:Y:S01]  /*7690*/  FADD.FTZ R41, R101, R41 ;  /* 0x0000002965297221 */ /* 0x000fe20000010000 */
[-C--:B------:R-:W-:Y:S01]  /*76a0*/  FMUL.FTZ R160, R106, R147.reuse ;  /* 0x000000936aa07220 */ /* 0x080fe20000410000 */
[----:B------:R-:W-:Y:S01]  /*76b0*/  FADD.FTZ R125, R100, R125 ;  /* 0x0000007d647d7221 */ /* 0x000fe20000010000 */
[C---:B------:R-:W-:Y:S01]  /*76c0*/  FFMA.FTZ R159, R107.reuse, R147, -R159 ;  /* 0x000000936b9f7223 */ /* 0x040fe2000001089f */
[C---:B------:R-:W-:Y:S01]  /*76d0*/  FMUL.FTZ R147, R86.reuse, R41 ;  /* 0x0000002956937220 */ /* 0x040fe20000410000 */
[----:B------:R-:W-:Y:S01]  /*76e0*/  FFMA.FTZ R160, R107, R148, R160 ;  /* 0x000000946ba07223 */ /* 0x000fe200000100a0 */
        /* <DEDUP_REMOVED lines=9> */
[C---:B------:R-:W-:Y:S02]  /*7780*/  FMUL.FTZ R148, R90.reuse, R125 ;  /* 0x0000007d5a947220 */ /* 0x040fe40000410000 */
        /* <DEDUP_REMOVED lines=68> */
[----:B------:R-:W-:Y:S01]  /*7bd0*/  FMUL.FTZ R120, R154, R120 ;  /* 0x000000789a787220 */ /* 0x000fe20000410000 */
        /* <DEDUP_REMOVED lines=9> */
[----:B------:R-:W-:Y:S01]  /*7c70*/  FSEL R123, R123, 1, !P1 ;  /* 0x3f8000007b7b7808 */ /* 0x000fe20004800000 */
[----:B------:R-:W-:Y:S01]  /*7c80*/  FMUL.FTZ R40, R153, R40 ;  /* 0x0000002899287220 */ /* 0x000fe20000410000 */
[----:B------:R-:W-:Y:S01]  /*7c90*/  SHF.L.U32 R147, R124, 0x10, RZ ;  /* 0x000000107c937819 */ /* 0x000fe200000006ff */
[----:B------:R-:W-:Y:S01]  /*7ca0*/  FADD.FTZ R124, R122, R125 ;  /* 0x0000007d7a7c7221 */ /* 0x000fe20000010000 */
[----:B------:R-:W-:-:S03]  /*7cb0*/  FMUL.FTZ R162, R121, R41 ;  /* 0x0000002979a27220 */ /* 0x000fc60000410000 */
[----:B------:R-:W-:Y:S01]  /*7cc0*/  FMUL.FTZ R125, R153, R147 ;  /* 0x00000093997d7220 */ /* 0x000fe20000410000 */
[-C--:B------:R-:W-:Y:S01]  /*7cd0*/  FFMA.FTZ R162, R123, R124.reuse, R162 ;  /* 0x0000007c7ba27223 */ /* 0x080fe200000100a2 */
[----:B------:R-:W-:Y:S01]  /*7ce0*/  FMUL.FTZ R161, R121, R124 ;  /* 0x0000007c79a17220 */ /* 0x000fe20000410000 */
[----:B------:R-:W-:Y:S02]  /*7cf0*/  FSEL R124, R40, RZ, !P1 ;  /* 0x000000ff287c7208 */ /* 0x000fe40004800000 */
[----:B------:R-:W-:Y:S01]  /*7d00*/  FSEL R125, R125, RZ, !P1 ;  /* 0x000000ff7d7d7208 */ /* 0x000fe20004800000 */
[----:B------:R-:W-:Y:S02]  /*7d10*/  FFMA.FTZ R161, R123, R41, -R161 ;  /* 0x000000297ba17223 */ /* 0x000fe400000108a1 */
[----:B------:R-:W-:Y:S01]  /*7d20*/  FADD.FTZ R162, R124, R162 ;  /* 0x000000a27ca27221 */ /* 0x000fe20000010000 */
[----:B------:R-:W-:Y:S01]  /*7d30*/  FMUL.FTZ R40, R121, R159 ;  /* 0x0000009f79287220 */ /* 0x000fe20000410000 */
[----:B------:R-:W-:Y:S01]  /*7d40*/  FADD.FTZ R161, R125, R161 ;  /* 0x000000a17da17221 */ /* 0x000fe20000010000 */
[----:B------:R-:W-:-:S02]  /*7d50*/  FMUL.FTZ R41, R121, R160 ;  /* 0x000000a079297220 */ /* 0x000fc40000410000 */
[----:B------:R-:W0:Y:S01]  /*7d60*/  SHFL.UP PT, R149, R162, 0x1, RZ ;  /* 0x04200000a2957989 */ /* 0x000e2200000e00ff */
[----:B------:R-:W-:-:S03]  /*7d70*/  FFMA.FTZ R160, R123, R160, R40 ;  /* 0x000000a07ba07223 */ /* 0x000fc60000010028 */
        /* <DEDUP_REMOVED lines=10> */
[----:B--2---:R-:W-:Y:S01]  /*7e20*/  FMUL.FTZ R40, R160, R41 ;  /* 0x00000029a0287220 */ /* 0x004fe20000410000 */
[----:B------:R-:W-:-:S03]  /*7e30*/  @P0 FADD.FTZ R161, R161, R149 ;  /* 0x00000095a1a10221 */ /* 0x000fc60000010000 */
[----:B------:R-:W0:Y:S01]  /*7e40*/  SHFL.UP PT, R149, R162, 0x2, RZ ;  /* 0x04400000a2957989 */ /* 0x000e2200000e00ff */
[C---:B------:R-:W-:Y:S01]  /*7e50*/  FMUL.FTZ R41, R159.reuse, R41 ;  /* 0x000000299f297220 */ /* 0x040fe20000410000 */
[-C--:B---3--:R-:W-:Y:S02]  /*7e60*/  @P0 FFMA.FTZ R159, R159, R147.reuse, -R40 ;  /* 0x000000939f9f0223 */ /* 0x088fe40000010828 */
        /* <DEDUP_REMOVED lines=8> */
[----:B------:R-:W-:-:S03]  /*7ef0*/  FFMA.FTZ R148, R159, R40, -R148 ;  /* 0x000000289f947223 */ /* 0x000fc60000010894 */
[----:B------:R-:W-:Y:S01]  /*7f00*/  @P0 FADD.FTZ R162, R162, R149 ;  /* 0x00000095a2a20221 */ /* 0x000fe20000010000 */
[----:B------:R0:W-:Y:S01]  /*7f10*/  STS.U16 [R146+0x14c0], R145 ;  /* 0x0014c09192007388 */ /* 0x0001e20000000400 */
[-C--:B--2---:R-:W-:Y:S01]  /*7f20*/  FMUL.FTZ R40, R159, R41.reuse ;  /* 0x000000299f287220 */ /* 0x084fe20000410000 */
[----:B------:R-:W-:Y:S01]  /*7f30*/  @P0 FADD.FTZ R161, R161, R148 ;  /* 0x00000094a1a10221 */ /* 0x000fe20000010000 */
[C---:B0-----:R-:W-:Y:S02]  /*7f40*/  FMUL.FTZ R145, R160.reuse, R41 ;  /* 0x00000029a0917220 */ /* 0x041fe40000410000 */
[----:B------:R-:W0:Y:S01]  /*7f50*/  SHFL.UP PT, R41, R162, 0x4, RZ ;  /* 0x04800000a2297989 */ /* 0x000e2200000e00ff */
[----:B---3--:R-:W-:-:S03]  /*7f60*/  @P0 FFMA.FTZ R160, R160, R147, R40 ;  /* 0x00000093a0a00223 */ /* 0x008fc60000010028 */
        /* <DEDUP_REMOVED lines=16> */
[----:B------:R-:W-:Y:S04]  /*8070*/  STS.U16 [R45+0x1500], R46 ;  /* 0x0015002e2d007388 */ /* 0x000fe80000000400 */
        /* <DEDUP_REMOVED lines=12> */
[----:B------:R-:W-:Y:S01]  /*8140*/  @P0 FADD.FTZ R161, R161, R40 ;  /* 0x00000028a1a10221 */ /* 0x000fe20000010000 */
[----:B------:R-:W-:Y:S02]  /*8150*/  @P0 FFMA.FTZ R159, R159, R46, -R45 ;  /* 0x0000002e9f9f0223 */ /* 0x000fe4000001082d */
[----:B------:R-:W0:Y:S04]  /*8160*/  SHFL.UP PT, R40, R162, 0x10, RZ ;  /* 0x06000000a2287989 */ /* 0x000e2800000e00ff */
[----:B------:R-:W1:Y:S01]  /*8170*/  SHFL.UP PT, R46, R160, 0x10, RZ ;  /* 0x06000000a02e7989 */ /* 0x000e6200000e00ff */
[----:B------:R-:W2:Y:S03]  /*8180*/  S2R R158, SR_TID.X ;  /* 0x00000000009e7919 */ /* 0x000ea60000002100 */
[----:B------:R-:W3:Y:S04]  /*8190*/  SHFL.UP PT, R45, R159, 0x10, RZ ;  /* 0x060000009f2d7989 */ /* 0x000ee800000e00ff */
[----:B------:R-:W5:Y:S01]  /*81a0*/  SHFL.UP PT, R41, R161, 0x10, RZ ;  /* 0x06000000a1297989 */ /* 0x000f6200000e00ff */
[----:B------:R-:W-:-:S02]  /*81b0*/  LOP3.LUT P5, RZ, R61, 0x1000000, RZ, 0xc0, !PT ;  /* 0x010000003dff7812 */ /* 0x000fc400078ac0ff */
[----:B------:R-:W-:Y:S01]  /*81c0*/  ISETP.NE.AND P1, PT, R152, 0x1f, PT ;  /* 0x0000001f9800780c */ /* 0x000fe20003f25270 */
[----:B------:R0:W-:Y:S04]  /*81d0*/  STS.U16 [R47+0x1540], R44 ;  /* 0x0015402c2f007388 */ /* 0x0001e80000000400 */
[----:B------:R4:W-:Y:S04]  /*81e0*/  STS.U16 [R42+0x1580], R43 ;  /* 0x0015802b2a007388 */ /* 0x0009e80000000400 */
[----:B------:R-:W-:Y:S01]  /*81f0*/  STS.U16 [R144+0x15c0], R143 ;  /* 0x0015c08f90007388 */ /* 0x000fe20000000400 */
[----:B0-----:R-:W-:-:S03]  /*8200*/  FMUL.FTZ R47, R159, R40 ;  /* 0x000000289f2f7220 */ /* 0x001fc60000410000 */
[----:B------:R-:W-:Y:S01]  /*8210*/  STS.U16 [R142+0x1600], R141 ;  /* 0x0016008d8e007388 */ /* 0x000fe20000000400 */
[C---:B-1----:R-:W-:Y:S01]  /*8220*/  FMUL.FTZ R44, R160.reuse, R46 ;  /* 0x0000002ea02c7220 */ /* 0x042fe20000410000 */
[----:B----4-:R-:W-:Y:S02]  /*8230*/  FMUL.FTZ R42, R160, R40 ;  /* 0x00000028a02a7220 */ /* 0x010fe40000410000 */
[----:B------:R-:W-:Y:S01]  /*8240*/  STS.U16 [R140+0x1640], R139 ;  /* 0x0016408b8c007388 */ /* 0x000fe20000000400 */
[C---:B------:R-:W-:Y:S01]  /*8250*/  FMUL.FTZ R40, R159.reuse, R46 ;  /* 0x0000002e9f287220 */ /* 0x040fe20000410000 */
[----:B------:R-:W-:Y:S02]  /*8260*/  VOTEU.ANY UP0, P5 ;  /* 0x0000000000ff7886 */ /* 0x000fe40002800100 */
[----:B------:R-:W-:Y:S01]  /*8270*/  STS.U16 [R138+0x1680], R137 ;  /* 0x001680898a007388 */ /* 0x000fe20000000400 */
[----:B---3--:R-:W-:-:S03]  /*8280*/  FFMA.FTZ R44, R159, R45, -R44 ;  /* 0x0000002d9f2c7223 */ /* 0x008fc6000001082c */
[----:B------:R-:W-:Y:S01]  /*8290*/  STS.U16 [R136+0x16c0], R135 ;  /* 0x0016c08788007388 */ /* 0x000fe20000000400 */
[----:B------:R-:W-:-:S03]  /*82a0*/  FFMA.FTZ R45, R160, R45, R40 ;  /* 0x0000002da02d7223 */ /* 0x000fc60000010028 */
[----:B------:R-:W-:Y:S01]  /*82b0*/  STS.U16 [R134+0x1700], R133 ;  /* 0x0017008586007388 */ /* 0x000fe20000000400 */
[----:B------:R-:W-:-:S03]  /*82c0*/  HFMA2 R40, -RZ, RZ, 1.875, 0 ;  /* 0x3f800000ff287431 */ /* 0x000fc600000001ff */
[----:B------:R-:W-:Y:S01]  /*82d0*/  STS.U16 [R132+0x1740], R131 ;  /* 0x0017408384007388 */ /* 0x000fe20000000400 */
[----:B------:R-:W-:-:S03]  /*82e0*/  @UP0 ULEA UR12, UR7, UR23, 0x4 ;  /* 0x00000017070c0291 */ /* 0x000fc6000f8e20ff */
[----:B------:R-:W-:Y:S01]  /*82f0*/  STS.U16 [R130+0x1780], R129 ;  /* 0x0017808182007388 */ /* 0x000fe20000000400 */
[----:B-----5:R-:W-:-:S03]  /*8300*/  FFMA.FTZ R46, R159, R41, -R42 ;  /* 0x000000299f2e7223 */ /* 0x020fc6000001082a */
[----:B------:R-:W-:Y:S01]  /*8310*/  STS.U16 [R128+0x17c0], R127 ;  /* 0x0017c07f80007388 */ /* 0x000fe20000000400 */
[----:B------:R-:W-:-:S03]  /*8320*/  FFMA.FTZ R47, R160, R41, R47 ;  /* 0x00000029a02f7223 */ /* 0x000fc6000001002f */
[----:B------:R-:W-:Y:S01]  /*8330*/  STS.U16 [R126+0x1800], R51 ;  /* 0x001800337e007388 */ /* 0x000fe20000000400 */
[----:B------:R-:W-:-:S03]  /*8340*/  CS2R R42, SRZ ;  /* 0x00000000002a7805 */ /* 0x000fc6000001ff00 */
[----:B------:R2:W-:Y:S01]  /*8350*/  STS.U16 [R50+0x1840], R48 ;  /* 0x0018403032007388 */ /* 0x0005e20000000400 */
[----:B------:R-:W-:Y:S02]  /*8360*/  IMAD.MOV.U32 R41, RZ, RZ, RZ ;  /* 0x000000ffff297224 */ /* 0x000fe400078e00ff */
[----:B------:R-:W-:Y:S01]  /*8370*/  FADD.FTZ R46, R161, R46 ;  /* 0x0000002ea12e7221 */ /* 0x000fe20000010000 */
[----:B------:R-:W-:Y:S01]  /*8380*/  FADD.FTZ R47, R162, R47 ;  /* 0x0000002fa22f7221 */ /* 0x000fe20000010000 */
[----:B------:R-:W-:Y:S01]  /*8390*/  ISETP.GE.AND P0, PT, R152, 0x10, PT ;  /* 0x000000109800780c */ /* 0x000fe20003f06270 */
[----:B------:R-:W-:Y:S01]  /*83a0*/  NOP ;  /* 0x0000000000007918 */ /* 0x000fe20000000000 */
[----:B--2---:R-:W-:Y:S01]  /*83b0*/  @!P1 SHF.R.U32.HI R48, RZ, 0x1, R158 ;  /* 0x00000001ff309819 */ /* 0x004fe2000001169e */
        /* <DEDUP_REMOVED lines=119> */
.L_x_977:
        /* <DEDUP_REMOVED lines=17> */
.L_x_978:
[----:B------:R-:W-:Y:S05]  /*8c40*/  BSYNC.RECONVERGENT B0 ;  /* 0x0000000000007941 */ /* 0x000fea0003800200 */
.L_x_976:
        /* <DEDUP_REMOVED lines=119> */
.L_x_980:
[----:B------:R-:W-:Y:S05]  /*93c0*/  BSYNC.RECONVERGENT B0 ;  /* 0x0000000000007941 */ /* 0x000fea0003800200 */
.L_x_979:
        /* <DEDUP_REMOVED lines=51> */
.L_x_975:
[----:B------:R1:W2:Y:S01]  /*9700*/  LDL.LU R62, [R1+0x88] ;  /* 0x00008800013e7983 */ /* 0x0002a20000300800 */
[----:B------:R-:W3:Y:S01]  /*9710*/  S2R R16, SR_TID.X ;  /* 0x0000000000107919 */ /* 0x000ee20000002100 */
[----:B------:R-:W-:Y:S02]  /*9720*/  F2FP.BF16.F32.PACK_AB R6, R24, R23 ;  /* 0x000000171806723e */ /* 0x000fe400000010ff */
[----:B------:R-:W-:Y:S01]  /*9730*/  F2FP.BF16.F32.PACK_AB R7, R26, R25 ;  /* 0x000000191a07723e */ /* 0x000fe200000010ff */
[----:B------:R-:W4:Y:S01]  /*9740*/  LDL.LU R108, [R1+0x44] ;  /* 0x00004400016c7983 */ /* 0x000f220000300800 */
[----:B------:R-:W-:Y:S01]  /*9750*/  USHF.L.U32 UR8, UR6, 0xa, URZ ;  /* 0x0000000a06087899 */ /* 0x000fe200080006ff */
[----:B------:R-:W5:Y:S08]  /*9760*/  S2UR UR28, SR_CTAID.X ;  /* 0x00000000001c79c3 */ /* 0x000f700000002500 */
[----:B------:R-:W1:Y:S01]  /*9770*/  S2UR UR29, SR_CTAID.Y ;  /* 0x00000000001d79c3 */ /* 0x000e620000002600 */
[----:B------:R-:W2:Y:S01]  /*9780*/  LDL.LU R107, [R1+0x40] ;  /* 0x00004000016b7983 */ /* 0x000ea20000300800 */
[----:B------:R-:W-:Y:S01]  /*9790*/  UMOV UR9, URZ ;  /* 0x000000ff00097c82 */ /* 0x000fe20008000000 */
[----:B------:R-:W2:Y:S02]  /*97a0*/  LDCU.64 UR30, c[0x0][0x478] ;  /* 0x00008f00ff1e77ac */ /* 0x000ea40008000a00 */
        /* <DEDUP_REMOVED lines=37> */
[----:B------:R-:W5:Y:S01]  /*9a00*/  LDCU.128 UR12, c[0x0][0x420] ;  /* 0x00008400ff0c77ac */ /* 0x000f620008000c00 */
[----:B------:R-:W-:Y:S02]  /*9a10*/  F2FP.BF16.F32.PACK_AB R7, R30, R29 ;  /* 0x0000001d1e07723e */ /* 0x000fe400000010ff */
[C---:B------:R-:W-:Y:S02]  /*9a20*/  PRMT R12, R6.reuse, 0x7610, R12 ;  /* 0x00007610060c7816 */ /* 0x040fe4000000000c */
[----:B------:R-:W-:Y:S02]  /*9a30*/  PRMT R13, R6, 0x7632, R13 ;  /* 0x00007632060d7816 */ /* 0x000fe4000000000d */
[----:B------:R-:W-:-:S02]  /*9a40*/  F2FP.BF16.F32.PACK_AB R6, R32, R31 ;  /* 0x0000001f2006723e */ /* 0x000fc400000010ff */
[----:B------:R-:W-:Y:S02]  /*9a50*/  PRMT R14, R7, 0x7610, R14 ;  /* 0x00007610070e7816 */ /* 0x000fe4000000000e */
[----:B---3--:R-:W-:Y:S02]  /*9a60*/  ISETP.NE.AND P0, PT, R16, RZ, PT ;  /* 0x000000ff1000720c */ /* 0x008fe40003f05270 */
[----:B------:R-:W-:Y:S02]  /*9a70*/  LOP3.LUT R5, R5, 0x3e00, RZ, 0xc0, !PT ;  /* 0x00003e0005057812 */ /* 0x000fe400078ec0ff */
[----:B0-----:R-:W-:Y:S02]  /*9a80*/  PRMT R46, RZ, 0x7610, R46 ;  /* 0x00007610ff2e7816 */ /* 0x001fe4000000002e */
[----:B------:R-:W-:Y:S01]  /*9a90*/  PRMT R48, RZ, 0x7610, R48 ;  /* 0x00007610ff307816 */ /* 0x000fe20000000030 */
[----:B-----5:R-:W-:-:S04]  /*9aa0*/  UIMAD.WIDE.U32 UR26, UR28, UR12, UR8 ;  /* 0x0000000c1c1a72a5 */ /* 0x020fc8000f8e0008 */
[----:B------:R-:W-:-:S04]  /*9ab0*/  UIMAD UR27, UR28, UR13, UR27 ;  /* 0x0000000d1c1b72a4 */ /* 0x000fc8000f8e021b */
[----:B-1----:R-:W-:-:S04]  /*9ac0*/  UIMAD.WIDE.U32 UR26, UR29, UR14, UR26 ;  /* 0x0000000e1d1a72a5 */ /* 0x002fc8000f8e001a */
[----:B------:R-:W-:Y:S01]  /*9ad0*/  UIMAD UR27, UR29, UR15, UR27 ;  /* 0x0000000f1d1b72a4 */ /* 0x000fe2000f8e021b */
[----:B------:R-:W0:Y:S01]  /*9ae0*/  LDCU.128 UR12, c[0x0][0x410] ;  /* 0x00008200ff0c77ac */ /* 0x000e220008000c00 */
[----:B----4-:R1:W-:Y:S02]  /*9af0*/  STS.U16 [R108], R8 ;  /* 0x000000086c007388 */ /* 0x0103e40000000400 */
[----:B-1----:R-:W-:Y:S02]  /*9b00*/  PRMT R8, R7, 0x7632, R8 ;  /* 0x0000763207087816 */ /* 0x002fe40000000008 */
[----:B--2---:R1:W-:Y:S01]  /*9b10*/  STS.U16 [R107+0x2], R9 ;  /* 0x000002096b007388 */ /* 0x0043e20000000400 */
[----:B------:R-:W-:-:S03]  /*9b20*/  F2FP.BF16.F32.PACK_AB R7, R34, R33 ;  /* 0x000000212207723e */ /* 0x000fc600000010ff */
[----:B------:R2:W-:Y:S01]  /*9b30*/  STS.U16 [R106+0x4], R10 ;  /* 0x0000040a6a007388 */ /* 0x0005e20000000400 */
[----:B------:R-:W-:-:S03]  /*9b40*/  PRMT R15, R7, 0x7632, R15 ;  /* 0x00007632070f7816 */ /* 0x000fc6000000000f */
[----:B------:R3:W-:Y:S01]  /*9b50*/  STS.U16 [R105+0x6], R11 ;  /* 0x0000060b69007388 */ /* 0x0007e20000000400 */
[----:B-1----:R-:W-:-:S03]  /*9b60*/  PRMT R9, R6, 0x7610, R9 ;  /* 0x0000761006097816 */ /* 0x002fc60000000009 */
[----:B------:R1:W-:Y:S01]  /*9b70*/  STS.U16 [R104+0x8], R12 ;  /* 0x0000080c68007388 */ /* 0x0003e20000000400 */
[----:B--2---:R-:W-:Y:S02]  /*9b80*/  PRMT R10, R6, 0x7632, R10 ;  /* 0x00007632060a7816 */ /* 0x004fe4000000000a */
[----:B------:R-:W-:Y:S01]  /*9b90*/  F2FP.BF16.F32.PACK_AB R6, R36, R35 ;  /* 0x000000232406723e */ /* 0x000fe200000010ff */
[----:B------:R2:W-:Y:S01]  /*9ba0*/  STS.U16 [R103+0xa], R13 ;  /* 0x00000a0d67007388 */ /* 0x0005e20000000400 */
[----:B---3--:R-:W-:Y:S02]  /*9bb0*/  PRMT R11, R7, 0x7610, R11 ;  /* 0x00007610070b7816 */ /* 0x008fe4000000000b */
[----:B------:R-:W-:Y:S01]  /*9bc0*/  F2FP.BF16.F32.PACK_AB R7, R22, R37 ;  /* 0x000000251607723e */ /* 0x000fe200000010ff */
[----:B------:R-:W-:Y:S01]  /*9bd0*/  STS.U16 [R102+0xc], R14 ;  /* 0x00000c0e66007388 */ /* 0x000fe20000000400 */
[----:B-1----:R-:W-:-:S03]  /*9be0*/  PRMT R12, R6, 0x7632, R12 ;  /* 0x00007632060c7816 */ /* 0x002fc6000000000c */
[----:B------:R1:W-:Y:S01]  /*9bf0*/  STS.U16 [R101+0xe], R8 ;  /* 0x00000e0865007388 */ /* 0x0003e20000000400 */
[----:B--2---:R-:W-:-:S03]  /*9c00*/  MOV R13, UR7 ;  /* 0x00000007000d7c02 */ /* 0x004fc60008000f00 */
[----:B------:R-:W-:Y:S04]  /*9c10*/  STS.U16 [R100+0x10], R9 ;  /* 0x0000100964007388 */ /* 0x000fe80000000400 */
[----:B------:R2:W-:Y:S01]  /*9c20*/  STS.U16 [R99+0x12], R10 ;  /* 0x0000120a63007388 */ /* 0x0005e20000000400 */
[----:B-1----:R-:W-:-:S03]  /*9c30*/  PRMT R8, R7, 0x7632, R8 ;  /* 0x0000763207087816 */ /* 0x002fc60000000008 */
[----:B------:R1:W-:Y:S04]  /*9c40*/  STS.U16 [R98+0x14], R11 ;  /* 0x0000140b62007388 */ /* 0x0003e80000000400 */
[----:B------:R-:W-:Y:S01]  /*9c50*/  STS.U16 [R97+0x16], R15 ;  /* 0x0000160f61007388 */ /* 0x000fe20000000400 */
[----:B--2---:R-:W-:-:S03]  /*9c60*/  LOP3.LUT R10, R5, 0x1f, R16, 0xf8, !PT ;  /* 0x0000001f050a7812 */ /* 0x004fc600078ef810 */
[----:B------:R-:W-:Y:S01]  /*9c70*/  STS.U16 [R96+0x18], R6 ;  /* 0x0000180660007388 */ /* 0x000fe20000000400 */
[----:B------:R-:W-:-:S03]  /*9c80*/  LOP3.LUT R14, R10, 0x20, RZ, 0xfc, !PT ;  /* 0x000000200a0e7812 */ /* 0x000fc600078efcff */
[----:B------:R-:W-:Y:S01]  /*9c90*/  STS.U16 [R95+0x1a], R12 ;  /* 0x00001a0c5f007388 */ /* 0x000fe20000000400 */
[C---:B------:R-:W-:Y:S02]  /*9ca0*/  LOP3.LUT R5, R10.reuse, 0x40, RZ, 0xfc, !PT ;  /* 0x000000400a057812 */ /* 0x040fe400078efcff */
[C---:B-1----:R-:W-:Y:S01]  /*9cb0*/  LOP3.LUT R11, R10.reuse, 0x60, RZ, 0xfc, !PT ;  /* 0x000000600a0b7812 */ /* 0x042fe200078efcff */
[----:B------:R1:W-:Y:S01]  /*9cc0*/  STS.U16 [R94+0x1c], R7 ;  /* 0x00001c075e007388 */ /* 0x0003e20000000400 */
[C---:B------:R-:W-:Y:S02]  /*9cd0*/  LOP3.LUT R21, R10.reuse, 0xa0, RZ, 0xfc, !PT ;  /* 0x000000a00a157812 */ /* 0x040fe400078efcff */
[----:B------:R-:W-:Y:S01]  /*9ce0*/  LOP3.LUT R20, R10, 0xc0, RZ, 0xfc, !PT ;  /* 0x000000c00a147812 */ /* 0x000fe200078efcff */
[----:B------:R-:W-:Y:S01]  /*9cf0*/  STS.U16 [R93+0x1e], R8 ;  /* 0x00001e085d007388 */ /* 0x000fe20000000400 */
[----:B------:R-:W-:-:S03]  /*9d00*/  NOP ;  /* 0x0000000000007918 */ /* 0x000fc60000000000 */
[----:B------:R-:W-:Y:S01]  /*9d10*/  LDS.U16 R9, [R92] ;  /* 0x000000005c097984 */ /* 0x000fe20000000400 */
[C---:B-1----:R-:W-:Y:S02]  /*9d20*/  IADD3 R7, P1, PT, R10.reuse, UR26, RZ ;  /* 0x0000001a0a077c10 */ /* 0x042fe4000ff3e0ff */
[C---:B------:R-:W-:Y:S01]  /*9d30*/  LOP3.LUT R19, R10.reuse, 0xe0, RZ, 0xfc, !PT ;  /* 0x000000e00a137812 */ /* 0x040fe200078efcff */
[----:B------:R-:W-:Y:S01]  /*9d40*/  LDS.U16 R39, [R91+0x40] ;  /* 0x000040005b277984 */ /* 0x000fe20000000400 */
[----:B------:R-:W-:Y:S01]  /*9d50*/  IADD3.X R12, PT, PT, RZ, UR27, RZ, P1, !PT ;  /* 0x0000001bff0c7c10 */ /* 0x000fe20008ffe4ff */
[----:B0-----:R-:W-:Y:S01]  /*9d60*/  UIMAD.WIDE.U32 UR26, UR28, UR12, UR8 ;  /* 0x0000000c1c1a72a5 */ /* 0x001fe2000f8e0008 */
[C---:B------:R-:W-:Y:S01]  /*9d70*/  LEA R6, P5, R7.reuse, UR30, 0x1 ;  /* 0x0000001e07067c11 */ /* 0x040fe2000f8a08ff */
[----:B------:R-:W-:Y:S01]  /*9d80*/  LDS.U16 R41, [R90+0x80] ;  /* 0x000080005a297984 */ /* 0x000fe20000000400 */
[C---:B------:R-:W-:Y:S01]  /*9d90*/  LOP3.LUT R18, R10.reuse, 0x100, RZ, 0xfc, !PT ;  /* 0x000001000a127812 */ /* 0x040fe200078efcff */
[----:B------:R-:W-:Y:S01]  /*9da0*/  UIMAD UR13, UR28, UR13, UR27 ;  /* 0x0000000d1c0d72a4 */ /* 0x000fe2000f8e021b */
[----:B------:R-:W-:Y:S01]  /*9db0*/  LEA.HI.X R7, R7, UR31, R12, 0x1, P5 ;  /* 0x0000001f07077c11 */ /* 0x000fe2000a8f0c0c */
[----:B------:R-:W-:Y:S01]  /*9dc0*/  LDS.U16 R43, [R89+0xc0] ;  /* 0x0000c000592b7984 */ /* 0x000fe20000000400 */
[C---:B------:R-:W-:Y:S01]  /*9dd0*/  LOP3.LUT R12, R10.reuse, 0x80, RZ, 0xfc, !PT ;  /* 0x000000800a0c7812 */ /* 0x040fe200078efcff */
[----:B------:R-:W-:Y:S01]  /*9de0*/  UMOV UR12, UR26 ;  /* 0x0000001a000c7c82 */ /* 0x000fe20008000000 */
        /* <DEDUP_REMOVED lines=8> */
[----:B------:R-:W-:Y:S01]  /*9e70*/  LOP3.LUT R38, R10, 0x1e0, RZ, 0xfc, !PT ;  /* 0x000001e00a267812 */ /* 0x000fe200078efcff */
[----:B------:R-:W-:Y:S02]  /*9e80*/  LDS.U16 R49, [R86+0x180] ;  /* 0x0001800056317984 */ /* 0x000fe40000000400 */
[----:B------:R-:W-:-:S02]  /*9e90*/  UIMAD UR15, UR29, UR15, UR13 ;  /* 0x0000000f1d0f72a4 */ /* 0x000fc4000f8e020d */
        /* <DEDUP_REMOVED lines=48> */
[----:B0-----:R-:W-:Y:S01]  /*a1a0*/  LEA R8, P6, R9, UR26, 0x1 ;  /* 0x0000001a09087c11 */ /* 0x001fe2000f8c08ff */
        /* <DEDUP_REMOVED lines=79> */
[----:B---3--:R-:W-:Y:S02]  /*a6a0*/  IMAD.U32 R54, R8, 0x10000, RZ ;  /* 0x0001000008367824 */ /* 0x008fe400078e00ff */
[----:B------:R-:W-:Y:S02]  /*a6b0*/  FMUL.FTZ R48, R50, -1.4426950216293334961 ;  /* 0xbfb8aa3b32307820 */ /* 0x000fe40000410000 */
[----:B------:R-:W-:Y:S01]  /*a6c0*/  FMUL.FTZ R49, R54, -1.4426950216293334961 ;  /* 0xbfb8aa3b36317820 */ /* 0x000fe20000410000 */
[----:B----4-:R-:W-:Y:S01]  /*a6d0*/  SHF.L.U32 R52, R7, 0x10, RZ ;  /* 0x0000001007347819 */ /* 0x010fe200000006ff */
[----:B------:R3:W-:Y:S01]  /*a6e0*/  MUFU.EX2 R51, R48 ;  /* 0x0000003000337308 */ /* 0x0007e20000000800 */
[----:B------:R-:W4:Y:S01]  /*a6f0*/  LDS.U16 R7, [R100+0x10] ;  /* 0x0000100064077984 */ /* 0x000f220000000400 */
[----:B-----5:R-:W-:-:S03]  /*a700*/  SHF.L.U32 R56, R9, 0x10, RZ ;  /* 0x0000001009387819 */ /* 0x020fc600000006ff */
[----:B------:R-:W-:Y:S03]  /*a710*/  LDS.U16 R9, [R98+0x14] ;  /* 0x0000140062097984 */ /* 0x000fe60000000400 */
[----:B------:R5:W-:Y:S01]  /*a720*/  MUFU.EX2 R55, R49 ;  /* 0x0000003100377308 */ /* 0x000be20000000800 */
[----:B---3--:R-:W-:Y:S01]  /*a730*/  LDS.U16 R48, [R95+0x1a] ;  /* 0x00001a005f307984 */ /* 0x008fe20000000400 */
[----:B-1----:R-:W-:-:S03]  /*a740*/  SHF.L.U32 R58, R43, 0x10, RZ ;  /* 0x000000102b3a7819 */ /* 0x002fc600000006ff */
[----:B------:R-:W1:Y:S04]  /*a750*/  LDS.U16 R43, [R96+0x18] ;  /* 0x00001800602b7984 */ /* 0x000e680000000400 */
[----:B-----5:R-:W3:Y:S04]  /*a760*/  LDS.U16 R49, [R93+0x1e] ;  /* 0x00001e005d317984 */ /* 0x020ee80000000400 */
[----:B------:R0:W-:Y:S02]  /*a770*/  @!P5 STL [R1+0x88], R62 ;  /* 0x0000883e0100d387 */ /* 0x0001e40000100800 */
[----:B0-----:R-:W-:-:S02]  /*a780*/  SHF.L.U32 R62, R45, 0x10, RZ ;  /* 0x000000102d3e7819 */ /* 0x001fc400000006ff */
[----:B------:R-:W0:Y:S01]  /*a790*/  LDS.U16 R45, [R94+0x1c] ;  /* 0x00001c005e2d7984 */ /* 0x000e220000000400 */
[----:B------:R-:W-:Y:S01]  /*a7a0*/  FMUL.FTZ R8, R52, -1.4426950216293334961 ;  /* 0xbfb8aa3b34087820 */ /* 0x000fe20000410000 */
[----:B--2---:R-:W-:-:S03]  /*a7b0*/  SHF.L.U32 R64, R6, 0x10, RZ ;  /* 0x0000001006407819 */ /* 0x004fc600000006ff */
[----:B------:R2:W5:Y:S01]  /*a7c0*/  MUFU.EX2 R53, R8 ;  /* 0x0000000800357308 */ /* 0x0005620000000800 */
[----:B------:R-:W-:Y:S01]  /*a7d0*/  FMUL.FTZ R59, R58, -1.4426950216293334961 ;  /* 0xbfb8aa3b3a3b7820 */ /* 0x000fe20000410000 */
[----:B------:R-:W-:Y:S01]  /*a7e0*/  FMUL.FTZ R6, R64, -1.4426950216293334961 ;  /* 0xbfb8aa3b40067820 */ /* 0x000fe20000410000 */
[----:B--2---:R-:W-:Y:S02]  /*a7f0*/  IMAD.U32 R8, R44, 0x10000, RZ ;  /* 0x000100002c087824 */ /* 0x004fe400078e00ff */
[----:B------:R-:W-:Y:S02]  /*a800*/  FMUL.FTZ R57, R56, -1.4426950216293334961 ;  /* 0xbfb8aa3b38397820 */ /* 0x000fe40000410000 */
[----:B------:R-:W-:Y:S01]  /*a810*/  FMUL.FTZ R44, R8, -1.4426950216293334961 ;  /* 0xbfb8aa3b082c7820 */ /* 0x000fe20000410000 */
[----:B----4-:R-:W-:Y:S02]  /*a820*/  IMAD.U32 R66, R7, 0x10000, RZ ;  /* 0x0001000007427824 */ /* 0x010fe400078e00ff */
[----:B------:R-:W-:Y:S01]  /*a830*/  FMUL.FTZ R63, R62, -1.4426950216293334961 ;  /* 0xbfb8aa3b3e3f7820 */ /* 0x000fe20000410000 */
[----:B------:R2:W-:Y:S01]  /*a840*/  MUFU.EX2 R60, R44 ;  /* 0x0000002c003c7308 */ /* 0x0005e20000000800 */
[----:B------:R-:W-:Y:S01]  /*a850*/  SHF.L.U32 R7, R46, 0x10, RZ ;  /* 0x000000102e077819 */ /* 0x000fe200000006ff */
[----:B------:R-:W-:-:S02]  /*a860*/  IMAD.U32 R68, R47, 0x10000, RZ ;  /* 0x000100002f447824 */ /* 0x000fc400078e00ff */
[----:B------:R-:W-:Y:S01]  /*a870*/  FMUL.FTZ R46, R66, -1.4426950216293334961 ;  /* 0xbfb8aa3b422e7820 */ /* 0x000fe20000410000 */
[----:B-1----:R-:W-:-:S03]  /*a880*/  SHF.L.U32 R70, R43, 0x10, RZ ;  /* 0x000000102b467819 */ /* 0x002fc600000006ff */
[----:B------:R1:W-:Y:S01]  /*a890*/  MUFU.EX2 R65, R6 ;  /* 0x0000000600417308 */ /* 0x0003e20000000800 */
[----:B--2---:R-:W-:Y:S02]  /*a8a0*/  SHF.L.U32 R44, R9, 0x10, RZ ;  /* 0x00000010092c7819 */ /* 0x004fe400000006ff */
[----:B---3--:R-:W-:Y:S01]  /*a8b0*/  SHF.L.U32 R9, R49, 0x10, RZ ;  /* 0x0000001031097819 */ /* 0x008fe200000006ff */
[----:B------:R-:W-:Y:S01]  /*a8c0*/  FMUL.FTZ R67, R7, -1.4426950216293334961 ;  /* 0xbfb8aa3b07437820 */ /* 0x000fe20000410000 */
[----:B------:R-:W-:-:S03]  /*a8d0*/  FMUL.FTZ R69, R68, -1.4426950216293334961 ;  /* 0xbfb8aa3b44457820 */ /* 0x000fc60000410000 */
[----:B------:R-:W2:Y:S01]  /*a8e0*/  MUFU.EX2 R59, R59 ;  /* 0x0000003b003b7308 */ /* 0x000ea20000000800 */
[----:B-1----:R-:W-:Y:S01]  /*a8f0*/  SHF.L.U32 R6, R48, 0x10, RZ ;  /* 0x0000001030067819 */ /* 0x002fe200000006ff */
[----:B------:R-:W-:Y:S01]  /*a900*/  FMUL.FTZ R47, R44, -1.4426950216293334961 ;  /* 0xbfb8aa3b2c2f7820 */ /* 0x000fe20000410000 */
[----:B------:R-:W-:-:S05]  /*a910*/  FMUL.FTZ R72, R9, -1.4426950216293334961 ;  /* 0xbfb8aa3b09487820 */ /* 0x000fca0000410000 */
[----:B------:R-:W1:Y:S01]  /*a920*/  MUFU.EX2 R57, R57 ;  /* 0x0000003900397308 */ /* 0x000e620000000800 */
[----:B------:R-:W-:Y:S01]  /*a930*/  FMUL.FTZ R71, R6, -1.4426950216293334961 ;  /* 0xbfb8aa3b06477820 */ /* 0x000fe20000410000 */
[----:B------:R-:W-:Y:S01]  /*a940*/  FMUL.FTZ R48, R70, -1.4426950216293334961 ;  /* 0xbfb8aa3b46307820 */ /* 0x000fe20000410000 */
[----:B0-----:R-:W-:Y:S02]  /*a950*/  IMAD.U32 R43, R45, 0x10000, RZ ;  /* 0x000100002d2b7824 */ /* 0x001fe400078e00ff */
[----:B-----5:R-:W-:-:S03]  /*a960*/  FADD.FTZ R53, R53, 1 ;  /* 0x3f80000035357421 */ /* 0x020fc60000010000 */
[----:B------:R-:W0:Y:S01]  /*a970*/  MUFU.EX2 R63, R63 ;  /* 0x0000003f003f7308 */ /* 0x000e220000000800 */
[----:B------:R-:W-:Y:S01]  /*a980*/  FMUL.FTZ R45, R43, -1.4426950216293334961 ;  /* 0xbfb8aa3b2b2d7820 */ /* 0x000fe20000410000 */
[----:B------:R-:W-:-:S06]  /*a990*/  FADD.FTZ R51, R51, 1 ;  /* 0x3f80000033337421 */ /* 0x000fcc0000010000 */
[----:B------:R-:W3:Y:S01]  /*a9a0*/  MUFU.EX2 R46, R46 ;  /* 0x0000002e002e7308 */ /* 0x000ee20000000800 */
[----:B------:R-:W-:-:S07]  /*a9b0*/  FADD.FTZ R55, R55, 1 ;  /* 0x3f80000037377421 */ /* 0x000fce0000010000 */
[----:B------:R-:W4:Y:S08]  /*a9c0*/  MUFU.EX2 R67, R67 ;  /* 0x0000004300437308 */ /* 0x000f300000000800 */
[----:B------:R-:W5:Y:S08]  /*a9d0*/  MUFU.EX2 R47, R47 ;  /* 0x0000002f002f7308 */ /* 0x000f700000000800 */
[----:B------:R-:W5:Y:S08]  /*a9e0*/  MUFU.EX2 R69, R69 ;  /* 0x0000004500457308 */ /* 0x000f700000000800 */
[----:B------:R-:W5:Y:S01]  /*a9f0*/  MUFU.EX2 R72, R72 ;  /* 0x0000004800487308 */ /* 0x000f620000000800 */
[----:B--2---:R-:W-:-:S07]  /*aa00*/  FADD.FTZ R59, R59, 1 ;  /* 0x3f8000003b3b7421 */ /* 0x004fce0000010000 */
[----:B------:R-:W2:Y:S01]  /*aa10*/  MUFU.EX2 R71, R71 ;  /* 0x0000004700477308 */ /* 0x000ea20000000800 */
[----:B-1----:R-:W-:-:S07]  /*aa20*/  FADD.FTZ R57, R57, 1 ;  /* 0x3f80000039397421 */ /* 0x002fce0000010000 */
[----:B------:R-:W1:Y:S01]  /*aa30*/  MUFU.EX2 R48, R48 ;  /* 0x0000003000307308 */ /* 0x000e620000000800 */
[----:B0-----:R-:W-:-:S07]  /*aa40*/  FADD.FTZ R63, R63, 1 ;  /* 0x3f8000003f3f7421 */ /* 0x001fce0000010000 */
[----:B------:R-:W0:Y:S01]  /*aa50*/  MUFU.RCP R53, R53 ;  /* 0x0000003500357308 */ /* 0x000e220000001000 */
[----:B------:R-:W-:-:S07]  /*aa60*/  FADD.FTZ R60, R60, 1 ;  /* 0x3f8000003c3c7421 */ /* 0x000fce0000010000 */
[----:B------:R0:W0:Y:S01]  /*aa70*/  MUFU.EX2 R49, R45 ;  /* 0x0000002d00317308 */ /* 0x0000220000000800 */
[----:B------:R-:W-:Y:S01]  /*aa80*/  FADD.FTZ R65, R65, 1 ;  /* 0x3f80000041417421 */ /* 0x000fe20000010000 */
[----:B---3--:R-:W-:-:S06]  /*aa90*/  FADD.FTZ R46, R46, 1 ;  /* 0x3f8000002e2e7421 */ /* 0x008fcc0000010000 */
[----:B------:R-:W3:Y:S01]  /*aaa0*/  MUFU.RCP R51, R51 ;  /* 0x0000003300337308 */ /* 0x000ee20000001000 */
[----:B----4-:R-:W-:Y:S01]  /*aab0*/  FADD.FTZ R67, R67, 1 ;  /* 0x3f80000043437421 */ /* 0x010fe20000010000 */
[----:B-----5:R-:W-:Y:S01]  /*aac0*/  FADD.FTZ R47, R47, 1 ;  /* 0x3f8000002f2f7421 */ /* 0x020fe20000010000 */
[----:B------:R-:W-:-:S05]  /*aad0*/  FADD.FTZ R69, R69, 1 ;  /* 0x3f80000045457421 */ /* 0x000fca0000010000 */
[----:B------:R-:W4:Y:S01]  /*aae0*/  MUFU.RCP R55, R55 ;  /* 0x0000003700377308 */ /* 0x000f220000001000 */
[----:B------:R-:W-:Y:S01]  /*aaf0*/  FADD.FTZ R72, R72, 1 ;  /* 0x3f80000048487421 */ /* 0x000fe20000010000 */
[----:B--2---:R-:W-:-:S06]  /*ab00*/  FADD.FTZ R71, R71, 1 ;  /* 0x3f80000047477421 */ /* 0x004fcc0000010000 */
[----:B------:R-:W2:Y:S01]  /*ab10*/  MUFU.RCP R59, R59 ;  /* 0x0000003b003b7308 */ /* 0x000ea20000001000 */
[----:B-1----:R-:W-:-:S07]  /*ab20*/  FADD.FTZ R48, R48, 1 ;  /* 0x3f80000030307421 */ /* 0x002fce0000010000 */
[----:B------:R-:W1:Y:S01]  /*ab30*/  MUFU.RCP R57, R57 ;  /* 0x0000003900397308 */ /* 0x000e620000001000 */
[----:B0-----:R-:W-:Y:S01]  /*ab40*/  FMUL.FTZ R45, R52, R53 ;  /* 0x00000035342d7220 */ /* 0x001fe20000410000 */
[----:B------:R-:W-:Y:S01]  /*ab50*/  FADD.FTZ R49, R49, 1 ;  /* 0x3f80000031317421 */ /* 0x000fe20000010000 */
[----:B------:R-:W-:Y:S06]  /*ab60*/  BAR.SYNC.DEFER_BLOCKING 0x0 ;  /* 0x0000000000007b1d */ /* 0x000fec0000010000 */
[----:B------:R-:W0:Y:S08]  /*ab70*/  MUFU.RCP R73, R60 ;  /* 0x0000003c00497308 */ /* 0x000e300000001000 */
[----:B------:R-:W5:Y:S01]  /*ab80*/  MUFU.RCP R63, R63 ;  /* 0x0000003f003f7308 */ /* 0x000f620000001000 */
[----:B------:R-:W-:-:S07]  /*ab90*/  FMUL.FTZ R45, R45, R24 ;  /* 0x000000182d2d7220 */ /* 0x000fce0000410000 */
[----:B------:R-:W5:Y:S08]  /*aba0*/  MUFU.RCP R65, R65 ;  /* 0x0000004100417308 */ /* 0x000f700000001000 */
[----:B------:R-:W5:Y:S01]  /*abb0*/  MUFU.RCP R75, R46 ;  /* 0x0000002e004b7308 */ /* 0x000f620000001000 */
[----:B---3--:R-:W-:-:S07]  /*abc0*/  FMUL.FTZ R50, R50, R51 ;  /* 0x0000003332327220 */ /* 0x008fce0000410000 */
[----:B------:R-:W3:Y:S01]  /*abd0*/  MUFU.RCP R74, R67 ;  /* 0x00000043004a7308 */ /* 0x000ee20000001000 */
[----:B----4-:R-:W-:-:S07]  /*abe0*/  FMUL.FTZ R54, R54, R55 ;  /* 0x0000003736367220 */ /* 0x010fce0000410000 */
[----:B------:R-:W4:Y:S08]  /*abf0*/  MUFU.RCP R47, R47 ;  /* 0x0000002f002f7308 */ /* 0x000f300000001000 */
[----:B------:R-:W4:Y:S08]  /*ac00*/  MUFU.RCP R69, R69 ;  /* 0x0000004500457308 */ /* 0x000f300000001000 */
[----:B------:R-:W4:Y:S01]  /*ac10*/  MUFU.RCP R72, R72 ;  /* 0x0000004800487308 */ /* 0x000f220000001000 */
[----:B------:R-:W-:-:S07]  /*ac20*/  FMUL.FTZ R50, R50, R23 ;  /* 0x0000001732327220 */ /* 0x000fce0000410000 */
[----:B------:R-:W4:Y:S01]  /*ac30*/  MUFU.RCP R77, R48 ;  /* 0x00000030004d7308 */ /* 0x000f220000001000 */
[----:B--2---:R-:W-:-:S07]  /*ac40*/  FMUL.FTZ R58, R58, R59 ;  /* 0x0000003b3a3a7220 */ /* 0x004fce0000410000 */
[----:B------:R-:W2:Y:S01]  /*ac50*/  MUFU.RCP R71, R71 ;  /* 0x0000004700477308 */ /* 0x000ea20000001000 */
[----:B-1----:R-:W-:Y:S01]  /*ac60*/  FMUL.FTZ R23, R56, R57 ;  /* 0x0000003938177220 */ /* 0x002fe20000410000 */
[----:B------:R-:W-:-:S06]  /*ac70*/  FMUL.FTZ R54, R54, R25 ;  /* 0x0000001936367220 */ /* 0x000fcc0000410000 */
[----:B------:R-:W1:Y:S01]  /*ac80*/  MUFU.RCP R24, R49 ;  /* 0x0000003100187308 */ /* 0x000e620000001000 */
[----:B0-----:R-:W-:Y:S01]  /*ac90*/  FMUL.FTZ R25, R8, R73 ;  /* 0x0000004908197220 */ /* 0x001fe20000410000 */
[----:B------:R-:W-:Y:S01]  /*aca0*/  FMUL.FTZ R58, R58, R27 ;  /* 0x0000001b3a3a7220 */ /* 0x000fe20000410000 */
[----:B-----5:R-:W-:Y:S01]  /*acb0*/  FMUL.FTZ R62, R62, R63 ;  /* 0x0000003f3e3e7220 */ /* 0x020fe20000410000 */
[----:B------:R-:W-:Y:S01]  /*acc0*/  FMUL.FTZ R23, R23, R26 ;  /* 0x0000001a17177220 */ /* 0x000fe20000410000 */
[----:B------:R-:W-:Y:S01]  /*acd0*/  FMUL.FTZ R27, R64, R65 ;  /* 0x00000041401b7220 */ /* 0x000fe20000410000 */
[----:B------:R-:W-:Y:S01]  /*ace0*/  FMUL.FTZ R66, R66, R75 ;  /* 0x0000004b42427220 */ /* 0x000fe20000410000 */
[----:B------:R-:W-:Y:S01]  /*acf0*/  FMUL.FTZ R25, R25, R28 ;  /* 0x0000001c19197220 */ /* 0x000fe20000410000 */
[----:B---3--:R-:W-:Y:S01]  /*ad00*/  FMUL.FTZ R7, R7, R74 ;  /* 0x0000004a07077220 */ /* 0x008fe20000410000 */
[----:B------:R-:W-:Y:S01]  /*ad10*/  FMUL.FTZ R62, R62, R29 ;  /* 0x0000001d3e3e7220 */ /* 0x000fe20000410000 */
[----:B------:R-:W-:Y:S01]  /*ad20*/  F2FP.BF16.F32.PACK_AB R45, R45, R50 ;  /* 0x000000322d2d723e */ /* 0x000fe200000010ff */
[----:B------:R-:W-:Y:S01]  /*ad30*/  FMUL.FTZ R27, R27, R30 ;  /* 0x0000001e1b1b7220 */ /* 0x000fe20000410000 */
[----:B------:R-:W-:Y:S01]  /*ad40*/  FMUL.FTZ R66, R66, R31 ;  /* 0x0000001f42427220 */ /* 0x000fe20000410000 */
[----:B----4-:R-:W-:Y:S01]  /*ad50*/  FMUL.FTZ R44, R44, R47 ;  /* 0x0000002f2c2c7220 */ /* 0x010fe20000410000 */
[----:B------:R-:W-:Y:S01]  /*ad60*/  FMUL.FTZ R29, R68, R69 ;  /* 0x00000045441d7220 */ /* 0x000fe20000410000 */
[----:B------:R-:W-:Y:S01]  /*ad70*/  FMUL.FTZ R9, R9, R72 ;  /* 0x0000004809097220 */ /* 0x000fe20000410000 */
[----:B------:R-:W-:Y:S01]  /*ad80*/  FMUL.FTZ R70, R70, R77 ;  /* 0x0000004d46467220 */ /* 0x000fe20000410000 */
[----:B--2---:R-:W-:Y:S01]  /*ad90*/  FMUL.FTZ R31, R6, R71 ;  /* 0x00000047061f7220 */ /* 0x004fe20000410000 */
[----:B------:R-:W-:Y:S01]  /*ada0*/  F2FP.BF16.F32.PACK_AB R23, R23, R54 ;  /* 0x000000361717723e */ /* 0x000fe200000010ff */
[----:B------:R-:W-:Y:S01]  /*adb0*/  FMUL.FTZ R7, R7, R32 ;  /* 0x0000002007077220 */ /* 0x000fe20000410000 */
[----:B------:R-:W-:Y:S01]  /*adc0*/  PRMT R8, R45, 0x7632, R8 ;  /* 0x000076322d087816 */ /* 0x000fe20000000008 */
[----:B------:R-:W-:Y:S01]  /*add0*/  FMUL.FTZ R44, R44, R33 ;  /* 0x000000212c2c7220 */ /* 0x000fe20000410000 */
[----:B------:R-:W-:Y:S01]  /*ade0*/  F2FP.BF16.F32.PACK_AB R25, R25, R58 ;  /* 0x0000003a1919723e */ /* 0x000fe200000010ff */
[----:B------:R-:W-:Y:S01]  /*adf0*/  FMUL.FTZ R29, R29, R34 ;  /* 0x000000221d1d7220 */ /* 0x000fe20000410000 */
[----:B-1----:R-:W-:Y:S01]  /*ae00*/  FMUL.FTZ R6, R43, R24 ;  /* 0x000000182b067220 */ /* 0x002fe20000410000 */
        /* <DEDUP_REMOVED lines=53> */
[----:B------:R-:W-:-:S04]  /*b160*/  UIMAD UR9, UR28, UR13, UR9 ;  /* 0x0000000d1c0972a4 */ /* 0x000fc8000f8e0209 */
[----:B------:R-:W-:-:S04]  /*b170*/  UIMAD.WIDE.U32 UR8, UR29, UR14, UR8 ;  /* 0x0000000e1d0872a5 */ /* 0x000fc8000f8e0008 */
[----:B------:R-:W-:Y:S02]  /*b180*/  UIMAD UR15, UR29, UR15, UR9 ;  /* 0x0000000f1d0f72a4 */ /* 0x000fe4000f8e0209 */
[----:B0-----:R-:W-:-:S04]  /*b190*/  IADD3 R7, P0, PT, R10, UR8, RZ ;  /* 0x000000080a077c10 */ /* 0x001fc8000ff1e0ff */
[----:B-1----:R-:W-:Y:S02]  /*b1a0*/  LEA R6, P3, R7, UR26, 0x1 ;  /* 0x0000001a07067c11 */ /* 0x002fe4000f8608ff */
[-C--:B--2---:R-:W-:Y:S02]  /*b1b0*/  ISETP.GE.AND P2, PT, R10, R8.reuse, PT ;  /* 0x000000080a00720c */ /* 0x084fe40003f46270 */
[----:B------:R-:W-:Y:S02]  /*b1c0*/  ISETP.GE.AND P1, PT, R14, R8, PT ;  /* 0x000000080e00720c */ /* 0x000fe40003f26270 */
[----:B------:R-:W-:-:S04]  /*b1d0*/  IADD3.X R14, PT, PT, RZ, UR15, RZ, P0, !PT ;  /* 0x0000000fff0e7c10 */ /* 0x000fc800087fe4ff */
[----:B------:R-:W-:Y:S02]  /*b1e0*/  LEA.HI.X R7, R7, UR27, R14, 0x1, P3 ;  /* 0x0000001b07077c11 */ /* 0x000fe400098f0c0e */
[-C--:B------:R-:W-:Y:S02]  /*b1f0*/  ISETP.GE.AND P0, PT, R5, R8.reuse, PT ;  /* 0x000000080500720c */ /* 0x080fe40003f06270 */
[-C--:B------:R-:W-:Y:S01]  /*b200*/  ISETP.GE.AND P4, PT, R11, R8.reuse, PT ;  /* 0x000000080b00720c */ /* 0x080fe20003f86270 */
[----:B------:R0:W-:Y:S01]  /*b210*/  @!P2 STG.E.U16 desc[UR24][R6.64], R9 ;  /* 0x000000090600a986 */ /* 0x0001e2000c101518 */
[-C--:B------:R-:W-:Y:S02]  /*b220*/  ISETP.GE.AND P6, PT, R12, R8.reuse, PT ;  /* 0x000000080c00720c */ /* 0x080fe40003fc6270 */
[-C--:B------:R-:W-:Y:S01]  /*b230*/  ISETP.GE.AND P5, PT, R21, R8.reuse, PT ;  /* 0x000000081500720c */ /* 0x080fe20003fa6270 */
[----:B------:R0:W-:Y:S01]  /*b240*/  @!P1 STG.E.U16 desc[UR24][R6.64+0x40], R23 ;  /* 0x0000401706009986 */ /* 0x0001e2000c101518 */
        /* <DEDUP_REMOVED lines=36> */
.L_x_983:
        /* <DEDUP_REMOVED lines=15> */
.L_x_5021:


//--------------------- .text._Z25selective_scan_fwd_kernelI32Selective_Scan_fwd_kernel_traitsILi64ELi16ELi1ELb1ELb0ELb0ELb0EN3c108BFloat16ENS1_7complexIfEEEEv13SSMParamsBase --------------------------
	.section	.text._Z25selective_scan_fwd_kernelI32Selective_Scan_fwd_kernel_traitsILi64ELi16ELi1ELb1ELb0ELb0ELb0EN3c108BFloat16ENS1_7complexIfEEEEv13SSMParamsBase,"ax",@progbits
	.align	128
        .global         _Z25selective_scan_fwd_kernelI32Selective_Scan_fwd_kernel_traitsILi64ELi16ELi1ELb1ELb0ELb0ELb0EN3c108BFloat16ENS1_7complexIfEEEEv13SSMParamsBase
        .type           _Z25selective_scan_fwd_kernelI32Selective_Scan_fwd_kernel_traitsILi64ELi16ELi1ELb1ELb0ELb0ELb0EN3c108BFloat16ENS1_7complexIfEEEEv13SSMParamsBase,@function
        .size           _Z25selective_scan_fwd_kernelI32Selective_Scan_fwd_kernel_traitsILi64ELi16ELi1ELb1ELb0ELb0ELb0EN3c108BFloat16ENS1_7complexIfEEEEv13SSMParamsBase,(.L_x_5022 - _Z25selective_scan_fwd_kernelI32Selective_Scan_fwd_kernel_traitsILi64ELi16ELi1ELb1ELb0ELb0ELb0EN3c108BFloat16ENS1_7complexIfEEEEv13SSMParamsBase)
        .other          _Z25selective_scan_fwd_kernelI32Selective_Scan_fwd_kernel_traitsILi64ELi16ELi1ELb1ELb0ELb0ELb0EN3c108BFloat16ENS1_7complexIfEEEEv13SSMParamsBase,@"STO_CUDA_ENTRY STV_DEFAULT"
_Z25selective_scan_fwd_kernelI32Selective_Scan_fwd_kernel_traitsILi64ELi16ELi1ELb1ELb0ELb0ELb0EN3c108BFloat16ENS1_7complexIfEEEEv13SSMParamsBase:
.text._Z25selective_scan_fwd_kernelI32Selective_Scan_fwd_kernel_traitsILi64ELi16ELi1ELb1ELb0ELb0ELb0EN3c108BFloat16ENS1_7complexIfEEEEv13SSMParamsBase:
        /* <DEDUP_REMOVED lines=78> */
.L_x_1023:
        /* <DEDUP_REMOVED lines=80> */
.L_x_985:
[----:B------:R-:W-:Y:S05]  /*09e0*/  BSYNC.RECONVERGENT B0 ;  /* 0x0000000000007941 */ /* 0x000fea0003800200 */
.L_x_984:
        /* <DEDUP_REMOVED lines=39> */
.L_x_987:
[----:B------:R-:W-:Y:S05]  /*0c60*/  BSYNC.RECONVERGENT B0 ;  /* 0x0000000000007941 */ /* 0x000fea0003800200 */
.L_x_986:
        /* <DEDUP_REMOVED lines=39> */
.L_x_989:
[----:B------:R-:W-:Y:S05]  /*0ee0*/  BSYNC.RECONVERGENT B0 ;  /* 0x0000000000007941 */ /* 0x000fea0003800200 */
.L_x_988:
        /* <DEDUP_REMOVED lines=41> */
.L_x_991:
[----:B------:R-:W-:Y:S05]  /*1180*/  BSYNC.RECONVERGENT B0 ;  /* 0x0000000000007941 */ /* 0x000fea0003800200 */
.L_x_990:
        /* <DEDUP_REMOVED lines=39> */
.L_x_993:
[----:B------:R-:W-:Y:S05]  /*1400*/  BSYNC.RECONVERGENT B0 ;  /* 0x0000000000007941 */ /* 0x000fea0003800200 */
.L_x_992:
        /* <DEDUP_REMOVED lines=41> */
.L_x_995:
[----:B------:R-:W-:Y:S05]  /*16a0*/  BSYNC.RECONVERGENT B0 ;  /* 0x0000000000007941 */ /* 0x000fea0003800200 */
.L_x_994:
        /* <DEDUP_REMOVED lines=39> */
.L_x_997:
[----:B------:R-:W-:Y:S05]  /*1920*/  BSYNC.RECONVERGENT B0 ;  /* 0x0000000000007941 */ /* 0x000fea0003800200 */
.L_x_996:
        /* <DEDUP_REMOVED lines=41> */
.L_x_999:
[----:B------:R-:W-:Y:S05]  /*1bc0*/  BSYNC.RECONVERGENT B0 ;  /* 0x0000000000007941 */ /* 0x000fea0003800200 */
.L_x_998:
        /* <DEDUP_REMOVED lines=40> */
.L_x_1001:
[----:B------:R-:W-:Y:S05]  /*1e50*/  BSYNC.RECONVERGENT B0 ;  /* 0x0000000000007941 */ /* 0x000fea0003800200 */
.L_x_1000:
        /* <DEDUP_REMOVED lines=41> */
.L_x_1003:
[----:B------:R-:W-:Y:S05]  /*20f0*/  BSYNC.RECONVERGENT B0 ;  /* 0x0000000000007941 */ /* 0x000fea0003800200 */
.L_x_1002:
        /* <DEDUP_REMOVED lines=39> */
.L_x_1005:
[----:B------:R-:W-:Y:S05]  /*2370*/  BSYNC.RECONVERGENT B0 ;  /* 0x0000000000007941 */ /* 0x000fea0003800200 */
.L_x_1004:
        /* <DEDUP_REMOVED lines=43> */
.L_x_1007:
[----:B------:R-:W-:Y:S05]  /*2630*/  BSYNC.RECONVERGENT B0 ;  /* 0x0000000000007941 */ /* 0x000fea0003800200 */
.L_x_1006:
        /* <DEDUP_REMOVED lines=32> */
.L_x_1009:
[----:B------:R-:W-:Y:S05]  /*2840*/  BSYNC.RECONVERGENT B0 ;  /* 0x0000000000007941 */ /* 0x000fea0003800200 */
.L_x_1008:
        /* <DEDUP_REMOVED lines=32> */
.L_x_1011:
[----:B------:R-:W-:Y:S05]  /*2a50*/  BSYNC.RECONVERGENT B0 ;  /* 0x0000000000007941 */ /* 0x000fea0003800200 */
.L_x_1010:
        /* <DEDUP_REMOVED lines=32> */
.L_x_1013:
[----:B------:R-:W-:Y:S05]  /*2c60*/  BSYNC.RECONVERGENT B0 ;  /* 0x0000000000007941 */ /* 0x000fea0003800200 */
.L_x_1012:
        /* <DEDUP_REMOVED lines=32> */
.L_x_1015:
[----:B------:R-:W-:Y:S05]  /*2e70*/  BSYNC.RECONVERGENT B0 ;  /* 0x0000000000007941 */ /* 0x000fea0003800200 */
.L_x_1014:
        /* <DEDUP_REMOVED lines=37> */
.L_x_1022:
        /* <DEDUP_REMOVED lines=23> */
[----:B------:R-:W-:-:S03]  /*3240*/  FMUL.FTZ R142, R7, R104 ;  /* 0x00000068078e7220 */ /* 0x000fc60000410000 */
[----:B------:R-:W-:Y:S01]  /*3250*/  MUFU.SIN R107, R4 ;  /* 0x00000004006b7308 */ /* 0x000fe20000000400 */
[----:B0-----:R-:W-:-:S04]  /*3260*/  FMUL.FTZ R3, R5, R66 ;  /* 0x0000004205037220 */ /* 0x001fc80000410000 */
[----:B------:R-:W-:Y:S01]  /*3270*/  FMUL.RZ R8, R3, 0.15915493667125701904 ;  /* 0x3e22f98303087820 */ /* 0x000fe2000040c000 */
[C---:B------:R-:W-:Y:S02]  /*3280*/  FMUL.FTZ R3, R5.reuse, R58 ;  /* 0x0000003a05037220 */ /* 0x040fe40000410000 */
        /* <DEDUP_REMOVED lines=8> */
[----:B------:R-:W0:Y:S08]  /*3310*/  MUFU.EX2 R0, R0 ;  /* 0x0000000000007308 */ /* 0x000e300000000800 */
[----:B------:R-:W-:Y:S01]  /*3320*/  MUFU.SIN R23, R8 ;  /* 0x0000000800177308 */ /* 0x000fe20000000400 */
[C---:B-1----:R-:W-:Y:S01]  /*3330*/  FMUL.FTZ R111, R138.reuse, R111 ;  /* 0x0000006f8a6f7220 */ /* 0x042fe20000410000 */
[----:B------:R-:W-:-:S06]  /*3340*/  FMUL.FTZ R113, R138, R113 ;  /* 0x000000718a717220 */ /* 0x000fcc0000410000 */
[----:B------:R1:W-:Y:S01]  /*3350*/  MUFU.COS R105, R8 ;  /* 0x0000000800697308 */ /* 0x0003e20000000000 */
[C---:B0-----:R-:W-:Y:S01]  /*3360*/  FMUL.FTZ R109, R0.reuse, R109 ;  /* 0x0000006d006d7220 */ /* 0x041fe20000410000 */
[----:B------:R-:W-:Y:S01]  /*3370*/  FMUL.FTZ R107, R0, R107 ;  /* 0x0000006b006b7220 */ /* 0x000fe20000410000 */
[----:B------:R-:W-:-:S05]  /*3380*/  FMUL.FTZ R0, R102, R111 ;  /* 0x0000006f66007220 */ /* 0x000fca0000410000 */
[----:B------:R-:W-:Y:S01]  /*3390*/  MUFU.SIN R3, R6 ;  /* 0x0000000600037308 */ /* 0x000fe20000000400 */
[----:B-1----:R-:W-:Y:S01]  /*33a0*/  FMUL.RZ R8, R4, 0.15915493667125701904 ;  /* 0x3e22f98304087820 */ /* 0x002fe2000040c000 */
[----:B------:R-:W-:-:S04]  /*33b0*/  FMUL.FTZ R4, R5, R82 ;  /* 0x0000005205047220 */ /* 0x000fc80000410000 */
[----:B------:R-:W-:Y:S02]  /*33c0*/  FMUL.RZ R10, R4, 0.15915493667125701904 ;  /* 0x3e22f983040a7820 */ /* 0x000fe4000040c000 */
[----:B------:R0:W-:Y:S08]  /*33d0*/  MUFU.COS R21, R6 ;  /* 0x0000000600157308 */ /* 0x0001f00000000000 */
[----:B------:R-:W1:Y:S01]  /*33e0*/  MUFU.EX2 R17, R17 ;  /* 0x0000001100117308 */ /* 0x000e620000000800 */
[----:B0-----:R-:W-:-:S04]  /*33f0*/  FMUL.FTZ R6, R5, R64 ;  /* 0x0000004005067220 */ /* 0x001fc80000410000 */
[----:B------:R-:W-:Y:S01]  /*3400*/  FMUL.RZ R11, R6, 0.15915493667125701904 ;  /* 0x3e22f983060b7820 */ /* 0x000fe2000040c000 */
[----:B------:R-:W-:Y:S02]  /*3410*/  FMUL.FTZ R6, R5, R112 ;  /* 0x0000007005067220 */ /* 0x000fe40000410000 */
[----:B------:R-:W0:Y:S02]  /*3420*/  MUFU.EX2 R26, R26 ;  /* 0x0000001a001a7308 */ /* 0x000e240000000800 */
[----:B------:R-:W-:-:S06]  /*3430*/  FMUL.RZ R14, R6, 0.15915493667125701904 ;  /* 0x3e22f983060e7820 */ /* 0x000fcc000040c000 */
[----:B------:R-:W-:Y:S01]  /*3440*/  MUFU.SIN R123, R8 ;  /* 0x00000008007b7308 */ /* 0x000fe20000000400 */
[C---:B-1----:R-:W-:Y:S01]  /*3450*/  FMUL.FTZ R124, R17.reuse, R124 ;  /* 0x0000007c117c7220 */ /* 0x042fe20000410000 */
        /* <DEDUP_REMOVED lines=10> */
[----:B------:R-:W-:-:S03]  /*3500*/  FMUL.RZ R19, R8, 0.15915493667125701904 ;  /* 0x3e22f98308137820 */ /* 0x000fc6000040c000 */
[----:B------:R0:W-:Y:S08]  /*3510*/  MUFU.COS R4, R10 ;  /* 0x0000000a00047308 */ /* 0x0001f00000000000 */
[----:B------:R-:W-:Y:S01]  /*3520*/  MUFU.SIN R130, R14 ;  /* 0x0000000e00827308 */ /* 0x000fe20000000400 */
[----:B0-----:R-:W-:-:S04]  /*3530*/  FMUL.FTZ R10, R5, R108 ;  /* 0x0000006c050a7220 */ /* 0x001fc80000410000 */
[----:B------:R-:W-:Y:S01]  /*3540*/  FMUL.RZ R24, R10, 0.15915493667125701904 ;  /* 0x3e22f9830a187820 */ /* 0x000fe2000040c000 */
[----:B------:R-:W-:Y:S02]  /*3550*/  FMUL.FTZ R10, R7, R108 ;  /* 0x0000006c070a7220 */ /* 0x000fe40000410000 */
        /* <DEDUP_REMOVED lines=8> */
[----:B------:R-:W-:-:S03]  /*35e0*/  FMUL.RZ R19, R19, 0.15915493667125701904 ;  /* 0x3e22f98313137820 */ /* 0x000fc6000040c000 */
[----:B------:R0:W-:Y:S08]  /*35f0*/  MUFU.COS R117, R9 ;  /* 0x0000000900757308 */ /* 0x0001f00000000000 */
[----:B------:R-:W1:Y:S01]  /*3600*/  MUFU.EX2 R16, R16 ;  /* 0x0000001000107308 */ /* 0x000e620000000800 */
[----:B0-----:R-:W-:-:S07]  /*3610*/  FMUL.FTZ R9, R7, R82 ;  /* 0x0000005207097220 */ /* 0x001fce0000410000 */
[----:B------:R-:W-:Y:S08]  /*3620*/  MUFU.SIN R128, R11 ;  /* 0x0000000b00807308 */ /* 0x000ff00000000400 */
[----:B------:R0:W-:Y:S01]  /*3630*/  MUFU.COS R127, R11 ;  /* 0x0000000b007f7308 */ /* 0x0001e20000000000 */
[----:B-1----:R-:W-:-:S07]  /*3640*/  FMUL.FTZ R123, R16, R123 ;  /* 0x0000007b107b7220 */ /* 0x002fce0000410000 */
[----:B------:R-:W-:Y:S01]  /*3650*/  MUFU.SIN R134, R24 ;  /* 0x0000001800867308 */ /* 0x000fe20000000400 */
[----:B0-----:R-:W-:-:S07]  /*3660*/  FMUL.FTZ R11, R7, R68 ;  /* 0x00000044070b7220 */ /* 0x001fce0000410000 */
[----:B------:R0:W-:Y:S08]  /*3670*/  MUFU.COS R133, R24 ;  /* 0x0000001800857308 */ /* 0x0001f00000000000 */
[----:B------:R-:W1:Y:S01]  /*3680*/  MUFU.EX2 R140, R140 ;  /* 0x0000008c008c7308 */ /* 0x000e620000000800 */
[----:B0-----:R-:W-:Y:S01]  /*3690*/  FMUL.FTZ R24, R7, R106 ;  /* 0x0000006a07187220 */ /* 0x001fe20000410000 */
[----:B------:R-:W-:Y:S01]  /*36a0*/  FFMA.FTZ R7, RZ, R113, R0 ;  /* 0x00000071ff077223 */ /* 0x000fe20000010000 */
[C---:B------:R-:W-:Y:S01]  /*36b0*/  FMUL.FTZ R0, R5.reuse, R114 ;  /* 0x0000007205007220 */ /* 0x040fe20000410000 */
[----:B------:R-:W-:-:S02]  /*36c0*/  FMUL.FTZ R5, R5, R104 ;  /* 0x0000006805057220 */ /* 0x000fc40000410000 */
[----:B------:R-:W-:Y:S02]  /*36d0*/  FADD.FTZ R138, RZ, R7 ;  /* 0x00000007ff8a7221 */ /* 0x000fe40000010000 */
[----:B------:R-:W-:Y:S02]  /*36e0*/  MUFU.SIN R139, R19 ;  /* 0x00000013008b7308 */ /* 0x000fe40000000400 */
[----:B------:R-:W-:-:S06]  /*36f0*/  FFMA.FTZ R17, R109, R138, R17 ;  /* 0x0000008a6d117223 */ /* 0x000fcc0000010011 */
[----:B------:R0:W-:Y:S01]  /*3700*/  MUFU.COS R137, R19 ;  /* 0x0000001300897308 */ /* 0x0001e20000000000 */
[C---:B-1----:R-:W-:Y:S01]  /*3710*/  FMUL.FTZ R23, R140.reuse, R23 ;  /* 0x000000178c177220 */ /* 0x042fe20000410000 */
[----:B------:R-:W-:-:S06]  /*3720*/  FMUL.FTZ R105, R140, R105 ;  /* 0x000000698c697220 */ /* 0x000fcc0000410000 */
[----:B------:R-:W1:Y:S01]  /*3730*/  MUFU.EX2 R9, R9 ;  /* 0x0000000900097308 */ /* 0x000e620000000800 */
[----:B0-----:R-:W-:Y:S01]  /*3740*/  FMUL.RZ R19, R0, 0.15915493667125701904 ;  /* 0x3e22f98300137820 */ /* 0x001fe2000040c000 */
[----:B------:R-:W-:-:S04]  /*3750*/  FMUL.FTZ R0, R107, R138 ;  /* 0x0000008a6b007220 */ /* 0x000fc80000410000 */
[----:B------:R-:W-:Y:S01]  /*3760*/  FFMA.FTZ R7, R109, R26, -R0 ;  /* 0x0000001a6d077223 */ /* 0x000fe20000010800 */
[----:B------:R-:W-:Y:S01]  /*3770*/  FMUL.FTZ R0, R16, R15 ;  /* 0x0000000f10007220 */ /* 0x000fe20000410000 */
[----:B------:R-:W-:Y:S01]  /*3780*/  FADD.FTZ R26, RZ, R17 ;  /* 0x00000011ff1a7221 */ /* 0x000fe20000010000 */
[----:B------:R-:W0:Y:S01]  /*3790*/  MUFU.EX2 R18, R18 ;  /* 0x0000001200127308 */ /* 0x000e220000000800 */
[----:B------:R-:W-:Y:S01]  /*37a0*/  FADD.FTZ R16, R100, R7 ;  /* 0x0000000764107221 */ /* 0x000fe20000010000 */
[----:B------:R-:W-:Y:S01]  /*37b0*/  FMUL.RZ R15, R5, 0.15915493667125701904 ;  /* 0x3e22f983050f7820 */ /* 0x000fe2000040c000 */
[C---:B------:R-:W-:Y:S02]  /*37c0*/  FMUL.FTZ R7, R23.reuse, R26 ;  /* 0x0000001a17077220 */ /* 0x040fe40000410000 */
[-C--:B------:R-:W-:Y:S02]  /*37d0*/  FMUL.FTZ R140, R23, R16.reuse ;  /* 0x00000010178c7220 */ /* 0x080fe40000410000 */
[C---:B------:R-:W-:Y:S01]  /*37e0*/  FFMA.FTZ R16, R105.reuse, R16, -R7 ;  /* 0x0000001069107223 */ /* 0x040fe20000010807 */
[----:B------:R-:W2:Y:S01]  /*37f0*/  MUFU.EX2 R13, R13 ;  /* 0x0000000d000d7308 */ /* 0x000ea20000000800 */
[----:B------:R-:W-:Y:S01]  /*3800*/  FFMA.FTZ R140, R105, R26, R140 ;  /* 0x0000001a698c7223 */ /* 0x000fe2000001008c */
[----:B-1----:R-:W-:Y:S01]  /*3810*/  FMUL.FTZ R125, R9, R4 ;  /* 0x00000004097d7220 */ /* 0x002fe20000410000 */
[----:B------:R-:W-:Y:S01]  /*3820*/  FADD.FTZ R16, R99, R16 ;  /* 0x0000001063107221 */ /* 0x000fe20000010000 */
[----:B------:R-:W-:Y:S01]  /*3830*/  FMUL.FTZ R126, R9, R126 ;  /* 0x0000007e097e7220 */ /* 0x000fe20000410000 */
[----:B------:R-:W-:-:S02]  /*3840*/  FADD.FTZ R140, RZ, R140 ;  /* 0x0000008cff8c7221 */ /* 0x000fc40000010000 */
[C---:B------:R-:W-:Y:S01]  /*3850*/  FMUL.FTZ R7, R3.reuse, R16 ;  /* 0x0000001003077220 */ /* 0x040fe20000410000 */
[----:B------:R-:W1:Y:S01]  /*3860*/  MUFU.EX2 R11, R11 ;  /* 0x0000000b000b7308 */ /* 0x000e620000000800 */
[-C--:B------:R-:W-:Y:S01]  /*3870*/  FMUL.FTZ R4, R3, R140.reuse ;  /* 0x0000008c03047220 */ /* 0x080fe20000410000 */
[C---:B0-----:R-:W-:Y:S01]  /*3880*/  FMUL.FTZ R115, R18.reuse, R115 ;  /* 0x0000007312737220 */ /* 0x041fe20000410000 */
[C---:B------:R-:W-:Y:S01]  /*3890*/  FFMA.FTZ R140, R21.reuse, R140, R7 ;  /* 0x0000008c158c7223 */ /* 0x040fe20000010007 */
[----:B------:R-:W-:Y:S01]  /*38a0*/  FMUL.FTZ R117, R18, R117 ;  /* 0x0000007512757220 */ /* 0x000fe20000410000 */
[----:B------:R-:W-:Y:S02]  /*38b0*/  FFMA.FTZ R9, R21, R16, -R4 ;  /* 0x0000001015097223 */ /* 0x000fe40000010804 */
[----:B------:R-:W-:Y:S01]  /*38c0*/  FADD.FTZ R140, RZ, R140 ;  /* 0x0000008cff8c7221 */ /* 0x000fe20000010000 */
[----:B------:R-:W0:Y:S01]  /*38d0*/  MUFU.EX2 R12, R12 ;  /* 0x0000000c000c7308 */ /* 0x000e220000000800 */
[----:B------:R-:W-:Y:S01]  /*38e0*/  FADD.FTZ R4, R98, R9 ;  /* 0x0000000962047221 */ /* 0x000fe20000010000 */
[----:B--2---:R-:W-:Y:S01]  /*38f0*/  FMUL.FTZ R129, R13, R6 ;  /* 0x000000060d817220 */ /* 0x004fe20000410000 */
[----:B------:R-:W-:Y:S01]  /*3900*/  FMUL.FTZ R9, R115, R140 ;  /* 0x0000008c73097220 */ /* 0x000fe20000410000 */
[----:B------:R-:W-:Y:S01]  /*3910*/  FMUL.FTZ R130, R13, R130 ;  /* 0x000000820d827220 */ /* 0x000fe20000410000 */
[----:B------:R-:W-:-:S02]  /*3920*/  FMUL.FTZ R6, R115, R4 ;  /* 0x0000000473067220 */ /* 0x000fc40000410000 */
[C---:B------:R-:W-:Y:S01]  /*3930*/  FFMA.FTZ R4, R117.reuse, R4, -R9 ;  /* 0x0000000475047223 */ /* 0x040fe20000010809 */
[----:B------:R-:W-:Y:S01]  /*3940*/  MUFU.EX2 R142, R142 ;  /* 0x0000008e008e7308 */ /* 0x000fe20000000800 */
[----:B------:R-:W-:Y:S01]  /*3950*/  FFMA.FTZ R6, R117, R140, R6 ;  /* 0x0000008c75067223 */ /* 0x000fe20000010006 */
[----:B-1----:R-:W-:Y:S01]  /*3960*/  FMUL.FTZ R131, R11, R8 ;  /* 0x000000080b837220 */ /* 0x002fe20000410000 */
[----:B------:R-:W-:Y:S01]  /*3970*/  FADD.FTZ R4, R97, R4 ;  /* 0x0000000461047221 */ /* 0x000fe20000010000 */
[----:B------:R-:W-:Y:S01]  /*3980*/  FMUL.FTZ R132, R11, R132 ;  /* 0x000000840b847220 */ /* 0x000fe20000410000 */
[----:B------:R-:W-:Y:S02]  /*3990*/  FADD.FTZ R6, RZ, R6 ;  /* 0x00000006ff067221 */ /* 0x000fe40000010000 */
[C---:B------:R-:W-:Y:S01]  /*39a0*/  FMUL.FTZ R11, R123.reuse, R4 ;  /* 0x000000047b0b7220 */ /* 0x040fe20000410000 */
[----:B------:R-:W1:Y:S01]  /*39b0*/  MUFU.COS R7, R15 ;  /* 0x0000000f00077308 */ /* 0x000e620000000000 */
[-C--:B------:R-:W-:Y:S01]  /*39c0*/  FMUL.FTZ R9, R123, R6.reuse ;  /* 0x000000067b097220 */ /* 0x080fe20000410000 */
[----:B0-----:R-:W-:Y:S01]  /*39d0*/  FMUL.FTZ R127, R12, R127 ;  /* 0x0000007f0c7f7220 */ /* 0x001fe20000410000 */
[----:B------:R-:W-:Y:S01]  /*39e0*/  FFMA.FTZ R11, R0, R6, R11 ;  /* 0x00000006000b7223 */ /* 0x000fe2000001000b */
[----:B------:R-:W-:Y:S01]  /*39f0*/  FMUL.FTZ R128, R12, R128 ;  /* 0x000000800c807220 */ /* 0x000fe20000410000 */
[----:B------:R-:W-:-:S02]  /*3a00*/  FFMA.FTZ R9, R0, R4, -R9 ;  /* 0x0000000400097223 */ /* 0x000fc40000010809 */
[----:B------:R-:W-:Y:S01]  /*3a10*/  FADD.FTZ R11, RZ, R11 ;  /* 0x0000000bff0b7221 */ /* 0x000fe20000010000 */
[----:B------:R-:W0:Y:S01]  /*3a20*/  MUFU.SIN R5, R15 ;  /* 0x0000000f00057308 */ /* 0x000e220000000400 */
[----:B------:R-:W-:-:S04]  /*3a30*/  FADD.FTZ R9, R96, R9 ;  /* 0x0000000960097221 */ /* 0x000fc80000010000 */
[----:B------:R-:W-:-:S03]  /*3a40*/  FMUL.FTZ R12, R126, R9 ;  /* 0x000000097e0c7220 */ /* 0x000fc60000410000 */
[----:B------:R-:W2:Y:S01]  /*3a50*/  MUFU.EX2 R10, R10 ;  /* 0x0000000a000a7308 */ /* 0x000ea20000000800 */
[----:B-1----:R-:W-:Y:S01]  /*3a60*/  FMUL.FTZ R140, R142, R7 ;  /* 0x000000078e8c7220 */ /* 0x002fe20000410000 */
[----:B------:R-:W-:Y:S01]  /*3a70*/  FMUL.FTZ R7, R124, R111 ;  /* 0x0000006f7c077220 */ /* 0x000fe20000410000 */
[----:B------:R-:W-:-:S03]  /*3a80*/  FFMA.FTZ R12, R125, R11, R12 ;  /* 0x0000000b7d0c7223 */ /* 0x000fc6000001000c */
[----:B------:R-:W-:Y:S01]  /*3a90*/  FFMA.FTZ R6, R122, R113, R7 ;  /* 0x000000717a067223 */ /* 0x000fe20000010007 */
[----:B------:R-:W-:Y:S01]  /*3aa0*/  FADD.FTZ R12, RZ, R12 ;  /* 0x0000000cff0c7221 */ /* 0x000fe20000010000 */
[----:B------:R-:W-:Y:S01]  /*3ab0*/  MUFU.SIN R136, R25 ;  /* 0x0000001900887308 */ /* 0x000fe20000000400 */
[----:B0-----:R-:W-:Y:S01]  /*3ac0*/  FMUL.FTZ R142, R142, R5 ;  /* 0x000000058e8e7220 */ /* 0x001fe20000410000 */
[----:B------:R-:W-:-:S04]  /*3ad0*/  FMUL.FTZ R5, R122, R111 ;  /* 0x0000006f7a057220 */ /* 0x000fc80000410000 */
[----:B------:R-:W-:Y:S01]  /*3ae0*/  FFMA.FTZ R4, R124, R113, -R5 ;  /* 0x000000717c047223 */ /* 0x000fe20000010805 */
[C---:B------:R-:W-:Y:S01]  /*3af0*/  FMUL.FTZ R5, R107.reuse, R6 ;  /* 0x000000066b057220 */ /* 0x040fe20000410000 */
[----:B------:R-:W-:Y:S01]  /*3b00*/  MUFU.COS R135, R25 ;  /* 0x0000001900877308 */ /* 0x000fe20000000000 */
[C---:B--2---:R-:W-:Y:S01]  /*3b10*/  FMUL.FTZ R133, R10.reuse, R133 ;  /* 0x000000850a857220 */ /* 0x044fe20000410000 */
[----:B------:R-:W-:Y:S01]  /*3b20*/  FMUL.FTZ R134, R10, R134 ;  /* 0x000000860a867220 */ /* 0x000fe20000410000 */
[----:B------:R-:W-:Y:S01]  /*3b30*/  FMUL.FTZ R10, R126, R11 ;  /* 0x0000000b7e0a7220 */ /* 0x000fe20000410000 */
[-C--:B------:R-:W-:Y:S01]  /*3b40*/  FMUL.FTZ R8, R107, R4.reuse ;  /* 0x000000046b087220 */ /* 0x080fe20000410000 */
[----:B------:R-:W-:Y:S02]  /*3b50*/  FFMA.FTZ R4, R109, R4, -R5 ;  /* 0x000000046d047223 */ /* 0x000fe40000010805 */
[----:B------:R-:W-:Y:S01]  /*3b60*/  FFMA.FTZ R10, R125, R9, -R10 ;  /* 0x000000097d0a7223 */ /* 0x000fe2000001080a */
[----:B------:R-:W0:Y:S01]  /*3b70*/  MUFU.EX2 R14, R14 ;  /* 0x0000000e000e7308 */ /* 0x000e220000000800 */
[----:B------:R-:W-:Y:S01]  /*3b80*/  FFMA.FTZ R8, R109, R6, R8 ;  /* 0x000000066d087223 */ /* 0x000fe20000010008 */
[----:B------:R-:W-:Y:S01]  /*3b90*/  FMUL.FTZ R5, R23, R4 ;  /* 0x0000000417057220 */ /* 0x000fe20000410000 */
[----:B------:R-:W-:-:S02]  /*3ba0*/  FADD.FTZ R10, R95, R10 ;  /* 0x0000000a5f0a7221 */ /* 0x000fc40000010000 */
[-C--:B------:R-:W-:Y:S01]  /*3bb0*/  FMUL.FTZ R6, R23, R8.reuse ;  /* 0x0000000817067220 */ /* 0x080fe20000410000 */
[C---:B------:R-:W-:Y:S01]  /*3bc0*/  FFMA.FTZ R8, R105.reuse, R8, R5 ;  /* 0x0000000869087223 */ /* 0x040fe20000010005 */
[----:B------:R-:W-:Y:S01]  /*3bd0*/  FMUL.FTZ R9, R128, R10 ;  /* 0x0000000a80097220 */ /* 0x000fe20000410000 */
[----:B------:R-:W1:Y:S01]  /*3be0*/  MUFU.EX2 R24, R24 ;  /* 0x0000001800187308 */ /* 0x000e620000000800 */
[----:B------:R-:W-:Y:S01]  /*3bf0*/  FFMA.FTZ R6, R105, R4, -R6 ;  /* 0x0000000469067223 */ /* 0x000fe20000010806 */
[----:B------:R-:W-:Y:S01]  /*3c00*/  FMUL.FTZ R5, R3, R8 ;  /* 0x0000000803057220 */ /* 0x000fe20000410000 */
[----:B------:R-:W-:Y:S02]  /*3c10*/  FFMA.FTZ R9, R127, R12, R9 ;  /* 0x0000000c7f097223 */ /* 0x000fe40000010009 */
[-C--:B------:R-:W-:Y:S01]  /*3c20*/  FMUL.FTZ R4, R3, R6.reuse ;  /* 0x0000000603047220 */ /* 0x080fe20000410000 */
[C---:B------:R-:W-:Y:S01]  /*3c30*/  FFMA.FTZ R6, R21.reuse, R6, -R5 ;  /* 0x0000000615067223 */ /* 0x040fe20000010805 */
[----:B------:R-:W-:Y:S01]  /*3c40*/  FADD.FTZ R9, RZ, R9 ;  /* 0x00000009ff097221 */ /* 0x000fe20000010000 */
[----:B------:R-:W-:Y:S01]  /*3c50*/  MUFU.EX2 R141, R141 ;  /* 0x0000008d008d7308 */ /* 0x000fe20000000800 */
[C---:B0-----:R-:W-:Y:S01]  /*3c60*/  FMUL.FTZ R135, R14.reuse, R135 ;  /* 0x000000870e877220 */ /* 0x041fe20000410000 */
[----:B------:R-:W-:Y:S01]  /*3c70*/  FMUL.FTZ R136, R14, R136 ;  /* 0x000000880e887220 */ /* 0x000fe20000410000 */
[----:B------:R-:W-:Y:S01]  /*3c80*/  FMUL.FTZ R14, R128, R12 ;  /* 0x0000000c800e7220 */ /* 0x000fe20000410000 */
[----:B------:R-:W-:Y:S01]  /*3c90*/  FFMA.FTZ R4, R21, R8, R4 ;  /* 0x0000000815047223 */ /* 0x000fe20000010004 */
[----:B------:R-:W-:-:S02]  /*3ca0*/  FMUL.FTZ R5, R115, R6 ;  /* 0x0000000673057220 */ /* 0x000fc40000410000 */
[----:B------:R-:W-:Y:S01]  /*3cb0*/  FFMA.FTZ R7, R127, R10, -R14 ;  /* 0x0000000a7f077223 */ /* 0x000fe2000001080e */
[----:B------:R-:W-:Y:S01]  /*3cc0*/  FMUL.FTZ R10, R130, R9 ;  /* 0x00000009820a7220 */ /* 0x000fe20000410000 */
[----:B------:R-:W-:Y:S01]  /*3cd0*/  FMUL.FTZ R8, R115, R4 ;  /* 0x0000000473087220 */ /* 0x000fe20000410000 */
[----:B-1----:R-:W-:Y:S01]  /*3ce0*/  FMUL.FTZ R137, R24, R137 ;  /* 0x0000008918897220 */ /* 0x002fe20000410000 */
[----:B------:R-:W-:Y:S01]  /*3cf0*/  FADD.FTZ R7, R94, R7 ;  /* 0x000000075e077221 */ /* 0x000fe20000010000 */
[----:B------:R-:W-:Y:S01]  /*3d00*/  FMUL.FTZ R139, R24, R139 ;  /* 0x0000008b188b7220 */ /* 0x000fe20000410000 */
[----:B------:R-:W-:Y:S01]  /*3d10*/  FFMA.FTZ R8, R117, R6, -R8 ;  /* 0x0000000675087223 */ /* 0x000fe20000010808 */
[----:B------:R-:W-:Y:S01]  /*3d20*/  MOV R6, R75 ;  /* 0x0000004b00067202 */ /* 0x000fe20000000f00 */
[-C--:B------:R-:W-:Y:S01]  /*3d30*/  FMUL.FTZ R12, R130, R7.reuse ;  /* 0x00000007820c7220 */ /* 0x080fe20000410000 */
[C---:B------:R-:W-:Y:S01]  /*3d40*/  FFMA.FTZ R10, R129.reuse, R7, -R10 ;  /* 0x00000007810a7223 */ /* 0x040fe2000001080a */
[----:B------:R-:W-:Y:S01]  /*3d50*/  MOV R7, R73 ;  /* 0x0000004900077202 */ /* 0x000fe20000000f00 */
[----:B------:R-:W0:Y:S01]  /*3d60*/  MUFU.COS R138, R19 ;  /* 0x00000013008a7308 */ /* 0x000e220000000000 */
[----:B------:R-:W-:Y:S01]  /*3d70*/  FFMA.FTZ R12, R129, R9, R12 ;  /* 0x00000009810c7223 */ /* 0x000fe2000001000c */
[----:B------:R-:W-:Y:S01]  /*3d80*/  FADD.FTZ R10, R93, R10 ;  /* 0x0000000a5d0a7221 */ /* 0x000fe20000010000 */
[----:B------:R-:W-:Y:S01]  /*3d90*/  FFMA.FTZ R9, R117, R4, R5 ;  /* 0x0000000475097223 */ /* 0x000fe20000010005 */
[----:B------:R-:W-:Y:S01]  /*3da0*/  MOV R4, R71 ;  /* 0x0000004700047202 */ /* 0x000fe20000000f00 */
[----:B------:R-:W-:Y:S01]  /*3db0*/  FADD.FTZ R12, RZ, R12 ;  /* 0x0000000cff0c7221 */ /* 0x000fe20000010000 */
[C---:B------:R-:W-:Y:S01]  /*3dc0*/  FMUL.FTZ R15, R132.reuse, R10 ;  /* 0x0000000a840f7220 */ /* 0x040fe20000410000 */
[----:B------:R-:W-:Y:S01]  /*3dd0*/  MOV R5, R69 ;  /* 0x0000004500057202 */ /* 0x000fe20000000f00 */
[----:B------:R1:W2:Y:S01]  /*3de0*/  LDG.E.64 R24, desc[UR16][R6.64] ;  /* 0x0000001006187981 */ /* 0x0002a2000c1e1b00 */
[-C--:B------:R-:W-:Y:S01]  /*3df0*/  FMUL.FTZ R14, R132, R12.reuse ;  /* 0x0000000c840e7220 */ /* 0x080fe20000410000 */
[-C--:B------:R-:W-:Y:S01]  /*3e00*/  FMUL.FTZ R11, R123, R9.reuse ;  /* 0x000000097b0b7220 */ /* 0x080fe20000410000 */
[C---:B------:R-:W-:Y:S01]  /*3e10*/  FFMA.FTZ R15, R131.reuse, R12, R15 ;  /* 0x0000000c830f7223 */ /* 0x040fe2000001000f */
[----:B------:R3:W2:Y:S01]  /*3e20*/  LDG.E.64 R26, desc[UR16][R4.64] ;  /* 0x00000010041a7981 */ /* 0x0006a2000c1e1b00 */
[----:B------:R-:W-:Y:S01]  /*3e30*/  FFMA.FTZ R13, R131, R10, -R14 ;  /* 0x0000000a830d7223 */ /* 0x000fe2000001080e */
[-C--:B------:R-:W-:Y:S01]  /*3e40*/  FMUL.FTZ R10, R123, R8.reuse ;  /* 0x000000087b0a7220 */ /* 0x080fe20000410000 */
[----:B------:R-:W-:Y:S01]  /*3e50*/  FFMA.FTZ R11, R0, R8, -R11 ;  /* 0x00000008000b7223 */ /* 0x000fe2000001080b */
[----:B------:R-:W4:Y:S01]  /*3e60*/  MUFU.SIN R18, R19 ;  /* 0x0000001300127308 */ /* 0x000f220000000400 */
[----:B------:R-:W-:Y:S01]  /*3e70*/  FADD.FTZ R13, R92, R13 ;  /* 0x0000000d5c0d7221 */ /* 0x000fe20000010000 */
[----:B------:R-:W-:Y:S01]  /*3e80*/  FFMA.FTZ R10, R0, R9, R10 ;  /* 0x00000009000a7223 */ /* 0x000fe2000001000a */
[----:B------:R-:W-:Y:S01]  /*3e90*/  FADD.FTZ R15, RZ, R15 ;  /* 0x0000000fff0f7221 */ /* 0x000fe20000010000 */
[----:B0-----:R-:W-:Y:S01]  /*3ea0*/  FMUL.FTZ R138, R141, R138 ;  /* 0x0000008a8d8a7220 */ /* 0x001fe20000410000 */
[----:B------:R-:W-:Y:S01]  /*3eb0*/  FMUL.FTZ R12, R134, R13 ;  /* 0x0000000d860c7220 */ /* 0x000fe20000410000 */
[C---:B-1----:R-:W-:Y:S01]  /*3ec0*/  FMUL.FTZ R6, R126.reuse, R11 ;  /* 0x0000000b7e067220 */ /* 0x042fe20000410000 */
[-C--:B---3--:R-:W-:Y:S01]  /*3ed0*/  FMUL.FTZ R4, R126, R10.reuse ;  /* 0x0000000a7e047220 */ /* 0x088fe20000410000 */
[-C--:B------:R-:W-:Y:S01]  /*3ee0*/  FMUL.FTZ R8, R134, R15.reuse ;  /* 0x0000000f86087220 */ /* 0x080fe20000410000 */
[----:B------:R-:W-:Y:S01]  /*3ef0*/  FFMA.FTZ R12, R133, R15, R12 ;  /* 0x0000000f850c7223 */ /* 0x000fe2000001000c */
[C---:B------:R-:W-:Y:S01]  /*3f00*/  FFMA.FTZ R6, R125.reuse, R10, R6 ;  /* 0x0000000a7d067223 */ /* 0x040fe20000010006 */
[----:B------:R-:W-:Y:S01]  /*3f10*/  FFMA.FTZ R4, R125, R11, -R4 ;  /* 0x0000000b7d047223 */ /* 0x000fe20000010804 */
[----:B------:R-:W-:Y:S01]  /*3f20*/  FFMA.FTZ R10, R133, R13, -R8 ;  /* 0x0000000d850a7223 */ /* 0x000fe20000010808 */
[----:B------:R-:W-:-:S02]  /*3f30*/  FADD.FTZ R12, RZ, R12 ;  /* 0x0000000cff0c7221 */ /* 0x000fc40000010000 */
[C---:B------:R-:W-:Y:S01]  /*3f40*/  FMUL.FTZ R5, R128.reuse, R4 ;  /* 0x0000000480057220 */ /* 0x040fe20000410000 */
[----:B------:R-:W-:Y:S01]  /*3f50*/  FADD.FTZ R10, R91, R10 ;  /* 0x0000000a5b0a7221 */ /* 0x000fe20000010000 */
[----:B------:R-:W-:Y:S01]  /*3f60*/  FMUL.FTZ R8, R128, R6 ;  /* 0x0000000680087220 */ /* 0x000fe20000410000 */
[C---:B------:R-:W-:Y:S01]  /*3f70*/  FMUL.FTZ R14, R136.reuse, R12 ;  /* 0x0000000c880e7220 */ /* 0x040fe20000410000 */
[C---:B------:R-:W-:Y:S01]  /*3f80*/  FFMA.FTZ R5, R127.reuse, R6, R5 ;  /* 0x000000067f057223 */ /* 0x040fe20000010005 */
[----:B------:R-:W-:Y:S01]  /*3f90*/  FMUL.FTZ R9, R136, R10 ;  /* 0x0000000a88097220 */ /* 0x000fe20000410000 */
[----:B------:R-:W-:Y:S01]  /*3fa0*/  FFMA.FTZ R8, R127, R4, -R8 ;  /* 0x000000047f087223 */ /* 0x000fe20000010808 */
[C---:B------:R-:W-:Y:S01]  /*3fb0*/  FFMA.FTZ R14, R135.reuse, R10, -R14 ;  /* 0x0000000a870e7223 */ /* 0x040fe2000001080e */
[CC--:B------:R-:W-:Y:S01]  /*3fc0*/  FMUL.FTZ R7, R130.reuse, R5.reuse ;  /* 0x0000000582077220 */ /* 0x0c0fe20000410000 */
[----:B------:R-:W-:Y:S01]  /*3fd0*/  FFMA.FTZ R9, R135, R12, R9 ;  /* 0x0000000c87097223 */ /* 0x000fe20000010009 */
[-C--:B------:R-:W-:Y:S01]  /*3fe0*/  FMUL.FTZ R4, R130, R8.reuse ;  /* 0x0000000882047220 */ /* 0x080fe20000410000 */
[----:B------:R-:W-:Y:S01]  /*3ff0*/  FADD.FTZ R14, R89, R14 ;  /* 0x0000000e590e7221 */ /* 0x000fe20000010000 */
[C---:B------:R-:W-:Y:S01]  /*4000*/  FFMA.FTZ R7, R129.reuse, R8, -R7 ;  /* 0x0000000881077223 */ /* 0x040fe20000010807 */
[----:B------:R-:W-:Y:S01]  /*4010*/  FADD.FTZ R8, RZ, R9 ;  /* 0x00000009ff087221 */ /* 0x000fe20000010000 */
[----:B------:R-:W-:Y:S01]  /*4020*/  FFMA.FTZ R4, R129, R5, R4 ;  /* 0x0000000581047223 */ /* 0x000fe20000010004 */
[C---:B------:R-:W-:Y:S01]  /*4030*/  FMUL.FTZ R10, R139.reuse, R14 ;  /* 0x0000000e8b0a7220 */ /* 0x040fe20000410000 */
[CC--:B------:R-:W-:Y:S01]  /*4040*/  FMUL.FTZ R5, R132.reuse, R7.reuse ;  /* 0x0000000784057220 */ /* 0x0c0fe20000410000 */
[----:B------:R-:W-:Y:S01]  /*4050*/  FMUL.FTZ R9, R139, R8 ;  /* 0x000000088b097220 */ /* 0x000fe20000410000 */
[----:B------:R-:W-:Y:S01]  /*4060*/  FMUL.FTZ R6, R132, R4 ;  /* 0x0000000484067220 */ /* 0x000fe20000410000 */
[----:B------:R-:W-:Y:S01]  /*4070*/  FFMA.FTZ R10, R137, R8, R10 ;  /* 0x00000008890a7223 */ /* 0x000fe2000001000a */
[----:B------:R-:W-:Y:S01]  /*4080*/  FFMA.FTZ R5, R131, R4, R5 ;  /* 0x0000000483057223 */ /* 0x000fe20000010005 */
[----:B------:R-:W-:Y:S01]  /*4090*/  FFMA.FTZ R14, R137, R14, -R9 ;  /* 0x0000000e890e7223 */ /* 0x000fe20000010809 */
[----:B----4-:R-:W-:Y:S01]  /*40a0*/  FMUL.FTZ R141, R141, R18 ;  /* 0x000000128d8d7220 */ /* 0x010fe20000410000 */
[----:B------:R-:W-:Y:S01]  /*40b0*/  FFMA.FTZ R6, R131, R7, -R6 ;  /* 0x0000000783067223 */ /* 0x000fe20000010806 */
[----:B------:R-:W-:Y:S01]  /*40c0*/  FADD.FTZ R10, RZ, R10 ;  /* 0x0000000aff0a7221 */ /* 0x000fe20000010000 */
[CC--:B------:R-:W-:Y:S01]  /*40d0*/  FMUL.FTZ R7, R134.reuse, R5.reuse ;  /* 0x0000000586077220 */ /* 0x0c0fe20000410000 */
[----:B------:R-:W-:Y:S01]  /*40e0*/  FADD.FTZ R14, R87, R14 ;  /* 0x0000000e570e7221 */ /* 0x000fe20000010000 */
[----:B------:R-:W-:Y:S01]  /*40f0*/  FMUL.FTZ R4, R134, R6 ;  /* 0x0000000686047220 */ /* 0x000fe20000410000 */
[----:B------:R-:W-:Y:S01]  /*4100*/  FMUL.FTZ R9, R141, R10 ;  /* 0x0000000a8d097220 */ /* 0x000fe20000410000 */
[----:B------:R-:W-:Y:S01]  /*4110*/  FFMA.FTZ R7, R133, R6, -R7 ;  /* 0x0000000685077223 */ /* 0x000fe20000010807 */
[-C--:B------:R-:W-:Y:S01]  /*4120*/  FMUL.FTZ R11, R141, R14.reuse ;  /* 0x0000000e8d0b7220 */ /* 0x080fe20000410000 */
[----:B------:R-:W-:Y:S01]  /*4130*/  FFMA.FTZ R4, R133, R5, R4 ;  /* 0x0000000585047223 */ /* 0x000fe20000010004 */
[----:B------:R-:W-:Y:S01]  /*4140*/  FFMA.FTZ R14, R138, R14, -R9 ;  /* 0x0000000e8a0e7223 */ /* 0x000fe20000010809 */
[-C--:B------:R-:W-:Y:S01]  /*4150*/  FMUL.FTZ R5, R136, R7.reuse ;  /* 0x0000000788057220 */ /* 0x080fe20000410000 */
[----:B------:R-:W-:Y:S01]  /*4160*/  FFMA.FTZ R11, R138, R10, R11 ;  /* 0x0000000a8a0b7223 */ /* 0x000fe2000001000b */
[-C--:B------:R-:W-:Y:S01]  /*4170*/  FMUL.FTZ R6, R136, R4.reuse ;  /* 0x0000000488067220 */ /* 0x080fe20000410000 */
[----:B------:R-:W-:Y:S01]  /*4180*/  FADD.FTZ R9, R85, R14 ;  /* 0x0000000e55097221 */ /* 0x000fe20000010000 */
[C---:B------:R-:W-:Y:S01]  /*4190*/  FFMA.FTZ R4, R135.reuse, R4, R5 ;  /* 0x0000000487047223 */ /* 0x040fe20000010005 */
[----:B------:R-:W-:Y:S01]  /*41a0*/  FADD.FTZ R11, RZ, R11 ;  /* 0x0000000bff0b7221 */ /* 0x000fe20000010000 */
[----:B------:R-:W-:Y:S01]  /*41b0*/  FFMA.FTZ R6, R135, R7, -R6 ;  /* 0x0000000787067223 */ /* 0x000fe20000010806 */
[----:B------:R-:W-:-:S02]  /*41c0*/  FMUL.FTZ R5, R142, R9 ;  /* 0x000000098e057220 */ /* 0x000fc40000410000 */
[-C--:B------:R-:W-:Y:S01]  /*41d0*/  FMUL.FTZ R10, R142, R11.reuse ;  /* 0x0000000b8e0a7220 */ /* 0x080fe20000410000 */
[----:B------:R-:W-:Y:S01]  /*41e0*/  FMUL.FTZ R8, R139, R6 ;  /* 0x000000068b087220 */ /* 0x000fe20000410000 */
[C---:B------:R-:W-:Y:S02]  /*41f0*/  FFMA.FTZ R5, R140.reuse, R11, R5 ;  /* 0x0000000b8c057223 */ /* 0x040fe40000010005 */
[----:B------:R-:W-:Y:S01]  /*4200*/  FFMA.FTZ R10, R140, R9, -R10 ;  /* 0x000000098c0a7223 */ /* 0x000fe2000001080a */
[-C--:B------:R-:W-:Y:S01]  /*4210*/  FFMA.FTZ R8, R137, R4.reuse, R8 ;  /* 0x0000000489087223 */ /* 0x080fe20000010008 */
[----:B------:R-:W-:Y:S01]  /*4220*/  FADD.FTZ R144, RZ, R5 ;  /* 0x00000005ff907221 */ /* 0x000fe20000010000 */
[----:B------:R-:W-:Y:S01]  /*4230*/  FMUL.FTZ R4, R139, R4 ;  /* 0x000000048b047220 */ /* 0x000fe20000410000 */
[----:B------:R-:W-:Y:S01]  /*4240*/  FADD.FTZ R143, R83, R10 ;  /* 0x0000000a538f7221 */ /* 0x000fe20000010000 */
[----:B------:R-:W-:Y:S02]  /*4250*/  FMUL.FTZ R5, R141, R8 ;  /* 0x000000088d057220 */ /* 0x000fe40000410000 */
        /* <DEDUP_REMOVED lines=23> */
[----:B------:R-:W-:-:S04]  /*43d0*/  @P1 FFMA.FTZ R145, R145, R4, -R6 ;  /* 0x0000000491911223 */ /* 0x000fc80000010806 */
[----:B------:R-:W3:Y:S01]  /*43e0*/  SHFL.UP PT, R5, R146, 0x2, RZ ;  /* 0x0440000092057989 */ /* 0x000ee200000e00ff */
[----:B------:R-:W-:-:S03]  /*43f0*/  ISETP.GE.AND P1, PT, R53, 0x2, PT ;  /* 0x000000023500780c */ /* 0x000fc60003f26270 */
[----:B------:R-:W4:Y:S01]  /*4400*/  SHFL.UP PT, R4, R145, 0x2, RZ ;  /* 0x0440000091047989 */ /* 0x000f2200000e00ff */
[-C--:B0-----:R-:W-:Y:S01]  /*4410*/  FMUL.FTZ R7, R145, R9.reuse ;  /* 0x0000000991077220 */ /* 0x081fe20000410000 */
[----:B------:R-:W-:-:S03]  /*4420*/  FMUL.FTZ R6, R146, R9 ;  /* 0x0000000992067220 */ /* 0x000fc60000410000 */
[-C--:B-1----:R-:W-:Y:S01]  /*4430*/  FFMA.FTZ R7, R146, R8.reuse, R7 ;  /* 0x0000000892077223 */ /* 0x082fe20000010007 */
[----:B------:R-:W-:-:S04]  /*4440*/  FFMA.FTZ R6, R145, R8, -R6 ;  /* 0x0000000891067223 */ /* 0x000fc80000010806 */
[----:B------:R-:W-:Y:S01]  /*4450*/  @P1 FADD.FTZ R144, R144, R7 ;  /* 0x0000000790901221 */ /* 0x000fe20000010000 */
[----:B------:R-:W-:-:S04]  /*4460*/  @P1 FADD.FTZ R143, R143, R6 ;  /* 0x000000068f8f1221 */ /* 0x000fc80000010000 */
[----:B------:R-:W0:Y:S01]  /*4470*/  SHFL.UP PT, R9, R144, 0x4, RZ ;  /* 0x0480000090097989 */ /* 0x000e2200000e00ff */
[CC--:B---3--:R-:W-:Y:S01]  /*4480*/  FMUL.FTZ R7, R145.reuse, R5.reuse ;  /* 0x0000000591077220 */ /* 0x0c8fe20000410000 */
[C---:B------:R-:W-:Y:S02]  /*4490*/  FMUL.FTZ R6, R146.reuse, R5 ;  /* 0x0000000592067220 */ /* 0x040fe40000410000 */
[----:B------:R-:W1:Y:S01]  /*44a0*/  SHFL.UP PT, R8, R143, 0x4, RZ ;  /* 0x048000008f087989 */ /* 0x000e6200000e00ff */
[-C--:B----4-:R-:W-:Y:S01]  /*44b0*/  @P1 FFMA.FTZ R146, R146, R4.reuse, R7 ;  /* 0x0000000492921223 */ /* 0x090fe20000010007 */
[----:B------:R-:W-:-:S04]  /*44c0*/  @P1 FFMA.FTZ R145, R145, R4, -R6 ;  /* 0x0000000491911223 */ /* 0x000fc80000010806 */
[----:B------:R-:W3:Y:S04]  /*44d0*/  SHFL.UP PT, R5, R146, 0x4, RZ ;  /* 0x0480000092057989 */ /* 0x000ee800000e00ff */
[----:B------:R-:W4:Y:S01]  /*44e0*/  SHFL.UP PT, R4, R145, 0x4, RZ ;  /* 0x0480000091047989 */ /* 0x000f2200000e00ff */
[----:B------:R-:W-:Y:S01]  /*44f0*/  ISETP.GE.AND P1, PT, R53, 0x4, PT ;  /* 0x000000043500780c */ /* 0x000fe20003f26270 */
[-C--:B0-----:R-:W-:Y:S01]  /*4500*/  FMUL.FTZ R7, R145, R9.reuse ;  /* 0x0000000991077220 */ /* 0x081fe20000410000 */
[----:B------:R-:W-:-:S03]  /*4510*/  FMUL.FTZ R6, R146, R9 ;  /* 0x0000000992067220 */ /* 0x000fc60000410000 */
[-C--:B-1----:R-:W-:Y:S01]  /*4520*/  FFMA.FTZ R7, R146, R8.reuse, R7 ;  /* 0x0000000892077223 */ /* 0x082fe20000010007 */
[----:B------:R-:W-:-:S07]  /*4530*/  FFMA.FTZ R6, R145, R8, -R6 ;  /* 0x0000000891067223 */ /* 0x000fce0000010806 */
[----:B------:R-:W-:Y:S01]  /*4540*/  @P1 FADD.FTZ R144, R144, R7 ;  /* 0x0000000790901221 */ /* 0x000fe20000010000 */
[-C--:B---3--:R-:W-:Y:S01]  /*4550*/  FMUL.FTZ R7, R145, R5.reuse ;  /* 0x0000000591077220 */ /* 0x088fe20000410000 */
[----:B------:R-:W-:Y:S01]  /*4560*/  @P1 FADD.FTZ R143, R143, R6 ;  /* 0x000000068f8f1221 */ /* 0x000fe20000010000 */
[C---:B------:R-:W-:Y:S02]  /*4570*/  FMUL.FTZ R6, R146.reuse, R5 ;  /* 0x0000000592067220 */ /* 0x040fe40000410000 */
[----:B------:R-:W0:Y:S01]  /*4580*/  SHFL.UP PT, R8, R144, 0x8, RZ ;  /* 0x0500000090087989 */ /* 0x000e2200000e00ff */
[-C--:B----4-:R-:W-:Y:S01]  /*4590*/  @P1 FFMA.FTZ R146, R146, R4.reuse, R7 ;  /* 0x0000000492921223 */ /* 0x090fe20000010007 */
[----:B------:R-:W-:Y:S02]  /*45a0*/  @P1 FFMA.FTZ R145, R145, R4, -R6 ;  /* 0x0000000491911223 */ /* 0x000fe40000010806 */
[----:B------:R-:W1:Y:S04]  /*45b0*/  SHFL.UP PT, R7, R143, 0x8, RZ ;  /* 0x050000008f077989 */ /* 0x000e6800000e00ff */
[----:B------:R-:W3:Y:S04]  /*45c0*/  SHFL.UP PT, R5, R146, 0x8, RZ ;  /* 0x0500000092057989 */ /* 0x000ee800000e00ff */
[----:B------:R-:W4:Y:S01]  /*45d0*/  SHFL.UP PT, R4, R145, 0x8, RZ ;  /* 0x0500000091047989 */ /* 0x000f2200000e00ff */
[----:B------:R-:W-:Y:S01]  /*45e0*/  ISETP.GE.AND P1, PT, R53, 0x8, PT ;  /* 0x000000083500780c */ /* 0x000fe20003f26270 */
[----:B0-----:R-:W-:-:S04]  /*45f0*/  FMUL.FTZ R9, R145, R8 ;  /* 0x0000000891097220 */ /* 0x001fc80000410000 */
[C---:B-1----:R-:W-:Y:S01]  /*4600*/  FFMA.FTZ R11, R146.reuse, R7, R9 ;  /* 0x00000007920b7223 */ /* 0x042fe20000010009 */
[C---:B------:R-:W-:Y:S01]  /*4610*/  FMUL.FTZ R8, R146.reuse, R8 ;  /* 0x0000000892087220 */ /* 0x040fe20000410000 */
[-C--:B---3--:R-:W-:Y:S01]  /*4620*/  FMUL.FTZ R9, R145, R5.reuse ;  /* 0x0000000591097220 */ /* 0x088fe20000410000 */
[----:B------:R-:W-:-:S05]  /*4630*/  FMUL.FTZ R6, R146, R5 ;  /* 0x0000000592067220 */ /* 0x000fca0000410000 */
[-C--:B----4-:R-:W-:Y:S01]  /*4640*/  @P1 FFMA.FTZ R146, R146, R4.reuse, R9 ;  /* 0x0000000492921223 */ /* 0x090fe20000010009 */
[C---:B------:R-:W-:Y:S01]  /*4650*/  FFMA.FTZ R8, R145.reuse, R7, -R8 ;  /* 0x0000000791087223 */ /* 0x040fe20000010808 */
[----:B------:R-:W-:Y:S01]  /*4660*/  @P1 FADD.FTZ R144, R144, R11 ;  /* 0x0000000b90901221 */ /* 0x000fe20000010000 */
[----:B------:R-:W-:Y:S02]  /*4670*/  @P1 FFMA.FTZ R145, R145, R4, -R6 ;  /* 0x0000000491911223 */ /* 0x000fe40000010806 */
[----:B------:R-:W0:Y:S01]  /*4680*/  SHFL.UP PT, R4, R146, 0x10, RZ ;  /* 0x0600000092047989 */ /* 0x000e2200000e00ff */
[----:B------:R-:W-:-:S03]  /*4690*/  @P1 FADD.FTZ R143, R143, R8 ;  /* 0x000000088f8f1221 */ /* 0x000fc60000010000 */
[----:B------:R-:W1:Y:S04]  /*46a0*/  SHFL.UP PT, R7, R144, 0x10, RZ ;  /* 0x0600000090077989 */ /* 0x000e6800000e00ff */
[----:B------:R-:W3:Y:S04]  /*46b0*/  SHFL.UP PT, R9, R145, 0x10, RZ ;  /* 0x0600000091097989 */ /* 0x000ee800000e00ff */
[----:B------:R-:W4:Y:S01]  /*46c0*/  SHFL.UP PT, R5, R143, 0x10, RZ ;  /* 0x060000008f057989 */ /* 0x000f2200000e00ff */
[----:B------:R-:W-:Y:S01]  /*46d0*/  ISETP.NE.AND P1, PT, R53, 0x1f, PT ;  /* 0x0000001f3500780c */ /* 0x000fe20003f25270 */
[----:B------:R-:W5:Y:S01]  /*46e0*/  S2UR UR6, SR_CgaCtaId ;  /* 0x00000000000679c3 */ /* 0x000f620000008800 */
[CC--:B0-----:R-:W-:Y:S01]  /*46f0*/  FMUL.FTZ R8, R146.reuse, R4.reuse ;  /* 0x0000000492087220 */ /* 0x0c1fe20000410000 */
[C---:B------:R-:W-:Y:S01]  /*4700*/  FMUL.FTZ R4, R145.reuse, R4 ;  /* 0x0000000491047220 */ /* 0x040fe20000410000 */
[CC--:B-1----:R-:W-:Y:S01]  /*4710*/  FMUL.FTZ R6, R146.reuse, R7.reuse ;  /* 0x0000000792067220 */ /* 0x0c2fe20000410000 */
[C---:B------:R-:W-:Y:S01]  /*4720*/  FMUL.FTZ R7, R145.reuse, R7 ;  /* 0x0000000791077220 */ /* 0x040fe20000410000 */
[-C--:B---3--:R-:W-:Y:S01]  /*4730*/  FFMA.FTZ R8, R145, R9.reuse, -R8 ;  /* 0x0000000991087223 */ /* 0x088fe20000010808 */
[----:B------:R-:W-:Y:S01]  /*4740*/  FFMA.FTZ R9, R146, R9, R4 ;  /* 0x0000000992097223 */ /* 0x000fe20000010004 */
[----:B------:R-:W-:-:S02]  /*4750*/  HFMA2 R4, -RZ, RZ, 1.875, 0 ;  /* 0x3f800000ff047431 */ /* 0x000fc400000001ff */
        /* <DEDUP_REMOVED lines=8> */
[----:B------:R-:W-:Y:S02]  /*47e0*/  UMOV UR4, 0x400 ;  /* 0x0000040000047882 */ /* 0x000fe40000000000 */
[----:B-----5:R-:W-:Y:S01]  /*47f0*/  ULEA UR4, UR6, UR4, 0x18 ;  /* 0x0000000406047291 */ /* 0x020fe2000f8ec0ff */
[----:B------:R-:W-:Y:S08]  /*4800*/  BAR.SYNC.DEFER_BLOCKING 0x0 ;  /* 0x0000000000007b1d */ /* 0x000ff00000010000 */
[----:B------:R-:W1:Y:S04]  /*4810*/  LDS.128 R12, [UR4+0x850] ;  /* 0x00085004ff0c7984 */ /* 0x000e680008000c00 */
[----:B------:R-:W3:Y:S01]  /*4820*/  LDS.128 R16, [UR4+0x860] ;  /* 0x00086004ff107984 */ /* 0x000ee20008000c00 */
[----:B------:R-:W-:-:S02]  /*4830*/  ISETP.GE.AND P1, PT, R53, 0x10, PT ;  /* 0x000000103500780c */ /* 0x000fc40003f26270 */
[----:B------:R-:W-:Y:S02]  /*4840*/  ISETP.GE.U32.AND P2, PT, R45, 0x20, PT ;  /* 0x000000202d00780c */ /* 0x000fe40003f46070 */
[----:B------:R-:W-:Y:S01]  /*4850*/  FSEL R147, R145, R8, !P1 ;  /* 0x0000000891937208 */ /* 0x000fe20004800000 */
[-C--:B--2---:R-:W-:Y:S01]  /*4860*/  FMUL.FTZ R145, R25, R27.reuse ;  /* 0x0000001b19917220 */ /* 0x084fe20000410000 */
[----:B0-----:R-:W-:Y:S01]  /*4870*/  FMUL.FTZ R8, R24, R27 ;  /* 0x0000001b18087220 */ /* 0x001fe20000410000 */
[----:B------:R-:W-:Y:S02]  /*4880*/  FSEL R148, R143, R10, !P1 ;  /* 0x0000000a8f947208 */ /* 0x000fe40004800000 */
[----:B------:R-:W-:Y:S01]  /*4890*/  FSEL R146, R146, R9, !P1 ;  /* 0x0000000992927208 */ /* 0x000fe20004800000 */
[-C--:B------:R-:W-:Y:S01]  /*48a0*/  FFMA.FTZ R24, R24, R26.reuse, -R145 ;  /* 0x0000001a18187223 */ /* 0x080fe20000010891 */
[----:B------:R-:W-:Y:S01]  /*48b0*/  FSEL R143, R144, R11, !P1 ;  /* 0x0000000b908f7208 */ /* 0x000fe20004800000 */
[----:B------:R-:W-:Y:S01]  /*48c0*/  FFMA.FTZ R25, R25, R26, R8 ;  /* 0x0000001a19197223 */ /* 0x000fe20000010008 */
[----:B------:R-:W-:Y:S01]  /*48d0*/  ISETP.NE.AND P1, PT, R119, 0x1, PT ;  /* 0x000000017700780c */ /* 0x000fe20003f25270 */
[----:B------:R0:W2:Y:S01]  /*48e0*/  SHFL.UP PT, R11, R147, 0x1, RZ ;  /* 0x04200000930b7989 */ /* 0x0000a200000e00ff */
[----:B------:R-:W-:Y:S03]  /*48f0*/  BSSY.RECONVERGENT B0, `(.L_x_1017) ;  /* 0x0000033000007945 */ /* 0x000fe60003800200 */
[----:B------:R0:W4:Y:S04]  /*4900*/  SHFL.UP PT, R10, R146, 0x1, RZ ;  /* 0x04200000920a7989 */ /* 0x00012800000e00ff */
[----:B------:R0:W0:Y:S04]  /*4910*/  SHFL.UP PT, R27, R148, 0x1, RZ ;  /* 0x04200000941b7989 */ /* 0x00002800000e00ff */
[----:B------:R-:W0:Y:S01]  /*4920*/  SHFL.UP PT, R143, R143, 0x1, RZ ;  /* 0x042000008f8f7989 */ /* 0x000e2200000e00ff */
[----:B-1----:R-:W-:Y:S01]  /*4930*/  FSEL R49, R12, R49, !P1 ;  /* 0x000000310c317208 */ /* 0x002fe20004800000 */
[-C--:B---3--:R-:W-:Y:S01]  /*4940*/  FMUL.FTZ R9, R13, R17.reuse ;  /* 0x000000110d097220 */ /* 0x088fe20000410000 */
[-C--:B------:R-:W-:Y:S01]  /*4950*/  FMUL.FTZ R145, R15, R17.reuse ;  /* 0x000000110f917220 */ /* 0x080fe20000410000 */
[----:B------:R-:W-:-:S02]  /*4960*/  FMUL.FTZ R8, R14, R17 ;  /* 0x000000110e087220 */ /* 0x000fc40000410000 */
[CC--:B------:R-:W-:Y:S01]  /*4970*/  FFMA.FTZ R9, R12.reuse, R16.reuse, -R9 ;  /* 0x000000100c097223 */ /* 0x0c0fe20000010809 */
[----:B------:R-:W-:Y:S01]  /*4980*/  FMUL.FTZ R12, R12, R17 ;  /* 0x000000110c0c7220 */ /* 0x000fe20000410000 */
[CC--:B------:R-:W-:Y:S01]  /*4990*/  FFMA.FTZ R145, R14.reuse, R16.reuse, -R145 ;  /* 0x000000100e917223 */ /* 0x0c0fe20000010891 */
[-C--:B------:R-:W-:Y:S01]  /*49a0*/  FFMA.FTZ R8, R15, R16.reuse, R8 ;  /* 0x000000100f087223 */ /* 0x080fe20000010008 */
[----:B------:R-:W-:Y:S01]  /*49b0*/  FSEL R51, R14, R51, !P1 ;  /* 0x000000330e337208 */ /* 0x000fe20004800000 */
[----:B------:R-:W-:Y:S01]  /*49c0*/  FFMA.FTZ R12, R13, R16, R12 ;  /* 0x000000100d0c7223 */ /* 0x000fe2000001000c */
[----:B------:R-:W-:Y:S01]  /*49d0*/  FSEL R50, R15, R50, !P1 ;  /* 0x000000320f327208 */ /* 0x000fe20004800000 */
[----:B------:R-:W-:Y:S01]  /*49e0*/  FADD.FTZ R18, R18, R145 ;  /* 0x0000009112127221 */ /* 0x000fe20000010000 */
[----:B------:R-:W-:Y:S01]  /*49f0*/  FSEL R52, R13, R52, !P1 ;  /* 0x000000340d347208 */ /* 0x000fe20004800000 */
[----:B------:R-:W-:Y:S01]  /*4a00*/  FADD.FTZ R8, R19, R8 ;  /* 0x0000000813087221 */ /* 0x000fe20000010000 */
[----:B0-2-4-:R-:W-:Y:S06]  /*4a10*/  @!P2 BRA `(.L_x_1018) ;  /* 0x000000000040a947 */ /* 0x015fec0003800000 */
        /* <DEDUP_REMOVED lines=16> */
.L_x_1018:
[----:B------:R-:W-:Y:S01]  /*4b20*/  ISETP.NE.AND P1, PT, R53, RZ, PT ;  /* 0x000000ff3500720c */ /* 0x000fe20003f25270 */
[C---:B------:R-:W-:Y:S01]  /*4b30*/  FMUL.FTZ R16, R12.reuse, R7 ;  /* 0x000000070c107220 */ /* 0x040fe20000410000 */
[----:B------:R-:W-:-:S03]  /*4b40*/  FMUL.FTZ R14, R12, R5 ;  /* 0x000000050c0e7220 */ /* 0x000fc60000410000 */
[-C--:B------:R-:W-:Y:S01]  /*4b50*/  FFMA.FTZ R13, R9, R6.reuse, -R16 ;  /* 0x00000006090d7223 */ /* 0x080fe20000010810 */
[C---:B------:R-:W-:Y:S01]  /*4b60*/  FMUL.FTZ R16, R12.reuse, R6 ;  /* 0x000000060c107220 */ /* 0x040fe20000410000 */
[----:B------:R-:W-:-:S03]  /*4b70*/  FMUL.FTZ R12, R12, R4 ;  /* 0x000000040c0c7220 */ /* 0x000fc60000410000 */
[----:B------:R-:W-:-:S03]  /*4b80*/  FFMA.FTZ R15, R9, R7, R16 ;  /* 0x00000007090f7223 */ /* 0x000fc60000010010 */
        /* <DEDUP_REMOVED lines=9> */
.L_x_1019:
[----:B------:R-:W-:Y:S05]  /*4c20*/  BSYNC.RECONVERGENT B0 ;  /* 0x0000000000007941 */ /* 0x000fea0003800200 */
.L_x_1017:
        /* <DEDUP_REMOVED lines=115> */
.L_x_1021:
[----:B------:R-:W-:Y:S05]  /*5360*/  BSYNC.RECONVERGENT B0 ;  /* 0x0000000000007941 */ /* 0x000fea0003800200 */
.L_x_1020:
[----:B------:R-:W-:Y:S01]  /*5370*/  IADD3 R81, PT, PT, R81, 0x1, RZ ;  /* 0x0000000151517810 */ /* 0x000fe20007ffe0ff */
[C---:B-1----:R-:W-:Y:S01]  /*5380*/  FMUL.FTZ R7, R25.reuse, R16 ;  /* 0x0000001019077220 */ /* 0x042fe20000410000 */
[C---:B------:R-:W-:Y:S01]  /*5390*/  FMUL.FTZ R148, R25.reuse, R148 ;  /* 0x0000009419947220 */ /* 0x040fe20000410000 */
[----:B------:R-:W-:Y:S01]  /*53a0*/  FMUL.FTZ R0, R25, R0 ;  /* 0x0000000019007220 */ /* 0x000fe20000410000 */
[----:B------:R-:W-:Y:S01]  /*53b0*/  ISETP.NE.AND P1, PT, R81, RZ, PT ;  /* 0x000000ff5100720c */ /* 0x000fe20003f25270 */
[C---:B------:R-:W-:Y:S01]  /*53c0*/  FMUL.FTZ R126, R25.reuse, R126 ;  /* 0x0000007e197e7220 */ /* 0x040fe20000410000 */
[----:B------:R-:W-:Y:S01]  /*53d0*/  FADD.FTZ R4, RZ, R142 ;  /* 0x0000008eff047221 */ /* 0x000fe20000010000 */
[C---:B------:R-:W-:Y:S01]  /*53e0*/  FFMA.FTZ R14, R24.reuse, R14, -R7 ;  /* 0x0000000e180e7223 */ /* 0x040fe20000010807 */
[C---:B------:R-:W-:Y:S01]  /*53f0*/  FFMA.FTZ R148, R24.reuse, R3, -R148 ;  /* 0x0000000318947223 */ /* 0x040fe20000010894 */
        /* <DEDUP_REMOVED lines=51> */
.L_x_1016:
        /* <DEDUP_REMOVED lines=37> */
.L_x_1024:
        /* <DEDUP_REMOVED lines=16> */
.L_x_5022:


//--------------------- .text._Z25selective_scan_fwd_kernelI32Selective_Scan_fwd_kernel_traitsILi64ELi16ELi1ELb1ELb0ELb0ELb1EN3c108BFloat16ENS1_7complexIfEEEEv13SSMParamsBase --------------------------
	.section	.text._Z25selective_scan_fwd_kernelI32Selective_Scan_fwd_kernel_traitsILi64ELi16ELi1ELb1ELb0ELb0ELb1EN3c108BFloat16ENS1_7complexIfEEEEv13SSMParamsBase,"ax",@progbits
	.align	128
        .global         _Z25selective_scan_fwd_kernelI32Selective_Scan_fwd_kernel_traitsILi64ELi16ELi1ELb1ELb0ELb0ELb1EN3c108BFloat16ENS1_7complexIfEEEEv13SSMParamsBase
        .type           _Z25selective_scan_fwd_kernelI32Selective_Scan_fwd_kernel_traitsILi64ELi16ELi1ELb1ELb0ELb0ELb1EN3c108BFloat16ENS1_7complexIfEEEEv13SSMParamsBase,@function
        .size           _Z25selective_scan_fwd_kernelI32Selective_Scan_fwd_kernel_traitsILi64ELi16ELi1ELb1ELb0ELb0ELb1EN3c108BFloat16ENS1_7complexIfEEEEv13SSMParamsBase,(.L_x_5023 - _Z25selective_scan_fwd_kernelI32Selective_Scan_fwd_kernel_traitsILi64ELi16ELi1ELb1ELb0ELb0ELb1EN3c108BFloat16ENS1_7complexIfEEEEv13SSMParamsBase)
        .other          _Z25selective_scan_fwd_kernelI32Selective_Scan_fwd_kernel_traitsILi64ELi16ELi1ELb1ELb0ELb0ELb1EN3c108BFloat16ENS1_7complexIfEEEEv13SSMParamsBase,@"STO_CUDA_ENTRY STV_DEFAULT"
_Z25selective_scan_fwd_kernelI32Selective_Scan_fwd_kernel_traitsILi64ELi16ELi1ELb1ELb0ELb0ELb1EN3c108BFloat16ENS1_7complexIfEEEEv13SSMParamsBase:
.text._Z25selective_scan_fwd_kernelI32Selective_Scan_fwd_kernel_traitsILi64ELi16ELi1ELb1ELb0ELb0ELb1EN3c108BFloat16ENS1_7complexIfEEEEv13SSMParamsBase:
        /* <DEDUP_REMOVED lines=78> */
.L_x_1064:
        /* <DEDUP_REMOVED lines=80> */
.L_x_1026:
[----:B------:R-:W-:Y:S05]  /*09e0*/  BSYNC.RECONVERGENT B0 ;  /* 0x0000000000007941 */ /* 0x000fea0003800200 */
.L_x_1025:
        /* <DEDUP_REMOVED lines=39> */
.L_x_1028:
[----:B------:R-:W-:Y:S05]  /*0c60*/  BSYNC.RECONVERGENT B0 ;  /* 0x0000000000007941 */ /* 0x000fea0003800200 */
.L_x_1027:
        /* <DEDUP_REMOVED lines=39> */
.L_x_1030:
[----:B------:R-:W-:Y:S05]  /*0ee0*/  BSYNC.RECONVERGENT B0 ;  /* 0x0000000000007941 */ /* 0x000fea0003800200 */
.L_x_1029:
        /* <DEDUP_REMOVED lines=41> */
.L_x_1032:
[----:B------:R-:W-:Y:S05]  /*1180*/  BSYNC.RECONVERGENT B0 ;  /* 0x0000000000007941 */ /* 0x000fea0003800200 */
.L_x_1031:
        /* <DEDUP_REMOVED lines=39> */
.L_x_1034:
[----:B------:R-:W-:Y:S05]  /*1400*/  BSYNC.RECONVERGENT B0 ;  /* 0x0000000000007941 */ /* 0x000fea0003800200 */
.L_x_1033:
        /* <DEDUP_REMOVED lines=41> */
.L_x_1036:
[----:B------:R-:W-:Y:S05]  /*16a0*/  BSYNC.RECONVERGENT B0 ;  /* 0x0000000000007941 */ /* 0x000fea0003800200 */
.L_x_1035:
        /* <DEDUP_REMOVED lines=39> */
.L_x_1038:
[----:B------:R-:W-:Y:S05]  /*1920*/  BSYNC.RECONVERGENT B0 ;  /* 0x0000000000007941 */ /* 0x000fea0003800200 */
.L_x_1037:
        /* <DEDUP_REMOVED lines=41> */
.L_x_1040:
[----:B------:R-:W-:Y:S05]  /*1bc0*/  BSYNC.RECONVERGENT B0 ;  /* 0x0000000000007941 */ /* 0x000fea0003800200 */
.L_x_1039:
        /* <DEDUP_REMOVED lines=40> */
.L_x_1042:
[----:B------:R-:W-:Y:S05]  /*1e50*/  BSYNC.RECONVERGENT B0 ;  /* 0x0000000000007941 */ /* 0x000fea0003800200 */
.L_x_1041:
        /* <DEDUP_REMOVED lines=41> */
.L_x_1044:
[----:B------:R-:W-:Y:S05]  /*20f0*/  BSYNC.RECONVERGENT B0 ;  /* 0x0000000000007941 */ /* 0x000fea0003800200 */
.L_x_1043:
        /* <DEDUP_REMOVED lines=39> */
.L_x_1046:
[----:B------:R-:W-:Y:S05]  /*2370*/  BSYNC.RECONVERGENT B0 ;  /* 0x0000000000007941 */ /* 0x000fea0003800200 */
.L_x_1045:
        /* <DEDUP_REMOVED lines=43> */
.L_x_1048:
[----:B------:R-:W-:Y:S05]  /*2630*/  BSYNC.RECONVERGENT B0 ;  /* 0x0000000000007941 */ /* 0x000fea0003800200 */
.L_x_1047:
        /* <DEDUP_REMOVED lines=32> */
.L_x_1050:
[----:B------:R-:W-:Y:S05]  /*2840*/  BSYNC.RECONVERGENT B0 ;  /* 0x0000000000007941 */ /* 0x000fea0003800200 */
.L_x_1049:
        /* <DEDUP_REMOVED lines=32> */
.L_x_1052:
[----:B------:R-:W-:Y:S05]  /*2a50*/  BSYNC.RECONVERGENT B0 ;  /* 0x0000000000007941 */ /* 0x000fea0003800200 */
.L_x_1051:
        /* <DEDUP_REMOVED lines=32> */
.L_x_1054:
[----:B------:R-:W-:Y:S05]  /*2c60*/  BSYNC.RECONVERGENT B0 ;  /* 0x0000000000007941 */ /* 0x000fea0003800200 */
.L_x_1053:
        /* <DEDUP_REMOVED lines=32> */
.L_x_1056:
[----:B------:R-:W-:Y:S05]  /*2e70*/  BSYNC.RECONVERGENT B0 ;  /* 0x0000000000007941 */ /* 0x000fea0003800200 */
.L_x_1055:
        /* <DEDUP_REMOVED lines=37> */
.L_x_1063:
        /* <DEDUP_REMOVED lines=421> */
.L_x_1059:
        /* <DEDUP_REMOVED lines=16> */
.L_x_1060:
[----:B------:R-:W-:Y:S05]  /*4c20*/  BSYNC.RECONVERGENT B0 ;  /* 0x0000000000007941 */ /* 0x000fea0003800200 */
.L_x_1058:
        /* <DEDUP_REMOVED lines=115> */
.L_x_1062:
[----:B------:R-:W-:Y:S05]  /*5360*/  BSYNC.RECONVERGENT B0 ;  /* 0x0000000000007941 */ /* 0x000fea0003800200 */
.L_x_1061:
[----:B-1----:R-:W-:Y:S01]  /*5370*/  FMUL.FTZ R5, R25, R10 ;  /* 0x0000000a19057220 */ /* 0x002fe20000410000 */
[----:B------:R-:W-:Y:S01]  /*5380*/  IADD3 R83, PT, PT, R83, 0x1, RZ ;  /* 0x0000000153537810 */ /* 0x000fe20007ffe0ff */
[C---:B------:R-:W-:Y:S01]  /*5390*/  FMUL.FTZ R0, R25.reuse, R0 ;  /* 0x0000000019007220 */ /* 0x040fe20000410000 */
[----:B------:R-:W-:Y:S01]  /*53a0*/  FADD.FTZ R6, RZ, R142 ;  /* 0x0000008eff067221 */ /* 0x000fe20000010000 */
[C---:B------:R-:W-:Y:S01]  /*53b0*/  FFMA.FTZ R12, R24.reuse, R12, -R5 ;  /* 0x0000000c180c7223 */ /* 0x040fe20000010805 */
[----:B------:R-:W-:Y:S01]  /*53c0*/  FMUL.FTZ R5, R25, R144 ;  /* 0x0000009019057220 */ /* 0x000fe20000410000 */
[----:B------:R-:W-:Y:S01]  /*53d0*/  ISETP.NE.AND P1, PT, R83, RZ, PT ;  /* 0x000000ff5300720c */ /* 0x000fe20003f25270 */
[C---:B------:R-:W-:Y:S01]  /*53e0*/  FFMA.FTZ R11, R24.reuse, R11, -R0 ;  /* 0x0000000b180b7223 */ /* 0x040fe20000010800 */
[C---:B------:R-:W-:Y:S01]  /*53f0*/  FMUL.FTZ R7, R25.reuse, R16 ;  /* 0x0000001019077220 */ /* 0x040fe20000410000 */
[C---:B------:R-:W-:Y:S01]  /*5400*/  FFMA.FTZ R146, R24.reuse, R146, -R5 ;  /* 0x0000009218927223 */ /* 0x040fe20000010805 */
[C---:B------:R-:W-:Y:S01]  /*5410*/  FMUL.FTZ R5, R25.reuse, R128 ;  /* 0x0000008019057220 */ /* 0x040fe20000410000 */
[C---:B------:R-:W-:Y:S01]  /*5420*/  FMUL.FTZ R9, R25.reuse, R18 ;  /* 0x0000001219097220 */ /* 0x040fe20000410000 */
[C---:B------:R-:W-:Y:S01]  /*5430*/  FMUL.FTZ R113, R25.reuse, R124 ;  /* 0x0000007c19717220 */ /* 0x040fe20000410000 */
        /* <DEDUP_REMOVED lines=47> */
.L_x_1057:
        /* <DEDUP_REMOVED lines=56> */
[----:B------:R-:W-:Y:S01]  /*5ab0*/  SHF.L.U32 R11, R24, 0x10, RZ ;  /* 0x00000010180b7819 */ /* 0x000fe200000006ff */
[----:B------:R-:W-:Y:S01]  /*5ac0*/  FMUL.FTZ R4, R15, -1.4426950216293334961 ;  /* 0xbfb8aa3b0f047820 */ /* 0x000fe20000410000 */
[----:B------:R-:W-:Y:S01]  /*5ad0*/  SHF.L.U32 R0, R20, 0x10, RZ ;  /* 0x0000001014007819 */ /* 0x000fe200000006ff */
[----:B------:R-:W-:Y:S01]  /*5ae0*/  FMUL.FTZ R71, R72, -1.4426950216293334961 ;  /* 0xbfb8aa3b48477820 */ /* 0x000fe20000410000 */
[----:B------:R-:W-:Y:S01]  /*5af0*/  SHF.L.U32 R8, R23, 0x10, RZ ;  /* 0x0000001017087819 */ /* 0x000fe200000006ff */
[----:B------:R-:W0:Y:S01]  /*5b00*/  MUFU.EX2 R14, R14 ;  /* 0x0000000e000e7308 */ /* 0x000e220000000800 */
[----:B------:R-:W-:Y:S01]  /*5b10*/  SHF.L.U32 R18, R25, 0x10, RZ ;  /* 0x0000001019127819 */ /* 0x000fe200000006ff */
[----:B------:R-:W-:Y:S01]  /*5b20*/  FMUL.FTZ R7, R11, -1.4426950216293334961 ;  /* 0xbfb8aa3b0b077820 */ /* 0x000fe20000410000 */
[----:B------:R-:W-:Y:S01]  /*5b30*/  PRMT R22, R22, 0x7632, R22 ;  /* 0x0000763216167816 */ /* 0x000fe20000000016 */
[----:B------:R-:W-:Y:S01]  /*5b40*/  FMUL.FTZ R5, R8, -1.4426950216293334961 ;  /* 0xbfb8aa3b08057820 */ /* 0x000fe20000410000 */
[----:B------:R-:W-:Y:S01]  /*5b50*/  PRMT R20, R20, 0x7632, R20 ;  /* 0x0000763214147816 */ /* 0x000fe20000000014 */
[----:B------:R-:W-:Y:S01]  /*5b60*/  FMUL.FTZ R10, R18, -1.4426950216293334961 ;  /* 0xbfb8aa3b120a7820 */ /* 0x000fe20000410000 */
[----:B------:R-:W-:Y:S01]  /*5b70*/  PRMT R23, R23, 0x7632, R23 ;  /* 0x0000763217177816 */ /* 0x000fe20000000017 */
[----:B------:R1:W2:Y:S01]  /*5b80*/  MUFU.EX2 R73, R71 ;  /* 0x0000004700497308 */ /* 0x0002a20000000800 */
[----:B------:R-:W-:Y:S01]  /*5b90*/  PRMT R27, R26, 0x7632, R27 ;  /* 0x000076321a1b7816 */ /* 0x000fe2000000001b */
[----:B------:R-:W-:Y:S01]  /*5ba0*/  FMUL.FTZ R12, R0, -1.4426950216293334961 ;  /* 0xbfb8aa3b000c7820 */ /* 0x000fe20000410000 */
[----:B------:R-:W-:-:S02]  /*5bb0*/  SHF.L.U32 R22, R22, 0x10, RZ ;  /* 0x0000001016167819 */ /* 0x000fc400000006ff */
[----:B------:R-:W-:Y:S02]  /*5bc0*/  SHF.L.U32 R20, R20, 0x10, RZ ;  /* 0x0000001014147819 */ /* 0x000fe400000006ff */
[----:B------:R-:W-:Y:S01]  /*5bd0*/  SHF.L.U32 R23, R23, 0x10, RZ ;  /* 0x0000001017177819 */ /* 0x000fe200000006ff */
[----:B------:R3:W4:Y:S01]  /*5be0*/  MUFU.EX2 R16, R7 ;  /* 0x0000000700107308 */ /* 0x0007220000000800 */
[----:B-1----:R-:W-:Y:S01]  /*5bf0*/  PRMT R71, R27, 0x7632, R71 ;  /* 0x000076321b477816 */ /* 0x002fe20000000047 */
[----:B0-----:R-:W-:Y:S01]  /*5c00*/  FADD.FTZ R14, R14, 1 ;  /* 0x3f8000000e0e7421 */ /* 0x001fe20000010000 */
[----:B------:R-:W-:Y:S02]  /*5c10*/  PRMT R25, R25, 0x7632, R25 ;  /* 0x0000763219197816 */ /* 0x000fe40000000019 */
[----:B------:R-:W-:Y:S02]  /*5c20*/  SHF.L.U32 R69, R26, 0x10, RZ ;  /* 0x000000101a457819 */ /* 0x000fe400000006ff */
[----:B------:R-:W-:Y:S01]  /*5c30*/  PRMT R21, R21, 0x7632, R21 ;  /* 0x0000763215157816 */ /* 0x000fe20000000015 */
[----:B------:R0:W1:Y:S01]  /*5c40*/  MUFU.EX2 R6, R4 ;  /* 0x0000000400067308 */ /* 0x0000620000000800 */
[----:B---3--:R-:W-:Y:S01]  /*5c50*/  FMUL.FTZ R7, R22, -1.4426950216293334961 ;  /* 0xbfb8aa3b16077820 */ /* 0x008fe20000410000 */
[----:B------:R-:W-:Y:S01]  /*5c60*/  PRMT R24, R24, 0x7632, R24 ;  /* 0x0000763218187816 */ /* 0x000fe20000000018 */
[----:B------:R-:W-:Y:S01]  /*5c70*/  FMUL.FTZ R17, R69, -1.4426950216293334961 ;  /* 0xbfb8aa3b45117820 */ /* 0x000fe20000410000 */
[----:B------:R-:W-:Y:S01]  /*5c80*/  SHF.L.U32 R74, R71, 0x10, RZ ;  /* 0x00000010474a7819 */ /* 0x000fe200000006ff */
[----:B--2---:R-:W-:Y:S01]  /*5c90*/  FADD.FTZ R73, R73, 1 ;  /* 0x3f80000049497421 */ /* 0x004fe20000010000 */
[----:B------:R-:W-:-:S02]  /*5ca0*/  SHF.L.U32 R25, R25, 0x10, RZ ;  /* 0x0000001019197819 */ /* 0x000fc400000006ff */
[----:B------:R2:W3:Y:S01]  /*5cb0*/  MUFU.EX2 R19, R10 ;  /* 0x0000000a00137308 */ /* 0x0004e20000000800 */
[----:B0-----:R-:W-:Y:S01]  /*5cc0*/  FMUL.FTZ R4, R20, -1.4426950216293334961 ;  /* 0xbfb8aa3b14047820 */ /* 0x001fe20000410000 */
[----:B------:R-:W-:Y:S01]  /*5cd0*/  SHF.L.U32 R21, R21, 0x10, RZ ;  /* 0x0000001015157819 */ /* 0x000fe200000006ff */
[----:B------:R-:W-:Y:S01]  /*5ce0*/  FMUL.FTZ R75, R74, -1.4426950216293334961 ;  /* 0xbfb8aa3b4a4b7820 */ /* 0x000fe20000410000 */
[----:B------:R-:W-:Y:S01]  /*5cf0*/  SHF.L.U32 R24, R24, 0x10, RZ ;  /* 0x0000001018187819 */ /* 0x000fe200000006ff */
[----:B------:R-:W-:Y:S01]  /*5d00*/  FMUL.FTZ R26, R25, -1.4426950216293334961 ;  /* 0xbfb8aa3b191a7820 */ /* 0x000fe20000410000 */
[----:B------:R-:W-:Y:S01]  /*5d10*/  SHF.L.U32 R27, R27, 0x10, RZ ;  /* 0x000000101b1b7819 */ /* 0x000fe200000006ff */
[----:B----4-:R-:W-:Y:S01]  /*5d20*/  FADD.FTZ R16, R16, 1 ;  /* 0x3f80000010107421 */ /* 0x010fe20000010000 */
[----:B------:R0:W4:Y:S01]  /*5d30*/  MUFU.EX2 R9, R5 ;  /* 0x0000000500097308 */ /* 0x0001220000000800 */
[----:B--2---:R-:W-:Y:S01]  /*5d40*/  FMUL.FTZ R10, R23, -1.4426950216293334961 ;  /* 0xbfb8aa3b170a7820 */ /* 0x004fe20000410000 */
[----:B-1----:R-:W-:Y:S01]  /*5d50*/  FADD.FTZ R6, R6, 1 ;  /* 0x3f80000006067421 */ /* 0x002fe20000010000 */
[----:B------:R-:W-:-:S05]  /*5d60*/  FMUL.FTZ R71, R27, -1.4426950216293334961 ;  /* 0xbfb8aa3b1b477820 */ /* 0x000fca0000410000 */
[----:B------:R-:W1:Y:S01]  /*5d70*/  MUFU.EX2 R7, R7 ;  /* 0x0000000700077308 */ /* 0x000e620000000800 */
[----:B0-----:R-:W-:Y:S01]  /*5d80*/  FMUL.FTZ R5, R21, -1.4426950216293334961 ;  /* 0xbfb8aa3b15057820 */ /* 0x001fe20000410000 */
[----:B---3--:R-:W-:-:S06]  /*5d90*/  FADD.FTZ R19, R19, 1 ;  /* 0x3f80000013137421 */ /* 0x008fcc0000010000 */
[----:B------:R-:W0:Y:S01]  /*5da0*/  MUFU.EX2 R4, R4 ;  /* 0x0000000400047308 */ /* 0x000e220000000800 */
[----:B----4-:R-:W-:-:S07]  /*5db0*/  FADD.FTZ R9, R9, 1 ;  /* 0x3f80000009097421 */ /* 0x010fce0000010000 */
[----:B------:R-:W2:Y:S01]  /*5dc0*/  MUFU.EX2 R10, R10 ;  /* 0x0000000a000a7308 */ /* 0x000ea20000000800 */
[----:B-1----:R-:W-:-:S07]  /*5dd0*/  FADD.FTZ R7, R7, 1 ;  /* 0x3f80000007077421 */ /* 0x002fce0000010000 */
[----:B------:R1:W3:Y:S01]  /*5de0*/  MUFU.EX2 R70, R17 ;  /* 0x0000001100467308 */ /* 0x0002e20000000800 */
[----:B0-----:R-:W-:-:S07]  /*5df0*/  FADD.FTZ R4, R4, 1 ;  /* 0x3f80000004047421 */ /* 0x001fce0000010000 */
[----:B------:R-:W0:Y:S01]  /*5e00*/  MUFU.EX2 R12, R12 ;  /* 0x0000000c000c7308 */ /* 0x000e220000000800 */
[----:B-1----:R-:W-:Y:S01]  /*5e10*/  FMUL.FTZ R17, R24, -1.4426950216293334961 ;  /* 0xbfb8aa3b18117820 */ /* 0x002fe20000410000 */
[----:B--2---:R-:W-:-:S06]  /*5e20*/  FADD.FTZ R10, R10, 1 ;  /* 0x3f8000000a0a7421 */ /* 0x004fcc0000010000 */
[----:B------:R-:W1:Y:S01]  /*5e30*/  MUFU.EX2 R75, R75 ;  /* 0x0000004b004b7308 */ /* 0x000e620000000800 */
[----:B---3--:R-:W-:-:S07]  /*5e40*/  FADD.FTZ R70, R70, 1 ;  /* 0x3f80000046467421 */ /* 0x008fce0000010000 */
        /* <DEDUP_REMOVED lines=8> */
[----:B------:R-:W0:Y:S01]  /*5ed0*/  MUFU.RCP R14, R14 ;  /* 0x0000000e000e7308 */ /* 0x000e220000001000 */
[----:B-1----:R-:W-:-:S07]  /*5ee0*/  FADD.FTZ R17, R17, 1 ;  /* 0x3f80000011117421 */ /* 0x002fce0000010000 */
[----:B------:R-:W1:Y:S01]  /*5ef0*/  MUFU.RCP R9, R9 ;  /* 0x0000000900097308 */ /* 0x000e620000001000 */
[----:B--2---:R-:W-:-:S07]  /*5f00*/  FADD.FTZ R71, R71, 1 ;  /* 0x3f80000047477421 */ /* 0x004fce0000010000 */
[----:B------:R-:W-:Y:S01]  /*5f10*/  MUFU.RCP R79, R4 ;  /* 0x00000004004f7308 */ /* 0x000fe20000001000 */
[----:B0-----:R-:W-:-:S04]  /*5f20*/  FMUL.FTZ R13, R13, R14 ;  /* 0x0000000e0d0d7220 */ /* 0x001fc80000410000 */
[----:B------:R-:W-:-:S03]  /*5f30*/  FMUL.FTZ R13, R13, R68 ;  /* 0x000000440d0d7220 */ /* 0x000fc60000410000 */
[----:B------:R-:W0:Y:S01]  /*5f40*/  MUFU.RCP R7, R7 ;  /* 0x0000000700077308 */ /* 0x000e220000001000 */
[----:B-1----:R-:W-:-:S04]  /*5f50*/  FMUL.FTZ R9, R8, R9 ;  /* 0x0000000908097220 */ /* 0x002fc80000410000 */
[----:B------:R-:W-:-:S03]  /*5f60*/  FMUL.FTZ R66, R9, R66 ;  /* 0x0000004209427220 */ /* 0x000fc60000410000 */
[----:B------:R-:W1:Y:S08]  /*5f70*/  MUFU.RCP R10, R10 ;  /* 0x0000000a000a7308 */ /* 0x000e700000001000 */
[----:B------:R-:W2:Y:S01]  /*5f80*/  MUFU.RCP R77, R12 ;  /* 0x0000000c004d7308 */ /* 0x000ea20000001000 */
[----:B0-----:R-:W-:-:S07]  /*5f90*/  FMUL.FTZ R7, R22, R7 ;  /* 0x0000000716077220 */ /* 0x001fce0000410000 */
[----:B------:R-:W0:Y:S01]  /*5fa0*/  MUFU.RCP R6, R6 ;  /* 0x0000000600067308 */ /* 0x000e220000001000 */
[----:B-1----:R-:W-:Y:S02]  /*5fb0*/  FMUL.FTZ R8, R23, R10 ;  /* 0x0000000a17087220 */ /* 0x002fe40000410000 */
[----:B------:R-:W1:Y:S05]  /*5fc0*/  LDC.64 R22, c[0x0][0x438] ;  /* 0x00010e00ff167b82 */ /* 0x000e6a0000000a00 */
[----:B------:R-:W-:Y:S01]  /*5fd0*/  MUFU.RCP R16, R16 ;  /* 0x0000001000107308 */ /* 0x000fe20000001000 */
[----:B--2---:R-:W-:-:S04]  /*5fe0*/  FMUL.FTZ R0, R0, R77 ;  /* 0x0000004d00007220 */ /* 0x004fc80000410000 */
[----:B------:R-:W-:-:S03]  /*5ff0*/  FMUL.FTZ R0, R0, R67 ;  /* 0x0000004300007220 */ /* 0x000fc60000410000 */
[----:B------:R-:W2:Y:S01]  /*6000*/  MUFU.RCP R81, R19 ;  /* 0x0000001300517308 */ /* 0x000ea20000001000 */
[----:B0-----:R-:W-:-:S04]  /*6010*/  FMUL.FTZ R6, R15, R6 ;  /* 0x000000060f067220 */ /* 0x001fc80000410000 */
[----:B------:R-:W-:-:S03]  /*6020*/  FMUL.FTZ R6, R6, R65 ;  /* 0x0000004106067220 */ /* 0x000fc60000410000 */
[----:B------:R-:W-:Y:S08]  /*6030*/  MUFU.RCP R73, R73 ;  /* 0x0000004900497308 */ /* 0x000ff00000001000 */
[----:B------:R0:W3:Y:S01]  /*6040*/  MUFU.RCP R12, R5 ;  /* 0x00000005000c7308 */ /* 0x0000e20000001000 */
[----:B--2---:R-:W-:-:S04]  /*6050*/  FMUL.FTZ R15, R18, R81 ;  /* 0x00000051120f7220 */ /* 0x004fc80000410000 */
[----:B------:R-:W-:-:S03]  /*6060*/  FMUL.FTZ R15, R15, R64 ;  /* 0x000000400f0f7220 */ /* 0x000fc60000410000 */
[----:B------:R-:W2:Y:S01]  /*6070*/  MUFU.RCP R75, R75 ;  /* 0x0000004b004b7308 */ /* 0x000ea20000001000 */
[----:B0-----:R-:W-:-:S04]  /*6080*/  FMUL.FTZ R5, R20, R79 ;  /* 0x0000004f14057220 */ /* 0x001fc80000410000 */
[----:B------:R-:W-:Y:S01]  /*6090*/  FMUL.FTZ R9, R5, R60 ;  /* 0x0000003c05097220 */ /* 0x000fe20000410000 */
[----:B------:R-:W-:Y:S01]  /*60a0*/  FMUL.FTZ R5, R7, R58 ;  /* 0x0000003a07057220 */ /* 0x000fe20000410000 */
[----:B------:R-:W-:Y:S01]  /*60b0*/  FMUL.FTZ R7, R8, R57 ;  /* 0x0000003908077220 */ /* 0x000fe20000410000 */
[----:B------:R-:W0:Y:S01]  /*60c0*/  MUFU.RCP R70, R70 ;  /* 0x0000004600467308 */ /* 0x000e220000001000 */
[----:B---3--:R-:W-:Y:S01]  /*60d0*/  FMUL.FTZ R4, R21, R12 ;  /* 0x0000000c15047220 */ /* 0x008fe20000410000 */
[----:B------:R-:W-:Y:S01]  /*60e0*/  FMUL.FTZ R8, R11, R16 ;  /* 0x000000100b087220 */ /* 0x000fe20000410000 */
[----:B------:R-:W3:Y:S01]  /*60f0*/  LDC.64 R20, c[0x0][0x430] ;  /* 0x00010c00ff147b82 */ /* 0x000ee20000000a00 */
[----:B------:R-:W-:Y:S01]  /*6100*/  F2FP.BF16.F32.PACK_AB R6, R5, R6 ;  /* 0x000000060506723e */ /* 0x000fe200000010ff */
[----:B------:R-:W-:Y:S01]  /*6110*/  FMUL.FTZ R4, R4, R59 ;  /* 0x0000003b04047220 */ /* 0x000fe20000410000 */
[----:B------:R-:W-:Y:S01]  /*6120*/  FMUL.FTZ R8, R8, R63 ;  /* 0x0000003f08087220 */ /* 0x000fe20000410000 */
[----:B------:R-:W-:Y:S01]  /*6130*/  F2FP.BF16.F32.PACK_AB R7, R7, R66 ;  /* 0x000000420707723e */ /* 0x000fe200000010ff */
[----:B------:R4:W5:Y:S01]  /*6140*/  MUFU.RCP R19, R17 ;  /* 0x0000001100137308 */ /* 0x0009620000001000 */
[----:B--2---:R-:W-:Y:S01]  /*6150*/  FMUL.FTZ R74, R74, R75 ;  /* 0x0000004b4a4a7220 */ /* 0x004fe20000410000 */
[----:B------:R-:W-:-:S02]  /*6160*/  F2FP.BF16.F32.PACK_AB R5, R4, R13 ;  /* 0x0000000d0405723e */ /* 0x000fc400000010ff */
[----:B------:R-:W-:Y:S01]  /*6170*/  F2FP.BF16.F32.PACK_AB R4, R9, R0 ;  /* 0x000000000904723e */ /* 0x000fe200000010ff */
[----:B------:R-:W-:Y:S01]  /*6180*/  BAR.SYNC.DEFER_BLOCKING 0x0 ;  /* 0x0000000000007b1d */ /* 0x000fe20000010000 */
[----:B------:R-:W-:Y:S01]  /*6190*/  FMUL.FTZ R74, R74, R53 ;  /* 0x000000354a4a7220 */ /* 0x000fe20000410000 */
[----:B----4-:R-:W-:Y:S01]  /*61a0*/  FMUL.FTZ R17, R72, R73 ;  /* 0x0000004948117220 */ /* 0x010fe20000410000 */
[----:B0-----:R-:W-:-:S03]  /*61b0*/  FMUL.FTZ R12, R69, R70 ;  /* 0x00000046450c7220 */ /* 0x001fc60000410000 */
[----:B------:R-:W0:Y:S01]  /*61c0*/  MUFU.RCP R26, R26 ;  /* 0x0000001a001a7308 */ /* 0x000e220000001000 */
[----:B------:R-:W-:Y:S01]  /*61d0*/  FMUL.FTZ R17, R17, R62 ;  /* 0x0000003e11117220 */ /* 0x000fe20000410000 */
[----:B------:R-:W-:Y:S01]  /*61e0*/  FMUL.FTZ R12, R12, R61 ;  /* 0x0000003d0c0c7220 */ /* 0x000fe20000410000 */
[----:B-----5:R-:W-:-:S03]  /*61f0*/  FMUL.FTZ R11, R24, R19 ;  /* 0x00000013180b7220 */ /* 0x020fc60000410000 */
[----:B------:R-:W-:Y:S02]  /*6200*/  F2FP.BF16.F32.PACK_AB R19, R74, R17 ;  /* 0x000000114a13723e */ /* 0x000fe400000010ff */
[----:B------:R-:W2:Y:S01]  /*6210*/  MUFU.RCP R14, R71 ;  /* 0x00000047000e7308 */ /* 0x000ea20000001000 */
[----:B---3--:R-:W-:-:S04]  /*6220*/  IMAD.WIDE.U32 R2, R20, UR18, R2 ;  /* 0x0000001214027c25 */ /* 0x008fc8000f8e0002 */
[----:B------:R-:W-:Y:S01]  /*6230*/  FMUL.FTZ R11, R11, R56 ;  /* 0x000000380b0b7220 */ /* 0x000fe20000410000 */
[----:B------:R-:W-:-:S04]  /*6240*/  IMAD R3, R21, UR18, R3 ;  /* 0x0000001215037c24 */ /* 0x000fc8000f8e0203 */
[----:B------:R-:W-:Y:S01]  /*6250*/  F2FP.BF16.F32.PACK_AB R16, R11, R8 ;  /* 0x000000080b10723e */ /* 0x000fe200000010ff */
[----:B0-----:R-:W-:Y:S01]  /*6260*/  FMUL.FTZ R10, R25, R26 ;  /* 0x0000001a190a7220 */ /* 0x001fe20000410000 */
[----:B------:R0:W-:Y:S01]  /*6270*/  STS.128 [R28], R4 ;  /* 0x000000041c007388 */ /* 0x0001e20000000c00 */
[----:B------:R-:W0:Y:S01]  /*6280*/  LDC.64 R24, c[0x0][0x490] ;  /* 0x00012400ff187b82 */ /* 0x000e220000000a00 */
[----:B-1----:R-:W-:-:S04]  /*6290*/  IMAD.WIDE.U32 R2, R48, R22, R2 ;  /* 0x0000001630027225 */ /* 0x002fc800078e0002 */
[----:B------:R-:W-:Y:S01]  /*62a0*/  FMUL.FTZ R10, R10, R55 ;  /* 0x000000370a0a7220 */ /* 0x000fe20000410000 */
[----:B------:R-:W-:Y:S02]  /*62b0*/  IMAD R0, R48, R23, R3 ;  /* 0x0000001730007224 */ /* 0x000fe400078e0203 */
[----:B--2---:R-:W-:Y:S02]  /*62c0*/  FMUL.FTZ R27, R27, R14 ;  /* 0x0000000e1b1b7220 */ /* 0x004fe40000410000 */
[----:B------:R-:W-:Y:S02]  /*62d0*/  F2FP.BF16.F32.PACK_AB R17, R10, R15 ;  /* 0x0000000f0a11723e */ /* 0x000fe400000010ff */
[----:B------:R-:W-:-:S05]  /*62e0*/  FMUL.FTZ R27, R27, R54 ;  /* 0x000000361b1b7220 */ /* 0x000fca0000410000 */
[----:B------:R-:W-:-:S05]  /*62f0*/  F2FP.BF16.F32.PACK_AB R18, R27, R12 ;  /* 0x0000000c1b12723e */ /* 0x000fca00000010ff */
[----:B------:R-:W-:Y:S01]  /*6300*/  STS.128 [R28+0x10], R16 ;  /* 0x000010101c007388 */ /* 0x000fe20000000c00 */
[----:B------:R-:W-:-:S03]  /*6310*/  NOP ;  /* 0x0000000000007918 */ /* 0x000fc60000000000 */
[----:B------:R-:W1:Y:S01]  /*6320*/  LDS.128 R8, [R29] ;  /* 0x000000001d087984 */ /* 0x000e620000000c00 */
[----:B0-----:R-:W-:-:S03]  /*6330*/  LEA R4, P0, R2, R24, 0x1 ;  /* 0x0000001802047211 */ /* 0x001fc600078008ff */
[----:B------:R-:W0:Y:S01]  /*6340*/  LDS.128 R12, [R29+0x200] ;  /* 0x000200001d0c7984 */ /* 0x000e220000000c00 */
[----:B------:R-:W-:Y:S02]  /*6350*/  LEA.HI.X R5, R2, R25, R0, 0x1, P0 ;  /* 0x0000001902057211 */ /* 0x000fe400000f0c00 */
[----:B------:R-:W-:Y:S01]  /*6360*/  ISETP.GE.AND P0, PT, R35, UR5, PT ;  /* 0x0000000523007c0c */ /* 0x000fe2000bf06270 */
[----:B------:R-:W-:-:S05]  /*6370*/  IMAD.WIDE.U32 R2, R30, 0x10, R4 ;  /* 0x000000101e027825 */ /* 0x000fca00078e0004 */
[----:B-1----:R1:W-:Y:S04]  /*6380*/  STG.E.128 desc[UR16][R2.64], R8 ;  /* 0x0000000802007986 */ /* 0x0023e8000c101d10 */
[----:B0-----:R1:W-:Y:S03]  /*6390*/  STG.E.128 desc[UR16][R2.64+0x200], R12 ;  /* 0x0002000c02007986 */ /* 0x0013e6000c101d10 */
[----:B------:R-:W-:Y:S05]  /*63a0*/  @!P0 BRA `(.L_x_1064) ;  /* 0xffffffa0004c8947 */ /* 0x000fea000383ffff */
[----:B------:R-:W-:Y:S05]  /*63b0*/  EXIT ;  /* 0x000000000000794d */ /* 0x000fea0003800000 */
.L_x_1065:
        /* <DEDUP_REMOVED lines=12> */
.L_x_5023:


//--------------------- .text._Z25selective_scan_fwd_kernelI32Selective_Scan_fwd_kernel_traitsILi64ELi16ELi1ELb1ELb0ELb1ELb0EN3c108BFloat16ENS1_7complexIfEEEEv13SSMParamsBase --------------------------
	.section	.text._Z25selective_scan_fwd_kernelI32Selective_Scan_fwd_kernel_traitsILi64ELi16ELi1ELb1ELb0ELb1ELb0EN3c108BFloat16ENS1_7complexIfEEEEv13SSMParamsBase,"ax",@progbits
	.align	128
        .global         _Z25selective_scan_fwd_kernelI32Selective_Scan_fwd_kernel_traitsILi64ELi16ELi1ELb1ELb0ELb1ELb0EN3c108BFloat16ENS1_7complexIfEEEEv13SSMParamsBase
        .type           _Z25selective_scan_fwd_kernelI32Selective_Scan_fwd_kernel_traitsILi64ELi16ELi1ELb1ELb0ELb1ELb0EN3c108BFloat16ENS1_7complexIfEEEEv13SSMParamsBase,@function
        .size           _Z25selective_scan_fwd_kernelI32Selective_Scan_fwd_kernel_traitsILi64ELi16ELi1ELb1ELb0ELb1ELb0EN3c108BFloat16ENS1_7complexIfEEEEv13SSMParamsBase,(.L_x_5024 - _Z25selective_scan_fwd_kernelI32Selective_Scan_fwd_kernel_traitsILi64ELi16ELi1ELb1ELb0ELb1ELb0EN3c108BFloat16ENS1_7complexIfEEEEv13SSMParamsBase)
        .other          _Z25selective_scan_fwd_kernelI32Selective_Scan_fwd_kernel_traitsILi64ELi16ELi1ELb1ELb0ELb1ELb0EN3c108BFloat16ENS1_7complexIfEEEEv13SSMParamsBase,@"STO_CUDA_ENTRY STV_DEFAULT"
_Z25selective_scan_fwd_kernelI32Selective_Scan_fwd_kernel_traitsILi64ELi16ELi1ELb1ELb0ELb1ELb0EN3c108BFloat16ENS1_7complexIfEEEEv13SSMParamsBase:
.text._Z25selective_scan_fwd_kernelI32Selective_Scan_fwd_kernel_traitsILi64ELi16ELi1ELb1ELb0ELb1ELb0EN3c108BFloat16ENS1_7complexIfEEEEv13SSMParamsBase:
        /* <DEDUP_REMOVED lines=9> */
[----:B------:R-:W2:Y:S01]  /*0090*/  LDCU.128 UR32, c[0x0][0x400] ;  /* 0x00008000ff2077ac */ /* 0x000ea20008000c00 */
[----:B0-----:R-:W-:-:S06]  /*00a0*/  UISETP.NE.U32.AND UP0, UPT, UR8, URZ, UPT ;  /* 0x000000ff0800728c */ /* 0x001fcc000bf05070 */
[----:B------:R-:W0:Y:S01]  /*00b0*/  LDC R77, c[0x0][0x394] ;  /* 0x0000e500ff4d7b82 */ /* 0x000e220000000800 */
[----:B------:R-:W0:Y:S01]  /*00c0*/  LDCU.128 UR28, c[0x0][0x3f0] ;  /* 0x00007e00ff1c77ac */ /* 0x000e220008000c00 */
[----:B------:R-:W-:Y:S01]  /*00d0*/  UISETP.NE.AND.EX UP0, UPT, UR9, URZ, UPT, UP0 ;  /* 0x000000ff0900728c */ /* 0x000fe2000bf05300 */
[----:B---3--:R-:W-:Y:S01]  /*00e0*/  MOV R0, UR17 ;  /* 0x0000001100007c02 */ /* 0x008fe20008000f00 */
[----:B------:R-:W3:Y:S04]  /*00f0*/  LDCU.64 UR10, c[0x0][0x3d0] ;  /* 0x00007a00ff0a77ac */ /* 0x000ee80008000a00 */
[----:B------:R-:W-:Y:S01]  /*0100*/  PLOP3.LUT P1, PT, PT, PT, UP0, 0x80, 0x8 ;  /* 0x000000000008781c */ /* 0x000fe20003f2f008 */
[----:B----4-:R-:W-:Y:S01]  /*0110*/  UISETP.NE.U32.AND UP1, UPT, UR6, URZ, UPT ;  /* 0x000000ff0600728c */ /* 0x010fe2000bf25070 */
[----:B------:R-:W4:Y:S03]  /*0120*/  LDCU UR23, c[0x0][0x384] ;  /* 0x00007080ff1777ac */ /* 0x000f260008000800 */
        /* <DEDUP_REMOVED lines=29> */
[----:B------:R-:W-:-:S05]  /*0300*/  IMAD R0, R9, R0, UR8 ;  /* 0x0000000809007e24 */ /* 0x000fca000f8e0200 */
[----:B------:R-:W-:-:S13]  /*0310*/  ISETP.GT.U32.AND P0, PT, R9, R0, PT ;  /* 0x000000000900720c */ /* 0x000fda0003f04070 */
[----:B------:R-:W-:Y:S01]  /*0320*/  VOTEU.ANY UP1, P0 ;  /* 0x0000000000ff7886 */ /* 0x000fe20000020100 */
[----:B------:R-:W-:Y:S01]  /*0330*/  PLOP3.LUT P0, PT, PT, PT, UP1, 0x80, 0x8 ;  /* 0x000000000008781c */ /* 0x000fe20003f0f018 */
[----:B------:R-:W-:-:S12]  /*0340*/  UIMAD.WIDE.U32 UR8, UR25, UR32, URZ ;  /* 0x00000020190872a5 */ /* 0x000fd8000f8e00ff */
[----:B------:R-:W-:-:S04]  /*0350*/  @!P0 IADD3 R0, PT, PT, R0, -R9, RZ ;  /* 0x8000000900008210 */ /* 0x000fc80007ffe0ff */
[----:B------:R-:W-:Y:S01]  /*0360*/  ISETP.GE.U32.AND P0, PT, R0, R9, PT ;  /* 0x000000090000720c */ /* 0x000fe20003f06070 */
[----:B------:R-:W-:-:S04]  /*0370*/  UIMAD UR9, UR25, UR33, UR9 ;  /* 0x00000021190972a4 */ /* 0x000fc8000f8e0209 */
[----:B------:R-:W-:Y:S02]  /*0380*/  UIMAD.WIDE.U32 UR12, UR21, UR34, UR8 ;  /* 0x00000022150c72a5 */ /* 0x000fe4000f8e0008 */
[----:B------:R-:W-:Y:S02]  /*0390*/  ULOP3.LUT UR8, UR21, UR17, URZ, 0x3c, !UPT ;  /* 0x0000001115087292 */ /* 0x000fe4000f8e3cff */
[----:B0-----:R-:W-:Y:S02]  /*03a0*/  UIMAD.WIDE.U32 UR6, UR25, UR28, URZ ;  /* 0x0000001c190672a5 */ /* 0x001fe4000f8e00ff */
[----:B------:R-:W-:Y:S02]  /*03b0*/  @!UP1 UIADD3 UR16, UPT, UPT, UR16, 0x1, URZ ;  /* 0x0000000110109890 */ /* 0x000fe4000fffe0ff */
[----:B------:R-:W-:Y:S01]  /*03c0*/  VOTEU.ANY UP0, P0 ;  /* 0x0000000000ff7886 */ /* 0x000fe20000000100 */
[----:B------:R-:W-:Y:S01]  /*03d0*/  ISETP.GE.AND P0, PT, R77, 0x1, PT ;  /* 0x000000014d00780c */ /* 0x000fe20003f06270 */
[----:B------:R-:W-:-:S02]  /*03e0*/  UISETP.GE.AND UP1, UPT, UR8, URZ, UPT ;  /* 0x000000ff0800728c */ /* 0x000fc4000bf26270 */
[----:B------:R-:W-:Y:S02]  /*03f0*/  UIMAD UR7, UR25, UR29, UR7 ;  /* 0x0000001d190772a4 */ /* 0x000fe4000f8e0207 */
[----:B------:R-:W-:Y:S02]  /*0400*/  UIMAD.WIDE.U32 UR14, UR25, UR10, URZ ;  /* 0x0000000a190e72a5 */ /* 0x000fe4000f8e00ff */
[----:B------:R-:W-:Y:S02]  /*0410*/  UIMAD.WIDE.U32 UR6, UR21, UR30, UR6 ;  /* 0x0000001e150672a5 */ /* 0x000fe4000f8e0006 */
[----:B------:R-:W-:Y:S02]  /*0420*/  @UP0 UIADD3 UR16, UPT, UPT, UR16, 0x1, URZ ;  /* 0x0000000110100890 */ /* 0x000fe4000fffe0ff */
[----:B------:R-:W-:Y:S02]  /*0430*/  UIMAD UR24, UR21, UR31, UR7 ;  /* 0x0000001f151872a4 */ /* 0x000fe4000f8e0207 */
[----:B------:R-:W-:-:S02]  /*0440*/  UIMAD UR20, UR25, UR11, UR15 ;  /* 0x0000000b191472a4 */ /* 0x000fc4000f8e020f */
[----:B------:R-:W-:Y:S01]  /*0450*/  UIMAD UR22, UR21, UR35, UR13 ;  /* 0x00000023151672a4 */ /* 0x000fe2000f8e020d */
[----:B------:R-:W0:Y:S01]  /*0460*/  LDCU.64 UR30, c[0x0][0x3e8] ;  /* 0x00007d00ff1e77ac */ /* 0x000e220008000a00 */
[----:B------:R-:W1:Y:S01]  /*0470*/  LDCU.128 UR8, c[0x0][0x460] ;  /* 0x00008c00ff0877ac */ /* 0x000e620008000c00 */
[----:B------:R-:W-:Y:S02]  /*0480*/  UISETP.NE.AND UP0, UPT, UR17, URZ, UPT ;  /* 0x000000ff1100728c */ /* 0x000fe4000bf05270 */
[----:B------:R-:W-:Y:S01]  /*0490*/  @!UP1 UIADD3 UR16, UPT, UPT, -UR16, URZ, URZ ;  /* 0x000000ff10109290 */ /* 0x000fe2000fffe1ff */
[----:B01--4-:R-:W-:Y:S11]  /*04a0*/  @!P0 EXIT ;  /* 0x000000000000894d */ /* 0x013ff60003800000 */
[----:B------:R-:W0:Y:S01]  /*04b0*/  S2R R79, SR_TID.X ;  /* 0x00000000004f7919 */ /* 0x000e220000002100 */
[----:B------:R-:W-:Y:S01]  /*04c0*/  @!UP0 ULOP3.LUT UR16, URZ, UR17, URZ, 0x33, !UPT ;  /* 0x00000011ff108292 */ /* 0x000fe2000f8e33ff */
[----:B------:R-:W1:Y:S01]  /*04d0*/  S2UR UR17, SR_CgaCtaId ;  /* 0x00000000001179c3 */ /* 0x000e620000008800 */
[----:B------:R-:W-:Y:S01]  /*04e0*/  UMOV UR15, UR20 ;  /* 0x00000014000f7c82 */ /* 0x000fe20008000000 */
[----:B------:R-:W2:Y:S01]  /*04f0*/  LDCU.64 UR26, c[0x0][0x3a0] ;  /* 0x00007400ff1a77ac */ /* 0x000ea20008000a00 */
[----:B------:R-:W-:Y:S01]  /*0500*/  USHF.R.S32.HI UR7, URZ, 0x1f, UR16 ;  /* 0x0000001fff077899 */ /* 0x000fe20008011410 */
[----:B------:R-:W3:Y:S03]  /*0510*/  LDCU.64 UR28, c[0x0][0x3b8] ;  /* 0x00007700ff1c77ac */ /* 0x000ee60008000a00 */
[----:B------:R-:W-:Y:S01]  /*0520*/  UIMAD UR7, UR7, UR30, URZ ;  /* 0x0000001e070772a4 */ /* 0x000fe2000f8e02ff */
[----:B------:R-:W4:Y:S01]  /*0530*/  LDCU UR32, c[0x0][0x38c] ;  /* 0x00007180ff2077ac */ /* 0x000f220008000800 */
[----:B------:R-:W-:-:S02]  /*0540*/  UIMAD.WIDE.U32 UR14, UR16, UR30, UR14 ;  /* 0x0000001e100e72a5 */ /* 0x000fc4000f8e000e */
[----:B------:R-:W-:Y:S02]  /*0550*/  UIMAD UR7, UR16, UR31, UR7 ;  /* 0x0000001f100772a4 */ /* 0x000fe4000f8e0207 */
[----:B------:R-:W-:Y:S02]  /*0560*/  ULEA UR16, UP1, UR12, UR10, 0x1 ;  /* 0x0000000a0c107291 */ /* 0x000fe4000f8208ff */
[----:B------:R-:W-:Y:S02]  /*0570*/  ULEA UR10, UP2, UR14, UR4, 0x1 ;  /* 0x000000040e0a7291 */ /* 0x000fe4000f8408ff */
[----:B------:R-:W-:Y:S02]  /*0580*/  UIADD3 UR4, UPT, UPT, UR15, UR7, URZ ;  /* 0x000000070f047290 */ /* 0x000fe4000fffe0ff */
[----:B------:R-:W-:Y:S02]  /*0590*/  UIMAD UR13, UR25, UR23, UR21 ;  /* 0x00000017190d72a4 */ /* 0x000fe4000f8e0215 */
[----:B------:R-:W-:Y:S01]  /*05a0*/  ULEA.HI.X UR14, UR14, UR5, UR4, 0x1, UP2 ;  /* 0x000000050e0e7291 */ /* 0x000fe200090f0c04 */
[----:B0-----:R-:W-:Y:S01]  /*05b0*/  SHF.L.U32 R0, R79, 0x2, RZ ;  /* 0x000000024f007819 */ /* 0x001fe200000006ff */
[----:B------:R-:W-:Y:S01]  /*05c0*/  ULEA UR20, UP0, UR6, UR8, 0x1 ;  /* 0x0000000806147291 */ /* 0x000fe2000f8008ff */
[--C-:B------:R-:W-:Y:S01]  /*05d0*/  SHF.R.U32.HI R130, RZ, 0x5, R79.reuse ;  /* 0x00000005ff827819 */ /* 0x100fe2000001164f */
[----:B------:R-:W-:Y:S01]  /*05e0*/  UMOV UR5, 0x400 ;  /* 0x0000040000057882 */ /* 0x000fe20000000000 */
[----:B------:R-:W-:Y:S01]  /*05f0*/  ULEA.HI.X UR11, UR12, UR11, UR22, 0x1, UP1 ;  /* 0x0000000b0c0b7291 */ /* 0x000fe200088f0c16 */
[----:B------:R-:W-:Y:S01]  /*0600*/  IMAD R77, R77, UR13, RZ ;  /* 0x0000000d4d4d7c24 */ /* 0x000fe2000f8e02ff */
[----:B-1----:R-:W-:Y:S01]  /*0610*/  ULEA UR12, UR17, UR5, 0x18 ;  /* 0x00000005110c7291 */ /* 0x002fe2000f8ec0ff */
[----:B------:R-:W-:Y:S01]  /*0620*/  LOP3.LUT R0, R0, 0xf80, RZ, 0xc0, !PT ;  /* 0x00000f8000007812 */ /* 0x000fe200078ec0ff */
[----:B------:R-:W-:Y:S01]  /*0630*/  ULEA.HI.X UR24, UR6, UR9, UR24, 0x1, UP0 ;  /* 0x0000000906187291 */ /* 0x000fe200080f0c18 */
[----:B----4-:R-:W-:Y:S01]  /*0640*/  IMAD R77, R77, UR32, RZ ;  /* 0x000000204d4d7c24 */ /* 0x010fe2000f8e02ff */
[----:B--2---:R-:W-:Y:S01]  /*0650*/  UIMAD.WIDE.U32 UR8, UR21, UR26, URZ ;  /* 0x0000001a150872a5 */ /* 0x004fe2000f8e00ff */
[----:B------:R-:W-:Y:S01]  /*0660*/  LOP3.LUT R73, R0, 0x1f, R79, 0xf8, !PT ;  /* 0x0000001f00497812 */ /* 0x000fe200078ef84f */
[----:B---3--:R-:W-:Y:S01]  /*0670*/  UIMAD.WIDE.U32 UR6, UR21, UR28, URZ ;  /* 0x0000001c150672a5 */ /* 0x008fe2000f8e00ff */
[----:B------:R-:W-:Y:S01]  /*0680*/  LEA R75, R130, UR12, 0x4 ;  /* 0x0000000c824b7c11 */ /* 0x000fe2000f8e20ff */
[----:B------:R-:W-:Y:S01]  /*0690*/  UMOV UR15, UR16 ;  /* 0x00000010000f7c82 */ /* 0x000fe20008000000 */
[----:B------:R-:W-:-:S02]  /*06a0*/  UIMAD UR23, UR21, UR27, UR9 ;  /* 0x0000001b151772a4 */ /* 0x000fc4000f8e0209 */
[----:B------:R-:W-:Y:S01]  /*06b0*/  UIMAD UR22, UR21, UR29, UR7 ;  /* 0x0000001d151672a4 */ /* 0x000fe2000f8e0207 */
[----:B------:R-:W-:Y:S01]  /*06c0*/  UMOV UR4, URZ ;  /* 0x000000ff00047c82 */ /* 0x000fe20008000000 */
[----:B------:R-:W-:Y:S01]  /*06d0*/  UMOV UR17, UR24 ;  /* 0x0000001800117c82 */ /* 0x000fe20008000000 */
[----:B------:R-:W-:Y:S01]  /*06e0*/  UMOV UR16, UR11 ;  /* 0x0000000b00107c82 */ /* 0x000fe20008000000 */
[----:B------:R-:W-:-:S08]  /*06f0*/  UMOV UR13, UR10 ;  /* 0x0000000a000d7c82 */ /* 0x000fd00008000000 */
.L_x_1105:
[----:B------:R-:W-:Y:S01]  /*0700*/  BAR.SYNC.DEFER_BLOCKING 0x0 ;  /* 0x0000000000007b1d */ /* 0x000fe20000010000 */
[----:B------:R-:W-:Y:S02]  /*0710*/  SHF.L.U32 R36, R79, 0x1, RZ ;  /* 0x000000014f247819 */ /* 0x000fe400000006ff */
[----:B0-----:R-:W-:Y:S02]  /*0720*/  MOV R2, UR20 ;  /* 0x0000001400027c02 */ /* 0x001fe40008000f00 */
[----:B------:R-:W-:Y:S02]  /*0730*/  LOP3.LUT R36, R36, 0x7c0, RZ, 0xc0, !PT ;  /* 0x000007c024247812 */ /* 0x000fe400078ec0ff */
[----:B------:R-:W-:Y:S02]  /*0740*/  MOV R3, UR17 ;  /* 0x0000001100037c02 */ /* 0x000fe40008000f00 */
[----:B------:R-:W-:-:S05]  /*0750*/  LOP3.LUT R9, R36, 0x1f, R79, 0xf8, !PT ;  /* 0x0000001f24097812 */ /* 0x000fca00078ef84f */
        /* <DEDUP_REMOVED lines=79> */
.L_x_1067:
[----:B------:R-:W-:Y:S05]  /*0c50*/  BSYNC.RECONVERGENT B0 ;  /* 0x0000000000007941 */ /* 0x000fea0003800200 */
.L_x_1066:
        /* <DEDUP_REMOVED lines=40> */
.L_x_1069:
[----:B------:R-:W-:Y:S05]  /*0ee0*/  BSYNC.RECONVERGENT B0 ;  /* 0x0000000000007941 */ /* 0x000fea0003800200 */
.L_x_1068:
        /* <DEDUP_REMOVED lines=39> */
.L_x_1071:
[----:B------:R-:W-:Y:S05]  /*1160*/  BSYNC.RECONVERGENT B0 ;  /* 0x0000000000007941 */ /* 0x000fea0003800200 */
.L_x_1070:
        /* <DEDUP_REMOVED lines=41> */
.L_x_1073:
[----:B------:R-:W-:Y:S05]  /*1400*/  BSYNC.RECONVERGENT B0 ;  /* 0x0000000000007941 */ /* 0x000fea0003800200 */
.L_x_1072:
        /* <DEDUP_REMOVED lines=39> */
.L_x_1075:
[----:B------:R-:W-:Y:S05]  /*1680*/  BSYNC.RECONVERGENT B0 ;  /* 0x0000000000007941 */ /* 0x000fea0003800200 */
.L_x_1074:
        /* <DEDUP_REMOVED lines=41> */
.L_x_1077:
[----:B------:R-:W-:Y:S05]  /*1920*/  BSYNC.RECONVERGENT B0 ;  /* 0x0000000000007941 */ /* 0x000fea0003800200 */
.L_x_1076:
        /* <DEDUP_REMOVED lines=40> */
.L_x_1079:
[----:B------:R-:W-:Y:S05]  /*1bb0*/  BSYNC.RECONVERGENT B0 ;  /* 0x0000000000007941 */ /* 0x000fea0003800200 */
.L_x_1078:
        /* <DEDUP_REMOVED lines=41> */
.L_x_1081:
[----:B------:R-:W-:Y:S05]  /*1e50*/  BSYNC.RECONVERGENT B0 ;  /* 0x0000000000007941 */ /* 0x000fea0003800200 */
.L_x_1080:
        /* <DEDUP_REMOVED lines=41> */
.L_x_1083:
[----:B------:R-:W-:Y:S05]  /*20f0*/  BSYNC.RECONVERGENT B0 ;  /* 0x0000000000007941 */ /* 0x000fea0003800200 */
.L_x_1082:
        /* <DEDUP_REMOVED lines=39> */
.L_x_1085:
[----:B------:R-:W-:Y:S05]  /*2370*/  BSYNC.RECONVERGENT B0 ;  /* 0x0000000000007941 */ /* 0x000fea0003800200 */
.L_x_1084:
        /* <DEDUP_REMOVED lines=43> */
.L_x_1087:
[----:B------:R-:W-:Y:S05]  /*2630*/  BSYNC.RECONVERGENT B0 ;  /* 0x0000000000007941 */ /* 0x000fea0003800200 */
.L_x_1086:
        /* <DEDUP_REMOVED lines=32> */
.L_x_1089:
[----:B------:R-:W-:Y:S05]  /*2840*/  BSYNC.RECONVERGENT B0 ;  /* 0x0000000000007941 */ /* 0x000fea0003800200 */
.L_x_1088:
        /* <DEDUP_REMOVED lines=32> */
.L_x_1091:
[----:B------:R-:W-:Y:S05]  /*2a50*/  BSYNC.RECONVERGENT B0 ;  /* 0x0000000000007941 */ /* 0x000fea0003800200 */
.L_x_1090:
        /* <DEDUP_REMOVED lines=32> */
.L_x_1093:
[----:B------:R-:W-:Y:S05]  /*2c60*/  BSYNC.RECONVERGENT B0 ;  /* 0x0000000000007941 */ /* 0x000fea0003800200 */
.L_x_1092:
        /* <DEDUP_REMOVED lines=32> */
.L_x_1095:
[----:B------:R-:W-:Y:S05]  /*2e70*/  BSYNC.RECONVERGENT B0 ;  /* 0x0000000000007941 */ /* 0x000fea0003800200 */
.L_x_1094:
        /* <DEDUP_REMOVED lines=32> */
.L_x_1097:
[----:B------:R-:W-:Y:S05]  /*3080*/  BSYNC.RECONVERGENT B0 ;  /* 0x0000000000007941 */ /* 0x000fea0003800200 */
.L_x_1096:
        /* <DEDUP_REMOVED lines=24> */
[----:B------:R-:W-:Y:S01]  /*3210*/  LOP3.LUT R3, R79, 0x3e0, RZ, 0xc0, !PT ;  /* 0x000003e04f037812 */ /* 0x000fe200078ec0ff */
[----:B------:R-:W-:Y:S01]  /*3220*/  FMUL.FTZ R37, R37, R64 ;  /* 0x0000004025257220 */ /* 0x000fe20000410000 */
[----:B------:R-:W-:Y:S01]  /*3230*/  ISETP.NE.AND P0, PT, RZ, UR4, PT ;  /* 0x00000004ff007c0c */ /* 0x000fe2000bf05270 */
[----:B------:R-:W0:Y:S01]  /*3240*/  LDCU UR36, c[0x0][0x38c] ;  /* 0x00007180ff2477ac */ /* 0x000e220008000800 */
[----:B------:R-:W-:Y:S02]  /*3250*/  LOP3.LUT R0, R79, 0x1f, RZ, 0xc0, !PT ;  /* 0x0000001f4f007812 */ /* 0x000fe400078ec0ff */
[----:B------:R-:W-:Y:S01]  /*3260*/  IADD3 R3, PT, PT, R3, R102, RZ ;  /* 0x0000006603037210 */ /* 0x000fe20007ffe0ff */
[----:B------:R-:W1:Y:S01]  /*3270*/  LDCU.64 UR26, c[0x0][0x3e0] ;  /* 0x00007c00ff1a77ac */ /* 0x000e620008000a00 */
[----:B------:R-:W-:Y:S02]  /*3280*/  ISETP.EQ.AND P0, PT, R0, RZ, P0 ;  /* 0x000000ff0000720c */ /* 0x000fe40000702270 */
[----:B------:R-:W-:Y:S01]  /*3290*/  LEA R38, R3, R38, 0x5 ;  /* 0x0000002603267211 */ /* 0x000fe200078e28ff */
[----:B------:R-:W2:Y:S01]  /*32a0*/  LDCU.64 UR28, c[0x0][0x440] ;  /* 0x00008800ff1c77ac */ /* 0x000ea20008000a00 */
[----:B------:R-:W-:Y:S01]  /*32b0*/  LEA R36, R36, R71, 0x4 ;  /* 0x0000004724247211 */ /* 0x000fe200078e20ff */
[----:B------:R-:W3:Y:S01]  /*32c0*/  LDCU.64 UR30, c[0x0][0x3a8] ;  /* 0x00007500ff1e77ac */ /* 0x000ee20008000a00 */
[----:B------:R-:W4:Y:S01]  /*32d0*/  LDCU.64 UR32, c[0x0][0x3c0] ;  /* 0x00007800ff2077ac */ /* 0x000f220008000a00 */
[----:B------:R-:W0:Y:S01]  /*32e0*/  LDCU.64 UR34, c[0x0][0x448] ;  /* 0x00008900ff2277ac */ /* 0x000e220008000a00 */
[----:B------:R-:W-:-:S05]  /*32f0*/  UMOV UR5, URZ ;  /* 0x000000ff00057c82 */ /* 0x000fca0008000000 */
.L_x_1104:
[----:B------:R-:W-:Y:S01]  /*3300*/  UMOV UR10, UR8 ;  /* 0x00000008000a7c82 */ /* 0x000fe20008000000 */
[----:B------:R-:W-:Y:S02]  /*3310*/  UMOV UR11, UR23 ;  /* 0x00000017000b7c82 */ /* 0x000fe40008000000 */
[----:B---3--:R-:W-:-:S04]  /*3320*/  UIMAD.WIDE.U32 UR10, UR5, UR30, UR10 ;  /* 0x0000001e050a72a5 */ /* 0x008fc8000f8e000a */
[----:B------:R-:W-:Y:S02]  /*3330*/  UIMAD UR11, UR5, UR31, UR11 ;  /* 0x0000001f050b72a4 */ /* 0x000fe4000f8e020b */
[----:B--2---:R-:W-:-:S04]  /*3340*/  ULEA UR24, UP0, UR10, UR28, 0x3 ;  /* 0x0000001c0a187291 */ /* 0x004fc8000f8018ff */
[----:B------:R-:W-:Y:S02]  /*3350*/  ULEA.HI.X UR10, UR10, UR29, UR11, 0x3, UP0 ;  /* 0x0000001d0a0a7291 */ /* 0x000fe400080f1c0b */
[----:B------:R-:W-:-:S04]  /*3360*/  MOV R2, UR24 ;  /* 0x0000001800027c02 */ /* 0x000fc80008000f00 */
[----:B------:R-:W-:-:S06]  /*3370*/  MOV R3, UR10 ;  /* 0x0000000a00037c02 */ /* 0x000fcc0008000f00 */
[----:B------:R-:W2:Y:S01]  /*3380*/  LDG.E.64 R2, desc[UR18][R2.64] ;  /* 0x0000001202027981 */ /* 0x000ea2000c1e1b00 */
[----:B-1----:R-:W-:-:S04]  /*3390*/  UIMAD.WIDE.U32 UR10, UR5, UR26, URZ ;  /* 0x0000001a050a72a5 */ /* 0x002fc8000f8e00ff */
[----:B------:R-:W-:Y:S02]  /*33a0*/  UIMAD UR11, UR5, UR27, UR11 ;  /* 0x0000001b050b72a4 */ /* 0x000fe4000f8e020b */
[----:B------:R-:W-:-:S04]  /*33b0*/  ULEA UR24, UP0, UR10, UR13, 0x1 ;  /* 0x0000000d0a187291 */ /* 0x000fc8000f8008ff */
[----:B------:R-:W-:Y:S02]  /*33c0*/  ULEA.HI.X UR10, UR10, UR14, UR11, 0x1, UP0 ;  /* 0x0000000e0a0a7291 */ /* 0x000fe400080f0c0b */
[----:B------:R-:W-:-:S04]  /*33d0*/  MOV R22, UR24 ;  /* 0x0000001800167c02 */ /* 0x000fc80008000f00 */
[----:B------:R-:W-:-:S03]  /*33e0*/  MOV R23, UR10 ;  /* 0x0000000a00177c02 */ /* 0x000fc60008000f00 */
[----:B------:R-:W-:-:S05]  /*33f0*/  IMAD.WIDE.U32 R22, R73, 0x10, R22 ;  /* 0x0000001049167825 */ /* 0x000fca00078e0016 */
[----:B------:R-:W3:Y:S04]  /*3400*/  LDG.E.128 R16, desc[UR18][R22.64] ;  /* 0x0000001216107981 */ /* 0x000ee8000c1e1d00 */
[----:B------:R-:W4:Y:S04]  /*3410*/  LDG.E.128 R8, desc[UR18][R22.64+0x400] ;  /* 0x0004001216087981 */ /* 0x000f28000c1e1d00 */
[----:B------:R-:W4:Y:S01]  /*3420*/  LDG.E.128 R12, desc[UR18][R22.64+0x600] ;  /* 0x00060012160c7981 */ /* 0x000f22000c1e1d00 */
[C---:B--2---:R-:W-:Y:S01]  /*3430*/  FMUL.FTZ R0, R3.reuse, R100 ;  /* 0x0000006403007220 */ /* 0x044fe20000410000 */
[----:B------:R-:W-:Y:S01]  /*3440*/  FMUL.FTZ R21, R2, 1.4426950216293334961 ;  /* 0x3fb8aa3b02157820 */ /* 0x000fe20000410000 */
[----:B------:R-:W-:-:S02]  /*3450*/  FMUL.FTZ R2, R3, R98 ;  /* 0x0000006203027220 */ /* 0x000fc40000410000 */
[----:B------:R-:W-:Y:S01]  /*3460*/  FMUL.RZ R4, R0, 0.15915493667125701904 ;  /* 0x3e22f98300047820 */ /* 0x000fe2000040c000 */
[C---:B------:R-:W-:Y:S01]  /*3470*/  FMUL.FTZ R0, R3.reuse, R90 ;  /* 0x0000005a03007220 */ /* 0x040fe20000410000 */
[----:B------:R-:W-:Y:S01]  /*3480*/  FMUL.RZ R24, R2, 0.15915493667125701904 ;  /* 0x3e22f98302187820 */ /* 0x000fe2000040c000 */
[----:B------:R-:W-:Y:S01]  /*3490*/  FMUL.FTZ R20, R3, R86 ;  /* 0x0000005603147220 */ /* 0x000fe20000410000 */
[----:B------:R-:W-:Y:S01]  /*34a0*/  MUFU.SIN R109, R4 ;  /* 0x00000004006d7308 */ /* 0x000fe20000000400 */
[----:B------:R-:W-:Y:S01]  /*34b0*/  FMUL.RZ R5, R0, 0.15915493667125701904 ;  /* 0x3e22f98300057820 */ /* 0x000fe2000040c000 */
[C---:B------:R-:W-:Y:S01]  /*34c0*/  FMUL.FTZ R31, R21.reuse, R90 ;  /* 0x0000005a151f7220 */ /* 0x040fe20000410000 */
[----:B------:R-:W-:-:S05]  /*34d0*/  FMUL.FTZ R32, R21, R100 ;  /* 0x0000006415207220 */ /* 0x000fca0000410000 */
[----:B------:R-:W-:Y:S08]  /*34e0*/  MUFU.COS R33, R4 ;  /* 0x0000000400217308 */ /* 0x000ff00000000000 */
[----:B------:R-:W-:Y:S08]  /*34f0*/  MUFU.SIN R108, R5 ;  /* 0x00000005006c7308 */ /* 0x000ff00000000400 */
[----:B------:R1:W-:Y:S01]  /*3500*/  MUFU.COS R0, R5 ;  /* 0x0000000500007308 */ /* 0x0003e20000000000 */
[----:B------:R-:W-:Y:S01]  /*3510*/  FMUL.FTZ R2, R21, R98 ;  /* 0x0000006215027220 */ /* 0x000fe20000410000 */
[----:B------:R-:W-:-:S06]  /*3520*/  FMUL.RZ R25, R20, 0.15915493667125701904 ;  /* 0x3e22f98314197820 */ /* 0x000fcc000040c000 */
[----:B------:R-:W2:Y:S01]  /*3530*/  MUFU.EX2 R31, R31 ;  /* 0x0000001f001f7308 */ /* 0x000ea20000000800 */
[----:B-1----:R1:W4:Y:S01]  /*3540*/  LDG.E.128 R4, desc[UR18][R22.64+0x200] ;  /* 0x0002001216047981 */ /* 0x002322000c1e1d00 */
[----:B------:R-:W-:-:S06]  /*3550*/  FMUL.FTZ R20, R21, R86 ;  /* 0x0000005615147220 */ /* 0x000fcc0000410000 */
[----:B------:R0:W-:Y:S01]  /*3560*/  MUFU.EX2 R34, R2 ;  /* 0x0000000200227308 */ /* 0x0001e20000000800 */
[----:B------:R-:W-:-:S07]  /*3570*/  FMUL.FTZ R29, R21, R78 ;  /* 0x0000004e151d7220 */ /* 0x000fce0000410000 */
[----:B------:R-:W3:Y:S01]  /*3580*/  MUFU.EX2 R32, R32 ;  /* 0x0000002000207308 */ /* 0x000ee20000000800 */
[----:B0-----:R-:W-:-:S04]  /*3590*/  FMUL.FTZ R2, R3, R82 ;  /* 0x0000005203027220 */ /* 0x001fc80000410000 */
[----:B-1----:R-:W-:Y:S01]  /*35a0*/  FMUL.RZ R23, R2, 0.15915493667125701904 ;  /* 0x3e22f98302177820 */ /* 0x002fe2000040c000 */
[C---:B------:R-:W-:Y:S01]  /*35b0*/  FMUL.FTZ R2, R21.reuse, R82 ;  /* 0x0000005215027220 */ /* 0x040fe20000410000 */
[----:B------:R-:W-:Y:S01]  /*35c0*/  FMUL.FTZ R22, R21, R96 ;  /* 0x0000006015167220 */ /* 0x000fe20000410000 */
[----:B------:R0:W-:Y:S08]  /*35d0*/  MUFU.EX2 R99, R20 ;  /* 0x0000001400637308 */ /* 0x0001f00000000800 */
[----:B------:R1:W-:Y:S01]  /*35e0*/  MUFU.EX2 R91, R2 ;  /* 0x00000002005b7308 */ /* 0x0003e20000000800 */
[----:B0-----:R-:W-:-:S07]  /*35f0*/  FMUL.FTZ R20, R3, R94 ;  /* 0x0000005e03147220 */ /* 0x001fce0000410000 */
[----:B------:R-:W-:Y:S01]  /*3600*/  MUFU.SIN R103, R24 ;  /* 0x0000001800677308 */ /* 0x000fe20000000400 */
[----:B-1----:R-:W-:-:S07]  /*3610*/  FMUL.FTZ R2, R3, R92 ;  /* 0x0000005c03027220 */ /* 0x002fce0000410000 */
[----:B------:R-:W-:Y:S08]  /*3620*/  MUFU.SIN R114, R25 ;  /* 0x0000001900727308 */ /* 0x000ff00000000400 */
[----:B------:R0:W1:Y:S08]  /*3630*/  MUFU.COS R116, R25 ;  /* 0x0000001900747308 */ /* 0x0000700000000000 */
[----:B------:R2:W-:Y:S01]  /*3640*/  MUFU.EX2 R95, R22 ;  /* 0x00000016005f7308 */ /* 0x0005e20000000800 */
[----:B0-----:R-:W-:Y:S01]  /*3650*/  FMUL.RZ R25, R20, 0.15915493667125701904 ;  /* 0x3e22f98314197820 */ /* 0x001fe2000040c000 */
[C---:B------:R-:W-:Y:S01]  /*3660*/  FMUL.FTZ R20, R3.reuse, R78 ;  /* 0x0000004e03147220 */ /* 0x040fe20000410000 */
[----:B--2---:R-:W-:Y:S01]  /*3670*/  FMUL.RZ R22, R2, 0.15915493667125701904 ;  /* 0x3e22f98302167820 */ /* 0x004fe2000040c000 */
[----:B------:R-:W-:-:S04]  /*3680*/  FMUL.FTZ R2, R3, R76 ;  /* 0x0000004c03027220 */ /* 0x000fc80000410000 */
[----:B------:R-:W-:Y:S01]  /*3690*/  MUFU.SIN R132, R23 ;  /* 0x0000001700847308 */ /* 0x000fe20000000400 */
[----:B------:R-:W-:-:S07]  /*36a0*/  FMUL.RZ R20, R20, 0.15915493667125701904 ;  /* 0x3e22f98314147820 */ /* 0x000fce000040c000 */
[----:B------:R0:W-:Y:S02]  /*36b0*/  MUFU.COS R134, R23 ;  /* 0x0000001700867308 */ /* 0x0001e40000000000 */
[----:B0-----:R-:W-:Y:S01]  /*36c0*/  FMUL.RZ R23, R2, 0.15915493667125701904 ;  /* 0x3e22f98302177820 */ /* 0x001fe2000040c000 */
[----:B------:R-:W-:-:S05]  /*36d0*/  FMUL.FTZ R2, R3, R88 ;  /* 0x0000005803027220 */ /* 0x000fca0000410000 */
[----:B------:R-:W-:Y:S01]  /*36e0*/  MUFU.SIN R28, R20 ;  /* 0x00000014001c7308 */ /* 0x000fe20000000400 */
[----:B------:R-:W-:-:S07]  /*36f0*/  FMUL.FTZ R108, R31, R108 ;  /* 0x0000006c1f6c7220 */ /* 0x000fce0000410000 */
[----:B------:R0:W-:Y:S08]  /*3700*/  MUFU.COS R30, R20 ;  /* 0x00000014001e7308 */ /* 0x0001f00000000000 */
[----:B------:R2:W1:Y:S01]  /*3710*/  MUFU.COS R105, R24 ;  /* 0x0000001800697308 */ /* 0x0004620000000000 */
[----:B0-----:R-:W-:Y:S01]  /*3720*/  FMUL.RZ R20, R2, 0.15915493667125701904 ;  /* 0x3e22f98302147820 */ /* 0x001fe2000040c000 */
[----:B------:R-:W-:-:S04]  /*3730*/  FMUL.FTZ R2, R3, R72 ;  /* 0x0000004803027220 */ /* 0x000fc80000410000 */
[----:B------:R-:W-:Y:S01]  /*3740*/  FMUL.RZ R89, R2, 0.15915493667125701904 ;  /* 0x3e22f98302597820 */ /* 0x000fe2000040c000 */
[C---:B--2---:R-:W-:Y:S01]  /*3750*/  FMUL.FTZ R24, R3.reuse, R96 ;  /* 0x0000006003187220 */ /* 0x044fe20000410000 */
[----:B------:R-:W-:Y:S01]  /*3760*/  MUFU.SIN R123, R20 ;  /* 0x00000014007b7308 */ /* 0x000fe20000000400 */
[----:B------:R-:W-:Y:S02]  /*3770*/  FMUL.FTZ R2, R3, R84 ;  /* 0x0000005403027220 */ /* 0x000fe40000410000 */
[----:B------:R-:W-:Y:S01]  /*3780*/  FMUL.RZ R24, R24, 0.15915493667125701904 ;  /* 0x3e22f98318187820 */ /* 0x000fe2000040c000 */
[----:B------:R-:W-:-:S04]  /*3790*/  FMUL.FTZ R107, R31, R0 ;  /* 0x000000001f6b7220 */ /* 0x000fc80000410000 */
[----:B------:R0:W-:Y:S01]  /*37a0*/  MUFU.COS R124, R20 ;  /* 0x00000014007c7308 */ /* 0x0001e20000000000 */
[----:B------:R-:W-:Y:S01]  /*37b0*/  FMUL.RZ R93, R2, 0.15915493667125701904 ;  /* 0x3e22f983025d7820 */ /* 0x000fe2000040c000 */
[----:B------:R-:W-:Y:S01]  /*37c0*/  FMUL.FTZ R0, R53, R108 ;  /* 0x0000006c35007220 */ /* 0x000fe20000410000 */
[C---:B------:R-:W-:Y:S01]  /*37d0*/  FMUL.FTZ R35, R21.reuse, R94 ;  /* 0x0000005e15237220 */ /* 0x040fe20000410000 */
[----:B------:R-:W-:-:S04]  /*37e0*/  FMUL.FTZ R27, R21, R92 ;  /* 0x0000005c151b7220 */ /* 0x000fc80000410000 */
[----:B------:R-:W2:Y:S01]  /*37f0*/  MUFU.EX2 R29, R29 ;  /* 0x0000001d001d7308 */ /* 0x000ea20000000800 */
[----:B0-----:R-:W-:Y:S01]  /*3800*/  FMUL.FTZ R20, R3, R68 ;  /* 0x0000004403147220 */ /* 0x001fe20000410000 */
[C---:B------:R-:W-:Y:S01]  /*3810*/  FMUL.FTZ R26, R21.reuse, R88 ;  /* 0x00000058151a7220 */ /* 0x040fe20000410000 */
[C---:B------:R-:W-:Y:S01]  /*3820*/  FMUL.FTZ R2, R21.reuse, R84 ;  /* 0x0000005415027220 */ /* 0x040fe20000410000 */
[C---:B------:R-:W-:Y:S01]  /*3830*/  FMUL.FTZ R115, R21.reuse, R80 ;  /* 0x0000005015737220 */ /* 0x040fe20000410000 */
[----:B------:R-:W-:Y:S01]  /*3840*/  FMUL.RZ R97, R20, 0.15915493667125701904 ;  /* 0x3e22f98314617820 */ /* 0x000fe2000040c000 */
[C---:B------:R-:W-:Y:S01]  /*3850*/  FMUL.FTZ R20, R21.reuse, R68 ;  /* 0x0000004415147220 */ /* 0x040fe20000410000 */
[----:B------:R-:W-:Y:S01]  /*3860*/  FMUL.FTZ R113, R21, R64 ;  /* 0x0000004015717220 */ /* 0x000fe20000410000 */
[----:B------:R-:W-:Y:S01]  /*3870*/  MUFU.SIN R120, R24 ;  /* 0x0000001800787308 */ /* 0x000fe20000000400 */
[C---:B---3--:R-:W-:Y:S01]  /*3880*/  FMUL.FTZ R110, R32.reuse, R33 ;  /* 0x00000021206e7220 */ /* 0x048fe20000410000 */
[----:B------:R-:W-:Y:S01]  /*3890*/  FMUL.FTZ R109, R32, R109 ;  /* 0x0000006d206d7220 */ /* 0x000fe20000410000 */
[----:B------:R-:W-:Y:S01]  /*38a0*/  FMUL.FTZ R32, RZ, R108 ;  /* 0x0000006cff207220 */ /* 0x000fe20000410000 */
[----:B------:R-:W-:-:S04]  /*38b0*/  FFMA.FTZ R0, RZ, R107, R0 ;  /* 0x0000006bff007223 */ /* 0x000fc80000010000 */
[----:B------:R0:W-:Y:S01]  /*38c0*/  MUFU.COS R126, R24 ;  /* 0x00000018007e7308 */ /* 0x0001e20000000000 */
[----:B-1----:R-:W-:-:S07]  /*38d0*/  FMUL.FTZ R101, R99, R116 ;  /* 0x0000007463657220 */ /* 0x002fce0000410000 */
[----:B------:R-:W-:Y:S01]  /*38e0*/  MUFU.SIN R127, R22 ;  /* 0x00000016007f7308 */ /* 0x000fe20000000400 */
[----:B0-----:R-:W-:-:S07]  /*38f0*/  FMUL.FTZ R24, R21, R76 ;  /* 0x0000004c15187220 */ /* 0x001fce0000410000 */
[----:B------:R0:W-:Y:S01]  /*3900*/  MUFU.COS R128, R22 ;  /* 0x0000001600807308 */ /* 0x0001e20000000000 */
[----:B------:R-:W-:Y:S01]  /*3910*/  FMUL.FTZ R99, R99, R114 ;  /* 0x0000007263637220 */ /* 0x000fe20000410000 */
[----:B------:R-:W-:Y:S01]  /*3920*/  FMUL.FTZ R103, R34, R103 ;  /* 0x0000006722677220 */ /* 0x000fe20000410000 */
[----:B0-----:R-:W-:Y:S01]  /*3930*/  FMUL.FTZ R22, R21, R72 ;  /* 0x0000004815167220 */ /* 0x001fe20000410000 */
[----:B------:R-:W-:Y:S01]  /*3940*/  FMUL.FTZ R21, R3, R80 ;  /* 0x0000005003157220 */ /* 0x000fe20000410000 */
[----:B------:R-:W-:-:S03]  /*3950*/  FADD.FTZ R114, RZ, R0 ;  /* 0x00000000ff727221 */ /* 0x000fc60000010000 */
[----:B------:R-:W-:Y:S01]  /*3960*/  FMUL.RZ R31, R21, 0.15915493667125701904 ;  /* 0x3e22f983151f7820 */ /* 0x000fe2000040c000 */
[----:B------:R-:W-:Y:S01]  /*3970*/  FFMA.FTZ R21, R53, R107, -R32 ;  /* 0x0000006b35157223 */ /* 0x000fe20000010820 */
[----:B------:R-:W-:-:S03]  /*3980*/  FMUL.FTZ R105, R34, R105 ;  /* 0x0000006922697220 */ /* 0x000fc60000410000 */
[----:B------:R-:W-:Y:S01]  /*3990*/  FADD.FTZ R34, R52, R21 ;  /* 0x0000001534227221 */ /* 0x000fe20000010000 */
[----:B------:R-:W-:Y:S01]  /*39a0*/  FMUL.FTZ R21, R103, R114 ;  /* 0x0000007267157220 */ /* 0x000fe20000410000 */
[----:B------:R-:W0:Y:S01]  /*39b0*/  MUFU.EX2 R26, R26 ;  /* 0x0000001a001a7308 */ /* 0x000e220000000800 */
[----:B--2---:R-:W-:Y:S01]  /*39c0*/  FMUL.FTZ R0, R29, R28 ;  /* 0x0000001c1d007220 */ /* 0x004fe20000410000 */
[-C--:B------:R-:W-:Y:S01]  /*39d0*/  FMUL.FTZ R28, R103, R34.reuse ;  /* 0x00000022671c7220 */ /* 0x080fe20000410000 */
[----:B------:R-:W-:-:S05]  /*39e0*/  FFMA.FTZ R34, R105, R34, -R21 ;  /* 0x0000002269227223 */ /* 0x000fca0000010815 */
[----:B------:R-:W-:Y:S01]  /*39f0*/  MUFU.SIN R112, R25 ;  /* 0x0000001900707308 */ /* 0x000fe20000000400 */
[----:B------:R-:W-:Y:S01]  /*3a00*/  FFMA.FTZ R28, R105, R114, R28 ;  /* 0x00000072691c7223 */ /* 0x000fe2000001001c */
[----:B------:R-:W-:-:S06]  /*3a10*/  FADD.FTZ R34, R51, R34 ;  /* 0x0000002233227221 */ /* 0x000fcc0000010000 */
[----:B------:R-:W-:Y:S01]  /*3a20*/  MUFU.COS R136, R25 ;  /* 0x0000001900887308 */ /* 0x000fe20000000000 */
[----:B------:R-:W-:Y:S01]  /*3a30*/  FMUL.FTZ R111, R29, R30 ;  /* 0x0000001e1d6f7220 */ /* 0x000fe20000410000 */
[----:B------:R-:W-:-:S06]  /*3a40*/  FADD.FTZ R30, RZ, R28 ;  /* 0x0000001cff1e7221 */ /* 0x000fcc0000010000 */
[----:B------:R-:W-:Y:S01]  /*3a50*/  MUFU.SIN R125, R23 ;  /* 0x00000017007d7308 */ /* 0x000fe20000000400 */
[----:B------:R-:W-:-:S07]  /*3a60*/  FMUL.FTZ R21, R99, R34 ;  /* 0x0000002263157220 */ /* 0x000fce0000410000 */
[----:B------:R-:W-:Y:S08]  /*3a70*/  MUFU.COS R25, R23 ;  /* 0x0000001700197308 */ /* 0x000ff00000000000 */
[----:B------:R-:W1:Y:S08]  /*3a80*/  MUFU.EX2 R24, R24 ;  /* 0x0000001800187308 */ /* 0x000e700000000800 */
[----:B------:R-:W-:Y:S08]  /*3a90*/  MUFU.SIN R121, R89 ;  /* 0x0000005900797308 */ /* 0x000ff00000000400 */
[----:B------:R-:W-:Y:S08]  /*3aa0*/  MUFU.COS R122, R89 ;  /* 0x00000059007a7308 */ /* 0x000ff00000000000 */
[----:B------:R-:W2:Y:S01]  /*3ab0*/  MUFU.EX2 R22, R22 ;  /* 0x0000001600167308 */ /* 0x000ea20000000800 */
[----:B------:R-:W-:Y:S01]  /*3ac0*/  FMUL.FTZ R3, R3, R64 ;  /* 0x0000004003037220 */ /* 0x000fe20000410000 */
[-C--:B------:R-:W-:Y:S01]  /*3ad0*/  FMUL.FTZ R114, R99, R30.reuse ;  /* 0x0000001e63727220 */ /* 0x080fe20000410000 */
[----:B------:R-:W-:Y:S01]  /*3ae0*/  FFMA.FTZ R21, R101, R30, R21 ;  /* 0x0000001e65157223 */ /* 0x000fe20000010015 */
[----:B0-----:R-:W-:Y:S01]  /*3af0*/  FMUL.FTZ R124, R26, R124 ;  /* 0x0000007c1a7c7220 */ /* 0x001fe20000410000 */
[----:B------:R-:W-:Y:S01]  /*3b00*/  FMUL.RZ R29, R3, 0.15915493667125701904 ;  /* 0x3e22f983031d7820 */ /* 0x000fe2000040c000 */
[----:B------:R-:W-:-:S02]  /*3b10*/  FFMA.FTZ R3, R101, R34, -R114 ;  /* 0x0000002265037223 */ /* 0x000fc40000010872 */
[----:B------:R-:W-:Y:S01]  /*3b20*/  MUFU.SIN R119, R93 ;  /* 0x0000005d00777308 */ /* 0x000fe20000000400 */
[----:B------:R-:W-:Y:S01]  /*3b30*/  FMUL.FTZ R123, R26, R123 ;  /* 0x0000007b1a7b7220 */ /* 0x000fe20000410000 */
[----:B------:R-:W-:Y:S01]  /*3b40*/  FADD.FTZ R26, RZ, R21 ;  /* 0x00000015ff1a7221 */ /* 0x000fe20000010000 */
[----:B-1----:R-:W-:-:S05]  /*3b50*/  FMUL.FTZ R125, R24, R125 ;  /* 0x0000007d187d7220 */ /* 0x002fca0000410000 */
[----:B------:R-:W-:Y:S01]  /*3b60*/  MUFU.COS R23, R93 ;  /* 0x0000005d00177308 */ /* 0x000fe20000000000 */
[C---:B--2---:R-:W-:Y:S01]  /*3b70*/  FMUL.FTZ R122, R22.reuse, R122 ;  /* 0x0000007a167a7220 */ /* 0x044fe20000410000 */
[----:B------:R-:W-:-:S06]  /*3b80*/  FMUL.FTZ R121, R22, R121 ;  /* 0x0000007916797220 */ /* 0x000fcc0000410000 */
[----:B------:R-:W0:Y:S08]  /*3b90*/  MUFU.EX2 R2, R2 ;  /* 0x0000000200027308 */ /* 0x000e300000000800 */
[----:B------:R-:W-:Y:S08]  /*3ba0*/  MUFU.SIN R117, R97 ;  /* 0x0000006100757308 */ /* 0x000ff00000000400 */
[----:B------:R1:W-:Y:S08]  /*3bb0*/  MUFU.COS R118, R97 ;  /* 0x0000006100767308 */ /* 0x0003f00000000000 */
[----:B------:R-:W2:Y:S01]  /*3bc0*/  MUFU.EX2 R20, R20 ;  /* 0x0000001400147308 */ /* 0x000ea20000000800 */
[C---:B-1----:R-:W-:Y:S01]  /*3bd0*/  FMUL.FTZ R97, R95.reuse, R126 ;  /* 0x0000007e5f617220 */ /* 0x042fe20000410000 */
[----:B------:R-:W-:Y:S01]  /*3be0*/  FMUL.FTZ R95, R95, R120 ;  /* 0x000000785f5f7220 */ /* 0x000fe20000410000 */
[----:B------:R-:W-:Y:S01]  /*3bf0*/  FMUL.FTZ R126, R24, R25 ;  /* 0x00000019187e7220 */ /* 0x000fe20000410000 */
[----:B------:R-:W-:-:S02]  /*3c00*/  FADD.FTZ R24, R50, R3 ;  /* 0x0000000332187221 */ /* 0x000fc40000010000 */
[C---:B------:R-:W-:Y:S02]  /*3c10*/  FMUL.FTZ R22, R95.reuse, R26 ;  /* 0x0000001a5f167220 */ /* 0x040fe40000410000 */
[----:B------:R-:W1:Y:S01]  /*3c20*/  MUFU.EX2 R35, R35 ;  /* 0x0000002300237308 */ /* 0x000e620000000800 */
[-C--:B------:R-:W-:Y:S01]  /*3c30*/  FMUL.FTZ R3, R95, R24.reuse ;  /* 0x000000185f037220 */ /* 0x080fe20000410000 */
[----:B------:R-:W-:Y:S01]  /*3c40*/  FFMA.FTZ R22, R97, R24, -R22 ;  /* 0x0000001861167223 */ /* 0x000fe20000010816 */
[C---:B------:R-:W-:Y:S01]  /*3c50*/  FMUL.FTZ R93, R91.reuse, R134 ;  /* 0x000000865b5d7220 */ /* 0x040fe20000410000 */
[----:B------:R-:W-:Y:S01]  /*3c60*/  FMUL.FTZ R91, R91, R132 ;  /* 0x000000845b5b7220 */ /* 0x000fe20000410000 */
[----:B------:R-:W-:Y:S01]  /*3c70*/  FFMA.FTZ R3, R97, R26, R3 ;  /* 0x0000001a61037223 */ /* 0x000fe20000010003 */
[----:B------:R-:W-:Y:S01]  /*3c80*/  FADD.FTZ R22, R49, R22 ;  /* 0x0000001631167221 */ /* 0x000fe20000010000 */
[C---:B0-----:R-:W-:Y:S01]  /*3c90*/  FMUL.FTZ R120, R2.reuse, R23 ;  /* 0x0000001702787220 */ /* 0x041fe20000410000 */
[----:B------:R-:W-:Y:S01]  /*3ca0*/  FMUL.FTZ R119, R2, R119 ;  /* 0x0000007702777220 */ /* 0x000fe20000410000 */
[C---:B--2---:R-:W-:Y:S01]  /*3cb0*/  FMUL.FTZ R118, R20.reuse, R118 ;  /* 0x0000007614767220 */ /* 0x044fe20000410000 */
[----:B------:R-:W-:Y:S01]  /*3cc0*/  FMUL.FTZ R117, R20, R117 ;  /* 0x0000007514757220 */ /* 0x000fe20000410000 */
[----:B------:R-:W-:Y:S01]  /*3cd0*/  FADD.FTZ R2, RZ, R3 ;  /* 0x00000003ff027221 */ /* 0x000fe20000010000 */
[C---:B------:R-:W-:Y:S01]  /*3ce0*/  FMUL.FTZ R20, R91.reuse, R22 ;  /* 0x000000165b147220 */ /* 0x040fe20000410000 */
[----:B------:R-:W-:Y:S02]  /*3cf0*/  MUFU.EX2 R113, R113 ;  /* 0x0000007100717308 */ /* 0x000fe40000000800 */
[-C--:B------:R-:W-:Y:S01]  /*3d00*/  FMUL.FTZ R3, R91, R2.reuse ;  /* 0x000000025b037220 */ /* 0x080fe20000410000 */
[----:B------:R-:W-:Y:S01]  /*3d10*/  FFMA.FTZ R20, R93, R2, R20 ;  /* 0x000000025d147223 */ /* 0x000fe20000010014 */
[----:B-1----:R-:W-:-:S02]  /*3d20*/  FMUL.FTZ R112, R35, R112 ;  /* 0x0000007023707220 */ /* 0x002fc40000410000 */
[----:B------:R-:W-:Y:S02]  /*3d30*/  FFMA.FTZ R21, R93, R22, -R3 ;  /* 0x000000165d157223 */ /* 0x000fe40000010803 */
[----:B------:R-:W0:Y:S01]  /*3d40*/  MUFU.COS R114, R29 ;  /* 0x0000001d00727308 */ /* 0x000e220000000000 */
[----:B------:R-:W-:Y:S01]  /*3d50*/  FADD.FTZ R23, RZ, R20 ;  /* 0x00000014ff177221 */ /* 0x000fe20000010000 */
[-C--:B------:R-:W-:Y:S01]  /*3d60*/  FMUL.FTZ R2, R110, R108.reuse ;  /* 0x0000006c6e027220 */ /* 0x080fe20000410000 */
[----:B------:R-:W-:-:S05]  /*3d70*/  FMUL.FTZ R3, R109, R108 ;  /* 0x0000006c6d037220 */ /* 0x000fca0000410000 */
[----:B------:R-:W1:Y:S01]  /*3d80*/  MUFU.SIN R28, R29 ;  /* 0x0000001d001c7308 */ /* 0x000e620000000400 */
[----:B------:R-:W-:Y:S01]  /*3d90*/  FADD.FTZ R21, R48, R21 ;  /* 0x0000001530157221 */ /* 0x000fe20000010000 */
[----:B------:R-:W-:Y:S01]  /*3da0*/  FMUL.FTZ R89, R35, R136 ;  /* 0x0000008823597220 */ /* 0x000fe20000410000 */
[----:B------:R-:W-:Y:S01]  /*3db0*/  FMUL.FTZ R24, R112, R23 ;  /* 0x0000001770187220 */ /* 0x000fe20000410000 */
[-C--:B------:R-:W-:Y:S01]  /*3dc0*/  FFMA.FTZ R20, R109, R107.reuse, R2 ;  /* 0x0000006b6d147223 */ /* 0x080fe20000010002 */
[----:B------:R-:W-:Y:S01]  /*3dd0*/  FFMA.FTZ R2, R110, R107, -R3 ;  /* 0x0000006b6e027223 */ /* 0x000fe20000010803 */
[-C--:B------:R-:W-:Y:S01]  /*3de0*/  FMUL.FTZ R26, R112, R21.reuse ;  /* 0x00000015701a7220 */ /* 0x080fe20000410000 */
[----:B------:R-:W-:Y:S01]  /*3df0*/  FFMA.FTZ R24, R89, R21, -R24 ;  /* 0x0000001559187223 */ /* 0x000fe20000010818 */
[----:B------:R-:W2:Y:S01]  /*3e00*/  MUFU.EX2 R27, R27 ;  /* 0x0000001b001b7308 */ /* 0x000ea20000000800 */
[C---:B------:R-:W-:Y:S01]  /*3e10*/  FMUL.FTZ R3, R103.reuse, R2 ;  /* 0x0000000267037220 */ /* 0x040fe20000410000 */
[----:B------:R-:W-:Y:S01]  /*3e20*/  FMUL.FTZ R22, R103, R20 ;  /* 0x0000001467167220 */ /* 0x000fe20000410000 */
[----:B------:R-:W-:Y:S01]  /*3e30*/  FFMA.FTZ R26, R89, R23, R26 ;  /* 0x00000017591a7223 */ /* 0x000fe2000001001a */
[----:B------:R-:W-:Y:S01]  /*3e40*/  FADD.FTZ R24, R47, R24 ;  /* 0x000000182f187221 */ /* 0x000fe20000010000 */
[----:B0-----:R-:W-:Y:S01]  /*3e50*/  FMUL.FTZ R114, R113, R114 ;  /* 0x0000007271727220 */ /* 0x001fe20000410000 */
[C---:B------:R-:W-:Y:S01]  /*3e60*/  FFMA.FTZ R20, R105.reuse, R20, R3 ;  /* 0x0000001469147223 */ /* 0x040fe20000010003 */
[----:B------:R-:W-:Y:S01]  /*3e70*/  FFMA.FTZ R22, R105, R2, -R22 ;  /* 0x0000000269167223 */ /* 0x000fe20000010816 */
[----:B------:R-:W-:Y:S01]  /*3e80*/  FADD.FTZ R26, RZ, R26 ;  /* 0x0000001aff1a7221 */ /* 0x000fe20000010000 */
[----:B-1----:R-:W-:Y:S01]  /*3e90*/  FMUL.FTZ R113, R113, R28 ;  /* 0x0000001c71717220 */ /* 0x002fe20000410000 */
[C---:B------:R-:W-:Y:S01]  /*3ea0*/  FMUL.FTZ R28, R0.reuse, R24 ;  /* 0x00000018001c7220 */ /* 0x040fe20000410000 */
[C---:B------:R-:W-:Y:S01]  /*3eb0*/  FMUL.FTZ R3, R99.reuse, R20 ;  /* 0x0000001463037220 */ /* 0x040fe20000410000 */
[----:B------:R-:W-:Y:S01]  /*3ec0*/  FMUL.FTZ R2, R99, R22 ;  /* 0x0000001663027220 */ /* 0x000fe20000410000 */
[-C--:B------:R-:W-:Y:S01]  /*3ed0*/  FMUL.FTZ R21, R0, R26.reuse ;  /* 0x0000001a00157220 */ /* 0x080fe20000410000 */
[----:B------:R-:W-:Y:S01]  /*3ee0*/  FFMA.FTZ R28, R111, R26, R28 ;  /* 0x0000001a6f1c7223 */ /* 0x000fe2000001001c */
[C---:B------:R-:W-:Y:S01]  /*3ef0*/  FFMA.FTZ R22, R101.reuse, R22, -R3 ;  /* 0x0000001665167223 */ /* 0x040fe20000010803 */
[----:B------:R-:W-:Y:S01]  /*3f00*/  FFMA.FTZ R2, R101, R20, R2 ;  /* 0x0000001465027223 */ /* 0x000fe20000010002 */
[----:B------:R-:W-:Y:S01]  /*3f10*/  FFMA.FTZ R21, R111, R24, -R21 ;  /* 0x000000186f157223 */ /* 0x000fe20000010815 */
[----:B--2---:R-:W-:Y:S01]  /*3f20*/  FMUL.FTZ R127, R27, R127 ;  /* 0x0000007f1b7f7220 */ /* 0x004fe20000410000 */
[----:B------:R-:W-:Y:S01]  /*3f30*/  FADD.FTZ R28, RZ, R28 ;  /* 0x0000001cff1c7221 */ /* 0x000fe20000010000 */
[C---:B------:R-:W-:Y:S01]  /*3f40*/  FMUL.FTZ R3, R95.reuse, R22 ;  /* 0x000000165f037220 */ /* 0x040fe20000410000 */
[----:B------:R-:W-:Y:S01]  /*3f50*/  FMUL.FTZ R20, R95, R2 ;  /* 0x000000025f147220 */ /* 0x000fe20000410000 */
[----:B------:R-:W-:Y:S01]  /*3f60*/  FADD.FTZ R21, R46, R21 ;  /* 0x000000152e157221 */ /* 0x000fe20000010000 */
[----:B------:R-:W-:Y:S01]  /*3f70*/  FMUL.FTZ R128, R27, R128 ;  /* 0x000000801b807220 */ /* 0x000fe20000410000 */
[----:B------:R-:W-:Y:S01]  /*3f80*/  FMUL.FTZ R23, R127, R28 ;  /* 0x0000001c7f177220 */ /* 0x000fe20000410000 */
[C---:B------:R-:W-:Y:S01]  /*3f90*/  FFMA.FTZ R2, R97.reuse, R2, R3 ;  /* 0x0000000261027223 */ /* 0x040fe20000010003 */
[----:B------:R-:W-:Y:S01]  /*3fa0*/  FFMA.FTZ R20, R97, R22, -R20 ;  /* 0x0000001661147223 */ /* 0x000fe20000010814 */
[-C--:B------:R-:W-:Y:S01]  /*3fb0*/  FMUL.FTZ R25, R127, R21.reuse ;  /* 0x000000157f197220 */ /* 0x080fe20000410000 */
[C---:B------:R-:W-:Y:S01]  /*3fc0*/  FFMA.FTZ R24, R128.reuse, R21, -R23 ;  /* 0x0000001580187223 */ /* 0x040fe20000010817 */
[C---:B------:R-:W-:Y:S01]  /*3fd0*/  FMUL.FTZ R3, R91.reuse, R2 ;  /* 0x000000025b037220 */ /* 0x040fe20000410000 */
[----:B------:R-:W-:Y:S01]  /*3fe0*/  FMUL.FTZ R22, R91, R20 ;  /* 0x000000145b167220 */ /* 0x000fe20000410000 */
[----:B------:R-:W-:Y:S01]  /*3ff0*/  FFMA.FTZ R25, R128, R28, R25 ;  /* 0x0000001c80197223 */ /* 0x000fe20000010019 */
[----:B------:R-:W-:Y:S01]  /*4000*/  FADD.FTZ R24, R45, R24 ;  /* 0x000000182d187221 */ /* 0x000fe20000010000 */
[C---:B------:R-:W-:Y:S01]  /*4010*/  FFMA.FTZ R3, R93.reuse, R20, -R3 ;  /* 0x000000145d037223 */ /* 0x040fe20000010803 */
[----:B------:R-:W-:Y:S01]  /*4020*/  FFMA.FTZ R22, R93, R2, R22 ;  /* 0x000000025d167223 */ /* 0x000fe20000010016 */
[----:B------:R-:W-:Y:S01]  /*4030*/  FADD.FTZ R25, RZ, R25 ;  /* 0x00000019ff197221 */ /* 0x000fe20000010000 */
[C---:B------:R-:W-:Y:S01]  /*4040*/  FMUL.FTZ R27, R125.reuse, R24 ;  /* 0x000000187d1b7220 */ /* 0x040fe20000410000 */
        /* <DEDUP_REMOVED lines=11> */
[----:B------:R-:W-:Y:S01]  /*4100*/  FMUL.FTZ R25, R123, R27 ;  /* 0x0000001b7b197220 */ /* 0x000fe20000410000 */
[C---:B------:R-:W-:Y:S01]  /*4110*/  FFMA.FTZ R3, R111.reuse, R2, -R3 ;  /* 0x000000026f037223 */ /* 0x040fe20000010803 */
[----:B------:R-:W-:Y:S01]  /*4120*/  FFMA.FTZ R20, R111, R21, R20 ;  /* 0x000000156f147223 */ /* 0x000fe20000010014 */
[-C--:B------:R-:W-:Y:S01]  /*4130*/  FMUL.FTZ R2, R123, R22.reuse ;  /* 0x000000167b027220 */ /* 0x080fe20000410000 */
[C---:B------:R-:W-:Y:S01]  /*4140*/  FFMA.FTZ R22, R124.reuse, R22, -R25 ;  /* 0x000000167c167223 */ /* 0x040fe20000010819 */
[C---:B------:R-:W-:Y:S01]  /*4150*/  FMUL.FTZ R23, R127.reuse, R3 ;  /* 0x000000037f177220 */ /* 0x040fe20000410000 */
[-C--:B------:R-:W-:Y:S01]  /*4160*/  FMUL.FTZ R21, R127, R20.reuse ;  /* 0x000000147f157220 */ /* 0x080fe20000410000 */
[----:B------:R-:W-:Y:S01]  /*4170*/  FFMA.FTZ R2, R124, R27, R2 ;  /* 0x0000001b7c027223 */ /* 0x000fe20000010002 */
[----:B------:R-:W-:Y:S01]  /*4180*/  FADD.FTZ R22, R43, R22 ;  /* 0x000000162b167221 */ /* 0x000fe20000010000 */
[C---:B------:R-:W-:Y:S01]  /*4190*/  FFMA.FTZ R23, R128.reuse, R20, R23 ;  /* 0x0000001480177223 */ /* 0x040fe20000010017 */
[----:B------:R-:W-:Y:S01]  /*41a0*/  FFMA.FTZ R21, R128, R3, -R21 ;  /* 0x0000000380157223 */ /* 0x000fe20000010815 */
[----:B------:R-:W-:Y:S01]  /*41b0*/  FADD.FTZ R20, RZ, R2 ;  /* 0x00000002ff147221 */ /* 0x000fe20000010000 */
[----:B------:R-:W-:-:S02]  /*41c0*/  FMUL.FTZ R27, R121, R22 ;  /* 0x00000016791b7220 */ /* 0x000fc40000410000 */
[----:B------:R-:W-:Y:S01]  /*41d0*/  FMUL.FTZ R3, R125, R21 ;  /* 0x000000157d037220 */ /* 0x000fe20000410000 */
[-C--:B------:R-:W-:Y:S01]  /*41e0*/  FMUL.FTZ R25, R121, R20.reuse ;  /* 0x0000001479197220 */ /* 0x080fe20000410000 */
[----:B------:R-:W-:Y:S01]  /*41f0*/  FFMA.FTZ R27, R122, R20, R27 ;  /* 0x000000147a1b7223 */ /* 0x000fe2000001001b */
[-C--:B------:R-:W-:Y:S01]  /*4200*/  FMUL.FTZ R2, R125, R23.reuse ;  /* 0x000000177d027220 */ /* 0x080fe20000410000 */
[----:B------:R-:W-:Y:S01]  /*4210*/  FFMA.FTZ R3, R126, R23, R3 ;  /* 0x000000177e037223 */ /* 0x000fe20000010003 */
[----:B------:R-:W-:Y:S01]  /*4220*/  FFMA.FTZ R25, R122, R22, -R25 ;  /* 0x000000167a197223 */ /* 0x000fe20000010819 */
[----:B------:R-:W-:Y:S01]  /*4230*/  FADD.FTZ R27, RZ, R27 ;  /* 0x0000001bff1b7221 */ /* 0x000fe20000010000 */
[----:B------:R-:W-:Y:S01]  /*4240*/  FFMA.FTZ R2, R126, R21, -R2 ;  /* 0x000000157e027223 */ /* 0x000fe20000010802 */
[----:B------:R-:W-:Y:S01]  /*4250*/  FMUL.FTZ R21, R123, R3 ;  /* 0x000000037b157220 */ /* 0x000fe20000410000 */
[----:B------:R-:W-:Y:S01]  /*4260*/  FADD.FTZ R25, R42, R25 ;  /* 0x000000192a197221 */ /* 0x000fe20000010000 */
[----:B------:R-:W-:Y:S01]  /*4270*/  FMUL.FTZ R29, R119, R27 ;  /* 0x0000001b771d7220 */ /* 0x000fe20000410000 */
[----:B------:R-:W-:Y:S01]  /*4280*/  MUFU.EX2 R115, R115 ;  /* 0x0000007300737308 */ /* 0x000fe20000000800 */
[-C--:B------:R-:W-:Y:S01]  /*4290*/  FMUL.FTZ R23, R123, R2.reuse ;  /* 0x000000027b177220 */ /* 0x080fe20000410000 */
[----:B------:R-:W-:Y:S01]  /*42a0*/  FFMA.FTZ R21, R124, R2, -R21 ;  /* 0x000000027c157223 */ /* 0x000fe20000010815 */
[-C--:B------:R-:W-:Y:S01]  /*42b0*/  FMUL.FTZ R20, R119, R25.reuse ;  /* 0x0000001977147220 */ /* 0x080fe20000410000 */
[----:B------:R-:W-:-:S04]  /*42c0*/  FFMA.FTZ R2, R120, R25, -R29 ;  /* 0x0000001978027223 */ /* 0x000fc8000001081d */
[----:B------:R-:W0:Y:S01]  /*42d0*/  MUFU.COS R116, R31 ;  /* 0x0000001f00747308 */ /* 0x000e220000000000 */
[----:B------:R-:W-:Y:S01]  /*42e0*/  FFMA.FTZ R23, R124, R3, R23 ;  /* 0x000000037c177223 */ /* 0x000fe20000010017 */
[----:B------:R-:W-:Y:S01]  /*42f0*/  FFMA.FTZ R20, R120, R27, R20 ;  /* 0x0000001b78147223 */ /* 0x000fe20000010014 */
[----:B------:R-:W-:-:S05]  /*4300*/  FADD.FTZ R2, R41, R2 ;  /* 0x0000000229027221 */ /* 0x000fca0000010000 */
[----:B------:R-:W1:Y:S01]  /*4310*/  MUFU.SIN R32, R31 ;  /* 0x0000001f00207308 */ /* 0x000e620000000400 */
[----:B------:R-:W-:Y:S01]  /*4320*/  FMUL.FTZ R3, R121, R23 ;  /* 0x0000001779037220 */ /* 0x000fe20000410000 */
[----:B------:R-:W-:Y:S01]  /*4330*/  FADD.FTZ R22, RZ, R20 ;  /* 0x00000014ff167221 */ /* 0x000fe20000010000 */
[----:B------:R-:W-:Y:S02]  /*4340*/  FMUL.FTZ R25, R117, R2 ;  /* 0x0000000275197220 */ /* 0x000fe40000410000 */
[-C--:B------:R-:W-:Y:S01]  /*4350*/  FFMA.FTZ R20, R122, R21.reuse, -R3 ;  /* 0x000000157a147223 */ /* 0x080fe20000010803 */
[----:B------:R-:W-:Y:S01]  /*4360*/  FMUL.FTZ R21, R121, R21 ;  /* 0x0000001579157220 */ /* 0x000fe20000410000 */
[-C--:B------:R-:W-:Y:S01]  /*4370*/  FMUL.FTZ R3, R117, R22.reuse ;  /* 0x0000001675037220 */ /* 0x080fe20000410000 */
[----:B------:R-:W-:Y:S01]  /*4380*/  FFMA.FTZ R25, R118, R22, R25 ;  /* 0x0000001676197223 */ /* 0x000fe20000010019 */
[C---:B0-----:R-:W-:Y:S01]  /*4390*/  FMUL.FTZ R116, R115.reuse, R116 ;  /* 0x0000007473747220 */ /* 0x041fe20000410000 */
[----:B------:R-:W-:Y:S01]  /*43a0*/  FFMA.FTZ R21, R122, R23, R21 ;  /* 0x000000177a157223 */ /* 0x000fe20000010015 */
[----:B------:R-:W-:Y:S01]  /*43b0*/  FFMA.FTZ R23, R118, R2, -R3 ;  /* 0x0000000276177223 */ /* 0x000fe20000010803 */
[----:B------:R-:W-:Y:S01]  /*43c0*/  FADD.FTZ R25, RZ, R25 ;  /* 0x00000019ff197221 */ /* 0x000fe20000010000 */
[----:B-1----:R-:W-:-:S02]  /*43d0*/  FMUL.FTZ R115, R115, R32 ;  /* 0x0000002073737220 */ /* 0x002fc40000410000 */
[----:B------:R-:W-:Y:S02]  /*43e0*/  FADD.FTZ R23, R40, R23 ;  /* 0x0000001728177221 */ /* 0x000fe40000010000 */
[C---:B------:R-:W-:Y:S01]  /*43f0*/  FMUL.FTZ R27, R115.reuse, R25 ;  /* 0x00000019731b7220 */ /* 0x040fe20000410000 */
[----:B------:R0:W-:Y:S03]  /*4400*/  STS.128 [R36], R16 ;  /* 0x0000001024007388 */ /* 0x0001e60000000c00 */
[CC--:B------:R-:W-:Y:S01]  /*4410*/  FFMA.FTZ R22, R116.reuse, R23.reuse, -R27 ;  /* 0x0000001774167223 */ /* 0x0c0fe2000001081b */
[----:B------:R-:W-:Y:S01]  /*4420*/  FMUL.FTZ R23, R115, R23 ;  /* 0x0000001773177220 */ /* 0x000fe20000410000 */
[----:B----4-:R1:W-:Y:S02]  /*4430*/  STS.128 [R36+0x200], R4 ;  /* 0x0002000424007388 */ /* 0x0103e40000000c00 */
[----:B------:R-:W-:Y:S01]  /*4440*/  FADD.FTZ R22, R39, R22 ;  /* 0x0000001627167221 */ /* 0x000fe20000010000 */
[----:B------:R-:W-:Y:S01]  /*4450*/  FFMA.FTZ R23, R116, R25, R23 ;  /* 0x0000001974177223 */ /* 0x000fe20000010017 */
[----:B------:R2:W-:Y:S01]  /*4460*/  STS.128 [R36+0x400], R8 ;  /* 0x0004000824007388 */ /* 0x0005e20000000c00 */
[----:B0-----:R-:W-:-:S02]  /*4470*/  FMUL.FTZ R17, R119, R21 ;  /* 0x0000001577117220 */ /* 0x001fc40000410000 */
[----:B------:R-:W-:Y:S02]  /*4480*/  FADD.FTZ R23, RZ, R23 ;  /* 0x00000017ff177221 */ /* 0x000fe40000010000 */
[-C--:B------:R-:W-:Y:S01]  /*4490*/  FFMA.FTZ R17, R120, R20.reuse, -R17 ;  /* 0x0000001478117223 */ /* 0x080fe20000010811 */
[----:B-1----:R-:W-:Y:S01]  /*44a0*/  FMUL.FTZ R4, R119, R20 ;  /* 0x0000001477047220 */ /* 0x002fe20000410000 */
[----:B--2---:R-:W-:-:S03]  /*44b0*/  FMUL.FTZ R9, R113, R22 ;  /* 0x0000001671097220 */ /* 0x004fc60000410000 */
[----:B------:R-:W-:Y:S01]  /*44c0*/  FFMA.FTZ R4, R120, R21, R4 ;  /* 0x0000001578047223 */ /* 0x000fe20000010004 */
[----:B------:R-:W-:Y:S01]  /*44d0*/  FMUL.FTZ R5, R117, R17 ;  /* 0x0000001175057220 */ /* 0x000fe20000410000 */
[-C--:B------:R-:W-:Y:S01]  /*44e0*/  FMUL.FTZ R7, R113, R23.reuse ;  /* 0x0000001771077220 */ /* 0x080fe20000410000 */
[----:B------:R-:W-:Y:S02]  /*44f0*/  FFMA.FTZ R9, R114, R23, R9 ;  /* 0x0000001772097223 */ /* 0x000fe40000010009 */
[-C--:B------:R-:W-:Y:S01]  /*4500*/  FFMA.FTZ R6, R118, R4.reuse, R5 ;  /* 0x0000000476067223 */ /* 0x080fe20000010005 */
[----:B------:R-:W-:Y:S01]  /*4510*/  FMUL.FTZ R5, R117, R4 ;  /* 0x0000000475057220 */ /* 0x000fe20000410000 */
[----:B------:R-:W-:Y:S01]  /*4520*/  FFMA.FTZ R22, R114, R22, -R7 ;  /* 0x0000001672167223 */ /* 0x000fe20000010807 */
[----:B------:R-:W-:Y:S01]  /*4530*/  FADD.FTZ R148, RZ, R9 ;  /* 0x00000009ff947221 */ /* 0x000fe20000010000 */
[----:B------:R-:W-:Y:S01]  /*4540*/  FMUL.FTZ R7, R115, R6 ;  /* 0x0000000673077220 */ /* 0x000fe20000410000 */
[----:B------:R-:W-:Y:S01]  /*4550*/  FFMA.FTZ R5, R118, R17, -R5 ;  /* 0x0000001176057223 */ /* 0x000fe20000010805 */
[----:B------:R-:W-:-:S02]  /*4560*/  FADD.FTZ R133, R37, R22 ;  /* 0x0000001625857221 */ /* 0x000fc40000010000 */
[----:B------:R-:W0:Y:S01]  /*4570*/  SHFL.UP PT, R10, R148, 0x1, RZ ;  /* 0x04200000940a7989 */ /* 0x000e2200000e00ff */
[CC--:B------:R-:W-:Y:S01]  /*4580*/  FFMA.FTZ R7, R116.reuse, R5.reuse, -R7 ;  /* 0x0000000574077223 */ /* 0x0c0fe20000010807 */
[----:B------:R-:W-:Y:S02]  /*4590*/  FMUL.FTZ R5, R115, R5 ;  /* 0x0000000573057220 */ /* 0x000fe40000410000 */
[----:B------:R-:W1:Y:S01]  /*45a0*/  SHFL.UP PT, R8, R133, 0x1, RZ ;  /* 0x0420000085087989 */ /* 0x000e6200000e00ff */
[----:B------:R-:W-:Y:S01]  /*45b0*/  FMUL.FTZ R9, R113, R7 ;  /* 0x0000000771097220 */ /* 0x000fe20000410000 */
[----:B------:R-:W-:-:S04]  /*45c0*/  FFMA.FTZ R5, R116, R6, R5 ;  /* 0x0000000674057223 */ /* 0x000fc80000010005 */
[-C--:B------:R-:W-:Y:S01]  /*45d0*/  FFMA.FTZ R132, R114, R5.reuse, R9 ;  /* 0x0000000572847223 */ /* 0x080fe20000010009 */
[----:B------:R-:W-:Y:S01]  /*45e0*/  FMUL.FTZ R4, R113, R5 ;  /* 0x0000000571047220 */ /* 0x000fe20000410000 */
[----:B------:R-:W-:-:S03]  /*45f0*/  ISETP.GE.AND P1, PT, R102, 0x1, PT ;  /* 0x000000016600780c */ /* 0x000fc60003f26270 */
[----:B------:R-:W-:Y:S01]  /*4600*/  FFMA.FTZ R131, R114, R7, -R4 ;  /* 0x0000000772837223 */ /* 0x000fe20000010804 */
        /* <DEDUP_REMOVED lines=9> */
[----:B--2---:R-:W-:-:S03]  /*46a0*/  FMUL.FTZ R7, R131, R5 ;  /* 0x0000000583077220 */ /* 0x004fc60000410000 */
[----:B------:R-:W1:Y:S01]  /*46b0*/  SHFL.UP PT, R8, R133, 0x2, RZ ;  /* 0x0440000085087989 */ /* 0x000e6200000e00ff */
[C---:B------:R-:W-:Y:S01]  /*46c0*/  FMUL.FTZ R6, R132.reuse, R5 ;  /* 0x0000000584067220 */ /* 0x040fe20000410000 */
[----:B---3--:R-:W-:-:S03]  /*46d0*/  @P1 FFMA.FTZ R132, R132, R4, R7 ;  /* 0x0000000484841223 */ /* 0x008fc60000010007 */
[----:B------:R-:W-:Y:S02]  /*46e0*/  @P1 FFMA.FTZ R131, R131, R4, -R6 ;  /* 0x0000000483831223 */ /* 0x000fe40000010806 */
        /* <DEDUP_REMOVED lines=9> */
[----:B--2---:R-:W-:-:S03]  /*4780*/  FMUL.FTZ R7, R131, R5 ;  /* 0x0000000583077220 */ /* 0x004fc60000410000 */
        /* <DEDUP_REMOVED lines=23> */
[----:B0-----:R-:W-:-:S04]  /*4900*/  FMUL.FTZ R9, R131, R8 ;  /* 0x0000000883097220 */ /* 0x001fc80000410000 */
[C---:B-1----:R-:W-:Y:S01]  /*4910*/  FFMA.FTZ R11, R132.reuse, R7, R9 ;  /* 0x00000007840b7223 */ /* 0x042fe20000010009 */
[C---:B------:R-:W-:Y:S01]  /*4920*/  FMUL.FTZ R8, R132.reuse, R8 ;  /* 0x0000000884087220 */ /* 0x040fe20000410000 */
[-C--:B--2---:R-:W-:Y:S01]  /*4930*/  FMUL.FTZ R9, R131, R5.reuse ;  /* 0x0000000583097220 */ /* 0x084fe20000410000 */
[----:B------:R-:W-:-:S05]  /*4940*/  FMUL.FTZ R6, R132, R5 ;  /* 0x0000000584067220 */ /* 0x000fca0000410000 */
[-C--:B---3--:R-:W-:Y:S01]  /*4950*/  @P1 FFMA.FTZ R132, R132, R4.reuse, R9 ;  /* 0x0000000484841223 */ /* 0x088fe20000010009 */
[C---:B------:R-:W-:Y:S01]  /*4960*/  FFMA.FTZ R8, R131.reuse, R7, -R8 ;  /* 0x0000000783087223 */ /* 0x040fe20000010808 */
[----:B------:R-:W-:Y:S01]  /*4970*/  @P1 FADD.FTZ R148, R148, R11 ;  /* 0x0000000b94941221 */ /* 0x000fe20000010000 */
[----:B------:R-:W-:Y:S02]  /*4980*/  @P1 FFMA.FTZ R131, R131, R4, -R6 ;  /* 0x0000000483831223 */ /* 0x000fe40000010806 */
[----:B------:R-:W0:Y:S01]  /*4990*/  SHFL.UP PT, R4, R132, 0x10, RZ ;  /* 0x0600000084047989 */ /* 0x000e2200000e00ff */
[----:B------:R-:W-:-:S03]  /*49a0*/  @P1 FADD.FTZ R133, R133, R8 ;  /* 0x0000000885851221 */ /* 0x000fc60000010000 */
[----:B------:R-:W1:Y:S04]  /*49b0*/  SHFL.UP PT, R7, R148, 0x10, RZ ;  /* 0x0600000094077989 */ /* 0x000e6800000e00ff */
[----:B------:R-:W2:Y:S04]  /*49c0*/  SHFL.UP PT, R21, R131, 0x10, RZ ;  /* 0x0600000083157989 */ /* 0x000ea800000e00ff */
[----:B------:R-:W3:Y:S01]  /*49d0*/  SHFL.UP PT, R5, R133, 0x10, RZ ;  /* 0x0600000085057989 */ /* 0x000ee200000e00ff */
[----:B------:R-:W-:Y:S01]  /*49e0*/  UMOV UR10, UR6 ;  /* 0x00000006000a7c82 */ /* 0x000fe20008000000 */
[----:B------:R-:W-:-:S02]  /*49f0*/  UMOV UR11, UR22 ;  /* 0x00000016000b7c82 */ /* 0x000fc40008000000 */
[----:B------:R-:W-:-:S04]  /*4a00*/  UIMAD.WIDE.U32 UR10, UR5, UR32, UR10 ;  /* 0x00000020050a72a5 */ /* 0x000fc8000f8e000a */
[----:B------:R-:W-:Y:S02]  /*4a10*/  UIMAD UR11, UR5, UR33, UR11 ;  /* 0x00000021050b72a4 */ /* 0x000fe4000f8e020b */
[----:B------:R-:W-:Y:S01]  /*4a20*/  ULEA UR24, UP0, UR10, UR34, 0x3 ;  /* 0x000000220a187291 */ /* 0x000fe2000f8018ff */
[-C--:B0-----:R-:W-:Y:S01]  /*4a30*/  FMUL.FTZ R20, R132, R4.reuse ;  /* 0x0000000484147220 */ /* 0x081fe20000410000 */
[C---:B------:R-:W-:Y:S02]  /*4a40*/  FMUL.FTZ R4, R131.reuse, R4 ;  /* 0x0000000483047220 */ /* 0x040fe40000410000 */
[----:B------:R-:W-:Y:S01]  /*4a50*/  ULEA.HI.X UR10, UR10, UR35, UR11, 0x3, UP0 ;  /* 0x000000230a0a7291 */ /* 0x000fe200080f1c0b */
[----:B------:R-:W-:Y:S01]  /*4a60*/  ISETP.NE.AND P2, PT, R102, 0x1f, PT ;  /* 0x0000001f6600780c */ /* 0x000fe20003f45270 */
[CC--:B-1----:R-:W-:Y:S01]  /*4a70*/  FMUL.FTZ R6, R132.reuse, R7.reuse ;  /* 0x0000000784067220 */ /* 0x0c2fe20000410000 */
[C---:B------:R-:W-:Y:S01]  /*4a80*/  FMUL.FTZ R7, R131.reuse, R7 ;  /* 0x0000000783077220 */ /* 0x040fe20000410000 */
[CC--:B--2---:R-:W-:Y:S01]  /*4a90*/  FFMA.FTZ R20, R131.reuse, R21.reuse, -R20 ;  /* 0x0000001583147223 */ /* 0x0c4fe20000010814 */
[C---:B------:R-:W-:Y:S01]  /*4aa0*/  FFMA.FTZ R21, R132.reuse, R21, R4 ;  /* 0x0000001584157223 */ /* 0x040fe20000010004 */
[----:B------:R-:W-:Y:S01]  /*4ab0*/  MOV R3, UR10 ;  /* 0x0000000a00037c02 */ /* 0x000fe20008000f00 */
[----:B------:R-:W-:Y:S01]  /*4ac0*/  HFMA2 R4, -RZ, RZ, 1.875, 0 ;  /* 0x3f800000ff047431 */ /* 0x000fe200000001ff */
[----:B------:R-:W-:Y:S01]  /*4ad0*/  ULEA UR10, UR5, UR12, 0x4 ;  /* 0x0000000c050a7291 */ /* 0x000fe2000f8e20ff */
[-C--:B---3--:R-:W-:Y:S01]  /*4ae0*/  FFMA.FTZ R22, R131, R5.reuse, -R6 ;  /* 0x0000000583167223 */ /* 0x088fe20000010806 */
[----:B------:R-:W-:Y:S01]  /*4af0*/  FFMA.FTZ R23, R132, R5, R7 ;  /* 0x0000000584177223 */ /* 0x000fe20000010007 */
[----:B------:R-:W0:Y:S01]  /*4b00*/  S2UR UR11, SR_CgaCtaId ;  /* 0x00000000000b79c3 */ /* 0x000e220000008800 */
[----:B------:R-:W-:-:S02]  /*4b10*/  CS2R R6, SRZ ;  /* 0x0000000000067805 */ /* 0x000fc4000001ff00 */
[----:B------:R-:W-:Y:S01]  /*4b20*/  MOV R5, RZ ;  /* 0x000000ff00057202 */ /* 0x000fe20000000f00 */
[----:B------:R-:W-:Y:S01]  /*4b30*/  FADD.FTZ R22, R133, R22 ;  /* 0x0000001685167221 */ /* 0x000fe20000010000 */
[----:B------:R-:W-:Y:S01]  /*4b40*/  MOV R2, UR24 ;  /* 0x0000001800027c02 */ /* 0x000fe20008000f00 */
[----:B------:R-:W-:Y:S01]  /*4b50*/  FADD.FTZ R23, R148, R23 ;  /* 0x0000001794177221 */ /* 0x000fe20000010000 */
[----:B------:R-:W-:Y:S01]  /*4b60*/  STS.128 [R36+0x600], R12 ;  /* 0x0006000c24007388 */ /* 0x000fe20000000c00 */
[----:B------:R-:W-:-:S03]  /*4b70*/  NOP ;  /* 0x0000000000007918 */ /* 0x000fc60000000000 */
[----:B------:R-:W1:Y:S04]  /*4b80*/  LDS.128 R8, [R38] ;  /* 0x0000000026087984 */ /* 0x000e680000000c00 */
[----:B------:R-:W-:Y:S04]  /*4b90*/  LDS.128 R12, [R38+0x10] ;  /* 0x00001000260c7984 */ /* 0x000fe80000000c00 */
[----:B------:R-:W-:Y:S04]  /*4ba0*/  LDS.128 R16, [R38+0x20] ;  /* 0x0000200026107984 */ /* 0x000fe80000000c00 */
[----:B------:R-:W-:Y:S04]  /*4bb0*/  LDS.128 R24, [R38+0x30] ;  /* 0x0000300026187984 */ /* 0x000fe80000000c00 */
[----:B------:R-:W-:Y:S04]  /*4bc0*/  @P0 LDS.128 R4, [UR10+0x10c0] ;  /* 0x0010c00aff040984 */ /* 0x000fe80008000c00 */
[----:B------:R-:W5:Y:S04]  /*4bd0*/  LDG.E.64 R2, desc[UR18][R2.64] ;  /* 0x0000001202027981 */ /* 0x000f68000c1e1b00 */
[----:B------:R2:W-:Y:S01]  /*4be0*/  @!P2 STS.128 [R75+0x1080], R20 ;  /* 0x001080144b00a388 */ /* 0x0005e20000000c00 */
[----:B------:R-:W-:-:S02]  /*4bf0*/  UMOV UR12, 0x400 ;  /* 0x00000400000c7882 */ /* 0x000fc40000000000 */
[----:B0-----:R-:W-:Y:S01]  /*4c00*/  ULEA UR12, UR11, UR12, 0x18 ;  /* 0x0000000c0b0c7291 */ /* 0x001fe2000f8ec0ff */
[----:B------:R-:W-:Y:S08]  /*4c10*/  BAR.SYNC.DEFER_BLOCKING 0x0 ;  /* 0x0000000000007b1d */ /* 0x000ff00000010000 */
[----:B------:R-:W0:Y:S04]  /*4c20*/  LDS.128 R28, [UR12+0x1080] ;  /* 0x0010800cff1c7984 */ /* 0x000e280008000c00 */
[----:B------:R-:W3:Y:S01]  /*4c30*/  LDS.128 R32, [UR12+0x1090] ;  /* 0x0010900cff207984 */ /* 0x000ee20008000c00 */
[----:B------:R-:W-:-:S04]  /*4c40*/  ISETP.GE.AND P1, PT, R102, 0x10, PT ;  /* 0x000000106600780c */ /* 0x000fc80003f26270 */
[----:B------:R-:W-:Y:S02]  /*4c50*/  FSEL R131, R131, R20, !P1 ;  /* 0x0000001483837208 */ /* 0x000fe40004800000 */
[----:B------:R-:W-:Y:S02]  /*4c60*/  FSEL R132, R132, R21, !P1 ;  /* 0x0000001584847208 */ /* 0x000fe40004800000 */
[----:B------:R-:W-:Y:S02]  /*4c70*/  FSEL R133, R133, R22, !P1 ;  /* 0x0000001685857208 */ /* 0x000fe40004800000 */
[----:B------:R-:W-:Y:S02]  /*4c80*/  FSEL R148, R148, R23, !P1 ;  /* 0x0000001794947208 */ /* 0x000fe40004800000 */
[----:B------:R-:W-:Y:S02]  /*4c90*/  ISETP.NE.AND P1, PT, R130, 0x1, PT ;  /* 0x000000018200780c */ /* 0x000fe40003f25270 */
[----:B-1----:R-:W-:-:S02]  /*4ca0*/  PRMT R134, R8, 0x7632, R134 ;  /* 0x0000763208867816 */ /* 0x002fc40000000086 */
[C---:B------:R-:W-:Y:S02]  /*4cb0*/  PRMT R135, R9.reuse, 0x7632, R135 ;  /* 0x0000763209877816 */ /* 0x040fe40000000087 */
[----:B--2---:R-:W-:Y:S01]  /*4cc0*/  SHF.L.U32 R20, R9, 0x10, RZ ;  /* 0x0000001009147819 */ /* 0x004fe200000006ff */
[----:B------:R-:W1:Y:S01]  /*4cd0*/  SHFL.UP PT, R150, R132, 0x1, RZ ;  /* 0x0420000084967989 */ /* 0x000e6200000e00ff */
[----:B------:R-:W-:Y:S01]  /*4ce0*/  PRMT R23, R10, 0x7632, R23 ;  /* 0x000076320a177816 */ /* 0x000fe20000000017 */
[----:B------:R-:W-:Y:S01]  /*4cf0*/  BSSY.RECONVERGENT B0, `(.L_x_1099) ;  /* 0x0000060000007945 */ /* 0x000fe20003800200 */
[----:B------:R-:W-:Y:S02]  /*4d00*/  PRMT R9, R11, 0x7632, R9 ;  /* 0x000076320b097816 */ /* 0x000fe40000000009 */
[----:B0-----:R-:W-:Y:S02]  /*4d10*/  FSEL R85, R28, R85, !P1 ;  /* 0x000000551c557208 */ /* 0x001fe40004800000 */
[----:B------:R-:W-:-:S02]  /*4d20*/  FSEL R87, R30, R87, !P1 ;  /* 0x000000571e577208 */ /* 0x000fc40004800000 */
[----:B------:R-:W-:Y:S02]  /*4d30*/  FSEL R104, R31, R104, !P1 ;  /* 0x000000681f687208 */ /* 0x000fe40004800000 */
[----:B------:R-:W-:Y:S02]  /*4d40*/  FSEL R106, R29, R106, !P1 ;  /* 0x0000006a1d6a7208 */ /* 0x000fe40004800000 */
[----:B------:R-:W-:Y:S01]  /*4d50*/  ISETP.GE.U32.AND P1, PT, R79, 0x20, PT ;  /* 0x000000204f00780c */ /* 0x000fe20003f26070 */
[-C--:B---3--:R-:W-:Y:S01]  /*4d60*/  FMUL.FTZ R149, R31, R33.reuse ;  /* 0x000000211f957220 */ /* 0x088fe20000410000 */
[----:B------:R-:W-:-:S03]  /*4d70*/  FMUL.FTZ R22, R30, R33 ;  /* 0x000000211e167220 */ /* 0x000fc60000410000 */
[-C--:B------:R-:W-:Y:S01]  /*4d80*/  FFMA.FTZ R149, R30, R32.reuse, -R149 ;  /* 0x000000201e957223 */ /* 0x080fe20000010895 */
[-C--:B------:R-:W-:Y:S01]  /*4d90*/  FMUL.FTZ R21, R29, R33.reuse ;  /* 0x000000211d157220 */ /* 0x080fe20000410000 */
[----:B------:R-:W-:Y:S01]  /*4da0*/  FFMA.FTZ R22, R31, R32, R22 ;  /* 0x000000201f167223 */ /* 0x000fe20000010016 */
[----:B------:R-:W-:Y:S01]  /*4db0*/  FMUL.FTZ R152, R28, R33 ;  /* 0x000000211c987220 */ /* 0x000fe20000410000 */
[----:B------:R-:W-:Y:S01]  /*4dc0*/  PRMT R136, R12, 0x7632, R136 ;  /* 0x000076320c887816 */ /* 0x000fe20000000088 */
[----:B------:R-:W-:Y:S01]  /*4dd0*/  FADD.FTZ R153, R34, R149 ;  /* 0x0000009522997221 */ /* 0x000fe20000010000 */
[----:B------:R-:W-:Y:S01]  /*4de0*/  PRMT R137, R13, 0x7632, R137 ;  /* 0x000076320d897816 */ /* 0x000fe20000000089 */
[----:B------:R0:W2:Y:S01]  /*4df0*/  SHFL.UP PT, R149, R131, 0x1, RZ ;  /* 0x0420000083957989 */ /* 0x0000a200000e00ff */
[----:B------:R-:W-:Y:S02]  /*4e00*/  PRMT R138, R14, 0x7632, R138 ;  /* 0x000076320e8a7816 */ /* 0x000fe4000000008a */
[----:B------:R-:W-:Y:S01]  /*4e10*/  PRMT R139, R15, 0x7632, R139 ;  /* 0x000076320f8b7816 */ /* 0x000fe2000000008b */
[----:B------:R3:W4:Y:S01]  /*4e20*/  SHFL.UP PT, R151, R133, 0x1, RZ ;  /* 0x0420000085977989 */ /* 0x00072200000e00ff */
[----:B------:R-:W-:-:S02]  /*4e30*/  PRMT R140, R16, 0x7632, R140 ;  /* 0x00007632108c7816 */ /* 0x000fc4000000008c */
[----:B------:R-:W-:Y:S01]  /*4e40*/  PRMT R141, R17, 0x7632, R141 ;  /* 0x00007632118d7816 */ /* 0x000fe2000000008d */
[----:B------:R-:W0:Y:S01]  /*4e50*/  SHFL.UP PT, R148, R148, 0x1, RZ ;  /* 0x0420000094947989 */ /* 0x000e2200000e00ff */
[----:B------:R-:W-:Y:S02]  /*4e60*/  PRMT R142, R18, 0x7632, R142 ;  /* 0x00007632128e7816 */ /* 0x000fe4000000008e */
[----:B------:R-:W-:Y:S02]  /*4e70*/  PRMT R143, R19, 0x7632, R143 ;  /* 0x00007632138f7816 */ /* 0x000fe4000000008f */
[----:B------:R-:W-:Y:S02]  /*4e80*/  PRMT R144, R24, 0x7632, R144 ;  /* 0x0000763218907816 */ /* 0x000fe40000000090 */
[----:B------:R-:W-:Y:S02]  /*4e90*/  PRMT R145, R25, 0x7632, R145 ;  /* 0x0000763219917816 */ /* 0x000fe40000000091 */
[----:B------:R-:W-:-:S02]  /*4ea0*/  PRMT R146, R26, 0x7632, R146 ;  /* 0x000076321a927816 */ /* 0x000fc40000000092 */
[----:B------:R-:W-:Y:S01]  /*4eb0*/  PRMT R147, R27, 0x7632, R147 ;  /* 0x000076321b937816 */ /* 0x000fe20000000093 */
[----:B------:R-:W-:Y:S01]  /*4ec0*/  FADD.FTZ R154, R35, R22 ;  /* 0x00000016239a7221 */ /* 0x000fe20000010000 */
[----:B------:R-:W-:Y:S01]  /*4ed0*/  SHF.L.U32 R129, R8, 0x10, RZ ;  /* 0x0000001008817819 */ /* 0x000fe200000006ff */
[-C--:B------:R-:W-:Y:S01]  /*4ee0*/  FFMA.FTZ R8, R28, R32.reuse, -R21 ;  /* 0x000000201c087223 */ /* 0x080fe20000010815 */
[----:B------:R-:W-:Y:S01]  /*4ef0*/  FFMA.FTZ R152, R29, R32, R152 ;  /* 0x000000201d987223 */ /* 0x000fe20000010098 */
        /* <DEDUP_REMOVED lines=25> */
[----:B0-----:R-:W-:Y:S02]  /*5090*/  SHF.L.U32 R131, R143, 0x10, RZ ;  /* 0x000000108f837819 */ /* 0x001fe400000006ff */
[----:B------:R-:W-:Y:S02]  /*50a0*/  SHF.L.U32 R132, R144, 0x10, RZ ;  /* 0x0000001090847819 */ /* 0x000fe400000006ff */
[----:B---3--:R-:W-:-:S02]  /*50b0*/  SHF.L.U32 R133, R145, 0x10, RZ ;  /* 0x0000001091857819 */ /* 0x008fc400000006ff */
[----:B------:R-:W-:Y:S02]  /*50c0*/  SHF.L.U32 R134, R146, 0x10, RZ ;  /* 0x0000001092867819 */ /* 0x000fe400000006ff */
[----:B------:R-:W-:Y:S01]  /*50d0*/  SHF.L.U32 R135, R147, 0x10, RZ ;  /* 0x0000001093877819 */ /* 0x000fe200000006ff */
[----:B-12-4-:R-:W-:Y:S06]  /*50e0*/  @!P1 BRA `(.L_x_1100) ;  /* 0x0000000000409947 */ /* 0x016fec0003800000 */
        /* <DEDUP_REMOVED lines=16> */
.L_x_1100:
[----:B------:R-:W-:Y:S01]  /*51f0*/  ISETP.NE.AND P1, PT, R102, RZ, PT ;  /* 0x000000ff6600720c */ /* 0x000fe20003f25270 */
[C---:B------:R-:W-:Y:S01]  /*5200*/  FMUL.FTZ R9, R152.reuse, R5 ;  /* 0x0000000598097220 */ /* 0x040fe20000410000 */
[C---:B------:R-:W-:Y:S01]  /*5210*/  FMUL.FTZ R137, R152.reuse, R7 ;  /* 0x0000000798897220 */ /* 0x040fe20000410000 */
[C---:B------:R-:W-:Y:S01]  /*5220*/  FMUL.FTZ R138, R152.reuse, R6 ;  /* 0x00000006988a7220 */ /* 0x040fe20000410000 */
[----:B------:R-:W-:Y:S02]  /*5230*/  FMUL.FTZ R152, R152, R4 ;  /* 0x0000000498987220 */ /* 0x000fe40000410000 */
[----:B------:R-:W-:-:S07]  /*5240*/  FFMA.FTZ R136, R8, R6, -R137 ;  /* 0x0000000608887223 */ /* 0x000fce0000010889 */
[----:B------:R0:W-:Y:S01]  /*5250*/  @!P1 STS.128 [UR12+0x10b0], R4 ;  /* 0x0010b004ff009988 */ /* 0x0001e20008000c0c */
        /* <DEDUP_REMOVED lines=9> */
.L_x_1101:
[----:B------:R-:W-:Y:S05]  /*52f0*/  BSYNC.RECONVERGENT B0 ;  /* 0x0000000000007941 */ /* 0x000fea0003800200 */
.L_x_1099:
        /* <DEDUP_REMOVED lines=108> */
[----:B------:R-:W-:Y:S01]  /*59c0*/  UIMAD UR11, UR4, UR36, UR5 ;  /* 0x00000024040b72a4 */ /* 0x000fe2000f8e0205 */
[----:B------:R1:W-:Y:S03]  /*59d0*/  STS.128 [UR10+0x10c0], R4 ;  /* 0x0010c004ff007988 */ /* 0x0003e60008000c0a */
[----:B------:R-:W-:Y:S02]  /*59e0*/  USHF.R.S32.HI UR24, URZ, 0x1f, UR11 ;  /* 0x0000001fff187899 */ /* 0x000fe4000801140b */
[----:B------:R-:W-:-:S04]  /*59f0*/  IADD3 R122, P1, PT, R77, UR11, RZ ;  /* 0x0000000b4d7a7c10 */ /* 0x000fc8000ff3e0ff */
[----:B------:R-:W-:Y:S02]  /*5a00*/  LEA.HI.X.SX32 R123, R77, UR24, 0x1, P1 ;  /* 0x000000184d7b7c11 */ /* 0x000fe400088f0eff */
[----:B0-----:R-:W-:-:S04]  /*5a10*/  LEA R8, P1, R122, R8, 0x4 ;  /* 0x000000087a087211 */ /* 0x001fc800078220ff */
[----:B------:R-:W-:-:S05]  /*5a20*/  LEA.HI.X R9, R122, R9, R123, 0x4, P1 ;  /* 0x000000097a097211 */ /* 0x000fca00008f247b */
[----:B------:R1:W-:Y:S04]  /*5a30*/  STG.E.128 desc[UR18][R8.64], R4 ;  /* 0x0000000408007986 */ /* 0x0003e8000c101d12 */
.L_x_1103:
[----:B------:R-:W-:Y:S05]  /*5a40*/  BSYNC.RECONVERGENT B0 ;  /* 0x0000000000007941 */ /* 0x000fea0003800200 */
.L_x_1102:
[CC--:B-1---5:R-:W-:Y:S01]  /*5a50*/  FMUL.FTZ R4, R21.reuse, R3.reuse ;  /* 0x0000000315047220 */ /* 0x0e2fe20000410000 */
[-C--:B------:R-:W-:Y:S01]  /*5a60*/  FMUL.FTZ R6, R21, R2.reuse ;  /* 0x0000000215067220 */ /* 0x080fe20000410000 */
[CC--:B------:R-:W-:Y:S01]  /*5a70*/  FMUL.FTZ R5, R22.reuse, R3.reuse ;  /* 0x0000000316057220 */ /* 0x0c0fe20000410000 */
[-C--:B------:R-:W-:Y:S01]  /*5a80*/  FMUL.FTZ R21, R22, R2.reuse ;  /* 0x0000000216157220 */ /* 0x080fe20000410000 */
[CC--:B------:R-:W-:Y:S01]  /*5a90*/  FFMA.FTZ R4, R129.reuse, R2.reuse, -R4 ;  /* 0x0000000281047223 */ /* 0x0c0fe20000010804 */
[-C--:B------:R-:W-:Y:S01]  /*5aa0*/  FFMA.FTZ R129, R129, R3.reuse, R6 ;  /* 0x0000000381817223 */ /* 0x080fe20000010006 */
[CC--:B------:R-:W-:Y:S01]  /*5ab0*/  FMUL.FTZ R6, R23.reuse, R2.reuse ;  /* 0x0000000217067220 */ /* 0x0c0fe20000410000 */
[CC--:B------:R-:W-:Y:S01]  /*5ac0*/  FMUL.FTZ R8, R28.reuse, R3.reuse ;  /* 0x000000031c087220 */ /* 0x0c0fe20000410000 */
[-C--:B------:R-:W-:Y:S01]  /*5ad0*/  FMUL.FTZ R7, R23, R3.reuse ;  /* 0x0000000317077220 */ /* 0x080fe20000410000 */
[-C--:B------:R-:W-:Y:S01]  /*5ae0*/  FMUL.FTZ R28, R28, R2.reuse ;  /* 0x000000021c1c7220 */ /* 0x080fe20000410000 */
[-C--:B------:R-:W-:Y:S01]  /*5af0*/  FFMA.FTZ R23, R10, R3.reuse, R6 ;  /* 0x000000030a177223 */ /* 0x080fe20000010006 */
[CC--:B------:R-:W-:Y:S01]  /*5b00*/  FFMA.FTZ R5, R20.reuse, R2.reuse, -R5 ;  /* 0x0000000214057223 */ /* 0x0c0fe20000010805 */
[-C--:B------:R-:W-:Y:S01]  /*5b10*/  FFMA.FTZ R21, R20, R3.reuse, R21 ;  /* 0x0000000314157223 */ /* 0x080fe20000010015 */
[-C--:B------:R-:W-:Y:S01]  /*5b20*/  FFMA.FTZ R9, R11, R2.reuse, -R8 ;  /* 0x000000020b097223 */ /* 0x080fe20000010808 */
[-C--:B------:R-:W-:Y:S01]  /*5b30*/  FMUL.FTZ R6, R29, R2.reuse ;  /* 0x000000021d067220 */ /* 0x080fe20000410000 */
[CC--:B------:R-:W-:Y:S01]  /*5b40*/  FMUL.FTZ R8, R30.reuse, R3.reuse ;  /* 0x000000031e087220 */ /* 0x0c0fe20000410000 */
[-C--:B------:R-:W-:Y:S01]  /*5b50*/  FMUL.FTZ R20, R30, R2.reuse ;  /* 0x000000021e147220 */ /* 0x080fe20000410000 */
[-C--:B------:R-:W-:Y:S01]  /*5b60*/  FFMA.FTZ R123, R11, R3.reuse, R28 ;  /* 0x000000030b7b7223 */ /* 0x080fe2000001001c */
[-C--:B------:R-:W-:Y:S01]  /*5b70*/  FMUL.FTZ R11, R29, R3.reuse ;  /* 0x000000031d0b7220 */ /* 0x080fe20000410000 */
[-C--:B------:R-:W-:Y:S01]  /*5b80*/  FFMA.FTZ R29, R12, R3.reuse, R6 ;  /* 0x000000030c1d7223 */ /* 0x080fe20000010006 */
[CC--:B------:R-:W-:Y:S01]  /*5b90*/  FFMA.FTZ R6, R13.reuse, R2.reuse, -R8 ;  /* 0x000000020d067223 */ /* 0x0c0fe20000010808 */
[-C--:B------:R-:W-:Y:S01]  /*5ba0*/  FFMA.FTZ R20, R13, R3.reuse, R20 ;  /* 0x000000030d147223 */ /* 0x080fe20000010014 */
[-C--:B------:R-:W-:Y:S01]  /*5bb0*/  FFMA.FTZ R7, R10, R2.reuse, -R7 ;  /* 0x000000020a077223 */ /* 0x080fe20000010807 */
[CC--:B------:R-:W-:Y:S01]  /*5bc0*/  FMUL.FTZ R13, R31.reuse, R3.reuse ;  /* 0x000000031f0d7220 */ /* 0x0c0fe20000410000 */
[CC--:B------:R-:W-:Y:S01]  /*5bd0*/  FMUL.FTZ R10, R32.reuse, R3.reuse ;  /* 0x00000003200a7220 */ /* 0x0c0fe20000410000 */
[-C--:B------:R-:W-:Y:S01]  /*5be0*/  FMUL.FTZ R28, R32, R2.reuse ;  /* 0x00000002201c7220 */ /* 0x080fe20000410000 */
[-C--:B------:R-:W-:Y:S01]  /*5bf0*/  FMUL.FTZ R22, R31, R2.reuse ;  /* 0x000000021f167220 */ /* 0x080fe20000410000 */
[-C--:B------:R-:W-:Y:S01]  /*5c00*/  FFMA.FTZ R8, R14, R2.reuse, -R13 ;  /* 0x000000020e087223 */ /* 0x080fe2000001080d */
[CC--:B------:R-:W-:Y:S01]  /*5c10*/  FFMA.FTZ R13, R15.reuse, R2.reuse, -R10 ;  /* 0x000000020f0d7223 */ /* 0x0c0fe2000001080a */
[-C--:B------:R-:W-:Y:S01]  /*5c20*/  FFMA.FTZ R28, R15, R3.reuse, R28 ;  /* 0x000000030f1c7223 */ /* 0x080fe2000001001c */
[-C--:B------:R-:W-:Y:S01]  /*5c30*/  FFMA.FTZ R11, R12, R2.reuse, -R11 ;  /* 0x000000020c0b7223 */ /* 0x080fe2000001080b */
[CC--:B------:R-:W-:Y:S01]  /*5c40*/  FMUL.FTZ R15, R33.reuse, R3.reuse ;  /* 0x00000003210f7220 */ /* 0x0c0fe20000410000 */
[-C--:B------:R-:W-:Y:S01]  /*5c50*/  FMUL.FTZ R12, R33, R2.reuse ;  /* 0x00000002210c7220 */ /* 0x080fe20000410000 */
[-C--:B------:R-:W-:Y:S01]  /*5c60*/  FFMA.FTZ R22, R14, R3.reuse, R22 ;  /* 0x000000030e167223 */ /* 0x080fe20000010016 */
[-C--:B------:R-:W-:Y:S01]  /*5c70*/  FMUL.FTZ R14, R34, R3.reuse ;  /* 0x00000003220e7220 */ /* 0x080fe20000410000 */
[CC--:B------:R-:W-:Y:S01]  /*5c80*/  FFMA.FTZ R10, R16.reuse, R2.reuse, -R15 ;  /* 0x00000002100a7223 */ /* 0x0c0fe2000001080f */
[-C--:B------:R-:W-:Y:S01]  /*5c90*/  FFMA.FTZ R30, R16, R3.reuse, R12 ;  /* 0x00000003101e7223 */ /* 0x080fe2000001000c */
[CC--:B------:R-:W-:Y:S01]  /*5ca0*/  FMUL.FTZ R15, R35.reuse, R3.reuse ;  /* 0x00000003230f7220 */ /* 0x0c0fe20000410000 */
[-C--:B------:R-:W-:Y:S01]  /*5cb0*/  FMUL.FTZ R16, R35, R2.reuse ;  /* 0x0000000223107220 */ /* 0x080fe20000410000 */
[-C--:B------:R-:W-:Y:S01]  /*5cc0*/  FMUL.FTZ R32, R131, R3.reuse ;  /* 0x0000000383207220 */ /* 0x080fe20000410000 */
[-C--:B------:R-:W-:Y:S01]  /*5cd0*/  FFMA.FTZ R12, R17, R2.reuse, -R14 ;  /* 0x00000002110c7223 */ /* 0x080fe2000001080e */
[-C--:B------:R-:W-:Y:S01]  /*5ce0*/  FFMA.FTZ R14, R18, R2.reuse, -R15 ;  /* 0x00000002120e7223 */ /* 0x080fe2000001080f */
[-C--:B------:R-:W-:Y:S01]  /*5cf0*/  FMUL.FTZ R34, R34, R2.reuse ;  /* 0x0000000222227220 */ /* 0x080fe20000410000 */
[-C--:B------:R-:W-:Y:S01]  /*5d00*/  FFMA.FTZ R18, R18, R3.reuse, R16 ;  /* 0x0000000312127223 */ /* 0x080fe20000010010 */
[-C--:B------:R-:W-:Y:S01]  /*5d10*/  FMUL.FTZ R122, R131, R2.reuse ;  /* 0x00000002837a7220 */ /* 0x080fe20000410000 */
[-C--:B------:R-:W-:Y:S01]  /*5d20*/  FFMA.FTZ R15, R19, R2.reuse, -R32 ;  /* 0x00000002130f7223 */ /* 0x080fe20000010820 */
[CC--:B------:R-:W-:Y:S01]  /*5d30*/  FMUL.FTZ R16, R133.reuse, R3.reuse ;  /* 0x0000000385107220 */ /* 0x0c0fe20000410000 */
[-C--:B------:R-:W-:Y:S01]  /*5d40*/  FMUL.FTZ R32, R133, R2.reuse ;  /* 0x0000000285207220 */ /* 0x080fe20000410000 */
[-C--:B------:R-:W-:Y:S01]  /*5d50*/  FFMA.FTZ R34, R17, R3.reuse, R34 ;  /* 0x0000000311227223 */ /* 0x080fe20000010022 */
[-C--:B------:R-:W-:Y:S01]  /*5d60*/  FFMA.FTZ R122, R19, R3.reuse, R122 ;  /* 0x00000003137a7223 */ /* 0x080fe2000001007a */
[CC--:B------:R-:W-:Y:S01]  /*5d70*/  FMUL.FTZ R17, R132.reuse, R3.reuse ;  /* 0x0000000384117220 */ /* 0x0c0fe20000410000 */
[CC--:B------:R-:W-:Y:S01]  /*5d80*/  FFMA.FTZ R16, R25.reuse, R2.reuse, -R16 ;  /* 0x0000000219107223 */ /* 0x0c0fe20000010810 */
[-C--:B------:R-:W-:Y:S01]  /*5d90*/  FMUL.FTZ R132, R132, R2.reuse ;  /* 0x0000000284847220 */ /* 0x080fe20000410000 */
[-C--:B------:R-:W-:Y:S01]  /*5da0*/  FFMA.FTZ R25, R25, R3.reuse, R32 ;  /* 0x0000000319197223 */ /* 0x080fe20000010020 */
[CC--:B------:R-:W-:Y:S01]  /*5db0*/  FMUL.FTZ R19, R134.reuse, R3.reuse ;  /* 0x0000000386137220 */ /* 0x0c0fe20000410000 */
[-C--:B------:R-:W-:Y:S01]  /*5dc0*/  FMUL.FTZ R134, R134, R2.reuse ;  /* 0x0000000286867220 */ /* 0x080fe20000410000 */
[CC--:B------:R-:W-:Y:S01]  /*5dd0*/  FMUL.FTZ R32, R135.reuse, R2.reuse ;  /* 0x0000000287207220 */ /* 0x0c0fe20000410000 */
[----:B------:R-:W-:Y:S01]  /*5de0*/  UIADD3 UR5, UPT, UPT, UR5, 0x1, URZ ;  /* 0x0000000105057890 */ /* 0x000fe2000fffe0ff */
[CC--:B------:R-:W-:Y:S01]  /*5df0*/  FFMA.FTZ R17, R24.reuse, R2.reuse, -R17 ;  /* 0x0000000218117223 */ /* 0x0c0fe20000010811 */
[-C--:B------:R-:W-:Y:S01]  /*5e00*/  FFMA.FTZ R132, R24, R3.reuse, R132 ;  /* 0x0000000318847223 */ /* 0x080fe20000010084 */
[-C--:B------:R-:W-:Y:S01]  /*5e10*/  FMUL.FTZ R24, R135, R3.reuse ;  /* 0x0000000387187220 */ /* 0x080fe20000410000 */
[CC--:B------:R-:W-:Y:S01]  /*5e20*/  FFMA.FTZ R134, R26.reuse, R3.reuse, R134 ;  /* 0x000000031a867223 */ /* 0x0c0fe20000010086 */
[C---:B------:R-:W-:Y:S01]  /*5e30*/  FFMA.FTZ R32, R27.reuse, R3, R32 ;  /* 0x000000031b207223 */ /* 0x040fe20000010020 */
[----:B------:R-:W-:Y:S01]  /*5e40*/  FADD.FTZ R3, RZ, R114 ;  /* 0x00000072ff037221 */ /* 0x000fe20000010000 */
[----:B------:R-:W-:Y:S01]  /*5e50*/  UISETP.GE.AND UP0, UPT, UR5, UR36, UPT ;  /* 0x000000240500728c */ /* 0x000fe2000bf06270 */
        /* <DEDUP_REMOVED lines=51> */
.L_x_1098:
[----:B------:R-:W0:Y:S01]  /*6190*/  S2R R0, SR_LANEID ;  /* 0x0000000000007919 */ /* 0x000e220000000000 */
[----:B------:R-:W1:Y:S01]  /*61a0*/  LDC.64 R16, c[0x0][0x420] ;  /* 0x00010800ff107b82 */ /* 0x000e620000000a00 */
[----:B------:R-:W-:Y:S01]  /*61b0*/  F2FP.BF16.F32.PACK_AB R5, R60, R69 ;  /* 0x000000453c05723e */ /* 0x000fe200000010ff */
[----:B------:R-:W-:Y:S01]  /*61c0*/  USHF.L.U32 UR5, UR4, 0xa, URZ ;  /* 0x0000000a04057899 */ /* 0x000fe200080006ff */
[----:B------:R-:W-:Y:S01]  /*61d0*/  F2FP.BF16.F32.PACK_AB R4, R61, R74 ;  /* 0x0000004a3d04723e */ /* 0x000fe200000010ff */
[----:B------:R-:W-:Y:S01]  /*61e0*/  HFMA2 R3, -RZ, RZ, 0, 0 ;  /* 0x00000000ff037431 */ /* 0x000fe200000001ff */
[----:B------:R-:W-:Y:S01]  /*61f0*/  F2FP.BF16.F32.PACK_AB R7, R58, R67 ;  /* 0x000000433a07723e */ /* 0x000fe200000010ff */
[----:B------:R-:W-:Y:S01]  /*6200*/  UIADD3 UR13, UP0, UPT, UR13, 0x1000, URZ ;  /* 0x000010000d0d7890 */ /* 0x000fe2000ff1e0ff */
[----:B------:R-:W-:Y:S01]  /*6210*/  F2FP.BF16.F32.PACK_AB R6, R59, R70 ;  /* 0x000000463b06723e */ /* 0x000fe200000010ff */
[----:B------:R-:W2:Y:S01]  /*6220*/  LDC.64 R18, c[0x0][0x428] ;  /* 0x00010a00ff127b82 */ /* 0x000ea20000000a00 */
[----:B------:R-:W-:Y:S01]  /*6230*/  F2FP.BF16.F32.PACK_AB R63, R54, R63 ;  /* 0x0000003f363f723e */ /* 0x000fe200000010ff */
[----:B------:R-:W-:Y:S01]  /*6240*/  UIADD3 UR4, UPT, UPT, UR4, 0x1, URZ ;  /* 0x0000000104047890 */ /* 0x000fe2000fffe0ff */
[----:B------:R-:W-:Y:S01]  /*6250*/  F2FP.BF16.F32.PACK_AB R62, R55, R62 ;  /* 0x0000003e373e723e */ /* 0x000fe200000010ff */
[----:B------:R-:W-:Y:S01]  /*6260*/  UIADD3.X UR14, UPT, UPT, URZ, UR14, URZ, UP0, !UPT ;  /* 0x0000000eff0e7290 */ /* 0x000fe200087fe4ff */
[----:B------:R-:W-:Y:S01]  /*6270*/  F2FP.BF16.F32.PACK_AB R61, R56, R65 ;  /* 0x00000041383d723e */ /* 0x000fe200000010ff */
[----:B------:R-:W-:Y:S01]  /*6280*/  UIADD3 UR15, UP1, UPT, UR15, 0x800, URZ ;  /* 0x000008000f0f7890 */ /* 0x000fe2000ff3e0ff */
[----:B------:R-:W-:Y:S01]  /*6290*/  F2FP.BF16.F32.PACK_AB R60, R57, R66 ;  /* 0x00000042393c723e */ /* 0x000fe200000010ff */
[----:B------:R-:W3:Y:S01]  /*62a0*/  LDC.64 R20, c[0x0][0x478] ;  /* 0x00011e00ff147b82 */ /* 0x000ee20000000a00 */
[----:B------:R-:W-:Y:S01]  /*62b0*/  MOV R2, UR5 ;  /* 0x0000000500027c02 */ /* 0x000fe20008000f00 */
[----:B------:R-:W4:Y:S01]  /*62c0*/  LDCU UR5, c[0x0][0x394] ;  /* 0x00007280ff0577ac */ /* 0x000f220008000800 */
[----:B------:R-:W-:-:S03]  /*62d0*/  UIADD3 UR20, UP2, UPT, UR20, 0x800, URZ ;  /* 0x0000080014147890 */ /* 0x000fc6000ff5e0ff */
[----:B-1----:R-:W-:Y:S01]  /*62e0*/  IMAD.WIDE.U32 R2, R16, UR25, R2 ;  /* 0x0000001910027c25 */ /* 0x002fe2000f8e0002 */
[----:B------:R-:W-:Y:S02]  /*62f0*/  UIADD3.X UR16, UPT, UPT, URZ, UR16, URZ, UP1, !UPT ;  /* 0x00000010ff107290 */ /* 0x000fe40008ffe4ff */
[----:B------:R-:W-:Y:S01]  /*6300*/  UIADD3.X UR17, UPT, UPT, URZ, UR17, URZ, UP2, !UPT ;  /* 0x00000011ff117290 */ /* 0x000fe200097fe4ff */
[----:B------:R-:W-:Y:S01]  /*6310*/  IMAD R3, R17, UR25, R3 ;  /* 0x0000001911037c24 */ /* 0x000fe2000f8e0203 */
[----:B0-----:R-:W-:Y:S01]  /*6320*/  LEA R0, R0, R71, 0x4 ;  /* 0x0000004700007211 */ /* 0x001fe200078e20ff */
[----:B------:R-:W-:Y:S01]  /*6330*/  BAR.SYNC.DEFER_BLOCKING 0x0 ;  /* 0x0000000000007b1d */ /* 0x000fe20000010000 */
[----:B--2---:R-:W-:Y:S01]  /*6340*/  IMAD.WIDE.U32 R2, R18, UR21, R2 ;  /* 0x0000001512027c25 */ /* 0x004fe2000f8e0002 */
[----:B----4-:R-:W-:-:S04]  /*6350*/  UISETP.GE.AND UP0, UPT, UR4, UR5, UPT ;  /* 0x000000050400728c */ /* 0x010fc8000bf06270 */
[----:B------:R0:W-:Y:S04]  /*6360*/  STS.128 [R0], R4 ;  /* 0x0000000400007388 */ /* 0x0001e80000000c00 */
[----:B------:R1:W-:Y:S01]  /*6370*/  STS.128 [R0+0x10], R60 ;  /* 0x0000103c00007388 */ /* 0x0003e20000000c00 */
[----:B------:R-:W-:-:S03]  /*6380*/  NOP ;  /* 0x0000000000007918 */ /* 0x000fc60000000000 */
[----:B------:R-:W2:Y:S04]  /*6390*/  LDS.128 R8, [R71] ;  /* 0x0000000047087984 */ /* 0x000ea80000000c00 */
[----:B------:R-:W4:Y:S01]  /*63a0*/  LDS.128 R12, [R71+0x200] ;  /* 0x00020000470c7984 */ /* 0x000f220000000c00 */
[----:B0-----:R-:W-:Y:S02]  /*63b0*/  SHF.L.U32 R5, R79, 0x1, RZ ;  /* 0x000000014f057819 */ /* 0x001fe400000006ff */
[----:B---3--:R-:W-:Y:S01]  /*63c0*/  LEA R4, P0, R2, R20, 0x1 ;  /* 0x0000001402047211 */ /* 0x008fe200078008ff */
[----:B-1----:R-:W-:Y:S01]  /*63d0*/  IMAD R0, R19, UR21, R3 ;  /* 0x0000001513007c24 */ /* 0x002fe2000f8e0203 */
[----:B------:R-:W-:-:S04]  /*63e0*/  LOP3.LUT R6, R5, 0x7c0, RZ, 0xc0, !PT ;  /* 0x000007c005067812 */ /* 0x000fc800078ec0ff */
[----:B------:R-:W-:Y:S02]  /*63f0*/  LEA.HI.X R5, R2, R21, R0, 0x1, P0 ;  /* 0x0000001502057211 */ /* 0x000fe400000f0c00 */
[----:B------:R-:W-:-:S05]  /*6400*/  LOP3.LUT R3, R6, 0x1f, R79, 0xf8, !PT ;  /* 0x0000001f06037812 */ /* 0x000fca00078ef84f */
[----:B------:R-:W-:-:S05]  /*6410*/  IMAD.WIDE.U32 R2, R3, 0x10, R4 ;  /* 0x0000001003027825 */ /* 0x000fca00078e0004 */
[----:B--2---:R0:W-:Y:S04]  /*6420*/  STG.E.128 desc[UR18][R2.64], R8 ;  /* 0x0000000802007986 */ /* 0x0041e8000c101d12 */
[----:B----4-:R0:W-:Y:S01]  /*6430*/  STG.E.128 desc[UR18][R2.64+0x200], R12 ;  /* 0x0002000c02007986 */ /* 0x0101e2000c101d12 */
[----:B------:R-:W-:Y:S05]  /*6440*/  BRA.U !UP0, `(.L_x_1105) ;  /* 0xffffffa108ac7547 */ /* 0x000fea000b83ffff */
[----:B------:R-:W-:Y:S05]  /*6450*/  EXIT ;  /* 0x000000000000794d */ /* 0x000fea0003800000 */
.L_x_1106:
        /* <DEDUP_REMOVED lines=10> */
.L_x_5024:


//--------------------- .text._Z25selective_scan_fwd_kernelI32Selective_Scan_fwd_kernel_traitsILi64ELi16ELi1ELb1ELb0ELb1ELb1EN3c108BFloat16ENS1_7complexIfEEEEv13SSMParamsBase --------------------------
	.section	.text._Z25selective_scan_fwd_kernelI32Selective_Scan_fwd_kernel_traitsILi64ELi16ELi1ELb1ELb0ELb1ELb1EN3c108BFloat16ENS1_7complexIfEEEEv13SSMParamsBase,"ax",@progbits
	.align	128
        .global         _Z25selective_scan_fwd_kernelI32Selective_Scan_fwd_kernel_traitsILi64ELi16ELi1ELb1ELb0ELb1ELb1EN3c108BFloat16ENS1_7complexIfEEEEv13SSMParamsBase
        .type           _Z25selective_scan_fwd_kernelI32Selective_Scan_fwd_kernel_traitsILi64ELi16ELi1ELb1ELb0ELb1ELb1EN3c108BFloat16ENS1_7complexIfEEEEv13SSMParamsBase,@function
        .size           _Z25selective_scan_fwd_kernelI32Selective_Scan_fwd_kernel_traitsILi64ELi16ELi1ELb1ELb0ELb1ELb1EN3c108BFloat16ENS1_7complexIfEEEEv13SSMParamsBase,(.L_x_5025 - _Z25selective_scan_fwd_kernelI32Selective_Scan_fwd_kernel_traitsILi64ELi16ELi1ELb1ELb0ELb1ELb1EN3c108BFloat16ENS1_7complexIfEEEEv13SSMParamsBase)
        .other          _Z25selective_scan_fwd_kernelI32Selective_Scan_fwd_kernel_traitsILi64ELi16ELi1ELb1ELb0ELb1ELb1EN3c108BFloat16ENS1_7complexIfEEEEv13SSMParamsBase,@"STO_CUDA_ENTRY STV_DEFAULT"
_Z25selective_scan_fwd_kernelI32Selective_Scan_fwd_kernel_traitsILi64ELi16ELi1ELb1ELb0ELb1ELb1EN3c108BFloat16ENS1_7complexIfEEEEv13SSMParamsBase:
.text._Z25selective_scan_fwd_kernelI32Selective_Scan_fwd_kernel_traitsILi64ELi16ELi1ELb1ELb0ELb1ELb1EN3c108BFloat16ENS1_7complexIfEEEEv13SSMParamsBase:
        /* <DEDUP_REMOVED lines=86> */
[----:B------:R-:W-:Y:S02]  /*0560*/  UIMAD UR13, UR25, UR23, UR20 ;  /* 0x00000017190d72a4 */ /* 0x000fe4000f8e0214 */
[----:B------:R-:W-:Y:S02]  /*0570*/  ULEA UR23, UP1, UR12, UR10, 0x1 ;  /* 0x0000000a0c177291 */ /* 0x000fe4000f8208ff */
[----:B------:R-:W-:Y:S02]  /*0580*/  ULEA UR10, UP2, UR14, UR4, 0x1 ;  /* 0x000000040e0a7291 */ /* 0x000fe4000f8408ff */
[----:B------:R-:W-:Y:S01]  /*0590*/  UIADD3 UR4, UPT, UPT, UR15, UR7, URZ ;  /* 0x000000070f047290 */ /* 0x000fe2000fffe0ff */
[----:B------:R-:W-:Y:S01]  /*05a0*/  IMAD R77, R77, UR13, RZ ;  /* 0x0000000d4d4d7c24 */ /* 0x000fe2000f8e02ff */
[----:B------:R-:W-:Y:S01]  /*05b0*/  ULEA.HI.X UR15, UR12, UR11, UR22, 0x1, UP1 ;  /* 0x0000000b0c0f7291 */ /* 0x000fe200088f0c16 */
[----:B0-----:R-:W-:Y:S01]  /*05c0*/  SHF.L.U32 R0, R79, 0x2, RZ ;  /* 0x000000024f007819 */ /* 0x001fe200000006ff */
[----:B------:R-:W-:Y:S01]  /*05d0*/  ULEA.HI.X UR11, UR14, UR5, UR4, 0x1, UP2 ;  /* 0x000000050e0b7291 */ /* 0x000fe200090f0c04 */
[--C-:B------:R-:W-:Y:S01]  /*05e0*/  SHF.R.U32.HI R130, RZ, 0x5, R79.reuse ;  /* 0x00000005ff827819 */ /* 0x100fe2000001164f */
[----:B------:R-:W-:Y:S01]  /*05f0*/  ULEA UR16, UP0, UR6, UR8, 0x1 ;  /* 0x0000000806107291 */ /* 0x000fe2000f8008ff */
[----:B------:R-:W-:Y:S01]  /*0600*/  LOP3.LUT R0, R0, 0xf80, RZ, 0xc0, !PT ;  /* 0x00000f8000007812 */ /* 0x000fe200078ec0ff */
[----:B------:R-:W-:Y:S01]  /*0610*/  UMOV UR5, 0x400 ;  /* 0x0000040000057882 */ /* 0x000fe20000000000 */
[----:B----4-:R-:W-:Y:S01]  /*0620*/  IMAD R77, R77, UR32, RZ ;  /* 0x000000204d4d7c24 */ /* 0x010fe2000f8e02ff */
[----:B-1----:R-:W-:Y:S01]  /*0630*/  ULEA UR5, UR17, UR5, 0x18 ;  /* 0x0000000511057291 */ /* 0x002fe2000f8ec0ff */
[----:B------:R-:W-:Y:S01]  /*0640*/  LOP3.LUT R73, R0, 0x1f, R79, 0xf8, !PT ;  /* 0x0000001f00497812 */ /* 0x000fe200078ef84f */
[----:B------:R-:W-:-:S02]  /*0650*/  ULEA.HI.X UR24, UR6, UR9, UR24, 0x1, UP0 ;  /* 0x0000000906187291 */ /* 0x000fc400080f0c18 */
[----:B--2---:R-:W-:Y:S02]  /*0660*/  UIMAD.WIDE.U32 UR8, UR20, UR26, URZ ;  /* 0x0000001a140872a5 */ /* 0x004fe4000f8e00ff */
[----:B---3--:R-:W-:Y:S01]  /*0670*/  UIMAD.WIDE.U32 UR6, UR20, UR28, URZ ;  /* 0x0000001c140672a5 */ /* 0x008fe2000f8e00ff */
[----:B------:R-:W-:Y:S01]  /*0680*/  LEA R75, R130, UR5, 0x4 ;  /* 0x00000005824b7c11 */ /* 0x000fe2000f8e20ff */
[----:B------:R-:W-:Y:S02]  /*0690*/  UIMAD UR22, UR20, UR27, UR9 ;  /* 0x0000001b141672a4 */ /* 0x000fe4000f8e0209 */
[----:B------:R-:W-:Y:S01]  /*06a0*/  UIMAD UR21, UR20, UR29, UR7 ;  /* 0x0000001d141572a4 */ /* 0x000fe2000f8e0207 */
[----:B------:R-:W-:Y:S01]  /*06b0*/  UMOV UR4, URZ ;  /* 0x000000ff00047c82 */ /* 0x000fe20008000000 */
[----:B------:R-:W-:Y:S01]  /*06c0*/  UMOV UR14, UR23 ;  /* 0x00000017000e7c82 */ /* 0x000fe20008000000 */
[----:B------:R-:W-:Y:S01]  /*06d0*/  UMOV UR17, UR24 ;  /* 0x0000001800117c82 */ /* 0x000fe20008000000 */
[----:B------:R-:W-:Y:S01]  /*06e0*/  UMOV UR12, UR10 ;  /* 0x0000000a000c7c82 */ /* 0x000fe20008000000 */
[----:B------:R-:W-:-:S07]  /*06f0*/  UMOV UR13, UR11 ;  /* 0x0000000b000d7c82 */ /* 0x000fce0008000000 */
.L_x_1146:
[----:B------:R-:W-:Y:S01]  /*0700*/  BAR.SYNC.DEFER_BLOCKING 0x0 ;  /* 0x0000000000007b1d */ /* 0x000fe20000010000 */
[----:B------:R-:W-:Y:S02]  /*0710*/  SHF.L.U32 R36, R79, 0x1, RZ ;  /* 0x000000014f247819 */ /* 0x000fe400000006ff */
[----:B------:R-:W-:Y:S02]  /*0720*/  MOV R2, UR16 ;  /* 0x0000001000027c02 */ /* 0x000fe40008000f00 */
[----:B------:R-:W-:Y:S02]  /*0730*/  LOP3.LUT R36, R36, 0x7c0, RZ, 0xc0, !PT ;  /* 0x000007c024247812 */ /* 0x000fe400078ec0ff */
[----:B------:R-:W-:Y:S02]  /*0740*/  MOV R3, UR17 ;  /* 0x0000001100037c02 */ /* 0x000fe40008000f00 */
[----:B0-----:R-:W-:-:S05]  /*0750*/  LOP3.LUT R9, R36, 0x1f, R79, 0xf8, !PT ;  /* 0x0000001f24097812 */ /* 0x001fca00078ef84f */
[----:B------:R-:W-:-:S05]  /*0760*/  IMAD.WIDE.U32 R2, R9, 0x10, R2 ;  /* 0x0000001009027825 */ /* 0x000fca00078e0002 */
[----:B------:R-:W2:Y:S04]  /*0770*/  LDG.E.128 R4, desc[UR18][R2.64] ;  /* 0x0000001202047981 */ /* 0x000ea8000c1e1d00 */
[----:B------:R-:W3:Y:S01]  /*0780*/  LDG.E.128 R16, desc[UR18][R2.64+0x200] ;  /* 0x0002001202107981 */ /* 0x000ee2000c1e1d00 */
[----:B------:R-:W0:Y:S01]  /*0790*/  S2UR UR10, SR_CgaCtaId ;  /* 0x00000000000a79c3 */ /* 0x000e220000008800 */
[----:B------:R-:W-:Y:S01]  /*07a0*/  UMOV UR5, 0x400 ;  /* 0x0000040000057882 */ /* 0x000fe20000000000 */
[----:B------:R-:W-:Y:S01]  /*07b0*/  MOV R20, UR14 ;  /* 0x0000000e00147c02 */ /* 0x000fe20008000f00 */
[----:B------:R-:W1:Y:S01]  /*07c0*/  S2R R102, SR_LANEID ;  /* 0x0000000000667919 */ /* 0x000e620000000000 */
[----:B------:R-:W-:-:S03]  /*07d0*/  MOV R21, UR15 ;  /* 0x0000000f00157c02 */ /* 0x000fc60008000f00 */
[----:B------:R-:W-:Y:S01]  /*07e0*/  IMAD.WIDE.U32 R20, R9, 0x10, R20 ;  /* 0x0000001009147825 */ /* 0x000fe200078e0014 */
[----:B0-----:R-:W-:Y:S01]  /*07f0*/  ULEA UR5, UR10, UR5, 0x18 ;  /* 0x000000050a057291 */ /* 0x001fe2000f8ec0ff */
[----:B-1----:R-:W-:-:S05]  /*0800*/  IADD3 R71, PT, PT, R36, R102, RZ ;  /* 0x0000006624477210 */ /* 0x002fca0007ffe0ff */
        /* <DEDUP_REMOVED lines=71> */
.L_x_1108:
[----:B------:R-:W-:Y:S05]  /*0c80*/  BSYNC.RECONVERGENT B0 ;  /* 0x0000000000007941 */ /* 0x000fea0003800200 */
.L_x_1107:
        /* <DEDUP_REMOVED lines=40> */
.L_x_1110:
[----:B------:R-:W-:Y:S05]  /*0f10*/  BSYNC.RECONVERGENT B0 ;  /* 0x0000000000007941 */ /* 0x000fea0003800200 */
.L_x_1109:
        /* <DEDUP_REMOVED lines=39> */
.L_x_1112:
[----:B------:R-:W-:Y:S05]  /*1190*/  BSYNC.RECONVERGENT B0 ;  /* 0x0000000000007941 */ /* 0x000fea0003800200 */
.L_x_1111:
        /* <DEDUP_REMOVED lines=41> */
.L_x_1114:
[----:B------:R-:W-:Y:S05]  /*1430*/  BSYNC.RECONVERGENT B0 ;  /* 0x0000000000007941 */ /* 0x000fea0003800200 */
.L_x_1113:
        /* <DEDUP_REMOVED lines=39> */
.L_x_1116:
[----:B------:R-:W-:Y:S05]  /*16b0*/  BSYNC.RECONVERGENT B0 ;  /* 0x0000000000007941 */ /* 0x000fea0003800200 */
.L_x_1115:
        /* <DEDUP_REMOVED lines=41> */
.L_x_1118:
[----:B------:R-:W-:Y:S05]  /*1950*/  BSYNC.RECONVERGENT B0 ;  /* 0x0000000000007941 */ /* 0x000fea0003800200 */
.L_x_1117:
        /* <DEDUP_REMOVED lines=40> */
.L_x_1120:
[----:B------:R-:W-:Y:S05]  /*1be0*/  BSYNC.RECONVERGENT B0 ;  /* 0x0000000000007941 */ /* 0x000fea0003800200 */
.L_x_1119:
        /* <DEDUP_REMOVED lines=41> */
.L_x_1122:
[----:B------:R-:W-:Y:S05]  /*1e80*/  BSYNC.RECONVERGENT B0 ;  /* 0x0000000000007941 */ /* 0x000fea0003800200 */
.L_x_1121:
        /* <DEDUP_REMOVED lines=41> */
.L_x_1124:
[----:B------:R-:W-:Y:S05]  /*2120*/  BSYNC.RECONVERGENT B0 ;  /* 0x0000000000007941 */ /* 0x000fea0003800200 */
.L_x_1123:
        /* <DEDUP_REMOVED lines=39> */
.L_x_1126:
[----:B------:R-:W-:Y:S05]  /*23a0*/  BSYNC.RECONVERGENT B0 ;  /* 0x0000000000007941 */ /* 0x000fea0003800200 */
.L_x_1125:
        /* <DEDUP_REMOVED lines=43> */
.L_x_1128:
[----:B------:R-:W-:Y:S05]  /*2660*/  BSYNC.RECONVERGENT B0 ;  /* 0x0000000000007941 */ /* 0x000fea0003800200 */
.L_x_1127:
        /* <DEDUP_REMOVED lines=32> */
.L_x_1130:
[----:B------:R-:W-:Y:S05]  /*2870*/  BSYNC.RECONVERGENT B0 ;  /* 0x0000000000007941 */ /* 0x000fea0003800200 */
.L_x_1129:
        /* <DEDUP_REMOVED lines=32> */
.L_x_1132:
[----:B------:R-:W-:Y:S05]  /*2a80*/  BSYNC.RECONVERGENT B0 ;  /* 0x0000000000007941 */ /* 0x000fea0003800200 */
.L_x_1131:
        /* <DEDUP_REMOVED lines=32> */
.L_x_1134:
[----:B------:R-:W-:Y:S05]  /*2c90*/  BSYNC.RECONVERGENT B0 ;  /* 0x0000000000007941 */ /* 0x000fea0003800200 */
.L_x_1133:
        /* <DEDUP_REMOVED lines=32> */
.L_x_1136:
[----:B------:R-:W-:Y:S05]  /*2ea0*/  BSYNC.RECONVERGENT B0 ;  /* 0x0000000000007941 */ /* 0x000fea0003800200 */
.L_x_1135:
        /* <DEDUP_REMOVED lines=32> */
.L_x_1138:
[----:B------:R-:W-:Y:S05]  /*30b0*/  BSYNC.RECONVERGENT B0 ;  /* 0x0000000000007941 */ /* 0x000fea0003800200 */
.L_x_1137:
        /* <DEDUP_REMOVED lines=39> */
.L_x_1145:
        /* <DEDUP_REMOVED lines=17> */
[----:B------:R-:W3:Y:S01]  /*3440*/  LDG.E.128 R16, desc[UR18][R22.64+0x600] ;  /* 0x0006001216107981 */ /* 0x000ee2000c1e1d00 */
[C---:B--2---:R-:W-:Y:S01]  /*3450*/  FMUL.FTZ R4, R3.reuse, R90 ;  /* 0x0000005a03047220 */ /* 0x044fe20000410000 */
[C---:B------:R-:W-:Y:S01]  /*3460*/  FMUL.FTZ R0, R3.reuse, R100 ;  /* 0x0000006403007220 */ /* 0x040fe20000410000 */
[----:B------:R-:W-:Y:S02]  /*3470*/  FMUL.FTZ R21, R2, 1.4426950216293334961 ;  /* 0x3fb8aa3b02157820 */ /* 0x000fe40000410000 */
[----:B------:R-:W-:Y:S01]  /*3480*/  FMUL.RZ R8, R4, 0.15915493667125701904 ;  /* 0x3e22f98304087820 */ /* 0x000fe2000040c000 */
[----:B------:R-:W-:Y:S01]  /*3490*/  FMUL.RZ R5, R0, 0.15915493667125701904 ;  /* 0x3e22f98300057820 */ /* 0x000fe2000040c000 */
[----:B------:R-:W-:Y:S01]  /*34a0*/  FMUL.FTZ R4, R3, R98 ;  /* 0x0000006203047220 */ /* 0x000fe20000410000 */
[----:B------:R-:W-:Y:S01]  /*34b0*/  FMUL.FTZ R2, R21, R90 ;  /* 0x0000005a15027220 */ /* 0x000fe20000410000 */
[----:B------:R-:W-:Y:S01]  /*34c0*/  MUFU.SIN R108, R8 ;  /* 0x00000008006c7308 */ /* 0x000fe20000000400 */
[----:B------:R-:W-:Y:S01]  /*34d0*/  FMUL.FTZ R20, R3, R86 ;  /* 0x0000005603147220 */ /* 0x000fe20000410000 */
[----:B------:R-:W-:Y:S01]  /*34e0*/  FMUL.RZ R24, R4, 0.15915493667125701904 ;  /* 0x3e22f98304187820 */ /* 0x000fe2000040c000 */
[----:B------:R-:W-:-:S05]  /*34f0*/  FMUL.FTZ R0, R21, R100 ;  /* 0x0000006415007220 */ /* 0x000fca0000410000 */
[----:B------:R1:W-:Y:S08]  /*3500*/  MUFU.COS R110, R8 ;  /* 0x00000008006e7308 */ /* 0x0003f00000000000 */
[----:B------:R-:W-:Y:S01]  /*3510*/  MUFU.SIN R95, R5 ;  /* 0x00000005005f7308 */ /* 0x000fe20000000400 */
[----:B-1----:R-:W2:Y:S07]  /*3520*/  LDG.E.128 R8, desc[UR18][R22.64+0x200] ;  /* 0x0002001216087981 */ /* 0x002eae000c1e1d00 */
[----:B------:R1:W-:Y:S08]  /*3530*/  MUFU.COS R97, R5 ;  /* 0x0000000500617308 */ /* 0x0003f00000000000 */
[----:B------:R4:W0:Y:S01]  /*3540*/  MUFU.EX2 R31, R2 ;  /* 0x00000002001f7308 */ /* 0x0008220000000800 */
[----:B-1----:R1:W3:Y:S01]  /*3550*/  LDG.E.128 R4, desc[UR18][R22.64] ;  /* 0x0000001216047981 */ /* 0x0022e2000c1e1d00 */
[----:B------:R-:W-:-:S06]  /*3560*/  FMUL.RZ R25, R20, 0.15915493667125701904 ;  /* 0x3e22f98314197820 */ /* 0x000fcc000040c000 */
[----:B------:R-:W-:Y:S01]  /*3570*/  MUFU.SIN R89, R24 ;  /* 0x0000001800597308 */ /* 0x000fe20000000400 */
[C---:B----4-:R-:W-:Y:S01]  /*3580*/  FMUL.FTZ R2, R21.reuse, R98 ;  /* 0x0000006215027220 */ /* 0x050fe20000410000 */
[----:B------:R-:W-:-:S06]  /*3590*/  FMUL.FTZ R20, R21, R86 ;  /* 0x0000005615147220 */ /* 0x000fcc0000410000 */
[----:B------:R4:W-:Y:S08]  /*35a0*/  MUFU.EX2 R112, R2 ;  /* 0x0000000200707308 */ /* 0x0009f00000000800 */
[----:B------:R0:W-:Y:S01]  /*35b0*/  MUFU.COS R91, R24 ;  /* 0x00000018005b7308 */ /* 0x0001e20000000000 */
[----:B----4-:R-:W-:-:S04]  /*35c0*/  FMUL.FTZ R2, R3, R82 ;  /* 0x0000005203027220 */ /* 0x010fc80000410000 */
[----:B-1----:R-:W-:Y:S01]  /*35d0*/  FMUL.RZ R22, R2, 0.15915493667125701904 ;  /* 0x3e22f98302167820 */ /* 0x002fe2000040c000 */
[C---:B------:R-:W-:Y:S02]  /*35e0*/  FMUL.FTZ R2, R3.reuse, R94 ;  /* 0x0000005e03027220 */ /* 0x040fe40000410000 */
[----:B------:R1:W-:Y:S01]  /*35f0*/  MUFU.EX2 R114, R20 ;  /* 0x0000001400727308 */ /* 0x0003e20000000800 */
[----:B0-----:R-:W-:-:S07]  /*3600*/  FMUL.FTZ R24, R3, R96 ;  /* 0x0000006003187220 */ /* 0x001fce0000410000 */
[----:B------:R-:W0:Y:S01]  /*3610*/  MUFU.EX2 R0, R0 ;  /* 0x0000000000007308 */ /* 0x000e220000000800 */
[----:B-1----:R-:W-:Y:S01]  /*3620*/  FMUL.RZ R20, R2, 0.15915493667125701904 ;  /* 0x3e22f98302147820 */ /* 0x002fe2000040c000 */
[----:B------:R-:W-:Y:S01]  /*3630*/  FMUL.FTZ R2, R3, R78 ;  /* 0x0000004e03027220 */ /* 0x000fe20000410000 */
[----:B------:R-:W-:-:S03]  /*3640*/  FMUL.RZ R24, R24, 0.15915493667125701904 ;  /* 0x3e22f98318187820 */ /* 0x000fc6000040c000 */
[----:B------:R-:W-:Y:S01]  /*3650*/  FMUL.RZ R23, R2, 0.15915493667125701904 ;  /* 0x3e22f98302177820 */ /* 0x000fe2000040c000 */
[C---:B------:R-:W-:Y:S01]  /*3660*/  FMUL.FTZ R2, R3.reuse, R92 ;  /* 0x0000005c03027220 */ /* 0x040fe20000410000 */
[----:B------:R-:W-:Y:S08]  /*3670*/  MUFU.SIN R105, R24 ;  /* 0x0000001800697308 */ /* 0x000ff00000000400 */
[----:B------:R1:W-:Y:S02]  /*3680*/  MUFU.COS R107, R24 ;  /* 0x00000018006b7308 */ /* 0x0003e40000000000 */
[----:B-1----:R-:W-:Y:S01]  /*3690*/  FMUL.RZ R24, R2, 0.15915493667125701904 ;  /* 0x3e22f98302187820 */ /* 0x002fe2000040c000 */
[----:B------:R-:W-:-:S05]  /*36a0*/  FMUL.FTZ R2, R3, R76 ;  /* 0x0000004c03027220 */ /* 0x000fca0000410000 */
[----:B------:R-:W-:Y:S08]  /*36b0*/  MUFU.SIN R29, R20 ;  /* 0x00000014001d7308 */ /* 0x000ff00000000400 */
[----:B------:R1:W-:Y:S02]  /*36c0*/  MUFU.COS R99, R20 ;  /* 0x0000001400637308 */ /* 0x0003e40000000000 */
[----:B-1----:R-:W-:Y:S01]  /*36d0*/  FMUL.RZ R20, R2, 0.15915493667125701904 ;  /* 0x3e22f98302147820 */ /* 0x002fe2000040c000 */
[----:B------:R-:W-:-:S04]  /*36e0*/  FMUL.FTZ R2, R3, R88 ;  /* 0x0000005803027220 */ /* 0x000fc80000410000 */
[----:B------:R-:W-:Y:S01]  /*36f0*/  FMUL.RZ R35, R2, 0.15915493667125701904 ;  /* 0x3e22f98302237820 */ /* 0x000fe2000040c000 */
[----:B------:R-:W-:Y:S01]  /*3700*/  FMUL.FTZ R2, R3, R72 ;  /* 0x0000004803027220 */ /* 0x000fe20000410000 */
[----:B------:R-:W-:Y:S01]  /*3710*/  MUFU.SIN R109, R25 ;  /* 0x00000019006d7308 */ /* 0x000fe20000000400 */
[----:B------:R-:W-:Y:S02]  /*3720*/  FMUL.FTZ R108, R31, R108 ;  /* 0x0000006c1f6c7220 */ /* 0x000fe40000410000 */
[----:B------:R-:W-:-:S05]  /*3730*/  FMUL.RZ R93, R2, 0.15915493667125701904 ;  /* 0x3e22f983025d7820 */ /* 0x000fca000040c000 */
[----:B------:R-:W1:Y:S01]  /*3740*/  MUFU.COS R33, R25 ;  /* 0x0000001900217308 */ /* 0x000e620000000000 */
[C---:B0-----:R-:W-:Y:S01]  /*3750*/  FMUL.FTZ R97, R0.reuse, R97 ;  /* 0x0000006100617220 */ /* 0x041fe20000410000 */
[----:B------:R-:W-:Y:S01]  /*3760*/  FMUL.FTZ R95, R0, R95 ;  /* 0x0000005f005f7220 */ /* 0x000fe20000410000 */
[----:B------:R-:W-:-:S05]  /*3770*/  FMUL.FTZ R0, R53, R108 ;  /* 0x0000006c35007220 */ /* 0x000fca0000410000 */
[----:B------:R-:W-:Y:S08]  /*3780*/  MUFU.SIN R121, R35 ;  /* 0x0000002300797308 */ /* 0x000ff00000000400 */
[----:B------:R0:W-:Y:S02]  /*3790*/  MUFU.COS R25, R35 ;  /* 0x0000002300197308 */ /* 0x0001e40000000000 */
[----:B0-----:R-:W-:-:S06]  /*37a0*/  FMUL.FTZ R35, R3, R68 ;  /* 0x0000004403237220 */ /* 0x001fcc0000410000 */
[----:B------:R-:W-:Y:S01]  /*37b0*/  MUFU.SIN R119, R93 ;  /* 0x0000005d00777308 */ /* 0x000fe20000000400 */
[----:B------:R-:W-:-:S07]  /*37c0*/  FMUL.RZ R35, R35, 0.15915493667125701904 ;  /* 0x3e22f98323237820 */ /* 0x000fce000040c000 */
[----:B------:R0:W-:Y:S01]  /*37d0*/  MUFU.COS R120, R93 ;  /* 0x0000005d00787308 */ /* 0x0001e20000000000 */
[C---:B------:R-:W-:Y:S01]  /*37e0*/  FMUL.FTZ R91, R112.reuse, R91 ;  /* 0x0000005b705b7220 */ /* 0x040fe20000410000 */
[----:B------:R-:W-:Y:S01]  /*37f0*/  FMUL.FTZ R89, R112, R89 ;  /* 0x0000005970597220 */ /* 0x000fe20000410000 */
[----:B0-----:R-:W-:Y:S01]  /*3800*/  FMUL.FTZ R93, R31, R110 ;  /* 0x0000006e1f5d7220 */ /* 0x001fe20000410000 */
[----:B------:R-:W-:-:S04]  /*3810*/  FMUL.FTZ R110, RZ, R108 ;  /* 0x0000006cff6e7220 */ /* 0x000fc80000410000 */
[----:B------:R-:W-:Y:S01]  /*3820*/  MUFU.SIN R115, R35 ;  /* 0x0000002300737308 */ /* 0x000fe20000000400 */
[----:B------:R-:W-:Y:S01]  /*3830*/  FFMA.FTZ R0, RZ, R93, R0 ;  /* 0x0000005dff007223 */ /* 0x000fe20000010000 */
[----:B------:R-:W-:-:S06]  /*3840*/  FMUL.FTZ R34, R21, R96 ;  /* 0x0000006015227220 */ /* 0x000fcc0000410000 */
[----:B------:R0:W-:Y:S01]  /*3850*/  MUFU.COS R116, R35 ;  /* 0x0000002300747308 */ /* 0x0001e20000000000 */
[----:B------:R-:W-:Y:S01]  /*3860*/  FADD.FTZ R112, RZ, R0 ;  /* 0x00000000ff707221 */ /* 0x000fe20000010000 */
[----:B------:R-:W-:Y:S01]  /*3870*/  FMUL.FTZ R30, R21, R94 ;  /* 0x0000005e151e7220 */ /* 0x000fe20000410000 */
[----:B0-----:R-:W-:Y:S01]  /*3880*/  FFMA.FTZ R35, R53, R93, -R110 ;  /* 0x0000005d35237223 */ /* 0x001fe2000001086e */
[----:B-1----:R-:W-:-:S03]  /*3890*/  FMUL.FTZ R110, R114, R33 ;  /* 0x00000021726e7220 */ /* 0x002fc60000410000 */
[----:B------:R-:W-:Y:S01]  /*38a0*/  FADD.FTZ R0, R52, R35 ;  /* 0x0000002334007221 */ /* 0x000fe20000010000 */
[----:B------:R-:W-:Y:S01]  /*38b0*/  FMUL.FTZ R109, R114, R109 ;  /* 0x0000006d726d7220 */ /* 0x000fe20000410000 */
[C---:B------:R-:W-:Y:S02]  /*38c0*/  FMUL.FTZ R114, R89.reuse, R112 ;  /* 0x0000007059727220 */ /* 0x040fe40000410000 */
[----:B------:R-:W-:Y:S01]  /*38d0*/  FMUL.FTZ R33, R89, R0 ;  /* 0x0000000059217220 */ /* 0x000fe20000410000 */
[----:B------:R-:W0:Y:S01]  /*38e0*/  MUFU.EX2 R34, R34 ;  /* 0x0000002200227308 */ /* 0x000e220000000800 */
[----:B------:R-:W-:Y:S01]  /*38f0*/  FMUL.FTZ R2, R3, R84 ;  /* 0x0000005403027220 */ /* 0x000fe20000410000 */
[C---:B------:R-:W-:Y:S01]  /*3900*/  FFMA.FTZ R114, R91.reuse, R0, -R114 ;  /* 0x000000005b727223 */ /* 0x040fe20000010872 */
[----:B------:R-:W-:-:S05]  /*3910*/  FFMA.FTZ R33, R91, R112, R33 ;  /* 0x000000705b217223 */ /* 0x000fca0000010021 */
[----:B------:R-:W1:Y:S01]  /*3920*/  MUFU.EX2 R30, R30 ;  /* 0x0000001e001e7308 */ /* 0x000e620000000800 */
[----:B------:R-:W-:Y:S01]  /*3930*/  FMUL.RZ R111, R2, 0.15915493667125701904 ;  /* 0x3e22f983026f7820 */ /* 0x000fe2000040c000 */
[----:B------:R-:W-:Y:S01]  /*3940*/  FMUL.FTZ R28, R21, R92 ;  /* 0x0000005c151c7220 */ /* 0x000fe20000410000 */
[----:B------:R-:W-:Y:S01]  /*3950*/  FADD.FTZ R114, R51, R114 ;  /* 0x0000007233727221 */ /* 0x000fe20000010000 */
[----:B------:R-:W-:Y:S01]  /*3960*/  FADD.FTZ R33, RZ, R33 ;  /* 0x00000021ff217221 */ /* 0x000fe20000010000 */
[C---:B------:R-:W-:Y:S01]  /*3970*/  FMUL.FTZ R32, R21.reuse, R82 ;  /* 0x0000005215207220 */ /* 0x040fe20000410000 */
[C---:B------:R-:W-:Y:S02]  /*3980*/  FMUL.FTZ R26, R21.reuse, R78 ;  /* 0x0000004e151a7220 */ /* 0x040fe40000410000 */
[----:B------:R-:W-:Y:S01]  /*3990*/  MUFU.SIN R127, R23 ;  /* 0x00000017007f7308 */ /* 0x000fe20000000400 */
[C---:B------:R-:W-:Y:S01]  /*39a0*/  FMUL.FTZ R2, R21.reuse, R84 ;  /* 0x0000005415027220 */ /* 0x040fe20000410000 */
[C---:B------:R-:W-:Y:S01]  /*39b0*/  FMUL.FTZ R31, R21.reuse, R68 ;  /* 0x00000044151f7220 */ /* 0x040fe20000410000 */
[----:B------:R-:W-:Y:S01]  /*39c0*/  FMUL.FTZ R113, R21, R80 ;  /* 0x0000005015717220 */ /* 0x000fe20000410000 */
[----:B------:R-:W-:-:S04]  /*39d0*/  FMUL.FTZ R35, R109, R114 ;  /* 0x000000726d237220 */ /* 0x000fc80000410000 */
[----:B------:R-:W-:Y:S01]  /*39e0*/  MUFU.COS R27, R23 ;  /* 0x00000017001b7308 */ /* 0x000fe20000000000 */
[----:B------:R-:W-:Y:S01]  /*39f0*/  FMUL.FTZ R0, R3, R80 ;  /* 0x0000005003007220 */ /* 0x000fe20000410000 */
[----:B------:R-:W-:-:S06]  /*3a00*/  FFMA.FTZ R35, R110, R33, R35 ;  /* 0x000000216e237223 */ /* 0x000fcc0000010023 */
[----:B------:R-:W-:Y:S08]  /*3a10*/  MUFU.SIN R101, R22 ;  /* 0x0000001600657308 */ /* 0x000ff00000000400 */
[----:B------:R4:W-:Y:S08]  /*3a20*/  MUFU.COS R103, R22 ;  /* 0x0000001600677308 */ /* 0x0009f00000000000 */
[----:B------:R-:W-:Y:S01]  /*3a30*/  MUFU.SIN R125, R24 ;  /* 0x00000018007d7308 */ /* 0x000fe20000000400 */
[----:B----4-:R-:W-:-:S07]  /*3a40*/  FMUL.FTZ R22, R21, R76 ;  /* 0x0000004c15167220 */ /* 0x010fce0000410000 */
[----:B------:R4:W-:Y:S08]  /*3a50*/  MUFU.COS R126, R24 ;  /* 0x00000018007e7308 */ /* 0x0009f00000000000 */
[----:B------:R-:W-:Y:S01]  /*3a60*/  MUFU.SIN R123, R20 ;  /* 0x00000014007b7308 */ /* 0x000fe20000000400 */
[----:B----4-:R-:W-:-:S07]  /*3a70*/  FMUL.FTZ R24, R21, R88 ;  /* 0x0000005815187220 */ /* 0x010fce0000410000 */
[----:B------:R4:W-:Y:S08]  /*3a80*/  MUFU.COS R23, R20 ;  /* 0x0000001400177308 */ /* 0x0009f00000000000 */
[----:B------:R-:W-:Y:S01]  /*3a90*/  MUFU.SIN R117, R111 ;  /* 0x0000006f00757308 */ /* 0x000fe20000000400 */
[----:B----4-:R-:W-:-:S07]  /*3aa0*/  FMUL.FTZ R20, R21, R72 ;  /* 0x0000004815147220 */ /* 0x010fce0000410000 */
[----:B------:R4:W-:Y:S01]  /*3ab0*/  MUFU.COS R118, R111 ;  /* 0x0000006f00767308 */ /* 0x0009e20000000000 */
[----:B------:R-:W-:Y:S01]  /*3ac0*/  FMUL.RZ R122, R0, 0.15915493667125701904 ;  /* 0x3e22f983007a7820 */ /* 0x000fe2000040c000 */
[----:B----4-:R-:W-:Y:S01]  /*3ad0*/  FMUL.FTZ R111, R21, R64 ;  /* 0x00000040156f7220 */ /* 0x010fe20000410000 */
[----:B------:R-:W-:-:S05]  /*3ae0*/  FMUL.FTZ R21, R109, R33 ;  /* 0x000000216d157220 */ /* 0x000fca0000410000 */
[----:B------:R-:W4:Y:S01]  /*3af0*/  MUFU.EX2 R28, R28 ;  /* 0x0000001c001c7308 */ /* 0x000f220000000800 */
[----:B------:R-:W-:Y:S01]  /*3b00*/  FFMA.FTZ R21, R110, R114, -R21 ;  /* 0x000000726e157223 */ /* 0x000fe20000010815 */
[----:B0-----:R-:W-:-:S06]  /*3b10*/  FMUL.FTZ R107, R34, R107 ;  /* 0x0000006b226b7220 */ /* 0x001fcc0000410000 */
[----:B------:R-:W0:Y:S01]  /*3b20*/  MUFU.EX2 R32, R32 ;  /* 0x0000002000207308 */ /* 0x000e220000000800 */
[----:B------:R-:W-:Y:S01]  /*3b30*/  FMUL.FTZ R105, R34, R105 ;  /* 0x0000006922697220 */ /* 0x000fe20000410000 */
[C---:B-1----:R-:W-:Y:S01]  /*3b40*/  FMUL.FTZ R99, R30.reuse, R99 ;  /* 0x000000631e637220 */ /* 0x042fe20000410000 */
[----:B------:R-:W-:Y:S01]  /*3b50*/  FMUL.FTZ R0, R30, R29 ;  /* 0x0000001d1e007220 */ /* 0x000fe20000410000 */
[----:B------:R-:W-:Y:S01]  /*3b60*/  FADD.FTZ R34, RZ, R35 ;  /* 0x00000023ff227221 */ /* 0x000fe20000010000 */
[----:B------:R-:W-:-:S03]  /*3b70*/  FADD.FTZ R30, R50, R21 ;  /* 0x00000015321e7221 */ /* 0x000fc60000010000 */
[----:B------:R-:W1:Y:S01]  /*3b80*/  MUFU.EX2 R22, R22 ;  /* 0x0000001600167308 */ /* 0x000e620000000800 */
[C---:B------:R-:W-:Y:S01]  /*3b90*/  FMUL.FTZ R112, R105.reuse, R34 ;  /* 0x0000002269707220 */ /* 0x040fe20000410000 */
[----:B------:R-:W-:-:S06]  /*3ba0*/  FMUL.FTZ R21, R105, R30 ;  /* 0x0000001e69157220 */ /* 0x000fcc0000410000 */
[----:B------:R-:W2:Y:S01]  /*3bb0*/  MUFU.EX2 R26, R26 ;  /* 0x0000001a001a7308 */ /* 0x000ea20000000800 */
[C---:B------:R-:W-:Y:S01]  /*3bc0*/  FFMA.FTZ R112, R107.reuse, R30, -R112 ;  /* 0x0000001e6b707223 */ /* 0x040fe20000010870 */
[----:B------:R-:W-:Y:S01]  /*3bd0*/  FFMA.FTZ R21, R107, R34, R21 ;  /* 0x000000226b157223 */ /* 0x000fe20000010015 */
[C---:B----4-:R-:W-:Y:S01]  /*3be0*/  FMUL.FTZ R126, R28.reuse, R126 ;  /* 0x0000007e1c7e7220 */ /* 0x050fe20000410000 */
[----:B------:R-:W-:Y:S01]  /*3bf0*/  FMUL.FTZ R125, R28, R125 ;  /* 0x0000007d1c7d7220 */ /* 0x000fe20000410000 */
[----:B0-----:R-:W-:Y:S01]  /*3c00*/  FMUL.FTZ R101, R32, R101 ;  /* 0x0000006520657220 */ /* 0x001fe20000410000 */
[----:B------:R-:W-:Y:S02]  /*3c10*/  FADD.FTZ R28, RZ, R21 ;  /* 0x00000015ff1c7221 */ /* 0x000fe40000010000 */
[----:B------:R-:W0:Y:S01]  /*3c20*/  MUFU.EX2 R20, R20 ;  /* 0x0000001400147308 */ /* 0x000e220000000800 */
[----:B------:R-:W-:Y:S01]  /*3c30*/  FADD.FTZ R112, R49, R112 ;  /* 0x0000007031707221 */ /* 0x000fe20000010000 */
[----:B------:R-:W-:Y:S01]  /*3c40*/  FMUL.FTZ R3, R3, R64 ;  /* 0x0000004003037220 */ /* 0x000fe20000410000 */
[----:B-1----:R-:W-:-:S05]  /*3c50*/  FMUL.FTZ R124, R22, R23 ;  /* 0x00000017167c7220 */ /* 0x002fca0000410000 */
[----:B------:R-:W1:Y:S01]  /*3c60*/  MUFU.EX2 R2, R2 ;  /* 0x0000000200027308 */ /* 0x000e620000000800 */
[----:B------:R-:W-:Y:S01]  /*3c70*/  FMUL.FTZ R123, R22, R123 ;  /* 0x0000007b167b7220 */ /* 0x000fe20000410000 */
[----:B------:R-:W-:Y:S01]  /*3c80*/  FMUL.FTZ R103, R32, R103 ;  /* 0x0000006720677220 */ /* 0x000fe20000410000 */
[C---:B------:R-:W-:Y:S01]  /*3c90*/  FMUL.FTZ R22, R101.reuse, R28 ;  /* 0x0000001c65167220 */ /* 0x040fe20000410000 */
[-C--:B------:R-:W-:Y:S01]  /*3ca0*/  FMUL.FTZ R21, R101, R112.reuse ;  /* 0x0000007065157220 */ /* 0x080fe20000410000 */
[----:B--2---:R-:W-:Y:S01]  /*3cb0*/  FMUL.FTZ R128, R26, R27 ;  /* 0x0000001b1a807220 */ /* 0x004fe20000410000 */
[----:B------:R-:W-:Y:S01]  /*3cc0*/  FMUL.RZ R27, R3, 0.15915493667125701904 ;  /* 0x3e22f983031b7820 */ /* 0x000fe2000040c000 */
[C---:B------:R-:W-:Y:S01]  /*3cd0*/  FFMA.FTZ R3, R103.reuse, R112, -R22 ;  /* 0x0000007067037223 */ /* 0x040fe20000010816 */
[----:B------:R-:W-:-:S03]  /*3ce0*/  FFMA.FTZ R21, R103, R28, R21 ;  /* 0x0000001c67157223 */ /* 0x000fc60000010015 */
[----:B------:R-:W-:Y:S01]  /*3cf0*/  FADD.FTZ R3, R48, R3 ;  /* 0x0000000330037221 */ /* 0x000fe20000010000 */
[----:B------:R-:W-:Y:S01]  /*3d00*/  FADD.FTZ R21, RZ, R21 ;  /* 0x00000015ff157221 */ /* 0x000fe20000010000 */
[C---:B0-----:R-:W-:Y:S01]  /*3d10*/  FMUL.FTZ R120, R20.reuse, R120 ;  /* 0x0000007814787220 */ /* 0x041fe20000410000 */
[----:B------:R-:W-:Y:S01]  /*3d20*/  FMUL.FTZ R119, R20, R119 ;  /* 0x0000007714777220 */ /* 0x000fe20000410000 */
[----:B------:R-:W-:Y:S01]  /*3d30*/  FMUL.FTZ R20, R0, R3 ;  /* 0x0000000300147220 */ /* 0x000fe20000410000 */
[C---:B-1----:R-:W-:Y:S01]  /*3d40*/  FMUL.FTZ R118, R2.reuse, R118 ;  /* 0x0000007602767220 */ /* 0x042fe20000410000 */
[----:B------:R-:W-:Y:S01]  /*3d50*/  FMUL.FTZ R117, R2, R117 ;  /* 0x0000007502757220 */ /* 0x000fe20000410000 */
[-C--:B------:R-:W-:Y:S01]  /*3d60*/  FMUL.FTZ R2, R0, R21.reuse ;  /* 0x0000001500027220 */ /* 0x080fe20000410000 */
[C---:B------:R-:W-:Y:S01]  /*3d70*/  FFMA.FTZ R20, R99.reuse, R21, R20 ;  /* 0x0000001563147223 */ /* 0x040fe20000010014 */
[----:B------:R-:W0:Y:S02]  /*3d80*/  MUFU.EX2 R24, R24 ;  /* 0x0000001800187308 */ /* 0x000e240000000800 */
[----:B------:R-:W-:Y:S01]  /*3d90*/  FFMA.FTZ R2, R99, R3, -R2 ;  /* 0x0000000363027223 */ /* 0x000fe20000010802 */
[----:B------:R-:W-:Y:S01]  /*3da0*/  FMUL.FTZ R127, R26, R127 ;  /* 0x0000007f1a7f7220 */ /* 0x000fe20000410000 */
[----:B------:R-:W-:-:S02]  /*3db0*/  FADD.FTZ R21, RZ, R20 ;  /* 0x00000014ff157221 */ /* 0x000fc40000010000 */
[----:B------:R-:W-:Y:S02]  /*3dc0*/  FADD.FTZ R3, R47, R2 ;  /* 0x000000022f037221 */ /* 0x000fe40000010000 */
[C---:B------:R-:W-:Y:S02]  /*3dd0*/  FMUL.FTZ R22, R127.reuse, R21 ;  /* 0x000000157f167220 */ /* 0x040fe40000410000 */
[-C--:B------:R-:W-:Y:S01]  /*3de0*/  FMUL.FTZ R23, R127, R3.reuse ;  /* 0x000000037f177220 */ /* 0x080fe20000410000 */
[-C--:B------:R-:W-:Y:S01]  /*3df0*/  FMUL.FTZ R20, R97, R108.reuse ;  /* 0x0000006c61147220 */ /* 0x080fe20000410000 */
[C---:B------:R-:W-:Y:S01]  /*3e00*/  FMUL.FTZ R2, R95.reuse, R108 ;  /* 0x0000006c5f027220 */ /* 0x040fe20000410000 */
[C---:B------:R-:W-:Y:S01]  /*3e10*/  FFMA.FTZ R3, R128.reuse, R3, -R22 ;  /* 0x0000000380037223 */ /* 0x040fe20000010816 */
[----:B------:R-:W-:Y:S01]  /*3e20*/  FFMA.FTZ R23, R128, R21, R23 ;  /* 0x0000001580177223 */ /* 0x000fe20000010017 */
[----:B------:R-:W-:Y:S01]  /*3e30*/  MUFU.EX2 R111, R111 ;  /* 0x0000006f006f7308 */ /* 0x000fe20000000800 */
[-C--:B------:R-:W-:Y:S01]  /*3e40*/  FFMA.FTZ R20, R95, R93.reuse, R20 ;  /* 0x0000005d5f147223 */ /* 0x080fe20000010014 */
[----:B------:R-:W-:Y:S01]  /*3e50*/  FFMA.FTZ R2, R97, R93, -R2 ;  /* 0x0000005d61027223 */ /* 0x000fe20000010802 */
[----:B------:R-:W-:Y:S01]  /*3e60*/  FADD.FTZ R23, RZ, R23 ;  /* 0x00000017ff177221 */ /* 0x000fe20000010000 */
[----:B------:R-:W-:-:S04]  /*3e70*/  FADD.FTZ R21, R46, R3 ;  /* 0x000000032e157221 */ /* 0x000fc80000010000 */
[----:B------:R-:W1:Y:S01]  /*3e80*/  MUFU.COS R112, R27 ;  /* 0x0000001b00707308 */ /* 0x000e620000000000 */
[----:B0-----:R-:W-:Y:S01]  /*3e90*/  FMUL.FTZ R121, R24, R121 ;  /* 0x0000007918797220 */ /* 0x001fe20000410000 */
[C---:B------:R-:W-:Y:S01]  /*3ea0*/  FMUL.FTZ R22, R89.reuse, R20 ;  /* 0x0000001459167220 */ /* 0x040fe20000410000 */
[----:B------:R-:W-:-:S05]  /*3eb0*/  FMUL.FTZ R3, R89, R2 ;  /* 0x0000000259037220 */ /* 0x000fca0000410000 */
[----:B------:R-:W0:Y:S01]  /*3ec0*/  MUFU.SIN R26, R27 ;  /* 0x0000001b001a7308 */ /* 0x000e220000000400 */
[C---:B------:R-:W-:Y:S01]  /*3ed0*/  FFMA.FTZ R22, R91.reuse, R2, -R22 ;  /* 0x000000025b167223 */ /* 0x040fe20000010816 */
[----:B------:R-:W-:-:S06]  /*3ee0*/  FFMA.FTZ R3, R91, R20, R3 ;  /* 0x000000145b037223 */ /* 0x000fcc0000010003 */
[----:B------:R-:W-:Y:S08]  /*3ef0*/  MUFU.SIN R32, R122 ;  /* 0x0000007a00207308 */ /* 0x000ff00000000400 */
[----:B------:R2:W-:Y:S02]  /*3f00*/  MUFU.COS R114, R122 ;  /* 0x0000007a00727308 */ /* 0x0005e40000000000 */
[----:B--2---:R-:W-:Y:S01]  /*3f10*/  FMUL.FTZ R122, R24, R25 ;  /* 0x00000019187a7220 */ /* 0x004fe20000410000 */
[C---:B------:R-:W-:Y:S01]  /*3f20*/  FMUL.FTZ R25, R125.reuse, R23 ;  /* 0x000000177d197220 */ /* 0x040fe20000410000 */
[----:B------:R-:W-:-:S03]  /*3f30*/  FMUL.FTZ R24, R125, R21 ;  /* 0x000000157d187220 */ /* 0x000fc60000410000 */
[C---:B------:R-:W-:Y:S01]  /*3f40*/  FFMA.FTZ R2, R126.reuse, R21, -R25 ;  /* 0x000000157e027223 */ /* 0x040fe20000010819 */
[----:B------:R-:W-:Y:S01]  /*3f50*/  FFMA.FTZ R24, R126, R23, R24 ;  /* 0x000000177e187223 */ /* 0x000fe20000010018 */
[----:B------:R-:W-:Y:S02]  /*3f60*/  FMUL.FTZ R21, R109, R3 ;  /* 0x000000036d157220 */ /* 0x000fe40000410000 */
[----:B------:R-:W-:Y:S01]  /*3f70*/  FADD.FTZ R25, R45, R2 ;  /* 0x000000022d197221 */ /* 0x000fe20000010000 */
[----:B------:R-:W-:Y:S01]  /*3f80*/  FADD.FTZ R24, RZ, R24 ;  /* 0x00000018ff187221 */ /* 0x000fe20000010000 */
[----:B-1----:R-:W-:Y:S01]  /*3f90*/  FMUL.FTZ R112, R111, R112 ;  /* 0x000000706f707220 */ /* 0x002fe20000410000 */
[----:B------:R-:W-:Y:S01]  /*3fa0*/  FMUL.FTZ R23, R109, R22 ;  /* 0x000000166d177220 */ /* 0x000fe20000410000 */
[----:B0-----:R-:W-:Y:S01]  /*3fb0*/  FMUL.FTZ R111, R111, R26 ;  /* 0x0000001a6f6f7220 */ /* 0x001fe20000410000 */
[C---:B------:R-:W-:Y:S01]  /*3fc0*/  FFMA.FTZ R22, R110.reuse, R22, -R21 ;  /* 0x000000166e167223 */ /* 0x040fe20000010815 */
[C---:B------:R-:W-:Y:S01]  /*3fd0*/  FMUL.FTZ R21, R123.reuse, R25 ;  /* 0x000000197b157220 */ /* 0x040fe20000410000 */
[----:B------:R-:W-:Y:S01]  /*3fe0*/  FMUL.FTZ R26, R123, R24 ;  /* 0x000000187b1a7220 */ /* 0x000fe20000410000 */
[----:B------:R-:W-:Y:S01]  /*3ff0*/  FFMA.FTZ R2, R110, R3, R23 ;  /* 0x000000036e027223 */ /* 0x000fe20000010017 */
[C---:B------:R-:W-:Y:S01]  /*4000*/  FMUL.FTZ R3, R105.reuse, R22 ;  /* 0x0000001669037220 */ /* 0x040fe20000410000 */
[C---:B------:R-:W-:Y:S01]  /*4010*/  FFMA.FTZ R21, R124.reuse, R24, R21 ;  /* 0x000000187c157223 */ /* 0x040fe20000010015 */
[----:B------:R-:W-:Y:S01]  /*4020*/  FFMA.FTZ R25, R124, R25, -R26 ;  /* 0x000000197c197223 */ /* 0x000fe2000001081a */
[-C--:B------:R-:W-:Y:S01]  /*4030*/  FMUL.FTZ R20, R105, R2.reuse ;  /* 0x0000000269147220 */ /* 0x080fe20000410000 */
[C---:B------:R-:W-:Y:S01]  /*4040*/  FFMA.FTZ R2, R107.reuse, R2, R3 ;  /* 0x000000026b027223 */ /* 0x040fe20000010003 */
[----:B------:R-:W-:Y:S01]  /*4050*/  FADD.FTZ R21, RZ, R21 ;  /* 0x00000015ff157221 */ /* 0x000fe20000010000 */
[----:B------:R-:W-:Y:S01]  /*4060*/  FADD.FTZ R25, R44, R25 ;  /* 0x000000192c197221 */ /* 0x000fe20000010000 */
[----:B------:R-:W-:Y:S01]  /*4070*/  FFMA.FTZ R20, R107, R22, -R20 ;  /* 0x000000166b147223 */ /* 0x000fe20000010814 */
[----:B------:R-:W-:Y:S01]  /*4080*/  FMUL.FTZ R3, R101, R2 ;  /* 0x0000000265037220 */ /* 0x000fe20000410000 */
        /* <DEDUP_REMOVED lines=9> */
[----:B------:R-:W-:Y:S01]  /*4120*/  FADD.FTZ R24, RZ, R24 ;  /* 0x00000018ff187221 */ /* 0x000fe20000010000 */
[-C--:B------:R-:W-:Y:S01]  /*4130*/  FMUL.FTZ R2, R0, R22.reuse ;  /* 0x0000001600027220 */ /* 0x080fe20000410000 */
[----:B------:R-:W-:Y:S01]  /*4140*/  FFMA.FTZ R21, R99, R22, R21 ;  /* 0x0000001663157223 */ /* 0x000fe20000010015 */
[C---:B------:R-:W-:Y:S01]  /*4150*/  FMUL.FTZ R27, R119.reuse, R20 ;  /* 0x00000014771b7220 */ /* 0x040fe20000410000 */
[-C--:B------:R-:W-:Y:S01]  /*4160*/  FMUL.FTZ R25, R119, R24.reuse ;  /* 0x0000001877197220 */ /* 0x080fe20000410000 */
[----:B------:R-:W0:Y:S01]  /*4170*/  MUFU.EX2 R31, R31 ;  /* 0x0000001f001f7308 */ /* 0x000e220000000800 */
[----:B------:R-:W-:Y:S01]  /*4180*/  FFMA.FTZ R2, R99, R3, -R2 ;  /* 0x0000000363027223 */ /* 0x000fe20000010802 */
[CC--:B------:R-:W-:Y:S01]  /*4190*/  FMUL.FTZ R3, R127.reuse, R21.reuse ;  /* 0x000000157f037220 */ /* 0x0c0fe20000410000 */
[C---:B------:R-:W-:Y:S01]  /*41a0*/  FFMA.FTZ R27, R120.reuse, R24, R27 ;  /* 0x00000018781b7223 */ /* 0x040fe2000001001b */
[----:B------:R-:W-:Y:S01]  /*41b0*/  FFMA.FTZ R25, R120, R20, -R25 ;  /* 0x0000001478197223 */ /* 0x000fe20000010819 */
[-C--:B------:R-:W-:Y:S01]  /*41c0*/  FMUL.FTZ R23, R127, R2.reuse ;  /* 0x000000027f177220 */ /* 0x080fe20000410000 */
[----:B------:R-:W-:Y:S01]  /*41d0*/  FFMA.FTZ R3, R128, R2, -R3 ;  /* 0x0000000280037223 */ /* 0x000fe20000010803 */
[----:B------:R-:W-:Y:S01]  /*41e0*/  FADD.FTZ R27, RZ, R27 ;  /* 0x0000001bff1b7221 */ /* 0x000fe20000010000 */
[----:B------:R-:W-:Y:S01]  /*41f0*/  FADD.FTZ R25, R42, R25 ;  /* 0x000000192a197221 */ /* 0x000fe20000010000 */
[----:B------:R-:W-:Y:S01]  /*4200*/  FFMA.FTZ R23, R128, R21, R23 ;  /* 0x0000001580177223 */ /* 0x000fe20000010017 */
[----:B------:R-:W-:Y:S01]  /*4210*/  FMUL.FTZ R2, R125, R3 ;  /* 0x000000037d027220 */ /* 0x000fe20000410000 */
[C---:B------:R-:W-:Y:S01]  /*4220*/  FMUL.FTZ R29, R117.reuse, R27 ;  /* 0x0000001b751d7220 */ /* 0x040fe20000410000 */
[----:B------:R-:W-:Y:S01]  /*4230*/  FMUL.FTZ R22, R117, R25 ;  /* 0x0000001975167220 */ /* 0x000fe20000410000 */
[----:B------:R-:W1:Y:S01]  /*4240*/  MUFU.EX2 R113, R113 ;  /* 0x0000007100717308 */ /* 0x000e620000000800 */
[-C--:B------:R-:W-:Y:S01]  /*4250*/  FMUL.FTZ R21, R125, R23.reuse ;  /* 0x000000177d157220 */ /* 0x080fe20000410000 */
[----:B------:R-:W-:Y:S01]  /*4260*/  FFMA.FTZ R2, R126, R23, R2 ;  /* 0x000000177e027223 */ /* 0x000fe20000010002 */
[C---:B------:R-:W-:Y:S01]  /*4270*/  FFMA.FTZ R20, R118.reuse, R25, -R29 ;  /* 0x0000001976147223 */ /* 0x040fe2000001081d */
[----:B------:R-:W-:Y:S01]  /*4280*/  FFMA.FTZ R22, R118, R27, R22 ;  /* 0x0000001b76167223 */ /* 0x000fe20000010016 */
[----:B------:R-:W-:Y:S01]  /*4290*/  FFMA.FTZ R21, R126, R3, -R21 ;  /* 0x000000037e157223 */ /* 0x000fe20000010815 */
[----:B0-----:R-:W-:Y:S01]  /*42a0*/  FMUL.FTZ R115, R31, R115 ;  /* 0x000000731f737220 */ /* 0x001fe20000410000 */
[----:B------:R-:W-:Y:S01]  /*42b0*/  FMUL.FTZ R3, R123, R2 ;  /* 0x000000027b037220 */ /* 0x000fe20000410000 */
[----:B------:R-:W-:Y:S01]  /*42c0*/  FADD.FTZ R20, R41, R20 ;  /* 0x0000001429147221 */ /* 0x000fe20000010000 */
[----:B------:R-:W-:Y:S01]  /*42d0*/  FADD.FTZ R22, RZ, R22 ;  /* 0x00000016ff167221 */ /* 0x000fe20000010000 */
[----:B------:R-:W-:Y:S01]  /*42e0*/  FMUL.FTZ R116, R31, R116 ;  /* 0x000000741f747220 */ /* 0x000fe20000410000 */
[-C--:B------:R-:W-:Y:S01]  /*42f0*/  FFMA.FTZ R3, R124, R21.reuse, -R3 ;  /* 0x000000157c037223 */ /* 0x080fe20000010803 */
[C---:B------:R-:W-:Y:S01]  /*4300*/  FMUL.FTZ R25, R115.reuse, R20 ;  /* 0x0000001473197220 */ /* 0x040fe20000410000 */
[----:B------:R-:W-:Y:S01]  /*4310*/  FMUL.FTZ R23, R115, R22 ;  /* 0x0000001673177220 */ /* 0x000fe20000410000 */
[----:B------:R-:W-:-:S02]  /*4320*/  FMUL.FTZ R21, R123, R21 ;  /* 0x000000157b157220 */ /* 0x000fc40000410000 */
[C---:B------:R-:W-:Y:S01]  /*4330*/  FFMA.FTZ R25, R116.reuse, R22, R25 ;  /* 0x0000001674197223 */ /* 0x040fe20000010019 */
[----:B------:R-:W-:Y:S01]  /*4340*/  FFMA.FTZ R23, R116, R20, -R23 ;  /* 0x0000001474177223 */ /* 0x000fe20000010817 */
[----:B------:R-:W-:Y:S01]  /*4350*/  FFMA.FTZ R21, R124, R2, R21 ;  /* 0x000000027c157223 */ /* 0x000fe20000010015 */
[C---:B-1----:R-:W-:Y:S01]  /*4360*/  FMUL.FTZ R114, R113.reuse, R114 ;  /* 0x0000007271727220 */ /* 0x042fe20000410000 */
[----:B------:R-:W-:Y:S01]  /*4370*/  FMUL.FTZ R113, R113, R32 ;  /* 0x0000002071717220 */ /* 0x000fe20000410000 */
        /* <DEDUP_REMOVED lines=11> */
[----:B------:R-:W-:Y:S01]  /*4430*/  FMUL.FTZ R20, R119, R21 ;  /* 0x0000001577147220 */ /* 0x000fe20000410000 */
[----:B------:R-:W-:-:S02]  /*4440*/  FADD.FTZ R22, R39, R22 ;  /* 0x0000001627167221 */ /* 0x000fc40000010000 */
[C---:B------:R-:W-:Y:S01]  /*4450*/  FFMA.FTZ R25, R120.reuse, R21, R25 ;  /* 0x0000001578197223 */ /* 0x040fe20000010019 */
[----:B------:R0:W-:Y:S01]  /*4460*/  STS.128 [R36+0x200], R8 ;  /* 0x0002000824007388 */ /* 0x0001e20000000c00 */
[----:B------:R-:W-:Y:S01]  /*4470*/  FFMA.FTZ R20, R120, R23, -R20 ;  /* 0x0000001778147223 */ /* 0x000fe20000010814 */
[----:B------:R-:W-:Y:S02]  /*4480*/  FADD.FTZ R24, RZ, R24 ;  /* 0x00000018ff187221 */ /* 0x000fe40000010000 */
[----:B---3--:R1:W-:Y:S01]  /*4490*/  STS.128 [R36], R4 ;  /* 0x0000000424007388 */ /* 0x0083e20000000c00 */
[----:B0-----:R-:W-:Y:S01]  /*44a0*/  FMUL.FTZ R9, R111, R22 ;  /* 0x000000166f097220 */ /* 0x001fe20000410000 */
[CC--:B-1----:R-:W-:Y:S01]  /*44b0*/  FMUL.FTZ R5, R117.reuse, R25.reuse ;  /* 0x0000001975057220 */ /* 0x0c2fe20000410000 */
        /* <DEDUP_REMOVED lines=8> */
[----:B------:R-:W-:Y:S01]  /*4540*/  FMUL.FTZ R6, R115, R4 ;  /* 0x0000000473067220 */ /* 0x000fe20000410000 */
[----:B------:R-:W-:-:S02]  /*4550*/  FADD.FTZ R133, R37, R22 ;  /* 0x0000001625857221 */ /* 0x000fc40000010000 */
        /* <DEDUP_REMOVED lines=13> */
[----:B------:R-:W2:Y:S01]  /*4630*/  SHFL.UP PT, R5, R132, 0x1, RZ ;  /* 0x0420000084057989 */ /* 0x000ea200000e00ff */
        /* <DEDUP_REMOVED lines=8> */
[----:B------:R-:W3:Y:S01]  /*46c0*/  SHFL.UP PT, R8, R133, 0x2, RZ ;  /* 0x0440000085087989 */ /* 0x000ee200000e00ff */
[-C--:B--2---:R-:W-:Y:S01]  /*46d0*/  FMUL.FTZ R7, R131, R5.reuse ;  /* 0x0000000583077220 */ /* 0x084fe20000410000 */
[----:B------:R-:W-:-:S03]  /*46e0*/  FMUL.FTZ R6, R132, R5 ;  /* 0x0000000584067220 */ /* 0x000fc60000410000 */
[-C--:B0-----:R-:W-:Y:S01]  /*46f0*/  @P1 FFMA.FTZ R132, R132, R4.reuse, R7 ;  /* 0x0000000484841223 */ /* 0x081fe20000010007 */
[----:B------:R-:W-:Y:S01]  /*4700*/  @P1 FFMA.FTZ R131, R131, R4, -R6 ;  /* 0x0000000483831223 */ /* 0x000fe20000010806 */
[----:B------:R-:W-:-:S03]  /*4710*/  ISETP.GE.AND P1, PT, R102, 0x2, PT ;  /* 0x000000026600780c */ /* 0x000fc60003f26270 */
[----:B------:R-:W0:Y:S04]  /*4720*/  SHFL.UP PT, R5, R132, 0x2, RZ ;  /* 0x0440000084057989 */ /* 0x000e2800000e00ff */
[----:B------:R-:W2:Y:S01]  /*4730*/  SHFL.UP PT, R4, R131, 0x2, RZ ;  /* 0x0440000083047989 */ /* 0x000ea200000e00ff */
[-C--:B-1----:R-:W-:Y:S01]  /*4740*/  FMUL.FTZ R7, R131, R9.reuse ;  /* 0x0000000983077220 */ /* 0x082fe20000410000 */
[----:B------:R-:W-:-:S03]  /*4750*/  FMUL.FTZ R6, R132, R9 ;  /* 0x0000000984067220 */ /* 0x000fc60000410000 */
[-C--:B---3--:R-:W-:Y:S01]  /*4760*/  FFMA.FTZ R7, R132, R8.reuse, R7 ;  /* 0x0000000884077223 */ /* 0x088fe20000010007 */
[----:B------:R-:W-:-:S03]  /*4770*/  FFMA.FTZ R6, R131, R8, -R6 ;  /* 0x0000000883067223 */ /* 0x000fc60000010806 */
[----:B------:R-:W-:Y:S01]  /*4780*/  @P1 FADD.FTZ R148, R148, R7 ;  /* 0x0000000794941221 */ /* 0x000fe20000010000 */
[----:B------:R-:W-:-:S04]  /*4790*/  @P1 FADD.FTZ R133, R133, R6 ;  /* 0x0000000685851221 */ /* 0x000fc80000010000 */
[----:B------:R-:W1:Y:S04]  /*47a0*/  SHFL.UP PT, R9, R148, 0x4, RZ ;  /* 0x0480000094097989 */ /* 0x000e6800000e00ff */
[----:B------:R-:W3:Y:S01]  /*47b0*/  SHFL.UP PT, R8, R133, 0x4, RZ ;  /* 0x0480000085087989 */ /* 0x000ee200000e00ff */
[-C--:B0-----:R-:W-:Y:S01]  /*47c0*/  FMUL.FTZ R7, R131, R5.reuse ;  /* 0x0000000583077220 */ /* 0x081fe20000410000 */
[----:B------:R-:W-:-:S03]  /*47d0*/  FMUL.FTZ R6, R132, R5 ;  /* 0x0000000584067220 */ /* 0x000fc60000410000 */
[-C--:B--2---:R-:W-:Y:S01]  /*47e0*/  @P1 FFMA.FTZ R132, R132, R4.reuse, R7 ;  /* 0x0000000484841223 */ /* 0x084fe20000010007 */
[----:B------:R-:W-:-:S04]  /*47f0*/  @P1 FFMA.FTZ R131, R131, R4, -R6 ;  /* 0x0000000483831223 */ /* 0x000fc80000010806 */
[----:B------:R-:W0:Y:S01]  /*4800*/  SHFL.UP PT, R5, R132, 0x4, RZ ;  /* 0x0480000084057989 */ /* 0x000e2200000e00ff */
[----:B------:R-:W-:-:S03]  /*4810*/  ISETP.GE.AND P1, PT, R102, 0x4, PT ;  /* 0x000000046600780c */ /* 0x000fc60003f26270 */
[----:B------:R-:W2:Y:S01]  /*4820*/  SHFL.UP PT, R4, R131, 0x4, RZ ;  /* 0x0480000083047989 */ /* 0x000ea200000e00ff */
[-C--:B-1----:R-:W-:Y:S01]  /*4830*/  FMUL.FTZ R7, R131, R9.reuse ;  /* 0x0000000983077220 */ /* 0x082fe20000410000 */
[----:B------:R-:W-:-:S03]  /*4840*/  FMUL.FTZ R6, R132, R9 ;  /* 0x0000000984067220 */ /* 0x000fc60000410000 */
[-C--:B---3--:R-:W-:Y:S01]  /*4850*/  FFMA.FTZ R7, R132, R8.reuse, R7 ;  /* 0x0000000884077223 */ /* 0x088fe20000010007 */
[----:B------:R-:W-:-:S04]  /*4860*/  FFMA.FTZ R6, R131, R8, -R6 ;  /* 0x0000000883067223 */ /* 0x000fc80000010806 */
[----:B------:R-:W-:Y:S01]  /*4870*/  @P1 FADD.FTZ R148, R148, R7 ;  /* 0x0000000794941221 */ /* 0x000fe20000010000 */
[----:B------:R-:W-:-:S04]  /*4880*/  @P1 FADD.FTZ R133, R133, R6 ;  /* 0x0000000685851221 */ /* 0x000fc80000010000 */
[----:B------:R-:W1:Y:S01]  /*4890*/  SHFL.UP PT, R9, R148, 0x8, RZ ;  /* 0x0500000094097989 */ /* 0x000e6200000e00ff */
[CC--:B0-----:R-:W-:Y:S01]  /*48a0*/  FMUL.FTZ R7, R131.reuse, R5.reuse ;  /* 0x0000000583077220 */ /* 0x0c1fe20000410000 */
[C---:B------:R-:W-:Y:S02]  /*48b0*/  FMUL.FTZ R6, R132.reuse, R5 ;  /* 0x0000000584067220 */ /* 0x040fe40000410000 */
[----:B------:R-:W0:Y:S01]  /*48c0*/  SHFL.UP PT, R8, R133, 0x8, RZ ;  /* 0x0500000085087989 */ /* 0x000e2200000e00ff */
[-C--:B--2---:R-:W-:Y:S01]  /*48d0*/  @P1 FFMA.FTZ R132, R132, R4.reuse, R7 ;  /* 0x0000000484841223 */ /* 0x084fe20000010007 */
[----:B------:R-:W-:-:S04]  /*48e0*/  @P1 FFMA.FTZ R131, R131, R4, -R6 ;  /* 0x0000000483831223 */ /* 0x000fc80000010806 */
[----:B------:R-:W2:Y:S04]  /*48f0*/  SHFL.UP PT, R5, R132, 0x8, RZ ;  /* 0x0500000084057989 */ /* 0x000ea800000e00ff */
[----:B------:R-:W3:Y:S01]  /*4900*/  SHFL.UP PT, R4, R131, 0x8, RZ ;  /* 0x0500000083047989 */ /* 0x000ee200000e00ff */
[----:B------:R-:W-:Y:S01]  /*4910*/  ISETP.GE.AND P1, PT, R102, 0x8, PT ;  /* 0x000000086600780c */ /* 0x000fe20003f26270 */
[----:B------:R-:W-:Y:S01]  /*4920*/  UMOV UR10, UR6 ;  /* 0x00000006000a7c82 */ /* 0x000fe20008000000 */
[----:B------:R-:W-:Y:S02]  /*4930*/  UMOV UR11, UR21 ;  /* 0x00000015000b7c82 */ /* 0x000fe40008000000 */
[----:B------:R-:W-:Y:S01]  /*4940*/  UIMAD.WIDE.U32 UR10, UR5, UR32, UR10 ;  /* 0x00000020050a72a5 */ /* 0x000fe2000f8e000a */
[-C--:B-1----:R-:W-:Y:S01]  /*4950*/  FMUL.FTZ R7, R131, R9.reuse ;  /* 0x0000000983077220 */ /* 0x082fe20000410000 */
[----:B------:R-:W-:-:S02]  /*4960*/  FMUL.FTZ R6, R132, R9 ;  /* 0x0000000984067220 */ /* 0x000fc40000410000 */
[----:B------:R-:W-:Y:S01]  /*4970*/  UIMAD UR11, UR5, UR33, UR11 ;  /* 0x00000021050b72a4 */ /* 0x000fe2000f8e020b */
[-C--:B0-----:R-:W-:Y:S01]  /*4980*/  FFMA.FTZ R7, R132, R8.reuse, R7 ;  /* 0x0000000884077223 */ /* 0x081fe20000010007 */
[----:B------:R-:W-:-:S03]  /*4990*/  FFMA.FTZ R6, R131, R8, -R6 ;  /* 0x0000000883067223 */ /* 0x000fc60000010806 */
[----:B------:R-:W-:Y:S01]  /*49a0*/  @P1 FADD.FTZ R148, R148, R7 ;  /* 0x0000000794941221 */ /* 0x000fe20000010000 */
[-C--:B--2---:R-:W-:Y:S01]  /*49b0*/  FMUL.FTZ R7, R131, R5.reuse ;  /* 0x0000000583077220 */ /* 0x084fe20000410000 */
[----:B------:R-:W-:Y:S01]  /*49c0*/  @P1 FADD.FTZ R133, R133, R6 ;  /* 0x0000000685851221 */ /* 0x000fe20000010000 */
[----:B------:R-:W-:Y:S01]  /*49d0*/  ULEA UR23, UP0, UR10, UR34, 0x3 ;  /* 0x000000220a177291 */ /* 0x000fe2000f8018ff */
[C---:B------:R-:W-:Y:S01]  /*49e0*/  FMUL.FTZ R6, R132.reuse, R5 ;  /* 0x0000000584067220 */ /* 0x040fe20000410000 */
[----:B------:R-:W-:Y:S01]  /*49f0*/  STS.128 [R36+0x400], R12 ;  /* 0x0004000c24007388 */ /* 0x000fe20000000c00 */
[-C--:B---3--:R-:W-:Y:S01]  /*4a00*/  @P1 FFMA.FTZ R132, R132, R4.reuse, R7 ;  /* 0x0000000484841223 */ /* 0x088fe20000010007 */
[----:B------:R-:W-:Y:S02]  /*4a10*/  ULEA.HI.X UR10, UR10, UR35, UR11, 0x3, UP0 ;  /* 0x000000230a0a7291 */ /* 0x000fe400080f1c0b */
[----:B------:R-:W0:Y:S01]  /*4a20*/  SHFL.UP PT, R12, R148, 0x10, RZ ;  /* 0x06000000940c7989 */ /* 0x000e2200000e00ff */
[----:B------:R-:W-:Y:S01]  /*4a30*/  @P1 FFMA.FTZ R131, R131, R4, -R6 ;  /* 0x0000000483831223 */ /* 0x000fe20000010806 */
[----:B------:R-:W1:Y:S02]  /*4a40*/  S2UR UR11, SR_CgaCtaId ;  /* 0x00000000000b79c3 */ /* 0x000e640000008800 */
[----:B------:R-:W2:Y:S04]  /*4a50*/  SHFL.UP PT, R5, R133, 0x10, RZ ;  /* 0x0600000085057989 */ /* 0x000ea800000e00ff */
[----:B------:R-:W3:Y:S04]  /*4a60*/  SHFL.UP PT, R4, R132, 0x10, RZ ;  /* 0x0600000084047989 */ /* 0x000ee800000e00ff */
[----:B------:R-:W4:Y:S01]  /*4a70*/  SHFL.UP PT, R21, R131, 0x10, RZ ;  /* 0x0600000083157989 */ /* 0x000f2200000e00ff */
[----:B------:R-:W-:Y:S01]  /*4a80*/  MOV R3, UR10 ;  /* 0x0000000a00037c02 */ /* 0x000fe20008000f00 */
[----:B------:R-:W-:Y:S01]  /*4a90*/  UMOV UR10, 0x400 ;  /* 0x00000400000a7882 */ /* 0x000fe20000000000 */
[----:B------:R-:W-:-:S02]  /*4aa0*/  ISETP.NE.AND P2, PT, R102, 0x1f, PT ;  /* 0x0000001f6600780c */ /* 0x000fc40003f45270 */
[----:B------:R-:W-:Y:S01]  /*4ab0*/  MOV R2, UR23 ;  /* 0x0000001700027c02 */ /* 0x000fe20008000f00 */
[CC--:B0-----:R-:W-:Y:S01]  /*4ac0*/  FMUL.FTZ R6, R132.reuse, R12.reuse ;  /* 0x0000000c84067220 */ /* 0x0c1fe20000410000 */
[C---:B------:R-:W-:Y:S01]  /*4ad0*/  FMUL.FTZ R7, R131.reuse, R12 ;  /* 0x0000000c83077220 */ /* 0x040fe20000410000 */
[----:B-1----:R-:W-:Y:S02]  /*4ae0*/  ULEA UR10, UR11, UR10, 0x18 ;  /* 0x0000000a0b0a7291 */ /* 0x002fe4000f8ec0ff */
[CC--:B--2---:R-:W-:Y:S01]  /*4af0*/  FFMA.FTZ R22, R131.reuse, R5.reuse, -R6 ;  /* 0x0000000583167223 */ /* 0x0c4fe20000010806 */
[C---:B------:R-:W-:Y:S01]  /*4b00*/  FFMA.FTZ R23, R132.reuse, R5, R7 ;  /* 0x0000000584177223 */ /* 0x040fe20000010007 */
[CC--:B---3--:R-:W-:Y:S01]  /*4b10*/  FMUL.FTZ R20, R132.reuse, R4.reuse ;  /* 0x0000000484147220 */ /* 0x0c8fe20000410000 */
[C---:B------:R-:W-:Y:S01]  /*4b20*/  FMUL.FTZ R5, R131.reuse, R4 ;  /* 0x0000000483057220 */ /* 0x040fe20000410000 */
[----:B------:R-:W-:Y:S01]  /*4b30*/  HFMA2 R4, -RZ, RZ, 1.875, 0 ;  /* 0x3f800000ff047431 */ /* 0x000fe200000001ff */
[----:B------:R-:W-:Y:S01]  /*4b40*/  ULEA UR23, UR5, UR10, 0x4 ;  /* 0x0000000a05177291 */ /* 0x000fe2000f8e20ff */
[-C--:B----4-:R-:W-:Y:S01]  /*4b50*/  FFMA.FTZ R20, R131, R21.reuse, -R20 ;  /* 0x0000001583147223 */ /* 0x090fe20000010814 */
[----:B------:R-:W-:Y:S01]  /*4b60*/  FFMA.FTZ R21, R132, R21, R5 ;  /* 0x0000001584157223 */ /* 0x000fe20000010005 */
[----:B------:R-:W-:-:S02]  /*4b70*/  CS2R R6, SRZ ;  /* 0x0000000000067805 */ /* 0x000fc4000001ff00 */
[----:B------:R-:W-:Y:S01]  /*4b80*/  MOV R5, RZ ;  /* 0x000000ff00057202 */ /* 0x000fe20000000f00 */
[----:B------:R-:W-:Y:S01]  /*4b90*/  FADD.FTZ R22, R133, R22 ;  /* 0x0000001685167221 */ /* 0x000fe20000010000 */
[----:B------:R-:W-:Y:S01]  /*4ba0*/  FADD.FTZ R23, R148, R23 ;  /* 0x0000001794177221 */ /* 0x000fe20000010000 */
[----:B------:R-:W-:Y:S01]  /*4bb0*/  STS.128 [R36+0x600], R16 ;  /* 0x0006001024007388 */ /* 0x000fe20000000c00 */
[----:B------:R-:W-:-:S03]  /*4bc0*/  NOP ;  /* 0x0000000000007918 */ /* 0x000fc60000000000 */
[----:B------:R-:W0:Y:S04]  /*4bd0*/  LDS.128 R8, [R38] ;  /* 0x0000000026087984 */ /* 0x000e280000000c00 */
[----:B------:R-:W-:Y:S04]  /*4be0*/  LDS.128 R12, [R38+0x10] ;  /* 0x00001000260c7984 */ /* 0x000fe80000000c00 */
[----:B------:R-:W-:Y:S04]  /*4bf0*/  LDS.128 R16, [R38+0x20] ;  /* 0x0000200026107984 */ /* 0x000fe80000000c00 */
[----:B------:R-:W-:Y:S04]  /*4c00*/  LDS.128 R24, [R38+0x30] ;  /* 0x0000300026187984 */ /* 0x000fe80000000c00 */
[----:B------:R-:W-:Y:S04]  /*4c10*/  @P0 LDS.128 R4, [UR23+0x10c0] ;  /* 0x0010c017ff040984 */ /* 0x000fe80008000c00 */
[----:B------:R-:W5:Y:S04]  /*4c20*/  LDG.E.64 R2, desc[UR18][R2.64] ;  /* 0x0000001202027981 */ /* 0x000f68000c1e1b00 */
[----:B------:R1:W-:Y:S01]  /*4c30*/  @!P2 STS.128 [R75+0x1080], R20 ;  /* 0x001080144b00a388 */ /* 0x0003e20000000c00 */
[----:B------:R-:W-:Y:S06]  /*4c40*/  BAR.SYNC.DEFER_BLOCKING 0x0 ;  /* 0x0000000000007b1d */ /* 0x000fec0000010000 */
[----:B------:R-:W2:Y:S04]  /*4c50*/  LDS.128 R28, [UR10+0x1080] ;  /* 0x0010800aff1c7984 */ /* 0x000ea80008000c00 */
[----:B------:R-:W3:Y:S01]  /*4c60*/  LDS.128 R32, [UR10+0x1090] ;  /* 0x0010900aff207984 */ /* 0x000ee20008000c00 */
[----:B------:R-:W-:-:S04]  /*4c70*/  ISETP.GE.AND P1, PT, R102, 0x10, PT ;  /* 0x000000106600780c */ /* 0x000fc80003f26270 */
[----:B------:R-:W-:Y:S02]  /*4c80*/  FSEL R131, R131, R20, !P1 ;  /* 0x0000001483837208 */ /* 0x000fe40004800000 */
[----:B------:R-:W-:Y:S02]  /*4c90*/  FSEL R132, R132, R21, !P1 ;  /* 0x0000001584847208 */ /* 0x000fe40004800000 */
[----:B------:R-:W-:Y:S02]  /*4ca0*/  FSEL R133, R133, R22, !P1 ;  /* 0x0000001685857208 */ /* 0x000fe40004800000 */
[----:B------:R-:W-:Y:S02]  /*4cb0*/  FSEL R148, R148, R23, !P1 ;  /* 0x0000001794947208 */ /* 0x000fe40004800000 */
[----:B------:R-:W-:Y:S02]  /*4cc0*/  ISETP.NE.AND P1, PT, R130, 0x1, PT ;  /* 0x000000018200780c */ /* 0x000fe40003f25270 */
[----:B0-----:R-:W-:-:S02]  /*4cd0*/  PRMT R134, R8, 0x7632, R134 ;  /* 0x0000763208867816 */ /* 0x001fc40000000086 */
[----:B------:R-:W-:Y:S02]  /*4ce0*/  SHF.L.U32 R129, R8, 0x10, RZ ;  /* 0x0000001008817819 */ /* 0x000fe400000006ff */
[C---:B------:R-:W-:Y:S02]  /*4cf0*/  PRMT R135, R9.reuse, 0x7632, R135 ;  /* 0x0000763209877816 */ /* 0x040fe40000000087 */
[----:B-1----:R-:W-:Y:S01]  /*4d00*/  SHF.L.U32 R20, R9, 0x10, RZ ;  /* 0x0000001009147819 */ /* 0x002fe200000006ff */
[----:B------:R-:W0:Y:S01]  /*4d10*/  SHFL.UP PT, R150, R132, 0x1, RZ ;  /* 0x0420000084967989 */ /* 0x000e2200000e00ff */
[----:B------:R-:W-:Y:S02]  /*4d20*/  PRMT R23, R10, 0x7632, R23 ;  /* 0x000076320a177816 */ /* 0x000fe40000000017 */
[----:B--2---:R-:W-:Y:S02]  /*4d30*/  FSEL R85, R28, R85, !P1 ;  /* 0x000000551c557208 */ /* 0x004fe40004800000 */
[----:B------:R-:W-:-:S02]  /*4d40*/  FSEL R87, R30, R87, !P1 ;  /* 0x000000571e577208 */ /* 0x000fc40004800000 */
[----:B------:R-:W-:Y:S02]  /*4d50*/  FSEL R104, R31, R104, !P1 ;  /* 0x000000681f687208 */ /* 0x000fe40004800000 */
[----:B------:R-:W-:Y:S02]  /*4d60*/  FSEL R106, R29, R106, !P1 ;  /* 0x0000006a1d6a7208 */ /* 0x000fe40004800000 */
[----:B------:R-:W-:Y:S01]  /*4d70*/  ISETP.GE.U32.AND P1, PT, R79, 0x20, PT ;  /* 0x000000204f00780c */ /* 0x000fe20003f26070 */
[-C--:B---3--:R-:W-:Y:S01]  /*4d80*/  FMUL.FTZ R149, R31, R33.reuse ;  /* 0x000000211f957220 */ /* 0x088fe20000410000 */
[-C--:B------:R-:W-:Y:S01]  /*4d90*/  FMUL.FTZ R21, R29, R33.reuse ;  /* 0x000000211d157220 */ /* 0x080fe20000410000 */
[CC--:B------:R-:W-:Y:S02]  /*4da0*/  FMUL.FTZ R22, R30.reuse, R33.reuse ;  /* 0x000000211e167220 */ /* 0x0c0fe40000410000 */
[-C--:B------:R-:W-:Y:S01]  /*4db0*/  FFMA.FTZ R149, R30, R32.reuse, -R149 ;  /* 0x000000201e957223 */ /* 0x080fe20000010895 */
[CC--:B------:R-:W-:Y:S01]  /*4dc0*/  FFMA.FTZ R8, R28.reuse, R32.reuse, -R21 ;  /* 0x000000201c087223 */ /* 0x0c0fe20000010815 */
[----:B------:R-:W-:Y:S01]  /*4dd0*/  FFMA.FTZ R22, R31, R32, R22 ;  /* 0x000000201f167223 */ /* 0x000fe20000010016 */
[----:B------:R-:W-:Y:S01]  /*4de0*/  FMUL.FTZ R28, R28, R33 ;  /* 0x000000211c1c7220 */ /* 0x000fe20000410000 */
[----:B------:R-:W-:Y:S01]  /*4df0*/  PRMT R9, R11, 0x7632, R9 ;  /* 0x000076320b097816 */ /* 0x000fe20000000009 */
[----:B------:R-:W-:Y:S01]  /*4e00*/  FADD.FTZ R153, R34, R149 ;  /* 0x0000009522997221 */ /* 0x000fe20000010000 */
[----:B------:R-:W-:Y:S01]  /*4e10*/  PRMT R136, R12, 0x7632, R136 ;  /* 0x000076320c887816 */ /* 0x000fe20000000088 */
[----:B------:R1:W2:Y:S01]  /*4e20*/  SHFL.UP PT, R149, R131, 0x1, RZ ;  /* 0x0420000083957989 */ /* 0x0002a200000e00ff */
[----:B------:R-:W-:Y:S01]  /*4e30*/  PRMT R137, R13, 0x7632, R137 ;  /* 0x000076320d897816 */ /* 0x000fe20000000089 */
[----:B------:R-:W-:Y:S01]  /*4e40*/  BSSY.RECONVERGENT B0, `(.L_x_1140) ;  /* 0x000004e000007945 */ /* 0x000fe20003800200 */
        /* <DEDUP_REMOVED lines=10> */
[----:B------:R-:W-:Y:S02]  /*4ef0*/  PRMT R146, R26, 0x7632, R146 ;  /* 0x000076321a927816 */ /* 0x000fe40000000092 */
[----:B------:R-:W-:Y:S01]  /*4f00*/  PRMT R147, R27, 0x7632, R147 ;  /* 0x000076321b937816 */ /* 0x000fe20000000093 */
[----:B------:R-:W-:Y:S01]  /*4f10*/  FADD.FTZ R154, R35, R22 ;  /* 0x00000016239a7221 */ /* 0x000fe20000010000 */
        /* <DEDUP_REMOVED lines=26> */
[----:B-1----:R-:W-:Y:S02]  /*50c0*/  SHF.L.U32 R131, R143, 0x10, RZ ;  /* 0x000000108f837819 */ /* 0x002fe400000006ff */
[----:B------:R-:W-:Y:S02]  /*50d0*/  SHF.L.U32 R132, R144, 0x10, RZ ;  /* 0x0000001090847819 */ /* 0x000fe400000006ff */
[----:B---3--:R-:W-:-:S02]  /*50e0*/  SHF.L.U32 R133, R145, 0x10, RZ ;  /* 0x0000001091857819 */ /* 0x008fc400000006ff */
[----:B------:R-:W-:Y:S02]  /*50f0*/  SHF.L.U32 R134, R146, 0x10, RZ ;  /* 0x0000001092867819 */ /* 0x000fe400000006ff */
[----:B------:R-:W-:Y:S01]  /*5100*/  SHF.L.U32 R135, R147, 0x10, RZ ;  /* 0x0000001093877819 */ /* 0x000fe200000006ff */
        /* <DEDUP_REMOVED lines=17> */
.L_x_1141:
        /* <DEDUP_REMOVED lines=16> */
.L_x_1142:
[----:B------:R-:W-:Y:S05]  /*5320*/  BSYNC.RECONVERGENT B0 ;  /* 0x0000000000007941 */ /* 0x000fea0003800200 */
.L_x_1140:
        /* <DEDUP_REMOVED lines=116> */
.L_x_1144:
[----:B------:R-:W-:Y:S05]  /*5a70*/  BSYNC.RECONVERGENT B0 ;  /* 0x0000000000007941 */ /* 0x000fea0003800200 */
.L_x_1143:
[CC--:B-1---5:R-:W-:Y:S01]  /*5a80*/  FMUL.FTZ R4, R21.reuse, R3.reuse ;  /* 0x0000000315047220 */ /* 0x0e2fe20000410000 */
[-C--:B------:R-:W-:Y:S01]  /*5a90*/  FMUL.FTZ R8, R21, R2.reuse ;  /* 0x0000000215087220 */ /* 0x080fe20000410000 */
[CC--:B------:R-:W-:Y:S01]  /*5aa0*/  FMUL.FTZ R5, R22.reuse, R3.reuse ;  /* 0x0000000316057220 */ /* 0x0c0fe20000410000 */
[-C--:B------:R-:W-:Y:S01]  /*5ab0*/  FMUL.FTZ R21, R22, R2.reuse ;  /* 0x0000000216157220 */ /* 0x080fe20000410000 */
[CC--:B------:R-:W-:Y:S01]  /*5ac0*/  FMUL.FTZ R7, R23.reuse, R3.reuse ;  /* 0x0000000317077220 */ /* 0x0c0fe20000410000 */
[-C--:B------:R-:W-:Y:S01]  /*5ad0*/  FMUL.FTZ R22, R28, R3.reuse ;  /* 0x000000031c167220 */ /* 0x080fe20000410000 */
[CC--:B------:R-:W-:Y:S01]  /*5ae0*/  FFMA.FTZ R5, R20.reuse, R2.reuse, -R5 ;  /* 0x0000000214057223 */ /* 0x0c0fe20000010805 */
[-C--:B------:R-:W-:Y:S01]  /*5af0*/  FFMA.FTZ R21, R20, R3.reuse, R21 ;  /* 0x0000000314157223 */ /* 0x080fe20000010015 */
[-C--:B------:R-:W-:Y:S01]  /*5b00*/  FMUL.FTZ R20, R23, R2.reuse ;  /* 0x0000000217147220 */ /* 0x080fe20000410000 */
[-C--:B------:R-:W-:Y:S01]  /*5b10*/  FFMA.FTZ R6, R10, R2.reuse, -R7 ;  /* 0x000000020a067223 */ /* 0x080fe20000010807 */
[-C--:B------:R-:W-:Y:S01]  /*5b20*/  FFMA.FTZ R7, R11, R2.reuse, -R22 ;  /* 0x000000020b077223 */ /* 0x080fe20000010816 */
[-C--:B------:R-:W-:Y:S01]  /*5b30*/  FMUL.FTZ R22, R30, R3.reuse ;  /* 0x000000031e167220 */ /* 0x080fe20000410000 */
[-C--:B------:R-:W-:Y:S01]  /*5b40*/  FFMA.FTZ R20, R10, R3.reuse, R20 ;  /* 0x000000030a147223 */ /* 0x080fe20000010014 */
[CC--:B------:R-:W-:Y:S01]  /*5b50*/  FMUL.FTZ R10, R29.reuse, R2.reuse ;  /* 0x000000021d0a7220 */ /* 0x0c0fe20000410000 */
[-C--:B------:R-:W-:Y:S01]  /*5b60*/  FMUL.FTZ R28, R28, R2.reuse ;  /* 0x000000021c1c7220 */ /* 0x080fe20000410000 */
[-C--:B------:R-:W-:Y:S01]  /*5b70*/  FMUL.FTZ R30, R30, R2.reuse ;  /* 0x000000021e1e7220 */ /* 0x080fe20000410000 */
[-C--:B------:R-:W-:Y:S01]  /*5b80*/  FMUL.FTZ R9, R29, R3.reuse ;  /* 0x000000031d097220 */ /* 0x080fe20000410000 */
[-C--:B------:R-:W-:Y:S01]  /*5b90*/  FFMA.FTZ R29, R12, R3.reuse, R10 ;  /* 0x000000030c1d7223 */ /* 0x080fe2000001000a */
[-C--:B------:R-:W-:Y:S01]  /*5ba0*/  FFMA.FTZ R10, R13, R2.reuse, -R22 ;  /* 0x000000020d0a7223 */ /* 0x080fe20000010816 */
[-C--:B------:R-:W-:Y:S01]  /*5bb0*/  FFMA.FTZ R23, R11, R3.reuse, R28 ;  /* 0x000000030b177223 */ /* 0x080fe2000001001c */
[-C--:B------:R-:W-:Y:S01]  /*5bc0*/  FFMA.FTZ R22, R13, R3.reuse, R30 ;  /* 0x000000030d167223 */ /* 0x080fe2000001001e */
[CC--:B------:R-:W-:Y:S01]  /*5bd0*/  FMUL.FTZ R11, R31.reuse, R3.reuse ;  /* 0x000000031f0b7220 */ /* 0x0c0fe20000410000 */
[-C--:B------:R-:W-:Y:S01]  /*5be0*/  FMUL.FTZ R30, R31, R2.reuse ;  /* 0x000000021f1e7220 */ /* 0x080fe20000410000 */
[CC--:B------:R-:W-:Y:S01]  /*5bf0*/  FMUL.FTZ R13, R33.reuse, R3.reuse ;  /* 0x00000003210d7220 */ /* 0x0c0fe20000410000 */
[-C--:B------:R-:W-:Y:S01]  /*5c00*/  FMUL.FTZ R28, R33, R2.reuse ;  /* 0x00000002211c7220 */ /* 0x080fe20000410000 */
        /* <DEDUP_REMOVED lines=8> */
[-C--:B------:R-:W-:Y:S01]  /*5c90*/  FMUL.FTZ R13, R35, R3.reuse ;  /* 0x00000003230d7220 */ /* 0x080fe20000410000 */
[-C--:B------:R-:W-:Y:S01]  /*5ca0*/  FMUL.FTZ R32, R32, R2.reuse ;  /* 0x0000000220207220 */ /* 0x080fe20000410000 */
[CC--:B------:R-:W-:Y:S01]  /*5cb0*/  FFMA.FTZ R16, R17.reuse, R2.reuse, -R126 ;  /* 0x0000000211107223 */ /* 0x0c0fe2000001087e */
[-C--:B------:R-:W-:Y:S01]  /*5cc0*/  FFMA.FTZ R17, R17, R3.reuse, R128 ;  /* 0x0000000311117223 */ /* 0x080fe20000010080 */
[-C--:B------:R-:W-:Y:S01]  /*5cd0*/  FMUL.FTZ R126, R35, R2.reuse ;  /* 0x00000002237e7220 */ /* 0x080fe20000410000 */
[-C--:B------:R-:W-:Y:S01]  /*5ce0*/  FMUL.FTZ R128, R131, R3.reuse ;  /* 0x0000000383807220 */ /* 0x080fe20000410000 */
[-C--:B------:R-:W-:Y:S01]  /*5cf0*/  FFMA.FTZ R28, R18, R2.reuse, -R13 ;  /* 0x00000002121c7223 */ /* 0x080fe2000001080d */
[CC--:B------:R-:W-:Y:S01]  /*5d00*/  FFMA.FTZ R12, R15.reuse, R2.reuse, -R12 ;  /* 0x000000020f0c7223 */ /* 0x0c0fe2000001080c */
[-C--:B------:R-:W-:Y:S01]  /*5d10*/  FFMA.FTZ R32, R15, R3.reuse, R32 ;  /* 0x000000030f207223 */ /* 0x080fe20000010020 */
[-C--:B------:R-:W-:Y:S01]  /*5d20*/  FMUL.FTZ R13, R132, R3.reuse ;  /* 0x00000003840d7220 */ /* 0x080fe20000410000 */
[-C--:B------:R-:W-:Y:S01]  /*5d30*/  FFMA.FTZ R15, R18, R3.reuse, R126 ;  /* 0x00000003120f7223 */ /* 0x080fe2000001007e */
[-C--:B------:R-:W-:Y:S01]  /*5d40*/  FMUL.FTZ R132, R132, R2.reuse ;  /* 0x0000000284847220 */ /* 0x080fe20000410000 */
[-C--:B------:R-:W-:Y:S01]  /*5d50*/  FFMA.FTZ R18, R19, R2.reuse, -R128 ;  /* 0x0000000213127223 */ /* 0x080fe20000010880 */
        /* <DEDUP_REMOVED lines=9> */
[-C--:B------:R-:W-:Y:S01]  /*5df0*/  FMUL.FTZ R128, R135, R2.reuse ;  /* 0x0000000287807220 */ /* 0x080fe20000410000 */
[----:B------:R-:W-:Y:S01]  /*5e00*/  UIADD3 UR5, UPT, UPT, UR5, 0x1, URZ ;  /* 0x0000000105057890 */ /* 0x000fe2000fffe0ff */
[-C--:B------:R-:W-:Y:S01]  /*5e10*/  FFMA.FTZ R8, R129, R3.reuse, R8 ;  /* 0x0000000381087223 */ /* 0x080fe20000010008 */
[-C--:B------:R-:W-:Y:S01]  /*5e20*/  FFMA.FTZ R19, R19, R3.reuse, R144 ;  /* 0x0000000313137223 */ /* 0x080fe20000010090 */
[-C--:B------:R-:W-:Y:S01]  /*5e30*/  FMUL.FTZ R126, R135, R3.reuse ;  /* 0x00000003877e7220 */ /* 0x080fe20000410000 */
[CC--:B------:R-:W-:Y:S01]  /*5e40*/  FFMA.FTZ R134, R26.reuse, R3.reuse, R134 ;  /* 0x000000031a867223 */ /* 0x0c0fe20000010086 */
[----:B------:R-:W-:Y:S01]  /*5e50*/  FFMA.FTZ R128, R27, R3, R128 ;  /* 0x000000031b807223 */ /* 0x000fe20000010080 */
[----:B------:R-:W-:Y:S01]  /*5e60*/  FADD.FTZ R3, RZ, R112 ;  /* 0x00000070ff037221 */ /* 0x000fe20000010000 */
[----:B------:R-:W-:Y:S01]  /*5e70*/  UISETP.GE.AND UP0, UPT, UR5, UR24, UPT ;  /* 0x000000180500728c */ /* 0x000fe2000bf06270 */
[-C--:B------:R-:W-:Y:S01]  /*5e80*/  FFMA.FTZ R4, R129, R2.reuse, -R4 ;  /* 0x0000000281047223 */ /* 0x080fe20000010804 */
        /* <DEDUP_REMOVED lines=51> */
.L_x_1139:
[----:B------:R-:W0:Y:S01]  /*61c0*/  S2R R0, SR_LANEID ;  /* 0x0000000000007919 */ /* 0x000e220000000000 */
[----:B------:R-:W1:Y:S01]  /*61d0*/  LDC.64 R20, c[0x0][0x420] ;  /* 0x00010800ff147b82 */ /* 0x000e620000000a00 */
[----:B------:R-:W-:Y:S01]  /*61e0*/  F2FP.BF16.F32.PACK_AB R15, R58, R67 ;  /* 0x000000433a0f723e */ /* 0x000fe200000010ff */
[----:B------:R-:W-:Y:S01]  /*61f0*/  USHF.L.U32 UR5, UR4, 0xa, URZ ;  /* 0x0000000a04057899 */ /* 0x000fe200080006ff */
[----:B------:R-:W-:Y:S01]  /*6200*/  F2FP.BF16.F32.PACK_AB R14, R59, R70 ;  /* 0x000000463b0e723e */ /* 0x000fe200000010ff */
[----:B------:R-:W-:Y:S01]  /*6210*/  HFMA2 R3, -RZ, RZ, 0, 0 ;  /* 0x00000000ff037431 */ /* 0x000fe200000001ff */
[----:B------:R-:W-:Y:S02]  /*6220*/  F2FP.BF16.F32.PACK_AB R13, R60, R69 ;  /* 0x000000453c0d723e */ /* 0x000fe400000010ff */
[----:B------:R-:W-:Y:S01]  /*6230*/  F2FP.BF16.F32.PACK_AB R12, R61, R74 ;  /* 0x0000004a3d0c723e */ /* 0x000fe200000010ff */
[----:B------:R-:W2:Y:S01]  /*6240*/  LDC.64 R22, c[0x0][0x428] ;  /* 0x00010a00ff167b82 */ /* 0x000ea20000000a00 */
[----:B------:R-:W-:-:S02]  /*6250*/  F2FP.BF16.F32.PACK_AB R19, R54, R63 ;  /* 0x0000003f3613723e */ /* 0x000fc400000010ff */
[----:B------:R-:W-:Y:S02]  /*6260*/  F2FP.BF16.F32.PACK_AB R18, R55, R62 ;  /* 0x0000003e3712723e */ /* 0x000fe400000010ff */
[----:B------:R-:W-:Y:S02]  /*6270*/  F2FP.BF16.F32.PACK_AB R17, R56, R65 ;  /* 0x000000413811723e */ /* 0x000fe400000010ff */
[----:B------:R-:W-:Y:S01]  /*6280*/  F2FP.BF16.F32.PACK_AB R16, R57, R66 ;  /* 0x000000423910723e */ /* 0x000fe200000010ff */
[----:B------:R-:W3:Y:S01]  /*6290*/  LDC.64 R24, c[0x0][0x478] ;  /* 0x00011e00ff187b82 */ /* 0x000ee20000000a00 */
[----:B------:R-:W-:Y:S01]  /*62a0*/  MOV R2, UR5 ;  /* 0x0000000500027c02 */ /* 0x000fe20008000f00 */
[----:B------:R-:W4:Y:S06]  /*62b0*/  LDCU UR5, c[0x0][0x394] ;  /* 0x00007280ff0577ac */ /* 0x000f2c0008000800 */
[----:B------:R-:W5:Y:S01]  /*62c0*/  LDC.64 R26, c[0x0][0x410] ;  /* 0x00010400ff1a7b82 */ /* 0x000f620000000a00 */
[----:B0-----:R-:W-:-:S07]  /*62d0*/  LEA R0, R0, R71, 0x4 ;  /* 0x0000004700007211 */ /* 0x001fce00078e20ff */
[----:B------:R-:W-:Y:S08]  /*62e0*/  BAR.SYNC.DEFER_BLOCKING 0x0 ;  /* 0x0000000000007b1d */ /* 0x000ff00000010000 */
[----:B------:R-:W0:Y:S08]  /*62f0*/  LDC.64 R28, c[0x0][0x418] ;  /* 0x00010600ff1c7b82 */ /* 0x000e300000000a00 */
[----:B------:R-:W4:Y:S01]  /*6300*/  LDC.64 R30, c[0x0][0x488] ;  /* 0x00012200ff1e7b82 */ /* 0x000f220000000a00 */
[----:B------:R1:W-:Y:S04]  /*6310*/  STS.128 [R0], R12 ;  /* 0x0000000c00007388 */ /* 0x0003e80000000c00 */
[----:B------:R2:W-:Y:S01]  /*6320*/  STS.128 [R0+0x10], R16 ;  /* 0x0000101000007388 */ /* 0x0005e20000000c00 */
[----:B------:R-:W-:-:S03]  /*6330*/  NOP ;  /* 0x0000000000007918 */ /* 0x000fc60000000000 */
[----:B------:R-:W4:Y:S04]  /*6340*/  LDS.128 R8, [R71] ;  /* 0x0000000047087984 */ /* 0x000f280000000c00 */
[----:B------:R-:W4:Y:S01]  /*6350*/  LDS.128 R4, [R71+0x200] ;  /* 0x0002000047047984 */ /* 0x000f220000000c00 */
[----:B-1----:R-:W-:-:S04]  /*6360*/  IMAD.WIDE.U32 R12, R20, UR25, R2 ;  /* 0x00000019140c7c25 */ /* 0x002fc8000f8e0002 */
[----:B------:R-:W-:Y:S01]  /*6370*/  IMAD R13, R21, UR25, R13 ;  /* 0x00000019150d7c24 */ /* 0x000fe2000f8e020d */
[----:B--2---:R-:W-:Y:S01]  /*6380*/  SHF.L.U32 R17, R79, 0x1, RZ ;  /* 0x000000014f117819 */ /* 0x004fe200000006ff */
[----:B-----5:R-:W-:-:S03]  /*6390*/  IMAD.WIDE.U32 R14, R26, UR25, R2 ;  /* 0x000000191a0e7c25 */ /* 0x020fc6000f8e0002 */
[----:B------:R-:W-:Y:S01]  /*63a0*/  LOP3.LUT R20, R17, 0x7c0, RZ, 0xc0, !PT ;  /* 0x000007c011147812 */ /* 0x000fe200078ec0ff */
[----:B------:R-:W-:-:S03]  /*63b0*/  IMAD.WIDE.U32 R12, R22, UR20, R12 ;  /* 0x00000014160c7c25 */ /* 0x000fc6000f8e000c */
[----:B------:R-:W-:Y:S01]  /*63c0*/  LOP3.LUT R20, R20, 0x1f, R79, 0xf8, !PT ;  /* 0x0000001f14147812 */ /* 0x000fe200078ef84f */
[----:B------:R-:W-:Y:S01]  /*63d0*/  IMAD R16, R23, UR20, R13 ;  /* 0x0000001417107c24 */ /* 0x000fe2000f8e020d */
[----:B---3--:R-:W-:Y:S01]  /*63e0*/  LEA R22, P0, R12, R24, 0x1 ;  /* 0x000000180c167211 */ /* 0x008fe200078008ff */
[----:B------:R-:W-:-:S03]  /*63f0*/  IMAD R15, R27, UR25, R15 ;  /* 0x000000191b0f7c24 */ /* 0x000fc6000f8e020f */
[----:B------:R-:W-:Y:S01]  /*6400*/  LEA.HI.X R23, R12, R25, R16, 0x1, P0 ;  /* 0x000000190c177211 */ /* 0x000fe200000f0c10 */
[----:B0-----:R-:W-:-:S04]  /*6410*/  IMAD.WIDE.U32 R14, R28, UR20, R14 ;  /* 0x000000141c0e7c25 */ /* 0x001fc8000f8e000e */
[----:B------:R-:W-:Y:S01]  /*6420*/  IMAD.WIDE.U32 R22, R20, 0x10, R22 ;  /* 0x0000001014167825 */ /* 0x000fe200078e0016 */
[----:B----4-:R-:W-:-:S03]  /*6430*/  LEA R24, P1, R14, R30, 0x1 ;  /* 0x0000001e0e187211 */ /* 0x010fc600078208ff */
[----:B------:R-:W-:-:S05]  /*6440*/  IMAD R13, R29, UR20, R15 ;  /* 0x000000141d0d7c24 */ /* 0x000fca000f8e020f */
[----:B------:R-:W-:Y:S01]  /*6450*/  LEA.HI.X R25, R14, R31, R13, 0x1, P1 ;  /* 0x0000001f0e197211 */ /* 0x000fe200008f0c0d */
[----:B------:R-:W-:Y:S02]  /*6460*/  STG.E.128 desc[UR18][R22.64], R8 ;  /* 0x0000000816007986 */ /* 0x000fe4000c101d12 */
[----:B------:R-:W-:Y:S02]  /*6470*/  IMAD.WIDE.U32 R24, R20, 0x10, R24 ;  /* 0x0000001014187825 */ /* 0x000fe400078e0018 */
[----:B------:R-:W-:Y:S01]  /*6480*/  STG.E.128 desc[UR18][R22.64+0x200], R4 ;  /* 0x0002000416007986 */ /* 0x000fe2000c101d12 */
        /* <DEDUP_REMOVED lines=23> */
[----:B------:R-:W-:Y:S01]  /*6600*/  FMUL.FTZ R26, R27, -1.4426950216293334961 ;  /* 0xbfb8aa3b1b1a7820 */ /* 0x000fe20000410000 */
[----:B------:R-:W-:Y:S01]  /*6610*/  SHF.L.U32 R30, R14, 0x10, RZ ;  /* 0x000000100e1e7819 */ /* 0x000fe200000006ff */
[----:B------:R-:W0:Y:S01]  /*6620*/  MUFU.EX2 R8, R8 ;  /* 0x0000000800087308 */ /* 0x000e220000000800 */
[----:B------:R-:W-:Y:S01]  /*6630*/  PRMT R14, R13, 0x7632, R14 ;  /* 0x000076320d0e7816 */ /* 0x000fe2000000000e */
[----:B------:R-:W-:Y:S01]  /*6640*/  FMUL.FTZ R32, R33, -1.4426950216293334961 ;  /* 0xbfb8aa3b21207820 */ /* 0x000fe20000410000 */
[----:B------:R-:W-:Y:S01]  /*6650*/  SHF.L.U32 R9, R18, 0x10, RZ ;  /* 0x0000001012097819 */ /* 0x000fe200000006ff */
[----:B------:R-:W-:Y:S01]  /*6660*/  FMUL.FTZ R29, R30, -1.4426950216293334961 ;  /* 0xbfb8aa3b1e1d7820 */ /* 0x000fe20000410000 */
[----:B------:R-:W-:-:S02]  /*6670*/  PRMT R15, R14, 0x7632, R15 ;  /* 0x000076320e0f7816 */ /* 0x000fc4000000000f */
[----:B------:R-:W-:Y:S01]  /*6680*/  PRMT R17, R17, 0x7632, R17 ;  /* 0x0000763211117816 */ /* 0x000fe20000000011 */
[----:B------:R1:W2:Y:S01]  /*6690*/  MUFU.EX2 R28, R26 ;  /* 0x0000001a001c7308 */ /* 0x0002a20000000800 */
[----:B------:R-:W-:Y:S01]  /*66a0*/  SHF.L.U32 R22, R19, 0x10, RZ ;  /* 0x0000001013167819 */ /* 0x000fe200000006ff */
[----:B------:R-:W-:Y:S01]  /*66b0*/  FMUL.FTZ R7, R9, -1.4426950216293334961 ;  /* 0xbfb8aa3b09077820 */ /* 0x000fe20000410000 */
[----:B------:R-:W-:Y:S02]  /*66c0*/  SHF.L.U32 R24, R12, 0x10, RZ ;  /* 0x000000100c187819 */ /* 0x000fe400000006ff */
[----:B------:R-:W-:Y:S01]  /*66d0*/  PRMT R18, R18, 0x7632, R18 ;  /* 0x0000763212127816 */ /* 0x000fe20000000012 */
[----:B------:R-:W-:Y:S01]  /*66e0*/  FMUL.FTZ R11, R22, -1.4426950216293334961 ;  /* 0xbfb8aa3b160b7820 */ /* 0x000fe20000410000 */
[----:B------:R-:W-:Y:S01]  /*66f0*/  PRMT R19, R19, 0x7632, R19 ;  /* 0x0000763213137816 */ /* 0x000fe20000000013 */
[----:B------:R3:W4:Y:S01]  /*6700*/  MUFU.EX2 R34, R32 ;  /* 0x0000002000227308 */ /* 0x0007220000000800 */
[----:B-1----:R-:W-:Y:S01]  /*6710*/  SHF.L.U32 R26, R13, 0x10, RZ ;  /* 0x000000100d1a7819 */ /* 0x002fe200000006ff */
[----:B------:R-:W-:Y:S01]  /*6720*/  FMUL.FTZ R25, R24, -1.4426950216293334961 ;  /* 0xbfb8aa3b18197820 */ /* 0x000fe20000410000 */
[----:B------:R-:W-:Y:S01]  /*6730*/  SHF.L.U32 R17, R17, 0x10, RZ ;  /* 0x0000001011117819 */ /* 0x000fe200000006ff */
[----:B0-----:R-:W-:Y:S01]  /*6740*/  FADD.FTZ R8, R8, 1 ;  /* 0x3f80000008087421 */ /* 0x001fe20000010000 */
[----:B------:R-:W-:Y:S01]  /*6750*/  PRMT R16, R16, 0x7632, R16 ;  /* 0x0000763210107816 */ /* 0x000fe20000000010 */
[----:B------:R-:W-:Y:S01]  /*6760*/  FMUL.FTZ R13, R26, -1.4426950216293334961 ;  /* 0xbfb8aa3b1a0d7820 */ /* 0x000fe20000410000 */
[----:B------:R-:W-:Y:S01]  /*6770*/  SHF.L.U32 R18, R18, 0x10, RZ ;  /* 0x0000001012127819 */ /* 0x000fe200000006ff */
[----:B------:R0:W1:Y:S01]  /*6780*/  MUFU.EX2 R31, R29 ;  /* 0x0000001d001f7308 */ /* 0x0000620000000800 */
[----:B---3--:R-:W-:Y:S01]  /*6790*/  PRMT R32, R15, 0x7632, R32 ;  /* 0x000076320f207816 */ /* 0x008fe20000000020 */
[----:B--2---:R-:W-:Y:S01]  /*67a0*/  FADD.FTZ R28, R28, 1 ;  /* 0x3f8000001c1c7421 */ /* 0x004fe20000010000 */
[----:B------:R-:W-:-:S02]  /*67b0*/  SHF.L.U32 R19, R19, 0x10, RZ ;  /* 0x0000001013137819 */ /* 0x000fc400000006ff */
[----:B------:R-:W-:Y:S02]  /*67c0*/  SHF.L.U32 R35, R32, 0x10, RZ ;  /* 0x0000001020237819 */ /* 0x000fe400000006ff */
[----:B------:R-:W-:Y:S01]  /*67d0*/  SHF.L.U32 R16, R16, 0x10, RZ ;  /* 0x0000001010107819 */ /* 0x000fe200000006ff */
[----:B------:R2:W3:Y:S01]  /*67e0*/  MUFU.EX2 R10, R7 ;  /* 0x00000007000a7308 */ /* 0x0004e20000000800 */
[----:B0-----:R-:W-:Y:S01]  /*67f0*/  SHF.L.U32 R29, R14, 0x10, RZ ;  /* 0x000000100e1d7819 */ /* 0x001fe200000006ff */
[----:B------:R-:W-:Y:S01]  /*6800*/  FMUL.FTZ R12, R19, -1.4426950216293334961 ;  /* 0xbfb8aa3b130c7820 */ /* 0x000fe20000410000 */
[----:B------:R-:W-:Y:S01]  /*6810*/  SHF.L.U32 R15, R15, 0x10, RZ ;  /* 0x000000100f0f7819 */ /* 0x000fe200000006ff */
[----:B------:R-:W-:Y:S01]  /*6820*/  FMUL.FTZ R36, R35, -1.4426950216293334961 ;  /* 0xbfb8aa3b23247820 */ /* 0x000fe20000410000 */
[----:B----4-:R-:W-:Y:S01]  /*6830*/  FADD.FTZ R34, R34, 1 ;  /* 0x3f80000022227421 */ /* 0x010fe20000010000 */
[----:B------:R-:W-:Y:S02]  /*6840*/  FMUL.FTZ R14, R29, -1.4426950216293334961 ;  /* 0xbfb8aa3b1d0e7820 */ /* 0x000fe40000410000 */
[----:B------:R0:W4:Y:S01]  /*6850*/  MUFU.EX2 R23, R11 ;  /* 0x0000000b00177308 */ /* 0x0001220000000800 */
[----:B--2---:R-:W-:Y:S01]  /*6860*/  FMUL.FTZ R7, R17, -1.4426950216293334961 ;  /* 0xbfb8aa3b11077820 */ /* 0x004fe20000410000 */
[----:B------:R-:W-:Y:S01]  /*6870*/  FMUL.FTZ R32, R15, -1.4426950216293334961 ;  /* 0xbfb8aa3b0f207820 */ /* 0x000fe20000410000 */
[----:B-1----:R-:W-:-:S05]  /*6880*/  FADD.FTZ R31, R31, 1 ;  /* 0x3f8000001f1f7421 */ /* 0x002fca0000010000 */
[----:B------:R1:W2:Y:S01]  /*6890*/  MUFU.EX2 R6, R4 ;  /* 0x0000000400067308 */ /* 0x0002a20000000800 */
[----:B0-----:R-:W-:Y:S01]  /*68a0*/  FMUL.FTZ R11, R18, -1.4426950216293334961 ;  /* 0xbfb8aa3b120b7820 */ /* 0x001fe20000410000 */
[----:B---3--:R-:W-:-:S06]  /*68b0*/  FADD.FTZ R10, R10, 1 ;  /* 0x3f8000000a0a7421 */ /* 0x008fcc0000010000 */
[----:B------:R-:W0:Y:S01]  /*68c0*/  MUFU.EX2 R25, R25 ;  /* 0x0000001900197308 */ /* 0x000e220000000800 */
[----:B-1----:R-:W-:Y:S01]  /*68d0*/  FMUL.FTZ R4, R16, -1.4426950216293334961 ;  /* 0xbfb8aa3b10047820 */ /* 0x002fe20000410000 */
[----:B----4-:R-:W-:-:S06]  /*68e0*/  FADD.FTZ R23, R23, 1 ;  /* 0x3f80000017177421 */ /* 0x010fcc0000010000 */
        /* <DEDUP_REMOVED lines=18> */
[----:B------:R-:W-:Y:S01]  /*6a10*/  MUFU.RCP R6, R6 ;  /* 0x0000000600067308 */ /* 0x000fe20000001000 */
[----:B--2---:R-:W-:-:S07]  /*6a20*/  FADD.FTZ R32, R32, 1 ;  /* 0x3f80000020207421 */ /* 0x004fce0000010000 */
[----:B------:R-:W1:Y:S01]  /*6a30*/  MUFU.RCP R38, R10 ;  /* 0x0000000a00267308 */ /* 0x000e620000001000 */
[----:B0-----:R-:W-:-:S04]  /*6a40*/  FMUL.FTZ R21, R21, R8 ;  /* 0x0000000815157220 */ /* 0x001fc80000410000 */
[----:B------:R-:W-:-:S03]  /*6a50*/  FMUL.FTZ R21, R21, R74 ;  /* 0x0000004a15157220 */ /* 0x000fc60000410000 */
[----:B------:R-:W-:Y:S08]  /*6a60*/  MUFU.RCP R25, R25 ;  /* 0x0000001900197308 */ /* 0x000ff00000001000 */
[----:B------:R-:W0:Y:S01]  /*6a70*/  MUFU.RCP R10, R7 ;  /* 0x00000007000a7308 */ /* 0x000e220000001000 */
[----:B-1----:R-:W-:-:S04]  /*6a80*/  FMUL.FTZ R9, R9, R38 ;  /* 0x0000002609097220 */ /* 0x002fc80000410000 */
[----:B------:R-:W-:-:S03]  /*6a90*/  FMUL.FTZ R9, R9, R70 ;  /* 0x0000004609097220 */ /* 0x000fc60000410000 */
[----:B------:R-:W1:Y:S08]  /*6aa0*/  MUFU.RCP R13, R13 ;  /* 0x0000000d000d7308 */ /* 0x000e700000001000 */
[----:B------:R-:W2:Y:S01]  /*6ab0*/  MUFU.RCP R23, R23 ;  /* 0x0000001700177308 */ /* 0x000ea20000001000 */
[----:B0-----:R-:W-:-:S04]  /*6ac0*/  FMUL.FTZ R17, R17, R10 ;  /* 0x0000000a11117220 */ /* 0x001fc80000410000 */
[----:B------:R-:W-:-:S03]  /*6ad0*/  FMUL.FTZ R17, R17, R60 ;  /* 0x0000003c11117220 */ /* 0x000fc60000410000 */
[----:B------:R-:W-:Y:S01]  /*6ae0*/  MUFU.RCP R28, R28 ;  /* 0x0000001c001c7308 */ /* 0x000fe20000001000 */
[----:B-1----:R-:W-:-:S04]  /*6af0*/  FMUL.FTZ R26, R26, R13 ;  /* 0x0000000d1a1a7220 */ /* 0x002fc80000410000 */
[----:B------:R-:W-:-:S03]  /*6b00*/  FMUL.FTZ R26, R26, R57 ;  /* 0x000000391a1a7220 */ /* 0x000fc60000410000 */
[----:B------:R-:W0:Y:S01]  /*6b10*/  MUFU.RCP R31, R31 ;  /* 0x0000001f001f7308 */ /* 0x000e220000001000 */
[----:B--2---:R-:W-:-:S04]  /*6b20*/  FMUL.FTZ R22, R22, R23 ;  /* 0x0000001716167220 */ /* 0x004fc80000410000 */
[----:B------:R-:W-:-:S03]  /*6b30*/  FMUL.FTZ R22, R22, R67 ;  /* 0x0000004316167220 */ /* 0x000fc60000410000 */
[----:B------:R-:W1:Y:S08]  /*6b40*/  MUFU.RCP R34, R34 ;  /* 0x0000002200227308 */ /* 0x000e700000001000 */
[----:B------:R2:W3:Y:S01]  /*6b50*/  MUFU.RCP R37, R4 ;  /* 0x0000000400257308 */ /* 0x0004e20000001000 */
[----:B0-----:R-:W-:-:S04]  /*6b60*/  FMUL.FTZ R7, R30, R31 ;  /* 0x0000001f1e077220 */ /* 0x001fc80000410000 */
[----:B------:R-:W-:-:S03]  /*6b70*/  FMUL.FTZ R7, R7, R62 ;  /* 0x0000003e07077220 */ /* 0x000fc60000410000 */
[----:B------:R-:W0:Y:S01]  /*6b80*/  MUFU.RCP R11, R11 ;  /* 0x0000000b000b7308 */ /* 0x000e220000001000 */
[----:B--2---:R-:W-:Y:S01]  /*6b90*/  FMUL.FTZ R4, R5, R6 ;  /* 0x0000000605047220 */ /* 0x004fe20000410000 */
[----:B------:R-:W-:Y:S01]  /*6ba0*/  FMUL.FTZ R5, R24, R25 ;  /* 0x0000001918057220 */ /* 0x000fe20000410000 */
[----:B------:R-:W-:Y:S01]  /*6bb0*/  FMUL.FTZ R6, R27, R28 ;  /* 0x0000001c1b067220 */ /* 0x000fe20000410000 */
[----:B-1----:R-:W-:Y:S01]  /*6bc0*/  FMUL.FTZ R10, R33, R34 ;  /* 0x00000022210a7220 */ /* 0x002fe20000410000 */
[----:B------:R-:W-:Y:S01]  /*6bd0*/  FMUL.FTZ R4, R4, R69 ;  /* 0x0000004504047220 */ /* 0x000fe20000410000 */
[----:B------:R-:W-:Y:S01]  /*6be0*/  FMUL.FTZ R5, R5, R66 ;  /* 0x0000004205057220 */ /* 0x000fe20000410000 */
[----:B------:R-:W-:Y:S01]  /*6bf0*/  FMUL.FTZ R6, R6, R65 ;  /* 0x0000004106067220 */ /* 0x000fe20000410000 */
[----:B------:R-:W1:Y:S01]  /*6c00*/  MUFU.RCP R12, R12 ;  /* 0x0000000c000c7308 */ /* 0x000e620000001000 */
[----:B---3--:R-:W-:Y:S01]  /*6c10*/  FMUL.FTZ R16, R16, R37 ;  /* 0x0000002510107220 */ /* 0x008fe20000410000 */
[----:B------:R-:W-:Y:S01]  /*6c20*/  FMUL.FTZ R10, R10, R63 ;  /* 0x0000003f0a0a7220 */ /* 0x000fe20000410000 */
[----:B------:R-:W-:-:S02]  /*6c30*/  F2FP.BF16.F32.PACK_AB R17, R17, R4 ;  /* 0x000000041111723e */ /* 0x000fc400000010ff */
[----:B------:R-:W-:Y:S01]  /*6c40*/  FMUL.FTZ R16, R16, R61 ;  /* 0x0000003d10107220 */ /* 0x000fe20000410000 */
[----:B------:R-:W-:Y:S02]  /*6c50*/  F2FP.BF16.F32.PACK_AB R28, R26, R5 ;  /* 0x000000051a1c723e */ /* 0x000fe400000010ff */
[----:B------:R-:W2:Y:S01]  /*6c60*/  MUFU.RCP R14, R14 ;  /* 0x0000000e000e7308 */ /* 0x000ea20000001000 */
[----:B0-----:R-:W-:Y:S01]  /*6c70*/  FMUL.FTZ R18, R18, R11 ;  /* 0x0000000b12127220 */ /* 0x001fe20000410000 */
[----:B------:R-:W0:Y:S01]  /*6c80*/  LDC.64 R4, c[0x0][0x430] ;  /* 0x00010c00ff047b82 */ /* 0x000e220000000a00 */
[----:B------:R-:W-:Y:S02]  /*6c90*/  F2FP.BF16.F32.PACK_AB R16, R16, R21 ;  /* 0x000000151010723e */ /* 0x000fe400000010ff */
[----:B------:R-:W-:-:S03]  /*6ca0*/  FMUL.FTZ R18, R18, R59 ;  /* 0x0000003b12127220 */ /* 0x000fc60000410000 */
[----:B------:R-:W3:Y:S01]  /*6cb0*/  MUFU.RCP R8, R32 ;  /* 0x0000002000087308 */ /* 0x000ee20000001000 */
[----:B-1----:R-:W-:Y:S01]  /*6cc0*/  FMUL.FTZ R19, R19, R12 ;  /* 0x0000000c13137220 */ /* 0x002fe20000410000 */
[----:B------:R-:W-:-:S03]  /*6cd0*/  F2FP.BF16.F32.PACK_AB R18, R18, R9 ;  /* 0x000000091212723e */ /* 0x000fc600000010ff */
[----:B------:R-:W-:-:S03]  /*6ce0*/  FMUL.FTZ R19, R19, R58 ;  /* 0x0000003a13137220 */ /* 0x000fc60000410000 */
[----:B------:R-:W1:Y:S01]  /*6cf0*/  MUFU.RCP R36, R36 ;  /* 0x0000002400247308 */ /* 0x000e620000001000 */
[----:B--2---:R-:W-:Y:S01]  /*6d00*/  FMUL.FTZ R29, R29, R14 ;  /* 0x0000000e1d1d7220 */ /* 0x004fe20000410000 */
[----:B------:R-:W-:Y:S01]  /*6d10*/  F2FP.BF16.F32.PACK_AB R19, R19, R22 ;  /* 0x000000161313723e */ /* 0x000fe200000010ff */
[----:B------:R-:W-:Y:S02]  /*6d20*/  BAR.SYNC.DEFER_BLOCKING 0x0 ;  /* 0x0000000000007b1d */ /* 0x000fe40000010000 */
[----:B------:R-:W-:Y:S01]  /*6d30*/  FMUL.FTZ R29, R29, R56 ;  /* 0x000000381d1d7220 */ /* 0x000fe20000410000 */
[----:B---3--:R-:W-:-:S04]  /*6d40*/  FMUL.FTZ R8, R15, R8 ;  /* 0x000000080f087220 */ /* 0x008fc80000410000 */
[----:B------:R-:W-:Y:S01]  /*6d50*/  F2FP.BF16.F32.PACK_AB R29, R29, R6 ;  /* 0x000000061d1d723e */ /* 0x000fe200000010ff */
[----:B------:R-:W2:Y:S01]  /*6d60*/  LDC.64 R22, c[0x0][0x490] ;  /* 0x00012400ff167b82 */ /* 0x000ea20000000a00 */
[----:B0-----:R-:W-:-:S04]  /*6d70*/  IMAD.WIDE.U32 R2, R4, UR25, R2 ;  /* 0x0000001904027c25 */ /* 0x001fc8000f8e0002 */
[----:B------:R-:W-:Y:S01]  /*6d80*/  FMUL.FTZ R8, R8, R55 ;  /* 0x0000003708087220 */ /* 0x000fe20000410000 */
[----:B------:R-:W-:Y:S02]  /*6d90*/  IMAD R3, R5, UR25, R3 ;  /* 0x0000001905037c24 */ /* 0x000fe4000f8e0203 */
[----:B-1----:R-:W-:Y:S02]  /*6da0*/  FMUL.FTZ R35, R35, R36 ;  /* 0x0000002423237220 */ /* 0x002fe40000410000 */
[----:B------:R-:W-:Y:S02]  /*6db0*/  F2FP.BF16.F32.PACK_AB R30, R8, R7 ;  /* 0x00000007081e723e */ /* 0x000fe400000010ff */
[----:B------:R-:W0:Y:S01]  /*6dc0*/  LDC.64 R6, c[0x0][0x438] ;  /* 0x00010e00ff067b82 */ /* 0x000e220000000a00 */
[----:B------:R-:W-:-:S05]  /*6dd0*/  FMUL.FTZ R35, R35, R54 ;  /* 0x0000003623237220 */ /* 0x000fca0000410000 */
[----:B------:R-:W-:Y:S01]  /*6de0*/  F2FP.BF16.F32.PACK_AB R31, R35, R10 ;  /* 0x0000000a231f723e */ /* 0x000fe200000010ff */
[----:B------:R-:W-:Y:S04]  /*6df0*/  STS.128 [R0], R16 ;  /* 0x0000001000007388 */ /* 0x000fe80000000c00 */
[----:B------:R-:W-:Y:S01]  /*6e00*/  STS.128 [R0+0x10], R28 ;  /* 0x0000101c00007388 */ /* 0x000fe20000000c00 */
[----:B------:R-:W-:-:S03]  /*6e10*/  NOP ;  /* 0x0000000000007918 */ /* 0x000fc60000000000 */
[----:B------:R-:W1:Y:S04]  /*6e20*/  LDS.128 R8, [R71] ;  /* 0x0000000047087984 */ /* 0x000e680000000c00 */
[----:B------:R-:W3:Y:S01]  /*6e30*/  LDS.128 R12, [R71+0x200] ;  /* 0x00020000470c7984 */ /* 0x000ee20000000c00 */
[----:B0-----:R-:W-:-:S04]  /*6e40*/  IMAD.WIDE.U32 R2, R6, UR20, R2 ;  /* 0x0000001406027c25 */ /* 0x001fc8000f8e0002 */
[----:B------:R-:W-:Y:S01]  /*6e50*/  IMAD R3, R7, UR20, R3 ;  /* 0x0000001407037c24 */ /* 0x000fe2000f8e0203 */
[----:B--2---:R-:W-:-:S04]  /*6e60*/  LEA R4, P0, R2, R22, 0x1 ;  /* 0x0000001602047211 */ /* 0x004fc800078008ff */
[----:B------:R-:W-:-:S03]  /*6e70*/  LEA.HI.X R5, R2, R23, R3, 0x1, P0 ;  /* 0x0000001702057211 */ /* 0x000fc600000f0c03 */
[----:B------:R-:W-:-:S05]  /*6e80*/  IMAD.WIDE.U32 R20, R20, 0x10, R4 ;  /* 0x0000001014147825 */ /* 0x000fca00078e0004 */
[----:B-1----:R0:W-:Y:S04]  /*6e90*/  STG.E.128 desc[UR18][R20.64], R8 ;  /* 0x0000000814007986 */ /* 0x0021e8000c101d12 */
[----:B---3--:R0:W-:Y:S01]  /*6ea0*/  STG.E.128 desc[UR18][R20.64+0x200], R12 ;  /* 0x0002000c14007986 */ /* 0x0081e2000c101d12 */
[----:B------:R-:W-:Y:S05]  /*6eb0*/  BRA.U !UP0, `(.L_x_1146) ;  /* 0xffffff9908107547 */ /* 0x000fea000b83ffff */
[----:B------:R-:W-:Y:S05]  /*6ec0*/  EXIT ;  /* 0x000000000000794d */ /* 0x000fea0003800000 */
.L_x_1147:
        /* <DEDUP_REMOVED lines=11> */
.L_x_5025:


//--------------------- .text._Z25selective_scan_fwd_kernelI32Selective_Scan_fwd_kernel_traitsILi64ELi16ELi1ELb1ELb1ELb0ELb0EN3c108BFloat16ENS1_7complexIfEEEEv13SSMParamsBase --------------------------
	.section	.text._Z25selective_scan_fwd_kernelI32Selective_Scan_fwd_kernel_traitsILi64ELi16ELi1ELb1ELb1ELb0ELb0EN3c108BFloat16ENS1_7complexIfEEEEv13SSMParamsBase,"ax",@progbits
	.align	128
        .global         _Z25selective_scan_fwd_kernelI32Selective_Scan_fwd_kernel_traitsILi64ELi16ELi1ELb1ELb1ELb0ELb0EN3c108BFloat16ENS1_7complexIfEEEEv13SSMParamsBase
        .type           _Z25selective_scan_fwd_kernelI32Selective_Scan_fwd_kernel_traitsILi64ELi16ELi1ELb1ELb1ELb0ELb0EN3c108BFloat16ENS1_7complexIfEEEEv13SSMParamsBase,@function
        .size           _Z25selective_scan_fwd_kernelI32Selective_Scan_fwd_kernel_traitsILi64ELi16ELi1ELb1ELb1ELb0ELb0EN3c108BFloat16ENS1_7complexIfEEEEv13SSMParamsBase,(.L_x_5026 - _Z25selective_scan_fwd_kernelI32Selective_Scan_fwd_kernel_traitsILi64ELi16ELi1ELb1ELb1ELb0ELb0EN3c108BFloat16ENS1_7complexIfEEEEv13SSMParamsBase)
        .other          _Z25selective_scan_fwd_kernelI32Selective_Scan_fwd_kernel_traitsILi64ELi16ELi1ELb1ELb1ELb0ELb0EN3c108BFloat16ENS1_7complexIfEEEEv13SSMParamsBase,@"STO_CUDA_ENTRY STV_DEFAULT"
_Z25selective_scan_fwd_kernelI32Selective_Scan_fwd_kernel_traitsILi64ELi16ELi1ELb1ELb1ELb0ELb0EN3c108BFloat16ENS1_7complexIfEEEEv13SSMParamsBase:
.text._Z25selective_scan_fwd_kernelI32Selective_Scan_fwd_kernel_traitsILi64ELi16ELi1ELb1ELb1ELb0ELb0EN3c108BFloat16ENS1_7complexIfEEEEv13SSMParamsBase:
        /* <DEDUP_REMOVED lines=55> */
[----:B------:R-:W-:Y:S02]  /*0370*/  UIMAD UR5, UR25, UR29, UR5 ;  /* 0x0000001d190572a4 */ /* 0x000fe4000f8e0205 */
[----:B0-----:R-:W-:Y:S02]  /*0380*/  UIMAD.WIDE.U32 UR6, UR25, UR32, URZ ;  /* 0x00000020190672a5 */ /* 0x001fe4000f8e00ff */
[----:B------:R-:W-:Y:S02]  /*0390*/  UIMAD.WIDE.U32 UR8, UR23, UR30, UR4 ;  /* 0x0000001e170872a5 */ /* 0x000fe4000f8e0004 */
[----:B------:R-:W-:Y:S02]  /*03a0*/  ULOP3.LUT UR4, UR23, UR15, URZ, 0x3c, !UPT ;  /* 0x0000000f17047292 */ /* 0x000fe4000f8e3cff */
[----:B------:R-:W-:Y:S02]  /*03b0*/  @!UP1 UIADD3 UR14, UPT, UPT, UR14, 0x1, URZ ;  /* 0x000000010e0e9890 */ /* 0x000fe4000fffe0ff */
[----:B------:R-:W-:-:S02]  /*03c0*/  UIMAD UR7, UR25, UR33, UR7 ;  /* 0x00000021190772a4 */ /* 0x000fc4000f8e0207 */
[----:B------:R-:W-:Y:S01]  /*03d0*/  VOTEU.ANY UP0, P0 ;  /* 0x0000000000ff7886 */ /* 0x000fe20000000100 */
[----:B------:R-:W-:Y:S01]  /*03e0*/  ISETP.GE.AND P0, PT, R31, 0x1, PT ;  /* 0x000000011f00780c */ /* 0x000fe20003f06270 */
[----:B------:R-:W-:Y:S02]  /*03f0*/  UISETP.GE.AND UP1, UPT, UR4, URZ, UPT ;  /* 0x000000ff0400728c */ /* 0x000fe4000bf26270 */
[----:B------:R-:W-:Y:S02]  /*0400*/  UIMAD.WIDE.U32 UR12, UR25, UR20, URZ ;  /* 0x00000014190c72a5 */ /* 0x000fe4000f8e00ff */
[----:B------:R-:W-:Y:S02]  /*0410*/  UIMAD.WIDE.U32 UR10, UR23, UR34, UR6 ;  /* 0x00000022170a72a5 */ /* 0x000fe4000f8e0006 */
[----:B------:R-:W-:Y:S02]  /*0420*/  @UP0 UIADD3 UR14, UPT, UPT, UR14, 0x1, URZ ;  /* 0x000000010e0e0890 */ /* 0x000fe4000fffe0ff */
[----:B------:R-:W-:-:S02]  /*0430*/  UIMAD UR18, UR25, UR21, UR13 ;  /* 0x00000015191272a4 */ /* 0x000fc4000f8e020d */
[----:B------:R-:W-:Y:S02]  /*0440*/  UIMAD UR24, UR23, UR31, UR9 ;  /* 0x0000001f171872a4 */ /* 0x000fe4000f8e0209 */
[----:B------:R-:W-:Y:S01]  /*0450*/  UIMAD UR19, UR23, UR35, UR11 ;  /* 0x00000023171372a4 */ /* 0x000fe2000f8e020b */
[----:B------:R-:W0:Y:S01]  /*0460*/  LDCU.64 UR20, c[0x0][0x3c8] ;  /* 0x00007900ff1477ac */ /* 0x000e220008000a00 */
[----:B------:R-:W1:Y:S01]  /*0470*/  LDCU.64 UR28, c[0x0][0x448] ;  /* 0x00008900ff1c77ac */ /* 0x000e620008000a00 */
[----:B------:R-:W2:Y:S01]  /*0480*/  LDCU.128 UR4, c[0x0][0x460] ;  /* 0x00008c00ff0477ac */ /* 0x000ea20008000c00 */
[----:B------:R-:W-:Y:S02]  /*0490*/  UISETP.NE.AND UP0, UPT, UR15, URZ, UPT ;  /* 0x000000ff0f00728c */ /* 0x000fe4000bf05270 */
[----:B------:R-:W-:Y:S01]  /*04a0*/  @!UP1 UIADD3 UR14, UPT, UPT, -UR14, URZ, URZ ;  /* 0x000000ff0e0e9290 */ /* 0x000fe2000fffe1ff */
[----:B012-4-:R-:W-:Y:S11]  /*04b0*/  @!P0 EXIT ;  /* 0x000000000000894d */ /* 0x017ff60003800000 */
[----:B------:R-:W0:Y:S01]  /*04c0*/  S2R R33, SR_TID.X ;  /* 0x0000000000217919 */ /* 0x000e220000002100 */
[----:B------:R-:W-:Y:S01]  /*04d0*/  @!UP0 ULOP3.LUT UR14, URZ, UR15, URZ, 0x33, !UPT ;  /* 0x0000000fff0e8292 */ /* 0x000fe2000f8e33ff */
[----:B------:R-:W1:Y:S01]  /*04e0*/  S2UR UR15, SR_CgaCtaId ;  /* 0x00000000000f79c3 */ /* 0x000e620000008800 */
[----:B------:R-:W2:Y:S02]  /*04f0*/  LDCU.64 UR26, c[0x0][0x3a0] ;  /* 0x00007400ff1a77ac */ /* 0x000ea40008000a00 */
[----:B------:R-:W-:Y:S01]  /*0500*/  USHF.R.S32.HI UR9, URZ, 0x1f, UR14 ;  /* 0x0000001fff097899 */ /* 0x000fe2000801140e */
[----:B------:R-:W3:Y:S03]  /*0510*/  LDCU.64 UR30, c[0x0][0x3d8] ;  /* 0x00007b00ff1e77ac */ /* 0x000ee60008000a00 */
[----:B------:R-:W-:Y:S01]  /*0520*/  UIMAD UR9, UR9, UR20, URZ ;  /* 0x00000014090972a4 */ /* 0x000fe2000f8e02ff */
[----:B------:R-:W4:Y:S01]  /*0530*/  LDCU UR32, c[0x0][0x38c] ;  /* 0x00007180ff2077ac */ /* 0x000f220008000800 */
[----:B------:R-:W-:-:S02]  /*0540*/  UMOV UR13, UR18 ;  /* 0x00000012000d7c82 */ /* 0x000fc40008000000 */
[----:B------:R-:W-:Y:S02]  /*0550*/  UIMAD UR9, UR14, UR21, UR9 ;  /* 0x000000150e0972a4 */ /* 0x000fe4000f8e0209 */
[----:B------:R-:W-:Y:S02]  /*0560*/  UIMAD.WIDE.U32 UR12, UR14, UR20, UR12 ;  /* 0x000000140e0c72a5 */ /* 0x000fe4000f8e000c */
[----:B------:R-:W-:Y:S02]  /*0570*/  ULEA UR20, UP0, UR8, UR4, 0x1 ;  /* 0x0000000408147291 */ /* 0x000fe4000f8008ff */
[----:B------:R-:W-:Y:S02]  /*0580*/  ULEA UR18, UP1, UR10, UR6, 0x1 ;  /* 0x000000060a127291 */ /* 0x000fe4000f8208ff */
[----:B------:R-:W-:Y:S02]  /*0590*/  ULEA UR14, UP2, UR12, UR28, 0x1 ;  /* 0x0000001c0c0e7291 */ /* 0x000fe4000f8408ff */
[----:B------:R-:W-:-:S02]  /*05a0*/  UIADD3 UR4, UPT, UPT, UR13, UR9, URZ ;  /* 0x000000090d047290 */ /* 0x000fc4000fffe0ff */
[----:B------:R-:W-:Y:S01]  /*05b0*/  UIMAD UR11, UR25, UR22, UR23 ;  /* 0x00000016190b72a4 */ /* 0x000fe2000f8e0217 */
[----:B0-----:R-:W-:Y:S01]  /*05c0*/  SHF.L.U32 R0, R33, 0x2, RZ ;  /* 0x0000000221007819 */ /* 0x001fe200000006ff */
[----:B------:R-:W-:Y:S01]  /*05d0*/  ULEA.HI.X UR24, UR8, UR5, UR24, 0x1, UP0 ;  /* 0x0000000508187291 */ /* 0x000fe200080f0c18 */
[--C-:B------:R-:W-:Y:S01]  /*05e0*/  SHF.R.U32.HI R119, RZ, 0x5, R33.reuse ;  /* 0x00000005ff777819 */ /* 0x100fe20000011621 */
[----:B------:R-:W-:Y:S01]  /*05f0*/  ULEA.HI.X UR13, UR10, UR7, UR19, 0x1, UP1 ;  /* 0x000000070a0d7291 */ /* 0x000fe200088f0c13 */
[----:B------:R-:W-:Y:S01]  /*0600*/  LOP3.LUT R0, R0, 0xf80, RZ, 0xc0, !PT ;  /* 0x00000f8000007812 */ /* 0x000fe200078ec0ff */
[----:B------:R-:W-:Y:S01]  /*0610*/  UMOV UR5, 0x400 ;  /* 0x0000040000057882 */ /* 0x000fe20000000000 */
[----:B------:R-:W-:Y:S01]  /*0620*/  ULEA.HI.X UR10, UR12, UR29, UR4, 0x1, UP2 ;  /* 0x0000001d0c0a7291 */ /* 0x000fe200090f0c04 */
[----:B------:R-:W-:Y:S01]  /*0630*/  IMAD R31, R31, UR11, RZ ;  /* 0x0000000b1f1f7c24 */ /* 0x000fe2000f8e02ff */
[----:B-1----:R-:W-:Y:S01]  /*0640*/  ULEA UR12, UR15, UR5, 0x18 ;  /* 0x000000050f0c7291 */ /* 0x002fe2000f8ec0ff */
[----:B------:R-:W-:Y:S01]  /*0650*/  LOP3.LUT R27, R0, 0x1f, R33, 0xf8, !PT ;  /* 0x0000001f001b7812 */ /* 0x000fe200078ef821 */
[----:B--2---:R-:W-:Y:S01]  /*0660*/  UIMAD.WIDE.U32 UR8, UR23, UR26, URZ ;  /* 0x0000001a170872a5 */ /* 0x004fe2000f8e00ff */
[----:B----4-:R-:W-:Y:S01]  /*0670*/  IMAD R31, R31, UR32, RZ ;  /* 0x000000201f1f7c24 */ /* 0x010fe2000f8e02ff */
[----:B---3--:R-:W-:Y:S01]  /*0680*/  UIMAD.WIDE.U32 UR6, UR23, UR30, URZ ;  /* 0x0000001e170672a5 */ /* 0x008fe2000f8e00ff */
[----:B------:R-:W-:Y:S01]  /*0690*/  UMOV UR15, UR18 ;  /* 0x00000012000f7c82 */ /* 0x000fe20008000000 */
[----:B------:R-:W-:Y:S01]  /*06a0*/  LEA R29, R119, UR12, 0x4 ;  /* 0x0000000c771d7c11 */ /* 0x000fe2000f8e20ff */
[----:B------:R-:W-:Y:S01]  /*06b0*/  UMOV UR18, UR13 ;  /* 0x0000000d00127c82 */ /* 0x000fe20008000000 */
[----:B------:R-:W-:Y:S01]  /*06c0*/  UMOV UR19, UR20 ;  /* 0x0000001400137c82 */ /* 0x000fe20008000000 */
[----:B------:R-:W-:Y:S01]  /*06d0*/  UMOV UR13, UR14 ;  /* 0x0000000e000d7c82 */ /* 0x000fe20008000000 */
[----:B------:R-:W-:-:S02]  /*06e0*/  UIMAD UR22, UR23, UR27, UR9 ;  /* 0x0000001b171672a4 */ /* 0x000fc4000f8e0209 */
[----:B------:R-:W-:Y:S01]  /*06f0*/  UIMAD UR21, UR23, UR31, UR7 ;  /* 0x0000001f171572a4 */ /* 0x000fe2000f8e0207 */
[----:B------:R-:W-:Y:S01]  /*0700*/  UMOV UR4, URZ ;  /* 0x000000ff00047c82 */ /* 0x000fe20008000000 */
[----:B------:R-:W-:Y:S01]  /*0710*/  UMOV UR20, UR24 ;  /* 0x0000001800147c82 */ /* 0x000fe20008000000 */
[----:B------:R-:W-:-:S09]  /*0720*/  UMOV UR14, UR10 ;  /* 0x0000000a000e7c82 */ /* 0x000fd20008000000 */
.L_x_1187:
[----:B------:R-:W-:Y:S01]  /*0730*/  BAR.SYNC.DEFER_BLOCKING 0x0 ;  /* 0x0000000000007b1d */ /* 0x000fe20000010000 */
[----:B0-----:R-:W-:Y:S02]  /*0740*/  SHF.L.U32 R2, R33, 0x1, RZ ;  /* 0x0000000121027819 */ /* 0x001fe400000006ff */
[----:B------:R-:W-:Y:S02]  /*0750*/  MOV R4, UR19 ;  /* 0x0000001300047c02 */ /* 0x000fe40008000f00 */
        /* <DEDUP_REMOVED lines=82> */
.L_x_1149:
[----:B------:R-:W-:Y:S05]  /*0c80*/  BSYNC.RECONVERGENT B0 ;  /* 0x0000000000007941 */ /* 0x000fea0003800200 */
.L_x_1148:
        /* <DEDUP_REMOVED lines=37> */
.L_x_1151:
[----:B------:R-:W-:Y:S05]  /*0ee0*/  BSYNC.RECONVERGENT B0 ;  /* 0x0000000000007941 */ /* 0x000fea0003800200 */
.L_x_1150:
        /* <DEDUP_REMOVED lines=36> */
.L_x_1153:
[----:B------:R-:W-:Y:S05]  /*1130*/  BSYNC.RECONVERGENT B0 ;  /* 0x0000000000007941 */ /* 0x000fea0003800200 */
.L_x_1152:
        /* <DEDUP_REMOVED lines=37> */
.L_x_1155:
[----:B------:R-:W-:Y:S05]  /*1390*/  BSYNC.RECONVERGENT B0 ;  /* 0x0000000000007941 */ /* 0x000fea0003800200 */
.L_x_1154:
        /* <DEDUP_REMOVED lines=36> */
.L_x_1157:
[----:B------:R-:W-:Y:S05]  /*15e0*/  BSYNC.RECONVERGENT B0 ;  /* 0x0000000000007941 */ /* 0x000fea0003800200 */
.L_x_1156:
        /* <DEDUP_REMOVED lines=39> */
.L_x_1159:
[----:B------:R-:W-:Y:S05]  /*1860*/  BSYNC.RECONVERGENT B0 ;  /* 0x0000000000007941 */ /* 0x000fea0003800200 */
.L_x_1158:
        /* <DEDUP_REMOVED lines=40> */
.L_x_1161:
[----:B------:R-:W-:Y:S05]  /*1af0*/  BSYNC.RECONVERGENT B0 ;  /* 0x0000000000007941 */ /* 0x000fea0003800200 */
.L_x_1160:
        /* <DEDUP_REMOVED lines=41> */
.L_x_1163:
[----:B------:R-:W-:Y:S05]  /*1d90*/  BSYNC.RECONVERGENT B0 ;  /* 0x0000000000007941 */ /* 0x000fea0003800200 */
.L_x_1162:
        /* <DEDUP_REMOVED lines=41> */
.L_x_1165:
[----:B------:R-:W-:Y:S05]  /*2030*/  BSYNC.RECONVERGENT B0 ;  /* 0x0000000000007941 */ /* 0x000fea0003800200 */
.L_x_1164:
        /* <DEDUP_REMOVED lines=39> */
.L_x_1167:
[----:B------:R-:W-:Y:S05]  /*22b0*/  BSYNC.RECONVERGENT B0 ;  /* 0x0000000000007941 */ /* 0x000fea0003800200 */
.L_x_1166:
        /* <DEDUP_REMOVED lines=43> */
.L_x_1169:
[----:B------:R-:W-:Y:S05]  /*2570*/  BSYNC.RECONVERGENT B0 ;  /* 0x0000000000007941 */ /* 0x000fea0003800200 */
.L_x_1168:
        /* <DEDUP_REMOVED lines=32> */
.L_x_1171:
[----:B------:R-:W-:Y:S05]  /*2780*/  BSYNC.RECONVERGENT B0 ;  /* 0x0000000000007941 */ /* 0x000fea0003800200 */
.L_x_1170:
        /* <DEDUP_REMOVED lines=32> */
.L_x_1173:
[----:B------:R-:W-:Y:S05]  /*2990*/  BSYNC.RECONVERGENT B0 ;  /* 0x0000000000007941 */ /* 0x000fea0003800200 */
.L_x_1172:
        /* <DEDUP_REMOVED lines=32> */
.L_x_1175:
[----:B------:R-:W-:Y:S05]  /*2ba0*/  BSYNC.RECONVERGENT B0 ;  /* 0x0000000000007941 */ /* 0x000fea0003800200 */
.L_x_1174:
        /* <DEDUP_REMOVED lines=32> */
.L_x_1177:
[----:B------:R-:W-:Y:S05]  /*2db0*/  BSYNC.RECONVERGENT B0 ;  /* 0x0000000000007941 */ /* 0x000fea0003800200 */
.L_x_1176:
        /* <DEDUP_REMOVED lines=32> */
.L_x_1179:
[----:B------:R-:W-:Y:S05]  /*2fc0*/  BSYNC.RECONVERGENT B0 ;  /* 0x0000000000007941 */ /* 0x000fea0003800200 */
.L_x_1178:
        /* <DEDUP_REMOVED lines=24> */
[----:B------:R-:W-:Y:S01]  /*3150*/  LOP3.LUT R3, R33, 0x3e0, RZ, 0xc0, !PT ;  /* 0x000003e021037812 */ /* 0x000fe200078ec0ff */
[----:B------:R-:W-:Y:S01]  /*3160*/  FMUL.FTZ R67, R7, R58 ;  /* 0x0000003a07437220 */ /* 0x000fe20000410000 */
[----:B------:R-:W-:Y:S01]  /*3170*/  ISETP.NE.AND P0, PT, RZ, UR4, PT ;  /* 0x00000004ff007c0c */ /* 0x000fe2000bf05270 */
[----:B------:R-:W-:Y:S01]  /*3180*/  FMUL.FTZ R66, R66, R28 ;  /* 0x0000001c42427220 */ /* 0x000fe20000410000 */
[----:B------:R-:W-:Y:S01]  /*3190*/  LOP3.LUT R8, R33, 0x1f, RZ, 0xc0, !PT ;  /* 0x0000001f21087812 */ /* 0x000fe200078ec0ff */
[----:B------:R-:W-:Y:S01]  /*31a0*/  FMUL.FTZ R65, R6, R56 ;  /* 0x0000003806417220 */ /* 0x000fe20000410000 */
[----:B------:R-:W-:Y:S01]  /*31b0*/  IADD3 R3, PT, PT, R3, R50, RZ ;  /* 0x0000003203037210 */ /* 0x000fe20007ffe0ff */
[----:B------:R-:W-:Y:S01]  /*31c0*/  FMUL.FTZ R64, R64, R32 ;  /* 0x0000002040407220 */ /* 0x000fe20000410000 */
[----:B------:R-:W-:Y:S01]  /*31d0*/  ISETP.EQ.AND P0, PT, R8, RZ, P0 ;  /* 0x000000ff0800720c */ /* 0x000fe20000702270 */
[----:B------:R-:W-:Y:S01]  /*31e0*/  FMUL.FTZ R63, R5, R0 ;  /* 0x00000000053f7220 */ /* 0x000fe20000410000 */
[----:B------:R-:W-:Y:S01]  /*31f0*/  LEA R68, R3, R68, 0x5 ;  /* 0x0000004403447211 */ /* 0x000fe200078e28ff */
        /* <DEDUP_REMOVED lines=11> */
[----:B------:R-:W-:Y:S01]  /*32b0*/  LEA R43, R2, R25, 0x4 ;  /* 0x00000019022b7211 */ /* 0x000fe200078e20ff */
[----:B------:R-:W0:Y:S01]  /*32c0*/  LDCU UR36, c[0x0][0x38c] ;  /* 0x00007180ff2477ac */ /* 0x000e220008000800 */
[----:B------:R-:W1:Y:S01]  /*32d0*/  LDCU.64 UR26, c[0x0][0x3c0] ;  /* 0x00007800ff1a77ac */ /* 0x000e620008000a00 */
[----:B------:R-:W2:Y:S01]  /*32e0*/  LDCU.64 UR28, c[0x0][0x440] ;  /* 0x00008800ff1c77ac */ /* 0x000ea20008000a00 */
[----:B------:R-:W3:Y:S01]  /*32f0*/  LDCU.64 UR30, c[0x0][0x3a8] ;  /* 0x00007500ff1e77ac */ /* 0x000ee20008000a00 */
[----:B------:R-:W4:Y:S01]  /*3300*/  LDCU.64 UR32, c[0x0][0x3e0] ;  /* 0x00007c00ff2077ac */ /* 0x000f220008000a00 */
[----:B------:R-:W0:Y:S01]  /*3310*/  LDCU.64 UR34, c[0x0][0x450] ;  /* 0x00008a00ff2277ac */ /* 0x000e220008000a00 */
[----:B------:R-:W-:-:S05]  /*3320*/  UMOV UR5, URZ ;  /* 0x000000ff00057c82 */ /* 0x000fca0008000000 */
.L_x_1186:
        /* <DEDUP_REMOVED lines=17> */
[----:B------:R-:W3:Y:S04]  /*3440*/  LDG.E.128 R8, desc[UR16][R20.64+0x200] ;  /* 0x0002001014087981 */ /* 0x000ee8000c1e1d00 */
[----:B------:R-:W3:Y:S04]  /*3450*/  LDG.E.128 R12, desc[UR16][R20.64+0x400] ;  /* 0x00040010140c7981 */ /* 0x000ee8000c1e1d00 */
[----:B------:R1:W3:Y:S01]  /*3460*/  LDG.E.128 R16, desc[UR16][R20.64+0x600] ;  /* 0x0006001014107981 */ /* 0x0002e2000c1e1d00 */
[----:B------:R-:W-:Y:S01]  /*3470*/  ISETP.GE.AND P1, PT, R50, 0x1, PT ;  /* 0x000000013200780c */ /* 0x000fe20003f26270 */
[----:B------:R-:W-:Y:S01]  /*3480*/  UMOV UR10, UR6 ;  /* 0x00000006000a7c82 */ /* 0x000fe20008000000 */
[----:B------:R-:W-:-:S02]  /*3490*/  UMOV UR11, UR21 ;  /* 0x00000015000b7c82 */ /* 0x000fc40008000000 */
[----:B----4-:R-:W-:-:S04]  /*34a0*/  UIMAD.WIDE.U32 UR10, UR5, UR32, UR10 ;  /* 0x00000020050a72a5 */ /* 0x010fc8000f8e000a */
[----:B------:R-:W-:Y:S02]  /*34b0*/  UIMAD UR11, UR5, UR33, UR11 ;  /* 0x00000021050b72a4 */ /* 0x000fe4000f8e020b */
[----:B0-----:R-:W-:-:S04]  /*34c0*/  ULEA UR24, UP0, UR10, UR34, 0x3 ;  /* 0x000000220a187291 */ /* 0x001fc8000f8018ff */
[----:B------:R-:W-:Y:S01]  /*34d0*/  ULEA.HI.X UR10, UR10, UR35, UR11, 0x3, UP0 ;  /* 0x000000230a0a7291 */ /* 0x000fe200080f1c0b */
[----:B--2---:R-:W-:Y:S01]  /*34e0*/  FMUL.FTZ R85, R2, 1.4426950216293334961 ;  /* 0x3fb8aa3b02557820 */ /* 0x004fe20000410000 */
[C---:B------:R-:W-:Y:S01]  /*34f0*/  FMUL.FTZ R2, R3.reuse, R38 ;  /* 0x0000002603027220 */ /* 0x040fe20000410000 */
[C---:B------:R-:W-:Y:S01]  /*3500*/  FMUL.FTZ R22, R3.reuse, R48 ;  /* 0x0000003003167220 */ /* 0x040fe20000410000 */
[C---:B-1----:R-:W-:Y:S01]  /*3510*/  FMUL.FTZ R20, R3.reuse, R46 ;  /* 0x0000002e03147220 */ /* 0x042fe20000410000 */
[----:B------:R-:W-:Y:S01]  /*3520*/  FMUL.FTZ R21, R3, R34 ;  /* 0x0000002203157220 */ /* 0x000fe20000410000 */
[----:B------:R-:W-:Y:S01]  /*3530*/  FMUL.RZ R23, R2, 0.15915493667125701904 ;  /* 0x3e22f98302177820 */ /* 0x000fe2000040c000 */
[C---:B------:R-:W-:Y:S01]  /*3540*/  FMUL.FTZ R2, R85.reuse, R38 ;  /* 0x0000002655027220 */ /* 0x040fe20000410000 */
[----:B------:R-:W-:Y:S01]  /*3550*/  FMUL.RZ R22, R22, 0.15915493667125701904 ;  /* 0x3e22f98316167820 */ /* 0x000fe2000040c000 */
[----:B------:R-:W-:Y:S01]  /*3560*/  FMUL.RZ R87, R20, 0.15915493667125701904 ;  /* 0x3e22f98314577820 */ /* 0x000fe2000040c000 */
[----:B------:R-:W-:Y:S01]  /*3570*/  MUFU.SIN R103, R23 ;  /* 0x0000001700677308 */ /* 0x000fe20000000400 */
[C---:B------:R-:W-:Y:S01]  /*3580*/  FMUL.FTZ R20, R85.reuse, R46 ;  /* 0x0000002e55147220 */ /* 0x040fe20000410000 */
[C---:B------:R-:W-:Y:S01]  /*3590*/  FMUL.FTZ R111, R85.reuse, R32 ;  /* 0x00000020556f7220 */ /* 0x040fe20000410000 */
[C---:B------:R-:W-:Y:S01]  /*35a0*/  FMUL.FTZ R128, R85.reuse, R56 ;  /* 0x0000003855807220 */ /* 0x040fe20000410000 */
[C---:B------:R-:W-:Y:S01]  /*35b0*/  FMUL.FTZ R86, R85.reuse, R48 ;  /* 0x0000003055567220 */ /* 0x040fe20000410000 */
[----:B------:R-:W-:-:S03]  /*35c0*/  FMUL.FTZ R120, R85, R28 ;  /* 0x0000001c55787220 */ /* 0x000fc60000410000 */
[----:B------:R0:W1:Y:S08]  /*35d0*/  MUFU.EX2 R88, R2 ;  /* 0x0000000200587308 */ /* 0x0000700000000800 */
[----:B------:R-:W-:Y:S01]  /*35e0*/  MUFU.SIN R105, R22 ;  /* 0x0000001600697308 */ /* 0x000fe20000000400 */
[----:B0-----:R-:W-:Y:S01]  /*35f0*/  FMUL.FTZ R2, R3, R44 ;  /* 0x0000002c03027220 */ /* 0x001fe20000410000 */
[----:B---3--:R0:W-:Y:S04]  /*3600*/  STS.128 [R43], R4 ;  /* 0x000000042b007388 */ /* 0x0081e80000000c00 */
[----:B------:R-:W-:Y:S02]  /*3610*/  STS.128 [R43+0x200], R8 ;  /* 0x000200082b007388 */ /* 0x000fe40000000c00 */
[----:B------:R2:W-:Y:S01]  /*3620*/  MUFU.COS R106, R22 ;  /* 0x00000016006a7308 */ /* 0x0005e20000000000 */
[----:B-1----:R-:W-:Y:S01]  /*3630*/  FMUL.FTZ R103, R88, R103 ;  /* 0x0000006758677220 */ /* 0x002fe20000410000 */
[----:B------:R1:W-:Y:S04]  /*3640*/  STS.128 [R43+0x400], R12 ;  /* 0x0004000c2b007388 */ /* 0x0003e80000000c00 */
[----:B------:R-:W-:Y:S02]  /*3650*/  STS.128 [R43+0x600], R16 ;  /* 0x000600102b007388 */ /* 0x000fe40000000c00 */
[----:B------:R3:W4:Y:S01]  /*3660*/  MUFU.COS R91, R23 ;  /* 0x00000017005b7308 */ /* 0x0007220000000000 */
[----:B--2---:R-:W-:Y:S01]  /*3670*/  FMUL.RZ R22, R21, 0.15915493667125701904 ;  /* 0x3e22f98315167820 */ /* 0x004fe2000040c000 */
[----:B------:R-:W-:Y:S01]  /*3680*/  FMUL.FTZ R21, R85, R34 ;  /* 0x0000002255157220 */ /* 0x000fe20000410000 */
[----:B0-----:R-:W-:-:S05]  /*3690*/  FMUL.FTZ R4, R3, R28 ;  /* 0x0000001c03047220 */ /* 0x001fca0000410000 */
[----:B------:R0:W-:Y:S01]  /*36a0*/  MUFU.EX2 R90, R20 ;  /* 0x00000014005a7308 */ /* 0x0001e20000000800 */
[----:B---3--:R-:W-:Y:S01]  /*36b0*/  FMUL.RZ R23, R2, 0.15915493667125701904 ;  /* 0x3e22f98302177820 */ /* 0x008fe2000040c000 */
[----:B------:R-:W-:Y:S01]  /*36c0*/  FMUL.FTZ R2, R85, R44 ;  /* 0x0000002c55027220 */ /* 0x000fe20000410000 */
[----:B-1----:R-:W-:Y:S01]  /*36d0*/  FMUL.RZ R13, R4, 0.15915493667125701904 ;  /* 0x3e22f983040d7820 */ /* 0x002fe2000040c000 */
[----:B------:R-:W-:-:S04]  /*36e0*/  FMUL.FTZ R4, R3, R58 ;  /* 0x0000003a03047220 */ /* 0x000fc80000410000 */
[----:B------:R1:W-:Y:S01]  /*36f0*/  MUFU.EX2 R92, R21 ;  /* 0x00000015005c7308 */ /* 0x0003e20000000800 */
[----:B0-----:R-:W-:Y:S01]  /*3700*/  FMUL.FTZ R20, R3, R30 ;  /* 0x0000001e03147220 */ /* 0x001fe20000410000 */
[----:B----4-:R-:W-:-:S06]  /*3710*/  FMUL.FTZ R104, R88, R91 ;  /* 0x0000005b58687220 */ /* 0x010fcc0000410000 */
[----:B------:R0:W-:Y:S01]  /*3720*/  MUFU.EX2 R94, R2 ;  /* 0x00000002005e7308 */ /* 0x0001e20000000800 */
[----:B-1----:R-:W-:-:S07]  /*3730*/  FMUL.FTZ R21, R3, R42 ;  /* 0x0000002a03157220 */ /* 0x002fce0000410000 */
[----:B------:R-:W1:Y:S01]  /*3740*/  MUFU.SIN R101, R87 ;  /* 0x0000005700657308 */ /* 0x000e620000000400 */
[----:B0-----:R-:W-:-:S07]  /*3750*/  FMUL.FTZ R2, R3, R26 ;  /* 0x0000001a03027220 */ /* 0x001fce0000410000 */
[----:B------:R0:W2:Y:S08]  /*3760*/  MUFU.COS R93, R87 ;  /* 0x00000057005d7308 */ /* 0x0000b00000000000 */
[----:B------:R-:W3:Y:S01]  /*3770*/  MUFU.SIN R99, R22 ;  /* 0x0000001600637308 */ /* 0x000ee20000000400 */
[----:B0-----:R-:W-:Y:S01]  /*3780*/  FMUL.RZ R87, R20, 0.15915493667125701904 ;  /* 0x3e22f98314577820 */ /* 0x001fe2000040c000 */
[----:B------:R-:W-:Y:S01]  /*3790*/  FMUL.FTZ R20, R85, R30 ;  /* 0x0000001e55147220 */ /* 0x000fe20000410000 */
[----:B-1----:R-:W-:-:S05]  /*37a0*/  FMUL.FTZ R101, R90, R101 ;  /* 0x000000655a657220 */ /* 0x002fca0000410000 */
[----:B------:R0:W1:Y:S01]  /*37b0*/  MUFU.COS R109, R22 ;  /* 0x00000016006d7308 */ /* 0x0000620000000000 */
[----:B--2---:R-:W-:-:S07]  /*37c0*/  FMUL.FTZ R102, R90, R93 ;  /* 0x0000005d5a667220 */ /* 0x004fce0000410000 */
[----:B------:R-:W2:Y:S01]  /*37d0*/  MUFU.SIN R97, R23 ;  /* 0x0000001700617308 */ /* 0x000ea20000000400 */
[----:B0-----:R-:W-:Y:S01]  /*37e0*/  FMUL.RZ R22, R21, 0.15915493667125701904 ;  /* 0x3e22f98315167820 */ /* 0x001fe2000040c000 */
[----:B------:R-:W-:Y:S01]  /*37f0*/  FMUL.FTZ R21, R85, R42 ;  /* 0x0000002a55157220 */ /* 0x000fe20000410000 */
[----:B---3--:R-:W-:-:S05]  /*3800*/  FMUL.FTZ R99, R92, R99 ;  /* 0x000000635c637220 */ /* 0x008fca0000410000 */
[----:B------:R0:W-:Y:S01]  /*3810*/  MUFU.COS R113, R23 ;  /* 0x0000001700717308 */ /* 0x0001e20000000000 */
[----:B-1----:R-:W-:-:S07]  /*3820*/  FMUL.FTZ R100, R92, R109 ;  /* 0x0000006d5c647220 */ /* 0x002fce0000410000 */
[----:B------:R1:W-:Y:S01]  /*3830*/  MUFU.EX2 R108, R20 ;  /* 0x00000014006c7308 */ /* 0x0003e20000000800 */
[----:B0-----:R-:W-:Y:S01]  /*3840*/  FMUL.RZ R23, R2, 0.15915493667125701904 ;  /* 0x3e22f98302177820 */ /* 0x001fe2000040c000 */
[----:B------:R-:W-:Y:S01]  /*3850*/  FMUL.FTZ R2, R85, R26 ;  /* 0x0000001a55027220 */ /* 0x000fe20000410000 */
[----:B--2---:R-:W-:-:S05]  /*3860*/  FMUL.FTZ R97, R94, R97 ;  /* 0x000000615e617220 */ /* 0x004fca0000410000 */
[----:B------:R0:W-:Y:S01]  /*3870*/  MUFU.EX2 R110, R21 ;  /* 0x00000015006e7308 */ /* 0x0001e20000000800 */
[----:B-1----:R-:W-:-:S04]  /*3880*/  FMUL.FTZ R20, R3, R40 ;  /* 0x0000002803147220 */ /* 0x002fc80000410000 */
[----:B------:R-:W-:Y:S01]  /*3890*/  FMUL.RZ R96, R20, 0.15915493667125701904 ;  /* 0x3e22f98314607820 */ /* 0x000fe2000040c000 */
[----:B------:R-:W-:Y:S02]  /*38a0*/  FMUL.FTZ R20, R85, R40 ;  /* 0x0000002855147220 */ /* 0x000fe40000410000 */
[----:B------:R1:W-:Y:S01]  /*38b0*/  MUFU.EX2 R112, R2 ;  /* 0x0000000200707308 */ /* 0x0003e20000000800 */
[----:B0-----:R-:W-:-:S04]  /*38c0*/  FMUL.FTZ R21, R3, R24 ;  /* 0x0000001803157220 */ /* 0x001fc80000410000 */
[----:B------:R-:W-:Y:S01]  /*38d0*/  FMUL.RZ R98, R21, 0.15915493667125701904 ;  /* 0x3e22f98315627820 */ /* 0x000fe2000040c000 */
[----:B------:R-:W-:Y:S02]  /*38e0*/  FMUL.FTZ R21, R85, R24 ;  /* 0x0000001855157220 */ /* 0x000fe40000410000 */
[----:B------:R-:W0:Y:S01]  /*38f0*/  MUFU.SIN R125, R23 ;  /* 0x00000017007d7308 */ /* 0x000e220000000400 */
[----:B-1----:R-:W-:-:S07]  /*3900*/  FMUL.FTZ R2, R3, R36 ;  /* 0x0000002403027220 */ /* 0x002fce0000410000 */
[----:B------:R1:W2:Y:S08]  /*3910*/  MUFU.COS R127, R23 ;  /* 0x00000017007f7308 */ /* 0x0002b00000000000 */
[----:B------:R-:W3:Y:S01]  /*3920*/  MUFU.SIN R121, R22 ;  /* 0x0000001600797308 */ /* 0x000ee20000000400 */
[----:B-1----:R-:W-:Y:S01]  /*3930*/  FMUL.RZ R23, R2, 0.15915493667125701904 ;  /* 0x3e22f98302177820 */ /* 0x002fe2000040c000 */
[----:B------:R-:W-:Y:S01]  /*3940*/  FMUL.FTZ R2, R3, R0 ;  /* 0x0000000003027220 */ /* 0x000fe20000410000 */
[----:B0-----:R-:W-:-:S05]  /*3950*/  FMUL.FTZ R91, R112, R125 ;  /* 0x0000007d705b7220 */ /* 0x001fca0000410000 */
[----:B------:R0:W-:Y:S01]  /*3960*/  MUFU.COS R123, R22 ;  /* 0x00000016007b7308 */ /* 0x0001e20000000000 */
[----:B--2---:R-:W-:-:S07]  /*3970*/  FMUL.FTZ R92, R112, R127 ;  /* 0x0000007f705c7220 */ /* 0x004fce0000410000 */
[----:B------:R-:W-:Y:S01]  /*3980*/  MUFU.SIN R89, R96 ;  /* 0x0000006000597308 */ /* 0x000fe20000000400 */
[C---:B0-----:R-:W-:Y:S01]  /*3990*/  FMUL.FTZ R22, R85.reuse, R36 ;  /* 0x0000002455167220 */ /* 0x041fe20000410000 */
[----:B---3--:R-:W-:Y:S01]  /*39a0*/  FMUL.FTZ R93, R110, R121 ;  /* 0x000000796e5d7220 */ /* 0x008fe20000410000 */
[----:B------:R-:W-:-:S05]  /*39b0*/  FMUL.FTZ R121, R85, R58 ;  /* 0x0000003a55797220 */ /* 0x000fca0000410000 */
[----:B------:R0:W-:Y:S08]  /*39c0*/  MUFU.COS R129, R96 ;  /* 0x0000006000817308 */ /* 0x0001f00000000000 */
[----:B------:R1:W2:Y:S01]  /*39d0*/  MUFU.EX2 R118, R20 ;  /* 0x0000001400767308 */ /* 0x0002a20000000800 */
[----:B0-----:R-:W-:Y:S01]  /*39e0*/  FMUL.RZ R96, R2, 0.15915493667125701904 ;  /* 0x3e22f98302607820 */ /* 0x001fe2000040c000 */
[----:B------:R-:W-:-:S06]  /*39f0*/  FMUL.FTZ R2, R3, R32 ;  /* 0x0000002003027220 */ /* 0x000fcc0000410000 */
[----:B------:R0:W-:Y:S01]  /*3a00*/  MUFU.EX2 R122, R21 ;  /* 0x00000015007a7308 */ /* 0x0001e20000000800 */
[----:B-1----:R-:W-:-:S07]  /*3a10*/  FMUL.FTZ R20, R85, R0 ;  /* 0x0000000055147220 */ /* 0x002fce0000410000 */
[----:B------:R-:W-:Y:S01]  /*3a20*/  MUFU.SIN R107, R96 ;  /* 0x00000060006b7308 */ /* 0x000fe20000000400 */
[----:B0-----:R-:W-:Y:S01]  /*3a30*/  FMUL.FTZ R21, R3, R56 ;  /* 0x0000003803157220 */ /* 0x001fe20000410000 */
[C---:B--2---:R-:W-:Y:S01]  /*3a40*/  FMUL.FTZ R90, R118.reuse, R129 ;  /* 0x00000081765a7220 */ /* 0x044fe20000410000 */
[----:B------:R-:W-:Y:S01]  /*3a50*/  FMUL.FTZ R89, R118, R89 ;  /* 0x0000005976597220 */ /* 0x000fe20000410000 */
[----:B------:R-:W-:-:S04]  /*3a60*/  FMUL.RZ R118, R4, 0.15915493667125701904 ;  /* 0x3e22f98304767820 */ /* 0x000fc8000040c000 */
[----:B------:R0:W-:Y:S08]  /*3a70*/  MUFU.COS R137, R96 ;  /* 0x0000006000897308 */ /* 0x0001f00000000000 */
[----:B------:R-:W-:Y:S01]  /*3a80*/  MUFU.SIN R133, R23 ;  /* 0x0000001700857308 */ /* 0x000fe20000000400 */
[----:B0-----:R-:W-:-:S07]  /*3a90*/  FMUL.RZ R96, R21, 0.15915493667125701904 ;  /* 0x3e22f98315607820 */ /* 0x001fce000040c000 */
[----:B------:R-:W-:Y:S08]  /*3aa0*/  MUFU.COS R135, R23 ;  /* 0x0000001700877308 */ /* 0x000ff00000000000 */
[----:B------:R-:W0:Y:S08]  /*3ab0*/  MUFU.EX2 R124, R22 ;  /* 0x00000016007c7308 */ /* 0x000e300000000800 */
[----:B------:R1:W2:Y:S01]  /*3ac0*/  MUFU.EX2 R126, R20 ;  /* 0x00000014007e7308 */ /* 0x0002a20000000800 */
[----:B------:R-:W-:-:S07]  /*3ad0*/  NOP ;  /* 0x0000000000007918 */ /* 0x000fce0000000000 */
[----:B------:R-:W3:Y:S01]  /*3ae0*/  MUFU.SIN R95, R87 ;  /* 0x00000057005f7308 */ /* 0x000ee20000000400 */
[----:B-1----:R-:W1:Y:S01]  /*3af0*/  LDS.128 R20, [R68] ;  /* 0x0000000044147984 */ /* 0x002e620000000c00 */
[----:B0-----:R-:W-:-:S06]  /*3b00*/  FMUL.FTZ R85, R124, R133 ;  /* 0x000000857c557220 */ /* 0x001fcc0000410000 */
[----:B------:R-:W-:Y:S01]  /*3b10*/  MUFU.COS R115, R87 ;  /* 0x0000005700737308 */ /* 0x000fe20000000000 */
[----:B--2---:R-:W-:-:S07]  /*3b20*/  FMUL.FTZ R107, R126, R107 ;  /* 0x0000006b7e6b7220 */ /* 0x004fce0000410000 */
[----:B------:R-:W0:Y:S01]  /*3b30*/  MUFU.SIN R87, R98 ;  /* 0x0000006200577308 */ /* 0x000e220000000400 */
[----:B---3--:R-:W-:-:S07]  /*3b40*/  FMUL.FTZ R95, R108, R95 ;  /* 0x0000005f6c5f7220 */ /* 0x008fce0000410000 */
[----:B------:R2:W3:Y:S08]  /*3b50*/  MUFU.COS R131, R98 ;  /* 0x0000006200837308 */ /* 0x0004f00000000000 */
[----:B------:R-:W-:Y:S01]  /*3b60*/  MUFU.EX2 R111, R111 ;  /* 0x0000006f006f7308 */ /* 0x000fe20000000800 */
[----:B--2---:R-:W-:Y:S01]  /*3b70*/  FMUL.RZ R98, R2, 0.15915493667125701904 ;  /* 0x3e22f98302627820 */ /* 0x004fe2000040c000 */
[----:B0-----:R-:W-:-:S06]  /*3b80*/  FMUL.FTZ R87, R122, R87 ;  /* 0x000000577a577220 */ /* 0x001fcc0000410000 */
[----:B------:R-:W0:Y:S01]  /*3b90*/  MUFU.SIN R114, R98 ;  /* 0x0000006200727308 */ /* 0x000e220000000400 */
[----:B-1----:R-:W-:Y:S01]  /*3ba0*/  PRMT R3, R20, 0x7632, R3 ;  /* 0x0000763214037816 */ /* 0x002fe20000000003 */
[----:B---3--:R-:W-:Y:S01]  /*3bb0*/  FMUL.FTZ R88, R122, R131 ;  /* 0x000000837a587220 */ /* 0x008fe20000410000 */
[----:B------:R-:W-:Y:S02]  /*3bc0*/  SHF.L.U32 R10, R21, 0x10, RZ ;  /* 0x00000010150a7819 */ /* 0x000fe400000006ff */
[----:B------:R-:W-:Y:S02]  /*3bd0*/  SHF.L.U32 R4, R3, 0x10, RZ ;  /* 0x0000001003047819 */ /* 0x000fe400000006ff */
[----:B------:R-:W-:Y:S01]  /*3be0*/  PRMT R3, R21, 0x7632, R3 ;  /* 0x0000763215037816 */ /* 0x000fe20000000003 */
[----:B------:R1:W2:Y:S01]  /*3bf0*/  MUFU.COS R2, R98 ;  /* 0x0000006200027308 */ /* 0x0002a20000000000 */
[----:B------:R-:W-:Y:S01]  /*3c00*/  FMUL.FTZ R21, R47, R10 ;  /* 0x0000000a2f157220 */ /* 0x000fe20000410000 */
[----:B------:R-:W-:-:S02]  /*3c10*/  FMUL.FTZ R109, R45, R4 ;  /* 0x000000042d6d7220 */ /* 0x000fc40000410000 */
[----:B------:R-:W3:Y:S04]  /*3c20*/  LDS.128 R4, [R68+0x10] ;  /* 0x0000100044047984 */ /* 0x000ee80000000c00 */
[----:B------:R-:W-:Y:S01]  /*3c30*/  MUFU.SIN R9, R13 ;  /* 0x0000000d00097308 */ /* 0x000fe20000000400 */
[----:B-1----:R-:W-:Y:S01]  /*3c40*/  FMUL.FTZ R98, R94, R113 ;  /* 0x000000715e627220 */ /* 0x002fe20000410000 */
[----:B------:R-:W-:Y:S01]  /*3c50*/  FMUL.FTZ R94, R110, R123 ;  /* 0x0000007b6e5e7220 */ /* 0x000fe20000410000 */
[----:B------:R-:W-:Y:S01]  /*3c60*/  SHF.L.U32 R110, R20, 0x10, RZ ;  /* 0x00000010146e7819 */ /* 0x000fe200000006ff */
[----:B0-----:R-:W-:Y:S01]  /*3c70*/  FMUL.FTZ R114, R111, R114 ;  /* 0x000000726f727220 */ /* 0x001fe20000410000 */
[----:B------:R-:W-:Y:S01]  /*3c80*/  SHF.L.U32 R20, R3, 0x10, RZ ;  /* 0x0000001003147819 */ /* 0x000fe200000006ff */
[----:B------:R-:W-:-:S02]  /*3c90*/  FMUL.FTZ R3, R109, R103 ;  /* 0x000000676d037220 */ /* 0x000fc40000410000 */
[----:B------:R-:W-:Y:S01]  /*3ca0*/  FMUL.FTZ R110, R45, R110 ;  /* 0x0000006e2d6e7220 */ /* 0x000fe20000410000 */
[----:B------:R0:W-:Y:S01]  /*3cb0*/  MUFU.COS R11, R13 ;  /* 0x0000000d000b7308 */ /* 0x0001e20000000000 */
[----:B------:R-:W-:Y:S02]  /*3cc0*/  FMUL.FTZ R20, R47, R20 ;  /* 0x000000142f147220 */ /* 0x000fe40000410000 */
[C---:B------:R-:W-:Y:S01]  /*3cd0*/  FMUL.FTZ R12, R110.reuse, R103 ;  /* 0x000000676e0c7220 */ /* 0x040fe20000410000 */
[-CC-:B------:R-:W-:Y:S01]  /*3ce0*/  FFMA.FTZ R10, R110, R104.reuse, -R3.reuse ;  /* 0x000000686e0a7223 */ /* 0x180fe20000010803 */
[C---:B------:R-:W-:Y:S02]  /*3cf0*/  PRMT R3, R22.reuse, 0x7632, R3 ;  /* 0x0000763216037816 */ /* 0x040fe40000000003 */
[----:B------:R-:W-:Y:S01]  /*3d00*/  SHF.L.U32 R22, R22, 0x10, RZ ;  /* 0x0000001016167819 */ /* 0x000fe200000006ff */
[----:B------:R-:W-:Y:S01]  /*3d10*/  MUFU.SIN R116, R96 ;  /* 0x0000006000747308 */ /* 0x000fe20000000400 */
[----:B0-----:R-:W-:Y:S01]  /*3d20*/  FFMA.FTZ R13, R109, R104, R12 ;  /* 0x000000686d0d7223 */ /* 0x001fe2000001000c */
[----:B------:R-:W-:Y:S01]  /*3d30*/  FADD.FTZ R10, R21, R10 ;  /* 0x0000000a150a7221 */ /* 0x000fe20000010000 */
[----:B------:R-:W-:Y:S01]  /*3d40*/  SHF.L.U32 R112, R3, 0x10, RZ ;  /* 0x0000001003707819 */ /* 0x000fe200000006ff */
[----:B------:R-:W-:Y:S01]  /*3d50*/  FMUL.FTZ R113, R49, R22 ;  /* 0x0000001631717220 */ /* 0x000fe20000410000 */
[----:B------:R-:W-:-:S03]  /*3d60*/  FADD.FTZ R13, R20, R13 ;  /* 0x0000000d140d7221 */ /* 0x000fc60000010000 */
[----:B------:R0:W-:Y:S01]  /*3d70*/  MUFU.COS R117, R96 ;  /* 0x0000006000757308 */ /* 0x0001e20000000000 */
[----:B------:R-:W-:Y:S01]  /*3d80*/  FMUL.FTZ R15, R101, R13 ;  /* 0x0000000d650f7220 */ /* 0x000fe20000410000 */
[----:B------:R-:W-:-:S06]  /*3d90*/  FMUL.FTZ R112, R49, R112 ;  /* 0x0000007031707220 */ /* 0x000fcc0000410000 */
[----:B------:R3:W1:Y:S01]  /*3da0*/  MUFU.EX2 R8, R128 ;  /* 0x0000008000087308 */ /* 0x0006620000000800 */
[----:B0-----:R-:W-:Y:S01]  /*3db0*/  FMUL.FTZ R96, R108, R115 ;  /* 0x000000736c607220 */ /* 0x001fe20000410000 */
[----:B--2---:R-:W-:Y:S01]  /*3dc0*/  FMUL.FTZ R115, R111, R2 ;  /* 0x000000026f737220 */ /* 0x004fe20000410000 */
[-C--:B------:R-:W-:Y:S01]  /*3dd0*/  FMUL.FTZ R2, R101, R10.reuse ;  /* 0x0000000a65027220 */ /* 0x080fe20000410000 */
[----:B------:R-:W-:Y:S01]  /*3de0*/  FFMA.FTZ R10, R102, R10, -R15 ;  /* 0x0000000a660a7223 */ /* 0x000fe2000001080f */
[----:B------:R-:W-:Y:S02]  /*3df0*/  FMUL.FTZ R108, R126, R137 ;  /* 0x000000897e6c7220 */ /* 0x000fe40000410000 */
[--C-:B------:R-:W-:Y:S01]  /*3e00*/  FFMA.FTZ R13, R102, R13, R2.reuse ;  /* 0x0000000d660d7223 */ /* 0x100fe20000010002 */
[----:B------:R-:W0:Y:S01]  /*3e10*/  MUFU.EX2 R86, R86 ;  /* 0x0000005600567308 */ /* 0x000e220000000800 */
[----:B------:R-:W-:Y:S01]  /*3e20*/  PRMT R2, R23, 0x7632, R2 ;  /* 0x0000763217027816 */ /* 0x000fe20000000002 */
[----:B------:R-:W-:Y:S01]  /*3e30*/  FADD.FTZ R3, R113, R10 ;  /* 0x0000000a71037221 */ /* 0x000fe20000010000 */
[----:B------:R-:W-:Y:S01]  /*3e40*/  FADD.FTZ R13, R112, R13 ;  /* 0x0000000d700d7221 */ /* 0x000fe20000010000 */
[----:B---3--:R-:W-:-:S02]  /*3e50*/  SHF.L.U32 R128, R7, 0x10, RZ ;  /* 0x0000001007807819 */ /* 0x008fc400000006ff */
[----:B------:R-:W-:Y:S01]  /*3e60*/  SHF.L.U32 R10, R2, 0x10, RZ ;  /* 0x00000010020a7819 */ /* 0x000fe200000006ff */
[----:B------:R-:W-:Y:S01]  /*3e70*/  FMUL.FTZ R15, R99, R3 ;  /* 0x00000003630f7220 */ /* 0x000fe20000410000 */
[----:B------:R-:W2:Y:S01]  /*3e80*/  MUFU.EX2 R120, R120 ;  /* 0x0000007800787308 */ /* 0x000ea20000000800 */
[C---:B-1----:R-:W-:Y:S01]  /*3e90*/  FMUL.FTZ R111, R8.reuse, R117 ;  /* 0x00000075086f7220 */ /* 0x042fe20000410000 */
[----:B------:R-:W-:Y:S01]  /*3ea0*/  FMUL.FTZ R22, R8, R116 ;  /* 0x0000007408167220 */ /* 0x000fe20000410000 */
[----:B------:R-:W-:Y:S01]  /*3eb0*/  SHF.L.U32 R2, R23, 0x10, RZ ;  /* 0x0000001017027819 */ /* 0x000fe200000006ff */
[-C--:B------:R-:W-:Y:S01]  /*3ec0*/  FMUL.FTZ R8, R99, R13.reuse ;  /* 0x0000000d63087220 */ /* 0x080fe20000410000 */
[C---:B------:R-:W-:Y:S01]  /*3ed0*/  FFMA.FTZ R14, R100.reuse, R13, R15 ;  /* 0x0000000d640e7223 */ /* 0x040fe2000001000f */
[----:B------:R-:W-:Y:S01]  /*3ee0*/  FMUL.FTZ R117, R51, R10 ;  /* 0x0000000a33757220 */ /* 0x000fe20000410000 */
[----:B------:R-:W-:Y:S01]  /*3ef0*/  FMUL.FTZ R128, R59, R128 ;  /* 0x000000803b807220 */ /* 0x000fe20000410000 */
[----:B------:R-:W-:Y:S01]  /*3f00*/  MUFU.SIN R12, R118 ;  /* 0x00000076000c7308 */ /* 0x000fe20000000400 */
[----:B------:R-:W-:Y:S01]  /*3f10*/  FFMA.FTZ R8, R100, R3, -R8 ;  /* 0x0000000364087223 */ /* 0x000fe20000010808 */
[----:B------:R-:W-:Y:S01]  /*3f20*/  FMUL.FTZ R23, R51, R2 ;  /* 0x0000000233177220 */ /* 0x000fe20000410000 */
[----:B------:R-:W-:Y:S01]  /*3f30*/  FADD.FTZ R14, R117, R14 ;  /* 0x0000000e750e7221 */ /* 0x000fe20000010000 */
[----:B0-----:R-:W-:Y:S01]  /*3f40*/  FMUL.FTZ R106, R86, R106 ;  /* 0x0000006a566a7220 */ /* 0x001fe20000410000 */
[----:B------:R-:W-:Y:S01]  /*3f50*/  PRMT R2, R4, 0x7632, R2 ;  /* 0x0000763204027816 */ /* 0x000fe20000000002 */
[----:B------:R-:W-:Y:S01]  /*3f60*/  FADD.FTZ R3, R23, R8 ;  /* 0x0000000817037221 */ /* 0x000fe20000010000 */
[----:B------:R-:W-:Y:S01]  /*3f70*/  FMUL.FTZ R105, R86, R105 ;  /* 0x0000006956697220 */ /* 0x000fe20000410000 */
[----:B------:R-:W-:Y:S01]  /*3f80*/  MUFU.EX2 R121, R121 ;  /* 0x0000007900797308 */ /* 0x000fe20000000800 */
[C---:B--2---:R-:W-:Y:S01]  /*3f90*/  FMUL.FTZ R116, R120.reuse, R11 ;  /* 0x0000000b78747220 */ /* 0x044fe20000410000 */
[----:B------:R-:W-:Y:S01]  /*3fa0*/  FMUL.FTZ R120, R120, R9 ;  /* 0x0000000978787220 */ /* 0x000fe20000410000 */
[C---:B------:R-:W-:Y:S01]  /*3fb0*/  FMUL.FTZ R9, R97.reuse, R14 ;  /* 0x0000000e61097220 */ /* 0x040fe20000410000 */
[----:B------:R-:W-:Y:S01]  /*3fc0*/  FMUL.FTZ R8, R106, R103 ;  /* 0x000000676a087220 */ /* 0x000fe20000410000 */
[----:B------:R-:W-:Y:S01]  /*3fd0*/  SHF.L.U32 R4, R4, 0x10, RZ ;  /* 0x0000001004047819 */ /* 0x000fe200000006ff */
[----:B------:R-:W-:Y:S01]  /*3fe0*/  FMUL.FTZ R86, R124, R135 ;  /* 0x000000877c567220 */ /* 0x000fe20000410000 */
[-C--:B------:R-:W-:Y:S01]  /*3ff0*/  FFMA.FTZ R16, R98, R3.reuse, -R9 ;  /* 0x0000000362107223 */ /* 0x080fe20000010809 */
[----:B------:R-:W0:Y:S01]  /*4000*/  MUFU.COS R118, R118 ;  /* 0x0000007600767308 */ /* 0x000e220000000000 */
[----:B------:R-:W-:Y:S01]  /*4010*/  FMUL.FTZ R9, R97, R3 ;  /* 0x0000000361097220 */ /* 0x000fe20000410000 */
[----:B------:R-:W-:Y:S01]  /*4020*/  SHF.L.U32 R2, R2, 0x10, RZ ;  /* 0x0000001002027819 */ /* 0x000fe200000006ff */
[----:B------:R-:W-:Y:S01]  /*4030*/  FMUL.FTZ R3, R105, R103 ;  /* 0x0000006769037220 */ /* 0x000fe20000410000 */
[----:B------:R-:W-:Y:S01]  /*4040*/  FMUL.FTZ R123, R53, R4 ;  /* 0x00000004357b7220 */ /* 0x000fe20000410000 */
[----:B------:R-:W-:Y:S01]  /*4050*/  FFMA.FTZ R15, R98, R14, R9 ;  /* 0x0000000e620f7223 */ /* 0x000fe20000010009 */
[----:B------:R-:W-:Y:S01]  /*4060*/  SHF.L.U32 R124, R5, 0x10, RZ ;  /* 0x00000010057c7819 */ /* 0x000fe200000006ff */
[----:B------:R-:W-:Y:S01]  /*4070*/  FFMA.FTZ R3, R106, R104, -R3 ;  /* 0x000000686a037223 */ /* 0x000fe20000010803 */
[----:B------:R-:W-:Y:S01]  /*4080*/  FMUL.FTZ R122, R53, R2 ;  /* 0x00000002357a7220 */ /* 0x000fe20000410000 */
[----:B------:R-:W-:Y:S01]  /*4090*/  PRMT R2, R5, 0x7632, R2 ;  /* 0x0000763205027816 */ /* 0x000fe20000000002 */
[----:B------:R-:W-:Y:S01]  /*40a0*/  FADD.FTZ R16, R123, R16 ;  /* 0x000000107b107221 */ /* 0x000fe20000010000 */
[----:B------:R-:W-:Y:S01]  /*40b0*/  FMUL.FTZ R124, R55, R124 ;  /* 0x0000007c377c7220 */ /* 0x000fe20000410000 */
[----:B------:R-:W-:Y:S01]  /*40c0*/  FADD.FTZ R15, R122, R15 ;  /* 0x0000000f7a0f7221 */ /* 0x000fe20000010000 */
[----:B------:R-:W-:Y:S01]  /*40d0*/  SHF.L.U32 R2, R2, 0x10, RZ ;  /* 0x0000001002027819 */ /* 0x000fe200000006ff */
[----:B------:R-:W-:-:S02]  /*40e0*/  FMUL.FTZ R19, R95, R16 ;  /* 0x000000105f137220 */ /* 0x000fc40000410000 */
[-C--:B------:R-:W-:Y:S01]  /*40f0*/  FMUL.FTZ R17, R95, R15.reuse ;  /* 0x0000000f5f117220 */ /* 0x080fe20000410000 */
[C---:B0-----:R-:W-:Y:S01]  /*4100*/  FMUL.FTZ R118, R121.reuse, R118 ;  /* 0x0000007679767220 */ /* 0x041fe20000410000 */
[----:B------:R-:W-:Y:S01]  /*4110*/  FMUL.FTZ R121, R121, R12 ;  /* 0x0000000c79797220 */ /* 0x000fe20000410000 */
[----:B------:R-:W-:Y:S01]  /*4120*/  FFMA.FTZ R12, R105, R104, R8 ;  /* 0x00000068690c7223 */ /* 0x000fe20000010008 */
[C---:B------:R-:W-:Y:S01]  /*4130*/  FFMA.FTZ R4, R96.reuse, R15, R19 ;  /* 0x0000000f60047223 */ /* 0x040fe20000010013 */
[----:B------:R-:W0:Y:S01]  /*4140*/  LDS.128 R8, [R68+0x20] ;  /* 0x0000200044087984 */ /* 0x000e220000000c00 */
[----:B------:R-:W-:Y:S01]  /*4150*/  FMUL.FTZ R125, R55, R2 ;  /* 0x00000002377d7220 */ /* 0x000fe20000410000 */
[----:B------:R-:W-:Y:S01]  /*4160*/  FMUL.FTZ R13, R101, R12 ;  /* 0x0000000c650d7220 */ /* 0x000fe20000410000 */
[----:B------:R-:W-:Y:S02]  /*4170*/  FFMA.FTZ R17, R96, R16, -R17 ;  /* 0x0000001060117223 */ /* 0x000fe40000010811 */
[----:B------:R-:W-:Y:S01]  /*4180*/  FADD.FTZ R4, R125, R4 ;  /* 0x000000047d047221 */ /* 0x000fe20000010000 */
[-C--:B------:R-:W-:Y:S01]  /*4190*/  FFMA.FTZ R13, R102, R3.reuse, -R13 ;  /* 0x00000003660d7223 */ /* 0x080fe2000001080d */
[----:B------:R-:W-:Y:S01]  /*41a0*/  FMUL.FTZ R3, R101, R3 ;  /* 0x0000000365037220 */ /* 0x000fe20000410000 */
[----:B------:R-:W-:-:S02]  /*41b0*/  FADD.FTZ R17, R124, R17 ;  /* 0x000000117c117221 */ /* 0x000fc40000010000 */
[----:B------:R-:W-:Y:S01]  /*41c0*/  FMUL.FTZ R2, R99, R13 ;  /* 0x0000000d63027220 */ /* 0x000fe20000410000 */
[----:B------:R-:W-:Y:S01]  /*41d0*/  FFMA.FTZ R3, R102, R12, R3 ;  /* 0x0000000c66037223 */ /* 0x000fe20000010003 */
[----:B------:R-:W-:-:S03]  /*41e0*/  FMUL.FTZ R15, R93, R17 ;  /* 0x000000115d0f7220 */ /* 0x000fc60000410000 */
[-C--:B------:R-:W-:Y:S01]  /*41f0*/  FMUL.FTZ R5, R99, R3.reuse ;  /* 0x0000000363057220 */ /* 0x080fe20000410000 */
[--C-:B------:R-:W-:Y:S01]  /*4200*/  FFMA.FTZ R3, R100, R3, R2.reuse ;  /* 0x0000000364037223 */ /* 0x100fe20000010002 */
[----:B------:R-:W-:Y:S01]  /*4210*/  PRMT R2, R6, 0x7632, R2 ;  /* 0x0000763206027816 */ /* 0x000fe20000000002 */
[-C--:B------:R-:W-:Y:S01]  /*4220*/  FFMA.FTZ R15, R94, R4.reuse, R15 ;  /* 0x000000045e0f7223 */ /* 0x080fe2000001000f */
[----:B------:R-:W-:Y:S01]  /*4230*/  FFMA.FTZ R5, R100, R13, -R5 ;  /* 0x0000000d64057223 */ /* 0x000fe20000010805 */
[----:B------:R-:W-:Y:S01]  /*4240*/  FMUL.FTZ R13, R93, R4 ;  /* 0x000000045d0d7220 */ /* 0x000fe20000410000 */
[----:B------:R-:W-:Y:S02]  /*4250*/  SHF.L.U32 R2, R2, 0x10, RZ ;  /* 0x0000001002027819 */ /* 0x000fe400000006ff */
[----:B------:R-:W-:Y:S01]  /*4260*/  SHF.L.U32 R6, R6, 0x10, RZ ;  /* 0x0000001006067819 */ /* 0x000fe200000006ff */
[----:B------:R-:W-:Y:S01]  /*4270*/  FFMA.FTZ R12, R94, R17, -R13 ;  /* 0x000000115e0c7223 */ /* 0x000fe2000001080d */
[----:B------:R-:W-:Y:S01]  /*4280*/  FMUL.FTZ R13, R97, R3 ;  /* 0x00000003610d7220 */ /* 0x000fe20000410000 */
[----:B------:R-:W-:Y:S01]  /*4290*/  FMUL.FTZ R126, R57, R2 ;  /* 0x00000002397e7220 */ /* 0x000fe20000410000 */
[----:B------:R-:W-:Y:S01]  /*42a0*/  PRMT R2, R7, 0x7632, R2 ;  /* 0x0000763207027816 */ /* 0x000fe20000000002 */
[----:B------:R-:W-:Y:S01]  /*42b0*/  FMUL.FTZ R127, R57, R6 ;  /* 0x00000006397f7220 */ /* 0x000fe20000410000 */
[-C--:B------:R-:W-:Y:S01]  /*42c0*/  FFMA.FTZ R13, R98, R5.reuse, -R13 ;  /* 0x00000005620d7223 */ /* 0x080fe2000001080d */
[----:B------:R-:W-:Y:S01]  /*42d0*/  FMUL.FTZ R5, R97, R5 ;  /* 0x0000000561057220 */ /* 0x000fe20000410000 */
[----:B------:R-:W-:Y:S01]  /*42e0*/  FADD.FTZ R15, R126, R15 ;  /* 0x0000000f7e0f7221 */ /* 0x000fe20000010000 */
[----:B------:R-:W-:Y:S01]  /*42f0*/  FADD.FTZ R12, R127, R12 ;  /* 0x0000000c7f0c7221 */ /* 0x000fe20000010000 */
[----:B------:R-:W-:Y:S01]  /*4300*/  SHF.L.U32 R2, R2, 0x10, RZ ;  /* 0x0000001002027819 */ /* 0x000fe200000006ff */
[----:B------:R-:W-:Y:S01]  /*4310*/  FFMA.FTZ R5, R98, R3, R5 ;  /* 0x0000000362057223 */ /* 0x000fe20000010005 */
[C---:B------:R-:W-:Y:S01]  /*4320*/  FMUL.FTZ R3, R91.reuse, R15 ;  /* 0x0000000f5b037220 */ /* 0x040fe20000410000 */
[----:B------:R-:W-:-:S02]  /*4330*/  FMUL.FTZ R17, R91, R12 ;  /* 0x0000000c5b117220 */ /* 0x000fc40000410000 */
[----:B------:R-:W-:Y:S01]  /*4340*/  FMUL.FTZ R129, R59, R2 ;  /* 0x000000023b817220 */ /* 0x000fe20000410000 */
[C---:B------:R-:W-:Y:S01]  /*4350*/  FFMA.FTZ R7, R92.reuse, R12, -R3 ;  /* 0x0000000c5c077223 */ /* 0x040fe20000010803 */
[C---:B------:R-:W-:Y:S01]  /*4360*/  FMUL.FTZ R3, R95.reuse, R5 ;  /* 0x000000055f037220 */ /* 0x040fe20000410000 */
[----:B------:R-:W-:Y:S01]  /*4370*/  FFMA.FTZ R6, R92, R15, R17 ;  /* 0x0000000f5c067223 */ /* 0x000fe20000010011 */
[----:B0-----:R-:W-:Y:S01]  /*4380*/  PRMT R2, R8, 0x7632, R2 ;  /* 0x0000763208027816 */ /* 0x001fe20000000002 */
[----:B------:R-:W-:Y:S01]  /*4390*/  FADD.FTZ R7, R128, R7 ;  /* 0x0000000780077221 */ /* 0x000fe20000010000 */
[-C--:B------:R-:W-:Y:S01]  /*43a0*/  FFMA.FTZ R4, R96, R13.reuse, -R3 ;  /* 0x0000000d60047223 */ /* 0x080fe20000010803 */
[----:B------:R-:W-:Y:S01]  /*43b0*/  FMUL.FTZ R13, R95, R13 ;  /* 0x0000000d5f0d7220 */ /* 0x000fe20000410000 */
[----:B------:R-:W-:Y:S01]  /*43c0*/  FADD.FTZ R6, R129, R6 ;  /* 0x0000000681067221 */ /* 0x000fe20000010000 */
[----:B------:R-:W-:Y:S01]  /*43d0*/  SHF.L.U32 R131, R8, 0x10, RZ ;  /* 0x0000001008837819 */ /* 0x000fe200000006ff */
[C---:B------:R-:W-:Y:S01]  /*43e0*/  FMUL.FTZ R17, R89.reuse, R7 ;  /* 0x0000000759117220 */ /* 0x040fe20000410000 */
[----:B------:R-:W-:Y:S01]  /*43f0*/  FFMA.FTZ R13, R96, R5, R13 ;  /* 0x00000005600d7223 */ /* 0x000fe2000001000d */
[----:B------:R-:W-:Y:S01]  /*4400*/  SHF.L.U32 R3, R2, 0x10, RZ ;  /* 0x0000001002037819 */ /* 0x000fe200000006ff */
[-C--:B------:R-:W-:Y:S01]  /*4410*/  FMUL.FTZ R15, R89, R6.reuse ;  /* 0x00000006590f7220 */ /* 0x080fe20000410000 */
[----:B------:R-:W-:Y:S01]  /*4420*/  FMUL.FTZ R131, R60, R131 ;  /* 0x000000833c837220 */ /* 0x000fe20000410000 */
[C---:B------:R-:W-:Y:S01]  /*4430*/  FMUL.FTZ R5, R93.reuse, R13 ;  /* 0x0000000d5d057220 */ /* 0x040fe20000410000 */
[C---:B------:R-:W-:Y:S01]  /*4440*/  FFMA.FTZ R17, R90.reuse, R6, R17 ;  /* 0x000000065a117223 */ /* 0x040fe20000010011 */
[----:B------:R-:W-:Y:S01]  /*4450*/  FFMA.FTZ R2, R90, R7, -R15 ;  /* 0x000000075a027223 */ /* 0x000fe2000001080f */
[----:B------:R-:W-:Y:S01]  /*4460*/  FMUL.FTZ R130, R60, R3 ;  /* 0x000000033c827220 */ /* 0x000fe20000410000 */
[-C--:B------:R-:W-:Y:S01]  /*4470*/  FFMA.FTZ R3, R94, R4.reuse, -R5 ;  /* 0x000000045e037223 */ /* 0x080fe20000010805 */
[----:B------:R-:W-:Y:S01]  /*4480*/  FMUL.FTZ R5, R93, R4 ;  /* 0x000000045d057220 */ /* 0x000fe20000410000 */
[--C-:B------:R-:W-:Y:S01]  /*4490*/  FADD.FTZ R6, R131, R2.reuse ;  /* 0x0000000283067221 */ /* 0x100fe20000010000 */
[----:B------:R-:W-:Y:S01]  /*44a0*/  FADD.FTZ R17, R130, R17 ;  /* 0x0000001182117221 */ /* 0x000fe20000010000 */
[----:B------:R-:W-:Y:S01]  /*44b0*/  PRMT R2, R9, 0x7632, R2 ;  /* 0x0000763209027816 */ /* 0x000fe20000000002 */
[----:B------:R-:W-:Y:S01]  /*44c0*/  FFMA.FTZ R13, R94, R13, R5 ;  /* 0x0000000d5e0d7223 */ /* 0x000fe20000010005 */
[C---:B------:R-:W-:Y:S01]  /*44d0*/  FMUL.FTZ R7, R87.reuse, R6 ;  /* 0x0000000657077220 */ /* 0x040fe20000410000 */
[----:B------:R-:W-:Y:S01]  /*44e0*/  FMUL.FTZ R5, R87, R17 ;  /* 0x0000001157057220 */ /* 0x000fe20000410000 */
[----:B------:R-:W-:-:S02]  /*44f0*/  SHF.L.U32 R2, R2, 0x10, RZ ;  /* 0x0000001002027819 */ /* 0x000fc400000006ff */
[C---:B------:R-:W-:Y:S01]  /*4500*/  FFMA.FTZ R8, R88.reuse, R17, R7 ;  /* 0x0000001158087223 */ /* 0x040fe20000010007 */
[----:B------:R-:W-:Y:S01]  /*4510*/  FFMA.FTZ R15, R88, R6, -R5 ;  /* 0x00000006580f7223 */ /* 0x000fe20000010805 */
[----:B------:R-:W-:Y:S01]  /*4520*/  SHF.L.U32 R132, R9, 0x10, RZ ;  /* 0x0000001009847819 */ /* 0x000fe200000006ff */
[----:B------:R-:W0:Y:S01]  /*4530*/  LDS.128 R4, [R68+0x30] ;  /* 0x0000300044047984 */ /* 0x000e220000000c00 */
[----:B------:R-:W-:Y:S01]  /*4540*/  FMUL.FTZ R133, R61, R2 ;  /* 0x000000023d857220 */ /* 0x000fe20000410000 */
[C---:B------:R-:W-:Y:S01]  /*4550*/  FMUL.FTZ R2, R91.reuse, R3 ;  /* 0x000000035b027220 */ /* 0x040fe20000410000 */
[-C--:B------:R-:W-:Y:S01]  /*4560*/  FMUL.FTZ R9, R91, R13.reuse ;  /* 0x0000000d5b097220 */ /* 0x080fe20000410000 */
[----:B------:R-:W-:Y:S01]  /*4570*/  FMUL.FTZ R132, R61, R132 ;  /* 0x000000843d847220 */ /* 0x000fe20000410000 */
[----:B------:R-:W-:Y:S01]  /*4580*/  FADD.FTZ R8, R133, R8 ;  /* 0x0000000885087221 */ /* 0x000fe20000010000 */
[--C-:B------:R-:W-:Y:S01]  /*4590*/  FFMA.FTZ R13, R92, R13, R2.reuse ;  /* 0x0000000d5c0d7223 */ /* 0x100fe20000010002 */
[----:B------:R-:W-:Y:S01]  /*45a0*/  PRMT R2, R10, 0x7632, R2 ;  /* 0x000076320a027816 */ /* 0x000fe20000000002 */
[----:B------:R-:W-:Y:S01]  /*45b0*/  FADD.FTZ R15, R132, R15 ;  /* 0x0000000f840f7221 */ /* 0x000fe20000010000 */
[----:B------:R-:W-:Y:S01]  /*45c0*/  FFMA.FTZ R9, R92, R3, -R9 ;  /* 0x000000035c097223 */ /* 0x000fe20000010809 */
[----:B------:R-:W-:Y:S01]  /*45d0*/  SHF.L.U32 R135, R10, 0x10, RZ ;  /* 0x000000100a877819 */ /* 0x000fe200000006ff */
[CC--:B------:R-:W-:Y:S01]  /*45e0*/  FMUL.FTZ R17, R85.reuse, R8.reuse ;  /* 0x0000000855117220 */ /* 0x0c0fe20000410000 */
[----:B------:R-:W-:Y:S01]  /*45f0*/  SHF.L.U32 R3, R2, 0x10, RZ ;  /* 0x0000001002037819 */ /* 0x000fe200000006ff */
[----:B------:R-:W-:Y:S01]  /*4600*/  FMUL.FTZ R19, R85, R15 ;  /* 0x0000000f55137220 */ /* 0x000fe20000410000 */
[C---:B------:R-:W-:Y:S01]  /*4610*/  FMUL.FTZ R2, R89.reuse, R9 ;  /* 0x0000000959027220 */ /* 0x040fe20000410000 */
[----:B------:R-:W-:Y:S01]  /*4620*/  FFMA.FTZ R10, R86, R15, -R17 ;  /* 0x0000000f560a7223 */ /* 0x000fe20000010811 */
[----:B------:R-:W-:Y:S01]  /*4630*/  FMUL.FTZ R135, R62, R135 ;  /* 0x000000873e877220 */ /* 0x000fe20000410000 */
[----:B------:R-:W-:Y:S01]  /*4640*/  FFMA.FTZ R19, R86, R8, R19 ;  /* 0x0000000856137223 */ /* 0x000fe20000010013 */
[----:B------:R-:W-:Y:S01]  /*4650*/  FMUL.FTZ R15, R89, R13 ;  /* 0x0000000d590f7220 */ /* 0x000fe20000410000 */
[----:B------:R-:W-:Y:S01]  /*4660*/  FMUL.FTZ R134, R62, R3 ;  /* 0x000000033e867220 */ /* 0x000fe20000410000 */
[--C-:B------:R-:W-:Y:S01]  /*4670*/  FFMA.FTZ R13, R90, R13, R2.reuse ;  /* 0x0000000d5a0d7223 */ /* 0x100fe20000010002 */
[----:B------:R-:W-:Y:S01]  /*4680*/  PRMT R2, R11, 0x7632, R2 ;  /* 0x000076320b027816 */ /* 0x000fe20000000002 */
[----:B------:R-:W-:Y:S01]  /*4690*/  FADD.FTZ R10, R135, R10 ;  /* 0x0000000a870a7221 */ /* 0x000fe20000010000 */
[----:B------:R-:W-:Y:S01]  /*46a0*/  FADD.FTZ R19, R134, R19 ;  /* 0x0000001386137221 */ /* 0x000fe20000010000 */
[----:B------:R-:W-:Y:S01]  /*46b0*/  FFMA.FTZ R15, R90, R9, -R15 ;  /* 0x000000095a0f7223 */ /* 0x000fe2000001080f */
[----:B------:R-:W-:Y:S01]  /*46c0*/  SHF.L.U32 R2, R2, 0x10, RZ ;  /* 0x0000001002027819 */ /* 0x000fe200000006ff */
[----:B------:R-:W-:Y:S01]  /*46d0*/  FMUL.FTZ R9, R107, R10 ;  /* 0x0000000a6b097220 */ /* 0x000fe20000410000 */
[----:B------:R-:W-:Y:S01]  /*46e0*/  SHF.L.U32 R136, R11, 0x10, RZ ;  /* 0x000000100b887819 */ /* 0x000fe200000006ff */
[----:B------:R-:W-:-:S02]  /*46f0*/  FMUL.FTZ R3, R107, R19 ;  /* 0x000000136b037220 */ /* 0x000fc40000410000 */
[C---:B------:R-:W-:Y:S01]  /*4700*/  FFMA.FTZ R12, R108.reuse, R19, R9 ;  /* 0x000000136c0c7223 */ /* 0x040fe20000010009 */
[C---:B------:R-:W-:Y:S01]  /*4710*/  FMUL.FTZ R137, R63.reuse, R2 ;  /* 0x000000023f897220 */ /* 0x040fe20000410000 */
[----:B------:R-:W-:Y:S01]  /*4720*/  FFMA.FTZ R9, R108, R10, -R3 ;  /* 0x0000000a6c097223 */ /* 0x000fe20000010803 */
[----:B------:R-:W-:Y:S01]  /*4730*/  FMUL.FTZ R136, R63, R136 ;  /* 0x000000883f887220 */ /* 0x000fe20000410000 */
[----:B------:R-:W-:Y:S01]  /*4740*/  FMUL.FTZ R3, R87, R13 ;  /* 0x0000000d57037220 */ /* 0x000fe20000410000 */
[----:B------:R-:W-:Y:S02]  /*4750*/  FADD.FTZ R12, R137, R12 ;  /* 0x0000000c890c7221 */ /* 0x000fe40000010000 */
[----:B------:R-:W-:Y:S01]  /*4760*/  FADD.FTZ R9, R136, R9 ;  /* 0x0000000988097221 */ /* 0x000fe20000010000 */
[-C--:B------:R-:W-:Y:S01]  /*4770*/  FFMA.FTZ R8, R88, R15.reuse, -R3 ;  /* 0x0000000f58087223 */ /* 0x080fe20000010803 */
[----:B------:R-:W-:Y:S01]  /*4780*/  FMUL.FTZ R15, R87, R15 ;  /* 0x0000000f570f7220 */ /* 0x000fe20000410000 */
[----:B0-----:R-:W-:Y:S01]  /*4790*/  PRMT R2, R4, 0x7632, R2 ;  /* 0x0000763204027816 */ /* 0x001fe20000000002 */
[-C--:B------:R-:W-:Y:S01]  /*47a0*/  FMUL.FTZ R10, R114, R12.reuse ;  /* 0x0000000c720a7220 */ /* 0x080fe20000410000 */
[----:B------:R-:W-:Y:S01]  /*47b0*/  SHF.L.U32 R139, R4, 0x10, RZ ;  /* 0x00000010048b7819 */ /* 0x000fe200000006ff */
[----:B------:R-:W-:Y:S01]  /*47c0*/  FMUL.FTZ R14, R114, R9 ;  /* 0x00000009720e7220 */ /* 0x000fe20000410000 */
[----:B------:R-:W-:Y:S01]  /*47d0*/  SHF.L.U32 R3, R2, 0x10, RZ ;  /* 0x0000001002037819 */ /* 0x000fe200000006ff */
[----:B------:R-:W-:Y:S01]  /*47e0*/  FFMA.FTZ R15, R88, R13, R15 ;  /* 0x0000000d580f7223 */ /* 0x000fe2000001000f */
[C---:B------:R-:W-:Y:S01]  /*47f0*/  FFMA.FTZ R10, R115.reuse, R9, -R10 ;  /* 0x00000009730a7223 */ /* 0x040fe2000001080a */
[C---:B------:R-:W-:Y:S01]  /*4800*/  FMUL.FTZ R139, R64.reuse, R139 ;  /* 0x0000008b408b7220 */ /* 0x040fe20000410000 */
[----:B------:R-:W-:Y:S01]  /*4810*/  FFMA.FTZ R11, R115, R12, R14 ;  /* 0x0000000c730b7223 */ /* 0x000fe2000001000e */
[----:B------:R-:W-:Y:S01]  /*4820*/  FMUL.FTZ R138, R64, R3 ;  /* 0x00000003408a7220 */ /* 0x000fe20000410000 */
[----:B------:R-:W-:Y:S01]  /*4830*/  PRMT R4, R5, 0x7632, R4 ;  /* 0x0000763205047816 */ /* 0x000fe20000000004 */
[-C--:B------:R-:W-:Y:S01]  /*4840*/  FMUL.FTZ R9, R85, R15.reuse ;  /* 0x0000000f55097220 */ /* 0x080fe20000410000 */
[----:B------:R-:W-:Y:S01]  /*4850*/  FADD.FTZ R10, R139, R10 ;  /* 0x0000000a8b0a7221 */ /* 0x000fe20000010000 */
[----:B------:R-:W-:Y:S01]  /*4860*/  FADD.FTZ R12, R138, R11 ;  /* 0x0000000b8a0c7221 */ /* 0x000fe20000010000 */
[----:B------:R-:W-:Y:S01]  /*4870*/  SHF.L.U32 R4, R4, 0x10, RZ ;  /* 0x0000001004047819 */ /* 0x000fe200000006ff */
[-C--:B------:R-:W-:Y:S01]  /*4880*/  FMUL.FTZ R11, R85, R8.reuse ;  /* 0x00000008550b7220 */ /* 0x080fe20000410000 */
[----:B------:R-:W-:Y:S01]  /*4890*/  FFMA.FTZ R9, R86, R8, -R9 ;  /* 0x0000000856097223 */ /* 0x000fe20000010809 */
[C---:B------:R-:W-:Y:S01]  /*48a0*/  FMUL.FTZ R8, R22.reuse, R10 ;  /* 0x0000000a16087220 */ /* 0x040fe20000410000 */
[----:B------:R-:W-:Y:S01]  /*48b0*/  SHF.L.U32 R140, R5, 0x10, RZ ;  /* 0x00000010058c7819 */ /* 0x000fe200000006ff */
[----:B------:R-:W-:Y:S01]  /*48c0*/  FMUL.FTZ R13, R22, R12 ;  /* 0x0000000c160d7220 */ /* 0x000fe20000410000 */
[----:B------:R-:W-:Y:S01]  /*48d0*/  FFMA.FTZ R11, R86, R15, R11 ;  /* 0x0000000f560b7223 */ /* 0x000fe2000001000b */
[----:B------:R-:W-:Y:S01]  /*48e0*/  FMUL.FTZ R141, R65, R4 ;  /* 0x00000004418d7220 */ /* 0x000fe20000410000 */
[----:B------:R-:W-:Y:S01]  /*48f0*/  FMUL.FTZ R4, R107, R9 ;  /* 0x000000096b047220 */ /* 0x000fe20000410000 */
[C---:B------:R-:W-:Y:S01]  /*4900*/  FFMA.FTZ R8, R111.reuse, R12, R8 ;  /* 0x0000000c6f087223 */ /* 0x040fe20000010008 */
[----:B------:R-:W-:Y:S01]  /*4910*/  FFMA.FTZ R13, R111, R10, -R13 ;  /* 0x0000000a6f0d7223 */ /* 0x000fe2000001080d */
[-C--:B------:R-:W-:Y:S01]  /*4920*/  FMUL.FTZ R5, R107, R11.reuse ;  /* 0x0000000b6b057220 */ /* 0x080fe20000410000 */
[----:B------:R-:W-:Y:S01]  /*4930*/  FMUL.FTZ R140, R65, R140 ;  /* 0x0000008c418c7220 */ /* 0x000fe20000410000 */
[----:B------:R-:W-:Y:S01]  /*4940*/  FFMA.FTZ R11, R108, R11, R4 ;  /* 0x0000000b6c0b7223 */ /* 0x000fe20000010004 */
[----:B------:R-:W-:Y:S01]  /*4950*/  FADD.FTZ R15, R141, R8 ;  /* 0x000000088d0f7221 */ /* 0x000fe20000010000 */
[----:B------:R-:W-:Y:S01]  /*4960*/  PRMT R4, R6, 0x7632, R4 ;  /* 0x0000763206047816 */ /* 0x000fe20000000004 */
[----:B------:R-:W-:Y:S01]  /*4970*/  FADD.FTZ R13, R140, R13 ;  /* 0x0000000d8c0d7221 */ /* 0x000fe20000010000 */
[----:B------:R-:W-:Y:S01]  /*4980*/  FFMA.FTZ R9, R108, R9, -R5 ;  /* 0x000000096c097223 */ /* 0x000fe20000010805 */
[----:B------:R-:W-:Y:S01]  /*4990*/  SHF.L.U32 R143, R6, 0x10, RZ ;  /* 0x00000010068f7819 */ /* 0x000fe200000006ff */
[----:B------:R-:W-:Y:S01]  /*49a0*/  FMUL.FTZ R17, R120, R15 ;  /* 0x0000000f78117220 */ /* 0x000fe20000410000 */
[----:B------:R-:W-:Y:S01]  /*49b0*/  SHF.L.U32 R5, R4, 0x10, RZ ;  /* 0x0000001004057819 */ /* 0x000fe200000006ff */
[----:B------:R-:W-:Y:S01]  /*49c0*/  FMUL.FTZ R6, R120, R13 ;  /* 0x0000000d78067220 */ /* 0x000fe20000410000 */
[----:B------:R-:W-:Y:S01]  /*49d0*/  FMUL.FTZ R4, R114, R11 ;  /* 0x0000000b72047220 */ /* 0x000fe20000410000 */
[----:B------:R-:W-:Y:S01]  /*49e0*/  FFMA.FTZ R8, R116, R13, -R17 ;  /* 0x0000000d74087223 */ /* 0x000fe20000010811 */
[C---:B------:R-:W-:Y:S01]  /*49f0*/  FMUL.FTZ R143, R66.reuse, R143 ;  /* 0x0000008f428f7220 */ /* 0x040fe20000410000 */
[----:B------:R-:W-:Y:S01]  /*4a00*/  FMUL.FTZ R142, R66, R5 ;  /* 0x00000005428e7220 */ /* 0x000fe20000410000 */
[----:B------:R-:W-:Y:S01]  /*4a10*/  FFMA.FTZ R15, R116, R15, R6 ;  /* 0x0000000f740f7223 */ /* 0x000fe20000010006 */
[-CC-:B------:R-:W-:Y:S01]  /*4a20*/  FFMA.FTZ R5, R115, R9.reuse, -R4.reuse ;  /* 0x0000000973057223 */ /* 0x180fe20000010804 */
[----:B------:R-:W-:Y:S01]  /*4a30*/  FMUL.FTZ R6, R114, R9 ;  /* 0x0000000972067220 */ /* 0x000fe20000410000 */
[----:B------:R-:W-:Y:S01]  /*4a40*/  PRMT R4, R7, 0x7632, R4 ;  /* 0x0000763207047816 */ /* 0x000fe20000000004 */
[----:B------:R-:W-:Y:S01]  /*4a50*/  FADD.FTZ R9, R143, R8 ;  /* 0x000000088f097221 */ /* 0x000fe20000010000 */
[----:B------:R-:W-:Y:S01]  /*4a60*/  FADD.FTZ R15, R142, R15 ;  /* 0x0000000f8e0f7221 */ /* 0x000fe20000010000 */
[----:B------:R-:W-:Y:S01]  /*4a70*/  FFMA.FTZ R6, R115, R11, R6 ;  /* 0x0000000b73067223 */ /* 0x000fe20000010006 */
[----:B------:R-:W-:Y:S01]  /*4a80*/  SHF.L.U32 R4, R4, 0x10, RZ ;  /* 0x0000001004047819 */ /* 0x000fe200000006ff */
[----:B------:R-:W-:Y:S01]  /*4a90*/  FMUL.FTZ R11, R121, R9 ;  /* 0x00000009790b7220 */ /* 0x000fe20000410000 */
[----:B------:R-:W-:Y:S01]  /*4aa0*/  SHF.L.U32 R144, R7, 0x10, RZ ;  /* 0x0000001007907819 */ /* 0x000fe200000006ff */
[----:B------:R-:W-:Y:S01]  /*4ab0*/  FMUL.FTZ R8, R22, R5 ;  /* 0x0000000516087220 */ /* 0x000fe20000410000 */
[-C--:B------:R-:W-:Y:S01]  /*4ac0*/  FMUL.FTZ R10, R121, R15.reuse ;  /* 0x0000000f790a7220 */ /* 0x080fe20000410000 */
[C---:B------:R-:W-:Y:S01]  /*4ad0*/  FFMA.FTZ R146, R118.reuse, R15, R11 ;  /* 0x0000000f76927223 */ /* 0x040fe2000001000b */
[----:B------:R-:W-:Y:S01]  /*4ae0*/  FMUL.FTZ R145, R67, R4 ;  /* 0x0000000443917220 */ /* 0x000fe20000410000 */
[-C--:B------:R-:W-:Y:S01]  /*4af0*/  FFMA.FTZ R7, R111, R6.reuse, R8 ;  /* 0x000000066f077223 */ /* 0x080fe20000010008 */
[----:B------:R-:W-:Y:S01]  /*4b00*/  FFMA.FTZ R147, R118, R9, -R10 ;  /* 0x0000000976937223 */ /* 0x000fe2000001080a */
[----:B------:R-:W-:Y:S01]  /*4b10*/  FMUL.FTZ R6, R22, R6 ;  /* 0x0000000616067220 */ /* 0x000fe20000410000 */
[----:B------:R-:W-:Y:S01]  /*4b20*/  FMUL.FTZ R144, R67, R144 ;  /* 0x0000009043907220 */ /* 0x000fe20000410000 */
[----:B------:R-:W-:Y:S01]  /*4b30*/  FADD.FTZ R146, R145, R146 ;  /* 0x0000009291927221 */ /* 0x000fe20000010000 */
[----:B------:R-:W-:Y:S01]  /*4b40*/  FMUL.FTZ R9, R120, R7 ;  /* 0x0000000778097220 */ /* 0x000fe20000410000 */
[----:B------:R-:W-:Y:S01]  /*4b50*/  FFMA.FTZ R5, R111, R5, -R6 ;  /* 0x000000056f057223 */ /* 0x000fe20000010806 */
[----:B------:R-:W-:Y:S01]  /*4b60*/  FADD.FTZ R147, R144, R147 ;  /* 0x0000009390937221 */ /* 0x000fe20000010000 */
[----:B------:R-:W-:Y:S01]  /*4b70*/  MOV R3, UR10 ;  /* 0x0000000a00037c02 */ /* 0x000fe20008000f00 */
[----:B------:R-:W0:Y:S01]  /*4b80*/  SHFL.UP PT, R8, R146, 0x1, RZ ;  /* 0x0420000092087989 */ /* 0x000e2200000e00ff */
[-C--:B------:R-:W-:Y:S01]  /*4b90*/  FFMA.FTZ R9, R116, R5.reuse, -R9 ;  /* 0x0000000574097223 */ /* 0x080fe20000010809 */
[----:B------:R-:W-:Y:S01]  /*4ba0*/  FMUL.FTZ R4, R120, R5 ;  /* 0x0000000578047220 */ /* 0x000fe20000410000 */
[----:B------:R-:W1:Y:S01]  /*4bb0*/  S2UR UR11, SR_CgaCtaId ;  /* 0x00000000000b79c3 */ /* 0x000e620000008800 */
[----:B------:R-:W2:Y:S01]  /*4bc0*/  SHFL.UP PT, R6, R147, 0x1, RZ ;  /* 0x0420000093067989 */ /* 0x000ea200000e00ff */
[----:B------:R-:W-:Y:S01]  /*4bd0*/  FMUL.FTZ R5, R121, R9 ;  /* 0x0000000979057220 */ /* 0x000fe20000410000 */
[----:B------:R-:W-:Y:S01]  /*4be0*/  FFMA.FTZ R4, R116, R7, R4 ;  /* 0x0000000774047223 */ /* 0x000fe20000010004 */
[----:B------:R-:W-:-:S03]  /*4bf0*/  MOV R2, UR24 ;  /* 0x0000001800027c02 */ /* 0x000fc60008000f00 */
[CC--:B------:R-:W-:Y:S01]  /*4c00*/  FFMA.FTZ R148, R118.reuse, R4.reuse, R5 ;  /* 0x0000000476947223 */ /* 0x0c0fe20000010005 */
[----:B------:R-:W-:Y:S01]  /*4c10*/  FMUL.FTZ R4, R121, R4 ;  /* 0x0000000479047220 */ /* 0x000fe20000410000 */
[----:B------:R-:W-:Y:S01]  /*4c20*/  ULEA UR10, UR5, UR12, 0x4 ;  /* 0x0000000c050a7291 */ /* 0x000fe2000f8e20ff */
[----:B------:R-:W5:Y:S01]  /*4c30*/  LDG.E.64 R2, desc[UR16][R2.64] ;  /* 0x0000001002027981 */ /* 0x000f62000c1e1b00 */
[----:B------:R-:W-:Y:S01]  /*4c40*/  ISETP.GE.U32.AND P2, PT, R33, 0x20, PT ;  /* 0x000000202100780c */ /* 0x000fe20003f46070 */
[----:B------:R-:W-:Y:S01]  /*4c50*/  FFMA.FTZ R149, R118, R9, -R4 ;  /* 0x0000000976957223 */ /* 0x000fe20000010804 */
[----:B------:R-:W-:Y:S01]  /*4c60*/  UMOV UR12, 0x400 ;  /* 0x00000400000c7882 */ /* 0x000fe20000000000 */
[----:B------:R-:W3:Y:S01]  /*4c70*/  SHFL.UP PT, R5, R148, 0x1, RZ ;  /* 0x0420000094057989 */ /* 0x000ee200000e00ff */
[----:B------:R-:W-:Y:S03]  /*4c80*/  BSSY.RECONVERGENT B0, `(.L_x_1181) ;  /* 0x000008a000007945 */ /* 0x000fe60003800200 */
[----:B------:R-:W4:Y:S01]  /*4c90*/  SHFL.UP PT, R4, R149, 0x1, RZ ;  /* 0x0420000095047989 */ /* 0x000f2200000e00ff */
[-C--:B0-----:R-:W-:Y:S01]  /*4ca0*/  FMUL.FTZ R7, R149, R8.reuse ;  /* 0x0000000895077220 */ /* 0x081fe20000410000 */
[----:B------:R-:W-:Y:S01]  /*4cb0*/  FMUL.FTZ R8, R148, R8 ;  /* 0x0000000894087220 */ /* 0x000fe20000410000 */
[----:B-1----:R-:W-:-:S02]  /*4cc0*/  ULEA UR12, UR11, UR12, 0x18 ;  /* 0x0000000c0b0c7291 */ /* 0x002fc4000f8ec0ff */
[-C--:B--2---:R-:W-:Y:S01]  /*4cd0*/  FFMA.FTZ R7, R148, R6.reuse, R7 ;  /* 0x0000000694077223 */ /* 0x084fe20000010007 */
        /* <DEDUP_REMOVED lines=50> */
[-C--:B---3--:R-:W-:Y:S01]  /*5000*/  @P1 FFMA.FTZ R148, R148, R4.reuse, R9 ;  /* 0x0000000494941223 */ /* 0x088fe20000010009 */
[----:B------:R-:W-:Y:S01]  /*5010*/  @P1 FFMA.FTZ R149, R149, R4, -R6 ;  /* 0x0000000495951223 */ /* 0x000fe20000010806 */
[----:B------:R-:W-:Y:S01]  /*5020*/  ISETP.NE.AND P1, PT, R50, 0x1f, PT ;  /* 0x0000001f3200780c */ /* 0x000fe20003f25270 */
[----:B------:R-:W0:Y:S04]  /*5030*/  SHFL.UP PT, R7, R146, 0x10, RZ ;  /* 0x0600000092077989 */ /* 0x000e2800000e00ff */
[----:B------:R-:W1:Y:S04]  /*5040*/  SHFL.UP PT, R4, R148, 0x10, RZ ;  /* 0x0600000094047989 */ /* 0x000e6800000e00ff */
[----:B------:R-:W2:Y:S04]  /*5050*/  SHFL.UP PT, R9, R149, 0x10, RZ ;  /* 0x0600000095097989 */ /* 0x000ea800000e00ff */
[----:B------:R-:W3:Y:S01]  /*5060*/  SHFL.UP PT, R5, R147, 0x10, RZ ;  /* 0x0600000093057989 */ /* 0x000ee200000e00ff */
[CC--:B0-----:R-:W-:Y:S01]  /*5070*/  FMUL.FTZ R6, R148.reuse, R7.reuse ;  /* 0x0000000794067220 */ /* 0x0c1fe20000410000 */
[C---:B------:R-:W-:Y:S01]  /*5080*/  FMUL.FTZ R7, R149.reuse, R7 ;  /* 0x0000000795077220 */ /* 0x040fe20000410000 */
[-C--:B-1----:R-:W-:Y:S01]  /*5090*/  FMUL.FTZ R8, R148, R4.reuse ;  /* 0x0000000494087220 */ /* 0x082fe20000410000 */
[----:B------:R-:W-:-:S03]  /*50a0*/  FMUL.FTZ R4, R149, R4 ;  /* 0x0000000495047220 */ /* 0x000fc60000410000 */
[CC--:B--2---:R-:W-:Y:S01]  /*50b0*/  FFMA.FTZ R8, R149.reuse, R9.reuse, -R8 ;  /* 0x0000000995087223 */ /* 0x0c4fe20000010808 */
[C---:B------:R-:W-:Y:S01]  /*50c0*/  FFMA.FTZ R9, R148.reuse, R9, R4 ;  /* 0x0000000994097223 */ /* 0x040fe20000010004 */
[----:B------:R-:W-:Y:S02]  /*50d0*/  HFMA2 R4, -RZ, RZ, 1.875, 0 ;  /* 0x3f800000ff047431 */ /* 0x000fe400000001ff */
[-C--:B---3--:R-:W-:Y:S01]  /*50e0*/  FFMA.FTZ R10, R149, R5.reuse, -R6 ;  /* 0x00000005950a7223 */ /* 0x088fe20000010806 */
[----:B------:R-:W-:Y:S01]  /*50f0*/  FFMA.FTZ R11, R148, R5, R7 ;  /* 0x00000005940b7223 */ /* 0x000fe20000010007 */
[----:B------:R-:W-:Y:S02]  /*5100*/  CS2R R6, SRZ ;  /* 0x0000000000067805 */ /* 0x000fe4000001ff00 */
[----:B------:R-:W-:Y:S01]  /*5110*/  MOV R5, RZ ;  /* 0x000000ff00057202 */ /* 0x000fe20000000f00 */
[----:B------:R-:W-:Y:S01]  /*5120*/  FADD.FTZ R10, R147, R10 ;  /* 0x0000000a930a7221 */ /* 0x000fe20000010000 */
[----:B------:R-:W-:-:S04]  /*5130*/  FADD.FTZ R11, R146, R11 ;  /* 0x0000000b920b7221 */ /* 0x000fc80000010000 */
[----:B------:R-:W-:Y:S04]  /*5140*/  @P0 LDS.128 R4, [UR10+0x10c0] ;  /* 0x0010c00aff040984 */ /* 0x000fe80008000c00 */
[----:B------:R-:W-:Y:S01]  /*5150*/  @!P1 STS.128 [R29+0x1080], R8 ;  /* 0x001080081d009388 */ /* 0x000fe20000000c00 */
[----:B------:R-:W-:Y:S01]  /*5160*/  BAR.SYNC.DEFER_BLOCKING 0x0 ;  /* 0x0000000000007b1d */ /* 0x000fe20000010000 */
[----:B------:R-:W-:-:S04]  /*5170*/  ISETP.GE.AND P1, PT, R50, 0x10, PT ;  /* 0x000000103200780c */ /* 0x000fc80003f26270 */
[----:B------:R-:W-:Y:S02]  /*5180*/  FSEL R150, R147, R10, !P1 ;  /* 0x0000000a93967208 */ /* 0x000fe40004800000 */
[----:B------:R-:W-:Y:S02]  /*5190*/  FSEL R149, R149, R8, !P1 ;  /* 0x0000000895957208 */ /* 0x000fe40004800000 */
[----:B------:R-:W-:Y:S02]  /*51a0*/  FSEL R148, R148, R9, !P1 ;  /* 0x0000000994947208 */ /* 0x000fe40004800000 */
[----:B------:R-:W-:Y:S02]  /*51b0*/  FSEL R147, R146, R11, !P1 ;  /* 0x0000000b92937208 */ /* 0x000fe40004800000 */
[----:B------:R-:W-:Y:S01]  /*51c0*/  ISETP.NE.AND P1, PT, R119, 0x1, PT ;  /* 0x000000017700780c */ /* 0x000fe20003f25270 */
[----:B------:R-:W-:Y:S04]  /*51d0*/  SHFL.UP PT, R146, R149, 0x1, RZ ;  /* 0x0420000095927989 */ /* 0x000fe800000e00ff */
[----:B------:R-:W-:Y:S04]  /*51e0*/  SHFL.UP PT, R10, R148, 0x1, RZ ;  /* 0x04200000940a7989 */ /* 0x000fe800000e00ff */
[----:B------:R-:W-:Y:S04]  /*51f0*/  SHFL.UP PT, R11, R150, 0x1, RZ ;  /* 0x04200000960b7989 */ /* 0x000fe800000e00ff */
[----:B------:R-:W0:Y:S04]  /*5200*/  LDS.128 R12, [UR12+0x1080] ;  /* 0x0010800cff0c7984 */ /* 0x000e280008000c00 */
[----:B------:R-:W1:Y:S04]  /*5210*/  LDS.128 R16, [UR12+0x1090] ;  /* 0x0010900cff107984 */ /* 0x000e680008000c00 */
[----:B------:R-:W2:Y:S01]  /*5220*/  SHFL.UP PT, R147, R147, 0x1, RZ ;  /* 0x0420000093937989 */ /* 0x000ea200000e00ff */
[----:B0-----:R-:W-:-:S02]  /*5230*/  FSEL R39, R12, R39, !P1 ;  /* 0x000000270c277208 */ /* 0x001fc40004800000 */
[C---:B------:R-:W-:Y:S01]  /*5240*/  FSEL R41, R14.reuse, R41, !P1 ;  /* 0x000000290e297208 */ /* 0x040fe20004800000 */
[-C--:B-1----:R-:W-:Y:S01]  /*5250*/  FMUL.FTZ R9, R13, R17.reuse ;  /* 0x000000110d097220 */ /* 0x082fe20000410000 */
[CC--:B------:R-:W-:Y:S01]  /*5260*/  FMUL.FTZ R151, R15.reuse, R17.reuse ;  /* 0x000000110f977220 */ /* 0x0c0fe20000410000 */
[-C--:B------:R-:W-:Y:S01]  /*5270*/  FMUL.FTZ R8, R14, R17.reuse ;  /* 0x000000110e087220 */ /* 0x080fe20000410000 */
[C---:B------:R-:W-:Y:S01]  /*5280*/  FSEL R52, R15.reuse, R52, !P1 ;  /* 0x000000340f347208 */ /* 0x040fe20004800000 */
[CC--:B------:R-:W-:Y:S01]  /*5290*/  FFMA.FTZ R9, R12.reuse, R16.reuse, -R9 ;  /* 0x000000100c097223 */ /* 0x0c0fe20000010809 */
[----:B------:R-:W-:Y:S01]  /*52a0*/  FMUL.FTZ R12, R12, R17 ;  /* 0x000000110c0c7220 */ /* 0x000fe20000410000 */
[-C--:B------:R-:W-:Y:S01]  /*52b0*/  FFMA.FTZ R151, R14, R16.reuse, -R151 ;  /* 0x000000100e977223 */ /* 0x080fe20000010897 */
[----:B------:R-:W-:Y:S01]  /*52c0*/  FFMA.FTZ R8, R15, R16, R8 ;  /* 0x000000100f087223 */ /* 0x000fe20000010008 */
[C---:B------:R-:W-:Y:S01]  /*52d0*/  FSEL R54, R13.reuse, R54, !P1 ;  /* 0x000000360d367208 */ /* 0x040fe20004800000 */
[----:B------:R-:W-:Y:S01]  /*52e0*/  FFMA.FTZ R12, R13, R16, R12 ;  /* 0x000000100d0c7223 */ /* 0x000fe2000001000c */
[----:B------:R-:W-:Y:S01]  /*52f0*/  FADD.FTZ R18, R18, R151 ;  /* 0x0000009712127221 */ /* 0x000fe20000010000 */
[----:B------:R-:W-:Y:S01]  /*5300*/  FADD.FTZ R8, R19, R8 ;  /* 0x0000000813087221 */ /* 0x000fe20000010000 */
[----:B--2---:R-:W-:Y:S06]  /*5310*/  @!P2 BRA `(.L_x_1182) ;  /* 0x000000000040a947 */ /* 0x004fec0003800000 */
        /* <DEDUP_REMOVED lines=16> */
.L_x_1182:
        /* <DEDUP_REMOVED lines=16> */
.L_x_1183:
[----:B------:R-:W-:Y:S05]  /*5520*/  BSYNC.RECONVERGENT B0 ;  /* 0x0000000000007941 */ /* 0x000fea0003800200 */
.L_x_1181:
        /* <DEDUP_REMOVED lines=117> */
.L_x_1185:
[----:B------:R-:W-:Y:S05]  /*5c80*/  BSYNC.RECONVERGENT B0 ;  /* 0x0000000000007941 */ /* 0x000fea0003800200 */
.L_x_1184:
[----:B------:R-:W-:Y:S01]  /*5c90*/  UIADD3 UR5, UPT, UPT, UR5, 0x1, URZ ;  /* 0x0000000105057890 */ /* 0x000fe2000fffe0ff */
[C---:B-1---5:R-:W-:Y:S01]  /*5ca0*/  FMUL.FTZ R5, R3.reuse, R10 ;  /* 0x0000000a03057220 */ /* 0x062fe20000410000 */
[C---:B------:R-:W-:Y:S01]  /*5cb0*/  FMUL.FTZ R6, R3.reuse, R88 ;  /* 0x0000005803067220 */ /* 0x040fe20000410000 */
[C---:B------:R-:W-:Y:S01]  /*5cc0*/  FMUL.FTZ R20, R3.reuse, R20 ;  /* 0x0000001403147220 */ /* 0x040fe20000410000 */
[----:B------:R-:W-:Y:S01]  /*5cd0*/  UISETP.GE.AND UP0, UPT, UR5, UR36, UPT ;  /* 0x000000240500728c */ /* 0x000fe2000bf06270 */
        /* <DEDUP_REMOVED lines=46> */
.L_x_1180:
        /* <DEDUP_REMOVED lines=45> */
.L_x_1188:
        /* <DEDUP_REMOVED lines=15> */
.L_x_5026:


//--------------------- .text._Z25selective_scan_fwd_kernelI32Selective_Scan_fwd_kernel_traitsILi64ELi16ELi1ELb1ELb1ELb0ELb1EN3c108BFloat16ENS1_7complexIfEEEEv13SSMParamsBase --------------------------
	.section	.text._Z25selective_scan_fwd_kernelI32Selective_Scan_fwd_kernel_traitsILi64ELi16ELi1ELb1ELb1ELb0ELb1EN3c108BFloat16ENS1_7complexIfEEEEv13SSMParamsBase,"ax",@progbits
	.align	128
        .global         _Z25selective_scan_fwd_kernelI32Selective_Scan_fwd_kernel_traitsILi64ELi16ELi1ELb1ELb1ELb0ELb1EN3c108BFloat16ENS1_7complexIfEEEEv13SSMParamsBase
        .type           _Z25selective_scan_fwd_kernelI32Selective_Scan_fwd_kernel_traitsILi64ELi16ELi1ELb1ELb1ELb0ELb1EN3c108BFloat16ENS1_7complexIfEEEEv13SSMParamsBase,@function
        .size           _Z25selective_scan_fwd_kernelI32Selective_Scan_fwd_kernel_traitsILi64ELi16ELi1ELb1ELb1ELb0ELb1EN3c108BFloat16ENS1_7complexIfEEEEv13SSMParamsBase,(.L_x_5027 - _Z25selective_scan_fwd_kernelI32Selective_Scan_fwd_kernel_traitsILi64ELi16ELi1ELb1ELb1ELb0ELb1EN3c108BFloat16ENS1_7complexIfEEEEv13SSMParamsBase)
        .other          _Z25selective_scan_fwd_kernelI32Selective_Scan_fwd_kernel_traitsILi64ELi16ELi1ELb1ELb1ELb0ELb1EN3c108BFloat16ENS1_7complexIfEEEEv13SSMParamsBase,@"STO_CUDA_ENTRY STV_DEFAULT"
_Z25selective_scan_fwd_kernelI32Selective_Scan_fwd_kernel_traitsILi64ELi16ELi1ELb1ELb1ELb0ELb1EN3c108BFloat16ENS1_7complexIfEEEEv13SSMParamsBase:
.text._Z25selective_scan_fwd_kernelI32Selective_Scan_fwd_kernel_traitsILi64ELi16ELi1ELb1ELb1ELb0ELb1EN3c108BFloat16ENS1_7complexIfEEEEv13SSMParamsBase:
        /* <DEDUP_REMOVED lines=79> */
[----:B------:R-:W2:Y:S01]  /*04f0*/  LDCU.64 UR26, c[0x0][0x3a0] ;  /* 0x00007400ff1a77ac */ /* 0x000ea20008000a00 */
[----:B------:R-:W3:Y:S01]  /*0500*/  LDCU.64 UR30, c[0x0][0x3d8] ;  /* 0x00007b00ff1e77ac */ /* 0x000ee20008000a00 */
[----:B------:R-:W4:Y:S01]  /*0510*/  LDCU UR32, c[0x0][0x38c] ;  /* 0x00007180ff2077ac */ /* 0x000f220008000800 */
[----:B------:R-:W-:Y:S01]  /*0520*/  USHF.R.S32.HI UR9, URZ, 0x1f, UR14 ;  /* 0x0000001fff097899 */ /* 0x000fe2000801140e */
[----:B------:R-:W-:Y:S01]  /*0530*/  UMOV UR13, UR18 ;  /* 0x00000012000d7c82 */ /* 0x000fe20008000000 */
[----:B------:R-:W-:Y:S02]  /*0540*/  ULEA UR18, UP0, UR8, UR4, 0x1 ;  /* 0x0000000408127291 */ /* 0x000fe4000f8008ff */
[----:B------:R-:W-:-:S02]  /*0550*/  UIMAD UR9, UR9, UR20, URZ ;  /* 0x00000014090972a4 */ /* 0x000fc4000f8e02ff */
[----:B------:R-:W-:Y:S02]  /*0560*/  UIMAD UR11, UR25, UR22, UR23 ;  /* 0x00000016190b72a4 */ /* 0x000fe4000f8e0217 */
[----:B------:R-:W-:Y:S02]  /*0570*/  UIMAD.WIDE.U32 UR12, UR14, UR20, UR12 ;  /* 0x000000140e0c72a5 */ /* 0x000fe4000f8e000c */
[----:B------:R-:W-:Y:S02]  /*0580*/  UIMAD UR9, UR14, UR21, UR9 ;  /* 0x000000150e0972a4 */ /* 0x000fe4000f8e0209 */
[----:B------:R-:W-:Y:S01]  /*0590*/  ULEA.HI.X UR24, UR8, UR5, UR24, 0x1, UP0 ;  /* 0x0000000508187291 */ /* 0x000fe200080f0c18 */
[----:B------:R-:W-:Y:S01]  /*05a0*/  IMAD R31, R31, UR11, RZ ;  /* 0x0000000b1f1f7c24 */ /* 0x000fe2000f8e02ff */
[----:B------:R-:W-:Y:S01]  /*05b0*/  ULEA UR14, UP1, UR10, UR6, 0x1 ;  /* 0x000000060a0e7291 */ /* 0x000fe2000f8208ff */
[----:B------:R-:W-:Y:S01]  /*05c0*/  UMOV UR5, 0x400 ;  /* 0x0000040000057882 */ /* 0x000fe20000000000 */
[----:B0-----:R-:W-:Y:S01]  /*05d0*/  SHF.L.U32 R0, R33, 0x2, RZ ;  /* 0x0000000221007819 */ /* 0x001fe200000006ff */
[----:B-1----:R-:W-:Y:S01]  /*05e0*/  ULEA UR5, UR15, UR5, 0x18 ;  /* 0x000000050f057291 */ /* 0x002fe2000f8ec0ff */
[--C-:B------:R-:W-:Y:S01]  /*05f0*/  SHF.R.U32.HI R120, RZ, 0x5, R33.reuse ;  /* 0x00000005ff787819 */ /* 0x100fe20000011621 */
[----:B------:R-:W-:Y:S01]  /*0600*/  ULEA UR21, UP2, UR12, UR28, 0x1 ;  /* 0x0000001c0c157291 */ /* 0x000fe2000f8408ff */
[----:B------:R-:W-:Y:S01]  /*0610*/  LOP3.LUT R0, R0, 0xf80, RZ, 0xc0, !PT ;  /* 0x00000f8000007812 */ /* 0x000fe200078ec0ff */
[----:B------:R-:W-:Y:S01]  /*0620*/  ULEA.HI.X UR10, UR10, UR7, UR19, 0x1, UP1 ;  /* 0x000000070a0a7291 */ /* 0x000fe200088f0c13 */
[----:B----4-:R-:W-:Y:S01]  /*0630*/  IMAD R31, R31, UR32, RZ ;  /* 0x000000201f1f7c24 */ /* 0x010fe2000f8e02ff */
[----:B------:R-:W-:Y:S01]  /*0640*/  UIADD3 UR13, UPT, UPT, UR13, UR9, URZ ;  /* 0x000000090d0d7290 */ /* 0x000fe2000fffe0ff */
[----:B------:R-:W-:Y:S01]  /*0650*/  LEA R29, R120, UR5, 0x4 ;  /* 0x00000005781d7c11 */ /* 0x000fe2000f8e20ff */
[----:B--2---:R-:W-:Y:S01]  /*0660*/  UIMAD.WIDE.U32 UR8, UR23, UR26, URZ ;  /* 0x0000001a170872a5 */ /* 0x004fe2000f8e00ff */
[----:B------:R-:W-:Y:S01]  /*0670*/  LOP3.LUT R27, R0, 0x1f, R33, 0xf8, !PT ;  /* 0x0000001f001b7812 */ /* 0x000fe200078ef821 */
[----:B---3--:R-:W-:-:S02]  /*0680*/  UIMAD.WIDE.U32 UR6, UR23, UR30, URZ ;  /* 0x0000001e170672a5 */ /* 0x008fc4000f8e00ff */
[----:B------:R-:W-:Y:S02]  /*0690*/  ULEA.HI.X UR13, UR12, UR29, UR13, 0x1, UP2 ;  /* 0x0000001d0c0d7291 */ /* 0x000fe400090f0c0d */
[----:B------:R-:W-:Y:S02]  /*06a0*/  UIMAD UR22, UR23, UR27, UR9 ;  /* 0x0000001b171672a4 */ /* 0x000fe4000f8e0209 */
[----:B------:R-:W-:Y:S01]  /*06b0*/  UIMAD UR20, UR23, UR31, UR7 ;  /* 0x0000001f171472a4 */ /* 0x000fe2000f8e0207 */
[----:B------:R-:W-:Y:S01]  /*06c0*/  UMOV UR4, URZ ;  /* 0x000000ff00047c82 */ /* 0x000fe20008000000 */
[----:B------:R-:W-:Y:S01]  /*06d0*/  UMOV UR19, UR24 ;  /* 0x0000001800137c82 */ /* 0x000fe20008000000 */
[----:B------:R-:W-:Y:S01]  /*06e0*/  UMOV UR15, UR10 ;  /* 0x0000000a000f7c82 */ /* 0x000fe20008000000 */
[----:B------:R-:W-:-:S08]  /*06f0*/  UMOV UR12, UR21 ;  /* 0x00000015000c7c82 */ /* 0x000fd00008000000 */
.L_x_1228:
[----:B------:R-:W-:Y:S01]  /*0700*/  BAR.SYNC.DEFER_BLOCKING 0x0 ;  /* 0x0000000000007b1d */ /* 0x000fe20000010000 */
[----:B------:R-:W-:Y:S02]  /*0710*/  SHF.L.U32 R2, R33, 0x1, RZ ;  /* 0x0000000121027819 */ /* 0x000fe400000006ff */
[----:B------:R-:W-:Y:S02]  /*0720*/  MOV R4, UR18 ;  /* 0x0000001200047c02 */ /* 0x000fe40008000f00 */
[----:B------:R-:W-:Y:S02]  /*0730*/  LOP3.LUT R2, R2, 0x7c0, RZ, 0xc0, !PT ;  /* 0x000007c002027812 */ /* 0x000fe400078ec0ff */
[----:B------:R-:W-:Y:S02]  /*0740*/  MOV R5, UR19 ;  /* 0x0000001300057c02 */ /* 0x000fe40008000f00 */
[----:B------:R-:W-:-:S05]  /*0750*/  LOP3.LUT R3, R2, 0x1f, R33, 0xf8, !PT ;  /* 0x0000001f02037812 */ /* 0x000fca00078ef821 */
[----:B------:R-:W-:-:S05]  /*0760*/  IMAD.WIDE.U32 R4, R3, 0x10, R4 ;  /* 0x0000001003047825 */ /* 0x000fca00078e0004 */
[----:B0-----:R-:W2:Y:S04]  /*0770*/  LDG.E.128 R12, desc[UR16][R4.64] ;  /* 0x00000010040c7981 */ /* 0x001ea8000c1e1d00 */
        /* <DEDUP_REMOVED lines=80> */
.L_x_1190:
[----:B------:R-:W-:Y:S05]  /*0c80*/  BSYNC.RECONVERGENT B0 ;  /* 0x0000000000007941 */ /* 0x000fea0003800200 */
.L_x_1189:
        /* <DEDUP_REMOVED lines=37> */
.L_x_1192:
[----:B------:R-:W-:Y:S05]  /*0ee0*/  BSYNC.RECONVERGENT B0 ;  /* 0x0000000000007941 */ /* 0x000fea0003800200 */
.L_x_1191:
        /* <DEDUP_REMOVED lines=36> */
.L_x_1194:
[----:B------:R-:W-:Y:S05]  /*1130*/  BSYNC.RECONVERGENT B0 ;  /* 0x0000000000007941 */ /* 0x000fea0003800200 */
.L_x_1193:
        /* <DEDUP_REMOVED lines=37> */
.L_x_1196:
[----:B------:R-:W-:Y:S05]  /*1390*/  BSYNC.RECONVERGENT B0 ;  /* 0x0000000000007941 */ /* 0x000fea0003800200 */
.L_x_1195:
        /* <DEDUP_REMOVED lines=36> */
.L_x_1198:
[----:B------:R-:W-:Y:S05]  /*15e0*/  BSYNC.RECONVERGENT B0 ;  /* 0x0000000000007941 */ /* 0x000fea0003800200 */
.L_x_1197:
        /* <DEDUP_REMOVED lines=39> */
.L_x_1200:
[----:B------:R-:W-:Y:S05]  /*1860*/  BSYNC.RECONVERGENT B0 ;  /* 0x0000000000007941 */ /* 0x000fea0003800200 */
.L_x_1199:
        /* <DEDUP_REMOVED lines=40> */
.L_x_1202:
[----:B------:R-:W-:Y:S05]  /*1af0*/  BSYNC.RECONVERGENT B0 ;  /* 0x0000000000007941 */ /* 0x000fea0003800200 */
.L_x_1201:
        /* <DEDUP_REMOVED lines=41> */
.L_x_1204:
[----:B------:R-:W-:Y:S05]  /*1d90*/  BSYNC.RECONVERGENT B0 ;  /* 0x0000000000007941 */ /* 0x000fea0003800200 */
.L_x_1203:
        /* <DEDUP_REMOVED lines=41> */
.L_x_1206:
[----:B------:R-:W-:Y:S05]  /*2030*/  BSYNC.RECONVERGENT B0 ;  /* 0x0000000000007941 */ /* 0x000fea0003800200 */
.L_x_1205:
        /* <DEDUP_REMOVED lines=39> */
.L_x_1208:
[----:B------:R-:W-:Y:S05]  /*22b0*/  BSYNC.RECONVERGENT B0 ;  /* 0x0000000000007941 */ /* 0x000fea0003800200 */
.L_x_1207:
        /* <DEDUP_REMOVED lines=43> */
.L_x_1210:
[----:B------:R-:W-:Y:S05]  /*2570*/  BSYNC.RECONVERGENT B0 ;  /* 0x0000000000007941 */ /* 0x000fea0003800200 */
.L_x_1209:
        /* <DEDUP_REMOVED lines=32> */
.L_x_1212:
[----:B------:R-:W-:Y:S05]  /*2780*/  BSYNC.RECONVERGENT B0 ;  /* 0x0000000000007941 */ /* 0x000fea0003800200 */
.L_x_1211:
        /* <DEDUP_REMOVED lines=32> */
.L_x_1214:
[----:B------:R-:W-:Y:S05]  /*2990*/  BSYNC.RECONVERGENT B0 ;  /* 0x0000000000007941 */ /* 0x000fea0003800200 */
.L_x_1213:
        /* <DEDUP_REMOVED lines=32> */
.L_x_1216:
[----:B------:R-:W-:Y:S05]  /*2ba0*/  BSYNC.RECONVERGENT B0 ;  /* 0x0000000000007941 */ /* 0x000fea0003800200 */
.L_x_1215:
        /* <DEDUP_REMOVED lines=32> */
.L_x_1218:
[----:B------:R-:W-:Y:S05]  /*2db0*/  BSYNC.RECONVERGENT B0 ;  /* 0x0000000000007941 */ /* 0x000fea0003800200 */
.L_x_1217:
        /* <DEDUP_REMOVED lines=32> */
.L_x_1220:
[----:B------:R-:W-:Y:S05]  /*2fc0*/  BSYNC.RECONVERGENT B0 ;  /* 0x0000000000007941 */ /* 0x000fea0003800200 */
.L_x_1219:
        /* <DEDUP_REMOVED lines=54> */
.L_x_1227:
        /* <DEDUP_REMOVED lines=27> */
[C---:B--2---:R-:W-:Y:S01]  /*34e0*/  FMUL.FTZ R22, R3.reuse, R48 ;  /* 0x0000003003167220 */ /* 0x044fe20000410000 */
[C---:B-1----:R-:W-:Y:S01]  /*34f0*/  FMUL.FTZ R20, R3.reuse, R46 ;  /* 0x0000002e03147220 */ /* 0x042fe20000410000 */
[----:B------:R-:W-:Y:S02]  /*3500*/  FMUL.FTZ R85, R2, 1.4426950216293334961 ;  /* 0x3fb8aa3b02557820 */ /* 0x000fe40000410000 */
[----:B------:R-:W-:Y:S01]  /*3510*/  FMUL.RZ R23, R22, 0.15915493667125701904 ;  /* 0x3e22f98316177820 */ /* 0x000fe2000040c000 */
[----:B------:R-:W-:Y:S01]  /*3520*/  FMUL.RZ R21, R20, 0.15915493667125701904 ;  /* 0x3e22f98314157820 */ /* 0x000fe2000040c000 */
[C---:B------:R-:W-:Y:S01]  /*3530*/  FMUL.FTZ R22, R3.reuse, R38 ;  /* 0x0000002603167220 */ /* 0x040fe20000410000 */
[----:B------:R-:W-:Y:S01]  /*3540*/  FMUL.FTZ R20, R3, R34 ;  /* 0x0000002203147220 */ /* 0x000fe20000410000 */
        /* <DEDUP_REMOVED lines=17> */
[----:B0-----:R-:W-:Y:S01]  /*3660*/  FMUL.RZ R23, R20, 0.15915493667125701904 ;  /* 0x3e22f98314177820 */ /* 0x001fe2000040c000 */
[C---:B------:R-:W-:Y:S01]  /*3670*/  FMUL.FTZ R20, R3.reuse, R44 ;  /* 0x0000002c03147220 */ /* 0x040fe20000410000 */
[----:B---3--:R0:W-:Y:S04]  /*3680*/  STS.128 [R43], R4 ;  /* 0x000000042b007388 */ /* 0x0081e80000000c00 */
[----:B------:R1:W-:Y:S01]  /*3690*/  STS.128 [R43+0x200], R8 ;  /* 0x000200082b007388 */ /* 0x0003e20000000c00 */
[----:B------:R2:W-:Y:S03]  /*36a0*/  MUFU.COS R87, R22 ;  /* 0x0000001600577308 */ /* 0x0005e60000000000 */
[----:B------:R-:W-:Y:S04]  /*36b0*/  STS.128 [R43+0x400], R12 ;  /* 0x0004000c2b007388 */ /* 0x000fe80000000c00 */
[----:B------:R-:W-:Y:S01]  /*36c0*/  STS.128 [R43+0x600], R16 ;  /* 0x000600102b007388 */ /* 0x000fe20000000c00 */
[----:B------:R-:W-:Y:S01]  /*36d0*/  MUFU.SIN R99, R21 ;  /* 0x0000001500637308 */ /* 0x000fe20000000400 */
[----:B--2---:R-:W-:Y:S01]  /*36e0*/  FMUL.RZ R22, R20, 0.15915493667125701904 ;  /* 0x3e22f98314167820 */ /* 0x004fe2000040c000 */
[C---:B------:R-:W-:Y:S01]  /*36f0*/  FMUL.FTZ R20, R3.reuse, R30 ;  /* 0x0000001e03147220 */ /* 0x040fe20000410000 */
[----:B0-----:R-:W-:-:S04]  /*3700*/  FMUL.FTZ R4, R3, R28 ;  /* 0x0000001c03047220 */ /* 0x001fc80000410000 */
[----:B-1----:R-:W-:Y:S01]  /*3710*/  FMUL.RZ R8, R4, 0.15915493667125701904 ;  /* 0x3e22f98304087820 */ /* 0x002fe2000040c000 */
[----:B------:R0:W-:Y:S01]  /*3720*/  MUFU.COS R100, R21 ;  /* 0x0000001500647308 */ /* 0x0001e20000000000 */
[----:B------:R-:W-:Y:S01]  /*3730*/  NOP ;  /* 0x0000000000007918 */ /* 0x000fe20000000000 */
[----:B------:R-:W-:Y:S06]  /*3740*/  LDS.128 R4, [R68+0x10] ;  /* 0x0000100044047984 */ /* 0x000fec0000000c00 */
        /* <DEDUP_REMOVED lines=9> */
[----:B0-----:R-:W-:Y:S01]  /*37e0*/  FMUL.RZ R22, R20, 0.15915493667125701904 ;  /* 0x3e22f98314167820 */ /* 0x001fe2000040c000 */
[----:B------:R-:W-:-:S04]  /*37f0*/  FMUL.FTZ R20, R3, R40 ;  /* 0x0000002803147220 */ /* 0x000fc80000410000 */
[----:B------:R-:W-:Y:S01]  /*3800*/  FMUL.RZ R102, R20, 0.15915493667125701904 ;  /* 0x3e22f98314667820 */ /* 0x000fe2000040c000 */
[-C--:B------:R-:W-:Y:S01]  /*3810*/  FMUL.FTZ R20, R3, R24.reuse ;  /* 0x0000001803147220 */ /* 0x080fe20000410000 */
        /* <DEDUP_REMOVED lines=8> */
[----:B------:R1:W-:Y:S01]  /*38a0*/  MUFU.EX2 R125, R20 ;  /* 0x00000014007d7308 */ /* 0x0003e20000000800 */
[----:B0-----:R-:W-:Y:S01]  /*38b0*/  FMUL.RZ R22, R21, 0.15915493667125701904 ;  /* 0x3e22f98315167820 */ /* 0x001fe2000040c000 */
[----:B------:R-:W-:-:S06]  /*38c0*/  FMUL.FTZ R21, R3, R0 ;  /* 0x0000000003157220 */ /* 0x000fcc0000410000 */
[----:B------:R-:W-:Y:S01]  /*38d0*/  MUFU.SIN R106, R102 ;  /* 0x00000066006a7308 */ /* 0x000fe20000000400 */
[----:B-1----:R-:W-:-:S07]  /*38e0*/  FMUL.FTZ R20, R3, R32 ;  /* 0x0000002003147220 */ /* 0x002fce0000410000 */
[----:B------:R0:W-:Y:S08]  /*38f0*/  MUFU.COS R116, R102 ;  /* 0x0000006600747308 */ /* 0x0001f00000000000 */
[----:B------:R-:W-:Y:S01]  /*3900*/  MUFU.SIN R110, R23 ;  /* 0x00000017006e7308 */ /* 0x000fe20000000400 */
[----:B0-----:R-:W-:Y:S01]  /*3910*/  FMUL.RZ R102, R21, 0.15915493667125701904 ;  /* 0x3e22f98315667820 */ /* 0x001fe2000040c000 */
[C---:B------:R-:W-:Y:S01]  /*3920*/  FMUL.FTZ R21, R3.reuse, R56 ;  /* 0x0000003803157220 */ /* 0x040fe20000410000 */
[----:B------:R-:W-:-:S03]  /*3930*/  FMUL.FTZ R3, R3, R58 ;  /* 0x0000003a03037220 */ /* 0x000fc60000410000 */
[----:B------:R-:W-:Y:S02]  /*3940*/  FMUL.RZ R130, R21, 0.15915493667125701904 ;  /* 0x3e22f98315827820 */ /* 0x000fe4000040c000 */
[----:B------:R0:W-:Y:S08]  /*3950*/  MUFU.COS R126, R23 ;  /* 0x00000017007e7308 */ /* 0x0001f00000000000 */
[----:B------:R-:W-:Y:S01]  /*3960*/  MUFU.SIN R109, R22 ;  /* 0x00000016006d7308 */ /* 0x000fe20000000400 */
[----:B0-----:R-:W-:Y:S01]  /*3970*/  FMUL.RZ R23, R20, 0.15915493667125701904 ;  /* 0x3e22f98314177820 */ /* 0x001fe2000040c000 */
[----:B------:R-:W-:-:S06]  /*3980*/  FMUL.FTZ R20, R85, R32 ;  /* 0x0000002055147220 */ /* 0x000fcc0000410000 */
[----:B------:R-:W-:Y:S08]  /*3990*/  MUFU.COS R119, R22 ;  /* 0x0000001600777308 */ /* 0x000ff00000000000 */
[----:B------:R-:W-:Y:S08]  /*39a0*/  MUFU.SIN R117, R23 ;  /* 0x0000001700757308 */ /* 0x000ff00000000400 */
[----:B------:R-:W-:Y:S08]  /*39b0*/  MUFU.COS R127, R23 ;  /* 0x00000017007f7308 */ /* 0x000ff00000000000 */
[----:B------:R0:W-:Y:S08]  /*39c0*/  MUFU.EX2 R128, R20 ;  /* 0x0000001400807308 */ /* 0x0001f00000000800 */
[----:B------:R-:W1:Y:S01]  /*39d0*/  MUFU.EX2 R90, R90 ;  /* 0x0000005a005a7308 */ /* 0x000e620000000800 */
[----:B0-----:R-:W0:Y:S07]  /*39e0*/  LDS.128 R20, [R68] ;  /* 0x0000000044147984 */ /* 0x001e2e0000000c00 */
[----:B------:R-:W2:Y:S08]  /*39f0*/  MUFU.EX2 R108, R108 ;  /* 0x0000006c006c7308 */ /* 0x000eb00000000800 */
[----:B------:R-:W3:Y:S01]  /*3a00*/  MUFU.EX2 R92, R92 ;  /* 0x0000005c005c7308 */ /* 0x000ee20000000800 */
[C---:B-1----:R-:W-:Y:S01]  /*3a10*/  FMUL.FTZ R94, R90.reuse, R94 ;  /* 0x0000005e5a5e7220 */ /* 0x042fe20000410000 */
[----:B------:R-:W-:-:S06]  /*3a20*/  FMUL.FTZ R93, R90, R93 ;  /* 0x0000005d5a5d7220 */ /* 0x000fcc0000410000 */
[----:B------:R-:W1:Y:S01]  /*3a30*/  MUFU.EX2 R114, R114 ;  /* 0x0000007200727308 */ /* 0x000e620000000800 */
[C---:B--2---:R-:W-:Y:S01]  /*3a40*/  FMUL.FTZ R90, R108.reuse, R115 ;  /* 0x000000736c5a7220 */ /* 0x044fe20000410000 */
[----:B------:R-:W-:Y:S01]  /*3a50*/  FMUL.RZ R115, R3, 0.15915493667125701904 ;  /* 0x3e22f98303737820 */ /* 0x000fe2000040c000 */
[----:B------:R-:W-:-:S05]  /*3a60*/  FMUL.FTZ R89, R108, R89 ;  /* 0x000000596c597220 */ /* 0x000fca0000410000 */
[----:B------:R-:W-:Y:S01]  /*3a70*/  MUFU.SIN R111, R102 ;  /* 0x00000066006f7308 */ /* 0x000fe20000000400 */
[C---:B---3--:R-:W-:Y:S01]  /*3a80*/  FMUL.FTZ R100, R92.reuse, R100 ;  /* 0x000000645c647220 */ /* 0x048fe20000410000 */
[----:B------:R-:W-:-:S06]  /*3a90*/  FMUL.FTZ R99, R92, R99 ;  /* 0x000000635c637220 */ /* 0x000fcc0000410000 */
[----:B------:R-:W2:Y:S01]  /*3aa0*/  MUFU.EX2 R124, R124 ;  /* 0x0000007c007c7308 */ /* 0x000ea20000000800 */
[----:B0-----:R-:W-:Y:S01]  /*3ab0*/  PRMT R3, R20, 0x7632, R3 ;  /* 0x0000763214037816 */ /* 0x001fe20000000003 */
[----:B-1----:R-:W-:Y:S01]  /*3ac0*/  FMUL.FTZ R92, R114, R107 ;  /* 0x0000006b725c7220 */ /* 0x002fe20000410000 */
[----:B------:R-:W-:Y:S01]  /*3ad0*/  SHF.L.U32 R20, R20, 0x10, RZ ;  /* 0x0000001014147819 */ /* 0x000fe200000006ff */
[----:B------:R-:W-:Y:S01]  /*3ae0*/  FMUL.FTZ R91, R114, R91 ;  /* 0x0000005b725b7220 */ /* 0x000fe20000410000 */
[----:B------:R-:W-:-:S03]  /*3af0*/  PRMT R9, R21, 0x7632, R9 ;  /* 0x0000763215097816 */ /* 0x000fc60000000009 */
[----:B------:R-:W0:Y:S01]  /*3b00*/  MUFU.EX2 R88, R88 ;  /* 0x0000005800587308 */ /* 0x000e220000000800 */
[----:B------:R-:W-:-:S05]  /*3b10*/  SHF.L.U32 R114, R9, 0x10, RZ ;  /* 0x0000001009727819 */ /* 0x000fca00000006ff */
[----:B------:R-:W-:Y:S02]  /*3b20*/  FMUL.FTZ R114, R47, R114 ;  /* 0x000000722f727220 */ /* 0x000fe40000410000 */
[----:B------:R-:W1:Y:S01]  /*3b30*/  MUFU.EX2 R2, R2 ;  /* 0x0000000200027308 */ /* 0x000e620000000800 */
[----:B--2---:R-:W-:Y:S01]  /*3b40*/  FMUL.FTZ R107, R124, R111 ;  /* 0x0000006f7c6b7220 */ /* 0x004fe20000410000 */
[----:B------:R-:W-:-:S06]  /*3b50*/  FMUL.FTZ R111, R45, R20 ;  /* 0x000000142d6f7220 */ /* 0x000fcc0000410000 */
[----:B------:R-:W2:Y:S01]  /*3b60*/  MUFU.EX2 R122, R122 ;  /* 0x0000007a007a7308 */ /* 0x000ea20000000800 */
[----:B0-----:R-:W-:-:S07]  /*3b70*/  FMUL.FTZ R101, R88, R101 ;  /* 0x0000006558657220 */ /* 0x001fce0000410000 */
[----:B------:R-:W-:Y:S01]  /*3b80*/  MUFU.SIN R11, R8 ;  /* 0x00000008000b7308 */ /* 0x000fe20000000400 */
[C---:B-1----:R-:W-:Y:S01]  /*3b90*/  FMUL.FTZ R104, R2.reuse, R104 ;  /* 0x0000006802687220 */ /* 0x042fe20000410000 */
[----:B------:R-:W-:Y:S01]  /*3ba0*/  FMUL.FTZ R103, R2, R103 ;  /* 0x0000006702677220 */ /* 0x000fe20000410000 */
[----:B------:R-:W-:Y:S01]  /*3bb0*/  FMUL.FTZ R2, R85, R58 ;  /* 0x0000003a55027220 */ /* 0x000fe20000410000 */
[----:B------:R-:W-:-:S04]  /*3bc0*/  FMUL.FTZ R85, R125, R110 ;  /* 0x0000006e7d557220 */ /* 0x000fc80000410000 */
[----:B------:R0:W-:Y:S01]  /*3bd0*/  MUFU.COS R13, R8 ;  /* 0x00000008000d7308 */ /* 0x0001e20000000000 */
[C---:B--2---:R-:W-:Y:S01]  /*3be0*/  FMUL.FTZ R110, R122.reuse, R119 ;  /* 0x000000777a6e7220 */ /* 0x044fe20000410000 */
[----:B------:R-:W-:-:S06]  /*3bf0*/  FMUL.FTZ R109, R122, R109 ;  /* 0x0000006d7a6d7220 */ /* 0x000fcc0000410000 */
[----:B------:R-:W1:Y:S01]  /*3c00*/  MUFU.EX2 R118, R118 ;  /* 0x0000007600767308 */ /* 0x000e620000000800 */
[----:B0-----:R-:W-:Y:S01]  /*3c10*/  SHF.L.U32 R8, R3, 0x10, RZ ;  /* 0x0000001003087819 */ /* 0x001fe200000006ff */
[----:B------:R-:W-:-:S04]  /*3c20*/  FMUL.FTZ R3, R111, R101 ;  /* 0x000000656f037220 */ /* 0x000fc80000410000 */
[----:B------:R-:W-:Y:S01]  /*3c30*/  FMUL.FTZ R20, R45, R8 ;  /* 0x000000082d147220 */ /* 0x000fe20000410000 */
[----:B------:R-:W-:Y:S01]  /*3c40*/  SHF.L.U32 R8, R21, 0x10, RZ ;  /* 0x0000001015087819 */ /* 0x000fe200000006ff */
[----:B------:R-:W0:Y:S02]  /*3c50*/  MUFU.EX2 R96, R96 ;  /* 0x0000006000607308 */ /* 0x000e240000000800 */
[----:B------:R-:W-:Y:S02]  /*3c60*/  FMUL.FTZ R10, R20, R101 ;  /* 0x00000065140a7220 */ /* 0x000fe40000410000 */
[----:B------:R-:W-:-:S04]  /*3c70*/  FMUL.FTZ R21, R47, R8 ;  /* 0x000000082f157220 */ /* 0x000fc80000410000 */
[----:B------:R-:W2:Y:S01]  /*3c80*/  MUFU.EX2 R121, R121 ;  /* 0x0000007900797308 */ /* 0x000ea20000000800 */
[C---:B-1----:R-:W-:Y:S01]  /*3c90*/  FMUL.FTZ R119, R118.reuse, R13 ;  /* 0x0000000d76777220 */ /* 0x042fe20000410000 */
[----:B------:R-:W-:-:S06]  /*3ca0*/  FMUL.FTZ R118, R118, R11 ;  /* 0x0000000b76767220 */ /* 0x000fcc0000410000 */
[----:B------:R-:W1:Y:S01]  /*3cb0*/  MUFU.EX2 R86, R86 ;  /* 0x0000005600567308 */ /* 0x000e620000000800 */
[C---:B0-----:R-:W-:Y:S01]  /*3cc0*/  FMUL.FTZ R98, R96.reuse, R98 ;  /* 0x0000006260627220 */ /* 0x041fe20000410000 */
[----:B------:R-:W-:-:S06]  /*3cd0*/  FMUL.FTZ R97, R96, R97 ;  /* 0x0000006160617220 */ /* 0x000fcc0000410000 */
[----:B------:R0:W-:Y:S08]  /*3ce0*/  MUFU.COS R123, R102 ;  /* 0x00000066007b7308 */ /* 0x0001f00000000000 */
[----:B------:R-:W-:Y:S01]  /*3cf0*/  MUFU.SIN R15, R115 ;  /* 0x00000073000f7308 */ /* 0x000fe20000000400 */
[----:B0-----:R-:W-:Y:S01]  /*3d00*/  FMUL.FTZ R102, R88, R87 ;  /* 0x0000005758667220 */ /* 0x001fe20000410000 */
[----:B--2---:R-:W-:Y:S01]  /*3d10*/  FMUL.FTZ R88, R121, R116 ;  /* 0x0000007479587220 */ /* 0x004fe20000410000 */
[----:B-1----:R-:W-:Y:S01]  /*3d20*/  FMUL.FTZ R96, R86, R105 ;  /* 0x0000006956607220 */ /* 0x002fe20000410000 */
[----:B------:R-:W-:Y:S01]  /*3d30*/  FMUL.FTZ R105, R128, R117 ;  /* 0x0000007580697220 */ /* 0x000fe20000410000 */
[-CC-:B------:R-:W-:Y:S01]  /*3d40*/  FFMA.FTZ R9, R20, R102.reuse, R3.reuse ;  /* 0x0000006614097223 */ /* 0x180fe20000010003 */
[----:B------:R-:W-:Y:S01]  /*3d50*/  FFMA.FTZ R10, R111, R102, -R10 ;  /* 0x000000666f0a7223 */ /* 0x000fe2000001080a */
[----:B------:R-:W-:Y:S01]  /*3d60*/  PRMT R3, R22, 0x7632, R3 ;  /* 0x0000763216037816 */ /* 0x000fe20000000003 */
[----:B------:R-:W0:Y:S01]  /*3d70*/  MUFU.EX2 R2, R2 ;  /* 0x0000000200027308 */ /* 0x000e220000000800 */
[----:B------:R-:W-:Y:S01]  /*3d80*/  FADD.FTZ R9, R114, R9 ;  /* 0x0000000972097221 */ /* 0x000fe20000010000 */
[----:B------:R-:W-:Y:S01]  /*3d90*/  SHF.L.U32 R22, R22, 0x10, RZ ;  /* 0x0000001016167819 */ /* 0x000fe200000006ff */
[----:B------:R-:W-:Y:S01]  /*3da0*/  FADD.FTZ R10, R21, R10 ;  /* 0x0000000a150a7221 */ /* 0x000fe20000010000 */
[----:B------:R-:W-:Y:S01]  /*3db0*/  SHF.L.U32 R116, R3, 0x10, RZ ;  /* 0x0000001003747819 */ /* 0x000fe200000006ff */
[-C--:B------:R-:W-:Y:S01]  /*3dc0*/  FMUL.FTZ R13, R99, R9.reuse ;  /* 0x00000009630d7220 */ /* 0x080fe20000410000 */
[----:B------:R-:W-:Y:S01]  /*3dd0*/  PRMT R3, R23, 0x7632, R3 ;  /* 0x0000763217037816 */ /* 0x000fe20000000003 */
[-C--:B------:R-:W-:Y:S01]  /*3de0*/  FMUL.FTZ R8, R99, R10.reuse ;  /* 0x0000000a63087220 */ /* 0x080fe20000410000 */
[----:B------:R-:W1:Y:S01]  /*3df0*/  MUFU.COS R115, R115 ;  /* 0x0000007300737308 */ /* 0x000e620000000000 */
[C---:B------:R-:W-:Y:S01]  /*3e00*/  FFMA.FTZ R10, R100.reuse, R10, -R13 ;  /* 0x0000000a640a7223 */ /* 0x040fe2000001080d */
[C---:B------:R-:W-:Y:S01]  /*3e10*/  FMUL.FTZ R117, R49.reuse, R22 ;  /* 0x0000001631757220 */ /* 0x040fe20000410000 */
[----:B------:R-:W-:Y:S01]  /*3e20*/  FFMA.FTZ R9, R100, R9, R8 ;  /* 0x0000000964097223 */ /* 0x000fe20000010008 */
[----:B------:R-:W-:Y:S01]  /*3e30*/  FMUL.FTZ R116, R49, R116 ;  /* 0x0000007431747220 */ /* 0x000fe20000410000 */
[----:B------:R-:W-:Y:S01]  /*3e40*/  SHF.L.U32 R8, R3, 0x10, RZ ;  /* 0x0000001003087819 */ /* 0x000fe200000006ff */
[----:B------:R-:W-:Y:S01]  /*3e50*/  FADD.FTZ R10, R117, R10 ;  /* 0x0000000a750a7221 */ /* 0x000fe20000010000 */
[----:B------:R-:W-:Y:S01]  /*3e60*/  FMUL.FTZ R87, R121, R106 ;  /* 0x0000006a79577220 */ /* 0x000fe20000410000 */
[----:B------:R-:W-:Y:S01]  /*3e70*/  FADD.FTZ R9, R116, R9 ;  /* 0x0000000974097221 */ /* 0x000fe20000010000 */
[----:B0-----:R-:W-:Y:S01]  /*3e80*/  FMUL.FTZ R22, R2, R15 ;  /* 0x0000000f02167220 */ /* 0x001fe20000410000 */
[----:B------:R-:W-:Y:S01]  /*3e90*/  FMUL.FTZ R11, R97, R10 ;  /* 0x0000000a610b7220 */ /* 0x000fe20000410000 */
[----:B------:R-:W-:Y:S01]  /*3ea0*/  FMUL.FTZ R121, R51, R8 ;  /* 0x0000000833797220 */ /* 0x000fe20000410000 */
[----:B------:R-:W-:Y:S01]  /*3eb0*/  FMUL.FTZ R3, R97, R9 ;  /* 0x0000000961037220 */ /* 0x000fe20000410000 */
[----:B------:R-:W-:Y:S01]  /*3ec0*/  FMUL.FTZ R95, R86, R95 ;  /* 0x0000005f565f7220 */ /* 0x000fe20000410000 */
[----:B------:R-:W-:Y:S01]  /*3ed0*/  FFMA.FTZ R12, R98, R9, R11 ;  /* 0x00000009620c7223 */ /* 0x000fe2000001000b */
[----:B------:R-:W-:Y:S01]  /*3ee0*/  FMUL.FTZ R108, R124, R123 ;  /* 0x0000007b7c6c7220 */ /* 0x000fe20000410000 */
[--C-:B------:R-:W-:Y:S01]  /*3ef0*/  FFMA.FTZ R10, R98, R10, -R3.reuse ;  /* 0x0000000a620a7223 */ /* 0x100fe20000010803 */
[----:B-1----:R-:W-:Y:S01]  /*3f00*/  FMUL.FTZ R115, R2, R115 ;  /* 0x0000007302737220 */ /* 0x002fe20000410000 */
[----:B------:R-:W-:Y:S01]  /*3f10*/  SHF.L.U32 R2, R23, 0x10, RZ ;  /* 0x0000001017027819 */ /* 0x000fe200000006ff */
[----:B------:R-:W-:Y:S01]  /*3f20*/  FADD.FTZ R12, R121, R12 ;  /* 0x0000000c790c7221 */ /* 0x000fe20000010000 */
[C---:B------:R-:W-:Y:S01]  /*3f30*/  PRMT R3, R4.reuse, 0x7632, R3 ;  /* 0x0000763204037816 */ /* 0x040fe20000000003 */
[-C--:B------:R-:W-:Y:S01]  /*3f40*/  FMUL.FTZ R9, R103, R101.reuse ;  /* 0x0000006567097220 */ /* 0x080fe20000410000 */
[----:B------:R-:W-:Y:S01]  /*3f50*/  SHF.L.U32 R4, R4, 0x10, RZ ;  /* 0x0000001004047819 */ /* 0x000fe200000006ff */
[----:B------:R-:W-:Y:S01]  /*3f60*/  FMUL.FTZ R23, R51, R2 ;  /* 0x0000000233177220 */ /* 0x000fe20000410000 */
[C---:B------:R-:W-:Y:S01]  /*3f70*/  FMUL.FTZ R2, R104.reuse, R101 ;  /* 0x0000006568027220 */ /* 0x040fe20000410000 */
[----:B------:R-:W-:Y:S01]  /*3f80*/  FMUL.FTZ R11, R95, R12 ;  /* 0x0000000c5f0b7220 */ /* 0x000fe20000410000 */
[----:B------:R-:W-:Y:S01]  /*3f90*/  SHF.L.U32 R122, R3, 0x10, RZ ;  /* 0x00000010037a7819 */ /* 0x000fe200000006ff */
[----:B------:R-:W-:Y:S01]  /*3fa0*/  FADD.FTZ R10, R23, R10 ;  /* 0x0000000a170a7221 */ /* 0x000fe20000010000 */
[----:B------:R-:W-:Y:S01]  /*3fb0*/  FFMA.FTZ R3, R103, R102, R2 ;  /* 0x0000006667037223 */ /* 0x000fe20000010002 */
[----:B------:R-:W-:Y:S01]  /*3fc0*/  FMUL.FTZ R123, R53, R4 ;  /* 0x00000004357b7220 */ /* 0x000fe20000410000 */
[----:B------:R-:W-:Y:S01]  /*3fd0*/  FFMA.FTZ R9, R104, R102, -R9 ;  /* 0x0000006668097223 */ /* 0x000fe20000010809 */
[-C--:B------:R-:W-:Y:S01]  /*3fe0*/  FMUL.FTZ R13, R95, R10.reuse ;  /* 0x0000000a5f0d7220 */ /* 0x080fe20000410000 */
[C---:B------:R-:W-:Y:S01]  /*3ff0*/  FFMA.FTZ R2, R96.reuse, R10, -R11 ;  /* 0x0000000a60027223 */ /* 0x040fe2000001080b */
[----:B------:R-:W-:Y:S01]  /*4000*/  FMUL.FTZ R11, R99, R3 ;  /* 0x00000003630b7220 */ /* 0x000fe20000410000 */
[----:B------:R-:W-:Y:S01]  /*4010*/  FMUL.FTZ R122, R53, R122 ;  /* 0x0000007a357a7220 */ /* 0x000fe20000410000 */
[----:B------:R-:W-:Y:S01]  /*4020*/  FFMA.FTZ R13, R96, R12, R13 ;  /* 0x0000000c600d7223 */ /* 0x000fe2000001000d */
[--C-:B------:R-:W-:Y:S01]  /*4030*/  FADD.FTZ R12, R123, R2.reuse ;  /* 0x000000027b0c7221 */ /* 0x100fe20000010000 */
[-C--:B------:R-:W-:Y:S01]  /*4040*/  FFMA.FTZ R4, R100, R9.reuse, -R11 ;  /* 0x0000000964047223 */ /* 0x080fe2000001080b */
[----:B------:R-:W-:Y:S01]  /*4050*/  FMUL.FTZ R9, R99, R9 ;  /* 0x0000000963097220 */ /* 0x000fe20000410000 */
[----:B------:R-:W-:Y:S01]  /*4060*/  FADD.FTZ R13, R122, R13 ;  /* 0x0000000d7a0d7221 */ /* 0x000fe20000010000 */
[----:B------:R-:W-:Y:S01]  /*4070*/  FMUL.FTZ R11, R93, R12 ;  /* 0x0000000c5d0b7220 */ /* 0x000fe20000410000 */
[----:B------:R-:W-:Y:S01]  /*4080*/  PRMT R2, R5, 0x7632, R2 ;  /* 0x0000763205027816 */ /* 0x000fe20000000002 */
[----:B------:R-:W-:Y:S01]  /*4090*/  FFMA.FTZ R3, R100, R3, R9 ;  /* 0x0000000364037223 */ /* 0x000fe20000010009 */
[----:B------:R-:W-:Y:S01]  /*40a0*/  FMUL.FTZ R86, R125, R126 ;  /* 0x0000007e7d567220 */ /* 0x000fe20000410000 */
[-C--:B------:R-:W-:Y:S01]  /*40b0*/  FFMA.FTZ R14, R94, R13.reuse, R11 ;  /* 0x0000000d5e0e7223 */ /* 0x080fe2000001000b */
[----:B------:R-:W-:Y:S01]  /*40c0*/  SHF.L.U32 R2, R2, 0x10, RZ ;  /* 0x0000001002027819 */ /* 0x000fe200000006ff */
[----:B------:R-:W0:Y:S01]  /*40d0*/  LDS.128 R8, [R68+0x20] ;  /* 0x0000200044087984 */ /* 0x000e220000000c00 */
[----:B------:R-:W-:Y:S01]  /*40e0*/  SHF.L.U32 R124, R5, 0x10, RZ ;  /* 0x00000010057c7819 */ /* 0x000fe200000006ff */
[----:B------:R-:W-:Y:S01]  /*40f0*/  FMUL.FTZ R15, R93, R13 ;  /* 0x0000000d5d0f7220 */ /* 0x000fe20000410000 */
[-C--:B------:R-:W-:Y:S01]  /*4100*/  FMUL.FTZ R5, R97, R3.reuse ;  /* 0x0000000361057220 */ /* 0x080fe20000410000 */
[----:B------:R-:W-:Y:S01]  /*4110*/  FMUL.FTZ R125, R55, R2 ;  /* 0x00000002377d7220 */ /* 0x000fe20000410000 */
[----:B------:R-:W-:Y:S01]  /*4120*/  FMUL.FTZ R2, R97, R4 ;  /* 0x0000000461027220 */ /* 0x000fe20000410000 */
[----:B------:R-:W-:Y:S01]  /*4130*/  FFMA.FTZ R15, R94, R12, -R15 ;  /* 0x0000000c5e0f7223 */ /* 0x000fe2000001080f */
[----:B------:R-:W-:Y:S01]  /*4140*/  FMUL.FTZ R124, R55, R124 ;  /* 0x0000007c377c7220 */ /* 0x000fe20000410000 */
[----:B------:R-:W-:Y:S01]  /*4150*/  FADD.FTZ R14, R125, R14 ;  /* 0x0000000e7d0e7221 */ /* 0x000fe20000010000 */
[--C-:B------:R-:W-:Y:S01]  /*4160*/  FFMA.FTZ R3, R98, R3, R2.reuse ;  /* 0x0000000362037223 */ /* 0x100fe20000010002 */
[----:B------:R-:W-:Y:S01]  /*4170*/  PRMT R2, R6, 0x7632, R2 ;  /* 0x0000763206027816 */ /* 0x000fe20000000002 */
[----:B------:R-:W-:Y:S01]  /*4180*/  FADD.FTZ R15, R124, R15 ;  /* 0x0000000f7c0f7221 */ /* 0x000fe20000010000 */
[----:B------:R-:W-:Y:S01]  /*4190*/  FMUL.FTZ R13, R91, R14 ;  /* 0x0000000e5b0d7220 */ /* 0x000fe20000410000 */
[----:B------:R-:W-:Y:S01]  /*41a0*/  MUFU.SIN R112, R130 ;  /* 0x0000008200707308 */ /* 0x000fe20000000400 */
[----:B------:R-:W-:Y:S01]  /*41b0*/  SHF.L.U32 R6, R6, 0x10, RZ ;  /* 0x0000001006067819 */ /* 0x000fe200000006ff */
[----:B------:R-:W-:Y:S01]  /*41c0*/  FFMA.FTZ R5, R98, R4, -R5 ;  /* 0x0000000462057223 */ /* 0x000fe20000010805 */
[----:B------:R-:W-:Y:S01]  /*41d0*/  FFMA.FTZ R4, R92, R15, -R13 ;  /* 0x0000000f5c047223 */ /* 0x000fe2000001080d */
[----:B------:R-:W-:Y:S01]  /*41e0*/  SHF.L.U32 R2, R2, 0x10, RZ ;  /* 0x0000001002027819 */ /* 0x000fe200000006ff */
[----:B------:R-:W-:Y:S01]  /*41f0*/  FMUL.FTZ R106, R128, R127 ;  /* 0x0000007f806a7220 */ /* 0x000fe20000410000 */
[----:B------:R-:W-:Y:S01]  /*4200*/  FMUL.FTZ R13, R95, R3 ;  /* 0x000000035f0d7220 */ /* 0x000fe20000410000 */
[----:B------:R-:W-:Y:S01]  /*4210*/  FMUL.FTZ R17, R91, R15 ;  /* 0x0000000f5b117220 */ /* 0x000fe20000410000 */
[----:B------:R-:W-:Y:S01]  /*4220*/  MUFU.COS R113, R130 ;  /* 0x0000008200717308 */ /* 0x000fe20000000000 */
[C---:B------:R-:W-:Y:S01]  /*4230*/  FMUL.FTZ R127, R57.reuse, R6 ;  /* 0x00000006397f7220 */ /* 0x040fe20000410000 */
[-C--:B------:R-:W-:Y:S01]  /*4240*/  FFMA.FTZ R13, R96, R5.reuse, -R13 ;  /* 0x00000005600d7223 */ /* 0x080fe2000001080d */
[----:B------:R-:W-:Y:S01]  /*4250*/  FMUL.FTZ R126, R57, R2 ;  /* 0x00000002397e7220 */ /* 0x000fe20000410000 */
[----:B------:R-:W-:Y:S01]  /*4260*/  FFMA.FTZ R17, R92, R14, R17 ;  /* 0x0000000e5c117223 */ /* 0x000fe20000010011 */
[----:B------:R-:W-:Y:S01]  /*4270*/  FMUL.FTZ R5, R95, R5 ;  /* 0x000000055f057220 */ /* 0x000fe20000410000 */
[----:B------:R-:W-:Y:S01]  /*4280*/  FADD.FTZ R6, R127, R4 ;  /* 0x000000047f067221 */ /* 0x000fe20000010000 */
[----:B------:R-:W-:Y:S01]  /*4290*/  PRMT R2, R7, 0x7632, R2 ;  /* 0x0000763207027816 */ /* 0x000fe20000000002 */
[----:B------:R-:W1:Y:S01]  /*42a0*/  MUFU.EX2 R129, R129 ;  /* 0x0000008100817308 */ /* 0x000e620000000800 */
[----:B------:R-:W-:Y:S01]  /*42b0*/  FFMA.FTZ R5, R96, R3, R5 ;  /* 0x0000000360057223 */ /* 0x000fe20000010005 */
[----:B------:R-:W-:Y:S01]  /*42c0*/  FADD.FTZ R17, R126, R17 ;  /* 0x000000117e117221 */ /* 0x000fe20000010000 */
[----:B------:R-:W-:Y:S01]  /*42d0*/  FMUL.FTZ R15, R89, R6 ;  /* 0x00000006590f7220 */ /* 0x000fe20000410000 */
[----:B------:R-:W-:Y:S01]  /*42e0*/  SHF.L.U32 R2, R2, 0x10, RZ ;  /* 0x0000001002027819 */ /* 0x000fe200000006ff */
[----:B------:R-:W-:Y:S01]  /*42f0*/  FMUL.FTZ R3, R93, R5 ;  /* 0x000000055d037220 */ /* 0x000fe20000410000 */
[----:B------:R-:W-:Y:S01]  /*4300*/  SHF.L.U32 R128, R7, 0x10, RZ ;  /* 0x0000001007807819 */ /* 0x000fe200000006ff */
[-C--:B------:R-:W-:Y:S01]  /*4310*/  FFMA.FTZ R12, R90, R17.reuse, R15 ;  /* 0x000000115a0c7223 */ /* 0x080fe2000001000f */
[----:B------:R-:W-:Y:S01]  /*4320*/  FMUL.FTZ R17, R89, R17 ;  /* 0x0000001159117220 */ /* 0x000fe20000410000 */
[-C--:B------:R-:W-:Y:S01]  /*4330*/  FFMA.FTZ R4, R94, R13.reuse, -R3 ;  /* 0x0000000d5e047223 */ /* 0x080fe20000010803 */
[----:B------:R-:W-:Y:S01]  /*4340*/  FMUL.FTZ R13, R93, R13 ;  /* 0x0000000d5d0d7220 */ /* 0x000fe20000410000 */
[----:B------:R-:W-:Y:S01]  /*4350*/  FMUL.FTZ R128, R59, R128 ;  /* 0x000000803b807220 */ /* 0x000fe20000410000 */
[----:B------:R-:W-:Y:S01]  /*4360*/  FFMA.FTZ R17, R90, R6, -R17 ;  /* 0x000000065a117223 */ /* 0x000fe20000010811 */
[----:B0-----:R-:W-:Y:S01]  /*4370*/  SHF.L.U32 R131, R8, 0x10, RZ ;  /* 0x0000001008837819 */ /* 0x001fe200000006ff */
[----:B------:R-:W-:Y:S01]  /*4380*/  FFMA.FTZ R13, R94, R5, R13 ;  /* 0x000000055e0d7223 */ /* 0x000fe2000001000d */
[----:B------:R-:W-:Y:S01]  /*4390*/  SHF.L.U32 R132, R9, 0x10, RZ ;  /* 0x0000001009847819 */ /* 0x000fe200000006ff */
[----:B------:R-:W-:Y:S01]  /*43a0*/  FADD.FTZ R17, R128, R17 ;  /* 0x0000001180117221 */ /* 0x000fe20000010000 */
[C---:B-1----:R-:W-:Y:S01]  /*43b0*/  FMUL.FTZ R113, R129.reuse, R113 ;  /* 0x0000007181717220 */ /* 0x042fe20000410000 */
[----:B------:R-:W-:Y:S01]  /*43c0*/  FMUL.FTZ R112, R129, R112 ;  /* 0x0000007081707220 */ /* 0x000fe20000410000 */
[----:B------:R-:W-:Y:S01]  /*43d0*/  FMUL.FTZ R129, R59, R2 ;  /* 0x000000023b817220 */ /* 0x000fe20000410000 */
[----:B------:R-:W-:Y:S01]  /*43e0*/  PRMT R2, R8, 0x7632, R2 ;  /* 0x0000763208027816 */ /* 0x000fe20000000002 */
[----:B------:R-:W-:Y:S01]  /*43f0*/  FMUL.FTZ R5, R91, R13 ;  /* 0x0000000d5b057220 */ /* 0x000fe20000410000 */
[----:B------:R-:W-:Y:S01]  /*4400*/  FMUL.FTZ R131, R60, R131 ;  /* 0x000000833c837220 */ /* 0x000fe20000410000 */
[----:B------:R-:W-:Y:S01]  /*4410*/  FADD.FTZ R12, R129, R12 ;  /* 0x0000000c810c7221 */ /* 0x000fe20000010000 */
[----:B------:R-:W-:Y:S01]  /*4420*/  SHF.L.U32 R3, R2, 0x10, RZ ;  /* 0x0000001002037819 */ /* 0x000fe200000006ff */
[----:B------:R-:W-:Y:S01]  /*4430*/  FFMA.FTZ R5, R92, R4, -R5 ;  /* 0x000000045c057223 */ /* 0x000fe20000010805 */
[----:B------:R-:W-:Y:S01]  /*4440*/  FMUL.FTZ R132, R61, R132 ;  /* 0x000000843d847220 */ /* 0x000fe20000410000 */
[----:B------:R-:W-:Y:S01]  /*4450*/  FMUL.FTZ R7, R87, R12 ;  /* 0x0000000c57077220 */ /* 0x000fe20000410000 */
[----:B------:R-:W-:Y:S01]  /*4460*/  SHF.L.U32 R135, R10, 0x10, RZ ;  /* 0x000000100a877819 */ /* 0x000fe200000006ff */
[----:B------:R-:W-:Y:S01]  /*4470*/  FMUL.FTZ R130, R60, R3 ;  /* 0x000000033c827220 */ /* 0x000fe20000410000 */
[----:B------:R-:W-:Y:S01]  /*4480*/  SHF.L.U32 R136, R11, 0x10, RZ ;  /* 0x000000100b887819 */ /* 0x000fe200000006ff */
[-C--:B------:R-:W-:Y:S01]  /*4490*/  FFMA.FTZ R2, R88, R17.reuse, -R7 ;  /* 0x0000001158027223 */ /* 0x080fe20000010807 */
[----:B------:R-:W-:Y:S01]  /*44a0*/  FMUL.FTZ R7, R91, R4 ;  /* 0x000000045b077220 */ /* 0x000fe20000410000 */
[----:B------:R-:W-:Y:S01]  /*44b0*/  FMUL.FTZ R17, R87, R17 ;  /* 0x0000001157117220 */ /* 0x000fe20000410000 */
[----:B------:R-:W-:Y:S01]  /*44c0*/  FMUL.FTZ R135, R62, R135 ;  /* 0x000000873e877220 */ /* 0x000fe20000410000 */
[--C-:B------:R-:W-:Y:S01]  /*44d0*/  FADD.FTZ R4, R131, R2.reuse ;  /* 0x0000000283047221 */ /* 0x100fe20000010000 */
[----:B------:R-:W-:Y:S01]  /*44e0*/  FFMA.FTZ R7, R92, R13, R7 ;  /* 0x0000000d5c077223 */ /* 0x000fe20000010007 */
[----:B------:R-:W-:Y:S01]  /*44f0*/  FFMA.FTZ R17, R88, R12, R17 ;  /* 0x0000000c58117223 */ /* 0x000fe20000010011 */
[----:B------:R-:W-:Y:S01]  /*4500*/  PRMT R2, R9, 0x7632, R2 ;  /* 0x0000763209027816 */ /* 0x000fe20000000002 */
[----:B------:R-:W-:Y:S01]  /*4510*/  FMUL.FTZ R13, R85, R4 ;  /* 0x00000004550d7220 */ /* 0x000fe20000410000 */
[----:B------:R-:W-:Y:S01]  /*4520*/  FMUL.FTZ R3, R89, R7 ;  /* 0x0000000759037220 */ /* 0x000fe20000410000 */
[----:B------:R-:W-:Y:S01]  /*4530*/  FADD.FTZ R17, R130, R17 ;  /* 0x0000001182117221 */ /* 0x000fe20000010000 */
[----:B------:R-:W-:Y:S01]  /*4540*/  SHF.L.U32 R2, R2, 0x10, RZ ;  /* 0x0000001002027819 */ /* 0x000fe200000006ff */
[----:B------:R-:W-:Y:S01]  /*4550*/  FMUL.FTZ R136, R63, R136 ;  /* 0x000000883f887220 */ /* 0x000fe20000410000 */
[----:B------:R-:W-:Y:S01]  /*4560*/  FFMA.FTZ R8, R90, R5, -R3 ;  /* 0x000000055a087223 */ /* 0x000fe20000010803 */
[----:B------:R-:W-:Y:S01]  /*4570*/  FFMA.FTZ R6, R86, R17, R13 ;  /* 0x0000001156067223 */ /* 0x000fe2000001000d */
[----:B------:R-:W-:Y:S01]  /*4580*/  FMUL.FTZ R5, R89, R5 ;  /* 0x0000000559057220 */ /* 0x000fe20000410000 */
[----:B------:R-:W-:Y:S01]  /*4590*/  FMUL.FTZ R17, R85, R17 ;  /* 0x0000001155117220 */ /* 0x000fe20000410000 */
[----:B------:R-:W-:Y:S01]  /*45a0*/  FMUL.FTZ R133, R61, R2 ;  /* 0x000000023d857220 */ /* 0x000fe20000410000 */
[----:B------:R-:W-:Y:S01]  /*45b0*/  PRMT R2, R10, 0x7632, R2 ;  /* 0x000076320a027816 */ /* 0x000fe20000000002 */
[----:B------:R-:W-:Y:S01]  /*45c0*/  FFMA.FTZ R9, R90, R7, R5 ;  /* 0x000000075a097223 */ /* 0x000fe20000010005 */
[----:B------:R-:W-:Y:S01]  /*45d0*/  FFMA.FTZ R17, R86, R4, -R17 ;  /* 0x0000000456117223 */ /* 0x000fe20000010811 */
[----:B------:R-:W-:Y:S01]  /*45e0*/  FADD.FTZ R12, R133, R6 ;  /* 0x00000006850c7221 */ /* 0x000fe20000010000 */
[----:B------:R-:W-:Y:S01]  /*45f0*/  SHF.L.U32 R3, R2, 0x10, RZ ;  /* 0x0000001002037819 */ /* 0x000fe200000006ff */
[----:B------:R-:W0:Y:S01]  /*4600*/  LDS.128 R4, [R68+0x30] ;  /* 0x0000300044047984 */ /* 0x000e220000000c00 */
[----:B------:R-:W-:Y:S01]  /*4610*/  FADD.FTZ R17, R132, R17 ;  /* 0x0000001184117221 */ /* 0x000fe20000010000 */
[----:B------:R-:W-:-:S02]  /*4620*/  FMUL.FTZ R13, R109, R12 ;  /* 0x0000000c6d0d7220 */ /* 0x000fc40000410000 */
[----:B------:R-:W-:Y:S01]  /*4630*/  FMUL.FTZ R134, R62, R3 ;  /* 0x000000033e867220 */ /* 0x000fe20000410000 */
[-C--:B------:R-:W-:Y:S01]  /*4640*/  FMUL.FTZ R15, R109, R17.reuse ;  /* 0x000000116d0f7220 */ /* 0x080fe20000410000 */
[C---:B------:R-:W-:Y:S01]  /*4650*/  FFMA.FTZ R2, R110.reuse, R17, -R13 ;  /* 0x000000116e027223 */ /* 0x040fe2000001080d */
[CC--:B------:R-:W-:Y:S01]  /*4660*/  FMUL.FTZ R13, R87.reuse, R9.reuse ;  /* 0x00000009570d7220 */ /* 0x0c0fe20000410000 */
[----:B------:R-:W-:Y:S01]  /*4670*/  FMUL.FTZ R3, R87, R8 ;  /* 0x0000000857037220 */ /* 0x000fe20000410000 */
[----:B------:R-:W-:Y:S02]  /*4680*/  FFMA.FTZ R15, R110, R12, R15 ;  /* 0x0000000c6e0f7223 */ /* 0x000fe4000001000f */
[C---:B------:R-:W-:Y:S01]  /*4690*/  FFMA.FTZ R13, R88.reuse, R8, -R13 ;  /* 0x00000008580d7223 */ /* 0x040fe2000001080d */
[----:B------:R-:W-:Y:S01]  /*46a0*/  FFMA.FTZ R3, R88, R9, R3 ;  /* 0x0000000958037223 */ /* 0x000fe20000010003 */
[----:B------:R-:W-:Y:S01]  /*46b0*/  FADD.FTZ R15, R134, R15 ;  /* 0x0000000f860f7221 */ /* 0x000fe20000010000 */
[--C-:B------:R-:W-:Y:S01]  /*46c0*/  FADD.FTZ R8, R135, R2.reuse ;  /* 0x0000000287087221 */ /* 0x100fe20000010000 */
[----:B------:R-:W-:-:S02]  /*46d0*/  PRMT R2, R11, 0x7632, R2 ;  /* 0x000076320b027816 */ /* 0x000fc40000000002 */
[C---:B------:R-:W-:Y:S01]  /*46e0*/  FMUL.FTZ R9, R107.reuse, R15 ;  /* 0x0000000f6b097220 */ /* 0x040fe20000410000 */
[-C--:B------:R-:W-:Y:S01]  /*46f0*/  FMUL.FTZ R17, R107, R8.reuse ;  /* 0x000000086b117220 */ /* 0x080fe20000410000 */
[----:B------:R-:W-:Y:S02]  /*4700*/  SHF.L.U32 R2, R2, 0x10, RZ ;  /* 0x0000001002027819 */ /* 0x000fe400000006ff */
[C---:B------:R-:W-:Y:S01]  /*4710*/  FFMA.FTZ R11, R108.reuse, R8, -R9 ;  /* 0x000000086c0b7223 */ /* 0x040fe20000010809 */
[----:B------:R-:W-:Y:S01]  /*4720*/  FMUL.FTZ R9, R85, R3 ;  /* 0x0000000355097220 */ /* 0x000fe20000410000 */
[----:B------:R-:W-:Y:S01]  /*4730*/  FFMA.FTZ R10, R108, R15, R17 ;  /* 0x0000000f6c0a7223 */ /* 0x000fe20000010011 */
[----:B------:R-:W-:Y:S01]  /*4740*/  FMUL.FTZ R137, R63, R2 ;  /* 0x000000023f897220 */ /* 0x000fe20000410000 */
[----:B------:R-:W-:Y:S01]  /*4750*/  FADD.FTZ R11, R136, R11 ;  /* 0x0000000b880b7221 */ /* 0x000fe20000010000 */
[CC--:B------:R-:W-:Y:S01]  /*4760*/  FFMA.FTZ R8, R86.reuse, R13.reuse, -R9 ;  /* 0x0000000d56087223 */ /* 0x0c0fe20000010809 */
[----:B------:R-:W-:Y:S01]  /*4770*/  FMUL.FTZ R13, R85, R13 ;  /* 0x0000000d550d7220 */ /* 0x000fe20000410000 */
[----:B------:R-:W-:Y:S01]  /*4780*/  FADD.FTZ R10, R137, R10 ;  /* 0x0000000a890a7221 */ /* 0x000fe20000010000 */
[----:B------:R-:W1:Y:S01]  /*4790*/  S2UR UR11, SR_CgaCtaId ;  /* 0x00000000000b79c3 */ /* 0x000e620000008800 */
[----:B------:R-:W-:Y:S01]  /*47a0*/  FMUL.FTZ R15, R109, R8 ;  /* 0x000000086d0f7220 */ /* 0x000fe20000410000 */
[----:B------:R-:W-:Y:S01]  /*47b0*/  FFMA.FTZ R13, R86, R3, R13 ;  /* 0x00000003560d7223 */ /* 0x000fe2000001000d */
[C---:B------:R-:W-:Y:S01]  /*47c0*/  FMUL.FTZ R3, R105.reuse, R11 ;  /* 0x0000000b69037220 */ /* 0x040fe20000410000 */
[-C--:B------:R-:W-:Y:S01]  /*47d0*/  FMUL.FTZ R9, R105, R10.reuse ;  /* 0x0000000a69097220 */ /* 0x080fe20000410000 */
[----:B------:R-:W-:Y:S01]  /*47e0*/  MOV R2, UR21 ;  /* 0x0000001500027c02 */ /* 0x000fe20008000f00 */
[----:B------:R-:W-:Y:S01]  /*47f0*/  FFMA.FTZ R15, R110, R13, R15 ;  /* 0x0000000d6e0f7223 */ /* 0x000fe2000001000f */
[C---:B------:R-:W-:Y:S01]  /*4800*/  FFMA.FTZ R17, R106.reuse, R10, R3 ;  /* 0x0000000a6a117223 */ /* 0x040fe20000010003 */
[----:B------:R-:W-:Y:S01]  /*4810*/  FFMA.FTZ R12, R106, R11, -R9 ;  /* 0x0000000b6a0c7223 */ /* 0x000fe20000010809 */
[----:B------:R-:W-:Y:S01]  /*4820*/  FMUL.FTZ R11, R109, R13 ;  /* 0x0000000d6d0b7220 */ /* 0x000fe20000410000 */
[----:B0-----:R-:W-:-:S02]  /*4830*/  PRMT R3, R4, 0x7632, R3 ;  /* 0x0000763204037816 */ /* 0x001fc40000000003 */
[----:B------:R-:W-:Y:S01]  /*4840*/  SHF.L.U32 R139, R4, 0x10, RZ ;  /* 0x00000010048b7819 */ /* 0x000fe200000006ff */
[----:B------:R-:W-:Y:S01]  /*4850*/  FFMA.FTZ R11, R110, R8, -R11 ;  /* 0x000000086e0b7223 */ /* 0x000fe2000001080b */
[----:B------:R-:W-:Y:S02]  /*4860*/  SHF.L.U32 R9, R3, 0x10, RZ ;  /* 0x0000001003097819 */ /* 0x000fe400000006ff */
[C---:B------:R-:W-:Y:S01]  /*4870*/  PRMT R4, R5.reuse, 0x7632, R4 ;  /* 0x0000763205047816 */ /* 0x040fe20000000004 */
[C---:B------:R-:W-:Y:S01]  /*4880*/  FMUL.FTZ R139, R64.reuse, R139 ;  /* 0x0000008b408b7220 */ /* 0x040fe20000410000 */
[----:B------:R-:W-:Y:S01]  /*4890*/  SHF.L.U32 R140, R5, 0x10, RZ ;  /* 0x00000010058c7819 */ /* 0x000fe200000006ff */
[----:B------:R-:W-:Y:S01]  /*48a0*/  FMUL.FTZ R138, R64, R9 ;  /* 0x00000009408a7220 */ /* 0x000fe20000410000 */
[----:B------:R-:W-:Y:S01]  /*48b0*/  SHF.L.U32 R4, R4, 0x10, RZ ;  /* 0x0000001004047819 */ /* 0x000fe200000006ff */
[----:B------:R-:W-:Y:S01]  /*48c0*/  FADD.FTZ R12, R139, R12 ;  /* 0x0000000c8b0c7221 */ /* 0x000fe20000010000 */
[----:B------:R-:W-:Y:S01]  /*48d0*/  MOV R3, UR10 ;  /* 0x0000000a00037c02 */ /* 0x000fe20008000f00 */
[----:B------:R-:W-:-:S02]  /*48e0*/  FADD.FTZ R17, R138, R17 ;  /* 0x000000118a117221 */ /* 0x000fc40000010000 */
[C---:B------:R-:W-:Y:S01]  /*48f0*/  FMUL.FTZ R8, R112.reuse, R12 ;  /* 0x0000000c70087220 */ /* 0x040fe20000410000 */
[----:B------:R-:W-:Y:S01]  /*4900*/  FMUL.FTZ R141, R65, R4 ;  /* 0x00000004418d7220 */ /* 0x000fe20000410000 */
[----:B------:R-:W-:Y:S01]  /*4910*/  FMUL.FTZ R5, R107, R15 ;  /* 0x0000000f6b057220 */ /* 0x000fe20000410000 */
[----:B------:R-:W-:Y:S01]  /*4920*/  FMUL.FTZ R140, R65, R140 ;  /* 0x0000008c418c7220 */ /* 0x000fe20000410000 */
[-C--:B------:R-:W-:Y:S01]  /*4930*/  FFMA.FTZ R10, R113, R17.reuse, R8 ;  /* 0x00000011710a7223 */ /* 0x080fe20000010008 */
[----:B------:R-:W-:Y:S01]  /*4940*/  FMUL.FTZ R8, R112, R17 ;  /* 0x0000001170087220 */ /* 0x000fe20000410000 */
[----:B------:R-:W-:Y:S01]  /*4950*/  UMOV UR10, 0x400 ;  /* 0x00000400000a7882 */ /* 0x000fe20000000000 */
[----:B------:R-:W5:Y:S01]  /*4960*/  LDG.E.64 R2, desc[UR16][R2.64] ;  /* 0x0000001002027981 */ /* 0x000f62000c1e1b00 */
[----:B------:R-:W-:Y:S01]  /*4970*/  FADD.FTZ R10, R141, R10 ;  /* 0x0000000a8d0a7221 */ /* 0x000fe20000010000 */
[----:B------:R-:W-:Y:S01]  /*4980*/  FFMA.FTZ R9, R113, R12, -R8 ;  /* 0x0000000c71097223 */ /* 0x000fe20000010808 */
[-C--:B------:R-:W-:Y:S01]  /*4990*/  FFMA.FTZ R8, R108, R11.reuse, -R5 ;  /* 0x0000000b6c087223 */ /* 0x080fe20000010805 */
[----:B------:R-:W-:Y:S01]  /*49a0*/  PRMT R4, R6, 0x7632, R4 ;  /* 0x0000763206047816 */ /* 0x000fe20000000004 */
[-C--:B------:R-:W-:Y:S01]  /*49b0*/  FMUL.FTZ R12, R118, R10.reuse ;  /* 0x0000000a760c7220 */ /* 0x080fe20000410000 */
[----:B------:R-:W-:Y:S01]  /*49c0*/  FADD.FTZ R9, R140, R9 ;  /* 0x000000098c097221 */ /* 0x000fe20000010000 */
[----:B------:R-:W-:Y:S01]  /*49d0*/  SHF.L.U32 R5, R6, 0x10, RZ ;  /* 0x0000001006057819 */ /* 0x000fe200000006ff */
[----:B------:R-:W-:Y:S01]  /*49e0*/  FMUL.FTZ R11, R107, R11 ;  /* 0x0000000b6b0b7220 */ /* 0x000fe20000410000 */
[----:B------:R-:W-:Y:S01]  /*49f0*/  SHF.L.U32 R145, R4, 0x10, RZ ;  /* 0x0000001004917819 */ /* 0x000fe200000006ff */
[-C--:B------:R-:W-:Y:S01]  /*4a00*/  FFMA.FTZ R13, R119, R9.reuse, -R12 ;  /* 0x00000009770d7223 */ /* 0x080fe2000001080c */
[----:B------:R-:W-:Y:S01]  /*4a10*/  FMUL.FTZ R12, R118, R9 ;  /* 0x00000009760c7220 */ /* 0x000fe20000410000 */
[----:B------:R-:W-:Y:S01]  /*4a20*/  FMUL.FTZ R142, R66, R5 ;  /* 0x00000005428e7220 */ /* 0x000fe20000410000 */
[----:B------:R-:W-:Y:S01]  /*4a30*/  FFMA.FTZ R11, R108, R15, R11 ;  /* 0x0000000f6c0b7223 */ /* 0x000fe2000001000b */
[----:B------:R-:W-:Y:S01]  /*4a40*/  PRMT R4, R7, 0x7632, R4 ;  /* 0x0000763207047816 */ /* 0x000fe20000000004 */
[----:B------:R-:W-:Y:S01]  /*4a50*/  FFMA.FTZ R12, R119, R10, R12 ;  /* 0x0000000a770c7223 */ /* 0x000fe2000001000c */
[----:B------:R-:W-:Y:S01]  /*4a60*/  FMUL.FTZ R145, R66, R145 ;  /* 0x0000009142917220 */ /* 0x000fe20000410000 */
[----:B------:R-:W-:Y:S01]  /*4a70*/  FADD.FTZ R13, R142, R13 ;  /* 0x0000000d8e0d7221 */ /* 0x000fe20000010000 */
[----:B------:R-:W-:Y:S01]  /*4a80*/  FMUL.FTZ R5, R105, R11 ;  /* 0x0000000b69057220 */ /* 0x000fe20000410000 */
[----:B------:R-:W-:Y:S01]  /*4a90*/  SHF.L.U32 R4, R4, 0x10, RZ ;  /* 0x0000001004047819 */ /* 0x000fe200000006ff */
[----:B------:R-:W-:Y:S01]  /*4aa0*/  FADD.FTZ R12, R145, R12 ;  /* 0x0000000c910c7221 */ /* 0x000fe20000010000 */
[-C--:B------:R-:W-:Y:S01]  /*4ab0*/  FMUL.FTZ R10, R22, R13.reuse ;  /* 0x0000000d160a7220 */ /* 0x080fe20000410000 */
[----:B------:R-:W-:Y:S01]  /*4ac0*/  SHF.L.U32 R6, R7, 0x10, RZ ;  /* 0x0000001007067819 */ /* 0x000fe200000006ff */
[-C--:B------:R-:W-:Y:S01]  /*4ad0*/  FFMA.FTZ R5, R106, R8.reuse, -R5 ;  /* 0x000000086a057223 */ /* 0x080fe20000010805 */
[----:B------:R-:W-:Y:S01]  /*4ae0*/  FMUL.FTZ R7, R105, R8 ;  /* 0x0000000869077220 */ /* 0x000fe20000410000 */
[-C--:B------:R-:W-:Y:S01]  /*4af0*/  FMUL.FTZ R8, R22, R12.reuse ;  /* 0x0000000c16087220 */ /* 0x080fe20000410000 */
[----:B------:R-:W-:Y:S01]  /*4b00*/  FFMA.FTZ R9, R115, R12, R10 ;  /* 0x0000000c73097223 */ /* 0x000fe2000001000a */
[C---:B------:R-:W-:Y:S01]  /*4b10*/  FMUL.FTZ R144, R67.reuse, R4 ;  /* 0x0000000443907220 */ /* 0x040fe20000410000 */
[----:B------:R-:W-:Y:S01]  /*4b20*/  FMUL.FTZ R143, R67, R6 ;  /* 0x00000006438f7220 */ /* 0x000fe20000410000 */
[----:B------:R-:W-:Y:S01]  /*4b30*/  FFMA.FTZ R8, R115, R13, -R8 ;  /* 0x0000000d73087223 */ /* 0x000fe20000010808 */
[----:B------:R-:W-:Y:S01]  /*4b40*/  FFMA.FTZ R7, R106, R11, R7 ;  /* 0x0000000b6a077223 */ /* 0x000fe20000010007 */
[----:B------:R-:W-:Y:S01]  /*4b50*/  FADD.FTZ R146, R144, R9 ;  /* 0x0000000990927221 */ /* 0x000fe20000010000 */
[C---:B------:R-:W-:Y:S01]  /*4b60*/  FMUL.FTZ R6, R112.reuse, R5 ;  /* 0x0000000570067220 */ /* 0x040fe20000410000 */
[----:B------:R-:W-:Y:S01]  /*4b70*/  FADD.FTZ R147, R143, R8 ;  /* 0x000000088f937221 */ /* 0x000fe20000010000 */
[-C--:B------:R-:W-:Y:S01]  /*4b80*/  FMUL.FTZ R4, R112, R7.reuse ;  /* 0x0000000770047220 */ /* 0x080fe20000410000 */
[----:B-1----:R-:W-:Y:S01]  /*4b90*/  ULEA UR10, UR11, UR10, 0x18 ;  /* 0x0000000a0b0a7291 */ /* 0x002fe2000f8ec0ff */
[----:B------:R-:W0:Y:S01]  /*4ba0*/  SHFL.UP PT, R9, R146, 0x1, RZ ;  /* 0x0420000092097989 */ /* 0x000e2200000e00ff */
[C---:B------:R-:W-:Y:S01]  /*4bb0*/  FFMA.FTZ R6, R113.reuse, R7, R6 ;  /* 0x0000000771067223 */ /* 0x040fe20000010006 */
[----:B------:R-:W-:Y:S01]  /*4bc0*/  FFMA.FTZ R4, R113, R5, -R4 ;  /* 0x0000000571047223 */ /* 0x000fe20000010804 */
[----:B------:R-:W-:Y:S01]  /*4bd0*/  ULEA UR21, UR5, UR10, 0x4 ;  /* 0x0000000a05157291 */ /* 0x000fe2000f8e20ff */
[----:B------:R-:W1:Y:S01]  /*4be0*/  SHFL.UP PT, R7, R147, 0x1, RZ ;  /* 0x0420000093077989 */ /* 0x000e6200000e00ff */
[C---:B------:R-:W-:Y:S01]  /*4bf0*/  FMUL.FTZ R8, R118.reuse, R6 ;  /* 0x0000000676087220 */ /* 0x040fe20000410000 */
[-C--:B------:R-:W-:Y:S01]  /*4c00*/  FMUL.FTZ R5, R118, R4.reuse ;  /* 0x0000000476057220 */ /* 0x080fe20000410000 */
[----:B------:R-:W-:Y:S01]  /*4c10*/  ISETP.GE.U32.AND P2, PT, R33, 0x20, PT ;  /* 0x000000202100780c */ /* 0x000fe20003f46070 */
[----:B------:R-:W-:Y:S01]  /*4c20*/  BSSY.RECONVERGENT B0, `(.L_x_1222) ;  /* 0x0000090000007945 */ /* 0x000fe20003800200 */
[C---:B------:R-:W-:Y:S01]  /*4c30*/  FFMA.FTZ R8, R119.reuse, R4, -R8 ;  /* 0x0000000477087223 */ /* 0x040fe20000010808 */
[----:B------:R-:W-:-:S03]  /*4c40*/  FFMA.FTZ R5, R119, R6, R5 ;  /* 0x0000000677057223 */ /* 0x000fc60000010005 */
[C---:B------:R-:W-:Y:S01]  /*4c50*/  FMUL.FTZ R148, R22.reuse, R8 ;  /* 0x0000000816947220 */ /* 0x040fe20000410000 */
[----:B------:R-:W-:-:S03]  /*4c60*/  FMUL.FTZ R149, R22, R5 ;  /* 0x0000000516957220 */ /* 0x000fc60000410000 */
[C---:B------:R-:W-:Y:S01]  /*4c70*/  FFMA.FTZ R148, R115.reuse, R5, R148 ;  /* 0x0000000573947223 */ /* 0x040fe20000010094 */
[----:B------:R-:W-:-:S04]  /*4c80*/  FFMA.FTZ R149, R115, R8, -R149 ;  /* 0x0000000873957223 */ /* 0x000fc80000010895 */
[----:B------:R-:W2:Y:S01]  /*4c90*/  SHFL.UP PT, R5, R148, 0x1, RZ ;  /* 0x0420000094057989 */ /* 0x000ea200000e00ff */
[CC--:B0-----:R-:W-:Y:S01]  /*4ca0*/  FMUL.FTZ R11, R149.reuse, R9.reuse ;  /* 0x00000009950b7220 */ /* 0x0c1fe20000410000 */
[C---:B------:R-:W-:Y:S02]  /*4cb0*/  FMUL.FTZ R6, R148.reuse, R9 ;  /* 0x0000000994067220 */ /* 0x040fe40000410000 */
[----:B------:R-:W0:Y:S01]  /*4cc0*/  SHFL.UP PT, R4, R149, 0x1, RZ ;  /* 0x0420000095047989 */ /* 0x000e2200000e00ff */
[-C--:B-1----:R-:W-:Y:S01]  /*4cd0*/  FFMA.FTZ R11, R148, R7.reuse, R11 ;  /* 0x00000007940b7223 */ /* 0x082fe2000001000b */
[----:B------:R-:W-:-:S03]  /*4ce0*/  FFMA.FTZ R6, R149, R7, -R6 ;  /* 0x0000000795067223 */ /* 0x000fc60000010806 */
[----:B------:R-:W-:Y:S01]  /*4cf0*/  @P1 FADD.FTZ R146, R146, R11 ;  /* 0x0000000b92921221 */ /* 0x000fe20000010000 */
[----:B------:R-:W-:-:S04]  /*4d00*/  @P1 FADD.FTZ R147, R147, R6 ;  /* 0x0000000693931221 */ /* 0x000fc80000010000 */
        /* <DEDUP_REMOVED lines=30> */
[----:B------:R-:W1:Y:S01]  /*4ef0*/  SHFL.UP PT, R9, R146, 0x8, RZ ;  /* 0x0500000092097989 */ /* 0x000e6200000e00ff */
[CC--:B0-----:R-:W-:Y:S01]  /*4f00*/  FMUL.FTZ R7, R149.reuse, R5.reuse ;  /* 0x0000000595077220 */ /* 0x0c1fe20000410000 */
[C---:B------:R-:W-:Y:S02]  /*4f10*/  FMUL.FTZ R6, R148.reuse, R5 ;  /* 0x0000000594067220 */ /* 0x040fe40000410000 */
[----:B------:R-:W0:Y:S01]  /*4f20*/  SHFL.UP PT, R8, R147, 0x8, RZ ;  /* 0x0500000093087989 */ /* 0x000e2200000e00ff */
[-C--:B--2---:R-:W-:Y:S01]  /*4f30*/  @P1 FFMA.FTZ R148, R148, R4.reuse, R7 ;  /* 0x0000000494941223 */ /* 0x084fe20000010007 */
[----:B------:R-:W-:Y:S01]  /*4f40*/  @P1 FFMA.FTZ R149, R149, R4, -R6 ;  /* 0x0000000495951223 */ /* 0x000fe20000010806 */
[----:B------:R-:W-:-:S03]  /*4f50*/  ISETP.GE.AND P1, PT, R50, 0x8, PT ;  /* 0x000000083200780c */ /* 0x000fc60003f26270 */
[----:B------:R-:W2:Y:S04]  /*4f60*/  SHFL.UP PT, R5, R148, 0x8, RZ ;  /* 0x0500000094057989 */ /* 0x000ea800000e00ff */
[----:B------:R-:W3:Y:S01]  /*4f70*/  SHFL.UP PT, R4, R149, 0x8, RZ ;  /* 0x0500000095047989 */ /* 0x000ee200000e00ff */
[-C--:B-1----:R-:W-:Y:S01]  /*4f80*/  FMUL.FTZ R7, R149, R9.reuse ;  /* 0x0000000995077220 */ /* 0x082fe20000410000 */
[----:B------:R-:W-:-:S03]  /*4f90*/  FMUL.FTZ R6, R148, R9 ;  /* 0x0000000994067220 */ /* 0x000fc60000410000 */
[-C--:B0-----:R-:W-:Y:S01]  /*4fa0*/  FFMA.FTZ R7, R148, R8.reuse, R7 ;  /* 0x0000000894077223 */ /* 0x081fe20000010007 */
        /* <DEDUP_REMOVED lines=8> */
[----:B------:R-:W-:Y:S01]  /*5030*/  ISETP.NE.AND P1, PT, R50, 0x1f, PT ;  /* 0x0000001f3200780c */ /* 0x000fe20003f25270 */
[----:B------:R-:W1:Y:S04]  /*5040*/  SHFL.UP PT, R5, R147, 0x10, RZ ;  /* 0x0600000093057989 */ /* 0x000e6800000e00ff */
[----:B------:R-:W2:Y:S04]  /*5050*/  SHFL.UP PT, R4, R148, 0x10, RZ ;  /* 0x0600000094047989 */ /* 0x000ea800000e00ff */
[----:B------:R-:W3:Y:S01]  /*5060*/  SHFL.UP PT, R9, R149, 0x10, RZ ;  /* 0x0600000095097989 */ /* 0x000ee200000e00ff */
[-C--:B0-----:R-:W-:Y:S01]  /*5070*/  FMUL.FTZ R6, R148, R8.reuse ;  /* 0x0000000894067220 */ /* 0x081fe20000410000 */
[----:B------:R-:W-:-:S03]  /*5080*/  FMUL.FTZ R7, R149, R8 ;  /* 0x0000000895077220 */ /* 0x000fc60000410000 */
[CC--:B-1----:R-:W-:Y:S01]  /*5090*/  FFMA.FTZ R10, R149.reuse, R5.reuse, -R6 ;  /* 0x00000005950a7223 */ /* 0x0c2fe20000010806 */
[C---:B------:R-:W-:Y:S01]  /*50a0*/  FFMA.FTZ R11, R148.reuse, R5, R7 ;  /* 0x00000005940b7223 */ /* 0x040fe20000010007 */
[----:B------:R-:W-:Y:S01]  /*50b0*/  CS2R R6, SRZ ;  /* 0x0000000000067805 */ /* 0x000fe2000001ff00 */
[CC--:B--2---:R-:W-:Y:S01]  /*50c0*/  FMUL.FTZ R8, R148.reuse, R4.reuse ;  /* 0x0000000494087220 */ /* 0x0c4fe20000410000 */
[----:B------:R-:W-:Y:S01]  /*50d0*/  FMUL.FTZ R5, R149, R4 ;  /* 0x0000000495057220 */ /* 0x000fe20000410000 */
[----:B------:R-:W-:Y:S02]  /*50e0*/  HFMA2 R4, -RZ, RZ, 1.875, 0 ;  /* 0x3f800000ff047431 */ /* 0x000fe400000001ff */
[----:B------:R-:W-:Y:S01]  /*50f0*/  FADD.FTZ R10, R147, R10 ;  /* 0x0000000a930a7221 */ /* 0x000fe20000010000 */
[-C--:B---3--:R-:W-:Y:S01]  /*5100*/  FFMA.FTZ R8, R149, R9.reuse, -R8 ;  /* 0x0000000995087223 */ /* 0x088fe20000010808 */
[----:B------:R-:W-:Y:S01]  /*5110*/  FFMA.FTZ R9, R148, R9, R5 ;  /* 0x0000000994097223 */ /* 0x000fe20000010005 */
[----:B------:R-:W-:Y:S01]  /*5120*/  MOV R5, RZ ;  /* 0x000000ff00057202 */ /* 0x000fe20000000f00 */
[----:B------:R-:W-:-:S05]  /*5130*/  FADD.FTZ R11, R146, R11 ;  /* 0x0000000b920b7221 */ /* 0x000fca0000010000 */
        /* <DEDUP_REMOVED lines=46> */
.L_x_1223:
        /* <DEDUP_REMOVED lines=16> */
.L_x_1224:
[----:B------:R-:W-:Y:S05]  /*5520*/  BSYNC.RECONVERGENT B0 ;  /* 0x0000000000007941 */ /* 0x000fea0003800200 */
.L_x_1222:
        /* <DEDUP_REMOVED lines=117> */
.L_x_1226:
[----:B------:R-:W-:Y:S05]  /*5c80*/  BSYNC.RECONVERGENT B0 ;  /* 0x0000000000007941 */ /* 0x000fea0003800200 */
.L_x_1225:
        /* <DEDUP_REMOVED lines=51> */
.L_x_1221:
        /* <DEDUP_REMOVED lines=69> */
[----:B------:R-:W-:Y:S01]  /*6410*/  PRMT R14, R13, 0x7632, R14 ;  /* 0x000076320d0e7816 */ /* 0x000fe2000000000e */
[----:B------:R-:W0:Y:S01]  /*6420*/  MUFU.EX2 R8, R8 ;  /* 0x0000000800087308 */ /* 0x000e220000000800 */
[----:B------:R-:W-:Y:S01]  /*6430*/  SHF.L.U32 R43, R15, 0x10, RZ ;  /* 0x000000100f2b7819 */ /* 0x000fe200000006ff */
[----:B------:R-:W-:Y:S01]  /*6440*/  FMUL.FTZ R34, R36, -1.4426950216293334961 ;  /* 0xbfb8aa3b24227820 */ /* 0x000fe20000410000 */
[----:B------:R-:W-:-:S02]  /*6450*/  PRMT R15, R14, 0x7632, R15 ;  /* 0x000076320e0f7816 */ /* 0x000fc4000000000f */
[----:B------:R-:W-:Y:S01]  /*6460*/  PRMT R19, R19, 0x7632, R19 ;  /* 0x0000763213137816 */ /* 0x000fe20000000013 */
[----:B------:R-:W-:Y:S01]  /*6470*/  FMUL.FTZ R40, R43, -1.4426950216293334961 ;  /* 0xbfb8aa3b2b287820 */ /* 0x000fe20000410000 */
[C---:B------:R-:W-:Y:S01]  /*6480*/  SHF.L.U32 R5, R17.reuse, 0x10, RZ ;  /* 0x0000001011057819 */ /* 0x040fe200000006ff */
[----:B------:R-:W1:Y:S01]  /*6490*/  MUFU.EX2 R32, R28 ;  /* 0x0000001c00207308 */ /* 0x000e620000000800 */
[----:B------:R-:W-:Y:S02]  /*64a0*/  SHF.L.U32 R9, R18, 0x10, RZ ;  /* 0x0000001012097819 */ /* 0x000fe400000006ff */
[----:B------:R-:W-:Y:S01]  /*64b0*/  PRMT R17, R17, 0x7632, R17 ;  /* 0x0000763211117816 */ /* 0x000fe20000000011 */
[----:B------:R-:W-:Y:S01]  /*64c0*/  FMUL.FTZ R4, R5, -1.4426950216293334961 ;  /* 0xbfb8aa3b05047820 */ /* 0x000fe20000410000 */
[----:B------:R-:W-:Y:S01]  /*64d0*/  PRMT R16, R16, 0x7632, R16 ;  /* 0x0000763210107816 */ /* 0x000fe20000000010 */
[----:B------:R-:W-:Y:S01]  /*64e0*/  FMUL.FTZ R7, R9, -1.4426950216293334961 ;  /* 0xbfb8aa3b09077820 */ /* 0x000fe20000410000 */
[----:B------:R-:W-:Y:S01]  /*64f0*/  PRMT R18, R18, 0x7632, R18 ;  /* 0x0000763212127816 */ /* 0x000fe20000000012 */
[----:B------:R2:W-:Y:S01]  /*6500*/  MUFU.EX2 R38, R34 ;  /* 0x0000002200267308 */ /* 0x0005e20000000800 */
[----:B------:R-:W-:Y:S01]  /*6510*/  PRMT R42, R15, 0x7632, R42 ;  /* 0x000076320f2a7816 */ /* 0x000fe2000000002a */
[----:B0-----:R-:W-:Y:S01]  /*6520*/  FADD.FTZ R8, R8, 1 ;  /* 0x3f80000008087421 */ /* 0x001fe20000010000 */
[----:B------:R-:W-:-:S02]  /*6530*/  SHF.L.U32 R19, R19, 0x10, RZ ;  /* 0x0000001013137819 */ /* 0x000fc400000006ff */
[----:B------:R-:W-:Y:S02]  /*6540*/  SHF.L.U32 R17, R17, 0x10, RZ ;  /* 0x0000001011117819 */ /* 0x000fe400000006ff */
[----:B------:R-:W-:Y:S01]  /*6550*/  SHF.L.U32 R16, R16, 0x10, RZ ;  /* 0x0000001010107819 */ /* 0x000fe200000006ff */
[----:B------:R0:W3:Y:S01]  /*6560*/  MUFU.EX2 R44, R40 ;  /* 0x00000028002c7308 */ /* 0x0000e20000000800 */
[----:B------:R-:W-:Y:S01]  /*6570*/  SHF.L.U32 R18, R18, 0x10, RZ ;  /* 0x0000001012127819 */ /* 0x000fe200000006ff */
[----:B-1----:R-:W-:Y:S01]  /*6580*/  FADD.FTZ R32, R32, 1 ;  /* 0x3f80000020207421 */ /* 0x002fe20000010000 */
[----:B------:R-:W-:Y:S02]  /*6590*/  SHF.L.U32 R28, R13, 0x10, RZ ;  /* 0x000000100d1c7819 */ /* 0x000fe400000006ff */
[----:B------:R-:W-:Y:S02]  /*65a0*/  SHF.L.U32 R42, R42, 0x10, RZ ;  /* 0x000000102a2a7819 */ /* 0x000fe400000006ff */
[----:B------:R-:W-:Y:S01]  /*65b0*/  SHF.L.U32 R24, R12, 0x10, RZ ;  /* 0x000000100c187819 */ /* 0x000fe200000006ff */
[----:B------:R-:W-:Y:S01]  /*65c0*/  FMUL.FTZ R12, R19, -1.4426950216293334961 ;  /* 0xbfb8aa3b130c7820 */ /* 0x000fe20000410000 */
[----:B--2---:R-:W-:Y:S01]  /*65d0*/  SHF.L.U32 R34, R14, 0x10, RZ ;  /* 0x000000100e227819 */ /* 0x004fe200000006ff */
[----:B------:R1:W2:Y:S01]  /*65e0*/  MUFU.EX2 R10, R7 ;  /* 0x00000007000a7308 */ /* 0x0002a20000000800 */
[----:B0-----:R-:W-:Y:S01]  /*65f0*/  SHF.L.U32 R40, R15, 0x10, RZ ;  /* 0x000000100f287819 */ /* 0x001fe200000006ff */
[----:B------:R-:W-:Y:S01]  /*6600*/  FMUL.FTZ R13, R28, -1.4426950216293334961 ;  /* 0xbfb8aa3b1c0d7820 */ /* 0x000fe20000410000 */
[----:B------:R-:W-:Y:S01]  /*6610*/  FMUL.FTZ R45, R42, -1.4426950216293334961 ;  /* 0xbfb8aa3b2a2d7820 */ /* 0x000fe20000410000 */
[----:B------:R-:W-:Y:S01]  /*6620*/  FMUL.FTZ R26, R24, -1.4426950216293334961 ;  /* 0xbfb8aa3b181a7820 */ /* 0x000fe20000410000 */
[----:B------:R-:W-:Y:S01]  /*6630*/  FMUL.FTZ R14, R34, -1.4426950216293334961 ;  /* 0xbfb8aa3b220e7820 */ /* 0x000fe20000410000 */
[----:B------:R-:W-:Y:S01]  /*6640*/  FMUL.FTZ R15, R40, -1.4426950216293334961 ;  /* 0xbfb8aa3b280f7820 */ /* 0x000fe20000410000 */
[----:B---3--:R-:W-:Y:S01]  /*6650*/  FADD.FTZ R44, R44, 1 ;  /* 0x3f8000002c2c7421 */ /* 0x008fe20000010000 */
[----:B------:R0:W3:Y:S01]  /*6660*/  MUFU.EX2 R6, R4 ;  /* 0x0000000400067308 */ /* 0x0000e20000000800 */
[----:B-1----:R-:W-:Y:S01]  /*6670*/  FMUL.FTZ R7, R17, -1.4426950216293334961 ;  /* 0xbfb8aa3b11077820 */ /* 0x002fe20000410000 */
[----:B------:R-:W-:-:S06]  /*6680*/  FADD.FTZ R38, R38, 1 ;  /* 0x3f80000026267421 */ /* 0x000fcc0000010000 */
[----:B------:R1:W4:Y:S01]  /*6690*/  MUFU.EX2 R23, R11 ;  /* 0x0000000b00177308 */ /* 0x0003220000000800 */
[----:B0-----:R-:W-:Y:S01]  /*66a0*/  FMUL.FTZ R4, R16, -1.4426950216293334961 ;  /* 0xbfb8aa3b10047820 */ /* 0x001fe20000410000 */
[----:B--2---:R-:W-:-:S06]  /*66b0*/  FADD.FTZ R10, R10, 1 ;  /* 0x3f8000000a0a7421 */ /* 0x004fcc0000010000 */
[----:B------:R-:W0:Y:S01]  /*66c0*/  MUFU.EX2 R12, R12 ;  /* 0x0000000c000c7308 */ /* 0x000e220000000800 */
[----:B-1----:R-:W-:Y:S01]  /*66d0*/  FMUL.FTZ R11, R18, -1.4426950216293334961 ;  /* 0xbfb8aa3b120b7820 */ /* 0x002fe20000410000 */
[----:B---3--:R-:W-:-:S06]  /*66e0*/  FADD.FTZ R6, R6, 1 ;  /* 0x3f80000006067421 */ /* 0x008fcc0000010000 */
[----:B------:R-:W-:Y:S01]  /*66f0*/  MUFU.EX2 R7, R7 ;  /* 0x0000000700077308 */ /* 0x000fe20000000800 */
[----:B----4-:R-:W-:-:S07]  /*6700*/  FADD.FTZ R23, R23, 1 ;  /* 0x3f80000017177421 */ /* 0x010fce0000010000 */
[----:B------:R-:W1:Y:S01]  /*6710*/  MUFU.EX2 R4, R4 ;  /* 0x0000000400047308 */ /* 0x000e620000000800 */
[----:B0-----:R-:W-:-:S07]  /*6720*/  FADD.FTZ R12, R12, 1 ;  /* 0x3f8000000c0c7421 */ /* 0x001fce0000010000 */
[----:B------:R-:W0:Y:S08]  /*6730*/  MUFU.EX2 R11, R11 ;  /* 0x0000000b000b7308 */ /* 0x000e300000000800 */
[----:B------:R-:W2:Y:S01]  /*6740*/  MUFU.EX2 R13, R13 ;  /* 0x0000000d000d7308 */ /* 0x000ea20000000800 */
[----:B-1----:R-:W-:-:S07]  /*6750*/  FADD.FTZ R4, R4, 1 ;  /* 0x3f80000004047421 */ /* 0x002fce0000010000 */
[----:B------:R-:W1:Y:S01]  /*6760*/  MUFU.EX2 R45, R45 ;  /* 0x0000002d002d7308 */ /* 0x000e620000000800 */
[----:B0-----:R-:W-:-:S07]  /*6770*/  FADD.FTZ R11, R11, 1 ;  /* 0x3f8000000b0b7421 */ /* 0x001fce0000010000 */
[----:B------:R-:W0:Y:S01]  /*6780*/  MUFU.EX2 R26, R26 ;  /* 0x0000001a001a7308 */ /* 0x000e220000000800 */
[----:B--2---:R-:W-:-:S07]  /*6790*/  FADD.FTZ R13, R13, 1 ;  /* 0x3f8000000d0d7421 */ /* 0x004fce0000010000 */
[----:B------:R-:W2:Y:S01]  /*67a0*/  MUFU.EX2 R14, R14 ;  /* 0x0000000e000e7308 */ /* 0x000ea20000000800 */
[----:B-1----:R-:W-:-:S07]  /*67b0*/  FADD.FTZ R45, R45, 1 ;  /* 0x3f8000002d2d7421 */ /* 0x002fce0000010000 */
[----:B------:R-:W1:Y:S01]  /*67c0*/  MUFU.EX2 R15, R15 ;  /* 0x0000000f000f7308 */ /* 0x000e620000000800 */
[----:B0-----:R-:W-:-:S07]  /*67d0*/  FADD.FTZ R26, R26, 1 ;  /* 0x3f8000001a1a7421 */ /* 0x001fce0000010000 */
[----:B------:R-:W-:Y:S01]  /*67e0*/  MUFU.RCP R8, R8 ;  /* 0x0000000800087308 */ /* 0x000fe20000001000 */
[----:B--2---:R-:W-:-:S07]  /*67f0*/  FADD.FTZ R14, R14, 1 ;  /* 0x3f8000000e0e7421 */ /* 0x004fce0000010000 */
[----:B------:R0:W2:Y:S01]  /*6800*/  MUFU.RCP R46, R6 ;  /* 0x00000006002e7308 */ /* 0x0000a20000001000 */
[----:B-1----:R-:W-:-:S07]  /*6810*/  FADD.FTZ R15, R15, 1 ;  /* 0x3f8000000f0f7421 */ /* 0x002fce0000010000 */
[----:B------:R-:W1:Y:S01]  /*6820*/  MUFU.RCP R10, R10 ;  /* 0x0000000a000a7308 */ /* 0x000e620000001000 */
[----:B0-----:R-:W-:-:S07]  /*6830*/  FADD.FTZ R6, R7, 1 ;  /* 0x3f80000007067421 */ /* 0x001fce0000010000 */
[----:B------:R-:W-:Y:S01]  /*6840*/  MUFU.RCP R49, R23 ;  /* 0x0000001700317308 */ /* 0x000fe20000001000 */
[----:B--2---:R-:W-:-:S04]  /*6850*/  FMUL.FTZ R7, R5, R46 ;  /* 0x0000002e05077220 */ /* 0x004fc80000410000 */
[----:B------:R-:W-:-:S03]  /*6860*/  FMUL.FTZ R7, R7, R84 ;  /* 0x0000005407077220 */ /* 0x000fc60000410000 */
[----:B------:R-:W0:Y:S08]  /*6870*/  MUFU.RCP R12, R12 ;  /* 0x0000000c000c7308 */ /* 0x000e300000001000 */
[----:B------:R2:W3:Y:S08]  /*6880*/  MUFU.RCP R47, R4 ;  /* 0x00000004002f7308 */ /* 0x0004f00000001000 */
[----:B------:R4:W5:Y:S01]  /*6890*/  MUFU.RCP R23, R11 ;  /* 0x0000000b00177308 */ /* 0x0009620000001000 */
[----:B--2---:R-:W-:Y:S01]  /*68a0*/  FMUL.FTZ R4, R21, R8 ;  /* 0x0000000815047220 */ /* 0x004fe20000410000 */
[----:B-1----:R-:W-:Y:S01]  /*68b0*/  FMUL.FTZ R8, R9, R10 ;  /* 0x0000000a09087220 */ /* 0x002fe20000410000 */
[----:B0-----:R-:W-:-:S02]  /*68c0*/  FMUL.FTZ R10, R19, R12 ;  /* 0x0000000c130a7220 */ /* 0x001fc40000410000 */
[----:B------:R-:W-:Y:S01]  /*68d0*/  FMUL.FTZ R4, R4, R83 ;  /* 0x0000005304047220 */ /* 0x000fe20000410000 */
[----:B------:R-:W-:Y:S01]  /*68e0*/  FMUL.FTZ R8, R8, R81 ;  /* 0x0000005108087220 */ /* 0x000fe20000410000 */
[----:B------:R-:W-:Y:S01]  /*68f0*/  FMUL.FTZ R10, R10, R73 ;  /* 0x000000490a0a7220 */ /* 0x000fe20000410000 */
[----:B------:R-:W0:Y:S01]  /*6900*/  MUFU.RCP R6, R6 ;  /* 0x0000000600067308 */ /* 0x000e220000001000 */
[----:B----4-:R-:W-:Y:S01]  /*6910*/  FMUL.FTZ R11, R22, R49 ;  /* 0x00000031160b7220 */ /* 0x010fe20000410000 */
[----:B---3--:R-:W-:-:S03]  /*6920*/  FMUL.FTZ R5, R16, R47 ;  /* 0x0000002f10057220 */ /* 0x008fc60000410000 */
[----:B------:R-:W-:Y:S01]  /*6930*/  FMUL.FTZ R11, R11, R82 ;  /* 0x000000520b0b7220 */ /* 0x000fe20000410000 */
[----:B------:R-:W-:Y:S02]  /*6940*/  FMUL.FTZ R5, R5, R76 ;  /* 0x0000004c05057220 */ /* 0x000fe40000410000 */
[----:B------:R-:W1:Y:S01]  /*6950*/  MUFU.RCP R51, R26 ;  /* 0x0000001a00337308 */ /* 0x000e620000001000 */
[----:B-----5:R-:W-:Y:S01]  /*6960*/  FMUL.FTZ R9, R18, R23 ;  /* 0x0000001712097220 */ /* 0x020fe20000410000 */
[----:B------:R-:W-:Y:S01]  /*6970*/  F2FP.BF16.F32.PACK_AB R11, R10, R11 ;  /* 0x0000000b0a0b723e */ /* 0x000fe200000010ff */
[----:B------:R-:W2:Y:S02]  /*6980*/  LDC.64 R22, c[0x0][0x430] ;  /* 0x00010c00ff167b82 */ /* 0x000ea40000000a00 */
[----:B------:R-:W-:-:S03]  /*6990*/  FMUL.FTZ R9, R9, R74 ;  /* 0x0000004a09097220 */ /* 0x000fc60000410000 */
[----:B------:R-:W-:Y:S01]  /*69a0*/  MUFU.RCP R53, R32 ;  /* 0x0000002000357308 */ /* 0x000fe20000001000 */
[----:B0-----:R-:W-:Y:S01]  /*69b0*/  FMUL.FTZ R6, R17, R6 ;  /* 0x0000000611067220 */ /* 0x001fe20000410000 */
[----:B------:R-:W-:Y:S02]  /*69c0*/  F2FP.BF16.F32.PACK_AB R10, R9, R8 ;  /* 0x00000008090a723e */ /* 0x000fe400000010ff */
[----:B------:R-:W-:Y:S01]  /*69d0*/  F2FP.BF16.F32.PACK_AB R8, R5, R4 ;  /* 0x000000040508723e */ /* 0x000fe200000010ff */
[----:B------:R-:W-:-:S03]  /*69e0*/  FMUL.FTZ R6, R6, R75 ;  /* 0x0000004b06067220 */ /* 0x000fc60000410000 */
[----:B------:R-:W0:Y:S01]  /*69f0*/  MUFU.RCP R57, R38 ;  /* 0x0000002600397308 */ /* 0x000e220000001000 */
[----:B-1----:R-:W-:Y:S01]  /*6a00*/  FMUL.FTZ R24, R24, R51 ;  /* 0x0000003318187220 */ /* 0x002fe20000410000 */
[----:B------:R-:W-:Y:S01]  /*6a10*/  F2FP.BF16.F32.PACK_AB R9, R6, R7 ;  /* 0x000000070609723e */ /* 0x000fe200000010ff */
[----:B------:R-:W-:Y:S02]  /*6a20*/  BAR.SYNC.DEFER_BLOCKING 0x0 ;  /* 0x0000000000007b1d */ /* 0x000fe40000010000 */
[----:B------:R-:W-:-:S04]  /*6a30*/  FMUL.FTZ R24, R24, R79 ;  /* 0x0000004f18187220 */ /* 0x000fc80000410000 */
[----:B------:R-:W1:Y:S01]  /*6a40*/  MUFU.RCP R44, R44 ;  /* 0x0000002c002c7308 */ /* 0x000e620000001000 */
[----:B--2---:R-:W-:-:S04]  /*6a50*/  IMAD.WIDE.U32 R2, R22, UR25, R2 ;  /* 0x0000001916027c25 */ /* 0x004fc8000f8e0002 */
[----:B------:R-:W-:-:S03]  /*6a60*/  IMAD R3, R23, UR25, R3 ;  /* 0x0000001917037c24 */ /* 0x000fc6000f8e0203 */
[----:B------:R-:W2:Y:S01]  /*6a70*/  MUFU.RCP R13, R13 ;  /* 0x0000000d000d7308 */ /* 0x000ea20000001000 */
[----:B0-----:R-:W-:-:S04]  /*6a80*/  FMUL.FTZ R36, R36, R57 ;  /* 0x0000003924247220 */ /* 0x001fc80000410000 */
[----:B------:R-:W-:-:S03]  /*6a90*/  FMUL.FTZ R36, R36, R77 ;  /* 0x0000004d24247220 */ /* 0x000fc60000410000 */
[----:B------:R-:W0:Y:S01]  /*6aa0*/  MUFU.RCP R55, R14 ;  /* 0x0000000e00377308 */ /* 0x000e220000001000 */
[----:B-1----:R-:W-:Y:S01]  /*6ab0*/  FMUL.FTZ R43, R43, R44 ;  /* 0x0000002c2b2b7220 */ /* 0x002fe20000410000 */
[----:B------:R-:W-:Y:S03]  /*6ac0*/  STS.128 [R0], R8 ;  /* 0x0000000800007388 */ /* 0x000fe60000000c00 */
[----:B------:R-:W-:-:S03]  /*6ad0*/  FMUL.FTZ R43, R43, R78 ;  /* 0x0000004e2b2b7220 */ /* 0x000fc60000410000 */
[----:B------:R1:W3:Y:S01]  /*6ae0*/  MUFU.RCP R21, R15 ;  /* 0x0000000f00157308 */ /* 0x0002e20000001000 */
[----:B--2---:R-:W-:-:S04]  /*6af0*/  FMUL.FTZ R13, R28, R13 ;  /* 0x0000000d1c0d7220 */ /* 0x004fc80000410000 */
[----:B------:R-:W-:-:S03]  /*6b00*/  FMUL.FTZ R13, R13, R72 ;  /* 0x000000480d0d7220 */ /* 0x000fc60000410000 */
[----:B------:R-:W2:Y:S01]  /*6b10*/  MUFU.RCP R45, R45 ;  /* 0x0000002d002d7308 */ /* 0x000ea20000001000 */
[----:B-1----:R-:W-:Y:S01]  /*6b20*/  FMUL.FTZ R15, R30, R53 ;  /* 0x000000351e0f7220 */ /* 0x002fe20000410000 */
[----:B0-----:R-:W-:Y:S01]  /*6b30*/  FMUL.FTZ R34, R34, R55 ;  /* 0x0000003722227220 */ /* 0x001fe20000410000 */
[----:B------:R-:W-:Y:S02]  /*6b40*/  F2FP.BF16.F32.PACK_AB R4, R13, R24 ;  /* 0x000000180d04723e */ /* 0x000fe400000010ff */
[----:B------:R-:W-:Y:S01]  /*6b50*/  FMUL.FTZ R15, R15, R80 ;  /* 0x000000500f0f7220 */ /* 0x000fe20000410000 */
[----:B------:R-:W-:Y:S01]  /*6b60*/  FMUL.FTZ R34, R34, R71 ;  /* 0x0000004722227220 */ /* 0x000fe20000410000 */
[----:B---3--:R-:W-:-:S04]  /*6b70*/  FMUL.FTZ R17, R40, R21 ;  /* 0x0000001528117220 */ /* 0x008fc80000410000 */
[----:B------:R-:W-:Y:S01]  /*6b80*/  F2FP.BF16.F32.PACK_AB R5, R34, R15 ;  /* 0x0000000f2205723e */ /* 0x000fe200000010ff */
[----:B------:R-:W-:Y:S01]  /*6b90*/  FMUL.FTZ R17, R17, R70 ;  /* 0x0000004611117220 */ /* 0x000fe20000410000 */
[----:B--2---:R-:W-:-:S04]  /*6ba0*/  FMUL.FTZ R42, R42, R45 ;  /* 0x0000002d2a2a7220 */ /* 0x004fc80000410000 */
[----:B------:R-:W-:Y:S01]  /*6bb0*/  F2FP.BF16.F32.PACK_AB R6, R17, R36 ;  /* 0x000000241106723e */ /* 0x000fe200000010ff */
[----:B------:R-:W0:Y:S01]  /*6bc0*/  LDC.64 R44, c[0x0][0x490] ;  /* 0x00012400ff2c7b82 */ /* 0x000e220000000a00 */
[----:B------:R-:W-:-:S05]  /*6bd0*/  FMUL.FTZ R42, R42, R69 ;  /* 0x000000452a2a7220 */ /* 0x000fca0000410000 */
[----:B------:R-:W-:Y:S02]  /*6be0*/  F2FP.BF16.F32.PACK_AB R7, R42, R43 ;  /* 0x0000002b2a07723e */ /* 0x000fe400000010ff */
[----:B------:R-:W1:Y:S03]  /*6bf0*/  LDC.64 R42, c[0x0][0x438] ;  /* 0x00010e00ff2a7b82 */ /* 0x000e660000000a00 */
[----:B------:R0:W-:Y:S01]  /*6c00*/  STS.128 [R0+0x10], R4 ;  /* 0x0000100400007388 */ /* 0x0001e20000000c00 */
[----:B------:R-:W-:-:S03]  /*6c10*/  NOP ;  /* 0x0000000000007918 */ /* 0x000fc60000000000 */
[----:B------:R-:W2:Y:S04]  /*6c20*/  LDS.128 R12, [R25] ;  /* 0x00000000190c7984 */ /* 0x000ea80000000c00 */
[----:B------:R-:W3:Y:S01]  /*6c30*/  LDS.128 R16, [R25+0x200] ;  /* 0x0002000019107984 */ /* 0x000ee20000000c00 */
[----:B-1----:R-:W-:-:S04]  /*6c40*/  IMAD.WIDE.U32 R2, R42, UR23, R2 ;  /* 0x000000172a027c25 */ /* 0x002fc8000f8e0002 */
[----:B------:R-:W-:Y:S01]  /*6c50*/  IMAD R3, R43, UR23, R3 ;  /* 0x000000172b037c24 */ /* 0x000fe2000f8e0203 */
[----:B0-----:R-:W-:-:S04]  /*6c60*/  LEA R4, P0, R2, R44, 0x1 ;  /* 0x0000002c02047211 */ /* 0x001fc800078008ff */
[----:B------:R-:W-:-:S03]  /*6c70*/  LEA.HI.X R5, R2, R45, R3, 0x1, P0 ;  /* 0x0000002d02057211 */ /* 0x000fc600000f0c03 */
[----:B------:R-:W-:-:S05]  /*6c80*/  IMAD.WIDE.U32 R20, R20, 0x10, R4 ;  /* 0x0000001014147825 */ /* 0x000fca00078e0004 */
[----:B--2---:R0:W-:Y:S04]  /*6c90*/  STG.E.128 desc[UR16][R20.64], R12 ;  /* 0x0000000c14007986 */ /* 0x0041e8000c101d10 */
[----:B---3--:R0:W-:Y:S01]  /*6ca0*/  STG.E.128 desc[UR16][R20.64+0x200], R16 ;  /* 0x0002001014007986 */ /* 0x0081e2000c101d10 */
[----:B------:R-:W-:Y:S05]  /*6cb0*/  BRA.U !UP0, `(.L_x_1228) ;  /* 0xffffff9908907547 */ /* 0x000fea000b83ffff */
[----:B------:R-:W-:Y:S05]  /*6cc0*/  EXIT ;  /* 0x000000000000794d */ /* 0x000fea0003800000 */
.L_x_1229:
        /* <DEDUP_REMOVED lines=11> */
.L_x_5027:


//--------------------- .text._Z25selective_scan_fwd_kernelI32Selective_Scan_fwd_kernel_traitsILi64ELi16ELi1ELb1ELb1ELb1ELb0EN3c108BFloat16ENS1_7complexIfEEEEv13SSMParamsBase --------------------------
	.section	.text._Z25selective_scan_fwd_kernelI32Selective_Scan_fwd_kernel_traitsILi64ELi16ELi1ELb1ELb1ELb1ELb0EN3c108BFloat16ENS1_7complexIfEEEEv13SSMParamsBase,"ax",@progbits
	.align	128
        .global         _Z25selective_scan_fwd_kernelI32Selective_Scan_fwd_kernel_traitsILi64ELi16ELi1ELb1ELb1ELb1ELb0EN3c108BFloat16ENS1_7complexIfEEEEv13SSMParamsBase
        .type           _Z25selective_scan_fwd_kernelI32Selective_Scan_fwd_kernel_traitsILi64ELi16ELi1ELb1ELb1ELb1ELb0EN3c108BFloat16ENS1_7complexIfEEEEv13SSMParamsBase,@function
        .size           _Z25selective_scan_fwd_kernelI32Selective_Scan_fwd_kernel_traitsILi64ELi16ELi1ELb1ELb1ELb1ELb0EN3c108BFloat16ENS1_7complexIfEEEEv13SSMParamsBase,(.L_x_5028 - _Z25selective_scan_fwd_kernelI32Selective_Scan_fwd_kernel_traitsILi64ELi16ELi1ELb1ELb1ELb1ELb0EN3c108BFloat16ENS1_7complexIfEEEEv13SSMParamsBase)
        .other          _Z25selective_scan_fwd_kernelI32Selective_Scan_fwd_kernel_traitsILi64ELi16ELi1ELb1ELb1ELb1ELb0EN3c108BFloat16ENS1_7complexIfEEEEv13SSMParamsBase,@"STO_CUDA_ENTRY STV_DEFAULT"
_Z25selective_scan_fwd_kernelI32Selective_Scan_fwd_kernel_traitsILi64ELi16ELi1ELb1ELb1ELb1ELb0EN3c108BFloat16ENS1_7complexIfEEEEv13SSMParamsBase:
.text._Z25selective_scan_fwd_kernelI32Selective_Scan_fwd_kernel_traitsILi64ELi16ELi1ELb1ELb1ELb1ELb0EN3c108BFloat16ENS1_7complexIfEEEEv13SSMParamsBase:
[----:B------:R-:W0:Y:S01]  /*0000*/  LDC R1, c[0x0][0x37c] ;  /* 0x0000df00ff017b82 */ /* 0x000e220000000800 */
[----:B------:R-:W1:Y:S07]  /*0010*/  LDCU.64 UR4, c[0x0][0x470] ;  /* 0x00008e00ff0477ac */ /* 0x000e6e0008000a00 */
[----:B------:R-:W2:Y:S01]  /*0020*/  S2UR UR26, SR_CTAID.Y ;  /* 0x00000000001a79c3 */ /* 0x000ea20000002600 */
[----:B0-----:R-:W-:Y:S01]  /*0030*/  IADD3 R1, PT, PT, R1, -0x8, RZ ;  /* 0xfffffff801017810 */ /* 0x001fe20007ffe0ff */
[----:B------:R-:W0:Y:S01]  /*0040*/  LDCU.64 UR24, c[0x0][0x358] ;  /* 0x00006b00ff1877ac */ /* 0x000e220008000a00 */
[----:B------:R-:W3:Y:S01]  /*0050*/  LDCU UR30, c[0x0][0x398] ;  /* 0x00007300ff1e77ac */ /* 0x000ee20008000800 */
[----:B------:R-:W4:Y:S04]  /*0060*/  LDCU.128 UR8, c[0x0][0x450] ;  /* 0x00008a00ff0877ac */ /* 0x000f280008000c00 */
[----:B------:R-:W0:Y:S01]  /*0070*/  S2UR UR27, SR_CTAID.X ;  /* 0x00000000001b79c3 */ /* 0x000e220000002500 */
[----:B------:R-:W0:Y:S01]  /*0080*/  LDCU.128 UR12, c[0x0][0x3f0] ;  /* 0x00007e00ff0c77ac */ /* 0x000e220008000c00 */
[----:B-1----:R-:W-:Y:S01]  /*0090*/  UISETP.NE.U32.AND UP1, UPT, UR4, URZ, UPT ;  /* 0x000000ff0400728c */ /* 0x002fe2000bf25070 */
[----:B------:R-:W1:Y:S03]  /*00a0*/  LDCU.128 UR16, c[0x0][0x400] ;  /* 0x00008000ff1077ac */ /* 0x000e660008000c00 */
[----:B------:R-:W-:Y:S01]  /*00b0*/  UISETP.NE.AND.EX UP1, UPT, UR5, URZ, UPT, UP1 ;  /* 0x000000ff0500728c */ /* 0x000fe2000bf25310 */
[----:B---3--:R-:W-:Y:S01]  /*00c0*/  MOV R0, UR30 ;  /* 0x0000001e00007c02 */ /* 0x008fe20008000f00 */
[----:B------:R-:W3:Y:S04]  /*00d0*/  LDCU UR34, c[0x0][0x394] ;  /* 0x00007280ff2277ac */ /* 0x000ee80008000800 */
        /* <DEDUP_REMOVED lines=15> */
[----:B------:R-:W-:-:S05]  /*01d0*/  MOV R3, UR11 ;  /* 0x0000000b00037c02 */ /* 0x000fca0008000f00 */
[----:B------:R2:W5:Y:S01]  /*01e0*/  @P0 LDG.E R2, desc[UR24][R2.64] ;  /* 0x0000001802020981 */ /* 0x000562000c1e1900 */
[----:B0-----:R-:W0:Y:S02]  /*01f0*/  MUFU.RCP R0, R0 ;  /* 0x0000000000007308 */ /* 0x001e240000001000 */
[----:B0-----:R-:W-:-:S06]  /*0200*/  IADD3 R6, PT, PT, R0, 0xffffffe, RZ ;  /* 0x0ffffffe00067810 */ /* 0x001fcc0007ffe0ff */
[----:B------:R-:W0:Y:S01]  /*0210*/  F2I.FTZ.U32.TRUNC.NTZ R6, R6 ;  /* 0x0000000600067305 */ /* 0x000e22000021f000 */
[----:B--2---:R-:W-:Y:S02]  /*0220*/  IABS R3, UR26 ;  /* 0x0000001a00037c13 */ /* 0x004fe40008000000 */
[----:B0-----:R-:W-:Y:S02]  /*0230*/  R2UR UR5, R6 ;  /* 0x00000000060572ca */ /* 0x001fe400000e0000 */
[----:B------:R-:W-:Y:S01]  /*0240*/  R2UR UR28, R3 ;  /* 0x00000000031c72ca */ /* 0x000fe200000e0000 */
[----:B------:R-:W-:-:S10]  /*0250*/  UMOV UR4, URZ ;  /* 0x000000ff00047c82 */ /* 0x000fd40008000000 */
[----:B------:R-:W-:-:S04]  /*0260*/  UIADD3 UR22, UPT, UPT, URZ, -UR5, URZ ;  /* 0x80000005ff167290 */ /* 0x000fc8000fffe0ff */
[----:B------:R-:W-:-:S04]  /*0270*/  UIMAD UR22, UR22, UR29, URZ ;  /* 0x0000001d161672a4 */ /* 0x000fc8000f8e02ff */
[----:B------:R-:W-:Y:S01]  /*0280*/  UIMAD.WIDE.U32 UR22, UR5, UR22, UR4 ;  /* 0x00000016051672a5 */ /* 0x000fe2000f8e0004 */
[----:B------:R-:W0:Y:S01]  /*0290*/  LDCU.128 UR4, c[0x0][0x460] ;  /* 0x00008c00ff0477ac */ /* 0x000e220008000c00 */
[----:B------:R-:W-:Y:S02]  /*02a0*/  UIMAD.WIDE.U32 UR10, UR27, UR12, URZ ;  /* 0x0000000c1b0a72a5 */ /* 0x000fe4000f8e00ff */
[----:B------:R-:W-:Y:S02]  /*02b0*/  UIMAD.WIDE.U32 UR22, UR23, UR28, URZ ;  /* 0x0000001c171672a5 */ /* 0x000fe4000f8e00ff */
[----:B-1----:R-:W-:Y:S02]  /*02c0*/  UIMAD.WIDE.U32 UR20, UR27, UR16, URZ ;  /* 0x000000101b1472a5 */ /* 0x002fe4000f8e00ff */
[----:B------:R-:W-:Y:S02]  /*02d0*/  UIMAD UR11, UR27, UR13, UR11 ;  /* 0x0000000d1b0b72a4 */ /* 0x000fe4000f8e020b */
[----:B------:R-:W-:-:S02]  /*02e0*/  UIADD3 UR16, UPT, UPT, -UR23, URZ, URZ ;  /* 0x000000ff17107290 */ /* 0x000fc4000fffe1ff */
[----:B------:R-:W-:Y:S02]  /*02f0*/  UIMAD.WIDE.U32 UR10, UR26, UR14, UR10 ;  /* 0x0000000e1a0a72a5 */ /* 0x000fe4000f8e000a */
[----:B------:R-:W-:Y:S02]  /*0300*/  UIMAD UR14, UR29, UR16, UR28 ;  /* 0x000000101d0e72a4 */ /* 0x000fe4000f8e021c */
[----:B------:R-:W-:Y:S01]  /*0310*/  UIMAD UR13, UR27, UR17, UR21 ;  /* 0x000000111b0d72a4 */ /* 0x000fe2000f8e0215 */
[----:B------:R-:W-:Y:S01]  /*0320*/  UMOV UR12, UR20 ;  /* 0x00000014000c7c82 */ /* 0x000fe20008000000 */
[----:B------:R-:W-:Y:S02]  /*0330*/  UISETP.GT.U32.AND UP3, UPT, UR29, UR14, UPT ;  /* 0x0000000e1d00728c */ /* 0x000fe4000bf64070 */
[----:B------:R-:W-:Y:S02]  /*0340*/  UIMAD.WIDE.U32 UR12, UR26, UR18, UR12 ;  /* 0x000000121a0c72a5 */ /* 0x000fe4000f8e000c */
[----:B------:R-:W-:-:S02]  /*0350*/  UIMAD UR15, UR26, UR15, UR11 ;  /* 0x0000000f1a0f72a4 */ /* 0x000fc4000f8e020b */
[----:B0-----:R-:W-:Y:S02]  /*0360*/  ULEA UR21, UP0, UR10, UR4, 0x1 ;  /* 0x000000040a157291 */ /* 0x001fe4000f8008ff */
[----:B------:R-:W-:Y:S02]  /*0370*/  UIMAD UR20, UR26, UR19, UR13 ;  /* 0x000000131a1472a4 */ /* 0x000fe4000f8e020d */
[----:B------:R-:W-:Y:S02]  /*0380*/  ULEA.HI.X UR22, UR10, UR5, UR15, 0x1, UP0 ;  /* 0x000000050a167291 */ /* 0x000fe400080f0c0f */
[----:B------:R-:W-:Y:S01]  /*0390*/  ULEA UR19, UP1, UR12, UR6, 0x1 ;  /* 0x000000060c137291 */ /* 0x000fe2000f8208ff */
[----:B------:R-:W0:Y:S01]  /*03a0*/  LDCU.64 UR4, c[0x0][0x3d0] ;  /* 0x00007a00ff0477ac */ /* 0x000e220008000a00 */
[----:B------:R-:W-:Y:S02]  /*03b0*/  @!UP3 UIADD3 UR14, UPT, UPT, UR14, -UR29, URZ ;  /* 0x8000001d0e0eb290 */ /* 0x000fe4000fffe0ff */
[----:B------:R-:W-:Y:S01]  /*03c0*/  ULEA.HI.X UR20, UR12, UR7, UR20, 0x1, UP1 ;  /* 0x000000070c147291 */ /* 0x000fe200088f0c14 */
[----:B------:R-:W1:Y:S01]  /*03d0*/  LDCU.64 UR12, c[0x0][0x3b0] ;  /* 0x00007600ff0c77ac */ /* 0x000e620008000a00 */
[----:B---3--:R-:W-:-:S02]  /*03e0*/  UISETP.GE.AND UP1, UPT, UR34, 0x1, UPT ;  /* 0x000000012200788c */ /* 0x008fc4000bf26270 */
[----:B------:R-:W-:Y:S02]  /*03f0*/  UISETP.GE.U32.AND UP2, UPT, UR14, UR29, UPT ;  /* 0x0000001d0e00728c */ /* 0x000fe4000bf46070 */
[----:B------:R-:W-:Y:S02]  /*0400*/  ULOP3.LUT UR6, UR26, UR30, URZ, 0x3c, !UPT ;  /* 0x0000001e1a067292 */ /* 0x000fe4000f8e3cff */
[----:B------:R-:W-:Y:S01]  /*0410*/  @!UP3 UIADD3 UR23, UPT, UPT, UR23, 0x1, URZ ;  /* 0x000000011717b890 */ /* 0x000fe2000fffe0ff */
[----:B------:R-:W-:Y:S01]  /*0420*/  PLOP3.LUT P2, PT, PT, PT, UP1, 0x80, 0x8 ;  /* 0x000000000008781c */ /* 0x000fe20003f4f018 */
[----:B------:R-:W-:Y:S02]  /*0430*/  UISETP.GE.AND UP3, UPT, UR6, URZ, UPT ;  /* 0x000000ff0600728c */ /* 0x000fe4000bf66270 */
[----:B------:R-:W-:Y:S02]  /*0440*/  UISETP.NE.AND UP0, UPT, UR30, URZ, UPT ;  /* 0x000000ff1e00728c */ /* 0x000fe4000bf05270 */
[----:B0-----:R-:W-:-:S02]  /*0450*/  UIMAD.WIDE.U32 UR6, UR27, UR4, URZ ;  /* 0x000000041b0672a5 */ /* 0x001fc4000f8e00ff */
[----:B------:R-:W-:Y:S02]  /*0460*/  @UP2 UIADD3 UR23, UPT, UPT, UR23, 0x1, URZ ;  /* 0x0000000117172890 */ /* 0x000fe4000fffe0ff */
[----:B------:R-:W-:Y:S01]  /*0470*/  UIMAD UR10, UR27, UR5, UR7 ;  /* 0x000000051b0a72a4 */ /* 0x000fe2000f8e0207 */
[----:B------:R-:W0:Y:S02]  /*0480*/  LDCU.64 UR14, c[0x0][0x3e8] ;  /* 0x00007d00ff0e77ac */ /* 0x000e240008000a00 */
[----:B------:R-:W-:Y:S02]  /*0490*/  @!UP3 UIADD3 UR23, UPT, UPT, -UR23, URZ, URZ ;  /* 0x000000ff1717b290 */ /* 0x000fe4000fffe1ff */
[----:B-1----:R-:W-:Y:S02]  /*04a0*/  UIMAD.WIDE.U32 UR4, UR27, UR12, URZ ;  /* 0x0000000c1b0472a5 */ /* 0x002fe4000f8e00ff */
[----:B------:R-:W-:Y:S01]  /*04b0*/  @!UP0 ULOP3.LUT UR23, URZ, UR30, URZ, 0x33, !UPT ;  /* 0x0000001eff178292 */ /* 0x000fe2000f8e33ff */
[----:B0-----:R-:W-:Y:S11]  /*04c0*/  @!P2 EXIT ;  /* 0x000000000000a94d */ /* 0x001ff60003800000 */
[----:B------:R-:W0:Y:S01]  /*04d0*/  LDCU.64 UR30, c[0x0][0x3c8] ;  /* 0x00007900ff1e77ac */ /* 0x000e220008000a00 */
[----:B------:R-:W-:Y:S02]  /*04e0*/  UIMAD UR5, UR27, UR13, UR5 ;  /* 0x0000000d1b0572a4 */ /* 0x000fe4000f8e0205 */
[----:B------:R-:W-:Y:S01]  /*04f0*/  USHF.R.S32.HI UR12, URZ, 0x1f, UR23 ;  /* 0x0000001fff0c7899 */ /* 0x000fe20008011417 */
[----:B------:R-:W1:Y:S03]  /*0500*/  LDCU UR13, c[0x0][0x384] ;  /* 0x00007080ff0d77ac */ /* 0x000e660008000800 */
[----:B------:R-:W-:Y:S01]  /*0510*/  UIMAD UR11, UR12, UR14, URZ ;  /* 0x0000000e0c0b72a4 */ /* 0x000fe2000f8e02ff */
[----:B------:R-:W-:Y:S01]  /*0520*/  UMOV UR7, UR10 ;  /* 0x0000000a00077c82 */ /* 0x000fe20008000000 */
[----:B------:R-:W2:Y:S01]  /*0530*/  LDCU.64 UR32, c[0x0][0x448] ;  /* 0x00008900ff2077ac */ /* 0x000ea20008000a00 */
[----:B------:R-:W-:-:S02]  /*0540*/  UIMAD.WIDE.U32 UR6, UR23, UR14, UR6 ;  /* 0x0000000e170672a5 */ /* 0x000fc4000f8e0006 */
[----:B------:R-:W-:Y:S02]  /*0550*/  UIMAD UR11, UR23, UR15, UR11 ;  /* 0x0000000f170b72a4 */ /* 0x000fe4000f8e020b */
[----:B------:R-:W-:Y:S02]  /*0560*/  ULEA UR15, UP0, UR6, UR8, 0x1 ;  /* 0x00000008060f7291 */ /* 0x000fe4000f8008ff */
[----:B------:R-:W-:Y:S02]  /*0570*/  UIADD3 UR16, UPT, UPT, UR7, UR11, URZ ;  /* 0x0000000b07107290 */ /* 0x000fe4000fffe0ff */
[----:B0-----:R-:W-:Y:S01]  /*0580*/  UIMAD UR12, UR12, UR30, URZ ;  /* 0x0000001e0c0c72a4 */ /* 0x001fe2000f8e02ff */
[----:B------:R-:W0:Y:S01]  /*0590*/  LDCU.64 UR28, c[0x0][0x3a0] ;  /* 0x00007400ff1c77ac */ /* 0x000e220008000a00 */
[----:B------:R-:W-:Y:S02]  /*05a0*/  ULEA.HI.X UR16, UR6, UR9, UR16, 0x1, UP0 ;  /* 0x0000000906107291 */ /* 0x000fe400080f0c10 */
[----:B------:R-:W-:-:S02]  /*05b0*/  UIMAD.WIDE.U32 UR6, UR23, UR30, UR4 ;  /* 0x0000001e170672a5 */ /* 0x000fc4000f8e0004 */
[----:B-1----:R-:W-:Y:S02]  /*05c0*/  UIMAD UR5, UR27, UR13, UR26 ;  /* 0x0000000d1b0572a4 */ /* 0x002fe4000f8e021a */
[----:B------:R-:W-:Y:S01]  /*05d0*/  UIMAD UR12, UR23, UR31, UR12 ;  /* 0x0000001f170c72a4 */ /* 0x000fe2000f8e020c */
[----:B------:R-:W1:Y:S03]  /*05e0*/  LDCU UR14, c[0x0][0x38c] ;  /* 0x00007180ff0e77ac */ /* 0x000e660008000800 */
[----:B------:R-:W-:Y:S02]  /*05f0*/  UIADD3 UR18, UPT, UPT, UR7, UR12, URZ ;  /* 0x0000000c07127290 */ /* 0x000fe4000fffe0ff */
[----:B------:R-:W-:Y:S01]  /*0600*/  UIMAD UR7, UR5, UR34, URZ ;  /* 0x00000022050772a4 */ /* 0x000fe2000f8e02ff */
[----:B------:R-:W-:Y:S02]  /*0610*/  UMOV UR4, URZ ;  /* 0x000000ff00047c82 */ /* 0x000fe40008000000 */
[----:B------:R-:W-:Y:S01]  /*0620*/  UMOV UR5, URZ ;  /* 0x000000ff00057c82 */ /* 0x000fe20008000000 */
[----:B-----5:R-:W-:Y:S01]  /*0630*/  @P0 R2UR UR4, R2 ;  /* 0x00000000020402ca */ /* 0x020fe200000e0000 */
[----:B--2---:R-:W-:Y:S01]  /*0640*/  ULEA UR17, UP0, UR6, UR32, 0x1 ;  /* 0x0000002006117291 */ /* 0x004fe2000f8008ff */
[----:B------:R-:W-:Y:S01]  /*0650*/  @P1 R2UR UR5, R4 ;  /* 0x00000000040512ca */ /* 0x000fe200000e0000 */
[----:B0-----:R-:W-:-:S02]  /*0660*/  UIMAD.WIDE.U32 UR10, UR26, UR28, URZ ;  /* 0x0000001c1a0a72a5 */ /* 0x001fc4000f8e00ff */
[----:B------:R-:W-:Y:S02]  /*0670*/  ULEA.HI.X UR18, UR6, UR33, UR18, 0x1, UP0 ;  /* 0x0000002106127291 */ /* 0x000fe400080f0c12 */
[----:B------:R-:W-:Y:S02]  /*0680*/  UIMAD UR9, UR26, UR29, UR11 ;  /* 0x0000001d1a0972a4 */ /* 0x000fe4000f8e020b */
[----:B-1----:R-:W-:Y:S01]  /*0690*/  UIMAD UR14, UR7, UR14, URZ ;  /* 0x0000000e070e72a4 */ /* 0x002fe2000f8e02ff */
[----:B------:R-:W-:-:S11]  /*06a0*/  UMOV UR6, URZ ;  /* 0x000000ff00067c82 */ /* 0x000fd60008000000 */
.L_x_1269:
[----:B0-----:R-:W0:Y:S01]  /*06b0*/  S2R R0, SR_TID.X ;  /* 0x0000000000007919 */ /* 0x001e220000002100 */
[----:B------:R-:W-:Y:S02]  /*06c0*/  MOV R2, UR21 ;  /* 0x0000001500027c02 */ /* 0x000fe40008000f00 */
[----:B------:R-:W-:Y:S01]  /*06d0*/  MOV R3, UR22 ;  /* 0x0000001600037c02 */ /* 0x000fe20008000f00 */
[----:B------:R-:W-:Y:S01]  /*06e0*/  BAR.SYNC.DEFER_BLOCKING 0x0 ;  /* 0x0000000000007b1d */ /* 0x000fe20000010000 */
[C---:B0-----:R-:W-:Y:S02]  /*06f0*/  LOP3.LUT R44, R0.reuse, 0x1f, RZ, 0xc0, !PT ;  /* 0x0000001f002c7812 */ /* 0x041fe400078ec0ff */
[----:B------:R-:W-:-:S04]  /*0700*/  LOP3.LUT R35, R0, 0x3e0, RZ, 0xc0, !PT ;  /* 0x000003e000237812 */ /* 0x000fc800078ec0ff */
        /* <DEDUP_REMOVED lines=16> */
[----:B------:R-:W0:Y:S01]  /*0810*/  LDCU.U8 UR7, c[0x0][0x39e] ;  /* 0x000073c0ff0777ac */ /* 0x000e220008000000 */
[----:B------:R-:W-:Y:S04]  /*0820*/  STL [R1], R28 ;  /* 0x0000001c01007387 */ /* 0x000fe80000100800 */
        /* <DEDUP_REMOVED lines=68> */
.L_x_1231:
[----:B------:R-:W-:Y:S05]  /*0c70*/  BSYNC.RECONVERGENT B0 ;  /* 0x0000000000007941 */ /* 0x000fea0003800200 */
.L_x_1230:
        /* <DEDUP_REMOVED lines=37> */
.L_x_1233:
[----:B------:R-:W-:Y:S05]  /*0ed0*/  BSYNC.RECONVERGENT B0 ;  /* 0x0000000000007941 */ /* 0x000fea0003800200 */
.L_x_1232:
        /* <DEDUP_REMOVED lines=36> */
.L_x_1235:
[----:B------:R-:W-:Y:S05]  /*1120*/  BSYNC.RECONVERGENT B0 ;  /* 0x0000000000007941 */ /* 0x000fea0003800200 */
.L_x_1234:
        /* <DEDUP_REMOVED lines=37> */
.L_x_1237:
[----:B------:R-:W-:Y:S05]  /*1380*/  BSYNC.RECONVERGENT B0 ;  /* 0x0000000000007941 */ /* 0x000fea0003800200 */
.L_x_1236:
        /* <DEDUP_REMOVED lines=36> */
.L_x_1239:
[----:B------:R-:W-:Y:S05]  /*15d0*/  BSYNC.RECONVERGENT B0 ;  /* 0x0000000000007941 */ /* 0x000fea0003800200 */
.L_x_1238:
        /* <DEDUP_REMOVED lines=39> */
.L_x_1241:
[----:B------:R-:W-:Y:S05]  /*1850*/  BSYNC.RECONVERGENT B0 ;  /* 0x0000000000007941 */ /* 0x000fea0003800200 */
.L_x_1240:
        /* <DEDUP_REMOVED lines=40> */
.L_x_1243:
[----:B------:R-:W-:Y:S05]  /*1ae0*/  BSYNC.RECONVERGENT B0 ;  /* 0x0000000000007941 */ /* 0x000fea0003800200 */
.L_x_1242:
        /* <DEDUP_REMOVED lines=41> */
.L_x_1245:
[----:B------:R-:W-:Y:S05]  /*1d80*/  BSYNC.RECONVERGENT B0 ;  /* 0x0000000000007941 */ /* 0x000fea0003800200 */
.L_x_1244:
        /* <DEDUP_REMOVED lines=41> */
.L_x_1247:
[----:B------:R-:W-:Y:S05]  /*2020*/  BSYNC.RECONVERGENT B0 ;  /* 0x0000000000007941 */ /* 0x000fea0003800200 */
.L_x_1246:
        /* <DEDUP_REMOVED lines=39> */
.L_x_1249:
[----:B------:R-:W-:Y:S05]  /*22a0*/  BSYNC.RECONVERGENT B0 ;  /* 0x0000000000007941 */ /* 0x000fea0003800200 */
.L_x_1248:
        /* <DEDUP_REMOVED lines=43> */
.L_x_1251:
[----:B------:R-:W-:Y:S05]  /*2560*/  BSYNC.RECONVERGENT B0 ;  /* 0x0000000000007941 */ /* 0x000fea0003800200 */
.L_x_1250:
        /* <DEDUP_REMOVED lines=32> */
.L_x_1253:
[----:B------:R-:W-:Y:S05]  /*2770*/  BSYNC.RECONVERGENT B0 ;  /* 0x0000000000007941 */ /* 0x000fea0003800200 */
.L_x_1252:
        /* <DEDUP_REMOVED lines=32> */
.L_x_1255:
[----:B------:R-:W-:Y:S05]  /*2980*/  BSYNC.RECONVERGENT B0 ;  /* 0x0000000000007941 */ /* 0x000fea0003800200 */
.L_x_1254:
        /* <DEDUP_REMOVED lines=32> */
.L_x_1257:
[----:B------:R-:W-:Y:S05]  /*2b90*/  BSYNC.RECONVERGENT B0 ;  /* 0x0000000000007941 */ /* 0x000fea0003800200 */
.L_x_1256:
        /* <DEDUP_REMOVED lines=32> */
.L_x_1259:
[----:B------:R-:W-:Y:S05]  /*2da0*/  BSYNC.RECONVERGENT B0 ;  /* 0x0000000000007941 */ /* 0x000fea0003800200 */
.L_x_1258:
        /* <DEDUP_REMOVED lines=32> */
.L_x_1261:
[----:B------:R-:W-:Y:S05]  /*2fb0*/  BSYNC.RECONVERGENT B0 ;  /* 0x0000000000007941 */ /* 0x000fea0003800200 */
.L_x_1260:
        /* <DEDUP_REMOVED lines=24> */
[----:B------:R-:W-:Y:S01]  /*3140*/  IADD3 R42, PT, PT, R35, R42, RZ ;  /* 0x0000002a232a7210 */ /* 0x000fe20007ffe0ff */
[----:B------:R-:W-:Y:S01]  /*3150*/  FMUL.FTZ R165, R165, R16 ;  /* 0x00000010a5a57220 */ /* 0x000fe20000410000 */
[----:B------:R-:W-:Y:S01]  /*3160*/  ISETP.NE.AND P0, PT, RZ, UR6, PT ;  /* 0x00000006ff007c0c */ /* 0x000fe2000bf05270 */
        /* <DEDUP_REMOVED lines=20> */
[----:B------:R-:W3:Y:S01]  /*32b0*/  LDCU.64 UR32, c[0x0][0x3a8] ;  /* 0x00007500ff2077ac */ /* 0x000ee20008000a00 */
[----:B------:R-:W4:Y:S01]  /*32c0*/  LDCU.64 UR34, c[0x0][0x3e0] ;  /* 0x00007c00ff2277ac */ /* 0x000f220008000a00 */
[----:B------:R-:W0:Y:S01]  /*32d0*/  LDCU.64 UR36, c[0x0][0x480] ;  /* 0x00009000ff2477ac */ /* 0x000e220008000a00 */
[----:B------:R-:W-:-:S05]  /*32e0*/  UMOV UR7, URZ ;  /* 0x000000ff00077c82 */ /* 0x000fca0008000000 */
.L_x_1268:
[----:B------:R-:W-:Y:S01]  /*32f0*/  UMOV UR8, UR10 ;  /* 0x0000000a00087c82 */ /* 0x000fe20008000000 */
[----:B------:R-:W5:Y:S01]  /*3300*/  S2R R37, SR_TID.X ;  /* 0x0000000000257919 */ /* 0x000f620000002100 */
[----:B---3--:R-:W-:Y:S01]  /*3310*/  UIMAD.WIDE.U32 UR12, UR7, UR32, UR8 ;  /* 0x00000020070c72a5 */ /* 0x008fe2000f8e0008 */
[----:B------:R-:W3:Y:S03]  /*3320*/  LDL R113, [R1] ;  /* 0x0000000001717983 */ /* 0x000ee60000100800 */
        /* <DEDUP_REMOVED lines=8> */
[----:B------:R-:W-:Y:S01]  /*33b0*/  ULEA UR13, UP0, UR12, UR17, 0x1 ;  /* 0x000000110c0d7291 */ /* 0x000fe2000f8008ff */
[----:B-----5:R-:W-:-:S03]  /*33c0*/  LOP3.LUT R36, R37, 0x3e0, RZ, 0xc0, !PT ;  /* 0x000003e025247812 */ /* 0x020fc600078ec0ff */
[----:B------:R-:W-:Y:S01]  /*33d0*/  ULEA.HI.X UR12, UR12, UR18, UR8, 0x1, UP0 ;  /* 0x000000120c0c7291 */ /* 0x000fe200080f0c08 */
[----:B------:R-:W-:Y:S02]  /*33e0*/  LOP3.LUT R37, R37, 0x1f, RZ, 0xc0, !PT ;  /* 0x0000001f25257812 */ /* 0x000fe400078ec0ff */
[----:B------:R-:W-:Y:S02]  /*33f0*/  MOV R52, UR13 ;  /* 0x0000000d00347c02 */ /* 0x000fe40008000f00 */
[----:B------:R-:W-:Y:S02]  /*3400*/  LEA R59, R36, R37, 0x2 ;  /* 0x00000025243b7211 */ /* 0x000fe400078e10ff */
[----:B------:R-:W-:-:S03]  /*3410*/  MOV R53, UR12 ;  /* 0x0000000c00357c02 */ /* 0x000fc60008000f00 */
[----:B------:R-:W-:-:S05]  /*3420*/  IMAD.WIDE.U32 R52, R59, 0x10, R52 ;  /* 0x000000103b347825 */ /* 0x000fca00078e0034 */
[----:B------:R-:W5:Y:S04]  /*3430*/  LDG.E.128 R36, desc[UR24][R52.64] ;  /* 0x0000001834247981 */ /* 0x000f68000c1e1d00 */
[----:B------:R-:W5:Y:S04]  /*3440*/  LDG.E.128 R40, desc[UR24][R52.64+0x200] ;  /* 0x0002001834287981 */ /* 0x000f68000c1e1d00 */
[----:B------:R-:W5:Y:S04]  /*3450*/  LDG.E.128 R44, desc[UR24][R52.64+0x400] ;  /* 0x00040018342c7981 */ /* 0x000f68000c1e1d00 */
[----:B------:R1:W5:Y:S01]  /*3460*/  LDG.E.128 R48, desc[UR24][R52.64+0x600] ;  /* 0x0006001834307981 */ /* 0x000362000c1e1d00 */
[----:B------:R-:W0:Y:S01]  /*3470*/  S2R R150, SR_TID.X ;  /* 0x0000000000967919 */ /* 0x000e220000002100 */
[----:B----4-:R-:W-:-:S04]  /*3480*/  UIMAD.WIDE.U32 UR12, UR7, UR34, URZ ;  /* 0x00000022070c72a5 */ /* 0x010fc8000f8e00ff */
[----:B------:R-:W-:Y:S02]  /*3490*/  UIMAD UR8, UR7, UR35, UR13 ;  /* 0x00000023070872a4 */ /* 0x000fe4000f8e020d */
[----:B------:R-:W-:-:S04]  /*34a0*/  ULEA UR13, UP0, UR12, UR15, 0x1 ;  /* 0x0000000f0c0d7291 */ /* 0x000fc8000f8008ff */
[----:B------:R-:W-:Y:S01]  /*34b0*/  ULEA.HI.X UR12, UR12, UR16, UR8, 0x1, UP0 ;  /* 0x000000100c0c7291 */ /* 0x000fe200080f0c08 */
[C---:B--2---:R-:W-:Y:S01]  /*34c0*/  FMUL.FTZ R56, R55.reuse, R0 ;  /* 0x0000000037387220 */ /* 0x044fe20000410000 */
[----:B-1----:R-:W-:-:S03]  /*34d0*/  FMUL.FTZ R52, R55, R2 ;  /* 0x0000000237347220 */ /* 0x002fc60000410000 */
[----:B------:R-:W-:Y:S01]  /*34e0*/  FMUL.RZ R58, R56, 0.15915493667125701904 ;  /* 0x3e22f983383a7820 */ /* 0x000fe2000040c000 */
[----:B------:R-:W-:Y:S01]  /*34f0*/  FMUL.RZ R53, R52, 0.15915493667125701904 ;  /* 0x3e22f98334357820 */ /* 0x000fe2000040c000 */
[C---:B------:R-:W-:Y:S01]  /*3500*/  FMUL.FTZ R56, R55.reuse, R6 ;  /* 0x0000000637387220 */ /* 0x040fe20000410000 */
[----:B------:R-:W-:-:S03]  /*3510*/  FMUL.FTZ R52, R55, R8 ;  /* 0x0000000837347220 */ /* 0x000fc60000410000 */
[----:B------:R-:W-:Y:S01]  /*3520*/  FMUL.RZ R60, R56, 0.15915493667125701904 ;  /* 0x3e22f983383c7820 */ /* 0x000fe2000040c000 */
[----:B------:R-:W-:Y:S01]  /*3530*/  FMUL.RZ R66, R52, 0.15915493667125701904 ;  /* 0x3e22f98334427820 */ /* 0x000fe2000040c000 */
[C---:B------:R-:W-:Y:S02]  /*3540*/  FMUL.FTZ R52, R55.reuse, R3 ;  /* 0x0000000337347220 */ /* 0x040fe40000410000 */
        /* <DEDUP_REMOVED lines=23> */
[----:B------:R-:W-:-:S04]  /*36c0*/  FMUL.FTZ R52, R55, R14 ;  /* 0x0000000e37347220 */ /* 0x000fc80000410000 */
[----:B------:R-:W-:Y:S01]  /*36d0*/  FMUL.RZ R99, R52, 0.15915493667125701904 ;  /* 0x3e22f98334637820 */ /* 0x000fe2000040c000 */
[----:B------:R-:W-:-:S04]  /*36e0*/  FMUL.FTZ R52, R55, R9 ;  /* 0x0000000937347220 */ /* 0x000fc80000410000 */
[----:B------:R-:W-:Y:S01]  /*36f0*/  FMUL.RZ R101, R52, 0.15915493667125701904 ;  /* 0x3e22f98334657820 */ /* 0x000fe2000040c000 */
[----:B0-----:R-:W-:Y:S01]  /*3700*/  SHF.L.U32 R52, R150, 0x5, RZ ;  /* 0x0000000596347819 */ /* 0x001fe200000006ff */
[----:B------:R-:W-:Y:S03]  /*3710*/  MUFU.SIN R86, R60 ;  /* 0x0000003c00567308 */ /* 0x000fe60000000400 */
[----:B------:R-:W-:-:S05]  /*3720*/  LOP3.LUT R52, R52, 0x7c00, RZ, 0xc0, !PT ;  /* 0x00007c0034347812 */ /* 0x000fca00078ec0ff */
[----:B------:R3:W-:Y:S02]  /*3730*/  MUFU.COS R87, R60 ;  /* 0x0000003c00577308 */ /* 0x0007e40000000000 */
[----:B---3--:R-:W-:-:S05]  /*3740*/  IADD3 R60, PT, PT, R113, R52, RZ ;  /* 0x00000034713c7210 */ /* 0x008fca0007ffe0ff */
[----:B-----5:R-:W-:Y:S04]  /*3750*/  STS.128 [R60], R36 ;  /* 0x000000243c007388 */ /* 0x020fe80000000c00 */
[----:B------:R0:W-:Y:S04]  /*3760*/  STS.128 [R60+0x200], R40 ;  /* 0x000200283c007388 */ /* 0x0001e80000000c00 */
[----:B------:R-:W-:Y:S04]  /*3770*/  STS.128 [R60+0x400], R44 ;  /* 0x0004002c3c007388 */ /* 0x000fe80000000c00 */
[----:B------:R-:W-:Y:S01]  /*3780*/  STS.128 [R60+0x600], R48 ;  /* 0x000600303c007388 */ /* 0x000fe20000000c00 */
[----:B------:R-:W-:-:S03]  /*3790*/  NOP ;  /* 0x0000000000007918 */ /* 0x000fc60000000000 */
[----:B------:R-:W1:Y:S01]  /*37a0*/  LDS.128 R36, [R33] ;  /* 0x0000000021247984 */ /* 0x000e620000000c00 */
[----:B------:R-:W-:Y:S01]  /*37b0*/  MUFU.SIN R90, R53 ;  /* 0x00000035005a7308 */ /* 0x000fe20000000400 */
[----:B------:R-:W-:-:S07]  /*37c0*/  MOV R52, UR13 ;  /* 0x0000000d00347c02 */ /* 0x000fce0008000f00 */
[----:B------:R2:W-:Y:S01]  /*37d0*/  MUFU.COS R91, R53 ;  /* 0x00000035005b7308 */ /* 0x0005e20000000000 */
[----:B------:R-:W-:Y:S01]  /*37e0*/  FMUL.FTZ R57, R54, 1.4426950216293334961 ;  /* 0x3fb8aa3b36397820 */ /* 0x000fe20000410000 */
[----:B--2---:R-:W-:-:S04]  /*37f0*/  FMUL.FTZ R53, R55, R15 ;  /* 0x0000000f37357220 */ /* 0x004fc80000410000 */
[----:B------:R-:W-:Y:S01]  /*3800*/  FMUL.RZ R107, R53, 0.15915493667125701904 ;  /* 0x3e22f983356b7820 */ /* 0x000fe2000040c000 */
[----:B------:R-:W-:Y:S01]  /*3810*/  MOV R53, UR12 ;  /* 0x0000000c00357c02 */ /* 0x000fe20008000f00 */
[C---:B------:R-:W-:Y:S01]  /*3820*/  FMUL.FTZ R81, R57.reuse, R12 ;  /* 0x0000000c39517220 */ /* 0x040fe20000410000 */
[C---:B------:R-:W-:Y:S01]  /*3830*/  FMUL.FTZ R110, R57.reuse, R5 ;  /* 0x00000005396e7220 */ /* 0x040fe20000410000 */
[----:B------:R-:W-:Y:S01]  /*3840*/  FMUL.FTZ R108, R57, R14 ;  /* 0x0000000e396c7220 */ /* 0x000fe20000410000 */
[----:B------:R-:W-:-:S04]  /*3850*/  IMAD.WIDE.U32 R52, R59, 0x10, R52 ;  /* 0x000000103b347825 */ /* 0x000fc800078e0034 */
[-C--:B------:R-:W-:Y:S01]  /*3860*/  FMUL.FTZ R59, R55, R11.reuse ;  /* 0x0000000b373b7220 */ /* 0x080fe20000410000 */
[----:B------:R-:W-:Y:S01]  /*3870*/  MUFU.SIN R84, R99 ;  /* 0x0000006300547308 */ /* 0x000fe20000000400 */
[----:B------:R-:W-:Y:S02]  /*3880*/  FMUL.FTZ R115, R57, R11 ;  /* 0x0000000b39737220 */ /* 0x000fe40000410000 */
[----:B------:R-:W-:Y:S01]  /*3890*/  FMUL.RZ R59, R59, 0.15915493667125701904 ;  /* 0x3e22f9833b3b7820 */ /* 0x000fe2000040c000 */
[----:B------:R-:W-:-:S04]  /*38a0*/  FMUL.FTZ R56, R57, R6 ;  /* 0x0000000639387220 */ /* 0x000fc80000410000 */
[----:B------:R2:W-:Y:S01]  /*38b0*/  MUFU.COS R85, R99 ;  /* 0x0000006300557308 */ /* 0x0005e20000000000 */
[C---:B------:R-:W-:Y:S01]  /*38c0*/  FMUL.FTZ R109, R57.reuse, R13 ;  /* 0x0000000d396d7220 */ /* 0x040fe20000410000 */
[----:B--2---:R-:W-:-:S06]  /*38d0*/  FMUL.FTZ R99, R57, R15 ;  /* 0x0000000f39637220 */ /* 0x004fcc0000410000 */
[----:B------:R-:W2:Y:S01]  /*38e0*/  MUFU.EX2 R81, R81 ;  /* 0x0000005100517308 */ /* 0x000ea20000000800 */
[C---:B------:R-:W-:Y:S01]  /*38f0*/  FMUL.FTZ R83, R57.reuse, R4 ;  /* 0x0000000439537220 */ /* 0x040fe20000410000 */
[----:B------:R-:W-:-:S06]  /*3900*/  FMUL.FTZ R112, R57, R9 ;  /* 0x0000000939707220 */ /* 0x000fcc0000410000 */
[----:B------:R-:W-:Y:S08]  /*3910*/  MUFU.SIN R88, R80 ;  /* 0x0000005000587308 */ /* 0x000ff00000000400 */
[----:B------:R-:W-:Y:S08]  /*3920*/  MUFU.COS R89, R80 ;  /* 0x0000005000597308 */ /* 0x000ff00000000000 */
[----:B------:R-:W3:Y:S08]  /*3930*/  MUFU.EX2 R110, R110 ;  /* 0x0000006e006e7308 */ /* 0x000ef00000000800 */
[----:B------:R-:W4:Y:S08]  /*3940*/  MUFU.EX2 R108, R108 ;  /* 0x0000006c006c7308 */ /* 0x000f300000000800 */
[----:B------:R-:W-:Y:S08]  /*3950*/  MUFU.SIN R80, R107 ;  /* 0x0000006b00507308 */ /* 0x000ff00000000400 */
[----:B------:R-:W-:Y:S08]  /*3960*/  MUFU.COS R114, R107 ;  /* 0x0000006b00727308 */ /* 0x000ff00000000000 */
[----:B------:R-:W5:Y:S08]  /*3970*/  MUFU.EX2 R113, R99 ;  /* 0x0000006300717308 */ /* 0x000f700000000800 */
[----:B------:R-:W-:Y:S08]  /*3980*/  MUFU.EX2 R115, R115 ;  /* 0x0000007300737308 */ /* 0x000ff00000000800 */
[----:B0-----:R-:W0:Y:S01]  /*3990*/  MUFU.SIN R42, R59 ;  /* 0x0000003b002a7308 */ /* 0x001e220000000400 */
[----:B-1----:R-:W-:Y:S01]  /*39a0*/  PRMT R40, R36, 0x7632, R40 ;  /* 0x0000763224287816 */ /* 0x002fe20000000028 */
[----:B------:R-:W-:-:S06]  /*39b0*/  FMUL.FTZ R62, R57, R2 ;  /* 0x00000002393e7220 */ /* 0x000fcc0000410000 */
[----:B------:R-:W1:Y:S08]  /*39c0*/  MUFU.EX2 R56, R56 ;  /* 0x0000003800387308 */ /* 0x000e700000000800 */
[----:B------:R-:W1:Y:S01]  /*39d0*/  MUFU.EX2 R109, R109 ;  /* 0x0000006d006d7308 */ /* 0x000e620000000800 */
[----:B------:R-:W-:Y:S01]  /*39e0*/  FMUL.FTZ R55, R55, R16 ;  /* 0x0000001037377220 */ /* 0x000fe20000410000 */
[----:B------:R-:W-:Y:S01]  /*39f0*/  PRMT R41, R37, 0x7632, R41 ;  /* 0x0000763225297816 */ /* 0x000fe20000000029 */
[----:B------:R-:W-:Y:S01]  /*3a00*/  FMUL.FTZ R61, R57, R0 ;  /* 0x00000000393d7220 */ /* 0x000fe20000410000 */
[----:B------:R-:W-:-:S04]  /*3a10*/  SHF.L.U32 R40, R40, 0x10, RZ ;  /* 0x0000001028287819 */ /* 0x000fc800000006ff */
[----:B------:R-:W-:Y:S01]  /*3a20*/  MUFU.SIN R94, R67 ;  /* 0x00000043005e7308 */ /* 0x000fe20000000400 */
[C---:B------:R-:W-:Y:S01]  /*3a30*/  FMUL.FTZ R63, R57.reuse, R8 ;  /* 0x00000008393f7220 */ /* 0x040fe20000410000 */
[----:B------:R-:W-:-:S06]  /*3a40*/  FMUL.FTZ R65, R57, R3 ;  /* 0x0000000339417220 */ /* 0x000fcc0000410000 */
[----:B------:R3:W-:Y:S01]  /*3a50*/  MUFU.COS R95, R67 ;  /* 0x00000043005f7308 */ /* 0x0007e20000000000 */
[C---:B--2---:R-:W-:Y:S01]  /*3a60*/  FMUL.FTZ R93, R81.reuse, R93 ;  /* 0x0000005d515d7220 */ /* 0x044fe20000410000 */
[----:B------:R-:W-:-:S06]  /*3a70*/  FMUL.FTZ R92, R81, R92 ;  /* 0x0000005c515c7220 */ /* 0x000fcc0000410000 */
[----:B------:R-:W2:Y:S01]  /*3a80*/  MUFU.EX2 R83, R83 ;  /* 0x0000005300537308 */ /* 0x000ea20000000800 */
[----:B---3--:R-:W-:Y:S01]  /*3a90*/  FMUL.FTZ R67, R57, R7 ;  /* 0x0000000739437220 */ /* 0x008fe20000410000 */
[----:B------:R-:W-:-:S06]  /*3aa0*/  FMUL.FTZ R91, R110, R91 ;  /* 0x0000005b6e5b7220 */ /* 0x000fcc0000410000 */
[----:B------:R-:W-:Y:S01]  /*3ab0*/  MUFU.SIN R82, R101 ;  /* 0x0000006500527308 */ /* 0x000fe20000000400 */
[----:B------:R-:W-:Y:S01]  /*3ac0*/  FMUL.FTZ R90, R110, R90 ;  /* 0x0000005a6e5a7220 */ /* 0x000fe20000410000 */
[----:B------:R-:W-:-:S06]  /*3ad0*/  FMUL.RZ R55, R55, 0.15915493667125701904 ;  /* 0x3e22f98337377820 */ /* 0x000fcc000040c000 */
[----:B------:R-:W-:Y:S01]  /*3ae0*/  MUFU.COS R111, R101 ;  /* 0x00000065006f7308 */ /* 0x000fe20000000000 */
[C---:B----4-:R-:W-:Y:S01]  /*3af0*/  FMUL.FTZ R85, R108.reuse, R85 ;  /* 0x000000556c557220 */ /* 0x050fe20000410000 */
[----:B------:R-:W-:-:S06]  /*3b00*/  FMUL.FTZ R84, R108, R84 ;  /* 0x000000546c547220 */ /* 0x000fcc0000410000 */
[----:B------:R-:W3:Y:S01]  /*3b10*/  MUFU.EX2 R112, R112 ;  /* 0x0000007000707308 */ /* 0x000ee20000000800 */
[C---:B-----5:R-:W-:Y:S01]  /*3b20*/  FMUL.FTZ R81, R113.reuse, R114 ;  /* 0x0000007271517220 */ /* 0x060fe20000410000 */
[----:B------:R-:W-:-:S06]  /*3b30*/  FMUL.FTZ R80, R113, R80 ;  /* 0x0000005071507220 */ /* 0x000fcc0000410000 */
[----:B------:R-:W-:Y:S01]  /*3b40*/  MUFU.SIN R106, R58 ;  /* 0x0000003a006a7308 */ /* 0x000fe20000000400 */
[----:B------:R-:W-:Y:S01]  /*3b50*/  SHF.L.U32 R36, R36, 0x10, RZ ;  /* 0x0000001024247819 */ /* 0x000fe200000006ff */
[----:B0-----:R-:W-:-:S06]  /*3b60*/  FMUL.FTZ R110, R115, R42 ;  /* 0x0000002a736e7220 */ /* 0x001fcc0000410000 */
[----:B------:R-:W-:Y:S01]  /*3b70*/  MUFU.COS R54, R58 ;  /* 0x0000003a00367308 */ /* 0x000fe20000000000 */
[----:B------:R-:W-:Y:S01]  /*3b80*/  SHF.L.U32 R113, R41, 0x10, RZ ;  /* 0x0000001029717819 */ /* 0x000fe200000006ff */
[----:B------:R-:W-:Y:S02]  /*3b90*/  FMUL.FTZ R108, R75, R40 ;  /* 0x000000284b6c7220 */ /* 0x000fe40000410000 */
[----:B------:R-:W0:Y:S04]  /*3ba0*/  LDS.128 R40, [R33+0x10] ;  /* 0x0000100021287984 */ /* 0x000e280000000c00 */
[----:B------:R-:W-:Y:S08]  /*3bb0*/  MUFU.SIN R100, R66 ;  /* 0x0000004200647308 */ /* 0x000ff00000000400 */
[----:B------:R4:W-:Y:S08]  /*3bc0*/  MUFU.COS R58, R66 ;  /* 0x00000042003a7308 */ /* 0x0009f00000000000 */
[----:B------:R-:W5:Y:S01]  /*3bd0*/  MUFU.COS R44, R59 ;  /* 0x0000003b002c7308 */ /* 0x000f620000000000 */
[C---:B----4-:R-:W-:Y:S01]  /*3be0*/  FMUL.FTZ R66, R57.reuse, R10 ;  /* 0x0000000a39427220 */ /* 0x050fe20000410000 */
[----:B------:R-:W-:Y:S01]  /*3bf0*/  FMUL.FTZ R57, R57, R16 ;  /* 0x0000001039397220 */ /* 0x000fe20000410000 */
[----:B-1----:R-:W-:-:S05]  /*3c00*/  FMUL.FTZ R104, R56, R104 ;  /* 0x0000006838687220 */ /* 0x002fca0000410000 */
[----:B------:R-:W1:Y:S01]  /*3c10*/  MUFU.EX2 R62, R62 ;  /* 0x0000003e003e7308 */ /* 0x000e620000000800 */
[C---:B------:R-:W-:Y:S01]  /*3c20*/  FMUL.FTZ R89, R109.reuse, R89 ;  /* 0x000000596d597220 */ /* 0x040fe20000410000 */
[----:B------:R-:W-:Y:S01]  /*3c30*/  FMUL.FTZ R88, R109, R88 ;  /* 0x000000586d587220 */ /* 0x000fe20000410000 */
[----:B------:R-:W-:Y:S01]  /*3c40*/  FMUL.FTZ R109, R75, R36 ;  /* 0x000000244b6d7220 */ /* 0x000fe20000410000 */
[----:B------:R-:W-:-:S04]  /*3c50*/  SHF.L.U32 R37, R37, 0x10, RZ ;  /* 0x0000001025257819 */ /* 0x000fc800000006ff */
[----:B------:R-:W-:Y:S01]  /*3c60*/  MUFU.EX2 R57, R57 ;  /* 0x0000003900397308 */ /* 0x000fe20000000800 */
[----:B------:R-:W-:Y:S01]  /*3c70*/  FMUL.FTZ R105, R56, R105 ;  /* 0x0000006938697220 */ /* 0x000fe20000410000 */
[----:B------:R-:W-:-:S06]  /*3c80*/  FMUL.FTZ R36, R108, R104 ;  /* 0x000000686c247220 */ /* 0x000fcc0000410000 */
[----:B------:R-:W4:Y:S01]  /*3c90*/  MUFU.COS R46, R55 ;  /* 0x00000037002e7308 */ /* 0x000f220000000000 */
[C---:B--2---:R-:W-:Y:S01]  /*3ca0*/  FMUL.FTZ R95, R83.reuse, R95 ;  /* 0x0000005f535f7220 */ /* 0x044fe20000410000 */
[----:B------:R-:W-:Y:S01]  /*3cb0*/  FMUL.FTZ R94, R83, R94 ;  /* 0x0000005e535e7220 */ /* 0x000fe20000410000 */
[----:B------:R-:W-:Y:S01]  /*3cc0*/  FMUL.FTZ R45, R109, R104 ;  /* 0x000000686d2d7220 */ /* 0x000fe20000410000 */
[C---:B---3--:R-:W-:Y:S01]  /*3cd0*/  FMUL.FTZ R83, R112.reuse, R111 ;  /* 0x0000006f70537220 */ /* 0x048fe20000410000 */
[----:B------:R-:W-:-:S03]  /*3ce0*/  FMUL.FTZ R82, R112, R82 ;  /* 0x0000005270527220 */ /* 0x000fc60000410000 */
[----:B------:R-:W2:Y:S01]  /*3cf0*/  MUFU.EX2 R61, R61 ;  /* 0x0000003d003d7308 */ /* 0x000ea20000000800 */
[C---:B------:R-:W-:Y:S01]  /*3d00*/  FMUL.FTZ R112, R74.reuse, R37 ;  /* 0x000000254a707220 */ /* 0x040fe20000410000 */
[----:B-----5:R-:W-:Y:S01]  /*3d10*/  FMUL.FTZ R111, R115, R44 ;  /* 0x0000002c736f7220 */ /* 0x020fe20000410000 */
[----:B------:R-:W-:Y:S01]  /*3d20*/  FFMA.FTZ R37, R109, R105, -R36 ;  /* 0x000000696d257223 */ /* 0x000fe20000010824 */
[----:B------:R-:W-:Y:S01]  /*3d30*/  FMUL.FTZ R113, R74, R113 ;  /* 0x000000714a717220 */ /* 0x000fe20000410000 */
[----:B------:R-:W-:-:S03]  /*3d40*/  FFMA.FTZ R44, R108, R105, R45 ;  /* 0x000000696c2c7223 */ /* 0x000fc6000001002d */
[----:B------:R-:W3:Y:S01]  /*3d50*/  MUFU.EX2 R63, R63 ;  /* 0x0000003f003f7308 */ /* 0x000ee20000000800 */
[----:B------:R-:W-:Y:S01]  /*3d60*/  PRMT R36, R38, 0x7632, R36 ;  /* 0x0000763226247816 */ /* 0x000fe20000000024 */
[----:B-1----:R-:W-:Y:S01]  /*3d70*/  FMUL.FTZ R102, R62, R102 ;  /* 0x000000663e667220 */ /* 0x002fe20000410000 */
[----:B------:R-:W-:Y:S01]  /*3d80*/  FADD.FTZ R37, R112, R37 ;  /* 0x0000002570257221 */ /* 0x000fe20000010000 */
[----:B------:R-:W-:Y:S01]  /*3d90*/  FADD.FTZ R44, R113, R44 ;  /* 0x0000002c712c7221 */ /* 0x000fe20000010000 */
[----:B------:R-:W-:Y:S01]  /*3da0*/  SHF.L.U32 R36, R36, 0x10, RZ ;  /* 0x0000001024247819 */ /* 0x000fe200000006ff */
[----:B------:R-:W-:Y:S01]  /*3db0*/  FMUL.FTZ R103, R62, R103 ;  /* 0x000000673e677220 */ /* 0x000fe20000410000 */
[----:B------:R-:W-:Y:S01]  /*3dc0*/  SHF.L.U32 R38, R38, 0x10, RZ ;  /* 0x0000001026267819 */ /* 0x000fe200000006ff */
[----:B----4-:R-:W-:Y:S01]  /*3dd0*/  FMUL.FTZ R117, R57, R46 ;  /* 0x0000002e39757220 */ /* 0x010fe20000410000 */
[CC--:B------:R-:W-:Y:S01]  /*3de0*/  FMUL.FTZ R45, R102.reuse, R37.reuse ;  /* 0x00000025662d7220 */ /* 0x0c0fe20000410000 */
[----:B------:R-:W-:Y:S01]  /*3df0*/  FMUL.FTZ R46, R102, R44 ;  /* 0x0000002c662e7220 */ /* 0x000fe20000410000 */
[----:B------:R-:W1:Y:S01]  /*3e00*/  MUFU.EX2 R65, R65 ;  /* 0x0000004100417308 */ /* 0x000e620000000800 */
[----:B--2---:R-:W-:Y:S01]  /*3e10*/  FMUL.FTZ R107, R61, R54 ;  /* 0x000000363d6b7220 */ /* 0x004fe20000410000 */
[----:B------:R-:W-:Y:S01]  /*3e20*/  FFMA.FTZ R45, R103, R44, R45 ;  /* 0x0000002c672d7223 */ /* 0x000fe2000001002d */
[----:B------:R-:W-:Y:S01]  /*3e30*/  FMUL.FTZ R114, R73, R36 ;  /* 0x0000002449727220 */ /* 0x000fe20000410000 */
[----:B------:R-:W-:Y:S01]  /*3e40*/  FFMA.FTZ R46, R103, R37, -R46 ;  /* 0x00000025672e7223 */ /* 0x000fe2000001082e */
[----:B------:R-:W-:Y:S01]  /*3e50*/  FMUL.FTZ R115, R73, R38 ;  /* 0x0000002649737220 */ /* 0x000fe20000410000 */
[----:B------:R-:W-:Y:S01]  /*3e60*/  FMUL.FTZ R106, R61, R106 ;  /* 0x0000006a3d6a7220 */ /* 0x000fe20000410000 */
[----:B---3--:R-:W-:Y:S01]  /*3e70*/  FMUL.FTZ R100, R63, R100 ;  /* 0x000000643f647220 */ /* 0x008fe20000410000 */
[----:B------:R-:W-:Y:S01]  /*3e80*/  PRMT R36, R39, 0x7632, R36 ;  /* 0x0000763227247816 */ /* 0x000fe20000000024 */
[----:B------:R-:W-:Y:S01]  /*3e90*/  FADD.FTZ R45, R114, R45 ;  /* 0x0000002d722d7221 */ /* 0x000fe20000010000 */
[-C--:B------:R-:W-:Y:S01]  /*3ea0*/  FMUL.FTZ R37, R107, R104.reuse ;  /* 0x000000686b257220 */ /* 0x080fe20000410000 */
[----:B------:R-:W-:Y:S01]  /*3eb0*/  FADD.FTZ R46, R115, R46 ;  /* 0x0000002e732e7221 */ /* 0x000fe20000010000 */
[----:B------:R-:W-:Y:S01]  /*3ec0*/  SHF.L.U32 R39, R39, 0x10, RZ ;  /* 0x0000001027277819 */ /* 0x000fe200000006ff */
[----:B------:R-:W-:Y:S01]  /*3ed0*/  FMUL.FTZ R38, R106, R104 ;  /* 0x000000686a267220 */ /* 0x000fe20000410000 */
[----:B------:R-:W-:Y:S01]  /*3ee0*/  FMUL.FTZ R101, R63, R58 ;  /* 0x0000003a3f657220 */ /* 0x000fe20000410000 */
[----:B------:R-:W-:Y:S01]  /*3ef0*/  FMUL.FTZ R47, R100, R45 ;  /* 0x0000002d642f7220 */ /* 0x000fe20000410000 */
[----:B------:R-:W-:Y:S01]  /*3f00*/  SHF.L.U32 R119, R36, 0x10, RZ ;  /* 0x0000001024777819 */ /* 0x000fe200000006ff */
[-C--:B------:R-:W-:Y:S01]  /*3f10*/  FFMA.FTZ R37, R106, R105.reuse, R37 ;  /* 0x000000696a257223 */ /* 0x080fe20000010025 */
[-C--:B------:R-:W-:Y:S01]  /*3f20*/  FMUL.FTZ R44, R100, R46.reuse ;  /* 0x0000002e642c7220 */ /* 0x080fe20000410000 */
[----:B------:R-:W-:Y:S01]  /*3f30*/  FFMA.FTZ R38, R107, R105, -R38 ;  /* 0x000000696b267223 */ /* 0x000fe20000010826 */
[C---:B------:R-:W-:Y:S01]  /*3f40*/  FFMA.FTZ R47, R101.reuse, R46, -R47 ;  /* 0x0000002e652f7223 */ /* 0x040fe2000001082f */
[----:B------:R-:W-:Y:S01]  /*3f50*/  FMUL.FTZ R36, R102, R37 ;  /* 0x0000002566247220 */ /* 0x000fe20000410000 */
[C---:B------:R-:W-:Y:S01]  /*3f60*/  FMUL.FTZ R118, R72.reuse, R39 ;  /* 0x0000002748767220 */ /* 0x040fe20000410000 */
[----:B------:R-:W-:Y:S01]  /*3f70*/  FFMA.FTZ R48, R101, R45, R44 ;  /* 0x0000002d65307223 */ /* 0x000fe2000001002c */
[----:B------:R-:W-:Y:S01]  /*3f80*/  FMUL.FTZ R119, R72, R119 ;  /* 0x0000007748777220 */ /* 0x000fe20000410000 */
[----:B------:R-:W-:Y:S01]  /*3f90*/  FMUL.FTZ R44, R102, R38 ;  /* 0x00000026662c7220 */ /* 0x000fe20000410000 */
[----:B------:R-:W2:Y:S01]  /*3fa0*/  MUFU.EX2 R66, R66 ;  /* 0x0000004200427308 */ /* 0x000ea20000000800 */
[----:B-1----:R-:W-:Y:S01]  /*3fb0*/  FMUL.FTZ R98, R65, R98 ;  /* 0x0000006241627220 */ /* 0x002fe20000410000 */
[----:B------:R-:W-:Y:S01]  /*3fc0*/  FFMA.FTZ R38, R103, R38, -R36 ;  /* 0x0000002667267223 */ /* 0x000fe20000010824 */
[----:B------:R-:W-:Y:S01]  /*3fd0*/  FADD.FTZ R47, R118, R47 ;  /* 0x0000002f762f7221 */ /* 0x000fe20000010000 */
[----:B------:R-:W-:Y:S01]  /*3fe0*/  FADD.FTZ R48, R119, R48 ;  /* 0x0000003077307221 */ /* 0x000fe20000010000 */
[----:B0-----:R-:W-:Y:S01]  /*3ff0*/  PRMT R36, R40, 0x7632, R36 ;  /* 0x0000763228247816 */ /* 0x001fe20000000024 */
[----:B------:R-:W-:Y:S01]  /*4000*/  FFMA.FTZ R44, R103, R37, R44 ;  /* 0x00000025672c7223 */ /* 0x000fe2000001002c */
[----:B------:R-:W-:Y:S01]  /*4010*/  FMUL.FTZ R99, R65, R64 ;  /* 0x0000004041637220 */ /* 0x000fe20000410000 */
[C---:B------:R-:W-:Y:S01]  /*4020*/  FMUL.FTZ R37, R98.reuse, R47 ;  /* 0x0000002f62257220 */ /* 0x040fe20000410000 */
[----:B------:R-:W-:Y:S01]  /*4030*/  FMUL.FTZ R46, R98, R48 ;  /* 0x00000030622e7220 */ /* 0x000fe20000410000 */
[----:B------:R-:W-:-:S02]  /*4040*/  SHF.L.U32 R36, R36, 0x10, RZ ;  /* 0x0000001024247819 */ /* 0x000fc400000006ff */
[----:B------:R-:W-:Y:S01]  /*4050*/  SHF.L.U32 R40, R40, 0x10, RZ ;  /* 0x0000001028287819 */ /* 0x000fe200000006ff */
[C---:B------:R-:W-:Y:S01]  /*4060*/  FFMA.FTZ R39, R99.reuse, R48, R37 ;  /* 0x0000003063277223 */ /* 0x040fe20000010025 */
[----:B------:R-:W-:Y:S01]  /*4070*/  FFMA.FTZ R50, R99, R47, -R46 ;  /* 0x0000002f63327223 */ /* 0x000fe2000001082e */
[C---:B------:R-:W-:Y:S01]  /*4080*/  FMUL.FTZ R37, R100.reuse, R38 ;  /* 0x0000002664257220 */ /* 0x040fe20000410000 */
[----:B------:R-:W-:Y:S01]  /*4090*/  FMUL.FTZ R46, R100, R44 ;  /* 0x0000002c642e7220 */ /* 0x000fe20000410000 */
[C---:B------:R-:W-:Y:S01]  /*40a0*/  FMUL.FTZ R120, R71.reuse, R36 ;  /* 0x0000002447787220 */ /* 0x040fe20000410000 */
[----:B------:R-:W-:Y:S01]  /*40b0*/  FMUL.FTZ R121, R71, R40 ;  /* 0x0000002847797220 */ /* 0x000fe20000410000 */
[C---:B------:R-:W-:Y:S01]  /*40c0*/  FFMA.FTZ R44, R101.reuse, R44, R37 ;  /* 0x0000002c652c7223 */ /* 0x040fe20000010025 */
[----:B------:R-:W-:Y:S01]  /*40d0*/  FFMA.FTZ R46, R101, R38, -R46 ;  /* 0x00000026652e7223 */ /* 0x000fe2000001082e */
[----:B------:R-:W-:Y:S01]  /*40e0*/  FADD.FTZ R45, R120, R39 ;  /* 0x00000027782d7221 */ /* 0x000fe20000010000 */
[----:B------:R-:W-:Y:S01]  /*40f0*/  PRMT R40, R41, 0x7632, R40 ;  /* 0x0000763229287816 */ /* 0x000fe20000000028 */
[----:B------:R-:W0:Y:S01]  /*4100*/  LDS.128 R36, [R33+0x20] ;  /* 0x0000200021247984 */ /* 0x000e220000000c00 */
[----:B--2---:R-:W-:Y:S01]  /*4110*/  FMUL.FTZ R96, R66, R96 ;  /* 0x0000006042607220 */ /* 0x004fe20000410000 */
[----:B------:R-:W-:Y:S01]  /*4120*/  FADD.FTZ R50, R121, R50 ;  /* 0x0000003279327221 */ /* 0x000fe20000010000 */
[----:B------:R-:W-:Y:S01]  /*4130*/  SHF.L.U32 R123, R40, 0x10, RZ ;  /* 0x00000010287b7819 */ /* 0x000fe200000006ff */
[----:B------:R-:W-:-:S02]  /*4140*/  FMUL.FTZ R97, R66, R97 ;  /* 0x0000006142617220 */ /* 0x000fc40000410000 */
[C---:B------:R-:W-:Y:S01]  /*4150*/  FMUL.FTZ R48, R96.reuse, R50 ;  /* 0x0000003260307220 */ /* 0x040fe20000410000 */
[----:B------:R-:W-:Y:S01]  /*4160*/  SHF.L.U32 R41, R41, 0x10, RZ ;  /* 0x0000001029297819 */ /* 0x000fe200000006ff */
[----:B------:R-:W1:Y:S01]  /*4170*/  MUFU.SIN R116, R55 ;  /* 0x0000003700747308 */ /* 0x000e620000000400 */
[-C--:B------:R-:W-:Y:S01]  /*4180*/  FMUL.FTZ R47, R96, R45.reuse ;  /* 0x0000002d602f7220 */ /* 0x080fe20000410000 */
        /* <DEDUP_REMOVED lines=11> */
[----:B------:R-:W-:Y:S01]  /*4240*/  SHF.L.U32 R42, R42, 0x10, RZ ;  /* 0x000000102a2a7819 */ /* 0x000fe200000006ff */
[----:B------:R-:W-:Y:S01]  /*4250*/  FMUL.FTZ R44, R94, R48 ;  /* 0x000000305e2c7220 */ /* 0x000fe20000410000 */
[----:B------:R-:W-:Y:S01]  /*4260*/  SHF.L.U32 R40, R40, 0x10, RZ ;  /* 0x0000001028287819 */ /* 0x000fe200000006ff */
[----:B------:R-:W-:-:S02]  /*4270*/  FMUL.FTZ R41, R94, R47 ;  /* 0x0000002f5e297220 */ /* 0x000fc40000410000 */
[----:B------:R-:W-:Y:S01]  /*4280*/  FFMA.FTZ R50, R95, R47, -R44 ;  /* 0x0000002f5f327223 */ /* 0x000fe2000001082c */
[----:B------:R-:W-:Y:S01]  /*4290*/  FMUL.FTZ R125, R69, R42 ;  /* 0x0000002a457d7220 */ /* 0x000fe20000410000 */
[CC--:B------:R-:W-:Y:S01]  /*42a0*/  FMUL.FTZ R44, R96.reuse, R45.reuse ;  /* 0x0000002d602c7220 */ /* 0x0c0fe20000410000 */
[----:B------:R-:W-:Y:S01]  /*42b0*/  FFMA.FTZ R41, R95, R48, R41 ;  /* 0x000000305f297223 */ /* 0x000fe20000010029 */
[----:B------:R-:W-:Y:S01]  /*42c0*/  FMUL.FTZ R124, R69, R40 ;  /* 0x00000028457c7220 */ /* 0x000fe20000410000 */
[----:B-1----:R-:W-:Y:S01]  /*42d0*/  FMUL.FTZ R116, R57, R116 ;  /* 0x0000007439747220 */ /* 0x002fe20000410000 */
[----:B------:R-:W-:Y:S01]  /*42e0*/  FADD.FTZ R50, R125, R50 ;  /* 0x000000327d327221 */ /* 0x000fe20000010000 */
[-C--:B------:R-:W-:Y:S01]  /*42f0*/  FFMA.FTZ R57, R97, R46.reuse, -R44 ;  /* 0x0000002e61397223 */ /* 0x080fe2000001082c */
[----:B------:R-:W-:Y:S01]  /*4300*/  PRMT R40, R43, 0x7632, R40 ;  /* 0x000076322b287816 */ /* 0x000fe20000000028 */
[----:B------:R-:W-:Y:S01]  /*4310*/  FMUL.FTZ R46, R96, R46 ;  /* 0x0000002e602e7220 */ /* 0x000fe20000410000 */
[----:B------:R-:W-:Y:S01]  /*4320*/  FADD.FTZ R41, R124, R41 ;  /* 0x000000297c297221 */ /* 0x000fe20000010000 */
[-C--:B------:R-:W-:Y:S01]  /*4330*/  FMUL.FTZ R42, R92, R50.reuse ;  /* 0x000000325c2a7220 */ /* 0x080fe20000410000 */
[----:B------:R-:W-:Y:S01]  /*4340*/  SHF.L.U32 R127, R40, 0x10, RZ ;  /* 0x00000010287f7819 */ /* 0x000fe200000006ff */
[----:B------:R-:W-:Y:S01]  /*4350*/  FFMA.FTZ R58, R97, R45, R46 ;  /* 0x0000002d613a7223 */ /* 0x000fe2000001002e */
[----:B------:R-:W-:Y:S01]  /*4360*/  SHF.L.U32 R55, R43, 0x10, RZ ;  /* 0x000000102b377819 */ /* 0x000fe200000006ff */
[-C--:B------:R-:W-:Y:S01]  /*4370*/  FMUL.FTZ R45, R92, R41.reuse ;  /* 0x000000295c2d7220 */ /* 0x080fe20000410000 */
[C---:B------:R-:W-:Y:S01]  /*4380*/  FFMA.FTZ R54, R93.reuse, R41, R42 ;  /* 0x000000295d367223 */ /* 0x040fe2000001002a */
[C---:B------:R-:W-:Y:S01]  /*4390*/  FMUL.FTZ R127, R68.reuse, R127 ;  /* 0x0000007f447f7220 */ /* 0x040fe20000410000 */
[----:B------:R-:W2:Y:S01]  /*43a0*/  LDG.E.128 R40, desc[UR24][R52.64] ;  /* 0x0000001834287981 */ /* 0x000ea2000c1e1d00 */
[----:B------:R-:W-:Y:S01]  /*43b0*/  FFMA.FTZ R59, R93, R50, -R45 ;  /* 0x000000325d3b7223 */ /* 0x000fe2000001082d */
[----:B------:R-:W-:Y:S01]  /*43c0*/  FMUL.FTZ R126, R68, R55 ;  /* 0x00000037447e7220 */ /* 0x000fe20000410000 */
[----:B------:R-:W-:Y:S01]  /*43d0*/  FADD.FTZ R61, R127, R54 ;  /* 0x000000367f3d7221 */ /* 0x000fe20000010000 */
[----:B0-----:R-:W-:Y:S01]  /*43e0*/  PRMT R56, R36, 0x7632, R56 ;  /* 0x0000763224387816 */ /* 0x001fe20000000038 */
[----:B------:R-:W3:Y:S01]  /*43f0*/  LDG.E.128 R44, desc[UR24][R52.64+0x200] ;  /* 0x00020018342c7981 */ /* 0x000ee2000c1e1d00 */
[----:B------:R-:W-:Y:S01]  /*4400*/  FADD.FTZ R59, R126, R59 ;  /* 0x0000003b7e3b7221 */ /* 0x000fe20000010000 */
[----:B------:R-:W-:Y:S01]  /*4410*/  FMUL.FTZ R62, R90, R61 ;  /* 0x0000003d5a3e7220 */ /* 0x000fe20000410000 */
[----:B------:R-:W-:Y:S01]  /*4420*/  SHF.L.U32 R56, R56, 0x10, RZ ;  /* 0x0000001038387819 */ /* 0x000fe200000006ff */
[----:B------:R-:W4:Y:S01]  /*4430*/  LDG.E.128 R48, desc[UR24][R52.64+0x400] ;  /* 0x0004001834307981 */ /* 0x000f22000c1e1d00 */
[----:B------:R-:W-:Y:S01]  /*4440*/  SHF.L.U32 R36, R36, 0x10, RZ ;  /* 0x0000001024247819 */ /* 0x000fe200000006ff */
[-C--:B------:R-:W-:Y:S01]  /*4450*/  FMUL.FTZ R64, R90, R59.reuse ;  /* 0x0000003b5a407220 */ /* 0x080fe20000410000 */
[----:B------:R-:W-:Y:S01]  /*4460*/  FFMA.FTZ R62, R91, R59, -R62 ;  /* 0x0000003b5b3e7223 */ /* 0x000fe2000001083e */
[----:B------:R-:W-:-:S02]  /*4470*/  FMUL.FTZ R128, R35, R56 ;  /* 0x0000003823807220 */ /* 0x000fc40000410000 */
[----:B------:R-:W-:Y:S01]  /*4480*/  FFMA.FTZ R59, R91, R61, R64 ;  /* 0x0000003d5b3b7223 */ /* 0x000fe20000010040 */
[----:B------:R-:W5:Y:S01]  /*4490*/  LDG.E.128 R52, desc[UR24][R52.64+0x600] ;  /* 0x0006001834347981 */ /* 0x000f62000c1e1d00 */
[----:B------:R-:W-:Y:S01]  /*44a0*/  FMUL.FTZ R129, R35, R36 ;  /* 0x0000002423817220 */ /* 0x000fe20000410000 */
[----:B------:R-:W-:Y:S01]  /*44b0*/  FMUL.FTZ R56, R94, R57 ;  /* 0x000000395e387220 */ /* 0x000fe20000410000 */
[----:B------:R-:W-:Y:S02]  /*44c0*/  FADD.FTZ R59, R128, R59 ;  /* 0x0000003b803b7221 */ /* 0x000fe40000010000 */
[----:B------:R-:W-:Y:S01]  /*44d0*/  FADD.FTZ R63, R129, R62 ;  /* 0x0000003e813f7221 */ /* 0x000fe20000010000 */
[-C--:B------:R-:W-:Y:S01]  /*44e0*/  FFMA.FTZ R62, R95, R58.reuse, R56 ;  /* 0x0000003a5f3e7223 */ /* 0x080fe20000010038 */
[----:B------:R-:W-:Y:S01]  /*44f0*/  FMUL.FTZ R56, R88, R59 ;  /* 0x0000003b58387220 */ /* 0x000fe20000410000 */
[----:B------:R-:W-:Y:S01]  /*4500*/  FMUL.FTZ R36, R94, R58 ;  /* 0x0000003a5e247220 */ /* 0x000fe20000410000 */
[-C--:B------:R-:W-:Y:S01]  /*4510*/  FMUL.FTZ R64, R88, R63.reuse ;  /* 0x0000003f58407220 */ /* 0x080fe20000410000 */
[----:B------:R-:W0:Y:S01]  /*4520*/  MUFU.EX2 R67, R67 ;  /* 0x0000004300437308 */ /* 0x000e220000000800 */
[----:B------:R-:W-:Y:S01]  /*4530*/  FFMA.FTZ R63, R89, R63, -R56 ;  /* 0x0000003f593f7223 */ /* 0x000fe20000010838 */
[----:B------:R-:W-:Y:S01]  /*4540*/  FFMA.FTZ R61, R95, R57, -R36 ;  /* 0x000000395f3d7223 */ /* 0x000fe20000010824 */
[----:B------:R-:W-:-:S02]  /*4550*/  FFMA.FTZ R64, R89, R59, R64 ;  /* 0x0000003b59407223 */ /* 0x000fc40000010040 */
[----:B------:R-:W1:Y:S01]  /*4560*/  LDS.128 R56, [R33+0x30] ;  /* 0x0000300021387984 */ /* 0x000e620000000c00 */
[C---:B------:R-:W-:Y:S02]  /*4570*/  PRMT R36, R37.reuse, 0x7632, R36 ;  /* 0x0000763225247816 */ /* 0x040fe40000000024 */
[----:B------:R-:W-:Y:S02]  /*4580*/  SHF.L.U32 R37, R37, 0x10, RZ ;  /* 0x0000001025257819 */ /* 0x000fe400000006ff */
[----:B------:R-:W-:Y:S01]  /*4590*/  SHF.L.U32 R131, R36, 0x10, RZ ;  /* 0x0000001024837819 */ /* 0x000fe200000006ff */
[----:B------:R-:W-:Y:S02]  /*45a0*/  FMUL.FTZ R36, R92, R62 ;  /* 0x0000003e5c247220 */ /* 0x000fe40000410000 */
[C---:B------:R-:W-:Y:S02]  /*45b0*/  FMUL.FTZ R130, R34.reuse, R37 ;  /* 0x0000002522827220 */ /* 0x040fe40000410000 */
[----:B------:R-:W-:Y:S01]  /*45c0*/  FMUL.FTZ R131, R34, R131 ;  /* 0x0000008322837220 */ /* 0x000fe20000410000 */
[-C--:B------:R-:W-:Y:S01]  /*45d0*/  FMUL.FTZ R37, R92, R61.reuse ;  /* 0x0000003d5c257220 */ /* 0x080fe20000410000 */
[----:B------:R-:W-:Y:S01]  /*45e0*/  FFMA.FTZ R61, R93, R61, -R36 ;  /* 0x0000003d5d3d7223 */ /* 0x000fe20000010824 */
[----:B0-----:R-:W-:Y:S01]  /*45f0*/  FMUL.FTZ R86, R67, R86 ;  /* 0x0000005643567220 */ /* 0x001fe20000410000 */
[----:B------:R-:W-:Y:S01]  /*4600*/  FADD.FTZ R64, R131, R64 ;  /* 0x0000004083407221 */ /* 0x000fe20000010000 */
[----:B------:R-:W-:Y:S01]  /*4610*/  PRMT R36, R38, 0x7632, R36 ;  /* 0x0000763226247816 */ /* 0x000fe20000000024 */
[----:B------:R-:W-:Y:S01]  /*4620*/  FADD.FTZ R63, R130, R63 ;  /* 0x0000003f823f7221 */ /* 0x000fe20000010000 */
[----:B------:R-:W-:Y:S01]  /*4630*/  FFMA.FTZ R62, R93, R62, R37 ;  /* 0x0000003e5d3e7223 */ /* 0x000fe20000010025 */
[----:B------:R-:W-:Y:S01]  /*4640*/  SHF.L.U32 R133, R38, 0x10, RZ ;  /* 0x0000001026857819 */ /* 0x000fe200000006ff */
[----:B------:R-:W-:Y:S01]  /*4650*/  FMUL.FTZ R87, R67, R87 ;  /* 0x0000005743577220 */ /* 0x000fe20000410000 */
[-C--:B------:R-:W-:Y:S01]  /*4660*/  FMUL.FTZ R66, R86, R64.reuse ;  /* 0x0000004056427220 */ /* 0x080fe20000410000 */
[----:B------:R-:W-:Y:S01]  /*4670*/  SHF.L.U32 R37, R36, 0x10, RZ ;  /* 0x0000001024257819 */ /* 0x000fe200000006ff */
[----:B------:R-:W-:Y:S01]  /*4680*/  FMUL.FTZ R65, R86, R63 ;  /* 0x0000003f56417220 */ /* 0x000fe20000410000 */
[C---:B------:R-:W-:Y:S01]  /*4690*/  FMUL.FTZ R133, R144.reuse, R133 ;  /* 0x0000008590857220 */ /* 0x040fe20000410000 */
[----:B------:R-:W-:Y:S01]  /*46a0*/  FFMA.FTZ R66, R87, R63, -R66 ;  /* 0x0000003f57427223 */ /* 0x000fe20000010842 */
[----:B------:R-:W-:Y:S01]  /*46b0*/  PRMT R36, R39, 0x7632, R36 ;  /* 0x0000763227247816 */ /* 0x000fe20000000024 */
[----:B------:R-:W-:Y:S01]  /*46c0*/  FFMA.FTZ R65, R87, R64, R65 ;  /* 0x0000004057417223 */ /* 0x000fe20000010041 */
[----:B------:R-:W-:Y:S01]  /*46d0*/  FMUL.FTZ R132, R144, R37 ;  /* 0x0000002590847220 */ /* 0x000fe20000410000 */
[----:B------:R-:W-:Y:S01]  /*46e0*/  FADD.FTZ R66, R133, R66 ;  /* 0x0000004285427221 */ /* 0x000fe20000010000 */
[----:B------:R-:W-:Y:S01]  /*46f0*/  FMUL.FTZ R64, R90, R61 ;  /* 0x0000003d5a407220 */ /* 0x000fe20000410000 */
[----:B------:R-:W-:Y:S01]  /*4700*/  SHF.L.U32 R36, R36, 0x10, RZ ;  /* 0x0000001024247819 */ /* 0x000fe200000006ff */
[----:B------:R-:W-:Y:S01]  /*4710*/  FADD.FTZ R65, R132, R65 ;  /* 0x0000004184417221 */ /* 0x000fe20000010000 */
[----:B------:R-:W-:Y:S01]  /*4720*/  FMUL.FTZ R38, R90, R62 ;  /* 0x0000003e5a267220 */ /* 0x000fe20000410000 */
[C---:B------:R-:W-:Y:S01]  /*4730*/  FMUL.FTZ R136, R84.reuse, R66 ;  /* 0x0000004254887220 */ /* 0x040fe20000410000 */
[----:B------:R-:W-:Y:S01]  /*4740*/  FFMA.FTZ R64, R91, R62, R64 ;  /* 0x0000003e5b407223 */ /* 0x000fe20000010040 */
[----:B------:R-:W-:Y:S01]  /*4750*/  SHF.L.U32 R134, R39, 0x10, RZ ;  /* 0x0000001027867819 */ /* 0x000fe200000006ff */
[----:B------:R-:W-:Y:S01]  /*4760*/  FMUL.FTZ R37, R84, R65 ;  /* 0x0000004154257220 */ /* 0x000fe20000410000 */
[----:B------:R-:W-:Y:S01]  /*4770*/  FFMA.FTZ R38, R91, R61, -R38 ;  /* 0x0000003d5b267223 */ /* 0x000fe20000010826 */
[----:B------:R-:W-:Y:S01]  /*4780*/  FMUL.FTZ R135, R149, R36 ;  /* 0x0000002495877220 */ /* 0x000fe20000410000 */
[C---:B------:R-:W-:Y:S01]  /*4790*/  FFMA.FTZ R136, R85.reuse, R65, R136 ;  /* 0x0000004155887223 */ /* 0x040fe20000010088 */
[C---:B------:R-:W-:Y:S01]  /*47a0*/  FMUL.FTZ R36, R88.reuse, R64 ;  /* 0x0000004058247220 */ /* 0x040fe20000410000 */
[----:B------:R-:W-:Y:S01]  /*47b0*/  FFMA.FTZ R39, R85, R66, -R37 ;  /* 0x0000004255277223 */ /* 0x000fe20000010825 */
[----:B------:R-:W-:Y:S01]  /*47c0*/  FMUL.FTZ R134, R149, R134 ;  /* 0x0000008695867220 */ /* 0x000fe20000410000 */
[-C--:B------:R-:W-:Y:S01]  /*47d0*/  FMUL.FTZ R37, R88, R38.reuse ;  /* 0x0000002658257220 */ /* 0x080fe20000410000 */
[----:B------:R-:W-:Y:S01]  /*47e0*/  FADD.FTZ R136, R135, R136 ;  /* 0x0000008887887221 */ /* 0x000fe20000010000 */
[C-C-:B------:R-:W-:Y:S01]  /*47f0*/  FFMA.FTZ R38, R89.reuse, R38, -R36.reuse ;  /* 0x0000002659267223 */ /* 0x140fe20000010824 */
[----:B------:R-:W-:Y:S01]  /*4800*/  FADD.FTZ R39, R134, R39 ;  /* 0x0000002786277221 */ /* 0x000fe20000010000 */
[C---:B-1----:R-:W-:Y:S01]  /*4810*/  PRMT R36, R56.reuse, 0x7632, R36 ;  /* 0x0000763238247816 */ /* 0x042fe20000000024 */
[----:B------:R-:W-:Y:S01]  /*4820*/  FFMA.FTZ R64, R89, R64, R37 ;  /* 0x0000004059407223 */ /* 0x000fe20000010025 */
[----:B------:R-:W-:Y:S01]  /*4830*/  SHF.L.U32 R137, R56, 0x10, RZ ;  /* 0x0000001038897819 */ /* 0x000fe200000006ff */
[C---:B------:R-:W-:Y:S01]  /*4840*/  FMUL.FTZ R62, R82.reuse, R136 ;  /* 0x00000088523e7220 */ /* 0x040fe20000410000 */
[-C--:B------:R-:W-:Y:S01]  /*4850*/  FMUL.FTZ R61, R82, R39.reuse ;  /* 0x00000027523d7220 */ /* 0x080fe20000410000 */
[----:B------:R-:W-:Y:S01]  /*4860*/  SHF.L.U32 R37, R36, 0x10, RZ ;  /* 0x0000001024257819 */ /* 0x000fe200000006ff */
[----:B------:R-:W-:Y:S01]  /*4870*/  FMUL.FTZ R56, R86, R64 ;  /* 0x0000004056387220 */ /* 0x000fe20000410000 */
[C---:B------:R-:W-:Y:S01]  /*4880*/  FFMA.FTZ R62, R83.reuse, R39, -R62 ;  /* 0x00000027533e7223 */ /* 0x040fe2000001083e */
[C---:B------:R-:W-:Y:S01]  /*4890*/  FMUL.FTZ R137, R162.reuse, R137 ;  /* 0x00000089a2897220 */ /* 0x040fe20000410000 */
[----:B------:R-:W-:Y:S01]  /*48a0*/  FFMA.FTZ R61, R83, R136, R61 ;  /* 0x00000088533d7223 */ /* 0x000fe2000001003d */
[----:B------:R-:W-:Y:S01]  /*48b0*/  FMUL.FTZ R136, R162, R37 ;  /* 0x00000025a2887220 */ /* 0x000fe20000410000 */
[----:B------:R-:W-:Y:S01]  /*48c0*/  PRMT R36, R57, 0x7632, R36 ;  /* 0x0000763239247816 */ /* 0x000fe20000000024 */
[-C--:B------:R-:W-:Y:S01]  /*48d0*/  FFMA.FTZ R56, R87, R38.reuse, -R56 ;  /* 0x0000002657387223 */ /* 0x080fe20000010838 */
[----:B------:R-:W-:Y:S01]  /*48e0*/  FADD.FTZ R37, R137, R62 ;  /* 0x0000003e89257221 */ /* 0x000fe20000010000 */
[----:B------:R-:W-:Y:S01]  /*48f0*/  FMUL.FTZ R38, R86, R38 ;  /* 0x0000002656267220 */ /* 0x000fe20000410000 */
[----:B------:R-:W-:Y:S01]  /*4900*/  FADD.FTZ R61, R136, R61 ;  /* 0x0000003d883d7221 */ /* 0x000fe20000010000 */
[----:B------:R-:W-:Y:S01]  /*4910*/  SHF.L.U32 R36, R36, 0x10, RZ ;  /* 0x0000001024247819 */ /* 0x000fe200000006ff */
[C---:B------:R-:W-:Y:S01]  /*4920*/  FMUL.FTZ R62, R80.reuse, R37 ;  /* 0x00000025503e7220 */ /* 0x040fe20000410000 */
[----:B------:R-:W-:Y:S01]  /*4930*/  FFMA.FTZ R38, R87, R64, R38 ;  /* 0x0000004057267223 */ /* 0x000fe20000010026 */
[----:B------:R-:W-:Y:S01]  /*4940*/  SHF.L.U32 R138, R57, 0x10, RZ ;  /* 0x00000010398a7819 */ /* 0x000fe200000006ff */
[-C--:B------:R-:W-:Y:S01]  /*4950*/  FMUL.FTZ R64, R80, R61.reuse ;  /* 0x0000003d50407220 */ /* 0x080fe20000410000 */
[----:B------:R-:W-:Y:S01]  /*4960*/  FFMA.FTZ R66, R81, R61, R62 ;  /* 0x0000003d51427223 */ /* 0x000fe2000001003e */
[----:B------:R-:W-:-:S02]  /*4970*/  FMUL.FTZ R139, R163, R36 ;  /* 0x00000024a38b7220 */ /* 0x000fc40000410000 */
[----:B------:R-:W-:Y:S01]  /*4980*/  FFMA.FTZ R37, R81, R37, -R64 ;  /* 0x0000002551257223 */ /* 0x000fe20000010840 */
[----:B------:R-:W-:Y:S01]  /*4990*/  FMUL.FTZ R138, R163, R138 ;  /* 0x0000008aa38a7220 */ /* 0x000fe20000410000 */
[----:B------:R-:W-:Y:S01]  /*49a0*/  FADD.FTZ R66, R139, R66 ;  /* 0x000000428b427221 */ /* 0x000fe20000010000 */
[----:B------:R-:W-:Y:S01]  /*49b0*/  FMUL.FTZ R62, R84, R38 ;  /* 0x00000026543e7220 */ /* 0x000fe20000410000 */
[----:B------:R-:W-:Y:S01]  /*49c0*/  PRMT R36, R58, 0x7632, R36 ;  /* 0x000076323a247816 */ /* 0x000fe20000000024 */
[----:B------:R-:W-:Y:S01]  /*49d0*/  FADD.FTZ R39, R138, R37 ;  /* 0x000000258a277221 */ /* 0x000fe20000010000 */
[----:B------:R-:W-:Y:S01]  /*49e0*/  SHF.L.U32 R37, R58, 0x10, RZ ;  /* 0x000000103a257819 */ /* 0x000fe200000006ff */
[----:B------:R-:W-:Y:S01]  /*49f0*/  FMUL.FTZ R64, R110, R66 ;  /* 0x000000426e407220 */ /* 0x000fe20000410000 */
[-C--:B------:R-:W-:Y:S01]  /*4a00*/  FFMA.FTZ R62, R85, R56.reuse, -R62 ;  /* 0x00000038553e7223 */ /* 0x080fe2000001083e */
[----:B------:R-:W-:Y:S01]  /*4a10*/  SHF.L.U32 R141, R36, 0x10, RZ ;  /* 0x00000010248d7819 */ /* 0x000fe200000006ff */
[----:B------:R-:W-:Y:S01]  /*4a20*/  FMUL.FTZ R56, R84, R56 ;  /* 0x0000003854387220 */ /* 0x000fe20000410000 */
[-C--:B------:R-:W-:Y:S01]  /*4a30*/  FFMA.FTZ R57, R111, R39.reuse, -R64 ;  /* 0x000000276f397223 */ /* 0x080fe20000010840 */
[----:B------:R-:W-:Y:S01]  /*4a40*/  FMUL.FTZ R58, R110, R39 ;  /* 0x000000276e3a7220 */ /* 0x000fe20000410000 */
[C---:B------:R-:W-:Y:S01]  /*4a50*/  FMUL.FTZ R140, R164.reuse, R37 ;  /* 0x00000025a48c7220 */ /* 0x040fe20000410000 */
        /* <DEDUP_REMOVED lines=9> */
[----:B------:R-:W0:Y:S01]  /*4af0*/  S2R R153, SR_LANEID ;  /* 0x0000000000997919 */ /* 0x000e220000000000 */
[----:B------:R-:W-:Y:S01]  /*4b00*/  SHF.L.U32 R38, R59, 0x10, RZ ;  /* 0x000000103b267819 */ /* 0x000fe200000006ff */
[----:B------:R-:W-:Y:S01]  /*4b10*/  FFMA.FTZ R58, R83, R62, -R58 ;  /* 0x0000003e533a7223 */ /* 0x000fe2000001083a */
[----:B------:R-:W-:Y:S01]  /*4b20*/  FFMA.FTZ R145, R117, R66, R142 ;  /* 0x0000004275917223 */ /* 0x000fe2000001008e */
[----:B------:R-:W-:Y:S01]  /*4b30*/  FMUL.FTZ R62, R82, R62 ;  /* 0x0000003e523e7220 */ /* 0x000fe20000410000 */
[----:B------:R-:W-:Y:S01]  /*4b40*/  FMUL.FTZ R64, R116, R66 ;  /* 0x0000004274407220 */ /* 0x000fe20000410000 */
[C---:B------:R-:W-:Y:S01]  /*4b50*/  FMUL.FTZ R142, R165.reuse, R36 ;  /* 0x00000024a58e7220 */ /* 0x040fe20000410000 */
[----:B------:R-:W-:Y:S01]  /*4b60*/  FMUL.FTZ R143, R165, R38 ;  /* 0x00000026a58f7220 */ /* 0x000fe20000410000 */
[----:B------:R-:W-:Y:S01]  /*4b70*/  FFMA.FTZ R62, R83, R56, R62 ;  /* 0x00000038533e7223 */ /* 0x000fe2000001003e */
[----:B------:R-:W-:Y:S01]  /*4b80*/  FFMA.FTZ R64, R117, R57, -R64 ;  /* 0x0000003975407223 */ /* 0x000fe20000010840 */
[----:B------:R-:W-:Y:S01]  /*4b90*/  FADD.FTZ R145, R142, R145 ;  /* 0x000000918e917221 */ /* 0x000fe20000010000 */
[C---:B------:R-:W-:Y:S01]  /*4ba0*/  FMUL.FTZ R36, R80.reuse, R58 ;  /* 0x0000003a50247220 */ /* 0x040fe20000410000 */
[----:B------:R-:W-:Y:S01]  /*4bb0*/  FMUL.FTZ R37, R80, R62 ;  /* 0x0000003e50257220 */ /* 0x000fe20000410000 */
[----:B------:R-:W-:-:S02]  /*4bc0*/  FADD.FTZ R146, R143, R64 ;  /* 0x000000408f927221 */ /* 0x000fc40000010000 */
[----:B------:R-:W1:Y:S01]  /*4bd0*/  SHFL.UP PT, R57, R145, 0x1, RZ ;  /* 0x0420000091397989 */ /* 0x000e6200000e00ff */
        /* <DEDUP_REMOVED lines=10> */
[----:B0-----:R-:W-:Y:S01]  /*4c80*/  ISETP.GE.AND P1, PT, R153, 0x1, PT ;  /* 0x000000019900780c */ /* 0x001fe20003f26270 */
[----:B------:R-:W-:-:S03]  /*4c90*/  FFMA.FTZ R148, R117, R38, -R37 ;  /* 0x0000002675947223 */ /* 0x000fc60000010825 */
[----:B------:R-:W0:Y:S01]  /*4ca0*/  SHFL.UP PT, R37, R147, 0x1, RZ ;  /* 0x0420000093257989 */ /* 0x000e2200000e00ff */
[----:B-1----:R-:W-:-:S03]  /*4cb0*/  FMUL.FTZ R38, R148, R57 ;  /* 0x0000003994267220 */ /* 0x002fc60000410000 */
[----:B------:R-:W1:Y:S01]  /*4cc0*/  SHFL.UP PT, R36, R148, 0x1, RZ ;  /* 0x0420000094247989 */ /* 0x000e6200000e00ff */
[C---:B------:R-:W-:Y:S01]  /*4cd0*/  FMUL.FTZ R57, R147.reuse, R57 ;  /* 0x0000003993397220 */ /* 0x040fe20000410000 */
[----:B------:R-:W-:-:S03]  /*4ce0*/  FFMA.FTZ R38, R147, R56, R38 ;  /* 0x0000003893267223 */ /* 0x000fc60000010026 */
[----:B------:R-:W-:Y:S01]  /*4cf0*/  FFMA.FTZ R57, R148, R56, -R57 ;  /* 0x0000003894397223 */ /* 0x000fe20000010839 */
[----:B------:R-:W-:-:S03]  /*4d00*/  @P1 FADD.FTZ R145, R145, R38 ;  /* 0x0000002691911221 */ /* 0x000fc60000010000 */
[----:B------:R-:W-:Y:S02]  /*4d10*/  @P1 FADD.FTZ R146, R146, R57 ;  /* 0x0000003992921221 */ /* 0x000fe40000010000 */
[----:B------:R-:W1:Y:S04]  /*4d20*/  SHFL.UP PT, R56, R145, 0x2, RZ ;  /* 0x0440000091387989 */ /* 0x000e6800000e00ff */
[----:B------:R-:W1:Y:S01]  /*4d30*/  SHFL.UP PT, R39, R146, 0x2, RZ ;  /* 0x0440000092277989 */ /* 0x000e6200000e00ff */
[-C--:B0-----:R-:W-:Y:S01]  /*4d40*/  FMUL.FTZ R38, R148, R37.reuse ;  /* 0x0000002594267220 */ /* 0x081fe20000410000 */
[----:B------:R-:W-:-:S03]  /*4d50*/  FMUL.FTZ R37, R147, R37 ;  /* 0x0000002593257220 */ /* 0x000fc60000410000 */
[-C--:B-1----:R-:W-:Y:S01]  /*4d60*/  @P1 FFMA.FTZ R147, R147, R36.reuse, R38 ;  /* 0x0000002493931223 */ /* 0x082fe20000010026 */
[----:B------:R-:W-:Y:S01]  /*4d70*/  @P1 FFMA.FTZ R148, R148, R36, -R37 ;  /* 0x0000002494941223 */ /* 0x000fe20000010825 */
[----:B------:R-:W-:-:S03]  /*4d80*/  ISETP.GE.AND P1, PT, R153, 0x2, PT ;  /* 0x000000029900780c */ /* 0x000fc60003f26270 */
[----:B------:R-:W0:Y:S04]  /*4d90*/  SHFL.UP PT, R37, R147, 0x2, RZ ;  /* 0x0440000093257989 */ /* 0x000e2800000e00ff */
[----:B------:R-:W1:Y:S01]  /*4da0*/  SHFL.UP PT, R36, R148, 0x2, RZ ;  /* 0x0440000094247989 */ /* 0x000e6200000e00ff */
[-C--:B------:R-:W-:Y:S01]  /*4db0*/  FMUL.FTZ R38, R148, R56.reuse ;  /* 0x0000003894267220 */ /* 0x080fe20000410000 */
[----:B------:R-:W-:-:S03]  /*4dc0*/  FMUL.FTZ R57, R147, R56 ;  /* 0x0000003893397220 */ /* 0x000fc60000410000 */
[-C--:B------:R-:W-:Y:S01]  /*4dd0*/  FFMA.FTZ R38, R147, R39.reuse, R38 ;  /* 0x0000002793267223 */ /* 0x080fe20000010026 */
[----:B------:R-:W-:-:S03]  /*4de0*/  FFMA.FTZ R57, R148, R39, -R57 ;  /* 0x0000002794397223 */ /* 0x000fc60000010839 */
[----:B------:R-:W-:Y:S01]  /*4df0*/  @P1 FADD.FTZ R145, R145, R38 ;  /* 0x0000002691911221 */ /* 0x000fe20000010000 */
[----:B------:R-:W-:-:S04]  /*4e00*/  @P1 FADD.FTZ R146, R146, R57 ;  /* 0x0000003992921221 */ /* 0x000fc80000010000 */
[----:B------:R-:W1:Y:S04]  /*4e10*/  SHFL.UP PT, R56, R145, 0x4, RZ ;  /* 0x0480000091387989 */ /* 0x000e6800000e00ff */
[----:B------:R-:W1:Y:S01]  /*4e20*/  SHFL.UP PT, R39, R146, 0x4, RZ ;  /* 0x0480000092277989 */ /* 0x000e6200000e00ff */
[-C--:B0-----:R-:W-:Y:S01]  /*4e30*/  FMUL.FTZ R38, R148, R37.reuse ;  /* 0x0000002594267220 */ /* 0x081fe20000410000 */
[----:B------:R-:W-:-:S03]  /*4e40*/  FMUL.FTZ R37, R147, R37 ;  /* 0x0000002593257220 */ /* 0x000fc60000410000 */
[-C--:B-1----:R-:W-:Y:S01]  /*4e50*/  @P1 FFMA.FTZ R147, R147, R36.reuse, R38 ;  /* 0x0000002493931223 */ /* 0x082fe20000010026 */
[----:B------:R-:W-:-:S04]  /*4e60*/  @P1 FFMA.FTZ R148, R148, R36, -R37 ;  /* 0x0000002494941223 */ /* 0x000fc80000010825 */
[----:B------:R-:W0:Y:S01]  /*4e70*/  SHFL.UP PT, R37, R147, 0x4, RZ ;  /* 0x0480000093257989 */ /* 0x000e2200000e00ff */
[----:B------:R-:W-:-:S03]  /*4e80*/  ISETP.GE.AND P1, PT, R153, 0x4, PT ;  /* 0x000000049900780c */ /* 0x000fc60003f26270 */
[----:B------:R-:W1:Y:S01]  /*4e90*/  SHFL.UP PT, R36, R148, 0x4, RZ ;  /* 0x0480000094247989 */ /* 0x000e6200000e00ff */
[-C--:B------:R-:W-:Y:S01]  /*4ea0*/  FMUL.FTZ R38, R148, R56.reuse ;  /* 0x0000003894267220 */ /* 0x080fe20000410000 */
[----:B------:R-:W-:-:S03]  /*4eb0*/  FMUL.FTZ R57, R147, R56 ;  /* 0x0000003893397220 */ /* 0x000fc60000410000 */
[-C--:B------:R-:W-:Y:S01]  /*4ec0*/  FFMA.FTZ R38, R147, R39.reuse, R38 ;  /* 0x0000002793267223 */ /* 0x080fe20000010026 */
[----:B------:R-:W-:-:S04]  /*4ed0*/  FFMA.FTZ R57, R148, R39, -R57 ;  /* 0x0000002794397223 */ /* 0x000fc80000010839 */
[----:B------:R-:W-:Y:S01]  /*4ee0*/  @P1 FADD.FTZ R145, R145, R38 ;  /* 0x0000002691911221 */ /* 0x000fe20000010000 */
[----:B------:R-:W-:-:S04]  /*4ef0*/  @P1 FADD.FTZ R146, R146, R57 ;  /* 0x0000003992921221 */ /* 0x000fc80000010000 */
[----:B------:R-:W1:Y:S01]  /*4f00*/  SHFL.UP PT, R56, R145, 0x8, RZ ;  /* 0x0500000091387989 */ /* 0x000e6200000e00ff */
[CC--:B0-----:R-:W-:Y:S01]  /*4f10*/  FMUL.FTZ R38, R148.reuse, R37.reuse ;  /* 0x0000002594267220 */ /* 0x0c1fe20000410000 */
[C---:B------:R-:W-:Y:S02]  /*4f20*/  FMUL.FTZ R37, R147.reuse, R37 ;  /* 0x0000002593257220 */ /* 0x040fe40000410000 */
[----:B------:R-:W0:Y:S01]  /*4f30*/  SHFL.UP PT, R39, R146, 0x8, RZ ;  /* 0x0500000092277989 */ /* 0x000e2200000e00ff */
[-C--:B-1----:R-:W-:Y:S01]  /*4f40*/  @P1 FFMA.FTZ R147, R147, R36.reuse, R38 ;  /* 0x0000002493931223 */ /* 0x082fe20000010026 */
[----:B------:R-:W-:-:S04]  /*4f50*/  @P1 FFMA.FTZ R148, R148, R36, -R37 ;  /* 0x0000002494941223 */ /* 0x000fc80000010825 */
[----:B------:R-:W1:Y:S04]  /*4f60*/  SHFL.UP PT, R37, R147, 0x8, RZ ;  /* 0x0500000093257989 */ /* 0x000e6800000e00ff */
[----:B------:R-:W1:Y:S01]  /*4f70*/  SHFL.UP PT, R36, R148, 0x8, RZ ;  /* 0x0500000094247989 */ /* 0x000e6200000e00ff */
[----:B------:R-:W-:Y:S01]  /*4f80*/  ISETP.GE.AND P1, PT, R153, 0x8, PT ;  /* 0x000000089900780c */ /* 0x000fe20003f26270 */
[-C--:B------:R-:W-:Y:S01]  /*4f90*/  FMUL.FTZ R38, R148, R56.reuse ;  /* 0x0000003894267220 */ /* 0x080fe20000410000 */
[----:B------:R-:W-:-:S03]  /*4fa0*/  FMUL.FTZ R57, R147, R56 ;  /* 0x0000003893397220 */ /* 0x000fc60000410000 */
[-C--:B0-----:R-:W-:Y:S01]  /*4fb0*/  FFMA.FTZ R38, R147, R39.reuse, R38 ;  /* 0x0000002793267223 */ /* 0x081fe20000010026 */
[----:B------:R-:W-:-:S07]  /*4fc0*/  FFMA.FTZ R57, R148, R39, -R57 ;  /* 0x0000002794397223 */ /* 0x000fce0000010839 */
[----:B------:R-:W-:Y:S01]  /*4fd0*/  @P1 FADD.FTZ R145, R145, R38 ;  /* 0x0000002691911221 */ /* 0x000fe20000010000 */
[-C--:B-1----:R-:W-:Y:S01]  /*4fe0*/  FMUL.FTZ R38, R148, R37.reuse ;  /* 0x0000002594267220 */ /* 0x082fe20000410000 */
[----:B------:R-:W-:Y:S01]  /*4ff0*/  @P1 FADD.FTZ R146, R146, R57 ;  /* 0x0000003992921221 */ /* 0x000fe20000010000 */
[C---:B------:R-:W-:Y:S02]  /*5000*/  FMUL.FTZ R37, R147.reuse, R37 ;  /* 0x0000002593257220 */ /* 0x040fe40000410000 */
[----:B------:R-:W0:Y:S01]  /*5010*/  SHFL.UP PT, R39, R145, 0x10, RZ ;  /* 0x0600000091277989 */ /* 0x000e2200000e00ff */
[-C--:B------:R-:W-:Y:S01]  /*5020*/  @P1 FFMA.FTZ R147, R147, R36.reuse, R38 ;  /* 0x0000002493931223 */ /* 0x080fe20000010026 */
[----:B------:R-:W-:Y:S02]  /*5030*/  @P1 FFMA.FTZ R148, R148, R36, -R37 ;  /* 0x0000002494941223 */ /* 0x000fe40000010825 */
[----:B------:R-:W1:Y:S01]  /*5040*/  SHFL.UP PT, R38, R146, 0x10, RZ ;  /* 0x0600000092267989 */ /* 0x000e6200000e00ff */
[----:B------:R-:W3:Y:S03]  /*5050*/  S2UR UR12, SR_CgaCtaId ;  /* 0x00000000000c79c3 */ /* 0x000ee60000008800 */
[----:B------:R-:W4:Y:S04]  /*5060*/  SHFL.UP PT, R37, R147, 0x10, RZ ;  /* 0x0600000093257989 */ /* 0x000f2800000e00ff */
[----:B------:R-:W5:Y:S01]  /*5070*/  SHFL.UP PT, R36, R148, 0x10, RZ ;  /* 0x0600000094247989 */ /* 0x000f6200000e00ff */
[----:B------:R-:W-:Y:S01]  /*5080*/  ISETP.NE.AND P1, PT, R153, 0x1f, PT ;  /* 0x0000001f9900780c */ /* 0x000fe20003f25270 */
[----:B------:R-:W-:-:S02]  /*5090*/  UMOV UR8, 0x400 ;  /* 0x0000040000087882 */ /* 0x000fc40000000000 */
[----:B--2---:R5:W-:Y:S01]  /*50a0*/  STS.128 [R60+0x1080], R40 ;  /* 0x001080283c007388 */ /* 0x004be20000000c00 */
[-C--:B0-----:R-:W-:Y:S01]  /*50b0*/  FMUL.FTZ R57, R147, R39.reuse ;  /* 0x0000002793397220 */ /* 0x081fe20000410000 */
[----:B------:R-:W-:-:S03]  /*50c0*/  FMUL.FTZ R56, R148, R39 ;  /* 0x0000002794387220 */ /* 0x000fc60000410000 */
[CC--:B-1----:R-:W-:Y:S01]  /*50d0*/  FFMA.FTZ R57, R148.reuse, R38.reuse, -R57 ;  /* 0x0000002694397223 */ /* 0x0c2fe20000010839 */
[C---:B------:R-:W-:Y:S01]  /*50e0*/  FFMA.FTZ R56, R147.reuse, R38, R56 ;  /* 0x0000002693387223 */ /* 0x040fe20000010038 */
[----:B---3--:R-:W-:Y:S01]  /*50f0*/  ULEA UR8, UR12, UR8, 0x18 ;  /* 0x000000080c087291 */ /* 0x008fe2000f8ec0ff */
[CC--:B----4-:R-:W-:Y:S01]  /*5100*/  FMUL.FTZ R39, R147.reuse, R37.reuse ;  /* 0x0000002593277220 */ /* 0x0d0fe20000410000 */
[C---:B------:R-:W-:Y:S02]  /*5110*/  FMUL.FTZ R38, R148.reuse, R37 ;  /* 0x0000002594267220 */ /* 0x040fe40000410000 */
[----:B------:R-:W-:Y:S01]  /*5120*/  ULEA UR13, UR7, UR8, 0x4 ;  /* 0x00000008070d7291 */ /* 0x000fe2000f8e20ff */
[-C--:B-----5:R-:W-:Y:S01]  /*5130*/  FFMA.FTZ R40, R148, R36.reuse, -R39 ;  /* 0x0000002494287223 */ /* 0x0a0fe20000010827 */
[----:B------:R-:W-:Y:S01]  /*5140*/  FFMA.FTZ R41, R147, R36, R38 ;  /* 0x0000002493297223 */ /* 0x000fe20000010026 */
[----:B------:R-:W-:Y:S01]  /*5150*/  HFMA2 R36, -RZ, RZ, 1.875, 0 ;  /* 0x3f800000ff247431 */ /* 0x000fe200000001ff */
[----:B------:R-:W-:-:S02]  /*5160*/  SHF.R.U32.HI R151, RZ, 0x5, R150 ;  /* 0x00000005ff977819 */ /* 0x000fc40000011696 */
[----:B------:R-:W-:Y:S02]  /*5170*/  CS2R R38, SRZ ;  /* 0x0000000000267805 */ /* 0x000fe4000001ff00 */
[----:B------:R-:W-:Y:S01]  /*5180*/  MOV R37, RZ ;  /* 0x000000ff00257202 */ /* 0x000fe20000000f00 */
[----:B------:R-:W-:Y:S01]  /*5190*/  FADD.FTZ R42, R146, R57 ;  /* 0x00000039922a7221 */ /* 0x000fe20000010000 */
[----:B------:R-:W-:Y:S01]  /*51a0*/  @!P1 LEA R150, R151, UR8, 0x4 ;  /* 0x0000000897969c11 */ /* 0x000fe2000f8e20ff */
[----:B------:R-:W-:Y:S01]  /*51b0*/  FADD.FTZ R43, R145, R56 ;  /* 0x00000038912b7221 */ /* 0x000fe20000010000 */
[----:B------:R-:W-:Y:S04]  /*51c0*/  STS.128 [R60+0x1280], R44 ;  /* 0x0012802c3c007388 */ /* 0x000fe80000000c00 */
[----:B------:R-:W-:Y:S04]  /*51d0*/  STS.128 [R60+0x1480], R48 ;  /* 0x001480303c007388 */ /* 0x000fe80000000c00 */
[----:B------:R-:W-:Y:S01]  /*51e0*/  STS.128 [R60+0x1680], R52 ;  /* 0x001680343c007388 */ /* 0x000fe20000000c00 */
[----:B------:R-:W-:-:S03]  /*51f0*/  NOP ;  /* 0x0000000000007918 */ /* 0x000fc60000000000 */
[----:B------:R-:W-:Y:S04]  /*5200*/  @P0 LDS.128 R36, [UR13+0x2140] ;  /* 0x0021400dff240984 */ /* 0x000fe80008000c00 */
[----:B------:R-:W-:Y:S04]  /*5210*/  LDS.128 R44, [R33+0x1080] ;  /* 0x00108000212c7984 */ /* 0x000fe80000000c00 */
[----:B------:R-:W0:Y:S04]  /*5220*/  LDS.128 R48, [R33+0x1090] ;  /* 0x0010900021307984 */ /* 0x000e280000000c00 */
[----:B------:R-:W1:Y:S04]  /*5230*/  LDS.128 R52, [R33+0x10a0] ;  /* 0x0010a00021347984 */ /* 0x000e680000000c00 */
[----:B------:R-:W-:Y:S04]  /*5240*/  LDS.128 R56, [R33+0x10b0] ;  /* 0x0010b00021387984 */ /* 0x000fe80000000c00 */
[----:B------:R2:W-:Y:S01]  /*5250*/  @!P1 STS.128 [R150+0x2100], R40 ;  /* 0x0021002896009388 */ /* 0x0005e20000000c00 */
[----:B------:R-:W-:Y:S01]  /*5260*/  BAR.SYNC.DEFER_BLOCKING 0x0 ;  /* 0x0000000000007b1d */ /* 0x000fe20000010000 */
[----:B------:R-:W-:-:S04]  /*5270*/  ISETP.GE.AND P1, PT, R153, 0x10, PT ;  /* 0x000000109900780c */ /* 0x000fc80003f26270 */
[----:B--2---:R-:W-:Y:S01]  /*5280*/  FSEL R40, R148, R40, !P1 ;  /* 0x0000002894287208 */ /* 0x004fe20004800000 */
[----:B------:R-:W2:Y:S04]  /*5290*/  LDS.128 R60, [UR8+0x2100] ;  /* 0x00210008ff3c7984 */ /* 0x000ea80008000c00 */
[----:B------:R-:W3:Y:S04]  /*52a0*/  LDS.128 R64, [UR8+0x2110] ;  /* 0x00211008ff407984 */ /* 0x000ee80008000c00 */
[----:B------:R4:W2:Y:S02]  /*52b0*/  SHFL.UP PT, R153, R40, 0x1, RZ ;  /* 0x0420000028997989 */ /* 0x0008a400000e00ff */
[----:B----4-:R-:W4:Y:S01]  /*52c0*/  S2R R40, SR_TID.X ;  /* 0x0000000000287919 */ /* 0x010f220000002100 */
[----:B------:R-:W-:-:S02]  /*52d0*/  ISETP.NE.AND P2, PT, R151, 0x1, PT ;  /* 0x000000019700780c */ /* 0x000fc40003f45270 */
[----:B------:R-:W-:Y:S02]  /*52e0*/  FSEL R42, R146, R42, !P1 ;  /* 0x0000002a922a7208 */ /* 0x000fe40004800000 */
[----:B------:R-:W-:Y:S02]  /*52f0*/  FSEL R43, R145, R43, !P1 ;  /* 0x0000002b912b7208 */ /* 0x000fe40004800000 */
[----:B------:R-:W-:Y:S01]  /*5300*/  FSEL R41, R147, R41, !P1 ;  /* 0x0000002993297208 */ /* 0x000fe20004800000 */
[----:B------:R2:W4:Y:S01]  /*5310*/  SHFL.UP PT, R157, R42, 0x1, RZ ;  /* 0x042000002a9d7989 */ /* 0x00052200000e00ff */
[----:B0-----:R-:W-:Y:S01]  /*5320*/  PRMT R147, R50, 0x7632, R147 ;  /* 0x0000763232937816 */ /* 0x001fe20000000093 */
[----:B------:R-:W-:Y:S01]  /*5330*/  BSSY.RECONVERGENT B0, `(.L_x_1263) ;  /* 0x0000068000007945 */ /* 0x000fe20003800200 */
[----:B------:R-:W-:Y:S01]  /*5340*/  PRMT R148, R51, 0x7632, R148 ;  /* 0x0000763233947816 */ /* 0x000fe20000000094 */
[----:B------:R0:W0:Y:S01]  /*5350*/  SHFL.UP PT, R155, R41, 0x1, RZ ;  /* 0x04200000299b7989 */ /* 0x00002200000e00ff */
[----:B-1----:R-:W-:-:S02]  /*5360*/  PRMT R150, R52, 0x7632, R150 ;  /* 0x0000763234967816 */ /* 0x002fc40000000096 */
[C---:B--2---:R-:W-:Y:S01]  /*5370*/  FSEL R76, R60.reuse, R76, !P2 ;  /* 0x0000004c3c4c7208 */ /* 0x044fe20005000000 */
[CC--:B---3--:R-:W-:Y:S01]  /*5380*/  FMUL.FTZ R145, R61.reuse, R65.reuse ;  /* 0x000000413d917220 */ /* 0x0c8fe20000410000 */
[----:B------:R-:W-:Y:S01]  /*5390*/  FMUL.FTZ R146, R60, R65 ;  /* 0x000000413c927220 */ /* 0x000fe20000410000 */
[C---:B------:R-:W-:Y:S02]  /*53a0*/  FSEL R77, R61.reuse, R77, !P2 ;  /* 0x0000004d3d4d7208 */ /* 0x040fe40005000000 */
[----:B----4-:R-:W-:Y:S01]  /*53b0*/  ISETP.GE.U32.AND P1, PT, R40, 0x20, PT ;  /* 0x000000202800780c */ /* 0x010fe20003f26070 */
[-C--:B------:R-:W-:Y:S01]  /*53c0*/  FFMA.FTZ R60, R60, R64.reuse, -R145 ;  /* 0x000000403c3c7223 */ /* 0x080fe20000010891 */
[----:B------:R-:W-:Y:S01]  /*53d0*/  FFMA.FTZ R61, R61, R64, R146 ;  /* 0x000000403d3d7223 */ /* 0x000fe20000010092 */
[-C--:B------:R-:W-:Y:S01]  /*53e0*/  FMUL.FTZ R145, R63, R65.reuse ;  /* 0x000000413f917220 */ /* 0x080fe20000410000 */
[----:B------:R-:W-:-:S03]  /*53f0*/  FMUL.FTZ R146, R62, R65 ;  /* 0x000000413e927220 */ /* 0x000fc60000410000 */
[CC--:B------:R-:W-:Y:S01]  /*5400*/  FFMA.FTZ R145, R62.reuse, R64.reuse, -R145 ;  /* 0x000000403e917223 */ /* 0x0c0fe20000010891 */
[C---:B------:R-:W-:Y:S01]  /*5410*/  FFMA.FTZ R146, R63.reuse, R64, R146 ;  /* 0x000000403f927223 */ /* 0x040fe20000010092 */
[----:B------:R-:W-:Y:S02]  /*5420*/  FSEL R78, R62, R78, !P2 ;  /* 0x0000004e3e4e7208 */ /* 0x000fe40005000000 */
[----:B------:R-:W-:Y:S01]  /*5430*/  FSEL R79, R63, R79, !P2 ;  /* 0x0000004f3f4f7208 */ /* 0x000fe20005000000 */
[----:B------:R-:W-:Y:S01]  /*5440*/  FADD.FTZ R66, R66, R145 ;  /* 0x0000009142427221 */ /* 0x000fe20000010000 */
[----:B------:R-:W-:Y:S01]  /*5450*/  FADD.FTZ R67, R67, R146 ;  /* 0x0000009243437221 */ /* 0x000fe20000010000 */
[----:B------:R-:W-:Y:S01]  /*5460*/  PRMT R62, R44, 0x7632, R62 ;  /* 0x000076322c3e7816 */ /* 0x000fe2000000003e */
[----:B------:R1:W2:Y:S01]  /*5470*/  SHFL.UP PT, R159, R43, 0x1, RZ ;  /* 0x042000002b9f7989 */ /* 0x0002a200000e00ff */
[----:B------:R-:W-:Y:S02]  /*5480*/  PRMT R63, R45, 0x7632, R63 ;  /* 0x000076322d3f7816 */ /* 0x000fe4000000003f */
[----:B------:R-:W-:-:S02]  /*5490*/  PRMT R64, R46, 0x7632, R64 ;  /* 0x000076322e407816 */ /* 0x000fc40000000040 */
[----:B------:R-:W-:Y:S02]  /*54a0*/  PRMT R65, R47, 0x7632, R65 ;  /* 0x000076322f417816 */ /* 0x000fe40000000041 */
[----:B------:R-:W-:Y:S02]  /*54b0*/  PRMT R145, R48, 0x7632, R145 ;  /* 0x0000763230917816 */ /* 0x000fe40000000091 */
[----:B------:R-:W-:Y:S02]  /*54c0*/  PRMT R146, R49, 0x7632, R146 ;  /* 0x0000763231927816 */ /* 0x000fe40000000092 */
[----:B------:R-:W-:Y:S02]  /*54d0*/  PRMT R151, R53, 0x7632, R151 ;  /* 0x0000763235977816 */ /* 0x000fe40000000097 */
[----:B------:R-:W-:Y:S02]  /*54e0*/  PRMT R152, R54, 0x7632, R152 ;  /* 0x0000763236987816 */ /* 0x000fe40000000098 */
[----:B------:R-:W-:-:S02]  /*54f0*/  PRMT R154, R55, 0x7632, R154 ;  /* 0x00007632379a7816 */ /* 0x000fc4000000009a */
[----:B------:R-:W-:Y:S02]  /*5500*/  PRMT R156, R56, 0x7632, R156 ;  /* 0x00007632389c7816 */ /* 0x000fe4000000009c */
[----:B------:R-:W-:Y:S02]  /*5510*/  PRMT R158, R57, 0x7632, R158 ;  /* 0x00007632399e7816 */ /* 0x000fe4000000009e */
[----:B------:R-:W-:Y:S02]  /*5520*/  PRMT R160, R58, 0x7632, R160 ;  /* 0x000076323aa07816 */ /* 0x000fe400000000a0 */
[----:B------:R-:W-:Y:S02]  /*5530*/  PRMT R161, R59, 0x7632, R161 ;  /* 0x000076323ba17816 */ /* 0x000fe400000000a1 */
        /* <DEDUP_REMOVED lines=31> */
[----:B------:R-:W-:Y:S01]  /*5730*/  SHF.L.U32 R161, R161, 0x10, RZ ;  /* 0x00000010a1a17819 */ /* 0x000fe200000006ff */
[----:B012---:R-:W-:Y:S06]  /*5740*/  @!P1 BRA `(.L_x_1264) ;  /* 0x0000000000549947 */ /* 0x007fec0003800000 */
[----:B------:R-:W0:Y:S01]  /*5750*/  S2R R42, SR_LANEID ;  /* 0x00000000002a7919 */ /* 0x000e220000000000 */
[----:B------:R-:W-:Y:S01]  /*5760*/  FMUL.FTZ R40, R153, R79 ;  /* 0x0000004f99287220 */ /* 0x000fe20000410000 */
[C---:B------:R-:W-:Y:S01]  /*5770*/  FMUL.FTZ R41, R155.reuse, R77 ;  /* 0x0000004d9b297220 */ /* 0x040fe20000410000 */
[----:B------:R-:W-:Y:S02]  /*5780*/  MOV R43, R39 ;  /* 0x00000027002b7202 */ /* 0x000fe40000000f00 */
[----:B------:R-:W-:Y:S01]  /*5790*/  FFMA.FTZ R40, R155, R78, R40 ;  /* 0x0000004e9b287223 */ /* 0x000fe20000010028 */
[----:B------:R-:W-:Y:S01]  /*57a0*/  FFMA.FTZ R60, R153, R76, -R41 ;  /* 0x0000004c993c7223 */ /* 0x000fe20000010829 */
[----:B------:R-:W-:Y:S02]  /*57b0*/  MOV R41, R37 ;  /* 0x0000002500297202 */ /* 0x000fe40000000f00 */
[----:B------:R-:W-:Y:S01]  /*57c0*/  FADD.FTZ R159, R159, R40 ;  /* 0x000000289f9f7221 */ /* 0x000fe20000010000 */
[----:B------:R-:W-:-:S04]  /*57d0*/  FMUL.FTZ R40, R155, R79 ;  /* 0x0000004f9b287220 */ /* 0x000fc80000410000 */
[----:B------:R-:W-:-:S04]  /*57e0*/  FFMA.FTZ R40, R153, R78, -R40 ;  /* 0x0000004e99287223 */ /* 0x000fc80000010828 */
[----:B------:R-:W-:Y:S01]  /*57f0*/  FADD.FTZ R157, R157, R40 ;  /* 0x000000289d9d7221 */ /* 0x000fe20000010000 */
[----:B------:R-:W-:-:S04]  /*5800*/  FMUL.FTZ R40, R153, R77 ;  /* 0x0000004d99287220 */ /* 0x000fc80000410000 */
[----:B------:R-:W-:Y:S01]  /*5810*/  FFMA.FTZ R155, R155, R76, R40 ;  /* 0x0000004c9b9b7223 */ /* 0x000fe20000010028 */
[----:B------:R-:W-:Y:S02]  /*5820*/  MOV R40, R36 ;  /* 0x0000002400287202 */ /* 0x000fe40000000f00 */
[----:B0-----:R-:W-:Y:S02]  /*5830*/  ISETP.NE.AND P1, PT, R42, RZ, PT ;  /* 0x000000ff2a00720c */ /* 0x001fe40003f25270 */
[----:B------:R-:W-:Y:S02]  /*5840*/  MOV R42, R38 ;  /* 0x00000026002a7202 */ /* 0x000fe40000000f00 */
[----:B------:R-:W-:Y:S02]  /*5850*/  FSEL R153, R76, R60, !P1 ;  /* 0x0000003c4c997208 */ /* 0x000fe40004800000 */
[----:B------:R-:W-:Y:S02]  /*5860*/  FSEL R155, R77, R155, !P1 ;  /* 0x0000009b4d9b7208 */ /* 0x000fe40004800000 */
[----:B------:R-:W-:-:S02]  /*5870*/  FSEL R157, R78, R157, !P1 ;  /* 0x0000009d4e9d7208 */ /* 0x000fc40004800000 */
[----:B------:R-:W-:Y:S01]  /*5880*/  FSEL R159, R79, R159, !P1 ;  /* 0x0000009f4f9f7208 */ /* 0x000fe20004800000 */
[----:B------:R-:W-:Y:S06]  /*5890*/  BRA `(.L_x_1265) ;  /* 0x0000000000447947 */ /* 0x000fec0003800000 */
.L_x_1264:
        /* <DEDUP_REMOVED lines=17> */
.L_x_1265:
[----:B------:R-:W-:Y:S05]  /*59b0*/  BSYNC.RECONVERGENT B0 ;  /* 0x0000000000007941 */ /* 0x000fea0003800200 */
.L_x_1263:
[----:B0-----:R-:W0:Y:S01]  /*59c0*/  S2R R36, SR_TID.X ;  /* 0x0000000000247919 */ /* 0x001e220000002100 */
[----:B------:R-:W-:Y:S01]  /*59d0*/  BSSY.RECONVERGENT B0, `(.L_x_1266) ;  /* 0x0000077000007945 */ /* 0x000fe20003800200 */
[----:B------:R-:W-:Y:S01]  /*59e0*/  BAR.SYNC.DEFER_BLOCKING 0x0 ;  /* 0x0000000000007b1d */ /* 0x000fe20000010000 */
[----:B0-----:R-:W-:-:S13]  /*59f0*/  ISETP.NE.AND P1, PT, R36, RZ, PT ;  /* 0x000000ff2400720c */ /* 0x001fda0003f25270 */
[----:B------:R-:W0:Y:S02]  /*5a00*/  @P1 LDS.64 R36, [UR8+0x2138] ;  /* 0x00213808ff241984 */ /* 0x000e240008000a00 */
[----:B0-----:R-:W-:-:S04]  /*5a10*/  @P1 FMUL.FTZ R39, R37, R155 ;  /* 0x0000009b25271220 */ /* 0x001fc80000410000 */
[C---:B------:R-:W-:Y:S01]  /*5a20*/  @P1 FFMA.FTZ R38, R36.reuse, R153, -R39 ;  /* 0x0000009924261223 */ /* 0x040fe20000010827 */
        /* <DEDUP_REMOVED lines=103> */
[----:B------:R-:W-:Y:S01]  /*60a0*/  UIMAD UR8, UR6, UR23, UR7 ;  /* 0x00000017060872a4 */ /* 0x000fe2000f8e0207 */
[----:B------:R0:W-:Y:S03]  /*60b0*/  STS.128 [UR13+0x2140], R40 ;  /* 0x00214028ff007988 */ /* 0x0001e60008000c0d */
[----:B------:R-:W-:Y:S02]  /*60c0*/  USHF.R.S32.HI UR12, URZ, 0x1f, UR8 ;  /* 0x0000001fff0c7899 */ /* 0x000fe40008011408 */
[----:B------:R-:W-:-:S04]  /*60d0*/  UIADD3 UR8, UP0, UPT, UR14, UR8, URZ ;  /* 0x000000080e087290 */ /* 0x000fc8000ff1e0ff */
[----:B------:R-:W-:Y:S02]  /*60e0*/  ULEA.HI.X.SX32 UR12, UR14, UR12, 0x1, UP0 ;  /* 0x0000000c0e0c7291 */ /* 0x000fe400080f0eff */
[----:B------:R-:W-:-:S04]  /*60f0*/  ULEA UR38, UP0, UR8, UR36, 0x4 ;  /* 0x0000002408267291 */ /* 0x000fc8000f8020ff */
[----:B------:R-:W-:Y:S02]  /*6100*/  ULEA.HI.X UR39, UR8, UR37, UR12, 0x4, UP0 ;  /* 0x0000002508277291 */ /* 0x000fe400080f240c */
[----:B------:R-:W-:-:S04]  /*6110*/  MOV R36, UR38 ;  /* 0x0000002600247c02 */ /* 0x000fc80008000f00 */
[----:B------:R-:W-:-:S05]  /*6120*/  MOV R37, UR39 ;  /* 0x0000002700257c02 */ /* 0x000fca0008000f00 */
[----:B------:R0:W-:Y:S02]  /*6130*/  STG.E.128 desc[UR24][R36.64], R40 ;  /* 0x0000002824007986 */ /* 0x0001e4000c101d18 */
.L_x_1267:
[----:B------:R-:W-:Y:S05]  /*6140*/  BSYNC.RECONVERGENT B0 ;  /* 0x0000000000007941 */ /* 0x000fea0003800200 */
.L_x_1266:
        /* <DEDUP_REMOVED lines=51> */
.L_x_1262:
[----:B------:R-:W2:Y:S01]  /*6480*/  LDL.LU R36, [R1] ;  /* 0x0000000001247983 */ /* 0x000ea20000300800 */
[----:B------:R-:W-:Y:S01]  /*6490*/  F2FP.BF16.F32.PACK_AB R7, R28, R20 ;  /* 0x000000141c07723e */ /* 0x000fe200000010ff */
[----:B------:R-:W-:Y:S01]  /*64a0*/  USHF.L.U32 UR7, UR6, 0xa, URZ ;  /* 0x0000000a06077899 */ /* 0x000fe200080006ff */
[----:B------:R-:W-:Y:S01]  /*64b0*/  F2FP.BF16.F32.PACK_AB R6, R27, R19 ;  /* 0x000000131b06723e */ /* 0x000fe200000010ff */
[----:B------:R-:W2:Y:S01]  /*64c0*/  S2R R0, SR_LANEID ;  /* 0x0000000000007919 */ /* 0x000ea20000000000 */
[----:B------:R-:W-:Y:S01]  /*64d0*/  F2FP.BF16.F32.PACK_AB R5, R26, R18 ;  /* 0x000000121a05723e */ /* 0x000fe200000010ff */
[----:B------:R-:W-:Y:S01]  /*64e0*/  HFMA2 R3, -RZ, RZ, 0, 0 ;  /* 0x00000000ff037431 */ /* 0x000fe200000001ff */
[----:B------:R-:W-:Y:S01]  /*64f0*/  F2FP.BF16.F32.PACK_AB R4, R25, R17 ;  /* 0x000000111904723e */ /* 0x000fe200000010ff */
[----:B------:R-:W-:Y:S01]  /*6500*/  BAR.SYNC.DEFER_BLOCKING 0x0 ;  /* 0x0000000000007b1d */ /* 0x000fe20000010000 */
[----:B------:R-:W-:Y:S01]  /*6510*/  F2FP.BF16.F32.PACK_AB R11, R32, R24 ;  /* 0x00000018200b723e */ /* 0x000fe200000010ff */
[----:B------:R-:W-:Y:S01]  /*6520*/  UIADD3 UR17, UP0, UPT, UR17, 0x1000, URZ ;  /* 0x0000100011117890 */ /* 0x000fe2000ff1e0ff */
[----:B------:R-:W-:Y:S01]  /*6530*/  F2FP.BF16.F32.PACK_AB R10, R31, R23 ;  /* 0x000000171f0a723e */ /* 0x000fe200000010ff */
[----:B------:R-:W-:Y:S01]  /*6540*/  UIADD3 UR6, UPT, UPT, UR6, 0x1, URZ ;  /* 0x0000000106067890 */ /* 0x000fe2000fffe0ff */
[----:B------:R-:W-:-:S03]  /*6550*/  F2FP.BF16.F32.PACK_AB R9, R30, R22 ;  /* 0x000000161e09723e */ /* 0x000fc600000010ff */
[----:B------:R-:W0:Y:S01]  /*6560*/  LDC.64 R24, c[0x0][0x478] ;  /* 0x00011e00ff187b82 */ /* 0x000e220000000a00 */
[----:B------:R-:W-:Y:S01]  /*6570*/  F2FP.BF16.F32.PACK_AB R8, R29, R21 ;  /* 0x000000151d08723e */ /* 0x000fe200000010ff */
[----:B------:R-:W-:Y:S01]  /*6580*/  UIADD3.X UR18, UPT, UPT, URZ, UR18, URZ, UP0, !UPT ;  /* 0x00000012ff127290 */ /* 0x000fe200087fe4ff */
[----:B------:R-:W-:Y:S01]  /*6590*/  MOV R2, UR7 ;  /* 0x0000000700027c02 */ /* 0x000fe20008000f00 */
[----:B------:R-:W1:Y:S04]  /*65a0*/  LDCU UR7, c[0x0][0x394] ;  /* 0x00007280ff0777ac */ /* 0x000e680008000800 */
[----:B------:R-:W3:Y:S01]  /*65b0*/  LDC.64 R20, c[0x0][0x420] ;  /* 0x00010800ff147b82 */ /* 0x000ee20000000a00 */
[----:B------:R-:W-:Y:S02]  /*65c0*/  UIADD3 UR15, UP1, UPT, UR15, 0x1000, URZ ;  /* 0x000010000f0f7890 */ /* 0x000fe4000ff3e0ff */
[----:B------:R-:W-:-:S02]  /*65d0*/  UIADD3 UR19, UP2, UPT, UR19, 0x800, URZ ;  /* 0x0000080013137890 */ /* 0x000fc4000ff5e0ff */
[----:B------:R-:W-:Y:S02]  /*65e0*/  UIADD3 UR21, UP3, UPT, UR21, 0x800, URZ ;  /* 0x0000080015157890 */ /* 0x000fe4000ff7e0ff */
[----:B------:R-:W-:Y:S01]  /*65f0*/  UIADD3.X UR16, UPT, UPT, URZ, UR16, URZ, UP1, !UPT ;  /* 0x00000010ff107290 */ /* 0x000fe20008ffe4ff */
[----:B------:R-:W4:Y:S01]  /*6600*/  LDC.64 R22, c[0x0][0x428] ;  /* 0x00010a00ff167b82 */ /* 0x000f220000000a00 */
[----:B------:R-:W-:Y:S02]  /*6610*/  UIADD3.X UR20, UPT, UPT, URZ, UR20, URZ, UP2, !UPT ;  /* 0x00000014ff147290 */ /* 0x000fe400097fe4ff */
[----:B------:R-:W-:Y:S02]  /*6620*/  UIADD3.X UR22, UPT, UPT, URZ, UR22, URZ, UP3, !UPT ;  /* 0x00000016ff167290 */ /* 0x000fe40009ffe4ff */
[----:B-1----:R-:W-:Y:S01]  /*6630*/  UISETP.GE.AND UP0, UPT, UR6, UR7, UPT ;  /* 0x000000070600728c */ /* 0x002fe2000bf06270 */
[----:B---3--:R-:W-:-:S04]  /*6640*/  IMAD.WIDE.U32 R2, R20, UR27, R2 ;  /* 0x0000001b14027c25 */ /* 0x008fc8000f8e0002 */
[----:B------:R-:W-:Y:S02]  /*6650*/  IMAD R3, R21, UR27, R3 ;  /* 0x0000001b15037c24 */ /* 0x000fe4000f8e0203 */
[----:B----4-:R-:W-:Y:S01]  /*6660*/  IMAD.WIDE.U32 R2, R22, UR26, R2 ;  /* 0x0000001a16027c25 */ /* 0x010fe2000f8e0002 */
[----:B--2---:R-:W-:-:S05]  /*6670*/  LEA R0, R0, R36, 0x4 ;  /* 0x0000002400007211 */ /* 0x004fca00078e20ff */
[----:B------:R0:W-:Y:S04]  /*6680*/  STS.128 [R0], R4 ;  /* 0x0000000400007388 */ /* 0x0001e80000000c00 */
[----:B------:R1:W-:Y:S01]  /*6690*/  STS.128 [R0+0x10], R8 ;  /* 0x0000100800007388 */ /* 0x0003e20000000c00 */
[----:B------:R-:W-:-:S03]  /*66a0*/  NOP ;  /* 0x0000000000007918 */ /* 0x000fc60000000000 */
[----:B------:R-:W2:Y:S04]  /*66b0*/  LDS.128 R12, [R36] ;  /* 0x00000000240c7984 */ /* 0x000ea80000000c00 */
[----:B------:R3:W4:Y:S01]  /*66c0*/  LDS.128 R16, [R36+0x200] ;  /* 0x0002000024107984 */ /* 0x0007220000000c00 */
[C---:B0-----:R-:W-:Y:S01]  /*66d0*/  LEA R4, P0, R2.reuse, R24, 0x1 ;  /* 0x0000001802047211 */ /* 0x041fe200078008ff */
[----:B-1----:R-:W-:Y:S01]  /*66e0*/  IMAD R0, R23, UR26, R3 ;  /* 0x0000001a17007c24 */ /* 0x002fe2000f8e0203 */
[----:B---3--:R-:W0:Y:S04]  /*66f0*/  S2R R36, SR_TID.X ;  /* 0x0000000000247919 */ /* 0x008e280000002100 */
[----:B------:R-:W-:-:S02]  /*6700*/  LEA.HI.X R5, R2, R25, R0, 0x1, P0 ;  /* 0x0000001902057211 */ /* 0x000fc400000f0c00 */
[C---:B0-----:R-:W-:Y:S02]  /*6710*/  LOP3.LUT R3, R36.reuse, 0x3e0, RZ, 0xc0, !PT ;  /* 0x000003e024037812 */ /* 0x041fe400078ec0ff */
[----:B------:R-:W-:-:S04]  /*6720*/  LOP3.LUT R6, R36, 0x1f, RZ, 0xc0, !PT ;  /* 0x0000001f24067812 */ /* 0x000fc800078ec0ff */
[----:B------:R-:W-:-:S05]  /*6730*/  LEA R3, R3, R6, 0x1 ;  /* 0x0000000603037211 */ /* 0x000fca00078e08ff */
[----:B------:R-:W-:-:S05]  /*6740*/  IMAD.WIDE.U32 R2, R3, 0x10, R4 ;  /* 0x0000001003027825 */ /* 0x000fca00078e0004 */
[----:B--2---:R0:W-:Y:S04]  /*6750*/  STG.E.128 desc[UR24][R2.64], R12 ;  /* 0x0000000c02007986 */ /* 0x0041e8000c101d18 */
[----:B----4-:R0:W-:Y:S01]  /*6760*/  STG.E.128 desc[UR24][R2.64+0x200], R16 ;  /* 0x0002001002007986 */ /* 0x0101e2000c101d18 */
[----:B------:R-:W-:Y:S05]  /*6770*/  BRA.U !UP0, `(.L_x_1269) ;  /* 0xffffff9d08cc7547 */ /* 0x000fea000b83ffff */
[----:B------:R-:W-:Y:S05]  /*6780*/  EXIT ;  /* 0x000000000000794d */ /* 0x000fea0003800000 */
.L_x_1270:
        /* <DEDUP_REMOVED lines=15> */
.L_x_5028:


//--------------------- .text._Z25selective_scan_fwd_kernelI32Selective_Scan_fwd_kernel_traitsILi64ELi16ELi1ELb1ELb1ELb1ELb1EN3c108BFloat16ENS1_7complexIfEEEEv13SSMParamsBase --------------------------
	.section	.text._Z25selective_scan_fwd_kernelI32Selective_Scan_fwd_kernel_traitsILi64ELi16ELi1ELb1ELb1ELb1ELb1EN3c108BFloat16ENS1_7complexIfEEEEv13SSMParamsBase,"ax",@progbits
	.align	128
        .global         _Z25selective_scan_fwd_kernelI32Selective_Scan_fwd_kernel_traitsILi64ELi16ELi1ELb1ELb1ELb1ELb1EN3c108BFloat16ENS1_7complexIfEEEEv13SSMParamsBase
        .type           _Z25selective_scan_fwd_kernelI32Selective_Scan_fwd_kernel_traitsILi64ELi16ELi1ELb1ELb1ELb1ELb1EN3c108BFloat16ENS1_7complexIfEEEEv13SSMParamsBase,@function
        .size           _Z25selective_scan_fwd_kernelI32Selective_Scan_fwd_kernel_traitsILi64ELi16ELi1ELb1ELb1ELb1ELb1EN3c108BFloat16ENS1_7complexIfEEEEv13SSMParamsBase,(.L_x_5029 - _Z25selective_scan_fwd_kernelI32Selective_Scan_fwd_kernel_traitsILi64ELi16ELi1ELb1ELb1ELb1ELb1EN3c108BFloat16ENS1_7complexIfEEEEv13SSMParamsBase)
        .other          _Z25selective_scan_fwd_kernelI32Selective_Scan_fwd_kernel_traitsILi64ELi16ELi1ELb1ELb1ELb1ELb1EN3c108BFloat16ENS1_7complexIfEEEEv13SSMParamsBase,@"STO_CUDA_ENTRY STV_DEFAULT"
_Z25selective_scan_fwd_kernelI32Selective_Scan_fwd_kernel_traitsILi64ELi16ELi1ELb1ELb1ELb1ELb1EN3c108BFloat16ENS1_7complexIfEEEEv13SSMParamsBase:
.text._Z25selective_scan_fwd_kernelI32Selective_Scan_fwd_kernel_traitsILi64ELi16ELi1ELb1ELb1ELb1ELb1EN3c108BFloat16ENS1_7complexIfEEEEv13SSMParamsBase:
        /* <DEDUP_REMOVED lines=107> */
.L_x_1310:
        /* <DEDUP_REMOVED lines=92> */
.L_x_1272:
[----:B------:R-:W-:Y:S05]  /*0c70*/  BSYNC.RECONVERGENT B0 ;  /* 0x0000000000007941 */ /* 0x000fea0003800200 */
.L_x_1271:
        /* <DEDUP_REMOVED lines=37> */
.L_x_1274:
[----:B------:R-:W-:Y:S05]  /*0ed0*/  BSYNC.RECONVERGENT B0 ;  /* 0x0000000000007941 */ /* 0x000fea0003800200 */
.L_x_1273:
        /* <DEDUP_REMOVED lines=36> */
.L_x_1276:
[----:B------:R-:W-:Y:S05]  /*1120*/  BSYNC.RECONVERGENT B0 ;  /* 0x0000000000007941 */ /* 0x000fea0003800200 */
.L_x_1275:
        /* <DEDUP_REMOVED lines=37> */
.L_x_1278:
[----:B------:R-:W-:Y:S05]  /*1380*/  BSYNC.RECONVERGENT B0 ;  /* 0x0000000000007941 */ /* 0x000fea0003800200 */
.L_x_1277:
        /* <DEDUP_REMOVED lines=36> */
.L_x_1280:
[----:B------:R-:W-:Y:S05]  /*15d0*/  BSYNC.RECONVERGENT B0 ;  /* 0x0000000000007941 */ /* 0x000fea0003800200 */
.L_x_1279:
        /* <DEDUP_REMOVED lines=39> */
.L_x_1282:
[----:B------:R-:W-:Y:S05]  /*1850*/  BSYNC.RECONVERGENT B0 ;  /* 0x0000000000007941 */ /* 0x000fea0003800200 */
.L_x_1281:
        /* <DEDUP_REMOVED lines=40> */
.L_x_1284:
[----:B------:R-:W-:Y:S05]  /*1ae0*/  BSYNC.RECONVERGENT B0 ;  /* 0x0000000000007941 */ /* 0x000fea0003800200 */
.L_x_1283:
        /* <DEDUP_REMOVED lines=41> */
.L_x_1286:
[----:B------:R-:W-:Y:S05]  /*1d80*/  BSYNC.RECONVERGENT B0 ;  /* 0x0000000000007941 */ /* 0x000fea0003800200 */
.L_x_1285:
        /* <DEDUP_REMOVED lines=41> */
.L_x_1288:
[----:B------:R-:W-:Y:S05]  /*2020*/  BSYNC.RECONVERGENT B0 ;  /* 0x0000000000007941 */ /* 0x000fea0003800200 */
.L_x_1287:
        /* <DEDUP_REMOVED lines=39> */
.L_x_1290:
[----:B------:R-:W-:Y:S05]  /*22a0*/  BSYNC.RECONVERGENT B0 ;  /* 0x0000000000007941 */ /* 0x000fea0003800200 */
.L_x_1289:
        /* <DEDUP_REMOVED lines=43> */
.L_x_1292:
[----:B------:R-:W-:Y:S05]  /*2560*/  BSYNC.RECONVERGENT B0 ;  /* 0x0000000000007941 */ /* 0x000fea0003800200 */
.L_x_1291:
        /* <DEDUP_REMOVED lines=32> */
.L_x_1294:
[----:B------:R-:W-:Y:S05]  /*2770*/  BSYNC.RECONVERGENT B0 ;  /* 0x0000000000007941 */ /* 0x000fea0003800200 */
.L_x_1293:
        /* <DEDUP_REMOVED lines=32> */
.L_x_1296:
[----:B------:R-:W-:Y:S05]  /*2980*/  BSYNC.RECONVERGENT B0 ;  /* 0x0000000000007941 */ /* 0x000fea0003800200 */
.L_x_1295:
        /* <DEDUP_REMOVED lines=32> */
.L_x_1298:
[----:B------:R-:W-:Y:S05]  /*2b90*/  BSYNC.RECONVERGENT B0 ;  /* 0x0000000000007941 */ /* 0x000fea0003800200 */
.L_x_1297:
        /* <DEDUP_REMOVED lines=32> */
.L_x_1300:
[----:B------:R-:W-:Y:S05]  /*2da0*/  BSYNC.RECONVERGENT B0 ;  /* 0x0000000000007941 */ /* 0x000fea0003800200 */
.L_x_1299:
        /* <DEDUP_REMOVED lines=32> */
.L_x_1302:
[----:B------:R-:W-:Y:S05]  /*2fb0*/  BSYNC.RECONVERGENT B0 ;  /* 0x0000000000007941 */ /* 0x000fea0003800200 */
.L_x_1301:
        /* <DEDUP_REMOVED lines=51> */
.L_x_1309:
        /* <DEDUP_REMOVED lines=603> */
.L_x_1305:
        /* <DEDUP_REMOVED lines=17> */
.L_x_1306:
[----:B------:R-:W-:Y:S05]  /*59b0*/  BSYNC.RECONVERGENT B0 ;  /* 0x0000000000007941 */ /* 0x000fea0003800200 */
.L_x_1304:
        /* <DEDUP_REMOVED lines=120> */
.L_x_1308:
[----:B------:R-:W-:Y:S05]  /*6140*/  BSYNC.RECONVERGENT B0 ;  /* 0x0000000000007941 */ /* 0x000fea0003800200 */
.L_x_1307:
        /* <DEDUP_REMOVED lines=51> */
.L_x_1303:
[----:B------:R-:W2:Y:S01]  /*6480*/  LDL.LU R57, [R1] ;  /* 0x0000000001397983 */ /* 0x000ea20000300800 */
[----:B------:R-:W0:Y:S01]  /*6490*/  LDC.64 R12, c[0x0][0x420] ;  /* 0x00010800ff0c7b82 */ /* 0x000e220000000a00 */
        /* <DEDUP_REMOVED lines=10> */
[----:B------:R-:W1:Y:S01]  /*6540*/  LDC.64 R14, c[0x0][0x428] ;  /* 0x00010a00ff0e7b82 */ /* 0x000e620000000a00 */
[----:B------:R-:W-:Y:S01]  /*6550*/  F2FP.BF16.F32.PACK_AB R9, R30, R22 ;  /* 0x000000161e09723e */ /* 0x000fe200000010ff */
[----:B------:R-:W3:Y:S01]  /*6560*/  S2R R50, SR_TID.X ;  /* 0x0000000000327919 */ /* 0x000ee20000002100 */
[----:B------:R-:W-:Y:S02]  /*6570*/  F2FP.BF16.F32.PACK_AB R8, R29, R21 ;  /* 0x000000151d08723e */ /* 0x000fe400000010ff */
[----:B------:R-:W-:Y:S01]  /*6580*/  MOV R2, UR7 ;  /* 0x0000000700027c02 */ /* 0x000fe20008000f00 */
[----:B------:R-:W4:Y:S02]  /*6590*/  LDCU UR7, c[0x0][0x394] ;  /* 0x00007280ff0777ac */ /* 0x000f240008000800 */
[----:B------:R-:W5:Y:S08]  /*65a0*/  LDC.64 R34, c[0x0][0x478] ;  /* 0x00011e00ff227b82 */ /* 0x000f700000000a00 */
[----:B------:R-:W4:Y:S08]  /*65b0*/  LDC.64 R44, c[0x0][0x410] ;  /* 0x00010400ff2c7b82 */ /* 0x000f300000000a00 */
[----:B------:R-:W5:Y:S08]  /*65c0*/  LDC.64 R46, c[0x0][0x418] ;  /* 0x00010600ff2e7b82 */ /* 0x000f700000000a00 */
[----:B------:R-:W5:Y:S01]  /*65d0*/  LDC.64 R48, c[0x0][0x488] ;  /* 0x00012200ff307b82 */ /* 0x000f620000000a00 */
[----:B--2---:R-:W-:-:S05]  /*65e0*/  LEA R0, R0, R57, 0x4 ;  /* 0x0000003900007211 */ /* 0x004fca00078e20ff */
[----:B------:R0:W-:Y:S04]  /*65f0*/  STS.128 [R0], R4 ;  /* 0x0000000400007388 */ /* 0x0001e80000000c00 */
[----:B------:R2:W-:Y:S01]  /*6600*/  STS.128 [R0+0x10], R8 ;  /* 0x0000100800007388 */ /* 0x0005e20000000c00 */
[----:B------:R-:W-:-:S03]  /*6610*/  NOP ;  /* 0x0000000000007918 */ /* 0x000fc60000000000 */
[----:B------:R-:W5:Y:S04]  /*6620*/  LDS.128 R36, [R57] ;  /* 0x0000000039247984 */ /* 0x000f680000000c00 */
[----:B------:R-:W5:Y:S01]  /*6630*/  LDS.128 R40, [R57+0x200] ;  /* 0x0002000039287984 */ /* 0x000f620000000c00 */
[----:B0-----:R-:W-:Y:S01]  /*6640*/  IMAD.WIDE.U32 R4, R12, UR27, R2 ;  /* 0x0000001b0c047c25 */ /* 0x001fe2000f8e0002 */
[----:B---3--:R-:W-:-:S03]  /*6650*/  LOP3.LUT R12, R50, 0x3e0, RZ, 0xc0, !PT ;  /* 0x000003e0320c7812 */ /* 0x008fc600078ec0ff */
[----:B------:R-:W-:Y:S01]  /*6660*/  IMAD R5, R13, UR27, R5 ;  /* 0x0000001b0d057c24 */ /* 0x000fe2000f8e0205 */
[----:B--2---:R-:W-:Y:S01]  /*6670*/  LOP3.LUT R9, R50, 0x1f, RZ, 0xc0, !PT ;  /* 0x0000001f32097812 */ /* 0x004fe200078ec0ff */
[----:B----4-:R-:W-:-:S03]  /*6680*/  IMAD.WIDE.U32 R6, R44, UR27, R2 ;  /* 0x0000001b2c067c25 */ /* 0x010fc6000f8e0002 */
[----:B------:R-:W-:Y:S01]  /*6690*/  LEA R12, R12, R9, 0x1 ;  /* 0x000000090c0c7211 */ /* 0x000fe200078e08ff */
[----:B-1----:R-:W-:-:S04]  /*66a0*/  IMAD.WIDE.U32 R4, R14, UR26, R4 ;  /* 0x0000001a0e047c25 */ /* 0x002fc8000f8e0004 */
[----:B------:R-:W-:Y:S01]  /*66b0*/  IMAD R8, R15, UR26, R5 ;  /* 0x0000001a0f087c24 */ /* 0x000fe2000f8e0205 */
[----:B-----5:R-:W-:Y:S01]  /*66c0*/  LEA R14, P0, R4, R34, 0x1 ;  /* 0x00000022040e7211 */ /* 0x020fe200078008ff */
[----:B------:R-:W-:-:S03]  /*66d0*/  IMAD R7, R45, UR27, R7 ;  /* 0x0000001b2d077c24 */ /* 0x000fc6000f8e0207 */
[----:B------:R-:W-:Y:S01]  /*66e0*/  LEA.HI.X R15, R4, R35, R8, 0x1, P0 ;  /* 0x00000023040f7211 */ /* 0x000fe200000f0c08 */
[----:B------:R-:W-:-:S04]  /*66f0*/  IMAD.WIDE.U32 R6, R46, UR26, R6 ;  /* 0x0000001a2e067c25 */ /* 0x000fc8000f8e0006 */
[----:B------:R-:W-:Y:S01]  /*6700*/  IMAD.WIDE.U32 R14, R12, 0x10, R14 ;  /* 0x000000100c0e7825 */ /* 0x000fe200078e000e */
[----:B------:R-:W-:-:S03]  /*6710*/  LEA R34, P1, R6, R48, 0x1 ;  /* 0x0000003006227211 */ /* 0x000fc600078208ff */
        /* <DEDUP_REMOVED lines=33> */
[C---:B------:R-:W-:Y:S01]  /*6930*/  SHF.L.U32 R13, R8.reuse, 0x10, RZ ;  /* 0x00000010080d7819 */ /* 0x040fe200000006ff */
[----:B------:R-:W-:Y:S01]  /*6940*/  FMUL.FTZ R42, R43, -1.4426950216293334961 ;  /* 0xbfb8aa3b2b2a7820 */ /* 0x000fe20000410000 */
[----:B------:R-:W-:Y:S01]  /*6950*/  SHF.L.U32 R51, R7, 0x10, RZ ;  /* 0x0000001007337819 */ /* 0x000fe200000006ff */
        /* <DEDUP_REMOVED lines=26> */
[C---:B------:R-:W-:Y:S01]  /*6b00*/  PRMT R50, R7.reuse, 0x7632, R50 ;  /* 0x0000763207327816 */ /* 0x040fe20000000032 */
[----:B----4-:R-:W-:Y:S01]  /*6b10*/  FADD.FTZ R44, R44, 1 ;  /* 0x3f8000002c2c7421 */ /* 0x010fe20000010000 */
[----:B------:R-:W-:Y:S01]  /*6b20*/  SHF.L.U32 R49, R7, 0x10, RZ ;  /* 0x0000001007317819 */ /* 0x000fe200000006ff */
[----:B------:R-:W-:Y:S01]  /*6b30*/  FMUL.FTZ R4, R39, -1.4426950216293334961 ;  /* 0xbfb8aa3b27047820 */ /* 0x000fe20000410000 */
[----:B------:R-:W-:Y:S01]  /*6b40*/  SHF.L.U32 R53, R50, 0x10, RZ ;  /* 0x0000001032357819 */ /* 0x000fe200000006ff */
[----:B------:R-:W1:Y:S01]  /*6b50*/  MUFU.EX2 R9, R9 ;  /* 0x0000000900097308 */ /* 0x000e620000000800 */
[----:B0-----:R-:W-:Y:S01]  /*6b60*/  SHF.L.U32 R45, R6, 0x10, RZ ;  /* 0x00000010062d7819 */ /* 0x001fe200000006ff */
[----:B------:R-:W-:Y:S01]  /*6b70*/  FMUL.FTZ R7, R49, -1.4426950216293334961 ;  /* 0xbfb8aa3b31077820 */ /* 0x000fe20000410000 */
[----:B--2---:R-:W-:Y:S01]  /*6b80*/  FADD.FTZ R41, R41, 1 ;  /* 0x3f80000029297421 */ /* 0x004fe20000010000 */
[----:B------:R-:W-:-:S02]  /*6b90*/  FMUL.FTZ R54, R53, -1.4426950216293334961 ;  /* 0xbfb8aa3b35367820 */ /* 0x000fc40000410000 */
[----:B------:R-:W-:Y:S02]  /*6ba0*/  FMUL.FTZ R6, R45, -1.4426950216293334961 ;  /* 0xbfb8aa3b2d067820 */ /* 0x000fe40000410000 */
[----:B------:R-:W0:Y:S01]  /*6bb0*/  MUFU.EX2 R11, R11 ;  /* 0x0000000b000b7308 */ /* 0x000e220000000800 */
[----:B---3--:R-:W-:-:S07]  /*6bc0*/  FADD.FTZ R48, R48, 1 ;  /* 0x3f80000030307421 */ /* 0x008fce0000010000 */
        /* <DEDUP_REMOVED lines=10> */
[----:B------:R-:W0:Y:S01]  /*6c70*/  MUFU.EX2 R46, R6 ;  /* 0x00000006002e7308 */ /* 0x000e220000000800 */
[----:B--2---:R-:W-:-:S07]  /*6c80*/  FADD.FTZ R10, R10, 1 ;  /* 0x3f8000000a0a7421 */ /* 0x004fce0000010000 */
[----:B------:R1:W2:Y:S08]  /*6c90*/  MUFU.EX2 R50, R7 ;  /* 0x0000000700327308 */ /* 0x0002b00000000800 */
[----:B------:R-:W3:Y:S01]  /*6ca0*/  MUFU.EX2 R54, R54 ;  /* 0x0000003600367308 */ /* 0x000ee20000000800 */
[----:B-1----:R-:W-:Y:S01]  /*6cb0*/  FADD.FTZ R7, R5, 1 ;  /* 0x3f80000005077421 */ /* 0x002fe20000010000 */
[----:B0-----:R-:W-:-:S06]  /*6cc0*/  FADD.FTZ R46, R46, 1 ;  /* 0x3f8000002e2e7421 */ /* 0x001fcc0000010000 */
[----:B------:R-:W0:Y:S01]  /*6cd0*/  MUFU.EX2 R4, R4 ;  /* 0x0000000400047308 */ /* 0x000e220000000800 */
[----:B--2---:R-:W-:-:S07]  /*6ce0*/  FADD.FTZ R50, R50, 1 ;  /* 0x3f80000032327421 */ /* 0x004fce0000010000 */
[----:B------:R-:W1:Y:S01]  /*6cf0*/  MUFU.RCP R55, R34 ;  /* 0x0000002200377308 */ /* 0x000e620000001000 */
[----:B---3--:R-:W-:-:S07]  /*6d00*/  FADD.FTZ R54, R54, 1 ;  /* 0x3f80000036367421 */ /* 0x008fce0000010000 */
[----:B------:R-:W2:Y:S01]  /*6d10*/  MUFU.RCP R9, R9 ;  /* 0x0000000900097308 */ /* 0x000ea20000001000 */
[----:B0-----:R-:W-:-:S07]  /*6d20*/  FADD.FTZ R6, R4, 1 ;  /* 0x3f80000004067421 */ /* 0x001fce0000010000 */
[----:B------:R-:W-:Y:S01]  /*6d30*/  MUFU.RCP R34, R11 ;  /* 0x0000000b00227308 */ /* 0x000fe20000001000 */
[----:B-1----:R-:W-:-:S04]  /*6d40*/  FMUL.FTZ R36, R36, R55 ;  /* 0x0000003724247220 */ /* 0x002fc80000410000 */
[----:B------:R-:W-:-:S03]  /*6d50*/  FMUL.FTZ R36, R36, R19 ;  /* 0x0000001324247220 */ /* 0x000fc60000410000 */
[----:B------:R-:W0:Y:S01]  /*6d60*/  MUFU.RCP R16, R16 ;  /* 0x0000001000107308 */ /* 0x000e220000001000 */
[----:B--2---:R-:W-:-:S04]  /*6d70*/  FMUL.FTZ R8, R8, R9 ;  /* 0x0000000908087220 */ /* 0x004fc80000410000 */
[----:B------:R-:W-:-:S03]  /*6d80*/  FMUL.FTZ R25, R8, R25 ;  /* 0x0000001908197220 */ /* 0x000fc60000410000 */
[----:B------:R-:W1:Y:S08]  /*6d90*/  MUFU.RCP R15, R15 ;  /* 0x0000000f000f7308 */ /* 0x000e700000001000 */
[----:B------:R-:W2:Y:S01]  /*6da0*/  MUFU.RCP R56, R44 ;  /* 0x0000002c00387308 */ /* 0x000ea20000001000 */
[----:B0-----:R-:W-:-:S04]  /*6db0*/  FMUL.FTZ R4, R13, R16 ;  /* 0x000000100d047220 */ /* 0x001fc80000410000 */
[----:B------:R-:W-:-:S03]  /*6dc0*/  FMUL.FTZ R4, R4, R17 ;  /* 0x0000001104047220 */ /* 0x000fc60000410000 */
[----:B------:R-:W0:Y:S01]  /*6dd0*/  MUFU.RCP R10, R10 ;  /* 0x0000000a000a7308 */ /* 0x000e220000001000 */
[----:B-1----:R-:W-:Y:S02]  /*6de0*/  FMUL.FTZ R5, R14, R15 ;  /* 0x0000000f0e057220 */ /* 0x002fe40000410000 */
[----:B------:R-:W1:Y:S02]  /*6df0*/  LDC.64 R14, c[0x0][0x430] ;  /* 0x00010c00ff0e7b82 */ /* 0x000e640000000a00 */
[----:B------:R-:W-:-:S06]  /*6e00*/  FMUL.FTZ R5, R5, R18 ;  /* 0x0000001205057220 */ /* 0x000fcc0000410000 */
[----:B------:R-:W-:Y:S01]  /*6e10*/  BAR.SYNC.DEFER_BLOCKING 0x0 ;  /* 0x0000000000007b1d */ /* 0x000fe20000010000 */
[----:B--2---:R-:W-:-:S05]  /*6e20*/  FMUL.FTZ R43, R43, R56 ;  /* 0x000000382b2b7220 */ /* 0x004fca0000410000 */
[----:B------:R-:W2:Y:S01]  /*6e30*/  MUFU.RCP R38, R38 ;  /* 0x0000002600267308 */ /* 0x000ea20000001000 */
[----:B------:R-:W-:Y:S01]  /*6e40*/  FMUL.FTZ R43, R43, R22 ;  /* 0x000000162b2b7220 */ /* 0x000fe20000410000 */
[----:B0-----:R-:W-:-:S06]  /*6e50*/  FMUL.FTZ R33, R33, R10 ;  /* 0x0000000a21217220 */ /* 0x001fcc0000410000 */
[----:B------:R-:W0:Y:S01]  /*6e60*/  MUFU.RCP R41, R41 ;  /* 0x0000002900297308 */ /* 0x000e220000001000 */
[----:B------:R-:W-:-:S05]  /*6e70*/  FMUL.FTZ R26, R33, R26 ;  /* 0x0000001a211a7220 */ /* 0x000fca0000410000 */
[----:B------:R-:W-:Y:S01]  /*6e80*/  F2FP.BF16.F32.PACK_AB R9, R26, R5 ;  /* 0x000000051a09723e */ /* 0x000fe200000010ff */
[----:B-1----:R-:W-:Y:S01]  /*6e90*/  IMAD.WIDE.U32 R2, R14, UR27, R2 ;  /* 0x0000001b0e027c25 */ /* 0x002fe2000f8e0002 */
[----:B------:R-:W-:Y:S03]  /*6ea0*/  MUFU.RCP R48, R48 ;  /* 0x0000003000307308 */ /* 0x000fe60000001000 */
[----:B--2---:R-:W-:Y:S01]  /*6eb0*/  FMUL.FTZ R37, R37, R38 ;  /* 0x0000002625257220 */ /* 0x004fe20000410000 */
[----:B------:R-:W-:-:S03]  /*6ec0*/  IMAD R3, R15, UR27, R3 ;  /* 0x0000001b0f037c24 */ /* 0x000fc6000f8e0203 */
[----:B------:R-:W-:Y:S01]  /*6ed0*/  FMUL.FTZ R37, R37, R20 ;  /* 0x0000001425257220 */ /* 0x000fe20000410000 */
[----:B------:R-:W1:Y:S01]  /*6ee0*/  MUFU.RCP R52, R52 ;  /* 0x0000003400347308 */ /* 0x000e620000001000 */
[----:B0-----:R-:W-:-:S04]  /*6ef0*/  FMUL.FTZ R40, R40, R41 ;  /* 0x0000002928287220 */ /* 0x001fc80000410000 */
[----:B------:R-:W-:-:S03]  /*6f00*/  FMUL.FTZ R40, R40, R21 ;  /* 0x0000001528287220 */ /* 0x000fc60000410000 */
[----:B------:R0:W2:Y:S08]  /*6f10*/  MUFU.RCP R44, R6 ;  /* 0x00000006002c7308 */ /* 0x0000b00000001000 */
[----:B------:R-:W3:Y:S01]  /*6f20*/  MUFU.RCP R7, R7 ;  /* 0x0000000700077308 */ /* 0x000ee20000001000 */
[----:B0-----:R-:W-:Y:S01]  /*6f30*/  FMUL.FTZ R6, R35, R34 ;  /* 0x0000002223067220 */ /* 0x001fe20000410000 */
[----:B-1----:R-:W-:-:S03]  /*6f40*/  FMUL.FTZ R51, R51, R52 ;  /* 0x0000003433337220 */ /* 0x002fc60000410000 */
[----:B------:R-:W-:Y:S01]  /*6f50*/  FMUL.FTZ R27, R6, R27 ;  /* 0x0000001b061b7220 */ /* 0x000fe20000410000 */
[----:B------:R-:W-:Y:S01]  /*6f60*/  FMUL.FTZ R6, R47, R48 ;  /* 0x000000302f067220 */ /* 0x000fe20000410000 */
[----:B------:R-:W-:Y:S01]  /*6f70*/  FMUL.FTZ R51, R51, R24 ;  /* 0x0000001833337220 */ /* 0x000fe20000410000 */
[----:B------:R-:W0:Y:S01]  /*6f80*/  MUFU.RCP R46, R46 ;  /* 0x0000002e002e7308 */ /* 0x000e220000001000 */
[----:B--2---:R-:W-:Y:S01]  /*6f90*/  FMUL.FTZ R39, R39, R44 ;  /* 0x0000002c27277220 */ /* 0x004fe20000410000 */
[----:B------:R-:W-:Y:S01]  /*6fa0*/  FMUL.FTZ R6, R6, R23 ;  /* 0x0000001706067220 */ /* 0x000fe20000410000 */
[----:B------:R-:W-:Y:S02]  /*6fb0*/  F2FP.BF16.F32.PACK_AB R10, R27, R36 ;  /* 0x000000241b0a723e */ /* 0x000fe400000010ff */
[----:B------:R-:W-:Y:S01]  /*6fc0*/  FMUL.FTZ R28, R39, R28 ;  /* 0x0000001c271c7220 */ /* 0x000fe20000410000 */
[----:B------:R-:W1:Y:S02]  /*6fd0*/  LDC.64 R26, c[0x0][0x490] ;  /* 0x00012400ff1a7b82 */ /* 0x000e640000000a00 */
[----:B------:R-:W2:Y:S01]  /*6fe0*/  MUFU.RCP R50, R50 ;  /* 0x0000003200327308 */ /* 0x000ea20000001000 */
[----:B---3--:R-:W-:Y:S01]  /*6ff0*/  FMUL.FTZ R42, R42, R7 ;  /* 0x000000072a2a7220 */ /* 0x008fe20000410000 */
[----:B------:R-:W-:-:S03]  /*7000*/  F2FP.BF16.F32.PACK_AB R11, R28, R37 ;  /* 0x000000251c0b723e */ /* 0x000fc600000010ff */
[----:B------:R-:W-:-:S03]  /*7010*/  FMUL.FTZ R29, R42, R29 ;  /* 0x0000001d2a1d7220 */ /* 0x000fc60000410000 */
[----:B------:R-:W3:Y:S01]  /*7020*/  MUFU.RCP R54, R54 ;  /* 0x0000003600367308 */ /* 0x000ee20000001000 */
[----:B0-----:R-:W-:-:S04]  /*7030*/  FMUL.FTZ R45, R45, R46 ;  /* 0x0000002e2d2d7220 */ /* 0x001fc80000410000 */
[----:B------:R-:W-:Y:S01]  /*7040*/  FMUL.FTZ R30, R45, R30 ;  /* 0x0000001e2d1e7220 */ /* 0x000fe20000410000 */
[----:B--2---:R-:W-:-:S04]  /*7050*/  FMUL.FTZ R8, R49, R50 ;  /* 0x0000003231087220 */ /* 0x004fc80000410000 */
[----:B------:R-:W-:Y:S01]  /*7060*/  F2FP.BF16.F32.PACK_AB R5, R30, R43 ;  /* 0x0000002b1e05723e */ /* 0x000fe200000010ff */
[----:B------:R-:W-:Y:S01]  /*7070*/  FMUL.FTZ R31, R8, R31 ;  /* 0x0000001f081f7220 */ /* 0x000fe20000410000 */
[----:B------:R-:W-:Y:S02]  /*7080*/  F2FP.BF16.F32.PACK_AB R8, R25, R4 ;  /* 0x000000041908723e */ /* 0x000fe400000010ff */
[----:B------:R-:W-:Y:S01]  /*7090*/  F2FP.BF16.F32.PACK_AB R4, R29, R40 ;  /* 0x000000281d04723e */ /* 0x000fe200000010ff */
[----:B---3--:R-:W-:Y:S01]  /*70a0*/  FMUL.FTZ R53, R53, R54 ;  /* 0x0000003635357220 */ /* 0x008fe20000410000 */
[----:B------:R-:W-:Y:S01]  /*70b0*/  F2FP.BF16.F32.PACK_AB R6, R31, R6 ;  /* 0x000000061f06723e */ /* 0x000fe200000010ff */
[----:B------:R-:W0:Y:S01]  /*70c0*/  LDC.64 R24, c[0x0][0x438] ;  /* 0x00010e00ff187b82 */ /* 0x000e220000000a00 */
[----:B------:R-:W-:Y:S01]  /*70d0*/  STS.128 [R0], R8 ;  /* 0x0000000800007388 */ /* 0x000fe20000000c00 */
[----:B------:R-:W-:-:S05]  /*70e0*/  FMUL.FTZ R32, R53, R32 ;  /* 0x0000002035207220 */ /* 0x000fca0000410000 */
[----:B------:R-:W-:-:S05]  /*70f0*/  F2FP.BF16.F32.PACK_AB R7, R32, R51 ;  /* 0x000000332007723e */ /* 0x000fca00000010ff */
[----:B------:R1:W-:Y:S01]  /*7100*/  STS.128 [R0+0x10], R4 ;  /* 0x0000100400007388 */ /* 0x0003e20000000c00 */
[----:B------:R-:W-:-:S03]  /*7110*/  NOP ;  /* 0x0000000000007918 */ /* 0x000fc60000000000 */
[----:B------:R-:W2:Y:S04]  /*7120*/  LDS.128 R16, [R57] ;  /* 0x0000000039107984 */ /* 0x000ea80000000c00 */
[----:B------:R-:W3:Y:S01]  /*7130*/  LDS.128 R20, [R57+0x200] ;  /* 0x0002000039147984 */ /* 0x000ee20000000c00 */
[----:B0-----:R-:W-:-:S04]  /*7140*/  IMAD.WIDE.U32 R2, R24, UR26, R2 ;  /* 0x0000001a18027c25 */ /* 0x001fc8000f8e0002 */
[----:B------:R-:W-:Y:S01]  /*7150*/  IMAD R3, R25, UR26, R3 ;  /* 0x0000001a19037c24 */ /* 0x000fe2000f8e0203 */
[----:B-1----:R-:W-:-:S04]  /*7160*/  LEA R4, P0, R2, R26, 0x1 ;  /* 0x0000001a02047211 */ /* 0x002fc800078008ff */
[----:B------:R-:W-:-:S03]  /*7170*/  LEA.HI.X R5, R2, R27, R3, 0x1, P0 ;  /* 0x0000001b02057211 */ /* 0x000fc600000f0c03 */
[----:B------:R-:W-:-:S05]  /*7180*/  IMAD.WIDE.U32 R12, R12, 0x10, R4 ;  /* 0x000000100c0c7825 */ /* 0x000fca00078e0004 */
[----:B--2---:R0:W-:Y:S04]  /*7190*/  STG.E.128 desc[UR24][R12.64], R16 ;  /* 0x000000100c007986 */ /* 0x0041e8000c101d18 */
[----:B---3--:R0:W-:Y:S01]  /*71a0*/  STG.E.128 desc[UR24][R12.64+0x200], R20 ;  /* 0x000200140c007986 */ /* 0x0081e2000c101d18 */
[----:B------:R-:W-:Y:S05]  /*71b0*/  BRA.U !UP0, `(.L_x_1310) ;  /* 0xffffff95083c7547 */ /* 0x000fea000b83ffff */
[----:B------:R-:W-:Y:S05]  /*71c0*/  EXIT ;  /* 0x000000000000794d */ /* 0x000fea0003800000 */
.L_x_1311:
        /* <DEDUP_REMOVED lines=11> */
.L_x_5029:


//--------------------- .text._Z25selective_scan_fwd_kernelI32Selective_Scan_fwd_kernel_traitsILi32ELi16ELi1ELb0ELb0ELb0ELb0EN3c108BFloat16ENS1_7complexIfEEEEv13SSMParamsBase --------------------------
	.section	.text._Z25selective_scan_fwd_kernelI32Selective_Scan_fwd_kernel_traitsILi32ELi16ELi1ELb0ELb0ELb0ELb0EN3c108BFloat16ENS1_7complexIfEEEEv13SSMParamsBase,"ax",@progbits
	.align	128
        .global         _Z25selective_scan_fwd_kernelI32Selective_Scan_fwd_kernel_traitsILi32ELi16ELi1ELb0ELb0ELb0ELb0EN3c108BFloat16ENS1_7complexIfEEEEv13SSMParamsBase
        .type           _Z25selective_scan_fwd_kernelI32Selective_Scan_fwd_kernel_traitsILi32ELi16ELi1ELb0ELb0ELb0ELb0EN3c108BFloat16ENS1_7complexIfEEEEv13SSMParamsBase,@function
        .size           _Z25selective_scan_fwd_kernelI32Selective_Scan_fwd_kernel_traitsILi32ELi16ELi1ELb0ELb0ELb0ELb0EN3c108BFloat16ENS1_7complexIfEEEEv13SSMParamsBase,(.L_x_5030 - _Z25selective_scan_fwd_kernelI32Selective_Scan_fwd_kernel_traitsILi32ELi16ELi1ELb0ELb0ELb0ELb0EN3c108BFloat16ENS1_7complexIfEEEEv13SSMParamsBase)
        .other          _Z25selective_scan_fwd_kernelI32Selective_Scan_fwd_kernel_traitsILi32ELi16ELi1ELb0ELb0ELb0ELb0EN3c108BFloat16ENS1_7complexIfEEEEv13SSMParamsBase,@"STO_CUDA_ENTRY STV_DEFAULT"
_Z25selective_scan_fwd_kernelI32Selective_Scan_fwd_kernel_traitsILi32ELi16ELi1ELb0ELb0ELb0ELb0EN3c108BFloat16ENS1_7complexIfEEEEv13SSMParamsBase:
.text._Z25selective_scan_fwd_kernelI32Selective_Scan_fwd_kernel_traitsILi32ELi16ELi1ELb0ELb0ELb0ELb0EN3c108BFloat16ENS1_7complexIfEEEEv13SSMParamsBase:
[----:B------:R-:W-:Y:S08]  /*0000*/  LDC R1, c[0x0][0x37c] ;  /* 0x0000df00ff017b82 */ /* 0x000ff00000000800 */
[----:B------:R-:W0:Y:S01]  /*0010*/  LDC.64 R4, c[0x0][0x470] ;  /* 0x00011c00ff047b82 */ /* 0x000e220000000a00 */
[----:B------:R-:W1:Y:S01]  /*0020*/  S2R R80, SR_CTAID.Y ;  /* 0x0000000000507919 */ /* 0x000e620000002600 */
[----:B------:R-:W2:Y:S01]  /*0030*/  LDCU.64 UR16, c[0x0][0x358] ;  /* 0x00006b00ff1077ac */ /* 0x000ea20008000a00 */
[----:B------:R-:W-:Y:S01]  /*0040*/  MOV R76, RZ ;  /* 0x000000ff004c7202 */ /* 0x000fe20000000f00 */
[----:B------:R-:W-:Y:S01]  /*0050*/  HFMA2 R78, -RZ, RZ, 0, 0 ;  /* 0x00000000ff4e7431 */ /* 0x000fe200000001ff */
[----:B------:R-:W3:Y:S03]  /*0060*/  LDCU.128 UR8, c[0x0][0x3f0] ;  /* 0x00007e00ff0877ac */ /* 0x000ee60008000c00 */
[----:B------:R-:W4:Y:S01]  /*0070*/  LDC.64 R2, c[0x0][0x458] ;  /* 0x00011600ff027b82 */ /* 0x000f220000000a00 */
[----:B------:R-:W3:Y:S07]  /*0080*/  LDCU.128 UR12, c[0x0][0x400] ;  /* 0x00008000ff0c77ac */ /* 0x000eee0008000c00 */
[----:B------:R-:W3:Y:S01]  /*0090*/  LDC R9, c[0x0][0x394] ;  /* 0x0000e500ff097b82 */ /* 0x000ee20000000800 */
[----:B0-----:R-:W-:-:S07]  /*00a0*/  ISETP.NE.U32.AND P1, PT, R4, RZ, PT ;  /* 0x000000ff0400720c */ /* 0x001fce0003f25070 */
[----:B------:R-:W0:Y:S01]  /*00b0*/  S2UR UR18, SR_CTAID.X ;  /* 0x00000000001279c3 */ /* 0x000e220000002500 */
[----:B------:R-:W-:Y:S02]  /*00c0*/  ISETP.NE.AND.EX P1, PT, R5, RZ, PT, P1 ;  /* 0x000000ff0500720c */ /* 0x000fe40003f25310 */
[----:B----4-:R-:W-:-:S05]  /*00d0*/  ISETP.NE.U32.AND P0, PT, R2, RZ, PT ;  /* 0x000000ff0200720c */ /* 0x010fca0003f05070 */
[----:B------:R-:W4:Y:S01]  /*00e0*/  LDC.64 R56, c[0x0][0x460] ;  /* 0x00011800ff387b82 */ /* 0x000f220000000a00 */
[----:B------:R-:W-:-:S05]  /*00f0*/  ISETP.NE.AND.EX P0, PT, R3, RZ, PT, P0 ;  /* 0x000000ff0300720c */ /* 0x000fca0003f05300 */
[C---:B-1----:R-:W-:Y:S02]  /*0100*/  @P1 LEA R4, P3, R80.reuse, R4, 0x2 ;  /* 0x0000000450041211 */ /* 0x042fe400078610ff */
[----:B------:R-:W1:Y:S02]  /*0110*/  LDC.64 R54, c[0x0][0x468] ;  /* 0x00011a00ff367b82 */ /* 0x000e640000000a00 */
[----:B------:R-:W-:-:S04]  /*0120*/  @P1 LEA.HI.X R5, R80, R5, RZ, 0x2, P3 ;  /* 0x0000000550051211 */ /* 0x000fc800018f14ff */
[C---:B------:R-:W-:Y:S01]  /*0130*/  @P0 LEA R2, P2, R80.reuse, R2, 0x2 ;  /* 0x0000000250020211 */ /* 0x040fe200078410ff */
[----:B--2---:R2:W5:Y:S03]  /*0140*/  @P1 LDG.E R76, desc[UR16][R4.64] ;  /* 0x00000010044c1981 */ /* 0x004566000c1e1900 */
[----:B------:R-:W-:-:S05]  /*0150*/  @P0 LEA.HI.X R3, R80, R3, RZ, 0x2, P2 ;  /* 0x0000000350030211 */ /* 0x000fca00010f14ff */
[----:B------:R2:W5:Y:S01]  /*0160*/  @P0 LDG.E R78, desc[UR16][R2.64] ;  /* 0x00000010024e0981 */ /* 0x000562000c1e1900 */
[----:B---3--:R-:W-:Y:S01]  /*0170*/  ISETP.GE.AND P0, PT, R9, 0x1, PT ;  /* 0x000000010900780c */ /* 0x008fe20003f06270 */
[----:B0-----:R-:W-:Y:S02]  /*0180*/  UIMAD.WIDE.U32 UR4, UR18, UR8, URZ ;  /* 0x00000008120472a5 */ /* 0x001fe4000f8e00ff */
[----:B------:R-:W-:Y:S02]  /*0190*/  UIMAD.WIDE.U32 UR6, UR18, UR12, URZ ;  /* 0x0000000c120672a5 */ /* 0x000fe4000f8e00ff */
[----:B------:R-:W-:Y:S02]  /*01a0*/  UIMAD UR9, UR18, UR9, UR5 ;  /* 0x00000009120972a4 */ /* 0x000fe4000f8e0205 */
[----:B------:R-:W-:-:S06]  /*01b0*/  UIMAD UR8, UR18, UR13, UR7 ;  /* 0x0000000d120872a4 */ /* 0x000fcc000f8e0207 */
[----:B--2---:R-:W-:Y:S06]  /*01c0*/  @!P0 EXIT ;  /* 0x000000000000894d */ /* 0x004fec0003800000 */
[----:B------:R-:W0:Y:S01]  /*01d0*/  S2R R74, SR_TID.X ;  /* 0x00000000004a7919 */ /* 0x000e220000002100 */
[----:B------:R-:W2:Y:S01]  /*01e0*/  LDC R7, c[0x0][0x384] ;  /* 0x0000e100ff077b82 */ /* 0x000ea20000000800 */
[----:B------:R-:W-:Y:S01]  /*01f0*/  MOV R3, UR5 ;  /* 0x0000000500037c02 */ /* 0x000fe20008000f00 */
[----:B------:R-:W3:Y:S01]  /*0200*/  LDCU.64 UR12, c[0x0][0x3d8] ;  /* 0x00007b00ff0c77ac */ /* 0x000ee20008000a00 */
[----:B------:R-:W-:Y:S02]  /*0210*/  MOV R5, UR7 ;  /* 0x0000000700057c02 */ /* 0x000fe40008000f00 */
[----:B------:R-:W-:Y:S01]  /*0220*/  MOV R4, UR6 ;  /* 0x0000000600047c02 */ /* 0x000fe20008000f00 */
[----:B------:R-:W1:Y:S01]  /*0230*/  LDCU.64 UR6, c[0x0][0x3b8] ;  /* 0x00007700ff0677ac */ /* 0x000e620008000a00 */
[----:B------:R-:W-:Y:S01]  /*0240*/  MOV R3, UR9 ;  /* 0x0000000900037c02 */ /* 0x000fe20008000f00 */
[----:B------:R-:W2:Y:S01]  /*0250*/  LDC.64 R72, c[0x0][0x450] ;  /* 0x00011400ff487b82 */ /* 0x000ea20000000a00 */
[----:B------:R-:W-:Y:S01]  /*0260*/  MOV R5, UR8 ;  /* 0x0000000800057c02 */ /* 0x000fe20008000f00 */
[----:B------:R-:W1:Y:S01]  /*0270*/  LDCU.64 UR8, c[0x0][0x3a0] ;  /* 0x00007400ff0877ac */ /* 0x000e620008000a00 */
[----:B------:R-:W-:-:S02]  /*0280*/  MOV R2, UR4 ;  /* 0x0000000400027c02 */ /* 0x000fc40008000f00 */
[----:B------:R-:W-:Y:S01]  /*0290*/  MOV R58, RZ ;  /* 0x000000ff003a7202 */ /* 0x000fe20000000f00 */
[----:B------:R-:W2:Y:S01]  /*02a0*/  LDCU UR4, c[0x0][0x38c] ;  /* 0x00007180ff0477ac */ /* 0x000ea20008000800 */
[C---:B------:R-:W-:Y:S01]  /*02b0*/  IMAD.WIDE.U32 R4, R80.reuse, UR14, R4 ;  /* 0x0000000e50047c25 */ /* 0x040fe2000f8e0004 */
[----:B------:R-:W2:Y:S03]  /*02c0*/  LDC.64 R70, c[0x0][0x448] ;  /* 0x00011200ff467b82 */ /* 0x000ea60000000a00 */
[----:B------:R-:W-:-:S04]  /*02d0*/  IMAD.WIDE.U32 R2, R80, UR10, R2 ;  /* 0x0000000a50027c25 */ /* 0x000fc8000f8e0002 */
[----:B------:R-:W-:Y:S01]  /*02e0*/  IMAD R52, R80, UR11, R3 ;  /* 0x0000000b50347c24 */ /* 0x000fe2000f8e0203 */
[----:B------:R-:W2:Y:S01]  /*02f0*/  LDC.64 R68, c[0x0][0x440] ;  /* 0x00011000ff447b82 */ /* 0x000ea20000000a00 */
[----:B----4-:R-:W-:Y:S01]  /*0300*/  LEA R56, P0, R2, R56, 0x1 ;  /* 0x0000003802387211 */ /* 0x010fe200078008ff */
[C---:B------:R-:W-:Y:S02]  /*0310*/  IMAD R50, R80.reuse, UR15, R5 ;  /* 0x0000000f50327c24 */ /* 0x040fe4000f8e0205 */
[----:B---3--:R-:W-:Y:S01]  /*0320*/  IMAD.WIDE.U32 R66, R80, UR12, RZ ;  /* 0x0000000c50427c25 */ /* 0x008fe2000f8e00ff */
[----:B------:R-:W-:Y:S02]  /*0330*/  LEA.HI.X R52, R2, R57, R52, 0x1, P0 ;  /* 0x0000003902347211 */ /* 0x000fe400000f0c34 */
[----:B0-----:R-:W-:Y:S01]  /*0340*/  SHF.L.U32 R109, R74, 0x4, RZ ;  /* 0x000000044a6d7819 */ /* 0x001fe200000006ff */
[----:B-1----:R-:W-:Y:S01]  /*0350*/  IMAD.WIDE.U32 R64, R80, UR6, RZ ;  /* 0x0000000650407c25 */ /* 0x002fe2000f8e00ff */
[----:B------:R-:W-:-:S02]  /*0360*/  LEA R54, P0, R4, R54, 0x1 ;  /* 0x0000003604367211 */ /* 0x000fc400078008ff */
[----:B------:R-:W-:Y:S01]  /*0370*/  LOP3.LUT R79, R109, 0x3e00, RZ, 0xc0, !PT ;  /* 0x00003e006d4f7812 */ /* 0x000fe200078ec0ff */
[----:B------:R-:W-:Y:S01]  /*0380*/  IMAD.WIDE.U32 R62, R80, UR8, RZ ;  /* 0x00000008503e7c25 */ /* 0x000fe2000f8e00ff */
[----:B------:R-:W-:Y:S02]  /*0390*/  LEA.HI.X R50, R4, R55, R50, 0x1, P0 ;  /* 0x0000003704327211 */ /* 0x000fe400000f0c32 */
[----:B--2---:R-:W-:Y:S01]  /*03a0*/  LEA R72, P0, R66, R72, 0x3 ;  /* 0x0000004842487211 */ /* 0x004fe200078018ff */
[----:B------:R-:W-:Y:S01]  /*03b0*/  IMAD R0, R7, UR18, R80 ;  /* 0x0000001207007c24 */ /* 0x000fe2000f8e0250 */
[----:B------:R-:W-:Y:S01]  /*03c0*/  LEA R70, P1, R64, R70, 0x3 ;  /* 0x0000004640467211 */ /* 0x000fe200078218ff */
[C---:B------:R-:W-:Y:S01]  /*03d0*/  IMAD R4, R80.reuse, UR13, R67 ;  /* 0x0000000d50047c24 */ /* 0x040fe2000f8e0243 */
[----:B------:R-:W-:Y:S01]  /*03e0*/  LOP3.LUT R79, R79, 0x1f, R74, 0xf8, !PT ;  /* 0x0000001f4f4f7812 */ /* 0x000fe200078ef84a */
[C---:B------:R-:W-:Y:S01]  /*03f0*/  IMAD R3, R80.reuse, UR7, R65 ;  /* 0x0000000750037c24 */ /* 0x040fe2000f8e0241 */
[----:B------:R-:W-:Y:S01]  /*0400*/  IADD3 R107, PT, PT, R109, 0x1, RZ ;  /* 0x000000016d6b7810 */ /* 0x000fe20007ffe0ff */
[----:B------:R-:W-:Y:S01]  /*0410*/  IMAD R2, R80, UR9, R63 ;  /* 0x0000000950027c24 */ /* 0x000fe2000f8e023f */
[----:B------:R-:W-:Y:S01]  /*0420*/  LEA.HI.X R66, R66, R73, R4, 0x3, P0 ;  /* 0x0000004942427211 */ /* 0x000fe200000f1c04 */
[----:B------:R-:W-:Y:S01]  /*0430*/  IMAD R0, R0, R9, RZ ;  /* 0x0000000900007224 */ /* 0x000fe200078e02ff */
[----:B------:R-:W-:Y:S01]  /*0440*/  LEA R68, P2, R62, R68, 0x3 ;  /* 0x000000443e447211 */ /* 0x000fe200078418ff */
[----:B------:R-:W0:Y:S01]  /*0450*/  LDCU.U8 UR7, c[0x0][0x39e] ;  /* 0x000073c0ff0777ac */ /* 0x000e220008000000 */
[----:B------:R-:W-:Y:S01]  /*0460*/  LEA.HI.X R64, R64, R71, R3, 0x3, P1 ;  /* 0x0000004740407211 */ /* 0x000fe200008f1c03 */
[----:B------:R-:W-:Y:S01]  /*0470*/  IMAD R60, R0, UR4, RZ ;  /* 0x00000004003c7c24 */ /* 0x000fe2000f8e02ff */
[----:B------:R-:W-:-:S02]  /*0480*/  LEA.HI.X R62, R62, R69, R2, 0x3, P2 ;  /* 0x000000453e3e7211 */ /* 0x000fc400010f1c02 */
        /* <DEDUP_REMOVED lines=13> */
[----:B------:R-:W-:Y:S02]  /*0560*/  IADD3 R77, PT, PT, R109, 0xf, RZ ;  /* 0x0000000f6d4d7810 */ /* 0x000fe40007ffe0ff */
[C---:B------:R-:W-:Y:S02]  /*0570*/  LOP3.LUT R75, R79.reuse, 0x20, RZ, 0xfc, !PT ;  /* 0x000000204f4b7812 */ /* 0x040fe400078efcff */
[C---:B------:R-:W-:Y:S02]  /*0580*/  LOP3.LUT R73, R79.reuse, 0x40, RZ, 0xfc, !PT ;  /* 0x000000404f497812 */ /* 0x040fe400078efcff */
[C---:B------:R-:W-:Y:S02]  /*0590*/  LOP3.LUT R71, R79.reuse, 0x60, RZ, 0xfc, !PT ;  /* 0x000000604f477812 */ /* 0x040fe400078efcff */
[----:B------:R-:W-:-:S02]  /*05a0*/  LOP3.LUT R69, R79, 0x80, RZ, 0xfc, !PT ;  /* 0x000000804f457812 */ /* 0x000fc400078efcff */
[C---:B------:R-:W-:Y:S02]  /*05b0*/  LOP3.LUT R67, R79.reuse, 0xa0, RZ, 0xfc, !PT ;  /* 0x000000a04f437812 */ /* 0x040fe400078efcff */
[C---:B------:R-:W-:Y:S02]  /*05c0*/  LOP3.LUT R65, R79.reuse, 0xc0, RZ, 0xfc, !PT ;  /* 0x000000c04f417812 */ /* 0x040fe400078efcff */
        /* <DEDUP_REMOVED lines=8> */
[----:B0-----:R-:W-:-:S07]  /*0650*/  LOP3.LUT R47, R79, 0x1e0, RZ, 0xfc, !PT ;  /* 0x000001e04f2f7812 */ /* 0x001fce00078efcff */
.L_x_1348:
[----:B0-----:R-:W0:Y:S01]  /*0660*/  LDCU UR4, c[0x0][0x388] ;  /* 0x00007100ff0477ac */ /* 0x001e220008000800 */
[----:B------:R-:W-:Y:S02]  /*0670*/  SHF.L.U32 R3, R79, 0x1, RZ ;  /* 0x000000014f037819 */ /* 0x000fe400000006ff */
[----:B------:R-:W-:Y:S02]  /*0680*/  SHF.L.U32 R48, R58, 0x9, RZ ;  /* 0x000000093a307819 */ /* 0x000fe400000006ff */
[C---:B------:R-:W-:Y:S02]  /*0690*/  IADD3 R2, P0, PT, R3.reuse, R54, RZ ;  /* 0x0000003603027210 */ /* 0x040fe40007f1e0ff */
[----:B------:R-:W-:Y:S02]  /*06a0*/  IADD3 R4, P1, PT, R3, R56, RZ ;  /* 0x0000003803047210 */ /* 0x000fe40007f3e0ff */
[----:B------:R-:W-:Y:S02]  /*06b0*/  IADD3.X R3, PT, PT, RZ, R50, RZ, P0, !PT ;  /* 0x00000032ff037210 */ /* 0x000fe400007fe4ff */
[----:B------:R-:W-:-:S02]  /*06c0*/  PRMT R7, RZ, 0x7610, R7 ;  /* 0x00007610ff077816 */ /* 0x000fc40000000007 */
[----:B------:R-:W-:Y:S02]  /*06d0*/  IADD3.X R5, PT, PT, RZ, R52, RZ, P1, !PT ;  /* 0x00000034ff057210 */ /* 0x000fe40000ffe4ff */
[----:B------:R-:W-:Y:S02]  /*06e0*/  PRMT R10, RZ, 0x7610, R10 ;  /* 0x00007610ff0a7816 */ /* 0x000fe4000000000a */
[----:B------:R-:W-:Y:S02]  /*06f0*/  PRMT R0, RZ, 0x7610, R0 ;  /* 0x00007610ff007816 */ /* 0x000fe40000000000 */
[----:B0-----:R-:W-:Y:S02]  /*0700*/  IADD3 R46, PT, PT, -R48, UR4, RZ ;  /* 0x00000004302e7c10 */ /* 0x001fe4000fffe1ff */
[----:B------:R-:W-:Y:S02]  /*0710*/  PRMT R15, RZ, 0x7610, R15 ;  /* 0x00007610ff0f7816 */ /* 0x000fe4000000000f */
[-C--:B------:R-:W-:Y:S01]  /*0720*/  ISETP.GE.AND P0, PT, R79, R46.reuse, PT ;  /* 0x0000002e4f00720c */ /* 0x080fe20003f06270 */
[----:B------:R-:W-:Y:S01]  /*0730*/  BAR.SYNC.DEFER_BLOCKING 0x0 ;  /* 0x0000000000007b1d */ /* 0x000fe20000010000 */
[----:B------:R-:W-:-:S02]  /*0740*/  ISETP.GE.AND P1, PT, R75, R46, PT ;  /* 0x0000002e4b00720c */ /* 0x000fc40003f26270 */
[-C--:B------:R-:W-:Y:S02]  /*0750*/  ISETP.GE.AND P2, PT, R65, R46.reuse, PT ;  /* 0x0000002e4100720c */ /* 0x080fe40003f46270 */
[-C--:B------:R-:W-:Y:S02]  /*0760*/  ISETP.GE.AND P6, PT, R73, R46.reuse, PT ;  /* 0x0000002e4900720c */ /* 0x080fe40003fc6270 */
[-C--:B------:R-:W-:Y:S02]  /*0770*/  ISETP.GE.AND P3, PT, R67, R46.reuse, PT ;  /* 0x0000002e4300720c */ /* 0x080fe40003f66270 */
[-C--:B------:R-:W-:Y:S02]  /*0780*/  ISETP.GE.AND P5, PT, R71, R46.reuse, PT ;  /* 0x0000002e4700720c */ /* 0x080fe40003fa6270 */
[----:B------:R-:W-:Y:S02]  /*0790*/  ISETP.GE.AND P4, PT, R69, R46, PT ;  /* 0x0000002e4500720c */ /* 0x000fe40003f86270 */
[----:B------:R-:W-:-:S02]  /*07a0*/  PRMT R13, RZ, 0x7610, R13 ;  /* 0x00007610ff0d7816 */ /* 0x000fc4000000000d */
[----:B------:R-:W-:Y:S02]  /*07b0*/  PRMT R9, RZ, 0x7610, R9 ;  /* 0x00007610ff097816 */ /* 0x000fe40000000009 */
[----:B------:R-:W-:Y:S02]  /*07c0*/  PRMT R8, RZ, 0x7610, R8 ;  /* 0x00007610ff087816 */ /* 0x000fe40000000008 */
[----:B------:R-:W-:Y:S02]  /*07d0*/  PRMT R6, RZ, 0x7610, R6 ;  /* 0x00007610ff067816 */ /* 0x000fe40000000006 */
[----:B------:R-:W-:Y:S02]  /*07e0*/  PRMT R11, RZ, 0x7610, R11 ;  /* 0x00007610ff0b7816 */ /* 0x000fe4000000000b */
[----:B------:R-:W-:Y:S01]  /*07f0*/  PRMT R12, RZ, 0x7610, R12 ;  /* 0x00007610ff0c7816 */ /* 0x000fe2000000000c */
[----:B------:R-:W2:Y:S01]  /*0800*/  @!P0 LDG.E.U16 R7, desc[UR16][R4.64] ;  /* 0x0000001004078981 */ /* 0x000ea2000c1e1500 */
[----:B------:R-:W-:-:S02]  /*0810*/  ISETP.GE.AND P0, PT, R63, R46, PT ;  /* 0x0000002e3f00720c */ /* 0x000fc40003f06270 */
[----:B------:R-:W-:Y:S01]  /*0820*/  PRMT R17, RZ, 0x7610, R17 ;  /* 0x00007610ff117816 */ /* 0x000fe20000000011 */
[----:B------:R-:W3:Y:S01]  /*0830*/  @!P1 LDG.E.U16 R0, desc[UR16][R4.64+0x40] ;  /* 0x0000401004009981 */ /* 0x000ee2000c1e1500 */
[----:B------:R-:W-:Y:S02]  /*0840*/  PRMT R14, RZ, 0x7610, R14 ;  /* 0x00007610ff0e7816 */ /* 0x000fe4000000000e */
[----:B------:R-:W-:Y:S01]  /*0850*/  PRMT R21, RZ, 0x7610, R21 ;  /* 0x00007610ff157816 */ /* 0x000fe20000000015 */
[----:B------:R-:W4:Y:S01]  /*0860*/  @!P2 LDG.E.U16 R13, desc[UR16][R4.64+0x180] ;  /* 0x00018010040da981 */ /* 0x000f22000c1e1500 */
[----:B------:R-:W-:Y:S02]  /*0870*/  PRMT R20, RZ, 0x7610, R20 ;  /* 0x00007610ff147816 */ /* 0x000fe40000000014 */
[----:B------:R-:W-:Y:S01]  /*0880*/  PRMT R23, RZ, 0x7610, R23 ;  /* 0x00007610ff177816 */ /* 0x000fe20000000017 */
[----:B------:R-:W4:Y:S01]  /*0890*/  @!P6 LDG.E.U16 R9, desc[UR16][R4.64+0x80] ;  /* 0x000080100409e981 */ /* 0x000f22000c1e1500 */
[----:B------:R-:W-:-:S03]  /*08a0*/  PRMT R22, RZ, 0x7610, R22 ;  /* 0x00007610ff167816 */ /* 0x000fc60000000016 */
[----:B------:R-:W4:Y:S01]  /*08b0*/  @!P0 LDG.E.U16 R10, desc[UR16][R4.64+0x1c0] ;  /* 0x0001c010040a8981 */ /* 0x000f22000c1e1500 */
[-C--:B------:R-:W-:Y:S02]  /*08c0*/  ISETP.GE.AND P0, PT, R61, R46.reuse, PT ;  /* 0x0000002e3d00720c */ /* 0x080fe40003f06270 */
[-C--:B------:R-:W-:Y:S01]  /*08d0*/  ISETP.GE.AND P1, PT, R57, R46.reuse, PT ;  /* 0x0000002e3900720c */ /* 0x080fe20003f26270 */
[----:B------:R-:W4:Y:S01]  /*08e0*/  @!P3 LDG.E.U16 R8, desc[UR16][R4.64+0x140] ;  /* 0x000140100408b981 */ /* 0x000f22000c1e1500 */
[-C--:B------:R-:W-:Y:S02]  /*08f0*/  ISETP.GE.AND P2, PT, R55, R46.reuse, PT ;  /* 0x0000002e3700720c */ /* 0x080fe40003f46270 */
[-C--:B------:R-:W-:Y:S01]  /*0900*/  ISETP.GE.AND P3, PT, R53, R46.reuse, PT ;  /* 0x0000002e3500720c */ /* 0x080fe20003f66270 */
[----:B------:R-:W4:Y:S04]  /*0910*/  @!P5 LDG.E.U16 R6, desc[UR16][R4.64+0xc0] ;  /* 0x0000c0100406d981 */ /* 0x000f28000c1e1500 */
[----:B------:R-:W4:Y:S04]  /*0920*/  @!P4 LDG.E.U16 R11, desc[UR16][R4.64+0x100] ;  /* 0x00010010040bc981 */ /* 0x000f28000c1e1500 */
[----:B------:R-:W4:Y:S01]  /*0930*/  @!P0 LDG.E.U16 R15, desc[UR16][R4.64+0x200] ;  /* 0x00020010040f8981 */ /* 0x000f22000c1e1500 */
[----:B------:R-:W-:-:S02]  /*0940*/  ISETP.GE.AND P0, PT, R59, R46, PT ;  /* 0x0000002e3b00720c */ /* 0x000fc40003f06270 */
[-C--:B------:R-:W-:Y:S01]  /*0950*/  ISETP.GE.AND P4, PT, R51, R46.reuse, PT ;  /* 0x0000002e3300720c */ /* 0x080fe20003f86270 */
[----:B------:R-:W4:Y:S01]  /*0960*/  @!P1 LDG.E.U16 R17, desc[UR16][R4.64+0x280] ;  /* 0x0002801004119981 */ /* 0x000f22000c1e1500 */
[-C--:B------:R-:W-:Y:S02]  /*0970*/  ISETP.GE.AND P5, PT, R49, R46.reuse, PT ;  /* 0x0000002e3100720c */ /* 0x080fe40003fa6270 */
[----:B------:R-:W-:Y:S01]  /*0980*/  ISETP.GE.AND P6, PT, R47, R46, PT ;  /* 0x0000002e2f00720c */ /* 0x000fe20003fc6270 */
[----:B------:R-:W4:Y:S04]  /*0990*/  @!P2 LDG.E.U16 R14, desc[UR16][R4.64+0x2c0] ;  /* 0x0002c010040ea981 */ /* 0x000f28000c1e1500 */
[----:B------:R-:W4:Y:S04]  /*09a0*/  @!P3 LDG.E.U16 R21, desc[UR16][R4.64+0x300] ;  /* 0x000300100415b981 */ /* 0x000f28000c1e1500 */
[----:B------:R-:W4:Y:S04]  /*09b0*/  @!P0 LDG.E.U16 R12, desc[UR16][R4.64+0x240] ;  /* 0x00024010040c8981 */ /* 0x000f28000c1e1500 */
[----:B------:R-:W4:Y:S04]  /*09c0*/  @!P4 LDG.E.U16 R20, desc[UR16][R4.64+0x340] ;  /* 0x000340100414c981 */ /* 0x000f28000c1e1500 */
[----:B------:R-:W4:Y:S04]  /*09d0*/  @!P5 LDG.E.U16 R23, desc[UR16][R4.64+0x380] ;  /* 0x000380100417d981 */ /* 0x000f28000c1e1500 */
[----:B------:R0:W4:Y:S01]  /*09e0*/  @!P6 LDG.E.U16 R22, desc[UR16][R4.64+0x3c0] ;  /* 0x0003c0100416e981 */ /* 0x000122000c1e1500 */
[----:B------:R-:W1:Y:S01]  /*09f0*/  S2R R45, SR_LANEID ;  /* 0x00000000002d7919 */ /* 0x000e620000000000 */
[----:B------:R-:W0:Y:S01]  /*0a00*/  S2UR UR5, SR_CgaCtaId ;  /* 0x00000000000579c3 */ /* 0x000e220000008800 */
[----:B------:R-:W-:-:S02]  /*0a10*/  UMOV UR4, 0x400 ;  /* 0x0000040000047882 */ /* 0x000fc40000000000 */
[----:B0-----:R-:W-:Y:S01]  /*0a20*/  ULEA UR4, UR5, UR4, 0x18 ;  /* 0x0000000405047291 */ /* 0x001fe2000f8ec0ff */
[C---:B-1----:R-:W-:Y:S02]  /*0a30*/  IADD3 R16, PT, PT, R45.reuse, 0x20, RZ ;  /* 0x000000202d107810 */ /* 0x042fe40007ffe0ff */
[CC--:B------:R-:W-:Y:S02]  /*0a40*/  LEA.HI.SX32 R44, R45.reuse, R45.reuse, 0x1b ;  /* 0x0000002d2d2c7211 */ /* 0x0c0fe400078fdaff */
[----:B------:R-:W-:Y:S02]  /*0a50*/  LEA.HI.SX32 R16, R16, R45, 0x1b ;  /* 0x0000002d10107211 */ /* 0x000fe400078fdaff */
[----:B------:R-:W-:Y:S02]  /*0a60*/  LEA R44, R44, UR4, 0x1 ;  /* 0x000000042c2c7c11 */ /* 0x000fe4000f8e08ff */
[----:B------:R-:W-:Y:S02]  /*0a70*/  LEA R43, R16, UR4, 0x1 ;  /* 0x00000004102b7c11 */ /* 0x000fe4000f8e08ff */
        /* <DEDUP_REMOVED lines=8> */
[C---:B------:R-:W-:Y:S02]  /*0b00*/  IADD3 R4, PT, PT, R45.reuse, 0x100, RZ ;  /* 0x000001002d047810 */ /* 0x040fe40007ffe0ff */
[----:B------:R-:W-:Y:S02]  /*0b10*/  LEA.HI.SX32 R24, R24, R45, 0x1b ;  /* 0x0000002d18187211 */ /* 0x000fe400078fdaff */
[----:B------:R-:W-:Y:S02]  /*0b20*/  IADD3 R26, PT, PT, R45, 0xc0, RZ ;  /* 0x000000c02d1a7810 */ /* 0x000fe40007ffe0ff */
[----:B------:R-:W-:Y:S02]  /*0b30*/  LEA R41, R16, UR4, 0x1 ;  /* 0x0000000410297c11 */ /* 0x000fe4000f8e08ff */
[----:B------:R-:W-:-:S02]  /*0b40*/  LEA R40, R18, UR4, 0x1 ;  /* 0x0000000412287c11 */ /* 0x000fc4000f8e08ff */
[-C--:B------:R-:W-:Y:S02]  /*0b50*/  LEA.HI.SX32 R4, R4, R45.reuse, 0x1b ;  /* 0x0000002d04047211 */ /* 0x080fe400078fdaff */
[----:B------:R-:W-:Y:S02]  /*0b60*/  LEA R39, R24, UR4, 0x1 ;  /* 0x0000000418277c11 */ /* 0x000fe4000f8e08ff */
[C---:B------:R-:W-:Y:S02]  /*0b70*/  IADD3 R16, PT, PT, R45.reuse, 0x120, RZ ;  /* 0x000001202d107810 */ /* 0x040fe40007ffe0ff */
[----:B------:R-:W-:Y:S02]  /*0b80*/  LEA.HI.SX32 R26, R26, R45, 0x1b ;  /* 0x0000002d1a1a7211 */ /* 0x000fe400078fdaff */
[C---:B------:R-:W-:Y:S02]  /*0b90*/  IADD3 R18, PT, PT, R45.reuse, 0x140, RZ ;  /* 0x000001402d127810 */ /* 0x040fe40007ffe0ff */
[----:B------:R-:W-:-:S02]  /*0ba0*/  IADD3 R24, PT, PT, R45, 0x160, RZ ;  /* 0x000001602d187810 */ /* 0x000fc40007ffe0ff */
[----:B------:R-:W-:Y:S02]  /*0bb0*/  LEA R36, R4, UR4, 0x1 ;  /* 0x0000000404247c11 */ /* 0x000fe4000f8e08ff */
[-C--:B------:R-:W-:Y:S02]  /*0bc0*/  LEA.HI.SX32 R16, R16, R45.reuse, 0x1b ;  /* 0x0000002d10107211 */ /* 0x080fe400078fdaff */
[----:B------:R-:W-:Y:S02]  /*0bd0*/  IADD3 R4, PT, PT, R45, 0x1a0, RZ ;  /* 0x000001a02d047810 */ /* 0x000fe40007ffe0ff */
[----:B------:R-:W-:Y:S02]  /*0be0*/  LEA R38, R26, UR4, 0x1 ;  /* 0x000000041a267c11 */ /* 0x000fe4000f8e08ff */
        /* <DEDUP_REMOVED lines=8> */
[-C--:B------:R-:W-:Y:S02]  /*0c70*/  ISETP.GE.AND P0, PT, R79, R46.reuse, PT ;  /* 0x0000002e4f00720c */ /* 0x080fe40003f06270 */
[----:B------:R-:W-:Y:S02]  /*0c80*/  P2R R27, PR, RZ, 0x2 ;  /* 0x00000002ff1b7803 */ /* 0x000fe40000000000 */
[----:B------:R-:W-:Y:S02]  /*0c90*/  ISETP.GE.AND P1, PT, R75, R46, PT ;  /* 0x0000002e4b00720c */ /* 0x000fe40003f26270 */
[----:B------:R-:W-:Y:S02]  /*0ca0*/  PRMT R5, RZ, 0x7610, R5 ;  /* 0x00007610ff057816 */ /* 0x000fe40000000005 */
[----:B------:R-:W-:Y:S02]  /*0cb0*/  PRMT R24, RZ, 0x7610, R24 ;  /* 0x00007610ff187816 */ /* 0x000fe40000000018 */
[----:B------:R-:W-:-:S02]  /*0cc0*/  PRMT R26, RZ, 0x7610, R26 ;  /* 0x00007610ff1a7816 */ /* 0x000fc4000000001a */
[----:B------:R-:W-:Y:S02]  /*0cd0*/  PRMT R25, RZ, 0x7610, R25 ;  /* 0x00007610ff197816 */ /* 0x000fe40000000019 */
[----:B------:R-:W-:Y:S01]  /*0ce0*/  PRMT R82, RZ, 0x7610, R82 ;  /* 0x00007610ff527816 */ /* 0x000fe20000000052 */
[----:B--2---:R-:W-:Y:S04]  /*0cf0*/  STS.U16 [R44], R7 ;  /* 0x000000072c007388 */ /* 0x004fe80000000400 */
[----:B---3--:R0:W-:Y:S02]  /*0d00*/  STS.U16 [R43+0x40], R0 ;  /* 0x000040002b007388 */ /* 0x0081e40000000400 */
[----:B0-----:R-:W-:-:S04]  /*0d10*/  IADD3 R0, PT, PT, R45, 0xe0, RZ ;  /* 0x000000e02d007810 */ /* 0x001fc80007ffe0ff */
[----:B------:R-:W-:-:S04]  /*0d20*/  LEA.HI.SX32 R0, R0, R45, 0x1b ;  /* 0x0000002d00007211 */ /* 0x000fc800078fdaff */
[----:B------:R-:W-:Y:S02]  /*0d30*/  LEA R37, R0, UR4, 0x1 ;  /* 0x0000000400257c11 */ /* 0x000fe4000f8e08ff */
[----:B------:R-:W-:Y:S01]  /*0d40*/  IADD3 R0, PT, PT, R45, 0x180, RZ ;  /* 0x000001802d007810 */ /* 0x000fe20007ffe0ff */
[----:B----4-:R-:W-:Y:S03]  /*0d50*/  STS.U16 [R42+0x80], R9 ;  /* 0x000080092a007388 */ /* 0x010fe60000000400 */
[----:B------:R-:W-:Y:S01]  /*0d60*/  LEA.HI.SX32 R0, R0, R45, 0x1b ;  /* 0x0000002d00007211 */ /* 0x000fe200078fdaff */
[----:B------:R0:W-:Y:S04]  /*0d70*/  STS.U16 [R41+0xc0], R6 ;  /* 0x0000c00629007388 */ /* 0x0001e80000000400 */
[----:B------:R-:W-:Y:S01]  /*0d80*/  STS.U16 [R40+0x100], R11 ;  /* 0x0001000b28007388 */ /* 0x000fe20000000400 */
[----:B------:R-:W-:-:S03]  /*0d90*/  LEA R32, R0, UR4, 0x1 ;  /* 0x0000000400207c11 */ /* 0x000fc6000f8e08ff */
[----:B------:R1:W-:Y:S01]  /*0da0*/  STS.U16 [R39+0x140], R8 ;  /* 0x0001400827007388 */ /* 0x0003e20000000400 */
[C---:B0-----:R-:W-:Y:S02]  /*0db0*/  IADD3 R6, PT, PT, R45.reuse, 0x1c0, RZ ;  /* 0x000001c02d067810 */ /* 0x041fe40007ffe0ff */
[C---:B------:R-:W-:Y:S01]  /*0dc0*/  SHF.L.U32 R0, R45.reuse, 0x4, RZ ;  /* 0x000000042d007819 */ /* 0x040fe200000006ff */
[----:B------:R-:W-:Y:S01]  /*0dd0*/  STS.U16 [R38+0x180], R13 ;  /* 0x0001800d26007388 */ /* 0x000fe20000000400 */
[-C--:B------:R-:W-:Y:S02]  /*0de0*/  LEA.HI.SX32 R6, R6, R45.reuse, 0x1b ;  /* 0x0000002d06067211 */ /* 0x080fe400078fdaff */
[----:B-1----:R-:W-:Y:S01]  /*0df0*/  IADD3 R8, PT, PT, R45, 0x1e0, RZ ;  /* 0x000001e02d087810 */ /* 0x002fe20007ffe0ff */
[----:B------:R-:W-:Y:S01]  /*0e00*/  STS.U16 [R37+0x1c0], R10 ;  /* 0x0001c00a25007388 */ /* 0x000fe20000000400 */
[----:B------:R-:W-:Y:S02]  /*0e10*/  LEA.HI.SX32 R28, R0, R0, 0x1b ;  /* 0x00000000001c7211 */ /* 0x000fe400078fdaff */
[----:B------:R-:W-:Y:S01]  /*0e20*/  LEA.HI.SX32 R8, R8, R45, 0x1b ;  /* 0x0000002d08087211 */ /* 0x000fe200078fdaff */
[----:B------:R-:W-:Y:S01]  /*0e30*/  STS.U16 [R36+0x200], R15 ;  /* 0x0002000f24007388 */ /* 0x000fe20000000400 */
[----:B------:R-:W-:-:S02]  /*0e40*/  LEA R30, R6, UR4, 0x1 ;  /* 0x00000004061e7c11 */ /* 0x000fc4000f8e08ff */
[----:B------:R-:W-:Y:S01]  /*0e50*/  LEA R29, R8, UR4, 0x1 ;  /* 0x00000004081d7c11 */ /* 0x000fe2000f8e08ff */
[----:B------:R-:W-:Y:S01]  /*0e60*/  STS.U16 [R35+0x240], R12 ;  /* 0x0002400c23007388 */ /* 0x000fe20000000400 */
[----:B------:R-:W-:-:S03]  /*0e70*/  LEA R28, R28, UR4, 0x1 ;  /* 0x000000041c1c7c11 */ /* 0x000fc6000f8e08ff */
        /* <DEDUP_REMOVED lines=27> */
[----:B------:R-:W-:-:S03]  /*1030*/  ISETP.GE.AND P0, PT, R73, R46, PT ;  /* 0x0000002e4900720c */ /* 0x000fc60003f06270 */
[----:B------:R-:W3:Y:S01]  /*1040*/  @!P1 LDG.E.U16 R22, desc[UR16][R2.64+0x40] ;  /* 0x0000401002169981 */ /* 0x000ee2000c1e1500 */
[----:B------:R-:W-:-:S09]  /*1050*/  ISETP.GE.AND P1, PT, R71, R46, PT ;  /* 0x0000002e4700720c */ /* 0x000fd20003f26270 */
[----:B------:R-:W4:Y:S01]  /*1060*/  @!P0 LDG.E.U16 R21, desc[UR16][R2.64+0x80] ;  /* 0x0000801002158981 */ /* 0x000f22000c1e1500 */
[----:B------:R-:W-:-:S03]  /*1070*/  ISETP.GE.AND P0, PT, R69, R46, PT ;  /* 0x0000002e4500720c */ /* 0x000fc60003f06270 */
[----:B------:R-:W4:Y:S01]  /*1080*/  @!P1 LDG.E.U16 R24, desc[UR16][R2.64+0xc0] ;  /* 0x0000c01002189981 */ /* 0x000f22000c1e1500 */
[----:B------:R-:W-:Y:S02]  /*1090*/  ISETP.GE.AND P1, PT, R67, R46, PT ;  /* 0x0000002e4300720c */ /* 0x000fe40003f26270 */
[----:B------:R-:W-:-:S07]  /*10a0*/  PRMT R23, RZ, 0x7610, R23 ;  /* 0x00007610ff177816 */ /* 0x000fce0000000017 */
[----:B------:R-:W4:Y:S01]  /*10b0*/  @!P0 LDG.E.U16 R23, desc[UR16][R2.64+0x100] ;  /* 0x0001001002178981 */ /* 0x000f22000c1e1500 */
[----:B------:R-:W-:-:S03]  /*10c0*/  ISETP.GE.AND P0, PT, R65, R46, PT ;  /* 0x0000002e4100720c */ /* 0x000fc60003f06270 */
[----:B------:R-:W4:Y:S01]  /*10d0*/  @!P1 LDG.E.U16 R26, desc[UR16][R2.64+0x140] ;  /* 0x00014010021a9981 */ /* 0x000f22000c1e1500 */
[----:B------:R-:W-:-:S09]  /*10e0*/  ISETP.GE.AND P1, PT, R63, R46, PT ;  /* 0x0000002e3f00720c */ /* 0x000fd20003f26270 */
[----:B------:R-:W4:Y:S01]  /*10f0*/  @!P0 LDG.E.U16 R25, desc[UR16][R2.64+0x180] ;  /* 0x0001801002198981 */ /* 0x000f22000c1e1500 */
[----:B------:R-:W-:-:S03]  /*1100*/  ISETP.GE.AND P0, PT, R61, R46, PT ;  /* 0x0000002e3d00720c */ /* 0x000fc60003f06270 */
[----:B------:R-:W4:Y:S01]  /*1110*/  @!P1 LDG.E.U16 R82, desc[UR16][R2.64+0x1c0] ;  /* 0x0001c01002529981 */ /* 0x000f22000c1e1500 */
[----:B------:R-:W-:Y:S02]  /*1120*/  ISETP.NE.AND P1, PT, R27, RZ, PT ;  /* 0x000000ff1b00720c */ /* 0x000fe40003f25270 */
[----:B------:R-:W-:-:S07]  /*1130*/  PRMT R27, RZ, 0x7610, R27 ;  /* 0x00007610ff1b7816 */ /* 0x000fce000000001b */
[----:B------:R-:W4:Y:S01]  /*1140*/  @!P0 LDG.E.U16 R27, desc[UR16][R2.64+0x200] ;  /* 0x00020010021b8981 */ /* 0x000f22000c1e1500 */
[----:B------:R-:W-:Y:S02]  /*1150*/  ISETP.NE.AND P0, PT, R84, RZ, PT ;  /* 0x000000ff5400720c */ /* 0x000fe40003f05270 */
[----:B------:R-:W-:Y:S02]  /*1160*/  PRMT R84, RZ, 0x7610, R84 ;  /* 0x00007610ff547816 */ /* 0x000fe40000000054 */
[----:B------:R-:W-:Y:S02]  /*1170*/  PRMT R111, RZ, 0x7610, R111 ;  /* 0x00007610ff6f7816 */ /* 0x000fe4000000006f */
[----:B------:R-:W-:Y:S02]  /*1180*/  PRMT R86, RZ, 0x7610, R86 ;  /* 0x00007610ff567816 */ /* 0x000fe40000000056 */
[----:B------:R-:W-:Y:S02]  /*1190*/  PRMT R113, RZ, 0x7610, R113 ;  /* 0x00007610ff717816 */ /* 0x000fe40000000071 */
[----:B------:R-:W-:Y:S01]  /*11a0*/  PRMT R88, RZ, 0x7610, R88 ;  /* 0x00007610ff587816 */ /* 0x000fe20000000058 */
[----:B------:R-:W4:Y:S01]  /*11b0*/  @!P1 LDG.E.U16 R111, desc[UR16][R2.64+0x280] ;  /* 0x00028010026f9981 */ /* 0x000f22000c1e1500 */
[----:B------:R-:W-:-:S02]  /*11c0*/  PRMT R115, RZ, 0x7610, R115 ;  /* 0x00007610ff737816 */ /* 0x000fc40000000073 */
[----:B------:R-:W-:Y:S01]  /*11d0*/  PRMT R20, RZ, 0x7610, R20 ;  /* 0x00007610ff147816 */ /* 0x000fe20000000014 */
[----:B------:R-:W4:Y:S04]  /*11e0*/  @!P0 LDG.E.U16 R84, desc[UR16][R2.64+0x240] ;  /* 0x0002401002548981 */ /* 0x000f28000c1e1500 */
[----:B------:R-:W4:Y:S04]  /*11f0*/  @!P2 LDG.E.U16 R86, desc[UR16][R2.64+0x2c0] ;  /* 0x0002c0100256a981 */ /* 0x000f28000c1e1500 */
[----:B------:R-:W4:Y:S04]  /*1200*/  @!P3 LDG.E.U16 R113, desc[UR16][R2.64+0x300] ;  /* 0x000300100271b981 */ /* 0x000f28000c1e1500 */
[----:B------:R-:W4:Y:S04]  /*1210*/  @!P4 LDG.E.U16 R88, desc[UR16][R2.64+0x340] ;  /* 0x000340100258c981 */ /* 0x000f28000c1e1500 */
[----:B------:R-:W4:Y:S04]  /*1220*/  @!P5 LDG.E.U16 R115, desc[UR16][R2.64+0x380] ;  /* 0x000380100273d981 */ /* 0x000f28000c1e1500 */
[----:B------:R-:W4:Y:S01]  /*1230*/  @!P6 LDG.E.U16 R20, desc[UR16][R2.64+0x3c0] ;  /* 0x0003c0100214e981 */ /* 0x000f22000c1e1500 */
[----:B------:R-:W-:Y:S03]  /*1240*/  BSSY.RECONVERGENT B0, `(.L_x_1312) ;  /* 0x0000055000007945 */ /* 0x000fe60003800200 */
[----:B--2---:R0:W-:Y:S04]  /*1250*/  STS.U16 [R44], R5 ;  /* 0x000000052c007388 */ /* 0x0041e80000000400 */
[----:B---3--:R-:W-:Y:S01]  /*1260*/  STS.U16 [R43+0x40], R22 ;  /* 0x000040162b007388 */ /* 0x008fe20000000400 */
[----:B0-----:R-:W0:Y:S03]  /*1270*/  LDC R5, c[0x0][0x38c] ;  /* 0x0000e300ff057b82 */ /* 0x001e260000000800 */
        /* <DEDUP_REMOVED lines=19> */
[----:B------:R-:W0:Y:S04]  /*13b0*/  LDS.U16 R27, [R28+0x8] ;  /* 0x000008001c1b7984 */ /* 0x000e280000000400 */
[----:B------:R-:W0:Y:S04]  /*13c0*/  LDS.U16 R82, [R28+0xa] ;  /* 0x00000a001c527984 */ /* 0x000e280000000400 */
[----:B------:R0:W0:Y:S04]  /*13d0*/  LDS.U16 R84, [R28+0xc] ;  /* 0x00000c001c547984 */ /* 0x0000280000000400 */
        /* <DEDUP_REMOVED lines=8> */
[----:B------:R0:W0:Y:S01]  /*1460*/  LDS.U16 R2, [R28+0x1e] ;  /* 0x00001e001c027984 */ /* 0x0000220000000400 */
[----:B-1----:R-:W-:-:S05]  /*1470*/  SHF.L.U32 R23, R23, 0x10, RZ ;  /* 0x0000001017177819 */ /* 0x002fca00000006ff */
[----:B-----5:R-:W-:-:S05]  /*1480*/  FADD.FTZ R104, R23, R76 ;  /* 0x0000004c17687221 */ /* 0x020fca0000010000 */
[----:B------:R-:W-:-:S04]  /*1490*/  FSETP.GTU.FTZ.AND P0, PT, R104, 20, PT ;  /* 0x41a000006800780b */ /* 0x000fc80003f1c000 */
[----:B------:R-:W-:Y:S02]  /*14a0*/  ISETP.EQ.OR P0, PT, RZ, UR7, P0 ;  /* 0x00000007ff007c0c */ /* 0x000fe40008702670 */
[----:B--2---:R-:W-:Y:S02]  /*14b0*/  SHF.L.U32 R111, R24, 0x10, RZ ;  /* 0x00000010186f7819 */ /* 0x004fe400000006ff */
[----:B---3--:R-:W-:Y:S02]  /*14c0*/  SHF.L.U32 R25, R25, 0x10, RZ ;  /* 0x0000001019197819 */ /* 0x008fe400000006ff */
[----:B----4-:R-:W-:Y:S02]  /*14d0*/  SHF.L.U32 R113, R26, 0x10, RZ ;  /* 0x000000101a717819 */ /* 0x010fe400000006ff */
[----:B0-----:R-:W-:Y:S01]  /*14e0*/  SHF.L.U32 R27, R27, 0x10, RZ ;  /* 0x000000101b1b7819 */ /* 0x001fe200000006ff */
[--C-:B------:R-:W-:Y:S01]  /*14f0*/  FADD.FTZ R102, R111, R76.reuse ;  /* 0x0000004c6f667221 */ /* 0x100fe20000010000 */
[--C-:B------:R-:W-:Y:S01]  /*1500*/  FADD.FTZ R100, R25, R76.reuse ;  /* 0x0000004c19647221 */ /* 0x100fe20000010000 */
[--C-:B------:R-:W-:Y:S01]  /*1510*/  FADD.FTZ R98, R113, R76.reuse ;  /* 0x0000004c71627221 */ /* 0x100fe20000010000 */
[----:B------:R-:W-:Y:S01]  /*1520*/  SHF.L.U32 R23, R82, 0x10, RZ ;  /* 0x0000001052177819 */ /* 0x000fe200000006ff */
[----:B------:R-:W-:Y:S01]  /*1530*/  FADD.FTZ R96, R27, R76 ;  /* 0x0000004c1b607221 */ /* 0x000fe20000010000 */
[----:B------:R-:W-:-:S02]  /*1540*/  ISETP.GE.AND P5, PT, R5, 0x1, PT ;  /* 0x000000010500780c */ /* 0x000fc40003fa6270 */
[----:B------:R-:W-:Y:S01]  /*1550*/  FSETP.GTU.FTZ.AND P1, PT, R102, 20, PT ;  /* 0x41a000006600780b */ /* 0x000fe20003f3c000 */
[----:B------:R-:W-:Y:S01]  /*1560*/  FADD.FTZ R94, R23, R76 ;  /* 0x0000004c175e7221 */ /* 0x000fe20000010000 */
[----:B------:R-:W-:Y:S02]  /*1570*/  FSETP.GTU.FTZ.AND P3, PT, R100, 20, PT ;  /* 0x41a000006400780b */ /* 0x000fe40003f7c000 */
[----:B------:R-:W-:Y:S02]  /*1580*/  FSETP.GTU.FTZ.AND P2, PT, R98, 20, PT ;  /* 0x41a000006200780b */ /* 0x000fe40003f5c000 */
[----:B------:R-:W-:Y:S01]  /*1590*/  FSETP.GTU.FTZ.AND P4, PT, R96, 20, PT ;  /* 0x41a000006000780b */ /* 0x000fe20003f9c000 */
        /* <DEDUP_REMOVED lines=31> */
.L_x_1313:
[----:B------:R-:W-:Y:S05]  /*1790*/  BSYNC.RECONVERGENT B0 ;  /* 0x0000000000007941 */ /* 0x000fea0003800200 */
.L_x_1312:
        /* <DEDUP_REMOVED lines=37> */
.L_x_1315:
[----:B------:R-:W-:Y:S05]  /*19f0*/  BSYNC.RECONVERGENT B0 ;  /* 0x0000000000007941 */ /* 0x000fea0003800200 */
.L_x_1314:
[----:B------:R-:W-:Y:S01]  /*1a00*/  SHF.L.U32 R23, R86, 0x10, RZ ;  /* 0x0000001056177819 */ /* 0x000fe200000006ff */
[----:B------:R-:W-:Y:S01]  /*1a10*/  BSSY.RECONVERGENT B0, `(.L_x_1316) ;  /* 0x0000022000007945 */ /* 0x000fe20003800200 */
[----:B------:R-:W-:-:S03]  /*1a20*/  FSETP.GTU.FTZ.AND P1, PT, R92, 20, PT ;  /* 0x41a000005c00780b */ /* 0x000fc60003f3c000 */
        /* <DEDUP_REMOVED lines=32> */
.L_x_1317:
[----:B------:R-:W-:Y:S05]  /*1c30*/  BSYNC.RECONVERGENT B0 ;  /* 0x0000000000007941 */ /* 0x000fea0003800200 */
.L_x_1316:
        /* <DEDUP_REMOVED lines=37> */
.L_x_1319:
[----:B------:R-:W-:Y:S05]  /*1e90*/  BSYNC.RECONVERGENT B0 ;  /* 0x0000000000007941 */ /* 0x000fea0003800200 */
.L_x_1318:
        /* <DEDUP_REMOVED lines=35> */
.L_x_1321:
[----:B------:R-:W-:Y:S05]  /*20d0*/  BSYNC.RECONVERGENT B0 ;  /* 0x0000000000007941 */ /* 0x000fea0003800200 */
.L_x_1320:
        /* <DEDUP_REMOVED lines=37> */
.L_x_1323:
[----:B------:R-:W-:Y:S05]  /*2330*/  BSYNC.RECONVERGENT B0 ;  /* 0x0000000000007941 */ /* 0x000fea0003800200 */
.L_x_1322:
        /* <DEDUP_REMOVED lines=35> */
.L_x_1325:
[----:B------:R-:W-:Y:S05]  /*2570*/  BSYNC.RECONVERGENT B0 ;  /* 0x0000000000007941 */ /* 0x000fea0003800200 */
.L_x_1324:
        /* <DEDUP_REMOVED lines=37> */
.L_x_1327:
[----:B------:R-:W-:Y:S05]  /*27d0*/  BSYNC.RECONVERGENT B0 ;  /* 0x0000000000007941 */ /* 0x000fea0003800200 */
.L_x_1326:
[----:B------:R-:W-:Y:S01]  /*27e0*/  SHF.L.U32 R21, R20, 0x10, RZ ;  /* 0x0000001014157819 */ /* 0x000fe200000006ff */
[----:B------:R-:W-:Y:S01]  /*27f0*/  BSSY.RECONVERGENT B0, `(.L_x_1328) ;  /* 0x0000023000007945 */ /* 0x000fe20003800200 */
[----:B------:R-:W-:Y:S02]  /*2800*/  FSETP.GTU.FTZ.AND P4, PT, R106, 20, PT ;  /* 0x41a000006a00780b */ /* 0x000fe40003f9c000 */
        /* <DEDUP_REMOVED lines=33> */
.L_x_1329:
[----:B------:R-:W-:Y:S05]  /*2a20*/  BSYNC.RECONVERGENT B0 ;  /* 0x0000000000007941 */ /* 0x000fea0003800200 */
.L_x_1328:
        /* <DEDUP_REMOVED lines=41> */
.L_x_1331:
[----:B------:R-:W-:Y:S05]  /*2cc0*/  BSYNC.RECONVERGENT B0 ;  /* 0x0000000000007941 */ /* 0x000fea0003800200 */
.L_x_1330:
[----:B------:R-:W-:Y:S01]  /*2cd0*/  SHF.L.U32 R3, R2, 0x10, RZ ;  /* 0x0000001002037819 */ /* 0x000fe200000006ff */
[----:B------:R-:W-:Y:S01]  /*2ce0*/  BSSY.RECONVERGENT B0, `(.L_x_1332) ;  /* 0x0000026000007945 */ /* 0x000fe20003800200 */
[----:B------:R-:W-:Y:S02]  /*2cf0*/  FSETP.GTU.FTZ.AND P1, PT, R110, 20, PT ;  /* 0x41a000006e00780b */ /* 0x000fe40003f3c000 */
[----:B------:R-:W-:Y:S01]  /*2d00*/  SHF.L.U32 R133, R14, 0x10, RZ ;  /* 0x000000100e857819 */ /* 0x000fe200000006ff */
[----:B------:R-:W-:Y:S01]  /*2d10*/  FADD.FTZ R112, R3, R76 ;  /* 0x0000004c03707221 */ /* 0x000fe20000010000 */
        /* <DEDUP_REMOVED lines=34> */
.L_x_1333:
[----:B------:R-:W-:Y:S05]  /*2f40*/  BSYNC.RECONVERGENT B0 ;  /* 0x0000000000007941 */ /* 0x000fea0003800200 */
.L_x_1332:
[----:B------:R-:W-:Y:S01]  /*2f50*/  ISETP.EQ.OR P0, PT, RZ, UR7, P0 ;  /* 0x00000007ff007c0c */ /* 0x000fe20008702670 */
[----:B------:R-:W-:Y:S01]  /*2f60*/  BSSY.RECONVERGENT B0, `(.L_x_1334) ;  /* 0x000002b000007945 */ /* 0x000fe20003800200 */
[----:B------:R-:W-:Y:S02]  /*2f70*/  FSETP.GTU.FTZ.AND P2, PT, R112, 20, PT ;  /* 0x41a000007000780b */ /* 0x000fe40003f5c000 */
[----:B------:R-:W-:Y:S02]  /*2f80*/  SHF.L.U32 R3, R9, 0x10, RZ ;  /* 0x0000001009037819 */ /* 0x000fe400000006ff */
        /* <DEDUP_REMOVED lines=40> */
.L_x_1335:
[----:B------:R-:W-:Y:S05]  /*3210*/  BSYNC.RECONVERGENT B0 ;  /* 0x0000000000007941 */ /* 0x000fea0003800200 */
.L_x_1334:
        /* <DEDUP_REMOVED lines=32> */
.L_x_1337:
[----:B------:R-:W-:Y:S05]  /*3420*/  BSYNC.RECONVERGENT B0 ;  /* 0x0000000000007941 */ /* 0x000fea0003800200 */
.L_x_1336:
        /* <DEDUP_REMOVED lines=32> */
.L_x_1339:
[----:B------:R-:W-:Y:S05]  /*3630*/  BSYNC.RECONVERGENT B0 ;  /* 0x0000000000007941 */ /* 0x000fea0003800200 */
.L_x_1338:
        /* <DEDUP_REMOVED lines=32> */
.L_x_1341:
[----:B------:R-:W-:Y:S05]  /*3840*/  BSYNC.RECONVERGENT B0 ;  /* 0x0000000000007941 */ /* 0x000fea0003800200 */
.L_x_1340:
        /* <DEDUP_REMOVED lines=32> */
.L_x_1343:
[----:B------:R-:W-:Y:S05]  /*3a50*/  BSYNC.RECONVERGENT B0 ;  /* 0x0000000000007941 */ /* 0x000fea0003800200 */
.L_x_1342:
[----:B------:R-:W-:Y:S01]  /*3a60*/  SHF.L.U32 R143, R0, 0x10, RZ ;  /* 0x00000010008f7819 */ /* 0x000fe200000006ff */
[----:B------:R-:W-:Y:S01]  /*3a70*/  BAR.SYNC.DEFER_BLOCKING 0x0 ;  /* 0x0000000000007b1d */ /* 0x000fe20000010000 */
        /* <DEDUP_REMOVED lines=15> */
[----:B------:R-:W-:Y:S01]  /*3b70*/  FMUL.FTZ R111, R143, R78 ;  /* 0x0000004e8f6f7220 */ /* 0x000fe20000410000 */
[----:B------:R-:W-:Y:S06]  /*3b80*/  @!P5 BRA `(.L_x_1344) ;  /* 0x000000280090d947 */ /* 0x000fec0003800000 */
[----:B------:R-:W-:Y:S01]  /*3b90*/  FMUL.FTZ R127, R19, R104 ;  /* 0x00000068137f7220 */ /* 0x000fe20000410000 */
[----:B------:R-:W-:Y:S01]  /*3ba0*/  FMUL.FTZ R130, R17, R100 ;  /* 0x0000006411827220 */ /* 0x000fe20000410000 */
[----:B------:R-:W0:Y:S01]  /*3bb0*/  LDC.64 R18, c[0x0][0x3c0] ;  /* 0x0000f000ff127b82 */ /* 0x000e220000000a00 */
[----:B------:R-:W-:Y:S01]  /*3bc0*/  FMUL.FTZ R138, R3, R84 ;  /* 0x00000054038a7220 */ /* 0x000fe20000410000 */
[----:B------:R-:W-:Y:S01]  /*3bd0*/  IMAD R145, R58, R5, RZ ;  /* 0x000000053a917224 */ /* 0x000fe200078e02ff */
[----:B------:R-:W-:Y:S01]  /*3be0*/  VIMNMX R5, PT, PT, R5, 0x1, !PT ;  /* 0x0000000105057848 */ /* 0x000fe20007fe0100 */
[----:B------:R-:W-:Y:S01]  /*3bf0*/  FMUL.FTZ R129, R129, R102 ;  /* 0x0000006681817220 */ /* 0x000fe20000410000 */
[----:B------:R-:W-:Y:S01]  /*3c00*/  FMUL.FTZ R131, R131, R98 ;  /* 0x0000006283837220 */ /* 0x000fe20000410000 */
[----:B------:R-:W-:Y:S01]  /*3c10*/  FMUL.FTZ R132, R15, R96 ;  /* 0x000000600f847220 */ /* 0x000fe20000410000 */
[----:B------:R-:W-:Y:S01]  /*3c20*/  FMUL.FTZ R133, R133, R94 ;  /* 0x0000005e85857220 */ /* 0x000fe20000410000 */
[----:B------:R-:W1:Y:S01]  /*3c30*/  LDC.64 R16, c[0x0][0x3e0] ;  /* 0x0000f800ff107b82 */ /* 0x000e620000000a00 */
[----:B------:R-:W-:Y:S01]  /*3c40*/  FMUL.FTZ R134, R13, R92 ;  /* 0x0000005c0d867220 */ /* 0x000fe20000410000 */
[----:B------:R-:W-:Y:S01]  /*3c50*/  FMUL.FTZ R135, R135, R90 ;  /* 0x0000005a87877220 */ /* 0x000fe20000410000 */
[----:B------:R-:W-:Y:S01]  /*3c60*/  FMUL.FTZ R136, R11, R88 ;  /* 0x000000580b887220 */ /* 0x000fe20000410000 */
[----:B------:R-:W-:Y:S01]  /*3c70*/  FMUL.FTZ R137, R137, R86 ;  /* 0x0000005689897220 */ /* 0x000fe20000410000 */
[----:B------:R-:W-:Y:S01]  /*3c80*/  FMUL.FTZ R139, R139, R82 ;  /* 0x000000528b8b7220 */ /* 0x000fe20000410000 */
[----:B------:R-:W-:Y:S01]  /*3c90*/  FMUL.FTZ R140, R7, R106 ;  /* 0x0000006a078c7220 */ /* 0x000fe20000410000 */
[----:B------:R-:W-:Y:S01]  /*3ca0*/  FMUL.FTZ R141, R141, R108 ;  /* 0x0000006c8d8d7220 */ /* 0x000fe20000410000 */
[----:B------:R-:W2:Y:S01]  /*3cb0*/  LDC.64 R20, c[0x0][0x3a8] ;  /* 0x0000ea00ff147b82 */ /* 0x000ea20000000a00 */
[----:B------:R-:W-:Y:S01]  /*3cc0*/  FMUL.FTZ R142, R9, R110 ;  /* 0x0000006e098e7220 */ /* 0x000fe20000410000 */
[----:B------:R-:W-:Y:S01]  /*3cd0*/  FMUL.FTZ R143, R143, R112 ;  /* 0x000000708f8f7220 */ /* 0x000fe20000410000 */
[----:B------:R-:W-:Y:S01]  /*3ce0*/  MOV R147, R68 ;  /* 0x0000004400937202 */ /* 0x000fe20000000f00 */
[----:B------:R-:W-:Y:S01]  /*3cf0*/  UIADD3 UR5, UPT, UPT, UR4, 0x470, URZ ;  /* 0x0000047004057890 */ /* 0x000fe2000fffe0ff */
[----:B------:R-:W-:-:S02]  /*3d00*/  MOV R144, R62 ;  /* 0x0000003e00907202 */ /* 0x000fc40000000f00 */
[----:B------:R-:W-:Y:S01]  /*3d10*/  MOV R149, R70 ;  /* 0x0000004600957202 */ /* 0x000fe20000000f00 */
[----:B------:R-:W3:Y:S01]  /*3d20*/  LDC.64 R2, c[0x0][0x480] ;  /* 0x00012000ff027b82 */ /* 0x000ee20000000a00 */
[----:B------:R-:W-:Y:S02]  /*3d30*/  MOV R146, R64 ;  /* 0x0000004000927202 */ /* 0x000fe40000000f00 */
[----:B------:R-:W-:Y:S02]  /*3d40*/  MOV R151, R72 ;  /* 0x0000004800977202 */ /* 0x000fe40000000f00 */
[----:B------:R-:W-:Y:S02]  /*3d50*/  MOV R148, R66 ;  /* 0x0000004200947202 */ /* 0x000fe40000000f00 */
[----:B------:R-:W-:Y:S02]  /*3d60*/  IADD3 R150, PT, PT, -R5, RZ, RZ ;  /* 0x000000ff05967210 */ /* 0x000fe40007ffe1ff */
[----:B-1----:R-:W-:-:S02]  /*3d70*/  SHF.L.U64.HI R17, R16, 0x3, R17 ;  /* 0x0000000310117819 */ /* 0x002fc40000010211 */
[----:B0-----:R-:W-:Y:S02]  /*3d80*/  SHF.L.U64.HI R19, R18, 0x3, R19 ;  /* 0x0000000312137819 */ /* 0x001fe40000010213 */
[----:B--2---:R-:W-:-:S07]  /*3d90*/  SHF.L.U64.HI R21, R20, 0x3, R21 ;  /* 0x0000000314157819 */ /* 0x004fce0000010215 */
.L_x_1347:
[----:B------:R-:W-:Y:S02]  /*3da0*/  MOV R4, R147 ;  /* 0x0000009300047202 */ /* 0x000fe40000000f00 */
[----:B------:R-:W-:-:S06]  /*3db0*/  MOV R5, R144 ;  /* 0x0000009000057202 */ /* 0x000fcc0000000f00 */
[----:B------:R-:W2:Y:S01]  /*3dc0*/  LDG.E.64 R4, desc[UR16][R4.64] ;  /* 0x0000001004047981 */ /* 0x000ea2000c1e1b00 */
[-C--:B------:R-:W-:Y:S02]  /*3dd0*/  ISETP.GE.U32.AND P0, PT, R107, R46.reuse, PT ;  /* 0x0000002e6b00720c */ /* 0x080fe40003f06070 */
[-C--:B------:R-:W-:Y:S02]  /*3de0*/  ISETP.GE.U32.AND P2, PT, R109, R46.reuse, PT ;  /* 0x0000002e6d00720c */ /* 0x080fe40003f46070 */
[----:B------:R-:W-:Y:S01]  /*3df0*/  ISETP.GE.U32.AND P1, PT, R105, R46, PT ;  /* 0x0000002e6900720c */ /* 0x000fe20003f26070 */
[C---:B--2---:R-:W-:Y:S01]  /*3e00*/  FMUL.FTZ R6, R5.reuse, R102 ;  /* 0x0000006605067220 */ /* 0x044fe20000410000 */
[C---:B------:R-:W-:Y:S01]  /*3e10*/  FMUL.FTZ R0, R5.reuse, R104 ;  /* 0x0000006805007220 */ /* 0x040fe20000410000 */
[----:B------:R-:W-:Y:S01]  /*3e20*/  FMUL.FTZ R7, R4, 1.4426950216293334961 ;  /* 0x3fb8aa3b04077820 */ /* 0x000fe20000410000 */
[C---:B------:R-:W-:Y:S01]  /*3e30*/  FMUL.FTZ R154, R5.reuse, R86 ;  /* 0x00000056059a7220 */ /* 0x040fe20000410000 */
[----:B------:R-:W-:Y:S01]  /*3e40*/  FMUL.RZ R10, R6, 0.15915493667125701904 ;  /* 0x3e22f983060a7820 */ /* 0x000fe2000040c000 */
[----:B------:R-:W-:Y:S01]  /*3e50*/  FMUL.FTZ R6, R5, R100 ;  /* 0x0000006405067220 */ /* 0x000fe20000410000 */
[----:B------:R-:W-:Y:S01]  /*3e60*/  FMUL.RZ R8, R0, 0.15915493667125701904 ;  /* 0x3e22f98300087820 */ /* 0x000fe2000040c000 */
[C---:B------:R-:W-:Y:S01]  /*3e70*/  FMUL.FTZ R4, R7.reuse, R102 ;  /* 0x0000006607047220 */ /* 0x040fe20000410000 */
[----:B------:R-:W-:Y:S01]  /*3e80*/  MUFU.SIN R13, R10 ;  /* 0x0000000a000d7308 */ /* 0x000fe20000000400 */
[----:B------:R-:W-:Y:S01]  /*3e90*/  FMUL.RZ R12, R6, 0.15915493667125701904 ;  /* 0x3e22f983060c7820 */ /* 0x000fe2000040c000 */
[C---:B------:R-:W-:Y:S01]  /*3ea0*/  FMUL.FTZ R0, R7.reuse, R104 ;  /* 0x0000006807007220 */ /* 0x040fe20000410000 */
[----:B------:R-:W-:Y:S01]  /*3eb0*/  FMUL.RZ R159, R154, 0.15915493667125701904 ;  /* 0x3e22f9839a9f7820 */ /* 0x000fe2000040c000 */
[C---:B------:R-:W-:Y:S01]  /*3ec0*/  FMUL.FTZ R6, R7.reuse, R100 ;  /* 0x0000006407067220 */ /* 0x040fe20000410000 */
[----:B------:R-:W-:Y:S01]  /*3ed0*/  FMUL.FTZ R154, R7, R86 ;  /* 0x00000056079a7220 */ /* 0x000fe20000410000 */
[----:B------:R-:W-:-:S02]  /*3ee0*/  FMUL.FTZ R172, R5, R110 ;  /* 0x0000006e05ac7220 */ /* 0x000fc40000410000 */
[----:B------:R-:W-:Y:S08]  /*3ef0*/  MUFU.SIN R9, R8 ;  /* 0x0000000800097308 */ /* 0x000ff00000000400 */
[----:B------:R0:W-:Y:S08]  /*3f00*/  MUFU.COS R11, R8 ;  /* 0x00000008000b7308 */ /* 0x0001f00000000000 */
[----:B------:R-:W-:Y:S01]  /*3f10*/  MUFU.SIN R23, R12 ;  /* 0x0000000c00177308 */ /* 0x000fe20000000400 */
[----:B0-----:R-:W-:-:S04]  /*3f20*/  FMUL.FTZ R8, R5, R98 ;  /* 0x0000006205087220 */ /* 0x001fc80000410000 */
[----:B------:R-:W-:Y:S01]  /*3f30*/  FMUL.RZ R14, R8, 0.15915493667125701904 ;  /* 0x3e22f983080e7820 */ /* 0x000fe2000040c000 */
[----:B------:R-:W-:Y:S02]  /*3f40*/  FMUL.FTZ R8, R7, R98 ;  /* 0x0000006207087220 */ /* 0x000fe40000410000 */
[----:B------:R0:W-:Y:S08]  /*3f50*/  MUFU.COS R25, R12 ;  /* 0x0000000c00197308 */ /* 0x0001f00000000000 */
[----:B------:R1:W-:Y:S01]  /*3f60*/  MUFU.COS R15, R10 ;  /* 0x0000000a000f7308 */ /* 0x0003e20000000000 */
[----:B0-----:R-:W-:-:S04]  /*3f70*/  FMUL.FTZ R12, R5, R94 ;  /* 0x0000005e050c7220 */ /* 0x001fc80000410000 */
[----:B------:R-:W-:Y:S01]  /*3f80*/  FMUL.RZ R24, R12, 0.15915493667125701904 ;  /* 0x3e22f9830c187820 */ /* 0x000fe2000040c000 */
[----:B------:R-:W-:Y:S02]  /*3f90*/  FMUL.FTZ R12, R7, R94 ;  /* 0x0000005e070c7220 */ /* 0x000fe40000410000 */
[----:B------:R-:W-:Y:S01]  /*3fa0*/  MUFU.SIN R27, R14 ;  /* 0x0000000e001b7308 */ /* 0x000fe20000000400 */
[----:B-1----:R-:W-:-:S04]  /*3fb0*/  FMUL.FTZ R10, R5, R96 ;  /* 0x00000060050a7220 */ /* 0x002fc80000410000 */
        /* <DEDUP_REMOVED lines=17> */
[----:B------:R-:W-:Y:S08]  /*40d0*/  MUFU.COS R171, R152 ;  /* 0x0000009800ab7308 */ /* 0x000ff00000000000 */
[----:B------:R-:W0:Y:S08]  /*40e0*/  MUFU.EX2 R4, R4 ;  /* 0x0000000400047308 */ /* 0x000e300000000800 */
[----:B------:R1:W-:Y:S08]  /*40f0*/  MUFU.EX2 R152, R24 ;  /* 0x0000001800987308 */ /* 0x0003f00000000800 */
[----:B------:R-:W2:Y:S01]  /*4100*/  MUFU.EX2 R8, R8 ;  /* 0x0000000800087308 */ /* 0x000ea20000000800 */
[C---:B-1----:R-:W-:Y:S01]  /*4110*/  FMUL.FTZ R24, R5.reuse, R82 ;  /* 0x0000005205187220 */ /* 0x042fe20000410000 */
[C---:B0-----:R-:W-:Y:S01]  /*4120*/  FMUL.FTZ R13, R4.reuse, R13 ;  /* 0x0000000d040d7220 */ /* 0x041fe20000410000 */
[----:B------:R-:W-:Y:S01]  /*4130*/  FMUL.FTZ R15, R4, R15 ;  /* 0x0000000f040f7220 */ /* 0x000fe20000410000 */
[----:B------:R-:W-:Y:S01]  /*4140*/  FMUL.FTZ R4, R5, R108 ;  /* 0x0000006c05047220 */ /* 0x000fe20000410000 */
[----:B------:R-:W-:Y:S01]  /*4150*/  FMUL.RZ R161, R24, 0.15915493667125701904 ;  /* 0x3e22f98318a17820 */ /* 0x000fe2000040c000 */
[----:B------:R-:W-:-:S02]  /*4160*/  FMUL.FTZ R24, R7, R82 ;  /* 0x0000005207187220 */ /* 0x000fc40000410000 */
[----:B------:R-:W0:Y:S08]  /*4170*/  MUFU.EX2 R0, R0 ;  /* 0x0000000000007308 */ /* 0x000e300000000800 */
[----:B------:R-:W1:Y:S01]  /*4180*/  MUFU.EX2 R14, R14 ;  /* 0x0000000e000e7308 */ /* 0x000e620000000800 */
[----:B--2---:R-:W-:-:S07]  /*4190*/  FMUL.FTZ R27, R8, R27 ;  /* 0x0000001b081b7220 */ /* 0x004fce0000410000 */
[----:B------:R2:W-:Y:S01]  /*41a0*/  MUFU.EX2 R26, R22 ;  /* 0x00000016001a7308 */ /* 0x0005e20000000800 */
[C---:B0-----:R-:W-:Y:S01]  /*41b0*/  FMUL.FTZ R162, R0.reuse, R11 ;  /* 0x0000000b00a27220 */ /* 0x041fe20000410000 */
[----:B------:R-:W-:Y:S01]  /*41c0*/  FMUL.FTZ R164, R0, R9 ;  /* 0x0000000900a47220 */ /* 0x000fe20000410000 */
[----:B------:R-:W-:-:S03]  /*41d0*/  FMUL.FTZ R0, R7, R106 ;  /* 0x0000006a07007220 */ /* 0x000fc60000410000 */
[----:B------:R-:W-:Y:S02]  /*41e0*/  FSEL R162, R162, 1, !P2 ;  /* 0x3f800000a2a27808 */ /* 0x000fe40005000000 */
[----:B------:R-:W-:Y:S01]  /*41f0*/  MUFU.SIN R177, R158 ;  /* 0x0000009e00b17308 */ /* 0x000fe20000000400 */
[-C--:B--2---:R-:W-:Y:S01]  /*4200*/  FMUL.FTZ R22, R5, R84.reuse ;  /* 0x0000005405167220 */ /* 0x084fe20000410000 */
[----:B-1----:R-:W-:Y:S01]  /*4210*/  FMUL.FTZ R169, R14, R169 ;  /* 0x000000a90ea97220 */ /* 0x002fe20000410000 */
[----:B------:R-:W-:Y:S02]  /*4220*/  FSEL R164, R164, RZ, !P2 ;  /* 0x000000ffa4a47208 */ /* 0x000fe40005000000 */
[----:B------:R-:W-:Y:S01]  /*4230*/  FMUL.RZ R160, R22, 0.15915493667125701904 ;  /* 0x3e22f98316a07820 */ /* 0x000fe2000040c000 */
[----:B------:R-:W-:Y:S02]  /*4240*/  FMUL.FTZ R22, R7, R84 ;  /* 0x0000005407167220 */ /* 0x000fe40000410000 */
[----:B------:R-:W0:Y:S08]  /*4250*/  MUFU.COS R179, R158 ;  /* 0x0000009e00b37308 */ /* 0x000e300000000000 */
[----:B------:R-:W1:Y:S08]  /*4260*/  MUFU.EX2 R10, R10 ;  /* 0x0000000a000a7308 */ /* 0x000e700000000800 */
[----:B------:R-:W2:Y:S01]  /*4270*/  MUFU.EX2 R12, R12 ;  /* 0x0000000c000c7308 */ /* 0x000ea20000000800 */
[----:B0-----:R-:W-:-:S07]  /*4280*/  FMUL.FTZ R11, R152, R179 ;  /* 0x000000b3980b7220 */ /* 0x001fce0000410000 */
[----:B------:R-:W-:Y:S01]  /*4290*/  MUFU.SIN R189, R161 ;  /* 0x000000a100bd7308 */ /* 0x000fe20000000400 */
[----:B-1----:R-:W-:-:S07]  /*42a0*/  FMUL.FTZ R163, R10, R157 ;  /* 0x0000009d0aa37220 */ /* 0x002fce0000410000 */
[----:B------:R0:W-:Y:S01]  /*42b0*/  MUFU.COS R191, R161 ;  /* 0x000000a100bf7308 */ /* 0x0001e20000000000 */
[C---:B--2---:R-:W-:Y:S01]  /*42c0*/  FMUL.FTZ R166, R12.reuse, R165 ;  /* 0x000000a50ca67220 */ /* 0x044fe20000410000 */
[----:B------:R-:W-:-:S06]  /*42d0*/  FMUL.FTZ R167, R12, R167 ;  /* 0x000000a70ca77220 */ /* 0x000fcc0000410000 */
[----:B------:R1:W2:Y:S01]  /*42e0*/  MUFU.EX2 R158, R24 ;  /* 0x00000018009e7308 */ /* 0x0002a20000000800 */
[----:B0-----:R-:W-:Y:S01]  /*42f0*/  FMUL.FTZ R161, R10, R155 ;  /* 0x0000009b0aa17220 */ /* 0x001fe20000410000 */
[----:B------:R-:W-:-:S06]  /*4300*/  FSEL R155, R15, 1, !P0 ;  /* 0x3f8000000f9b7808 */ /* 0x000fcc0004000000 */
[----:B------:R-:W0:Y:S01]  /*4310*/  MUFU.EX2 R6, R6 ;  /* 0x0000000600067308 */ /* 0x000e220000000800 */
[----:B-1----:R-:W-:Y:S01]  /*4320*/  FMUL.FTZ R24, R14, R171 ;  /* 0x000000ab0e187220 */ /* 0x002fe20000410000 */
[----:B------:R-:W-:Y:S01]  /*4330*/  FMUL.FTZ R14, R152, R177 ;  /* 0x000000b1980e7220 */ /* 0x000fe20000410000 */
[----:B------:R-:W-:Y:S01]  /*4340*/  FMUL.RZ R171, R4, 0.15915493667125701904 ;  /* 0x3e22f98304ab7820 */ /* 0x000fe2000040c000 */
[----:B------:R-:W-:-:S04]  /*4350*/  FSEL R152, R127, RZ, !P2 ;  /* 0x000000ff7f987208 */ /* 0x000fc80005000000 */
[----:B------:R-:W-:Y:S01]  /*4360*/  MUFU.SIN R181, R159 ;  /* 0x0000009f00b57308 */ /* 0x000fe20000000400 */
[C---:B--2---:R-:W-:Y:S01]  /*4370*/  FMUL.FTZ R4, R158.reuse, R191 ;  /* 0x000000bf9e047220 */ /* 0x044fe20000410000 */
[----:B------:R-:W-:-:S06]  /*4380*/  FMUL.FTZ R9, R158, R189 ;  /* 0x000000bd9e097220 */ /* 0x000fcc0000410000 */
[----:B------:R1:W-:Y:S01]  /*4390*/  MUFU.COS R183, R159 ;  /* 0x0000009f00b77308 */ /* 0x0003e20000000000 */
[----:B0-----:R-:W-:-:S07]  /*43a0*/  FMUL.FTZ R25, R6, R25 ;  /* 0x0000001906197220 */ /* 0x001fce0000410000 */
[----:B------:R-:W0:Y:S01]  /*43b0*/  MUFU.EX2 R154, R154 ;  /* 0x0000009a009a7308 */ /* 0x000e220000000800 */
[C---:B-1----:R-:W-:Y:S01]  /*43c0*/  FMUL.FTZ R159, R5.reuse, R106 ;  /* 0x0000006a059f7220 */ /* 0x042fe20000410000 */
[----:B------:R-:W-:-:S03]  /*43d0*/  FMUL.FTZ R5, R5, R112 ;  /* 0x0000007005057220 */ /* 0x000fc60000410000 */
[----:B------:R-:W-:Y:S01]  /*43e0*/  FMUL.RZ R170, R159, 0.15915493667125701904 ;  /* 0x3e22f9839faa7820 */ /* 0x000fe2000040c000 */
[----:B------:R-:W-:Y:S01]  /*43f0*/  FMUL.FTZ R159, R8, R153 ;  /* 0x00000099089f7220 */ /* 0x000fe20000410000 */
[----:B------:R-:W-:Y:S01]  /*4400*/  FSEL R153, R13, RZ, !P0 ;  /* 0x000000ff0d997208 */ /* 0x000fe20004000000 */
[----:B------:R-:W-:Y:S01]  /*4410*/  MUFU.SIN R173, R156 ;  /* 0x0000009c00ad7308 */ /* 0x000fe20000000400 */
[----:B------:R-:W-:Y:S01]  /*4420*/  FMUL.FTZ R13, R7, R108 ;  /* 0x0000006c070d7220 */ /* 0x000fe20000410000 */
[----:B------:R-:W-:Y:S02]  /*4430*/  FMUL.RZ R184, R5, 0.15915493667125701904 ;  /* 0x3e22f98305b87820 */ /* 0x000fe4000040c000 */
[----:B------:R-:W-:-:S04]  /*4440*/  FMUL.FTZ R15, RZ, R153 ;  /* 0x00000099ff0f7220 */ /* 0x000fc80000410000 */
[----:B------:R-:W1:Y:S01]  /*4450*/  MUFU.COS R175, R156 ;  /* 0x0000009c00af7308 */ /* 0x000e620000000000 */
[C---:B0-----:R-:W-:Y:S01]  /*4460*/  FMUL.FTZ R8, R154.reuse, R183 ;  /* 0x000000b79a087220 */ /* 0x041fe20000410000 */
[----:B------:R-:W-:Y:S01]  /*4470*/  FMUL.FTZ R12, R154, R181 ;  /* 0x000000b59a0c7220 */ /* 0x000fe20000410000 */
[----:B------:R-:W-:Y:S01]  /*4480*/  FSEL R154, R129, RZ, !P0 ;  /* 0x000000ff819a7208 */ /* 0x000fe20004000000 */
[----:B------:R-:W-:Y:S01]  /*4490*/  FFMA.FTZ R15, R152, R155, -R15 ;  /* 0x0000009b980f7223 */ /* 0x000fe2000001080f */
[----:B------:R-:W-:-:S03]  /*44a0*/  ISETP.GE.U32.AND P0, PT, R103, R46, PT ;  /* 0x0000002e6700720c */ /* 0x000fc60003f06070 */
[----:B------:R-:W-:Y:S01]  /*44b0*/  MUFU.SIN R185, R160 ;  /* 0x000000a000b97308 */ /* 0x000fe20000000400 */
[----:B------:R-:W-:-:S07]  /*44c0*/  FSEL R159, R159, 1, !P0 ;  /* 0x3f8000009f9f7808 */ /* 0x000fce0004000000 */
[----:B------:R-:W-:Y:S08]  /*44d0*/  MUFU.COS R187, R160 ;  /* 0x000000a000bb7308 */ /* 0x000ff00000000000 */
[----:B------:R0:W2:Y:S08]  /*44e0*/  MUFU.EX2 R156, R22 ;  /* 0x00000016009c7308 */ /* 0x0000b00000000800 */
[----:B------:R-:W-:Y:S01]  /*44f0*/  MUFU.SIN R160, R170 ;  /* 0x000000aa00a07308 */ /* 0x000fe20000000400 */
[----:B0-----:R-:W-:Y:S01]  /*4500*/  FMUL.FTZ R22, R6, R23 ;  /* 0x0000001706167220 */ /* 0x001fe20000410000 */
[C---:B-1----:R-:W-:Y:S01]  /*4510*/  FMUL.FTZ R23, R26.reuse, R175 ;  /* 0x000000af1a177220 */ /* 0x042fe20000410000 */
[----:B------:R-:W-:Y:S01]  /*4520*/  FMUL.FTZ R26, R26, R173 ;  /* 0x000000ad1a1a7220 */ /* 0x000fe20000410000 */
[----:B------:R-:W-:-:S04]  /*4530*/  FADD.FTZ R173, R154, R15 ;  /* 0x0000000f9aad7221 */ /* 0x000fc80000010000 */
[----:B------:R-:W-:Y:S01]  /*4540*/  MUFU.COS R168, R170 ;  /* 0x000000aa00a87308 */ /* 0x000fe20000000000 */
[C---:B--2---:R-:W-:Y:S01]  /*4550*/  FMUL.FTZ R6, R156.reuse, R187 ;  /* 0x000000bb9c067220 */ /* 0x044fe20000410000 */
[----:B------:R-:W-:-:S06]  /*4560*/  FMUL.FTZ R10, R156, R185 ;  /* 0x000000b99c0a7220 */ /* 0x000fcc0000410000 */
[----:B------:R0:W1:Y:S08]  /*4570*/  MUFU.EX2 R157, R0 ;  /* 0x00000000009d7308 */ /* 0x0000700000000800 */
[----:B------:R-:W-:Y:S01]  /*4580*/  MUFU.COS R158, R171 ;  /* 0x000000ab009e7308 */ /* 0x000fe20000000000 */
[----:B0-----:R-:W-:-:S04]  /*4590*/  FMUL.FTZ R0, R152, R153 ;  /* 0x0000009998007220 */ /* 0x001fc80000410000 */
[----:B------:R-:W-:Y:S01]  /*45a0*/  FFMA.FTZ R156, RZ, R155, R0 ;  /* 0x0000009bff9c7223 */ /* 0x000fe20000010000 */
[----:B------:R-:W-:Y:S02]  /*45b0*/  FSEL R0, R22, RZ, !P1 ;  /* 0x000000ff16007208 */ /* 0x000fe40004800000 */
[----:B------:R0:W2:Y:S01]  /*45c0*/  MUFU.EX2 R165, R13 ;  /* 0x0000000d00a57308 */ /* 0x0000a20000000800 */
[----:B------:R-:W-:Y:S01]  /*45d0*/  FADD.FTZ R175, RZ, R156 ;  /* 0x0000009cffaf7221 */ /* 0x000fe20000010000 */
[----:B------:R-:W-:Y:S01]  /*45e0*/  FSEL R156, R25, 1, !P1 ;  /* 0x3f800000199c7808 */ /* 0x000fe20004800000 */
[C---:B------:R-:W-:Y:S01]  /*45f0*/  FMUL.FTZ R22, R0.reuse, R173 ;  /* 0x000000ad00167220 */ /* 0x040fe20000410000 */
[C---:B-1----:R-:W-:Y:S01]  /*4600*/  FMUL.FTZ R15, R157.reuse, R160 ;  /* 0x000000a09d0f7220 */ /* 0x042fe20000410000 */
[-C--:B------:R-:W-:Y:S02]  /*4610*/  FMUL.FTZ R25, R0, R175.reuse ;  /* 0x000000af00197220 */ /* 0x080fe40000410000 */
[----:B------:R-:W-:Y:S01]  /*4620*/  FFMA.FTZ R175, R156, R175, R22 ;  /* 0x000000af9caf7223 */ /* 0x000fe20000010016 */
[----:B------:R1:W4:Y:S01]  /*4630*/  MUFU.SIN R170, R171 ;  /* 0x000000ab00aa7308 */ /* 0x0003220000000400 */
[----:B0-----:R-:W-:Y:S01]  /*4640*/  FMUL.FTZ R13, R157, R168 ;  /* 0x000000a89d0d7220 */ /* 0x001fe20000410000 */
[----:B------:R-:W-:Y:S01]  /*4650*/  FSEL R157, R130, RZ, !P1 ;  /* 0x000000ff829d7208 */ /* 0x000fe20004800000 */
[----:B------:R-:W-:Y:S01]  /*4660*/  FFMA.FTZ R160, R156, R173, -R25 ;  /* 0x000000ad9ca07223 */ /* 0x000fe20000010819 */
[----:B------:R-:W-:Y:S01]  /*4670*/  FADD.FTZ R175, RZ, R175 ;  /* 0x000000afffaf7221 */ /* 0x000fe20000010000 */
[----:B------:R-:W-:Y:S01]  /*4680*/  FMUL.RZ R173, R172, 0.15915493667125701904 ;  /* 0x3e22f983acad7820 */ /* 0x000fe2000040c000 */
[----:B------:R-:W-:Y:S01]  /*4690*/  ISETP.GE.U32.AND P1, PT, R101, R46, PT ;  /* 0x0000002e6500720c */ /* 0x000fe20003f26070 */
[----:B------:R-:W-:Y:S01]  /*46a0*/  FADD.FTZ R160, R157, R160 ;  /* 0x000000a09da07221 */ /* 0x000fe20000010000 */
[----:B--2---:R-:W-:Y:S01]  /*46b0*/  FMUL.FTZ R22, R165, R158 ;  /* 0x0000009ea5167220 */ /* 0x004fe20000410000 */
[----:B------:R-:W-:Y:S01]  /*46c0*/  FSEL R158, R27, RZ, !P0 ;  /* 0x000000ff1b9e7208 */ /* 0x000fe20004000000 */
[----:B-1----:R-:W-:Y:S01]  /*46d0*/  FMUL.FTZ R171, R7, R110 ;  /* 0x0000006e07ab7220 */ /* 0x002fe20000410000 */
[----:B------:R-:W-:Y:S01]  /*46e0*/  MUFU.SIN R174, R173 ;  /* 0x000000ad00ae7308 */ /* 0x000fe20000000400 */
[----:B------:R-:W-:Y:S01]  /*46f0*/  FSEL R161, R161, RZ, !P1 ;  /* 0x000000ffa1a17208 */ /* 0x000fe20004800000 */
[----:B------:R-:W-:Y:S01]  /*4700*/  FMUL.FTZ R27, R164, R153 ;  /* 0x00000099a41b7220 */ /* 0x000fe20000410000 */
[C---:B------:R-:W-:Y:S01]  /*4710*/  FMUL.FTZ R172, R158.reuse, R160 ;  /* 0x000000a09eac7220 */ /* 0x040fe20000410000 */
[----:B------:R-:W-:Y:S01]  /*4720*/  FSEL R163, R163, 1, !P1 ;  /* 0x3f800000a3a37808 */ /* 0x000fe20004800000 */
[----:B----4-:R-:W-:Y:S01]  /*4730*/  FMUL.FTZ R25, R165, R170 ;  /* 0x000000aaa5197220 */ /* 0x010fe20000410000 */
[----:B------:R-:W-:Y:S01]  /*4740*/  FMUL.FTZ R170, R158, R175 ;  /* 0x000000af9eaa7220 */ /* 0x000fe20000410000 */
[----:B------:R-:W-:Y:S01]  /*4750*/  FMUL.FTZ R165, R162, R153 ;  /* 0x00000099a2a57220 */ /* 0x000fe20000410000 */
[----:B------:R-:W0:Y:S01]  /*4760*/  MUFU.EX2 R171, R171 ;  /* 0x000000ab00ab7308 */ /* 0x000e220000000800 */
[C---:B------:R-:W-:Y:S01]  /*4770*/  FFMA.FTZ R172, R159.reuse, R175, R172 ;  /* 0x000000af9fac7223 */ /* 0x040fe200000100ac */
[----:B------:R-:W-:Y:S01]  /*4780*/  FFMA.FTZ R177, R159, R160, -R170 ;  /* 0x000000a09fb17223 */ /* 0x000fe200000108aa */
[----:B------:R-:W-:Y:S01]  /*4790*/  FSEL R160, R131, RZ, !P0 ;  /* 0x000000ff83a07208 */ /* 0x000fe20004000000 */
[----:B------:R-:W-:Y:S01]  /*47a0*/  FMUL.FTZ R7, R7, R112 ;  /* 0x0000007007077220 */ /* 0x000fe20000410000 */
[----:B------:R-:W-:Y:S01]  /*47b0*/  FADD.FTZ R172, RZ, R172 ;  /* 0x000000acffac7221 */ /* 0x000fe20000010000 */
[----:B------:R-:W-:-:S02]  /*47c0*/  ISETP.GE.U32.AND P0, PT, R99, R46, PT ;  /* 0x0000002e6300720c */ /* 0x000fc40003f06070 */
[----:B------:R1:W2:Y:S01]  /*47d0*/  MUFU.COS R168, R173 ;  /* 0x000000ad00a87308 */ /* 0x0002a20000000000 */
[----:B------:R-:W-:Y:S01]  /*47e0*/  FADD.FTZ R170, R160, R177 ;  /* 0x000000b1a0aa7221 */ /* 0x000fe20000010000 */
[----:B------:R-:W-:Y:S02]  /*47f0*/  FSEL R166, R166, RZ, !P0 ;  /* 0x000000ffa6a67208 */ /* 0x000fe40004000000 */
[----:B------:R-:W-:Y:S01]  /*4800*/  FSEL R167, R167, 1, !P0 ;  /* 0x3f800000a7a77808 */ /* 0x000fe20004000000 */
[----:B------:R-:W-:-:S03]  /*4810*/  FMUL.FTZ R176, R161, R170 ;  /* 0x000000aaa1b07220 */ /* 0x000fc60000410000 */
[----:B------:R-:W-:Y:S01]  /*4820*/  MUFU.EX2 R7, R7 ;  /* 0x0000000700077308 */ /* 0x000fe20000000800 */
[-C--:B-1----:R-:W-:Y:S01]  /*4830*/  FFMA.FTZ R173, R164, R155.reuse, R165 ;  /* 0x0000009ba4ad7223 */ /* 0x082fe200000100a5 */
[----:B------:R-:W-:Y:S01]  /*4840*/  FFMA.FTZ R165, R162, R155, -R27 ;  /* 0x0000009ba2a57223 */ /* 0x000fe2000001081b */
[-C--:B------:R-:W-:Y:S01]  /*4850*/  FFMA.FTZ R176, R163, R172.reuse, R176 ;  /* 0x000000aca3b07223 */ /* 0x080fe200000100b0 */
[----:B------:R-:W-:Y:S01]  /*4860*/  FMUL.FTZ R172, R161, R172 ;  /* 0x000000aca1ac7220 */ /* 0x000fe20000410000 */
[----:B------:R-:W-:Y:S01]  /*4870*/  FMUL.FTZ R175, R0, R173 ;  /* 0x000000ad00af7220 */ /* 0x000fe20000410000 */
[----:B0-----:R-:W-:Y:S01]  /*4880*/  FMUL.FTZ R174, R171, R174 ;  /* 0x000000aeabae7220 */ /* 0x001fe20000410000 */
[----:B------:R-:W-:Y:S01]  /*4890*/  FADD.FTZ R176, RZ, R176 ;  /* 0x000000b0ffb07221 */ /* 0x000fe20000010000 */
[----:B------:R-:W-:Y:S01]  /*48a0*/  FFMA.FTZ R172, R163, R170, -R172 ;  /* 0x000000aaa3ac7223 */ /* 0x000fe200000108ac */
[----:B--2---:R-:W-:Y:S01]  /*48b0*/  FMUL.FTZ R27, R171, R168 ;  /* 0x000000a8ab1b7220 */ /* 0x004fe20000410000 */
[-C--:B------:R-:W-:Y:S01]  /*48c0*/  FFMA.FTZ R175, R156, R165.reuse, -R175 ;  /* 0x000000a59caf7223 */ /* 0x080fe200000108af */
[----:B------:R-:W-:Y:S01]  /*48d0*/  FMUL.FTZ R171, R0, R165 ;  /* 0x000000a500ab7220 */ /* 0x000fe20000410000 */
[----:B------:R-:W-:Y:S01]  /*48e0*/  FSEL R165, R132, RZ, !P1 ;  /* 0x000000ff84a57208 */ /* 0x000fe20004800000 */
[----:B------:R-:W-:Y:S01]  /*48f0*/  FMUL.FTZ R178, R166, R176 ;  /* 0x000000b0a6b27220 */ /* 0x000fe20000410000 */
[-C--:B------:R-:W-:Y:S01]  /*4900*/  ISETP.GE.U32.AND P1, PT, R97, R46.reuse, PT ;  /* 0x0000002e6100720c */ /* 0x080fe20003f26070 */
[----:B------:R-:W-:Y:S01]  /*4910*/  FFMA.FTZ R171, R156, R173, R171 ;  /* 0x000000ad9cab7223 */ /* 0x000fe200000100ab */
[----:B------:R-:W-:Y:S01]  /*4920*/  FSEL R168, R133, RZ, !P0 ;  /* 0x000000ff85a87208 */ /* 0x000fe20004000000 */
[----:B------:R-:W-:Y:S01]  /*4930*/  FADD.FTZ R172, R165, R172 ;  /* 0x000000aca5ac7221 */ /* 0x000fe20000010000 */
[----:B------:R-:W-:Y:S01]  /*4940*/  FSEL R169, R169, RZ, !P1 ;  /* 0x000000ffa9a97208 */ /* 0x000fe20004800000 */
[----:B------:R-:W-:Y:S01]  /*4950*/  FMUL.FTZ R170, R158, R171 ;  /* 0x000000ab9eaa7220 */ /* 0x000fe20000410000 */
[----:B------:R-:W-:Y:S01]  /*4960*/  ISETP.GE.U32.AND P0, PT, R95, R46, PT ;  /* 0x0000002e5f00720c */ /* 0x000fe20003f06070 */
[-C--:B------:R-:W-:Y:S01]  /*4970*/  FMUL.FTZ R177, R166, R172.reuse ;  /* 0x000000aca6b17220 */ /* 0x080fe20000410000 */
[----:B------:R-:W-:Y:S01]  /*4980*/  FFMA.FTZ R173, R167, R172, -R178 ;  /* 0x000000aca7ad7223 */ /* 0x000fe200000108b2 */
[----:B------:R-:W-:-:S02]  /*4990*/  FMUL.FTZ R172, R158, R175 ;  /* 0x000000af9eac7220 */ /* 0x000fc40000410000 */
[----:B------:R-:W-:Y:S01]  /*49a0*/  FFMA.FTZ R177, R167, R176, R177 ;  /* 0x000000b0a7b17223 */ /* 0x000fe200000100b1 */
[C---:B------:R-:W-:Y:S01]  /*49b0*/  FFMA.FTZ R176, R159.reuse, R175, -R170 ;  /* 0x000000af9fb07223 */ /* 0x040fe200000108aa */
[----:B------:R-:W-:Y:S01]  /*49c0*/  FSEL R170, R24, 1, !P1 ;  /* 0x3f80000018aa7808 */ /* 0x000fe20004800000 */
[----:B------:R-:W-:Y:S01]  /*49d0*/  FFMA.FTZ R24, R159, R171, R172 ;  /* 0x000000ab9f187223 */ /* 0x000fe200000100ac */
[----:B------:R-:W-:Y:S01]  /*49e0*/  FADD.FTZ R177, RZ, R177 ;  /* 0x000000b1ffb17221 */ /* 0x000fe20000010000 */
[----:B------:R-:W-:Y:S01]  /*49f0*/  FADD.FTZ R173, R168, R173 ;  /* 0x000000ada8ad7221 */ /* 0x000fe20000010000 */
[----:B------:R-:W-:Y:S02]  /*4a00*/  FSEL R171, R134, RZ, !P1 ;  /* 0x000000ff86ab7208 */ /* 0x000fe40004800000 */
[C---:B------:R-:W-:Y:S01]  /*4a10*/  FMUL.FTZ R172, R169.reuse, R177 ;  /* 0x000000b1a9ac7220 */ /* 0x040fe20000410000 */
[----:B------:R-:W-:Y:S01]  /*4a20*/  FMUL.FTZ R175, R169, R173 ;  /* 0x000000ada9af7220 */ /* 0x000fe20000410000 */
[----:B------:R-:W-:-:S02]  /*4a30*/  ISETP.GE.U32.AND P1, PT, R93, R46, PT ;  /* 0x0000002e5d00720c */ /* 0x000fc40003f26070 */
[----:B------:R-:W-:Y:S01]  /*4a40*/  FFMA.FTZ R178, R170, R173, -R172 ;  /* 0x000000adaab27223 */ /* 0x000fe200000108ac */
[----:B------:R-:W-:Y:S01]  /*4a50*/  FSEL R172, R26, RZ, !P0 ;  /* 0x000000ff1aac7208 */ /* 0x000fe20004000000 */
[----:B------:R-:W-:Y:S01]  /*4a60*/  FFMA.FTZ R175, R170, R177, R175 ;  /* 0x000000b1aaaf7223 */ /* 0x000fe200000100af */
[----:B------:R-:W-:Y:S01]  /*4a70*/  FSEL R173, R23, 1, !P0 ;  /* 0x3f80000017ad7808 */ /* 0x000fe20004000000 */
[----:B------:R-:W-:Y:S01]  /*4a80*/  FADD.FTZ R178, R171, R178 ;  /* 0x000000b2abb27221 */ /* 0x000fe20000010000 */
[C---:B------:R-:W-:Y:S01]  /*4a90*/  FMUL.FTZ R23, R161.reuse, R176 ;  /* 0x000000b0a1177220 */ /* 0x040fe20000410000 */
[----:B------:R-:W-:Y:S01]  /*4aa0*/  FADD.FTZ R175, RZ, R175 ;  /* 0x000000afffaf7221 */ /* 0x000fe20000010000 */
[----:B------:R-:W-:Y:S01]  /*4ab0*/  FMUL.FTZ R26, R161, R24 ;  /* 0x00000018a11a7220 */ /* 0x000fe20000410000 */
[C---:B------:R-:W-:Y:S01]  /*4ac0*/  FMUL.FTZ R182, R172.reuse, R178 ;  /* 0x000000b2acb67220 */ /* 0x040fe20000410000 */
[C---:B------:R-:W-:Y:S01]  /*4ad0*/  FFMA.FTZ R23, R163.reuse, R24, R23 ;  /* 0x00000018a3177223 */ /* 0x040fe20000010017 */
[-C--:B------:R-:W-:Y:S01]  /*4ae0*/  FMUL.FTZ R180, R172, R175.reuse ;  /* 0x000000afacb47220 */ /* 0x080fe20000410000 */
[----:B------:R-:W-:Y:S01]  /*4af0*/  FFMA.FTZ R26, R163, R176, -R26 ;  /* 0x000000b0a31a7223 */ /* 0x000fe2000001081a */
[----:B------:R-:W-:Y:S01]  /*4b00*/  FFMA.FTZ R182, R173, R175, R182 ;  /* 0x000000afadb67223 */ /* 0x000fe200000100b6 */
[-C--:B------:R-:W-:Y:S01]  /*4b10*/  FMUL.FTZ R24, R166, R23.reuse ;  /* 0x00000017a6187220 */ /* 0x080fe20000410000 */
[----:B------:R-:W-:Y:S01]  /*4b20*/  FSEL R175, R135, RZ, !P0 ;  /* 0x000000ff87af7208 */ /* 0x000fe20004000000 */
[----:B------:R-:W-:Y:S01]  /*4b30*/  FFMA.FTZ R180, R173, R178, -R180 ;  /* 0x000000b2adb47223 */ /* 0x000fe200000108b4 */
[----:B------:R-:W-:Y:S01]  /*4b40*/  FSEL R176, R14, RZ, !P1 ;  /* 0x000000ff0eb07208 */ /* 0x000fe20004800000 */
[----:B------:R-:W-:Y:S01]  /*4b50*/  FADD.FTZ R182, RZ, R182 ;  /* 0x000000b6ffb67221 */ /* 0x000fe20000010000 */
[-C--:B------:R-:W-:Y:S01]  /*4b60*/  FFMA.FTZ R24, R167, R26.reuse, -R24 ;  /* 0x0000001aa7187223 */ /* 0x080fe20000010818 */
[----:B------:R-:W-:Y:S01]  /*4b70*/  FSEL R177, R11, 1, !P1 ;  /* 0x3f8000000bb17808 */ /* 0x000fe20004800000 */
[----:B------:R-:W-:Y:S01]  /*4b80*/  FMUL.FTZ R26, R166, R26 ;  /* 0x0000001aa61a7220 */ /* 0x000fe20000410000 */
[----:B------:R-:W-:Y:S01]  /*4b90*/  FADD.FTZ R180, R175, R180 ;  /* 0x000000b4afb47221 */ /* 0x000fe20000010000 */
[C---:B------:R-:W-:Y:S01]  /*4ba0*/  FMUL.FTZ R14, R176.reuse, R182 ;  /* 0x000000b6b00e7220 */ /* 0x040fe20000410000 */
[----:B------:R-:W-:Y:S01]  /*4bb0*/  ISETP.GE.U32.AND P0, PT, R91, R46, PT ;  /* 0x0000002e5b00720c */ /* 0x000fe20003f06070 */
[----:B------:R-:W-:Y:S01]  /*4bc0*/  FFMA.FTZ R26, R167, R23, R26 ;  /* 0x00000017a71a7223 */ /* 0x000fe2000001001a */
[-C--:B------:R-:W-:Y:S01]  /*4bd0*/  FMUL.FTZ R23, R176, R180.reuse ;  /* 0x000000b4b0177220 */ /* 0x080fe20000410000 */
[----:B------:R-:W-:Y:S01]  /*4be0*/  FFMA.FTZ R11, R177, R180, -R14 ;  /* 0x000000b4b10b7223 */ /* 0x000fe2000001080e */
[----:B------:R-:W-:Y:S01]  /*4bf0*/  FSEL R180, R136, RZ, !P1 ;  /* 0x000000ff88b47208 */ /* 0x000fe20004800000 */
[----:B------:R-:W-:Y:S01]  /*4c00*/  FMUL.FTZ R5, R169, R26 ;  /* 0x0000001aa9057220 */ /* 0x000fe20000410000 */
[----:B------:R-:W-:Y:S01]  /*4c10*/  FSEL R178, R12, RZ, !P0 ;  /* 0x000000ff0cb27208 */ /* 0x000fe20004000000 */
[----:B------:R-:W-:Y:S01]  /*4c20*/  FFMA.FTZ R23, R177, R182, R23 ;  /* 0x000000b6b1177223 */ /* 0x000fe20000010017 */
[----:B------:R-:W-:Y:S01]  /*4c30*/  FSEL R179, R8, 1, !P0 ;  /* 0x3f80000008b37808 */ /* 0x000fe20004000000 */
[----:B------:R-:W-:Y:S01]  /*4c40*/  FADD.FTZ R8, R180, R11 ;  /* 0x0000000bb4087221 */ /* 0x000fe20000010000 */
[-C--:B------:R-:W-:Y:S01]  /*4c50*/  FMUL.FTZ R11, R169, R24.reuse ;  /* 0x00000018a90b7220 */ /* 0x080fe20000410000 */
[----:B------:R-:W-:Y:S01]  /*4c60*/  FFMA.FTZ R5, R170, R24, -R5 ;  /* 0x00000018aa057223 */ /* 0x000fe20000010805 */
[----:B------:R-:W-:Y:S01]  /*4c70*/  FADD.FTZ R23, RZ, R23 ;  /* 0x00000017ff177221 */ /* 0x000fe20000010000 */
[----:B------:R-:W-:Y:S01]  /*4c80*/  FMUL.FTZ R24, R178, R8 ;  /* 0x00000008b2187220 */ /* 0x000fe20000410000 */
[----:B------:R-:W-:Y:S01]  /*4c90*/  ISETP.GE.U32.AND P1, PT, R89, R46, PT ;  /* 0x0000002e5900720c */ /* 0x000fe20003f26070 */
[----:B------:R-:W-:Y:S01]  /*4ca0*/  FFMA.FTZ R11, R170, R26, R11 ;  /* 0x0000001aaa0b7223 */ /* 0x000fe2000001000b */
[-C--:B------:R-:W-:Y:S01]  /*4cb0*/  FMUL.FTZ R12, R178, R23.reuse ;  /* 0x00000017b20c7220 */ /* 0x080fe20000410000 */
[----:B------:R-:W-:Y:S01]  /*4cc0*/  FFMA.FTZ R24, R179, R23, R24 ;  /* 0x00000017b3187223 */ /* 0x000fe20000010018 */
[----:B------:R-:W-:Y:S01]  /*4cd0*/  FSEL R181, R137, RZ, !P0 ;  /* 0x000000ff89b57208 */ /* 0x000fe20004000000 */
[----:B------:R-:W0:Y:S01]  /*4ce0*/  MUFU.COS R14, R184 ;  /* 0x000000b8000e7308 */ /* 0x000e220000000000 */
[----:B------:R-:W-:Y:S01]  /*4cf0*/  FSEL R182, R10, RZ, !P1 ;  /* 0x000000ff0ab67208 */ /* 0x000fe20004800000 */
[----:B------:R-:W-:Y:S01]  /*4d00*/  FFMA.FTZ R12, R179, R8, -R12 ;  /* 0x00000008b30c7223 */ /* 0x000fe2000001080c */
[----:B------:R-:W-:Y:S01]  /*4d10*/  FADD.FTZ R24, RZ, R24 ;  /* 0x00000018ff187221 */ /* 0x000fe20000010000 */
[----:B------:R-:W-:Y:S01]  /*4d20*/  FSEL R183, R6, 1, !P1 ;  /* 0x3f80000006b77808 */ /* 0x000fe20004800000 */
[C---:B------:R-:W-:Y:S01]  /*4d30*/  FMUL.FTZ R6, R172.reuse, R11 ;  /* 0x0000000bac067220 */ /* 0x040fe20000410000 */
[-C--:B------:R-:W-:Y:S01]  /*4d40*/  FMUL.FTZ R10, R172, R5.reuse ;  /* 0x00000005ac0a7220 */ /* 0x080fe20000410000 */
[----:B------:R-:W-:Y:S01]  /*4d50*/  FADD.FTZ R12, R181, R12 ;  /* 0x0000000cb50c7221 */ /* 0x000fe20000010000 */
[C---:B------:R-:W-:Y:S01]  /*4d60*/  FMUL.FTZ R26, R182.reuse, R24 ;  /* 0x00000018b61a7220 */ /* 0x040fe20000410000 */
[----:B------:R1:W2:Y:S01]  /*4d70*/  MUFU.SIN R8, R184 ;  /* 0x000000b800087308 */ /* 0x0002a20000000400 */
[C---:B------:R-:W-:Y:S01]  /*4d80*/  FFMA.FTZ R6, R173.reuse, R5, -R6 ;  /* 0x00000005ad067223 */ /* 0x040fe20000010806 */
[----:B------:R-:W-:Y:S01]  /*4d90*/  FFMA.FTZ R10, R173, R11, R10 ;  /* 0x0000000bad0a7223 */ /* 0x000fe2000001000a */
[----:B------:R-:W-:Y:S01]  /*4da0*/  ISETP.GE.U32.AND P0, PT, R87, R46, PT ;  /* 0x0000002e5700720c */ /* 0x000fe20003f06070 */
[-C--:B------:R-:W-:Y:S01]  /*4db0*/  FMUL.FTZ R11, R182, R12.reuse ;  /* 0x0000000cb60b7220 */ /* 0x080fe20000410000 */
[----:B------:R-:W-:-:S02]  /*4dc0*/  FFMA.FTZ R5, R183, R12, -R26 ;  /* 0x0000000cb7057223 */ /* 0x000fc4000001081a */
[----:B------:R-:W-:Y:S01]  /*4dd0*/  FSEL R185, R9, RZ, !P0 ;  /* 0x000000ff09b97208 */ /* 0x000fe20004000000 */
[----:B------:R-:W-:Y:S01]  /*4de0*/  FFMA.FTZ R11, R183, R24, R11 ;  /* 0x00000018b70b7223 */ /* 0x000fe2000001000b */
[----:B-1----:R-:W-:Y:S01]  /*4df0*/  FSEL R184, R138, RZ, !P1 ;  /* 0x000000ff8ab87208 */ /* 0x002fe20004800000 */
[----:B0-----:R-:W-:Y:S01]  /*4e00*/  FMUL.FTZ R14, R7, R14 ;  /* 0x0000000e070e7220 */ /* 0x001fe20000410000 */
[----:B------:R-:W-:Y:S01]  /*4e10*/  FSEL R186, R4, 1, !P0 ;  /* 0x3f80000004ba7808 */ /* 0x000fe20004000000 */
[----:B------:R-:W-:Y:S01]  /*4e20*/  FADD.FTZ R11, RZ, R11 ;  /* 0x0000000bff0b7221 */ /* 0x000fe20000010000 */
[----:B------:R-:W-:Y:S01]  /*4e30*/  FMUL.FTZ R4, R176, R10 ;  /* 0x0000000ab0047220 */ /* 0x000fe20000410000 */
[----:B------:R-:W-:Y:S01]  /*4e40*/  FADD.FTZ R9, R184, R5 ;  /* 0x00000005b8097221 */ /* 0x000fe20000010000 */
[----:B------:R-:W-:Y:S01]  /*4e50*/  FMUL.FTZ R5, R176, R6 ;  /* 0x00000006b0057220 */ /* 0x000fe20000410000 */
[----:B------:R-:W-:Y:S01]  /*4e60*/  ISETP.GE.U32.AND P1, PT, R85, R46, PT ;  /* 0x0000002e5500720c */ /* 0x000fe20003f26070 */
[----:B------:R-:W-:Y:S01]  /*4e70*/  FFMA.FTZ R4, R177, R6, -R4 ;  /* 0x00000006b1047223 */ /* 0x000fe20000010804 */
[----:B------:R-:W-:Y:S01]  /*4e80*/  FMUL.FTZ R23, R185, R9 ;  /* 0x00000009b9177220 */ /* 0x000fe20000410000 */
[----:B------:R-:W-:Y:S01]  /*4e90*/  FFMA.FTZ R5, R177, R10, R5 ;  /* 0x0000000ab1057223 */ /* 0x000fe20000010005 */
[----:B------:R-:W-:Y:S01]  /*4ea0*/  FSEL R187, R139, RZ, !P0 ;  /* 0x000000ff8bbb7208 */ /* 0x000fe20004000000 */
[----:B--2---:R-:W-:Y:S01]  /*4eb0*/  FMUL.FTZ R8, R7, R8 ;  /* 0x0000000807087220 */ /* 0x004fe20000410000 */
[-C--:B------:R-:W-:Y:S01]  /*4ec0*/  FFMA.FTZ R23, R186, R11.reuse, R23 ;  /* 0x0000000bba177223 */ /* 0x080fe20000010017 */
[----:B------:R-:W-:Y:S01]  /*4ed0*/  FMUL.FTZ R11, R185, R11 ;  /* 0x0000000bb90b7220 */ /* 0x000fe20000410000 */
[----:B------:R-:W-:Y:S01]  /*4ee0*/  FMUL.FTZ R6, R178, R5 ;  /* 0x00000005b2067220 */ /* 0x000fe20000410000 */
[----:B------:R-:W-:Y:S01]  /*4ef0*/  FSEL R188, R15, RZ, !P1 ;  /* 0x000000ff0fbc7208 */ /* 0x000fe20004800000 */
[----:B------:R-:W-:Y:S01]  /*4f00*/  FADD.FTZ R23, RZ, R23 ;  /* 0x00000017ff177221 */ /* 0x000fe20000010000 */
[----:B------:R-:W-:Y:S01]  /*4f10*/  FFMA.FTZ R10, R186, R9, -R11 ;  /* 0x00000009ba0a7223 */ /* 0x000fe2000001080b */
[-C--:B------:R-:W-:Y:S01]  /*4f20*/  FFMA.FTZ R6, R179, R4.reuse, -R6 ;  /* 0x00000004b3067223 */ /* 0x080fe20000010806 */
[----:B------:R-:W-:Y:S01]  /*4f30*/  FMUL.FTZ R4, R178, R4 ;  /* 0x00000004b2047220 */ /* 0x000fe20000410000 */
[----:B------:R-:W-:Y:S01]  /*4f40*/  FSEL R189, R13, 1, !P1 ;  /* 0x3f8000000dbd7808 */ /* 0x000fe20004800000 */
[----:B------:R-:W-:Y:S01]  /*4f50*/  FADD.FTZ R10, R187, R10 ;  /* 0x0000000abb0a7221 */ /* 0x000fe20000010000 */
[C---:B------:R-:W-:Y:S01]  /*4f60*/  FMUL.FTZ R12, R188.reuse, R23 ;  /* 0x00000017bc0c7220 */ /* 0x040fe20000410000 */
[----:B------:R-:W-:Y:S01]  /*4f70*/  FFMA.FTZ R4, R179, R5, R4 ;  /* 0x00000005b3047223 */ /* 0x000fe20000010004 */
[----:B------:R-:W-:Y:S01]  /*4f80*/  ISETP.GE.U32.AND P0, PT, R83, R46, PT ;  /* 0x0000002e5300720c */ /* 0x000fe20003f06070 */
[-C--:B------:R-:W-:Y:S01]  /*4f90*/  FMUL.FTZ R24, R188, R10.reuse ;  /* 0x0000000abc187220 */ /* 0x080fe20000410000 */
[----:B------:R-:W-:Y:S01]  /*4fa0*/  FSEL R190, R140, RZ, !P1 ;  /* 0x000000ff8cbe7208 */ /* 0x000fe20004800000 */
[----:B------:R-:W-:Y:S01]  /*4fb0*/  FFMA.FTZ R5, R189, R10, -R12 ;  /* 0x0000000abd057223 */ /* 0x000fe2000001080c */
[----:B------:R-:W-:Y:S01]  /*4fc0*/  FSEL R191, R25, RZ, !P0 ;  /* 0x000000ff19bf7208 */ /* 0x000fe20004000000 */
[----:B------:R-:W-:Y:S01]  /*4fd0*/  FFMA.FTZ R24, R189, R23, R24 ;  /* 0x00000017bd187223 */ /* 0x000fe20000010018 */
[----:B------:R-:W-:Y:S01]  /*4fe0*/  FSEL R192, R22, 1, !P0 ;  /* 0x3f80000016c07808 */ /* 0x000fe20004000000 */
[----:B------:R-:W-:Y:S01]  /*4ff0*/  FADD.FTZ R7, R190, R5 ;  /* 0x00000005be077221 */ /* 0x000fe20000010000 */
[C---:B------:R-:W-:Y:S01]  /*5000*/  FMUL.FTZ R5, R182.reuse, R6 ;  /* 0x00000006b6057220 */ /* 0x040fe20000410000 */
[----:B------:R-:W-:Y:S01]  /*5010*/  FADD.FTZ R24, RZ, R24 ;  /* 0x00000018ff187221 */ /* 0x000fe20000010000 */
[----:B------:R-:W-:Y:S01]  /*5020*/  ISETP.GE.U32.AND P1, PT, R81, R46, PT ;  /* 0x0000002e5100720c */ /* 0x000fe20003f26070 */
[CC--:B------:R-:W-:Y:S01]  /*5030*/  FMUL.FTZ R11, R191.reuse, R7.reuse ;  /* 0x00000007bf0b7220 */ /* 0x0c0fe20000410000 */
[----:B------:R-:W-:Y:S01]  /*5040*/  FMUL.FTZ R10, R182, R4 ;  /* 0x00000004b60a7220 */ /* 0x000fe20000410000 */
[----:B------:R-:W-:Y:S01]  /*5050*/  FMUL.FTZ R9, R191, R24 ;  /* 0x00000018bf097220 */ /* 0x000fe20000410000 */
[----:B------:R-:W-:Y:S01]  /*5060*/  FFMA.FTZ R5, R183, R4, R5 ;  /* 0x00000004b7057223 */ /* 0x000fe20000010005 */
[C---:B------:R-:W-:Y:S01]  /*5070*/  FFMA.FTZ R11, R192.reuse, R24, R11 ;  /* 0x00000018c00b7223 */ /* 0x040fe2000001000b */
[----:B------:R-:W-:Y:S01]  /*5080*/  FSEL R193, R141, RZ, !P0 ;  /* 0x000000ff8dc17208 */ /* 0x000fe20004000000 */
[----:B------:R-:W-:Y:S01]  /*5090*/  FFMA.FTZ R4, R192, R7, -R9 ;  /* 0x00000007c0047223 */ /* 0x000fe20000010809 */
[----:B------:R-:W-:Y:S01]  /*50a0*/  FSEL R174, R174, RZ, !P1 ;  /* 0x000000ffaeae7208 */ /* 0x000fe20004800000 */
[----:B------:R-:W-:Y:S01]  /*50b0*/  FADD.FTZ R13, RZ, R11 ;  /* 0x0000000bff0d7221 */ /* 0x000fe20000010000 */
[----:B------:R-:W-:Y:S01]  /*50c0*/  FSEL R194, R27, 1, !P1 ;  /* 0x3f8000001bc27808 */ /* 0x000fe20004800000 */
[----:B------:R-:W-:Y:S01]  /*50d0*/  FADD.FTZ R11, R193, R4 ;  /* 0x00000004c10b7221 */ /* 0x000fe20000010000 */
[----:B------:R-:W-:Y:S01]  /*50e0*/  FFMA.FTZ R10, R183, R6, -R10 ;  /* 0x00000006b70a7223 */ /* 0x000fe2000001080a */
[----:B------:R-:W-:Y:S01]  /*50f0*/  FMUL.FTZ R15, R174, R13 ;  /* 0x0000000dae0f7220 */ /* 0x000fe20000410000 */
[----:B------:R-:W-:Y:S01]  /*5100*/  ISETP.GE.U32.AND P0, PT, R77, R46, PT ;  /* 0x0000002e4d00720c */ /* 0x000fe20003f06070 */
[C---:B------:R-:W-:Y:S01]  /*5110*/  FMUL.FTZ R7, R185.reuse, R5 ;  /* 0x00000005b9077220 */ /* 0x040fe20000410000 */
[----:B------:R-:W-:Y:S01]  /*5120*/  FSEL R195, R142, RZ, !P1 ;  /* 0x000000ff8ec37208 */ /* 0x000fe20004800000 */
[-C--:B------:R-:W-:Y:S01]  /*5130*/  FMUL.FTZ R6, R174, R11.reuse ;  /* 0x0000000bae067220 */ /* 0x080fe20000410000 */
[----:B------:R-:W-:Y:S01]  /*5140*/  FFMA.FTZ R4, R194, R11, -R15 ;  /* 0x0000000bc2047223 */ /* 0x000fe2000001080f */
[-C--:B------:R-:W-:Y:S01]  /*5150*/  FFMA.FTZ R7, R186, R10.reuse, -R7 ;  /* 0x0000000aba077223 */ /* 0x080fe20000010807 */
[----:B------:R-:W-:Y:S01]  /*5160*/  FMUL.FTZ R9, R185, R10 ;  /* 0x0000000ab9097220 */ /* 0x000fe20000410000 */
[----:B------:R-:W-:Y:S01]  /*5170*/  FSEL R196, R8, RZ, !P0 ;  /* 0x000000ff08c47208 */ /* 0x000fe20004000000 */
[----:B------:R-:W-:Y:S01]  /*5180*/  FFMA.FTZ R6, R194, R13, R6 ;  /* 0x0000000dc2067223 */ /* 0x000fe20000010006 */
[----:B------:R-:W-:Y:S01]  /*5190*/  FADD.FTZ R8, R195, R4 ;  /* 0x00000004c3087221 */ /* 0x000fe20000010000 */
[----:B------:R-:W-:Y:S01]  /*51a0*/  FFMA.FTZ R9, R186, R5, R9 ;  /* 0x00000005ba097223 */ /* 0x000fe20000010009 */
[----:B------:R-:W-:Y:S01]  /*51b0*/  FSEL R197, R14, 1, !P0 ;  /* 0x3f8000000ec57808 */ /* 0x000fe20004000000 */
[----:B------:R-:W-:Y:S01]  /*51c0*/  FMUL.FTZ R4, R188, R7 ;  /* 0x00000007bc047220 */ /* 0x000fe20000410000 */
[----:B------:R-:W-:Y:S01]  /*51d0*/  FADD.FTZ R6, RZ, R6 ;  /* 0x00000006ff067221 */ /* 0x000fe20000010000 */
[----:B------:R-:W-:Y:S01]  /*51e0*/  FMUL.FTZ R10, R196, R8 ;  /* 0x00000008c40a7220 */ /* 0x000fe20000410000 */
[----:B------:R-:W-:Y:S01]  /*51f0*/  FSEL R198, R143, RZ, !P0 ;  /* 0x000000ff8fc67208 */ /* 0x000fe20004000000 */
[-C--:B------:R-:W-:Y:S01]  /*5200*/  FFMA.FTZ R5, R189, R9.reuse, R4 ;  /* 0x00000009bd057223 */ /* 0x080fe20000010004 */
[----:B------:R-:W-:Y:S01]  /*5210*/  FMUL.FTZ R4, R188, R9 ;  /* 0x00000009bc047220 */ /* 0x000fe20000410000 */
[-C--:B------:R-:W-:Y:S01]  /*5220*/  FFMA.FTZ R10, R197, R6.reuse, R10 ;  /* 0x00000006c50a7223 */ /* 0x080fe2000001000a */
[----:B------:R-:W-:Y:S01]  /*5230*/  FMUL.FTZ R11, R196, R6 ;  /* 0x00000006c40b7220 */ /* 0x000fe20000410000 */
[----:B------:R-:W-:Y:S01]  /*5240*/  ISETP.GE.AND P1, PT, R45, 0x1, PT ;  /* 0x000000012d00780c */ /* 0x000fe20003f26270 */
[----:B------:R-:W-:Y:S01]  /*5250*/  FFMA.FTZ R4, R189, R7, -R4 ;  /* 0x00000007bd047223 */ /* 0x000fe20000010804 */
[----:B------:R-:W-:Y:S01]  /*5260*/  FADD.FTZ R200, RZ, R10 ;  /* 0x0000000affc87221 */ /* 0x000fe20000010000 */
[----:B------:R-:W-:Y:S01]  /*5270*/  FFMA.FTZ R11, R197, R8, -R11 ;  /* 0x00000008c50b7223 */ /* 0x000fe2000001080b */
[----:B------:R-:W-:-:S03]  /*5280*/  FMUL.FTZ R7, R191, R5 ;  /* 0x00000005bf077220 */ /* 0x000fc60000410000 */
[----:B------:R-:W-:Y:S01]  /*5290*/  FADD.FTZ R199, R198, R11 ;  /* 0x0000000bc6c77221 */ /* 0x000fe20000010000 */
[----:B------:R-:W0:Y:S01]  /*52a0*/  SHFL.UP PT, R10, R200, 0x1, RZ ;  /* 0x04200000c80a7989 */ /* 0x000e2200000e00ff */
[-C--:B------:R-:W-:Y:S01]  /*52b0*/  FFMA.FTZ R7, R192, R4.reuse, -R7 ;  /* 0x00000004c0077223 */ /* 0x080fe20000010807 */
[----:B------:R-:W-:Y:S02]  /*52c0*/  FMUL.FTZ R4, R191, R4 ;  /* 0x00000004bf047220 */ /* 0x000fe40000410000 */
[----:B------:R-:W1:Y:S01]  /*52d0*/  SHFL.UP PT, R8, R199, 0x1, RZ ;  /* 0x04200000c7087989 */ /* 0x000e6200000e00ff */
[----:B------:R-:W-:Y:S01]  /*52e0*/  FMUL.FTZ R9, R174, R7 ;  /* 0x00000007ae097220 */ /* 0x000fe20000410000 */
[----:B------:R-:W-:-:S04]  /*52f0*/  FFMA.FTZ R5, R192, R5, R4 ;  /* 0x00000005c0057223 */ /* 0x000fc80000010004 */
[-C--:B------:R-:W-:Y:S01]  /*5300*/  FMUL.FTZ R4, R174, R5.reuse ;  /* 0x00000005ae047220 */ /* 0x080fe20000410000 */
[----:B------:R-:W-:-:S03]  /*5310*/  FFMA.FTZ R9, R194, R5, R9 ;  /* 0x00000005c2097223 */ /* 0x000fc60000010009 */
[----:B------:R-:W-:Y:S01]  /*5320*/  FFMA.FTZ R4, R194, R7, -R4 ;  /* 0x00000007c2047223 */ /* 0x000fe20000010804 */
[C---:B------:R-:W-:Y:S01]  /*5330*/  FMUL.FTZ R6, R196.reuse, R9 ;  /* 0x00000009c4067220 */ /* 0x040fe20000410000 */
[----:B------:R-:W-:Y:S02]  /*5340*/  MOV R7, R146 ;  /* 0x0000009200077202 */ /* 0x000fe40000000f00 */
[-C--:B------:R-:W-:Y:S01]  /*5350*/  FMUL.FTZ R202, R196, R4.reuse ;  /* 0x00000004c4ca7220 */ /* 0x080fe20000410000 */
[C---:B------:R-:W-:Y:S01]  /*5360*/  FFMA.FTZ R201, R197.reuse, R4, -R6 ;  /* 0x00000004c5c97223 */ /* 0x040fe20000010806 */
[----:B------:R-:W-:Y:S02]  /*5370*/  MOV R4, R151 ;  /* 0x0000009700047202 */ /* 0x000fe40000000f00 */
[----:B------:R-:W-:Y:S01]  /*5380*/  FFMA.FTZ R202, R197, R9, R202 ;  /* 0x00000009c5ca7223 */ /* 0x000fe200000100ca */
[----:B------:R-:W-:Y:S01]  /*5390*/  MOV R6, R149 ;  /* 0x0000009500067202 */ /* 0x000fe20000000f00 */
[----:B0-----:R-:W-:-:S02]  /*53a0*/  FMUL.FTZ R5, R201, R10 ;  /* 0x0000000ac9057220 */ /* 0x001fc40000410000 */
[C---:B------:R-:W-:Y:S01]  /*53b0*/  FMUL.FTZ R10, R202.reuse, R10 ;  /* 0x0000000aca0a7220 */ /* 0x040fe20000410000 */
[----:B------:R-:W0:Y:S01]  /*53c0*/  SHFL.UP PT, R9, R202, 0x1, RZ ;  /* 0x04200000ca097989 */ /* 0x000e2200000e00ff */
[-C--:B-1----:R-:W-:Y:S02]  /*53d0*/  FFMA.FTZ R5, R202, R8.reuse, R5 ;  /* 0x00000008ca057223 */ /* 0x082fe40000010005 */
[----:B------:R-:W-:Y:S01]  /*53e0*/  FFMA.FTZ R10, R201, R8, -R10 ;  /* 0x00000008c90a7223 */ /* 0x000fe2000001080a */
[----:B------:R-:W-:Y:S01]  /*53f0*/  ISETP.GE.AND P0, PT, R45, 0x2, PT ;  /* 0x000000022d00780c */ /* 0x000fe20003f06270 */
[----:B------:R-:W1:Y:S01]  /*5400*/  SHFL.UP PT, R8, R201, 0x1, RZ ;  /* 0x04200000c9087989 */ /* 0x000e6200000e00ff */
[----:B------:R-:W-:Y:S01]  /*5410*/  @P1 FADD.FTZ R200, R200, R5 ;  /* 0x00000005c8c81221 */ /* 0x000fe20000010000 */
[----:B------:R-:W-:Y:S01]  /*5420*/  @P1 FADD.FTZ R199, R199, R10 ;  /* 0x0000000ac7c71221 */ /* 0x000fe20000010000 */
[----:B------:R-:W-:Y:S01]  /*5430*/  MOV R5, R148 ;  /* 0x0000009400057202 */ /* 0x000fe20000000f00 */
[----:B------:R2:W4:Y:S04]  /*5440*/  LDG.E.64 R22, desc[UR16][R6.64] ;  /* 0x0000001006167981 */ /* 0x000528000c1e1b00 */
[----:B------:R-:W2:Y:S04]  /*5450*/  SHFL.UP PT, R13, R200, 0x2, RZ ;  /* 0x04400000c80d7989 */ /* 0x000ea800000e00ff */
[----:B------:R-:W5:Y:S04]  /*5460*/  SHFL.UP PT, R12, R199, 0x2, RZ ;  /* 0x04400000c70c7989 */ /* 0x000f6800000e00ff */
[----:B------:R3:W4:Y:S01]  /*5470*/  LDG.E.64 R24, desc[UR16][R4.64] ;  /* 0x0000001004187981 */ /* 0x000722000c1e1b00 */
[----:B------:R-:W5:Y:S01]  /*5480*/  S2UR UR6, SR_CgaCtaId ;  /* 0x00000000000679c3 */ /* 0x000f620000008800 */
[----:B------:R-:W-:Y:S01]  /*5490*/  UMOV UR4, 0x400 ;  /* 0x0000040000047882 */ /* 0x000fe20000000000 */
[CC--:B0-----:R-:W-:Y:S01]  /*54a0*/  FMUL.FTZ R11, R201.reuse, R9.reuse ;  /* 0x00000009c90b7220 */ /* 0x0c1fe20000410000 */
[----:B------:R-:W-:Y:S01]  /*54b0*/  FMUL.FTZ R10, R202, R9 ;  /* 0x00000009ca0a7220 */ /* 0x000fe20000410000 */
[----:B------:R-:W-:Y:S01]  /*54c0*/  ISETP.NE.AND P2, PT, R74, RZ, PT ;  /* 0x000000ff4a00720c */ /* 0x000fe20003f45270 */
[----:B------:R-:W-:Y:S01]  /*54d0*/  BSSY.RECONVERGENT B0, `(.L_x_1345) ;  /* 0x00000ad000007945 */ /* 0x000fe20003800200 */
[-C--:B-1----:R-:W-:Y:S01]  /*54e0*/  @P1 FFMA.FTZ R202, R202, R8.reuse, R11 ;  /* 0x00000008caca1223 */ /* 0x082fe2000001000b */
[----:B------:R-:W-:Y:S01]  /*54f0*/  @P1 FFMA.FTZ R201, R201, R8, -R10 ;  /* 0x00000008c9c91223 */ /* 0x000fe2000001080a */
[----:B------:R-:W-:-:S02]  /*5500*/  ISETP.GE.AND P1, PT, R45, 0x8, PT ;  /* 0x000000082d00780c */ /* 0x000fc40003f26270 */
[----:B------:R-:W-:Y:S01]  /*5510*/  CS2R R10, SRZ ;  /* 0x00000000000a7805 */ /* 0x000fe2000001ff00 */
[----:B------:R-:W0:Y:S01]  /*5520*/  SHFL.UP PT, R8, R202, 0x2, RZ ;  /* 0x04400000ca087989 */ /* 0x000e2200000e00ff */
[----:B--2---:R-:W-:-:S03]  /*5530*/  FMUL.FTZ R7, R201, R13 ;  /* 0x0000000dc9077220 */ /* 0x004fc60000410000 */
[----:B---3--:R-:W1:Y:S01]  /*5540*/  SHFL.UP PT, R4, R201, 0x2, RZ ;  /* 0x04400000c9047989 */ /* 0x008e6200000e00ff */
[C---:B------:R-:W-:Y:S01]  /*5550*/  FMUL.FTZ R6, R202.reuse, R13 ;  /* 0x0000000dca067220 */ /* 0x040fe20000410000 */
[----:B-----5:R-:W-:-:S03]  /*5560*/  FFMA.FTZ R7, R202, R12, R7 ;  /* 0x0000000cca077223 */ /* 0x020fc60000010007 */
[----:B------:R-:W-:Y:S01]  /*5570*/  FFMA.FTZ R6, R201, R12, -R6 ;  /* 0x0000000cc9067223 */ /* 0x000fe20000010806 */
[----:B------:R-:W-:Y:S01]  /*5580*/  @P0 FADD.FTZ R200, R200, R7 ;  /* 0x00000007c8c80221 */ /* 0x000fe20000010000 */
[----:B------:R-:W-:Y:S02]  /*5590*/  ULEA UR4, UR6, UR4, 0x18 ;  /* 0x0000000406047291 */ /* 0x000fe4000f8ec0ff */
[----:B------:R-:W-:Y:S02]  /*55a0*/  @P0 FADD.FTZ R199, R199, R6 ;  /* 0x00000006c7c70221 */ /* 0x000fe40000010000 */
[----:B------:R-:W2:Y:S04]  /*55b0*/  SHFL.UP PT, R7, R200, 0x4, RZ ;  /* 0x04800000c8077989 */ /* 0x000ea800000e00ff */
[----:B------:R-:W3:Y:S01]  /*55c0*/  SHFL.UP PT, R6, R199, 0x4, RZ ;  /* 0x04800000c7067989 */ /* 0x000ee200000e00ff */
        /* <DEDUP_REMOVED lines=9> */
[-C--:B---3--:R-:W-:Y:S01]  /*5660*/  FFMA.FTZ R9, R202, R6.reuse, R9 ;  /* 0x00000006ca097223 */ /* 0x088fe20000010009 */
[----:B------:R-:W-:-:S03]  /*5670*/  FFMA.FTZ R8, R201, R6, -R8 ;  /* 0x00000006c9087223 */ /* 0x000fc60000010808 */
[----:B------:R-:W-:Y:S01]  /*5680*/  @P0 FADD.FTZ R200, R200, R9 ;  /* 0x00000009c8c80221 */ /* 0x000fe20000010000 */
[----:B------:R-:W-:-:S04]  /*5690*/  @P0 FADD.FTZ R199, R199, R8 ;  /* 0x00000008c7c70221 */ /* 0x000fc80000010000 */
[----:B------:R-:W2:Y:S01]  /*56a0*/  SHFL.UP PT, R9, R200, 0x8, RZ ;  /* 0x05000000c8097989 */ /* 0x000ea200000e00ff */
[CC--:B0-----:R-:W-:Y:S01]  /*56b0*/  FMUL.FTZ R7, R201.reuse, R5.reuse ;  /* 0x00000005c9077220 */ /* 0x0c1fe20000410000 */
[C---:B------:R-:W-:Y:S02]  /*56c0*/  FMUL.FTZ R6, R202.reuse, R5 ;  /* 0x00000005ca067220 */ /* 0x040fe40000410000 */
[----:B------:R-:W0:Y:S01]  /*56d0*/  SHFL.UP PT, R8, R199, 0x8, RZ ;  /* 0x05000000c7087989 */ /* 0x000e2200000e00ff */
[-C--:B-1----:R-:W-:Y:S01]  /*56e0*/  @P0 FFMA.FTZ R202, R202, R4.reuse, R7 ;  /* 0x00000004caca0223 */ /* 0x082fe20000010007 */
[----:B------:R-:W-:Y:S01]  /*56f0*/  @P0 FFMA.FTZ R201, R201, R4, -R6 ;  /* 0x00000004c9c90223 */ /* 0x000fe20000010806 */
[----:B------:R-:W-:-:S03]  /*5700*/  ISETP.NE.AND P0, PT, R58, RZ, PT ;  /* 0x000000ff3a00720c */ /* 0x000fc60003f05270 */
[----:B------:R-:W1:Y:S01]  /*5710*/  SHFL.UP PT, R5, R202, 0x8, RZ ;  /* 0x05000000ca057989 */ /* 0x000e6200000e00ff */
[----:B------:R-:W-:-:S03]  /*5720*/  ISETP.NE.OR P0, PT, R74, RZ, !P0 ;  /* 0x000000ff4a00720c */ /* 0x000fc60004705670 */
[----:B------:R-:W3:Y:S01]  /*5730*/  SHFL.UP PT, R4, R201, 0x8, RZ ;  /* 0x05000000c9047989 */ /* 0x000ee200000e00ff */
[-C--:B--2---:R-:W-:Y:S01]  /*5740*/  FMUL.FTZ R6, R202, R9.reuse ;  /* 0x00000009ca067220 */ /* 0x084fe20000410000 */
[----:B------:R-:W-:-:S04]  /*5750*/  FMUL.FTZ R9, R201, R9 ;  /* 0x00000009c9097220 */ /* 0x000fc80000410000 */
[-C--:B0-----:R-:W-:Y:S01]  /*5760*/  FFMA.FTZ R9, R202, R8.reuse, R9 ;  /* 0x00000008ca097223 */ /* 0x081fe20000010009 */
[----:B------:R-:W-:Y:S01]  /*5770*/  FFMA.FTZ R6, R201, R8, -R6 ;  /* 0x00000008c9067223 */ /* 0x000fe20000010806 */
[----:B------:R-:W-:Y:S02]  /*5780*/  HFMA2 R8, -RZ, RZ, 1.875, 0 ;  /* 0x3f800000ff087431 */ /* 0x000fe400000001ff */
[----:B------:R-:W-:Y:S01]  /*5790*/  @P1 FADD.FTZ R200, R200, R9 ;  /* 0x00000009c8c81221 */ /* 0x000fe20000010000 */
[----:B------:R-:W-:Y:S01]  /*57a0*/  @P1 FADD.FTZ R199, R199, R6 ;  /* 0x00000006c7c71221 */ /* 0x000fe20000010000 */
[----:B------:R-:W-:Y:S01]  /*57b0*/  MOV R9, RZ ;  /* 0x000000ff00097202 */ /* 0x000fe20000000f00 */
[CC--:B-1----:R-:W-:Y:S01]  /*57c0*/  FMUL.FTZ R7, R201.reuse, R5.reuse ;  /* 0x00000005c9077220 */ /* 0x0c2fe20000410000 */
[C---:B------:R-:W-:Y:S01]  /*57d0*/  FMUL.FTZ R6, R202.reuse, R5 ;  /* 0x00000005ca067220 */ /* 0x040fe20000410000 */
[----:B------:R-:W0:Y:S02]  /*57e0*/  SHFL.UP PT, R12, R200, 0x10, RZ ;  /* 0x06000000c80c7989 */ /* 0x000e2400000e00ff */
[-C--:B---3--:R-:W-:Y:S01]  /*57f0*/  @P1 FFMA.FTZ R202, R202, R4.reuse, R7 ;  /* 0x00000004caca1223 */ /* 0x088fe20000010007 */
[----:B------:R-:W-:Y:S01]  /*5800*/  @P1 FFMA.FTZ R201, R201, R4, -R6 ;  /* 0x00000004c9c91223 */ /* 0x000fe20000010806 */
[----:B------:R-:W1:Y:S01]  /*5810*/  SHFL.UP PT, R5, R199, 0x10, RZ ;  /* 0x06000000c7057989 */ /* 0x000e6200000e00ff */
[----:B------:R-:W-:-:S03]  /*5820*/  ISETP.NE.AND P1, PT, R45, RZ, PT ;  /* 0x000000ff2d00720c */ /* 0x000fc60003f25270 */
[----:B------:R-:W2:Y:S04]  /*5830*/  SHFL.UP PT, R4, R202, 0x10, RZ ;  /* 0x06000000ca047989 */ /* 0x000ea800000e00ff */
[----:B------:R-:W3:Y:S04]  /*5840*/  SHFL.UP PT, R13, R201, 0x10, RZ ;  /* 0x06000000c90d7989 */ /* 0x000ee800000e00ff */
[----:B------:R-:W5:Y:S01]  /*5850*/  @!P0 LDS.128 R8, [UR5] ;  /* 0x00000005ff088984 */ /* 0x000f620008000c00 */
[----:B------:R-:W-:Y:S01]  /*5860*/  ISETP.NE.AND P0, PT, R45, 0x1f, PT ;  /* 0x0000001f2d00780c */ /* 0x000fe20003f05270 */
[-C--:B0-----:R-:W-:Y:S01]  /*5870*/  FMUL.FTZ R6, R202, R12.reuse ;  /* 0x0000000cca067220 */ /* 0x081fe20000410000 */
[----:B------:R-:W-:-:S03]  /*5880*/  FMUL.FTZ R7, R201, R12 ;  /* 0x0000000cc9077220 */ /* 0x000fc60000410000 */
[CC--:B-1----:R-:W-:Y:S01]  /*5890*/  FFMA.FTZ R6, R201.reuse, R5.reuse, -R6 ;  /* 0x00000005c9067223 */ /* 0x0c2fe20000010806 */
[C---:B------:R-:W-:Y:S01]  /*58a0*/  FFMA.FTZ R7, R202.reuse, R5, R7 ;  /* 0x00000005ca077223 */ /* 0x040fe20000010007 */
[-C--:B--2---:R-:W-:Y:S01]  /*58b0*/  FMUL.FTZ R12, R202, R4.reuse ;  /* 0x00000004ca0c7220 */ /* 0x084fe20000410000 */
[----:B------:R-:W-:Y:S01]  /*58c0*/  FMUL.FTZ R5, R201, R4 ;  /* 0x00000004c9057220 */ /* 0x000fe20000410000 */
[----:B------:R-:W-:Y:S01]  /*58d0*/  FADD.FTZ R14, R199, R6 ;  /* 0x00000006c70e7221 */ /* 0x000fe20000010000 */
[----:B------:R-:W-:Y:S01]  /*58e0*/  FADD.FTZ R15, R200, R7 ;  /* 0x00000007c80f7221 */ /* 0x000fe20000010000 */
[-C--:B---3--:R-:W-:Y:S01]  /*58f0*/  FFMA.FTZ R12, R201, R13.reuse, -R12 ;  /* 0x0000000dc90c7223 */ /* 0x088fe2000001080c */
[----:B------:R-:W-:-:S05]  /*5900*/  FFMA.FTZ R13, R202, R13, R5 ;  /* 0x0000000dca0d7223 */ /* 0x000fca0000010005 */
[----:B------:R0:W-:Y:S01]  /*5910*/  @!P0 STS.128 [UR4+0x430], R12 ;  /* 0x0004300cff008988 */ /* 0x0001e20008000c04 */
[----:B------:R-:W-:Y:S01]  /*5920*/  BAR.SYNC.DEFER_BLOCKING 0x0 ;  /* 0x0000000000007b1d */ /* 0x000fe20000010000 */
[----:B------:R-:W-:-:S04]  /*5930*/  ISETP.GE.AND P0, PT, R45, 0x10, PT ;  /* 0x000000102d00780c */ /* 0x000fc80003f06270 */
[----:B------:R-:W-:Y:S02]  /*5940*/  FSEL R202, R202, R13, !P0 ;  /* 0x0000000dcaca7208 */ /* 0x000fe40004000000 */
[----:B------:R-:W-:-:S03]  /*5950*/  FSEL R201, R201, R12, !P0 ;  /* 0x0000000cc9c97208 */ /* 0x000fc60004000000 */
[----:B------:R-:W1:Y:S01]  /*5960*/  SHFL.UP PT, R203, R202, 0x1, RZ ;  /* 0x04200000cacb7989 */ /* 0x000e6200000e00ff */
[----:B0-----:R-:W-:Y:S02]  /*5970*/  FSEL R14, R199, R14, !P0 ;  /* 0x0000000ec70e7208 */ /* 0x001fe40004000000 */
[----:B------:R-:W-:Y:S01]  /*5980*/  FSEL R15, R200, R15, !P0 ;  /* 0x0000000fc80f7208 */ /* 0x000fe20004000000 */
[----:B------:R-:W0:Y:S01]  /*5990*/  SHFL.UP PT, R204, R201, 0x1, RZ ;  /* 0x04200000c9cc7989 */ /* 0x000e2200000e00ff */
[----:B------:R-:W-:-:S03]  /*59a0*/  ISETP.NE.AND P0, PT, R74, RZ, PT ;  /* 0x000000ff4a00720c */ /* 0x000fc60003f05270 */
[----:B------:R-:W2:Y:S04]  /*59b0*/  SHFL.UP PT, R199, R14, 0x1, RZ ;  /* 0x042000000ec77989 */ /* 0x000ea800000e00ff */
[----:B------:R-:W3:Y:S04]  /*59c0*/  SHFL.UP PT, R13, R15, 0x1, RZ ;  /* 0x042000000f0d7989 */ /* 0x000ee800000e00ff */
[----:B-----5:R-:W-:Y:S04]  /*59d0*/  @!P1 STS.128 [UR4+0x450], R8 ;  /* 0x00045008ff009988 */ /* 0x020fe80008000c04 */
[----:B------:R-:W-:Y:S01]  /*59e0*/  LDS.128 R4, [UR4+0x430] ;  /* 0x00043004ff047984 */ /* 0x000fe20008000c00 */
[----:B------:R-:W-:Y:S01]  /*59f0*/  BAR.SYNC.DEFER_BLOCKING 0x0 ;  /* 0x0000000000007b1d */ /* 0x000fe20000010000 */
[----:B-1----:R-:W-:-:S02]  /*5a00*/  @!P1 MOV R203, R9 ;  /* 0x0000000900cb9202 */ /* 0x002fc40000000f00 */
[----:B0-----:R-:W-:Y:S02]  /*5a10*/  @!P1 MOV R204, R8 ;  /* 0x0000000800cc9202 */ /* 0x001fe40000000f00 */
[----:B--2---:R-:W-:Y:S02]  /*5a20*/  @!P1 MOV R199, R10 ;  /* 0x0000000a00c79202 */ /* 0x004fe40000000f00 */
[----:B---3--:R-:W-:Y:S01]  /*5a30*/  @!P1 MOV R13, R11 ;  /* 0x0000000b000d9202 */ /* 0x008fe20000000f00 */
[----:B------:R-:W0:Y:S02]  /*5a40*/  @P2 LDS.64 R26, [UR4+0x458] ;  /* 0x00045804ff1a2984 */ /* 0x000e240008000a00 */
[-C--:B0-----:R-:W-:Y:S01]  /*5a50*/  @P2 FMUL.FTZ R205, R27, R203.reuse ;  /* 0x000000cb1bcd2220 */ /* 0x081fe20000410000 */
[----:B------:R-:W-:-:S03]  /*5a60*/  @P2 FMUL.FTZ R12, R26, R203 ;  /* 0x000000cb1a0c2220 */ /* 0x000fc60000410000 */
[-C--:B------:R-:W-:Y:S01]  /*5a70*/  @P2 FFMA.FTZ R26, R26, R204.reuse, -R205 ;  /* 0x000000cc1a1a2223 */ /* 0x080fe200000108cd */
[----:B------:R-:W-:-:S03]  /*5a80*/  @P2 FFMA.FTZ R12, R27, R204, R12 ;  /* 0x000000cc1b0c2223 */ /* 0x000fc6000001000c */
[----:B------:R-:W-:Y:S01]  /*5a90*/  @P2 FADD.FTZ R199, R199, R26 ;  /* 0x0000001ac7c72221 */ /* 0x000fe20000010000 */
[----:B------:R-:W-:-:S03]  /*5aa0*/  @P2 FADD.FTZ R13, R13, R12 ;  /* 0x0000000c0d0d2221 */ /* 0x000fc60000010000 */
        /* <DEDUP_REMOVED lines=9> */
[----:B------:R-:W-:Y:S01]  /*5b40*/  FFMA.FTZ R14, R155, R26, R14 ;  /* 0x0000001a9b0e7223 */ /* 0x000fe2000001000e */
[----:B------:R-:W-:Y:S02]  /*5b50*/  FMUL.FTZ R155, R5, R10 ;  /* 0x0000000a059b7220 */ /* 0x000fe40000410000 */
        /* <DEDUP_REMOVED lines=29> */
[----:B------:R-:W-:Y:S01]  /*5d30*/  FFMA.FTZ R0, R170, R27, -R0 ;  /* 0x0000001baa007223 */ /* 0x000fe20000010800 */
[-C--:B----4-:R-:W-:Y:S02]  /*5d40*/  FMUL.FTZ R153, R23, R25.reuse ;  /* 0x0000001917997220 */ /* 0x090fe40000410000 */
[----:B------:R-:W-:Y:S01]  /*5d50*/  FADD.FTZ R161, RZ, R12 ;  /* 0x0000000cffa17221 */ /* 0x000fe20000010000 */
[----:B------:R-:W-:Y:S01]  /*5d60*/  FADD.FTZ R154, R171, R0 ;  /* 0x00000000ab9a7221 */ /* 0x000fe20000010000 */
[----:B------:R-:W-:Y:S01]  /*5d70*/  FMUL.FTZ R0, R22, R25 ;  /* 0x0000001916007220 */ /* 0x000fe20000410000 */
[----:B------:R-:W-:Y:S01]  /*5d80*/  FMUL.FTZ R25, R5, R11 ;  /* 0x0000000b05197220 */ /* 0x000fe20000410000 */
[CC--:B------:R-:W-:Y:S01]  /*5d90*/  FMUL.FTZ R12, R172.reuse, R161.reuse ;  /* 0x000000a1ac0c7220 */ /* 0x0c0fe20000410000 */
[----:B------:R-:W-:Y:S01]  /*5da0*/  FMUL.FTZ R172, R172, R154 ;  /* 0x0000009aacac7220 */ /* 0x000fe20000410000 */
[----:B------:R-:W-:Y:S01]  /*5db0*/  FFMA.FTZ R22, R22, R24, -R153 ;  /* 0x0000001816167223 */ /* 0x000fe20000010899 */
[C---:B------:R-:W-:Y:S01]  /*5dc0*/  FFMA.FTZ R153, R4.reuse, R10, -R25 ;  /* 0x0000000a04997223 */ /* 0x040fe20000010819 */
[C---:B------:R-:W-:Y:S01]  /*5dd0*/  FFMA.FTZ R12, R173.reuse, R154, -R12 ;  /* 0x0000009aad0c7223 */ /* 0x040fe2000001080c */
[----:B------:R-:W-:Y:S01]  /*5de0*/  FFMA.FTZ R172, R173, R161, R172 ;  /* 0x000000a1adac7223 */ /* 0x000fe200000100ac */
[----:B------:R-:W-:Y:S01]  /*5df0*/  FFMA.FTZ R23, R23, R24, R0 ;  /* 0x0000001817177223 */ /* 0x000fe20000010000 */
[----:B------:R-:W-:Y:S01]  /*5e00*/  FMUL.FTZ R25, R5, R9 ;  /* 0x0000000905197220 */ /* 0x000fe20000410000 */
[----:B------:R-:W-:Y:S01]  /*5e10*/  FADD.FTZ R175, R175, R12 ;  /* 0x0000000cafaf7221 */ /* 0x000fe20000010000 */
[----:B------:R-:W-:Y:S01]  /*5e20*/  FADD.FTZ R163, RZ, R172 ;  /* 0x000000acffa37221 */ /* 0x000fe20000010000 */
[-C--:B------:R-:W-:Y:S01]  /*5e30*/  FMUL.FTZ R0, R5, R8.reuse ;  /* 0x0000000805007220 */ /* 0x080fe20000410000 */
[----:B------:R-:W-:Y:S01]  /*5e40*/  FFMA.FTZ R8, R4, R8, -R25 ;  /* 0x0000000804087223 */ /* 0x000fe20000010819 */
[----:B------:R-:W-:Y:S01]  /*5e50*/  FMUL.FTZ R25, R23, R26 ;  /* 0x0000001a17197220 */ /* 0x000fe20000410000 */
[C---:B------:R-:W-:Y:S01]  /*5e60*/  FMUL.FTZ R10, R176.reuse, R163 ;  /* 0x000000a3b00a7220 */ /* 0x040fe20000410000 */
[----:B------:R-:W-:Y:S01]  /*5e70*/  FMUL.FTZ R176, R176, R175 ;  /* 0x000000afb0b07220 */ /* 0x000fe20000410000 */
[C---:B------:R-:W-:Y:S01]  /*5e80*/  FFMA.FTZ R9, R4.reuse, R9, R0 ;  /* 0x0000000904097223 */ /* 0x040fe20000010000 */
[----:B------:R-:W-:Y:S01]  /*5e90*/  FFMA.FTZ R4, R4, R11, R155 ;  /* 0x0000000b04047223 */ /* 0x000fe2000001009b */
[C---:B------:R-:W-:Y:S01]  /*5ea0*/  FFMA.FTZ R5, R177.reuse, R175, -R10 ;  /* 0x000000afb1057223 */ /* 0x040fe2000001080a */
[----:B------:R-:W-:Y:S01]  /*5eb0*/  FFMA.FTZ R176, R177, R163, R176 ;  /* 0x000000a3b1b07223 */ /* 0x000fe200000100b0 */
[----:B------:R-:W-:Y:S01]  /*5ec0*/  FFMA.FTZ R25, R22, R152, -R25 ;  /* 0x0000009816197223 */ /* 0x000fe20000010819 */
[----:B------:R-:W-:Y:S01]  /*5ed0*/  FADD.FTZ R10, R6, R153 ;  /* 0x00000099060a7221 */ /* 0x000fe20000010000 */
[----:B------:R-:W-:Y:S01]  /*5ee0*/  FADD.FTZ R155, R180, R5 ;  /* 0x00000005b49b7221 */ /* 0x000fe20000010000 */
[----:B------:R-:W-:Y:S01]  /*5ef0*/  FADD.FTZ R176, RZ, R176 ;  /* 0x000000b0ffb07221 */ /* 0x000fe20000010000 */
[----:B------:R-:W-:-:S02]  /*5f00*/  FADD.FTZ R11, R7, R4 ;  /* 0x00000004070b7221 */ /* 0x000fc40000010000 */
[----:B------:R-:W-:Y:S01]  /*5f10*/  FMUL.FTZ R0, R178, R155 ;  /* 0x0000009bb2007220 */ /* 0x000fe20000410000 */
[----:B------:R-:W-:Y:S06]  /*5f20*/  @P0 BRA `(.L_x_1346) ;  /* 0x00000000001c0947 */ /* 0x000fec0003800000 */
[----:B------:R-:W-:Y:S01]  /*5f30*/  SHF.R.S32.HI R5, RZ, 0x1f, R145 ;  /* 0x0000001fff057819 */ /* 0x000fe20000011491 */
[----:B------:R0:W-:Y:S01]  /*5f40*/  STS.128 [UR5], R8 ;  /* 0x00000008ff007988 */ /* 0x0001e20008000c05 */
[----:B------:R-:W-:-:S04]  /*5f50*/  IADD3 R6, P0, PT, R60, R145, RZ ;  /* 0x000000913c067210 */ /* 0x000fc80007f1e0ff */
[----:B------:R-:W-:Y:S02]  /*5f60*/  LEA.HI.X.SX32 R5, R60, R5, 0x1, P0 ;  /* 0x000000053c057211 */ /* 0x000fe400000f0eff */
[----:B------:R-:W-:-:S04]  /*5f70*/  LEA R4, P0, R6, R2, 0x4 ;  /* 0x0000000206047211 */ /* 0x000fc800078020ff */
[----:B------:R-:W-:-:S05]  /*5f80*/  LEA.HI.X R5, R6, R3, R5, 0x4, P0 ;  /* 0x0000000306057211 */ /* 0x000fca00000f2405 */
[----:B------:R0:W-:Y:S04]  /*5f90*/  STG.E.128 desc[UR16][R4.64], R8 ;  /* 0x0000000804007986 */ /* 0x0001e8000c101d10 */
.L_x_1346:
[----:B------:R-:W-:Y:S05]  /*5fa0*/  BSYNC.RECONVERGENT B0 ;  /* 0x0000000000007941 */ /* 0x000fea0003800200 */
.L_x_1345:
[-C--:B------:R-:W-:Y:S01]  /*5fb0*/  FMUL.FTZ R178, R178, R176.reuse ;  /* 0x000000b0b2b27220 */ /* 0x080fe20000410000 */
[----:B------:R-:W-:Y:S01]  /*5fc0*/  FFMA.FTZ R0, R179, R176, R0 ;  /* 0x000000b0b3007223 */ /* 0x000fe20000010000 */
[C---:B------:R-:W-:Y:S01]  /*5fd0*/  FMUL.FTZ R15, R23.reuse, R15 ;  /* 0x0000000f170f7220 */ /* 0x040fe20000410000 */
[----:B------:R-:W-:Y:S01]  /*5fe0*/  FMUL.FTZ R7, R23, R158 ;  /* 0x0000009e17077220 */ /* 0x000fe20000410000 */
[----:B------:R-:W-:Y:S01]  /*5ff0*/  FFMA.FTZ R178, R179, R155, -R178 ;  /* 0x0000009bb3b27223 */ /* 0x000fe200000108b2 */
[----:B0-----:R-:W-:Y:S01]  /*6000*/  FADD.FTZ R11, RZ, R0 ;  /* 0x00000000ff0b7221 */ /* 0x001fe20000010000 */
[C---:B------:R-:W-:Y:S01]  /*6010*/  FFMA.FTZ R4, R22.reuse, R13, -R15 ;  /* 0x0000000d16047223 */ /* 0x040fe2000001080f */
[----:B------:R-:W-:Y:S01]  /*6020*/  FFMA.FTZ R160, R22, R160, -R7 ;  /* 0x000000a016a07223 */ /* 0x000fe20000010807 */
[----:B------:R-:W-:Y:S01]  /*6030*/  FADD.FTZ R181, R181, R178 ;  /* 0x000000b2b5b57221 */ /* 0x000fe20000010000 */
[C---:B------:R-:W-:Y:S01]  /*6040*/  FMUL.FTZ R0, R182.reuse, R11 ;  /* 0x0000000bb6007220 */ /* 0x040fe20000410000 */
[C---:B------:R-:W-:Y:S01]  /*6050*/  FMUL.FTZ R7, R23.reuse, R166 ;  /* 0x000000a617077220 */ /* 0x040fe20000410000 */
[----:B------:R-:W-:Y:S01]  /*6060*/  FMUL.FTZ R9, R23, R159 ;  /* 0x0000009f17097220 */ /* 0x000fe20000410000 */
[-C--:B------:R-:W-:Y:S01]  /*6070*/  FMUL.FTZ R182, R182, R181.reuse ;  /* 0x000000b5b6b67220 */ /* 0x080fe20000410000 */
[C---:B------:R-:W-:Y:S01]  /*6080*/  FFMA.FTZ R5, R183.reuse, R181, -R0 ;  /* 0x000000b5b7057223 */ /* 0x040fe20000010800 */
[----:B------:R-:W-:Y:S01]  /*6090*/  FFMA.FTZ R125, R4, 2, R125 ;  /* 0x40000000047d7823 */ /* 0x000fe2000001007d */
[----:B------:R-:W-:Y:S01]  /*60a0*/  FFMA.FTZ R4, R22, R27, -R7 ;  /* 0x0000001b16047223 */ /* 0x000fe20000010807 */
[----:B------:R-:W-:Y:S01]  /*60b0*/  FFMA.FTZ R182, R183, R11, R182 ;  /* 0x0000000bb7b67223 */ /* 0x000fe200000100b6 */
[----:B------:R-:W-:Y:S01]  /*60c0*/  FADD.FTZ R184, R184, R5 ;  /* 0x00000005b8b87221 */ /* 0x000fe20000010000 */
[C---:B------:R-:W-:Y:S01]  /*60d0*/  FMUL.FTZ R7, R23.reuse, R163 ;  /* 0x000000a317077220 */ /* 0x040fe20000410000 */
[----:B------:R-:W-:Y:S01]  /*60e0*/  FMUL.FTZ R6, R23, R199 ;  /* 0x000000c717067220 */ /* 0x000fe20000410000 */
[----:B------:R-:W-:Y:S01]  /*60f0*/  FADD.FTZ R182, RZ, R182 ;  /* 0x000000b6ffb67221 */ /* 0x000fe20000010000 */
[C---:B------:R-:W-:Y:S01]  /*6100*/  FMUL.FTZ R5, R185.reuse, R184 ;  /* 0x000000b8b9057220 */ /* 0x040fe20000410000 */
[C---:B------:R-:W-:Y:S01]  /*6110*/  FFMA.FTZ R9, R22.reuse, R14, -R9 ;  /* 0x0000000e16097223 */ /* 0x040fe20000010809 */
[----:B------:R-:W-:Y:S01]  /*6120*/  FFMA.FTZ R157, R22, R157, -R6 ;  /* 0x0000009d169d7223 */ /* 0x000fe20000010806 */
[-C--:B------:R-:W-:Y:S01]  /*6130*/  FMUL.FTZ R185, R185, R182.reuse ;  /* 0x000000b6b9b97220 */ /* 0x080fe20000410000 */
[C---:B------:R-:W-:Y:S01]  /*6140*/  FFMA.FTZ R5, R186.reuse, R182, R5 ;  /* 0x000000b6ba057223 */ /* 0x040fe20000010005 */
[----:B------:R-:W-:Y:S01]  /*6150*/  FFMA.FTZ R124, R9, 2, R124 ;  /* 0x40000000097c7823 */ /* 0x000fe2000001007c */
[----:B------:R-:W-:Y:S01]  /*6160*/  FMUL.FTZ R9, R23, R161 ;  /* 0x000000a117097220 */ /* 0x000fe20000410000 */
[----:B------:R-:W-:Y:S01]  /*6170*/  FFMA.FTZ R186, R186, R184, -R185 ;  /* 0x000000b8baba7223 */ /* 0x000fe200000108b9 */
[----:B------:R-:W-:Y:S01]  /*6180*/  FADD.FTZ R13, RZ, R5 ;  /* 0x00000005ff0d7221 */ /* 0x000fe20000010000 */
[----:B------:R-:W-:Y:S01]  /*6190*/  IADD3 R150, PT, PT, R150, 0x1, RZ ;  /* 0x0000000196967810 */ /* 0x000fe20007ffe0ff */
[----:B------:R-:W-:Y:S01]  /*61a0*/  FFMA.FTZ R9, R22, R154, -R9 ;  /* 0x0000009a16097223 */ /* 0x000fe20000010809 */
[----:B------:R-:W-:Y:S01]  /*61b0*/  FADD.FTZ R187, R187, R186 ;  /* 0x000000babbbb7221 */ /* 0x000fe20000010000 */
[----:B------:R-:W-:Y:S01]  /*61c0*/  FMUL.FTZ R0, R188, R13 ;  /* 0x0000000dbc007220 */ /* 0x000fe20000410000 */
[----:B------:R-:W-:Y:S01]  /*61d0*/  FFMA.FTZ R121, R4, 2, R121 ;  /* 0x4000000004797823 */ /* 0x000fe20000010079 */
[----:B------:R-:W-:Y:S01]  /*61e0*/  FFMA.FTZ R122, R9, 2, R122 ;  /* 0x40000000097a7823 */ /* 0x000fe2000001007a */
[-C--:B------:R-:W-:Y:S01]  /*61f0*/  FMUL.FTZ R188, R188, R187.reuse ;  /* 0x000000bbbcbc7220 */ /* 0x080fe20000410000 */
[----:B------:R-:W-:Y:S01]  /*6200*/  FFMA.FTZ R5, R189, R187, -R0 ;  /* 0x000000bbbd057223 */ /* 0x000fe20000010800 */
[----:B------:R-:W-:Y:S01]  /*6210*/  FFMA.FTZ R0, R22, R175, -R7 ;  /* 0x000000af16007223 */ /* 0x000fe20000010807 */
[----:B------:R-:W-:Y:S01]  /*6220*/  FMUL.FTZ R7, R23, R11 ;  /* 0x0000000b17077220 */ /* 0x000fe20000410000 */
[----:B------:R-:W-:Y:S01]  /*6230*/  FFMA.FTZ R188, R189, R13, R188 ;  /* 0x0000000dbdbc7223 */ /* 0x000fe200000100bc */
[----:B------:R-:W-:Y:S01]  /*6240*/  FADD.FTZ R190, R190, R5 ;  /* 0x00000005bebe7221 */ /* 0x000fe20000010000 */
[----:B------:R-:W-:Y:S01]  /*6250*/  FFMA.FTZ R119, R0, 2, R119 ;  /* 0x4000000000777823 */ /* 0x000fe20000010077 */
[----:B------:R-:W-:Y:S01]  /*6260*/  FFMA.FTZ R0, R22, R181, -R7 ;  /* 0x000000b516007223 */ /* 0x000fe20000010807 */
[----:B------:R-:W-:Y:S01]  /*6270*/  FADD.FTZ R188, RZ, R188 ;  /* 0x000000bcffbc7221 */ /* 0x000fe20000010000 */
[----:B------:R-:W-:Y:S01]  /*6280*/  FMUL.FTZ R5, R191, R190 ;  /* 0x000000bebf057220 */ /* 0x000fe20000410000 */
[----:B------:R-:W-:Y:S01]  /*6290*/  FMUL.FTZ R9, R23, R176 ;  /* 0x000000b017097220 */ /* 0x000fe20000410000 */
[----:B------:R-:W-:Y:S01]  /*62a0*/  FFMA.FTZ R117, R0, 2, R117 ;  /* 0x4000000000757823 */ /* 0x000fe20000010075 */
[-C--:B------:R-:W-:Y:S01]  /*62b0*/  FMUL.FTZ R191, R191, R188.reuse ;  /* 0x000000bcbfbf7220 */ /* 0x080fe20000410000 */
[----:B------:R-:W-:Y:S01]  /*62c0*/  FFMA.FTZ R5, R192, R188, R5 ;  /* 0x000000bcc0057223 */ /* 0x000fe20000010005 */
[----:B------:R-:W-:Y:S01]  /*62d0*/  FFMA.FTZ R9, R22, R155, -R9 ;  /* 0x0000009b16097223 */ /* 0x000fe20000010809 */
[----:B------:R-:W-:Y:S01]  /*62e0*/  ISETP.NE.AND P0, PT, R150, RZ, PT ;  /* 0x000000ff9600720c */ /* 0x000fe20003f05270 */
[----:B------:R-:W-:Y:S01]  /*62f0*/  FFMA.FTZ R192, R192, R190, -R191 ;  /* 0x000000bec0c07223 */ /* 0x000fe200000108bf */
[----:B------:R-:W-:Y:S01]  /*6300*/  FADD.FTZ R6, RZ, R5 ;  /* 0x00000005ff067221 */ /* 0x000fe20000010000 */
[----:B------:R-:W-:Y:S01]  /*6310*/  FFMA.FTZ R120, R9, 2, R120 ;  /* 0x4000000009787823 */ /* 0x000fe20000010078 */
[----:B------:R-:W-:Y:S01]  /*6320*/  FMUL.FTZ R9, R23, R182 ;  /* 0x000000b617097220 */ /* 0x000fe20000410000 */
[----:B------:R-:W-:Y:S01]  /*6330*/  FADD.FTZ R193, R193, R192 ;  /* 0x000000c0c1c17221 */ /* 0x000fe20000010000 */
[----:B------:R-:W-:Y:S01]  /*6340*/  FMUL.FTZ R5, R174, R6 ;  /* 0x00000006ae057220 */ /* 0x000fe20000410000 */
[----:B------:R-:W-:Y:S01]  /*6350*/  LEA R151, P1, R16, R151, 0x3 ;  /* 0x0000009710977211 */ /* 0x000fe200078218ff */
[----:B------:R-:W-:Y:S01]  /*6360*/  FFMA.FTZ R9, R22, R184, -R9 ;  /* 0x000000b816097223 */ /* 0x000fe20000010809 */
[-C--:B------:R-:W-:Y:S01]  /*6370*/  FMUL.FTZ R7, R174, R193.reuse ;  /* 0x000000c1ae077220 */ /* 0x080fe20000410000 */
[C---:B------:R-:W-:Y:S01]  /*6380*/  FFMA.FTZ R0, R194.reuse, R193, -R5 ;  /* 0x000000c1c2007223 */ /* 0x040fe20000010805 */
[----:B------:R-:W-:Y:S01]  /*6390*/  FMUL.FTZ R5, R23, R13 ;  /* 0x0000000d17057220 */ /* 0x000fe20000410000 */
[----:B------:R-:W-:Y:S01]  /*63a0*/  FFMA.FTZ R118, R9, 2, R118 ;  /* 0x4000000009767823 */ /* 0x000fe20000010076 */
[----:B------:R-:W-:Y:S01]  /*63b0*/  FFMA.FTZ R7, R194, R6, R7 ;  /* 0x00000006c2077223 */ /* 0x000fe20000010007 */
[----:B------:R-:W-:Y:S01]  /*63c0*/  FADD.FTZ R195, R195, R0 ;  /* 0x00000000c3c37221 */ /* 0x000fe20000010000 */
[----:B------:R-:W-:Y:S01]  /*63d0*/  FFMA.FTZ R4, R22, R187, -R5 ;  /* 0x000000bb16047223 */ /* 0x000fe20000010805 */
[C---:B------:R-:W-:Y:S01]  /*63e0*/  FMUL.FTZ R9, R23.reuse, R188 ;  /* 0x000000bc17097220 */ /* 0x040fe20000410000 */
[----:B------:R-:W-:Y:S01]  /*63f0*/  FADD.FTZ R7, RZ, R7 ;  /* 0x00000007ff077221 */ /* 0x000fe20000010000 */
[----:B------:R-:W-:Y:S01]  /*6400*/  FMUL.FTZ R0, R196, R195 ;  /* 0x000000c3c4007220 */ /* 0x000fe20000410000 */
[----:B------:R-:W-:Y:S01]  /*6410*/  FFMA.FTZ R115, R4, 2, R115 ;  /* 0x4000000004737823 */ /* 0x000fe20000010073 */
[----:B------:R-:W-:Y:S01]  /*6420*/  FMUL.FTZ R5, R23, R6 ;  /* 0x0000000617057220 */ /* 0x000fe20000410000 */
[-C--:B------:R-:W-:Y:S01]  /*6430*/  FMUL.FTZ R196, R196, R7.reuse ;  /* 0x00000007c4c47220 */ /* 0x080fe20000410000 */
[-C--:B------:R-:W-:Y:S01]  /*6440*/  FFMA.FTZ R0, R197, R7.reuse, R0 ;  /* 0x00000007c5007223 */ /* 0x080fe20000010000 */
[----:B------:R-:W-:Y:S01]  /*6450*/  FMUL.FTZ R7, R23, R7 ;  /* 0x0000000717077220 */ /* 0x000fe20000410000 */
[C---:B------:R-:W-:Y:S01]  /*6460*/  FFMA.FTZ R9, R22.reuse, R190, -R9 ;  /* 0x000000be16097223 */ /* 0x040fe20000010809 */
[----:B------:R-:W-:Y:S01]  /*6470*/  FFMA.FTZ R197, R197, R195, -R196 ;  /* 0x000000c3c5c57223 */ /* 0x000fe200000108c4 */
[----:B------:R-:W-:Y:S01]  /*6480*/  FADD.FTZ R4, RZ, R0 ;  /* 0x00000000ff047221 */ /* 0x000fe20000010000 */
[C---:B------:R-:W-:Y:S01]  /*6490*/  FFMA.FTZ R0, R22.reuse, R193, -R5 ;  /* 0x000000c116007223 */ /* 0x040fe20000010805 */
[----:B------:R-:W-:Y:S01]  /*64a0*/  FFMA.FTZ R7, R22, R195, -R7 ;  /* 0x000000c316077223 */ /* 0x000fe20000010807 */
[----:B------:R-:W-:Y:S01]  /*64b0*/  FADD.FTZ R197, R198, R197 ;  /* 0x000000c5c6c57221 */ /* 0x000fe20000010000 */
[----:B------:R-:W-:Y:S01]  /*64c0*/  FMUL.FTZ R23, R23, R4 ;  /* 0x0000000417177220 */ /* 0x000fe20000410000 */
[----:B------:R-:W-:Y:S01]  /*64d0*/  LEA R149, P2, R18, R149, 0x3 ;  /* 0x0000009512957211 */ /* 0x000fe200078418ff */
[----:B------:R-:W-:Y:S01]  /*64e0*/  UIADD3 UR5, UPT, UPT, UR5, 0x10, URZ ;  /* 0x0000001005057890 */ /* 0x000fe2000fffe0ff */
[----:B------:R-:W-:Y:S01]  /*64f0*/  LEA R147, P3, R20, R147, 0x3 ;  /* 0x0000009314937211 */ /* 0x000fe200078618ff */
        /* <DEDUP_REMOVED lines=8> */
[----:B------:R-:W-:-:S02]  /*6580*/  IADD3.X R148, PT, PT, R148, R17, RZ, P1, !PT ;  /* 0x0000001194947210 */ /* 0x000fc40000ffe4ff */
[----:B------:R-:W-:Y:S02]  /*6590*/  IADD3.X R146, PT, PT, R146, R19, RZ, P2, !PT ;  /* 0x0000001392927210 */ /* 0x000fe400017fe4ff */
[----:B------:R-:W-:Y:S02]  /*65a0*/  IADD3.X R144, PT, PT, R144, R21, RZ, P3, !PT ;  /* 0x0000001590907210 */ /* 0x000fe40001ffe4ff */
[----:B------:R-:W-:Y:S01]  /*65b0*/  IADD3 R145, PT, PT, R145, 0x1, RZ ;  /* 0x0000000191917810 */ /* 0x000fe20007ffe0ff */
[----:B------:R-:W-:Y:S06]  /*65c0*/  @P0 BRA `(.L_x_1347) ;  /* 0xffffffd400f40947 */ /* 0x000fec000383ffff */
.L_x_1344:
[----:B------:R-:W-:Y:S01]  /*65d0*/  BAR.SYNC.DEFER_BLOCKING 0x0 ;  /* 0x0000000000007b1d */ /* 0x000fe20000010000 */
[----:B------:R-:W-:Y:S02]  /*65e0*/  F2FP.BF16.F32.PACK_AB R125, R125, R128 ;  /* 0x000000807d7d723e */ /* 0x000fe400000010ff */
[----:B------:R-:W-:Y:S02]  /*65f0*/  F2FP.BF16.F32.PACK_AB R123, R123, R126 ;  /* 0x0000007e7b7b723e */ /* 0x000fe400000010ff */
[----:B------:R-:W-:-:S03]  /*6600*/  F2FP.BF16.F32.PACK_AB R121, R121, R124 ;  /* 0x0000007c7979723e */ /* 0x000fc600000010ff */
[----:B------:R-:W0:Y:S01]  /*6610*/  LDC.64 R20, c[0x0][0x420] ;  /* 0x00010800ff147b82 */ /* 0x000e220000000a00 */
[----:B------:R-:W-:Y:S02]  /*6620*/  PRMT R14, R125, 0x7632, R14 ;  /* 0x000076327d0e7816 */ /* 0x000fe4000000000e */
[----:B------:R-:W-:Y:S02]  /*6630*/  PRMT R0, R123, 0x7632, R0 ;  /* 0x000076327b007816 */ /* 0x000fe40000000000 */
[----:B------:R-:W-:Y:S02]  /*6640*/  PRMT R2, R121, 0x7632, R2 ;  /* 0x0000763279027816 */ /* 0x000fe40000000002 */
[----:B------:R-:W-:Y:S01]  /*6650*/  ISETP.NE.AND P0, PT, R74, RZ, PT ;  /* 0x000000ff4a00720c */ /* 0x000fe20003f05270 */
[----:B------:R-:W1:Y:S01]  /*6660*/  LDC.64 R22, c[0x0][0x428] ;  /* 0x00010a00ff167b82 */ /* 0x000e620000000a00 */
[----:B------:R-:W-:Y:S02]  /*6670*/  F2FP.BF16.F32.PACK_AB R119, R119, R122 ;  /* 0x0000007a7777723e */ /* 0x000fe400000010ff */
[----:B------:R-:W-:-:S02]  /*6680*/  F2FP.BF16.F32.PACK_AB R117, R117, R120 ;  /* 0x000000787575723e */ /* 0x000fc400000010ff */
[----:B------:R-:W-:Y:S02]  /*6690*/  F2FP.BF16.F32.PACK_AB R115, R115, R118 ;  /* 0x000000767373723e */ /* 0x000fe400000010ff */
[----:B------:R-:W-:Y:S02]  /*66a0*/  F2FP.BF16.F32.PACK_AB R113, R113, R116 ;  /* 0x000000747171723e */ /* 0x000fe400000010ff */
[----:B------:R-:W-:Y:S01]  /*66b0*/  F2FP.BF16.F32.PACK_AB R111, R111, R114 ;  /* 0x000000726f6f723e */ /* 0x000fe200000010ff */
[----:B------:R2:W-:Y:S01]  /*66c0*/  STS.U16 [R28+0x2], R14 ;  /* 0x0000020e1c007388 */ /* 0x0005e20000000400 */
[----:B------:R-:W-:Y:S02]  /*66d0*/  PRMT R3, R117, 0x7632, R3 ;  /* 0x0000763275037816 */ /* 0x000fe40000000003 */
[----:B------:R-:W-:Y:S01]  /*66e0*/  PRMT R4, R111, 0x7632, R4 ;  /* 0x000076326f047816 */ /* 0x000fe20000000004 */
[----:B------:R3:W-:Y:S01]  /*66f0*/  STS.U16 [R28+0x6], R0 ;  /* 0x000006001c007388 */ /* 0x0007e20000000400 */
[----:B------:R-:W-:-:S03]  /*6700*/  IADD3 R58, PT, PT, R58, 0x1, RZ ;  /* 0x000000013a3a7810 */ /* 0x000fc60007ffe0ff */
[----:B------:R4:W-:Y:S01]  /*6710*/  STS.U16 [R28+0xa], R2 ;  /* 0x00000a021c007388 */ /* 0x0009e20000000400 */
[----:B--2---:R-:W-:-:S03]  /*6720*/  PRMT R14, R119, 0x7632, R14 ;  /* 0x00007632770e7816 */ /* 0x004fc6000000000e */
[----:B------:R-:W-:Y:S01]  /*6730*/  STS.U16 [R28], R125 ;  /* 0x0000007d1c007388 */ /* 0x000fe20000000400 */
[----:B---3--:R-:W-:-:S03]  /*6740*/  PRMT R0, R115, 0x7632, R0 ;  /* 0x0000763273007816 */ /* 0x008fc60000000000 */
[----:B------:R-:W-:Y:S01]  /*6750*/  STS.U16 [R28+0x4], R123 ;  /* 0x0000047b1c007388 */ /* 0x000fe20000000400 */
[----:B----4-:R-:W-:-:S03]  /*6760*/  PRMT R2, R113, 0x7632, R2 ;  /* 0x0000763271027816 */ /* 0x010fc60000000002 */
[----:B------:R-:W-:Y:S04]  /*6770*/  STS.U16 [R28+0x8], R121 ;  /* 0x000008791c007388 */ /* 0x000fe80000000400 */
[----:B------:R-:W-:Y:S04]  /*6780*/  STS.U16 [R28+0xc], R119 ;  /* 0x00000c771c007388 */ /* 0x000fe80000000400 */
[----:B------:R-:W-:Y:S04]  /*6790*/  STS.U16 [R28+0xe], R14 ;  /* 0x00000e0e1c007388 */ /* 0x000fe80000000400 */
[----:B------:R-:W-:Y:S04]  /*67a0*/  STS.U16 [R28+0x10], R117 ;  /* 0x000010751c007388 */ /* 0x000fe80000000400 */
[----:B------:R2:W-:Y:S04]  /*67b0*/  STS.U16 [R28+0x12], R3 ;  /* 0x000012031c007388 */ /* 0x0005e80000000400 */
[----:B------:R-:W-:Y:S04]  /*67c0*/  STS.U16 [R28+0x14], R115 ;  /* 0x000014731c007388 */ /* 0x000fe80000000400 */
[----:B------:R-:W-:Y:S01]  /*67d0*/  STS.U16 [R28+0x16], R0 ;  /* 0x000016001c007388 */ /* 0x000fe20000000400 */
[----:B--2---:R-:W-:-:S03]  /*67e0*/  HFMA2 R3, -RZ, RZ, 0, 0 ;  /* 0x00000000ff037431 */ /* 0x004fc600000001ff */
[----:B------:R-:W-:Y:S04]  /*67f0*/  STS.U16 [R28+0x18], R113 ;  /* 0x000018711c007388 */ /* 0x000fe80000000400 */
[----:B------:R2:W-:Y:S04]  /*6800*/  STS.U16 [R28+0x1a], R2 ;  /* 0x00001a021c007388 */ /* 0x0005e80000000400 */
[----:B------:R-:W-:Y:S04]  /*6810*/  STS.U16 [R28+0x1c], R111 ;  /* 0x00001c6f1c007388 */ /* 0x000fe80000000400 */
[----:B------:R3:W-:Y:S01]  /*6820*/  STS.U16 [R28+0x1e], R4 ;  /* 0x00001e041c007388 */ /* 0x0007e20000000400 */
[----:B------:R-:W-:-:S03]  /*6830*/  NOP ;  /* 0x0000000000007918 */ /* 0x000fc60000000000 */
[----:B------:R-:W-:Y:S01]  /*6840*/  LDS.U16 R5, [R44] ;  /* 0x000000002c057984 */ /* 0x000fe20000000400 */
[----:B--2---:R-:W-:-:S03]  /*6850*/  MOV R2, R48 ;  /* 0x0000003000027202 */ /* 0x004fc60000000f00 */
[----:B------:R-:W-:Y:S02]  /*6860*/  LDS.U16 R43, [R43+0x40] ;  /* 0x000040002b2b7984 */ /* 0x000fe40000000400 */
[----:B0-----:R-:W-:Y:S02]  /*6870*/  IMAD.WIDE.U32 R2, R20, UR18, R2 ;  /* 0x0000001214027c25 */ /* 0x001fe4000f8e0002 */
[----:B------:R-:W-:Y:S02]  /*6880*/  LDS.U16 R7, [R42+0x80] ;  /* 0x000080002a077984 */ /* 0x000fe40000000400 */
[----:B------:R-:W-:Y:S02]  /*6890*/  IMAD R3, R21, UR18, R3 ;  /* 0x0000001215037c24 */ /* 0x000fe4000f8e0203 */
[----:B------:R-:W-:Y:S01]  /*68a0*/  LDS.U16 R41, [R41+0xc0] ;  /* 0x0000c00029297984 */ /* 0x000fe20000000400 */
[----:B-1----:R-:W-:-:S03]  /*68b0*/  IMAD.WIDE.U32 R2, R80, R22, R2 ;  /* 0x0000001650027225 */ /* 0x002fc600078e0002 */
[----:B------:R-:W-:Y:S01]  /*68c0*/  LDS.U16 R9, [R40+0x100] ;  /* 0x0001000028097984 */ /* 0x000fe20000000400 */
[----:B---3--:R-:W-:-:S03]  /*68d0*/  IMAD R4, R80, R23, R3 ;  /* 0x0000001750047224 */ /* 0x008fc600078e0203 */
        /* <DEDUP_REMOVED lines=12> */
[----:B------:R-:W-:Y:S01]  /*69a0*/  BAR.SYNC.DEFER_BLOCKING 0x0 ;  /* 0x0000000000007b1d */ /* 0x000fe20000010000 */
[----:B------:R-:W-:-:S04]  /*69b0*/  IADD3 R3, P0, PT, R79, R2, RZ ;  /* 0x000000024f037210 */ /* 0x000fc80007f1e0ff */
[----:B------:R-:W-:Y:S01]  /*69c0*/  IADD3.X R4, PT, PT, RZ, R4, RZ, P0, !PT ;  /* 0x00000004ff047210 */ /* 0x000fe200007fe4ff */
[----:B------:R-:W0:Y:S01]  /*69d0*/  LDS R0, [UR4+0x420] ;  /* 0x00042004ff007984 */ /* 0x000e220008000800 */
[----:B------:R-:W1:Y:S02]  /*69e0*/  LDCU.64 UR4, c[0x0][0x478] ;  /* 0x00008f00ff0477ac */ /* 0x000e640008000a00 */
[C---:B-1----:R-:W-:Y:S01]  /*69f0*/  LEA R2, P0, R3.reuse, UR4, 0x1 ;  /* 0x0000000403027c11 */ /* 0x042fe2000f8008ff */
[----:B------:R-:W1:Y:S03]  /*6a00*/  LDCU UR4, c[0x0][0x394] ;  /* 0x00007280ff0477ac */ /* 0x000e660008000800 */
[----:B------:R-:W-:Y:S02]  /*6a10*/  LEA.HI.X R3, R3, UR5, R4, 0x1, P0 ;  /* 0x0000000503037c11 */ /* 0x000fe400080f0c04 */
[----:B0-----:R-:W-:-:S02]  /*6a20*/  ISETP.GE.AND P3, PT, R67, R0, PT ;  /* 0x000000004300720c */ /* 0x001fc40003f66270 */
[-C--:B------:R-:W-:Y:S02]  /*6a30*/  ISETP.GE.AND P4, PT, R65, R0.reuse, PT ;  /* 0x000000004100720c */ /* 0x080fe40003f86270 */
[-C--:B------:R-:W-:Y:S02]  /*6a40*/  ISETP.GE.AND P5, PT, R63, R0.reuse, PT ;  /* 0x000000003f00720c */ /* 0x080fe40003fa6270 */
[-C--:B------:R-:W-:Y:S02]  /*6a50*/  ISETP.GE.AND P6, PT, R61, R0.reuse, PT ;  /* 0x000000003d00720c */ /* 0x080fe40003fc6270 */
[-C--:B------:R-:W-:Y:S02]  /*6a60*/  ISETP.GE.AND P1, PT, R79, R0.reuse, PT ;  /* 0x000000004f00720c */ /* 0x080fe40003f26270 */
        /* <DEDUP_REMOVED lines=20> */
[----:B------:R0:W-:Y:S01]  /*6bb0*/  @!P1 STG.E.U16 desc[UR16][R2.64+0xc0], R41 ;  /* 0x0000c02902009986 */ /* 0x0001e2000c101510 */
[----:B------:R-:W-:-:S03]  /*6bc0*/  ISETP.GE.AND P1, PT, R57, R0, PT ;  /* 0x000000003900720c */ /* 0x000fc60003f26270 */
[----:B------:R0:W-:Y:S01]  /*6bd0*/  @!P2 STG.E.U16 desc[UR16][R2.64+0x100], R9 ;  /* 0x000100090200a986 */ /* 0x0001e2000c101510 */
[----:B------:R-:W-:-:S03]  /*6be0*/  ISETP.GE.AND P2, PT, R55, R0, PT ;  /* 0x000000003700720c */ /* 0x000fc60003f46270 */
[----:B------:R0:W-:Y:S01]  /*6bf0*/  @!P0 STG.E.U16 desc[UR16][R2.64+0x240], R35 ;  /* 0x0002402302008986 */ /* 0x0001e2000c101510 */
[----:B-1----:R-:W-:-:S05]  /*6c00*/  ISETP.GE.AND P0, PT, R58, UR4, PT ;  /* 0x000000043a007c0c */ /* 0x002fca000bf06270 */
[----:B------:R0:W-:Y:S01]  /*6c10*/  @!P1 STG.E.U16 desc[UR16][R2.64+0x280], R15 ;  /* 0x0002800f02009986 */ /* 0x0001e2000c101510 */
[----:B------:R-:W-:-:S03]  /*6c20*/  IADD3 R54, P1, PT, R54, 0x400, RZ ;  /* 0x0000040036367810 */ /* 0x000fc60007f3e0ff */
[----:B------:R0:W-:Y:S01]  /*6c30*/  @!P2 STG.E.U16 desc[UR16][R2.64+0x2c0], R33 ;  /* 0x0002c0210200a986 */ /* 0x0001e2000c101510 */
[----:B------:R-:W-:Y:S02]  /*6c40*/  IADD3 R56, P2, PT, R56, 0x400, RZ ;  /* 0x0000040038387810 */ /* 0x000fe40007f5e0ff */
[----:B------:R-:W-:Y:S02]  /*6c50*/  IADD3.X R50, PT, PT, RZ, R50, RZ, P1, !PT ;  /* 0x00000032ff327210 */ /* 0x000fe40000ffe4ff */
[----:B------:R-:W-:Y:S01]  /*6c60*/  IADD3.X R52, PT, PT, RZ, R52, RZ, P2, !PT ;  /* 0x00000034ff347210 */ /* 0x000fe200017fe4ff */
[----:B------:R-:W-:Y:S08]  /*6c70*/  @!P0 BRA `(.L_x_1348) ;  /* 0xffffff9800788947 */ /* 0x000ff0000383ffff */
[----:B------:R-:W-:Y:S05]  /*6c80*/  EXIT ;  /* 0x000000000000794d */ /* 0x000fea0003800000 */
.L_x_1349:
        /* <DEDUP_REMOVED lines=15> */
.L_x_5030:


//--------------------- .text._Z25selective_scan_fwd_kernelI32Selective_Scan_fwd_kernel_traitsILi32ELi16ELi1ELb0ELb0ELb0ELb1EN3c108BFloat16ENS1_7complexIfEEEEv13SSMParamsBase --------------------------
	.section	.text._Z25selective_scan_fwd_kernelI32Selective_Scan_fwd_kernel_traitsILi32ELi16ELi1ELb0ELb0ELb0ELb1EN3c108BFloat16ENS1_7complexIfEEEEv13SSMParamsBase,"ax",@progbits
	.align	128
        .global         _Z25selective_scan_fwd_kernelI32Selective_Scan_fwd_kernel_traitsILi32ELi16ELi1ELb0ELb0ELb0ELb1EN3c108BFloat16ENS1_7complexIfEEEEv13SSMParamsBase
        .type           _Z25selective_scan_fwd_kernelI32Selective_Scan_fwd_kernel_traitsILi32ELi16ELi1ELb0ELb0ELb0ELb1EN3c108BFloat16ENS1_7complexIfEEEEv13SSMParamsBase,@function
        .size           _Z25selective_scan_fwd_kernelI32Selective_Scan_fwd_kernel_traitsILi32ELi16ELi1ELb0ELb0ELb0ELb1EN3c108BFloat16ENS1_7complexIfEEEEv13SSMParamsBase,(.L_x_5031 - _Z25selective_scan_fwd_kernelI32Selective_Scan_fwd_kernel_traitsILi32ELi16ELi1ELb0ELb0ELb0ELb1EN3c108BFloat16ENS1_7complexIfEEEEv13SSMParamsBase)
        .other          _Z25selective_scan_fwd_kernelI32Selective_Scan_fwd_kernel_traitsILi32ELi16ELi1ELb0ELb0ELb0ELb1EN3c108BFloat16ENS1_7complexIfEEEEv13SSMParamsBase,@"STO_CUDA_ENTRY STV_DEFAULT"
_Z25selective_scan_fwd_kernelI32Selective_Scan_fwd_kernel_traitsILi32ELi16ELi1ELb0ELb0ELb0ELb1EN3c108BFloat16ENS1_7complexIfEEEEv13SSMParamsBase:
.text._Z25selective_scan_fwd_kernelI32Selective_Scan_fwd_kernel_traitsILi32ELi16ELi1ELb0ELb0ELb0ELb1EN3c108BFloat16ENS1_7complexIfEEEEv13SSMParamsBase:
        /* <DEDUP_REMOVED lines=102> */
.L_x_1386:
[----:B------:R-:W0:Y:S01]  /*0660*/  LDCU UR4, c[0x0][0x388] ;  /* 0x00007100ff0477ac */ /* 0x000e220008000800 */
[----:B-1----:R-:W-:Y:S02]  /*0670*/  SHF.L.U32 R3, R79, 0x1, RZ ;  /* 0x000000014f037819 */ /* 0x002fe400000006ff */
        /* <DEDUP_REMOVED lines=130> */
[----:B------:R0:W-:Y:S04]  /*0ea0*/  STS.U16 [R31+0x340], R20 ;  /* 0x000340141f007388 */ /* 0x0001e80000000400 */
        /* <DEDUP_REMOVED lines=21> */
[----:B------:R-:W-:Y:S02]  /*1000*/  PRMT R21, RZ, 0x7610, R21 ;  /* 0x00007610ff157816 */ /* 0x000fe40000000015 */
[----:B-1----:R-:W-:Y:S01]  /*1010*/  PRMT R22, RZ, 0x7610, R22 ;  /* 0x00007610ff167816 */ /* 0x002fe20000000016 */
        /* <DEDUP_REMOVED lines=119> */
.L_x_1351:
[----:B------:R-:W-:Y:S05]  /*1790*/  BSYNC.RECONVERGENT B0 ;  /* 0x0000000000007941 */ /* 0x000fea0003800200 */
.L_x_1350:
        /* <DEDUP_REMOVED lines=37> */
.L_x_1353:
[----:B------:R-:W-:Y:S05]  /*19f0*/  BSYNC.RECONVERGENT B0 ;  /* 0x0000000000007941 */ /* 0x000fea0003800200 */
.L_x_1352:
        /* <DEDUP_REMOVED lines=35> */
.L_x_1355:
[----:B------:R-:W-:Y:S05]  /*1c30*/  BSYNC.RECONVERGENT B0 ;  /* 0x0000000000007941 */ /* 0x000fea0003800200 */
.L_x_1354:
        /* <DEDUP_REMOVED lines=37> */
.L_x_1357:
[----:B------:R-:W-:Y:S05]  /*1e90*/  BSYNC.RECONVERGENT B0 ;  /* 0x0000000000007941 */ /* 0x000fea0003800200 */
.L_x_1356:
        /* <DEDUP_REMOVED lines=35> */
.L_x_1359:
[----:B------:R-:W-:Y:S05]  /*20d0*/  BSYNC.RECONVERGENT B0 ;  /* 0x0000000000007941 */ /* 0x000fea0003800200 */
.L_x_1358:
        /* <DEDUP_REMOVED lines=37> */
.L_x_1361:
[----:B------:R-:W-:Y:S05]  /*2330*/  BSYNC.RECONVERGENT B0 ;  /* 0x0000000000007941 */ /* 0x000fea0003800200 */
.L_x_1360:
        /* <DEDUP_REMOVED lines=35> */
.L_x_1363:
[----:B------:R-:W-:Y:S05]  /*2570*/  BSYNC.RECONVERGENT B0 ;  /* 0x0000000000007941 */ /* 0x000fea0003800200 */
.L_x_1362:
        /* <DEDUP_REMOVED lines=37> */
.L_x_1365:
[----:B------:R-:W-:Y:S05]  /*27d0*/  BSYNC.RECONVERGENT B0 ;  /* 0x0000000000007941 */ /* 0x000fea0003800200 */
.L_x_1364:
[----:B------:R-:W-:Y:S01]  /*27e0*/  SHF.L.U32 R21, R20, 0x10, RZ ;  /* 0x0000001014157819 */ /* 0x000fe200000006ff */
[----:B------:R-:W-:Y:S01]  /*27f0*/  BSSY.RECONVERGENT B0, `(.L_x_1366) ;  /* 0x0000024000007945 */ /* 0x000fe20003800200 */
[----:B------:R-:W-:Y:S02]  /*2800*/  FSETP.GTU.FTZ.AND P4, PT, R106, 20, PT ;  /* 0x41a000006a00780b */ /* 0x000fe40003f9c000 */
[----:B------:R-:W-:Y:S01]  /*2810*/  PRMT R108, RZ, 0x7610, R108 ;  /* 0x00007610ff6c7816 */ /* 0x000fe2000000006c */
[----:B------:R-:W-:Y:S01]  /*2820*/  FADD.FTZ R110, R21, R76 ;  /* 0x0000004c156e7221 */ /* 0x000fe20000010000 */
        /* <DEDUP_REMOVED lines=32> */
.L_x_1367:
[----:B------:R-:W-:Y:S05]  /*2a30*/  BSYNC.RECONVERGENT B0 ;  /* 0x0000000000007941 */ /* 0x000fea0003800200 */
.L_x_1366:
        /* <DEDUP_REMOVED lines=41> */
.L_x_1369:
[----:B------:R-:W-:Y:S05]  /*2cd0*/  BSYNC.RECONVERGENT B0 ;  /* 0x0000000000007941 */ /* 0x000fea0003800200 */
.L_x_1368:
        /* <DEDUP_REMOVED lines=39> */
.L_x_1371:
[----:B------:R-:W-:Y:S05]  /*2f50*/  BSYNC.RECONVERGENT B0 ;  /* 0x0000000000007941 */ /* 0x000fea0003800200 */
.L_x_1370:
        /* <DEDUP_REMOVED lines=44> */
.L_x_1373:
[----:B------:R-:W-:Y:S05]  /*3220*/  BSYNC.RECONVERGENT B0 ;  /* 0x0000000000007941 */ /* 0x000fea0003800200 */
.L_x_1372:
        /* <DEDUP_REMOVED lines=32> */
.L_x_1375:
[----:B------:R-:W-:Y:S05]  /*3430*/  BSYNC.RECONVERGENT B0 ;  /* 0x0000000000007941 */ /* 0x000fea0003800200 */
.L_x_1374:
        /* <DEDUP_REMOVED lines=32> */
.L_x_1377:
[----:B------:R-:W-:Y:S05]  /*3640*/  BSYNC.RECONVERGENT B0 ;  /* 0x0000000000007941 */ /* 0x000fea0003800200 */
.L_x_1376:
        /* <DEDUP_REMOVED lines=32> */
.L_x_1379:
[----:B------:R-:W-:Y:S05]  /*3850*/  BSYNC.RECONVERGENT B0 ;  /* 0x0000000000007941 */ /* 0x000fea0003800200 */
.L_x_1378:
        /* <DEDUP_REMOVED lines=32> */
.L_x_1381:
[----:B------:R-:W-:Y:S05]  /*3a60*/  BSYNC.RECONVERGENT B0 ;  /* 0x0000000000007941 */ /* 0x000fea0003800200 */
.L_x_1380:
        /* <DEDUP_REMOVED lines=21> */
[----:B------:R-:W-:Y:S01]  /*3bc0*/  FMUL.FTZ R134, R21, R94 ;  /* 0x0000005e15867220 */ /* 0x000fe20000410000 */
[----:B------:R-:W0:Y:S01]  /*3bd0*/  LDC.64 R16, c[0x0][0x3e0] ;  /* 0x0000f800ff107b82 */ /* 0x000e220000000a00 */
[----:B------:R-:W-:Y:S01]  /*3be0*/  FMUL.FTZ R132, R3, R98 ;  /* 0x0000006203847220 */ /* 0x000fe20000410000 */
[----:B------:R-:W-:Y:S01]  /*3bf0*/  FMUL.FTZ R144, R145, R114 ;  /* 0x0000007291907220 */ /* 0x000fe20000410000 */
[----:B------:R-:W-:Y:S01]  /*3c00*/  IMAD R145, R58, R5, RZ ;  /* 0x000000053a917224 */ /* 0x000fe200078e02ff */
[----:B------:R-:W-:Y:S01]  /*3c10*/  VIMNMX R5, PT, PT, R5, 0x1, !PT ;  /* 0x0000000105057848 */ /* 0x000fe20007fe0100 */
        /* <DEDUP_REMOVED lines=13> */
[----:B------:R-:W-:Y:S01]  /*3cf0*/  MOV R147, R68 ;  /* 0x0000004400937202 */ /* 0x000fe20000000f00 */
[----:B------:R-:W-:Y:S01]  /*3d00*/  UIADD3 UR5, UPT, UPT, UR4, 0x470, URZ ;  /* 0x0000047004057890 */ /* 0x000fe2000fffe0ff */
[----:B------:R-:W-:-:S02]  /*3d10*/  MOV R146, R62 ;  /* 0x0000003e00927202 */ /* 0x000fc40000000f00 */
[----:B------:R-:W-:Y:S02]  /*3d20*/  MOV R149, R70 ;  /* 0x0000004600957202 */ /* 0x000fe40000000f00 */
[----:B------:R-:W3:Y:S01]  /*3d30*/  LDC.64 R2, c[0x0][0x480] ;  /* 0x00012000ff027b82 */ /* 0x000ee20000000a00 */
[----:B------:R-:W-:Y:S02]  /*3d40*/  MOV R148, R64 ;  /* 0x0000004000947202 */ /* 0x000fe40000000f00 */
[----:B------:R-:W-:Y:S02]  /*3d50*/  MOV R151, R72 ;  /* 0x0000004800977202 */ /* 0x000fe40000000f00 */
[----:B------:R-:W-:Y:S02]  /*3d60*/  MOV R150, R66 ;  /* 0x0000004200967202 */ /* 0x000fe40000000f00 */
[----:B------:R-:W-:Y:S02]  /*3d70*/  IADD3 R152, PT, PT, -R5, RZ, RZ ;  /* 0x000000ff05987210 */ /* 0x000fe40007ffe1ff */
[----:B0-----:R-:W-:-:S02]  /*3d80*/  SHF.L.U64.HI R17, R16, 0x3, R17 ;  /* 0x0000000310117819 */ /* 0x001fc40000010211 */
[----:B-1----:R-:W-:Y:S02]  /*3d90*/  SHF.L.U64.HI R19, R18, 0x3, R19 ;  /* 0x0000000312137819 */ /* 0x002fe40000010213 */
[----:B--2---:R-:W-:-:S07]  /*3da0*/  SHF.L.U64.HI R21, R20, 0x3, R21 ;  /* 0x0000000314157819 */ /* 0x004fce0000010215 */
.L_x_1385:
        /* <DEDUP_REMOVED lines=11> */
[----:B------:R-:W-:Y:S01]  /*3e60*/  FMUL.RZ R10, R6, 0.15915493667125701904 ;  /* 0x3e22f983060a7820 */ /* 0x000fe2000040c000 */
[----:B------:R-:W-:Y:S01]  /*3e70*/  FMUL.FTZ R6, R5, R100 ;  /* 0x0000006405067220 */ /* 0x000fe20000410000 */
[C---:B------:R-:W-:Y:S01]  /*3e80*/  FMUL.FTZ R0, R7.reuse, R104 ;  /* 0x0000006807007220 */ /* 0x040fe20000410000 */
[----:B------:R-:W-:Y:S01]  /*3e90*/  MUFU.SIN R9, R8 ;  /* 0x0000000800097308 */ /* 0x000fe20000000400 */
[C---:B------:R-:W-:Y:S01]  /*3ea0*/  FMUL.FTZ R4, R7.reuse, R102 ;  /* 0x0000006607047220 */ /* 0x040fe20000410000 */
[----:B------:R-:W-:Y:S01]  /*3eb0*/  FMUL.RZ R12, R6, 0.15915493667125701904 ;  /* 0x3e22f983060c7820 */ /* 0x000fe2000040c000 */
[----:B------:R-:W-:Y:S01]  /*3ec0*/  FMUL.RZ R156, R24, 0.15915493667125701904 ;  /* 0x3e22f983189c7820 */ /* 0x000fe2000040c000 */
[C---:B------:R-:W-:Y:S01]  /*3ed0*/  FMUL.FTZ R24, R7.reuse, R90 ;  /* 0x0000005a07187220 */ /* 0x040fe20000410000 */
[C---:B------:R-:W-:Y:S01]  /*3ee0*/  FMUL.FTZ R6, R7.reuse, R100 ;  /* 0x0000006407067220 */ /* 0x040fe20000410000 */
[----:B------:R-:W-:-:S02]  /*3ef0*/  FMUL.FTZ R161, R7, R82 ;  /* 0x0000005207a17220 */ /* 0x000fc40000410000 */
        /* <DEDUP_REMOVED lines=21> */
[----:B------:R0:W-:Y:S08]  /*4050*/  MUFU.EX2 R22, R14 ;  /* 0x0000000e00167308 */ /* 0x0001f00000000800 */
[----:B------:R-:W1:Y:S01]  /*4060*/  MUFU.EX2 R0, R0 ;  /* 0x0000000000007308 */ /* 0x000e620000000800 */
[----:B0-----:R-:W-:-:S04]  /*4070*/  FMUL.FTZ R14, R5, R86 ;  /* 0x00000056050e7220 */ /* 0x001fc80000410000 */
[----:B------:R-:W-:Y:S01]  /*4080*/  FMUL.RZ R160, R14, 0.15915493667125701904 ;  /* 0x3e22f9830ea07820 */ /* 0x000fe2000040c000 */
[----:B------:R-:W-:Y:S02]  /*4090*/  FMUL.FTZ R14, R7, R86 ;  /* 0x00000056070e7220 */ /* 0x000fe40000410000 */
[----:B------:R-:W0:Y:S08]  /*40a0*/  MUFU.EX2 R4, R4 ;  /* 0x0000000400047308 */ /* 0x000e300000000800 */
[----:B------:R-:W-:Y:S01]  /*40b0*/  MUFU.COS R167, R26 ;  /* 0x0000001a00a77308 */ /* 0x000fe20000000000 */
[----:B-1----:R-:W-:-:S05]  /*40c0*/  FMUL.FTZ R165, R0, R9 ;  /* 0x0000000900a57220 */ /* 0x002fca0000410000 */
[----:B------:R-:W-:Y:S02]  /*40d0*/  FSEL R165, R165, RZ, !P2 ;  /* 0x000000ffa5a57208 */ /* 0x000fe40005000000 */
[----:B------:R-:W1:Y:S01]  /*40e0*/  MUFU.EX2 R12, R12 ;  /* 0x0000000c000c7308 */ /* 0x000e620000000800 */
[----:B0-----:R-:W-:-:S07]  /*40f0*/  FMUL.FTZ R15, R4, R15 ;  /* 0x0000000f040f7220 */ /* 0x001fce0000410000 */
[----:B------:R0:W2:Y:S08]  /*4100*/  MUFU.SIN R159, R26 ;  /* 0x0000001a009f7308 */ /* 0x0000b00000000400 */
[----:B------:R-:W4:Y:S01]  /*4110*/  MUFU.EX2 R8, R8 ;  /* 0x0000000800087308 */ /* 0x000f220000000800 */
[----:B0-----:R-:W-:Y:S01]  /*4120*/  FMUL.FTZ R26, R5, R88 ;  /* 0x00000058051a7220 */ /* 0x001fe20000410000 */
[----:B-1----:R-:W-:-:S03]  /*4130*/  FMUL.FTZ R168, R12, R167 ;  /* 0x000000a70ca87220 */ /* 0x002fc60000410000 */
[----:B------:R-:W-:Y:S01]  /*4140*/  FMUL.RZ R158, R26, 0.15915493667125701904 ;  /* 0x3e22f9831a9e7820 */ /* 0x000fe2000040c000 */
[----:B------:R-:W-:Y:S02]  /*4150*/  FMUL.FTZ R26, R7, R88 ;  /* 0x00000058071a7220 */ /* 0x000fe40000410000 */
[----:B------:R0:W-:Y:S01]  /*4160*/  MUFU.EX2 R174, R24 ;  /* 0x0000001800ae7308 */ /* 0x0001e20000000800 */
[----:B--2---:R-:W-:-:S07]  /*4170*/  FMUL.FTZ R167, R12, R159 ;  /* 0x0000009f0ca77220 */ /* 0x004fce0000410000 */
[----:B------:R-:W-:Y:S01]  /*4180*/  MUFU.SIN R173, R156 ;  /* 0x0000009c00ad7308 */ /* 0x000fe20000000400 */
[----:B0-----:R-:W-:Y:S01]  /*4190*/  FMUL.FTZ R24, R5, R84 ;  /* 0x0000005405187220 */ /* 0x001fe20000410000 */
[----:B----4-:R-:W-:-:S03]  /*41a0*/  FMUL.FTZ R27, R8, R27 ;  /* 0x0000001b081b7220 */ /* 0x010fc60000410000 */
[----:B------:R-:W-:Y:S01]  /*41b0*/  FMUL.RZ R163, R24, 0.15915493667125701904 ;  /* 0x3e22f98318a37820 */ /* 0x000fe2000040c000 */
[----:B------:R-:W-:Y:S02]  /*41c0*/  FMUL.FTZ R24, R7, R84 ;  /* 0x0000005407187220 */ /* 0x000fe40000410000 */
[----:B------:R-:W-:Y:S08]  /*41d0*/  MUFU.COS R175, R156 ;  /* 0x0000009c00af7308 */ /* 0x000ff00000000000 */
[----:B------:R-:W-:Y:S08]  /*41e0*/  MUFU.SIN R181, R160 ;  /* 0x000000a000b57308 */ /* 0x000ff00000000400 */
[----:B------:R0:W-:Y:S08]  /*41f0*/  MUFU.COS R183, R160 ;  /* 0x000000a000b77308 */ /* 0x0001f00000000000 */
[----:B------:R1:W2:Y:S01]  /*4200*/  MUFU.EX2 R156, R14 ;  /* 0x0000000e009c7308 */ /* 0x0002a20000000800 */
[----:B0-----:R-:W-:Y:S01]  /*4210*/  FMUL.FTZ R160, R8, R153 ;  /* 0x0000009908a07220 */ /* 0x001fe20000410000 */
[----:B------:R-:W-:-:S06]  /*4220*/  FSEL R153, R127, RZ, !P2 ;  /* 0x000000ff7f997208 */ /* 0x000fcc0005000000 */
[----:B------:R-:W-:Y:S01]  /*4230*/  MUFU.SIN R169, R154 ;  /* 0x0000009a00a97308 */ /* 0x000fe20000000400 */
[----:B-1----:R-:W-:-:S04]  /*4240*/  FMUL.FTZ R14, R5, R106 ;  /* 0x0000006a050e7220 */ /* 0x002fc80000410000 */
[----:B------:R-:W-:-:S03]  /*4250*/  FMUL.RZ R170, R14, 0.15915493667125701904 ;  /* 0x3e22f9830eaa7820 */ /* 0x000fc6000040c000 */
[----:B------:R0:W-:Y:S01]  /*4260*/  MUFU.COS R171, R154 ;  /* 0x0000009a00ab7308 */ /* 0x0001e20000000000 */
[C---:B--2---:R-:W-:Y:S01]  /*4270*/  FMUL.FTZ R8, R156.reuse, R183 ;  /* 0x000000b79c087220 */ /* 0x044fe20000410000 */
[----:B------:R-:W-:Y:S01]  /*4280*/  FMUL.FTZ R12, R156, R181 ;  /* 0x000000b59c0c7220 */ /* 0x000fe20000410000 */
[----:B------:R-:W-:-:S05]  /*4290*/  FSEL R156, R15, 1, !P0 ;  /* 0x3f8000000f9c7808 */ /* 0x000fca0004000000 */
[----:B------:R-:W1:Y:S01]  /*42a0*/  MUFU.EX2 R6, R6 ;  /* 0x0000000600067308 */ /* 0x000e620000000800 */
[----:B0-----:R-:W-:-:S04]  /*42b0*/  FMUL.FTZ R154, R5, R82 ;  /* 0x00000052059a7220 */ /* 0x001fc80000410000 */
[----:B------:R-:W-:Y:S01]  /*42c0*/  FMUL.RZ R164, R154, 0.15915493667125701904 ;  /* 0x3e22f9839aa47820 */ /* 0x000fe2000040c000 */
[----:B------:R-:W-:Y:S01]  /*42d0*/  FMUL.FTZ R154, R4, R13 ;  /* 0x0000000d049a7220 */ /* 0x000fe20000410000 */
[----:B------:R-:W-:Y:S01]  /*42e0*/  FMUL.FTZ R4, R5, R110 ;  /* 0x0000006e05047220 */ /* 0x000fe20000410000 */
[----:B------:R-:W-:Y:S03]  /*42f0*/  MUFU.EX2 R10, R10 ;  /* 0x0000000a000a7308 */ /* 0x000fe60000000800 */
[----:B------:R-:W-:-:S05]  /*4300*/  FSEL R154, R154, RZ, !P0 ;  /* 0x000000ff9a9a7208 */ /* 0x000fca0004000000 */
[----:B------:R-:W-:Y:S01]  /*4310*/  MUFU.SIN R185, R163 ;  /* 0x000000a300b97308 */ /* 0x000fe20000000400 */
[----:B------:R-:W-:Y:S01]  /*4320*/  FMUL.FTZ R176, RZ, R154 ;  /* 0x0000009affb07220 */ /* 0x000fe20000410000 */
[C---:B-1----:R-:W-:Y:S01]  /*4330*/  FMUL.FTZ R14, R6.reuse, R23 ;  /* 0x00000017060e7220 */ /* 0x042fe20000410000 */
[----:B------:R-:W-:Y:S01]  /*4340*/  FMUL.FTZ R25, R6, R25 ;  /* 0x0000001906197220 */ /* 0x000fe20000410000 */
[C---:B------:R-:W-:Y:S01]  /*4350*/  FMUL.FTZ R23, R174.reuse, R175 ;  /* 0x000000afae177220 */ /* 0x040fe20000410000 */
[----:B------:R-:W-:Y:S01]  /*4360*/  FFMA.FTZ R176, R153, R156, -R176 ;  /* 0x0000009c99b07223 */ /* 0x000fe200000108b0 */
[----:B------:R-:W-:Y:S02]  /*4370*/  FMUL.FTZ R174, R174, R173 ;  /* 0x000000adaeae7220 */ /* 0x000fe40000410000 */
[----:B------:R0:W-:Y:S08]  /*4380*/  MUFU.COS R187, R163 ;  /* 0x000000a300bb7308 */ /* 0x0001f00000000000 */
[----:B------:R-:W-:Y:S01]  /*4390*/  MUFU.SIN R177, R158 ;  /* 0x0000009e00b17308 */ /* 0x000fe20000000400 */
[----:B0-----:R-:W-:Y:S01]  /*43a0*/  FMUL.FTZ R163, R0, R11 ;  /* 0x0000000b00a37220 */ /* 0x001fe20000410000 */
[----:B------:R-:W-:-:S04]  /*43b0*/  FMUL.FTZ R0, R7, R106 ;  /* 0x0000006a07007220 */ /* 0x000fc80000410000 */
[----:B------:R-:W-:Y:S02]  /*43c0*/  FSEL R163, R163, 1, !P2 ;  /* 0x3f800000a3a37808 */ /* 0x000fe40005000000 */
[----:B------:R-:W-:Y:S08]  /*43d0*/  MUFU.COS R179, R158 ;  /* 0x0000009e00b37308 */ /* 0x000ff00000000000 */
[----:B------:R-:W0:Y:S08]  /*43e0*/  MUFU.EX2 R26, R26 ;  /* 0x0000001a001a7308 */ /* 0x000e300000000800 */
[----:B------:R-:W-:Y:S08]  /*43f0*/  MUFU.COS R172, R170 ;  /* 0x000000aa00ac7308 */ /* 0x000ff00000000000 */
[----:B------:R1:W2:Y:S01]  /*4400*/  MUFU.EX2 R159, R0 ;  /* 0x00000000009f7308 */ /* 0x0002a20000000800 */
[C---:B0-----:R-:W-:Y:S01]  /*4410*/  FMUL.FTZ R11, R26.reuse, R179 ;  /* 0x000000b31a0b7220 */ /* 0x041fe20000410000 */
[----:B------:R-:W-:-:S06]  /*4420*/  FMUL.FTZ R13, R26, R177 ;  /* 0x000000b11a0d7220 */ /* 0x000fcc0000410000 */
[----:B------:R0:W4:Y:S01]  /*4430*/  MUFU.EX2 R158, R24 ;  /* 0x00000018009e7308 */ /* 0x0001220000000800 */
[----:B-1----:R-:W-:-:S04]  /*4440*/  FMUL.FTZ R0, R153, R154 ;  /* 0x0000009a99007220 */ /* 0x002fc80000410000 */
[----:B------:R-:W-:Y:S01]  /*4450*/  FFMA.FTZ R15, RZ, R156, R0 ;  /* 0x0000009cff0f7223 */ /* 0x000fe20000010000 */
[----:B------:R-:W-:Y:S02]  /*4460*/  FSEL R0, R14, RZ, !P1 ;  /* 0x000000ff0e007208 */ /* 0x000fe40004800000 */
[----:B------:R-:W-:Y:S01]  /*4470*/  MUFU.SIN R189, R164 ;  /* 0x000000a400bd7308 */ /* 0x000fe20000000400 */
[----:B0-----:R-:W-:Y:S01]  /*4480*/  FMUL.FTZ R24, R22, R171 ;  /* 0x000000ab16187220 */ /* 0x001fe20000410000 */
[----:B--2---:R-:W-:Y:S01]  /*4490*/  FMUL.FTZ R14, R159, R172 ;  /* 0x000000ac9f0e7220 */ /* 0x004fe20000410000 */
[----:B------:R-:W-:-:S05]  /*44a0*/  FADD.FTZ R175, RZ, R15 ;  /* 0x0000000fffaf7221 */ /* 0x000fca0000010000 */
[----:B------:R0:W-:Y:S01]  /*44b0*/  MUFU.COS R191, R164 ;  /* 0x000000a400bf7308 */ /* 0x0001e20000000000 */
[----:B----4-:R-:W-:-:S07]  /*44c0*/  FMUL.FTZ R6, R158, R187 ;  /* 0x000000bb9e067220 */ /* 0x010fce0000410000 */
[----:B------:R1:W2:Y:S01]  /*44d0*/  MUFU.EX2 R162, R161 ;  /* 0x000000a100a27308 */ /* 0x0002a20000000800 */
[----:B0-----:R-:W-:Y:S01]  /*44e0*/  FMUL.FTZ R164, R10, R157 ;  /* 0x0000009d0aa47220 */ /* 0x001fe20000410000 */
[----:B------:R-:W-:-:S06]  /*44f0*/  FMUL.RZ R157, R4, 0.15915493667125701904 ;  /* 0x3e22f983049d7820 */ /* 0x000fcc000040c000 */
[----:B------:R0:W4:Y:S01]  /*4500*/  MUFU.SIN R166, R170 ;  /* 0x000000aa00a67308 */ /* 0x0001220000000400 */
[----:B-1----:R-:W-:Y:S01]  /*4510*/  FMUL.FTZ R161, R10, R155 ;  /* 0x0000009b0aa17220 */ /* 0x002fe20000410000 */
[----:B------:R-:W-:Y:S01]  /*4520*/  FSEL R155, R129, RZ, !P0 ;  /* 0x000000ff819b7208 */ /* 0x000fe20004000000 */
[----:B------:R-:W-:Y:S01]  /*4530*/  FMUL.FTZ R10, R158, R185 ;  /* 0x000000b99e0a7220 */ /* 0x000fe20000410000 */
[----:B------:R-:W-:Y:S01]  /*4540*/  FMUL.FTZ R158, R7, R112 ;  /* 0x00000070079e7220 */ /* 0x000fe20000410000 */
[----:B------:R-:W-:Y:S02]  /*4550*/  ISETP.GE.U32.AND P0, PT, R103, R46, PT ;  /* 0x0000002e6700720c */ /* 0x000fe40003f06070 */
[----:B------:R-:W-:Y:S01]  /*4560*/  FADD.FTZ R176, R155, R176 ;  /* 0x000000b09bb07221 */ /* 0x000fe20000010000 */
[----:B------:R-:W-:Y:S01]  /*4570*/  MUFU.COS R171, R157 ;  /* 0x0000009d00ab7308 */ /* 0x000fe20000000000 */
[----:B0-----:R-:W-:Y:S01]  /*4580*/  FMUL.FTZ R170, R22, R169 ;  /* 0x000000a916aa7220 */ /* 0x001fe20000410000 */
[----:B------:R-:W-:Y:S01]  /*4590*/  FMUL.FTZ R22, R7, R110 ;  /* 0x0000006e07167220 */ /* 0x000fe20000410000 */
[----:B------:R-:W-:Y:S01]  /*45a0*/  FMUL.FTZ R172, R0, R176 ;  /* 0x000000b000ac7220 */ /* 0x000fe20000410000 */
[C---:B--2---:R-:W-:Y:S01]  /*45b0*/  FMUL.FTZ R4, R162.reuse, R191 ;  /* 0x000000bfa2047220 */ /* 0x044fe20000410000 */
[----:B------:R-:W-:Y:S01]  /*45c0*/  FMUL.FTZ R9, R162, R189 ;  /* 0x000000bda2097220 */ /* 0x000fe20000410000 */
[----:B------:R-:W-:Y:S01]  /*45d0*/  FMUL.FTZ R162, R5, R112 ;  /* 0x0000007005a27220 */ /* 0x000fe20000410000 */
[----:B------:R-:W-:Y:S01]  /*45e0*/  FSEL R160, R160, 1, !P0 ;  /* 0x3f800000a0a07808 */ /* 0x000fe20004000000 */
[----:B------:R0:W-:Y:S01]  /*45f0*/  MUFU.SIN R169, R157 ;  /* 0x0000009d00a97308 */ /* 0x0001e20000000400 */
[----:B----4-:R-:W-:Y:S01]  /*4600*/  FMUL.FTZ R15, R159, R166 ;  /* 0x000000a69f0f7220 */ /* 0x010fe20000410000 */
[----:B------:R-:W-:Y:S01]  /*4610*/  FSEL R159, R27, RZ, !P0 ;  /* 0x000000ff1b9f7208 */ /* 0x000fe20004000000 */
[----:B------:R-:W-:Y:S01]  /*4620*/  FMUL.RZ R178, R162, 0.15915493667125701904 ;  /* 0x3e22f983a2b27820 */ /* 0x000fe2000040c000 */
[----:B------:R-:W-:Y:S01]  /*4630*/  FSEL R162, R132, RZ, !P0 ;  /* 0x000000ff84a27208 */ /* 0x000fe20004000000 */
[----:B------:R-:W-:Y:S01]  /*4640*/  FMUL.FTZ R5, R5, R114 ;  /* 0x0000007205057220 */ /* 0x000fe20000410000 */
[----:B------:R-:W-:Y:S01]  /*4650*/  ISETP.GE.U32.AND P0, PT, R99, R46, PT ;  /* 0x0000002e6300720c */ /* 0x000fe20003f06070 */
[----:B------:R-:W-:Y:S01]  /*4660*/  FMUL.FTZ R7, R7, R114 ;  /* 0x0000007207077220 */ /* 0x000fe20000410000 */
[----:B------:R1:W2:Y:S01]  /*4670*/  MUFU.EX2 R26, R22 ;  /* 0x00000016001a7308 */ /* 0x0002a20000000800 */
[----:B0-----:R-:W-:Y:S01]  /*4680*/  FSEL R157, R25, 1, !P1 ;  /* 0x3f800000199d7808 */ /* 0x001fe20004800000 */
[----:B------:R-:W-:Y:S01]  /*4690*/  FMUL.RZ R185, R5, 0.15915493667125701904 ;  /* 0x3e22f98305b97820 */ /* 0x000fe2000040c000 */
[----:B------:R-:W-:-:S02]  /*46a0*/  FSEL R167, R167, RZ, !P0 ;  /* 0x000000ffa7a77208 */ /* 0x000fc40004000000 */
[----:B------:R-:W-:Y:S01]  /*46b0*/  FSEL R168, R168, 1, !P0 ;  /* 0x3f800000a8a87808 */ /* 0x000fe20004000000 */
[-C--:B------:R-:W-:Y:S02]  /*46c0*/  FFMA.FTZ R172, R157, R175.reuse, R172 ;  /* 0x000000af9dac7223 */ /* 0x080fe400000100ac */
[----:B------:R0:W-:Y:S01]  /*46d0*/  MUFU.EX2 R173, R158 ;  /* 0x0000009e00ad7308 */ /* 0x0001e20000000800 */
[----:B-1----:R-:W-:Y:S01]  /*46e0*/  FMUL.FTZ R22, R0, R175 ;  /* 0x000000af00167220 */ /* 0x002fe20000410000 */
[----:B------:R-:W-:-:S03]  /*46f0*/  FADD.FTZ R172, RZ, R172 ;  /* 0x000000acffac7221 */ /* 0x000fc60000010000 */
[----:B------:R-:W-:Y:S01]  /*4700*/  FFMA.FTZ R177, R157, R176, -R22 ;  /* 0x000000b09db17223 */ /* 0x000fe20000010816 */
[----:B------:R-:W-:Y:S01]  /*4710*/  FMUL.FTZ R27, R159, R172 ;  /* 0x000000ac9f1b7220 */ /* 0x000fe20000410000 */
[----:B------:R-:W-:Y:S01]  /*4720*/  FMUL.FTZ R176, R163, R154 ;  /* 0x0000009aa3b07220 */ /* 0x000fe20000410000 */
[----:B------:R-:W1:Y:S01]  /*4730*/  MUFU.SIN R166, R178 ;  /* 0x000000b200a67308 */ /* 0x000e620000000400 */
[----:B0-----:R-:W-:Y:S01]  /*4740*/  FSEL R158, R131, RZ, !P1 ;  /* 0x000000ff839e7208 */ /* 0x001fe20004800000 */
[C---:B--2---:R-:W-:Y:S01]  /*4750*/  FMUL.FTZ R25, R26.reuse, R169 ;  /* 0x000000a91a197220 */ /* 0x044fe20000410000 */
[----:B------:R-:W-:Y:S01]  /*4760*/  ISETP.GE.U32.AND P1, PT, R101, R46, PT ;  /* 0x0000002e6500720c */ /* 0x000fe20003f26070 */
[----:B------:R-:W-:Y:S01]  /*4770*/  FMUL.FTZ R22, R26, R171 ;  /* 0x000000ab1a167220 */ /* 0x000fe20000410000 */
[----:B------:R-:W-:Y:S01]  /*4780*/  FFMA.FTZ R176, R165, R156, R176 ;  /* 0x0000009ca5b07223 */ /* 0x000fe200000100b0 */
[----:B------:R-:W-:Y:S01]  /*4790*/  FADD.FTZ R177, R158, R177 ;  /* 0x000000b19eb17221 */ /* 0x000fe20000010000 */
[----:B------:R-:W-:Y:S01]  /*47a0*/  FSEL R161, R161, RZ, !P1 ;  /* 0x000000ffa1a17208 */ /* 0x000fe20004800000 */
[----:B------:R0:W2:Y:S01]  /*47b0*/  MUFU.COS R26, R178 ;  /* 0x000000b2001a7308 */ /* 0x0000a20000000000 */
[----:B------:R-:W-:Y:S01]  /*47c0*/  FSEL R164, R164, 1, !P1 ;  /* 0x3f800000a4a47808 */ /* 0x000fe20004800000 */
[-C--:B------:R-:W-:Y:S01]  /*47d0*/  FMUL.FTZ R169, R159, R177.reuse ;  /* 0x000000b19fa97220 */ /* 0x080fe20000410000 */
[----:B------:R-:W-:-:S03]  /*47e0*/  FFMA.FTZ R27, R160, R177, -R27 ;  /* 0x000000b1a01b7223 */ /* 0x000fc6000001081b */
[----:B------:R-:W-:Y:S01]  /*47f0*/  FFMA.FTZ R169, R160, R172, R169 ;  /* 0x000000aca0a97223 */ /* 0x000fe200000100a9 */
[----:B------:R-:W-:Y:S01]  /*4800*/  FADD.FTZ R171, R162, R27 ;  /* 0x0000001ba2ab7221 */ /* 0x000fe20000010000 */
[----:B------:R-:W-:Y:S01]  /*4810*/  FMUL.FTZ R172, R165, R154 ;  /* 0x0000009aa5ac7220 */ /* 0x000fe20000410000 */
[----:B-1----:R-:W-:Y:S01]  /*4820*/  FMUL.FTZ R27, R173, R166 ;  /* 0x000000a6ad1b7220 */ /* 0x002fe20000410000 */
[----:B------:R-:W-:Y:S01]  /*4830*/  FADD.FTZ R169, RZ, R169 ;  /* 0x000000a9ffa97221 */ /* 0x000fe20000010000 */
[----:B------:R-:W-:Y:S01]  /*4840*/  FMUL.FTZ R175, R161, R171 ;  /* 0x000000aba1af7220 */ /* 0x000fe20000410000 */
[----:B------:R-:W-:Y:S01]  /*4850*/  FSEL R166, R133, RZ, !P1 ;  /* 0x000000ff85a67208 */ /* 0x000fe20004800000 */
[----:B------:R-:W-:Y:S01]  /*4860*/  FFMA.FTZ R172, R163, R156, -R172 ;  /* 0x0000009ca3ac7223 */ /* 0x000fe200000108ac */
[----:B0-----:R-:W-:Y:S01]  /*4870*/  FMUL.FTZ R178, R0, R176 ;  /* 0x000000b000b27220 */ /* 0x001fe20000410000 */
[-C--:B------:R-:W-:Y:S01]  /*4880*/  FFMA.FTZ R175, R164, R169.reuse, R175 ;  /* 0x000000a9a4af7223 */ /* 0x080fe200000100af */
[----:B------:R-:W-:Y:S01]  /*4890*/  FMUL.FTZ R169, R161, R169 ;  /* 0x000000a9a1a97220 */ /* 0x000fe20000410000 */
[----:B--2---:R-:W-:Y:S01]  /*48a0*/  FMUL.FTZ R26, R173, R26 ;  /* 0x0000001aad1a7220 */ /* 0x004fe20000410000 */
[-C--:B------:R-:W-:Y:S01]  /*48b0*/  FFMA.FTZ R178, R157, R172.reuse, -R178 ;  /* 0x000000ac9db27223 */ /* 0x080fe200000108b2 */
[----:B------:R-:W-:Y:S01]  /*48c0*/  FMUL.FTZ R172, R0, R172 ;  /* 0x000000ac00ac7220 */ /* 0x000fe20000410000 */
[----:B------:R-:W-:Y:S01]  /*48d0*/  FFMA.FTZ R169, R164, R171, -R169 ;  /* 0x000000aba4a97223 */ /* 0x000fe200000108a9 */
[----:B------:R-:W-:Y:S01]  /*48e0*/  FADD.FTZ R175, RZ, R175 ;  /* 0x000000afffaf7221 */ /* 0x000fe20000010000 */
[----:B------:R-:W-:Y:S01]  /*48f0*/  ISETP.GE.U32.AND P1, PT, R97, R46, PT ;  /* 0x0000002e6100720c */ /* 0x000fe20003f26070 */
[----:B------:R-:W-:Y:S01]  /*4900*/  FFMA.FTZ R172, R157, R176, R172 ;  /* 0x000000b09dac7223 */ /* 0x000fe200000100ac */
[----:B------:R-:W-:Y:S01]  /*4910*/  FADD.FTZ R173, R166, R169 ;  /* 0x000000a9a6ad7221 */ /* 0x000fe20000010000 */
[----:B------:R-:W-:Y:S01]  /*4920*/  FMUL.FTZ R177, R167, R175 ;  /* 0x000000afa7b17220 */ /* 0x000fe20000410000 */
[----:B------:R-:W-:Y:S01]  /*4930*/  FSEL R169, R134, RZ, !P0 ;  /* 0x000000ff86a97208 */ /* 0x000fe20004000000 */
[----:B------:R-:W-:Y:S01]  /*4940*/  FMUL.FTZ R171, R159, R172 ;  /* 0x000000ac9fab7220 */ /* 0x000fe20000410000 */
[-C--:B------:R-:W-:Y:S01]  /*4950*/  FMUL.FTZ R180, R167, R173.reuse ;  /* 0x000000ada7b47220 */ /* 0x080fe20000410000 */
[----:B------:R-:W-:Y:S01]  /*4960*/  FFMA.FTZ R176, R168, R173, -R177 ;  /* 0x000000ada8b07223 */ /* 0x000fe200000108b1 */
[----:B------:R-:W-:Y:S01]  /*4970*/  FSEL R170, R170, RZ, !P1 ;  /* 0x000000ffaaaa7208 */ /* 0x000fe20004800000 */
[-C--:B------:R-:W-:Y:S01]  /*4980*/  FMUL.FTZ R173, R159, R178.reuse ;  /* 0x000000b29fad7220 */ /* 0x080fe20000410000 */
[----:B------:R-:W-:Y:S01]  /*4990*/  FFMA.FTZ R180, R168, R175, R180 ;  /* 0x000000afa8b47223 */ /* 0x000fe200000100b4 */
[----:B------:R-:W-:Y:S01]  /*49a0*/  FFMA.FTZ R175, R160, R178, -R171 ;  /* 0x000000b2a0af7223 */ /* 0x000fe200000108ab */
[----:B------:R-:W-:Y:S01]  /*49b0*/  FADD.FTZ R176, R169, R176 ;  /* 0x000000b0a9b07221 */ /* 0x000fe20000010000 */
[----:B------:R-:W-:Y:S01]  /*49c0*/  FSEL R171, R24, 1, !P1 ;  /* 0x3f80000018ab7808 */ /* 0x000fe20004800000 */
[----:B------:R-:W-:Y:S01]  /*49d0*/  FADD.FTZ R180, RZ, R180 ;  /* 0x000000b4ffb47221 */ /* 0x000fe20000010000 */
[----:B------:R-:W-:Y:S01]  /*49e0*/  FFMA.FTZ R24, R160, R172, R173 ;  /* 0x000000aca0187223 */ /* 0x000fe200000100ad */
[C---:B------:R-:W-:Y:S01]  /*49f0*/  FMUL.FTZ R178, R170.reuse, R176 ;  /* 0x000000b0aab27220 */ /* 0x040fe20000410000 */
[----:B------:R-:W-:Y:S01]  /*4a00*/  ISETP.GE.U32.AND P0, PT, R95, R46, PT ;  /* 0x0000002e5f00720c */ /* 0x000fe20003f06070 */
[-C--:B------:R-:W-:Y:S01]  /*4a10*/  FMUL.FTZ R177, R170, R180.reuse ;  /* 0x000000b4aab17220 */ /* 0x080fe20000410000 */
[----:B------:R-:W-:Y:S01]  /*4a20*/  FSEL R173, R135, RZ, !P1 ;  /* 0x000000ff87ad7208 */ /* 0x000fe20004800000 */
[C---:B------:R-:W-:Y:S01]  /*4a30*/  FFMA.FTZ R178, R171.reuse, R180, R178 ;  /* 0x000000b4abb27223 */ /* 0x040fe200000100b2 */
[----:B------:R-:W-:Y:S01]  /*4a40*/  FSEL R174, R174, RZ, !P0 ;  /* 0x000000ffaeae7208 */ /* 0x000fe20004000000 */
[----:B------:R-:W-:Y:S01]  /*4a50*/  FFMA.FTZ R176, R171, R176, -R177 ;  /* 0x000000b0abb07223 */ /* 0x000fe200000108b1 */
[----:B------:R-:W-:Y:S01]  /*4a60*/  FSEL R172, R23, 1, !P0 ;  /* 0x3f80000017ac7808 */ /* 0x000fe20004000000 */
[----:B------:R-:W-:Y:S01]  /*4a70*/  FADD.FTZ R181, RZ, R178 ;  /* 0x000000b2ffb57221 */ /* 0x000fe20000010000 */
[----:B------:R-:W-:Y:S01]  /*4a80*/  FMUL.FTZ R177, R161, R175 ;  /* 0x000000afa1b17220 */ /* 0x000fe20000410000 */
[----:B------:R-:W-:Y:S01]  /*4a90*/  FADD.FTZ R179, R173, R176 ;  /* 0x000000b0adb37221 */ /* 0x000fe20000010000 */
[-C--:B------:R-:W-:Y:S01]  /*4aa0*/  FMUL.FTZ R23, R161, R24.reuse ;  /* 0x00000018a1177220 */ /* 0x080fe20000410000 */
[----:B------:R-:W-:Y:S01]  /*4ab0*/  FMUL.FTZ R183, R174, R181 ;  /* 0x000000b5aeb77220 */ /* 0x000fe20000410000 */
[----:B------:R-:W-:Y:S01]  /*4ac0*/  FFMA.FTZ R24, R164, R24, R177 ;  /* 0x00000018a4187223 */ /* 0x000fe200000100b1 */
[-C--:B------:R-:W-:Y:S01]  /*4ad0*/  FMUL.FTZ R176, R174, R179.reuse ;  /* 0x000000b3aeb07220 */ /* 0x080fe20000410000 */
[----:B------:R-:W-:Y:S01]  /*4ae0*/  ISETP.GE.U32.AND P1, PT, R93, R46, PT ;  /* 0x0000002e5d00720c */ /* 0x000fe20003f26070 */
[----:B------:R-:W-:Y:S01]  /*4af0*/  FFMA.FTZ R183, R172, R179, -R183 ;  /* 0x000000b3acb77223 */ /* 0x000fe200000108b7 */
[----:B------:R-:W-:Y:S01]  /*4b00*/  FFMA.FTZ R23, R164, R175, -R23 ;  /* 0x000000afa4177223 */ /* 0x000fe20000010817 */
[----:B------:R-:W-:Y:S01]  /*4b10*/  FFMA.FTZ R181, R172, R181, R176 ;  /* 0x000000b5acb57223 */ /* 0x000fe200000100b0 */
[----:B------:R-:W-:Y:S01]  /*4b20*/  FSEL R176, R136, RZ, !P0 ;  /* 0x000000ff88b07208 */ /* 0x000fe20004000000 */
[----:B------:R-:W-:Y:S01]  /*4b30*/  FMUL.FTZ R179, R167, R24 ;  /* 0x00000018a7b37220 */ /* 0x000fe20000410000 */
[----:B------:R-:W-:Y:S01]  /*4b40*/  FSEL R175, R13, RZ, !P1 ;  /* 0x000000ff0daf7208 */ /* 0x000fe20004800000 */
[----:B------:R-:W-:Y:S01]  /*4b50*/  FADD.FTZ R180, RZ, R181 ;  /* 0x000000b5ffb47221 */ /* 0x000fe20000010000 */
[----:B------:R-:W-:Y:S01]  /*4b60*/  FSEL R177, R11, 1, !P1 ;  /* 0x3f8000000bb17808 */ /* 0x000fe20004800000 */
[----:B------:R-:W-:Y:S01]  /*4b70*/  FADD.FTZ R178, R176, R183 ;  /* 0x000000b7b0b27221 */ /* 0x000fe20000010000 */
[CC--:B------:R-:W-:Y:S01]  /*4b80*/  FFMA.FTZ R11, R168.reuse, R23.reuse, -R179 ;  /* 0x00000017a80b7223 */ /* 0x0c0fe200000108b3 */
[----:B------:R-:W-:Y:S01]  /*4b90*/  FMUL.FTZ R23, R167, R23 ;  /* 0x00000017a7177220 */ /* 0x000fe20000410000 */
[C---:B------:R-:W-:Y:S01]  /*4ba0*/  FMUL.FTZ R182, R175.reuse, R180 ;  /* 0x000000b4afb67220 */ /* 0x040fe20000410000 */
[----:B------:R-:W-:Y:S01]  /*4bb0*/  FMUL.FTZ R179, R175, R178 ;  /* 0x000000b2afb37220 */ /* 0x000fe20000410000 */
[----:B------:R-:W-:Y:S01]  /*4bc0*/  ISETP.GE.U32.AND P0, PT, R91, R46, PT ;  /* 0x0000002e5b00720c */ /* 0x000fe20003f06070 */
[----:B------:R-:W-:Y:S01]  /*4bd0*/  FFMA.FTZ R23, R168, R24, R23 ;  /* 0x00000018a8177223 */ /* 0x000fe20000010017 */
[C---:B------:R-:W-:Y:S01]  /*4be0*/  FFMA.FTZ R13, R177.reuse, R178, -R182 ;  /* 0x000000b2b10d7223 */ /* 0x040fe200000108b6 */
[----:B------:R-:W-:Y:S01]  /*4bf0*/  FFMA.FTZ R5, R177, R180, R179 ;  /* 0x000000b4b1057223 */ /* 0x000fe200000100b3 */
[----:B------:R-:W-:Y:S01]  /*4c00*/  FSEL R180, R137, RZ, !P1 ;  /* 0x000000ff89b47208 */ /* 0x000fe20004800000 */
[----:B------:R-:W-:Y:S01]  /*4c10*/  MUFU.COS R24, R185 ;  /* 0x000000b900187308 */ /* 0x000fe20000000000 */
[----:B------:R-:W-:Y:S01]  /*4c20*/  FSEL R179, R8, 1, !P0 ;  /* 0x3f80000008b37808 */ /* 0x000fe20004000000 */
[----:B------:R-:W-:Y:S01]  /*4c30*/  FMUL.FTZ R8, R170, R23 ;  /* 0x00000017aa087220 */ /* 0x000fe20000410000 */
[----:B------:R-:W-:Y:S01]  /*4c40*/  FSEL R178, R12, RZ, !P0 ;  /* 0x000000ff0cb27208 */ /* 0x000fe20004000000 */
[----:B------:R-:W-:Y:S01]  /*4c50*/  FADD.FTZ R13, R180, R13 ;  /* 0x0000000db40d7221 */ /* 0x000fe20000010000 */
[----:B------:R-:W-:Y:S01]  /*4c60*/  FADD.FTZ R5, RZ, R5 ;  /* 0x00000005ff057221 */ /* 0x000fe20000010000 */
[-C--:B------:R-:W-:Y:S01]  /*4c70*/  FMUL.FTZ R12, R170, R11.reuse ;  /* 0x0000000baa0c7220 */ /* 0x080fe20000410000 */
[----:B------:R-:W-:Y:S01]  /*4c80*/  FFMA.FTZ R11, R171, R11, -R8 ;  /* 0x0000000bab0b7223 */ /* 0x000fe20000010808 */
[C---:B------:R-:W-:Y:S01]  /*4c90*/  FMUL.FTZ R8, R178.reuse, R13 ;  /* 0x0000000db2087220 */ /* 0x040fe20000410000 */
[----:B------:R-:W-:Y:S01]  /*4ca0*/  FMUL.FTZ R182, R178, R5 ;  /* 0x00000005b2b67220 */ /* 0x000fe20000410000 */
[-C--:B------:R-:W-:Y:S01]  /*4cb0*/  ISETP.GE.U32.AND P1, PT, R89, R46.reuse, PT ;  /* 0x0000002e5900720c */ /* 0x080fe20003f26070 */
[----:B------:R-:W-:Y:S01]  /*4cc0*/  FFMA.FTZ R23, R171, R23, R12 ;  /* 0x00000017ab177223 */ /* 0x000fe2000001000c */
[C---:B------:R-:W-:Y:S01]  /*4cd0*/  FFMA.FTZ R5, R179.reuse, R5, R8 ;  /* 0x00000005b3057223 */ /* 0x040fe20000010008 */
[----:B------:R-:W-:Y:S01]  /*4ce0*/  FFMA.FTZ R12, R179, R13, -R182 ;  /* 0x0000000db30c7223 */ /* 0x000fe200000108b6 */
[----:B------:R-:W-:Y:S01]  /*4cf0*/  FSEL R181, R138, RZ, !P0 ;  /* 0x000000ff8ab57208 */ /* 0x000fe20004000000 */
[----:B------:R0:W-:Y:S01]  /*4d00*/  MUFU.SIN R8, R185 ;  /* 0x000000b900087308 */ /* 0x0001e20000000400 */
[----:B------:R-:W-:Y:S01]  /*4d10*/  FSEL R182, R10, RZ, !P1 ;  /* 0x000000ff0ab67208 */ /* 0x000fe20004800000 */
[----:B------:R-:W-:Y:S01]  /*4d20*/  FADD.FTZ R13, RZ, R5 ;  /* 0x00000005ff0d7221 */ /* 0x000fe20000010000 */
[----:B------:R-:W-:Y:S01]  /*4d30*/  FSEL R183, R6, 1, !P1 ;  /* 0x3f80000006b77808 */ /* 0x000fe20004800000 */
[----:B------:R-:W-:Y:S01]  /*4d40*/  FMUL.FTZ R5, R174, R23 ;  /* 0x00000017ae057220 */ /* 0x000fe20000410000 */
[----:B------:R-:W-:Y:S01]  /*4d50*/  FADD.FTZ R12, R181, R12 ;  /* 0x0000000cb50c7221 */ /* 0x000fe20000010000 */
[----:B------:R-:W-:Y:S01]  /*4d60*/  FMUL.FTZ R184, R182, R13 ;  /* 0x0000000db6b87220 */ /* 0x000fe20000410000 */
[----:B------:R-:W-:Y:S01]  /*4d70*/  ISETP.GE.U32.AND P0, PT, R87, R46, PT ;  /* 0x0000002e5700720c */ /* 0x000fe20003f06070 */
[-C--:B------:R-:W-:Y:S01]  /*4d80*/  FFMA.FTZ R6, R172, R11.reuse, -R5 ;  /* 0x0000000bac067223 */ /* 0x080fe20000010805 */
[-C--:B------:R-:W-:Y:S01]  /*4d90*/  FMUL.FTZ R186, R182, R12.reuse ;  /* 0x0000000cb6ba7220 */ /* 0x080fe20000410000 */
[----:B------:R-:W-:Y:S01]  /*4da0*/  FFMA.FTZ R5, R183, R12, -R184 ;  /* 0x0000000cb7057223 */ /* 0x000fe200000108b8 */
[----:B------:R-:W-:Y:S01]  /*4db0*/  FSEL R184, R139, RZ, !P1 ;  /* 0x000000ff8bb87208 */ /* 0x000fe20004800000 */
[----:B------:R-:W-:Y:S01]  /*4dc0*/  FMUL.FTZ R10, R174, R11 ;  /* 0x0000000bae0a7220 */ /* 0x000fe20000410000 */
[----:B0-----:R-:W-:Y:S01]  /*4dd0*/  FSEL R185, R9, RZ, !P0 ;  /* 0x000000ff09b97208 */ /* 0x001fe20004000000 */
[----:B------:R-:W-:Y:S01]  /*4de0*/  FFMA.FTZ R13, R183, R13, R186 ;  /* 0x0000000db70d7223 */ /* 0x000fe200000100ba */
[----:B------:R-:W-:Y:S01]  /*4df0*/  FSEL R186, R4, 1, !P0 ;  /* 0x3f80000004ba7808 */ /* 0x000fe20004000000 */
[----:B------:R-:W-:Y:S01]  /*4e00*/  FADD.FTZ R9, R184, R5 ;  /* 0x00000005b8097221 */ /* 0x000fe20000010000 */
[----:B------:R-:W-:Y:S01]  /*4e10*/  FFMA.FTZ R10, R172, R23, R10 ;  /* 0x00000017ac0a7223 */ /* 0x000fe2000001000a */
[----:B------:R-:W-:Y:S01]  /*4e20*/  FMUL.FTZ R5, R175, R6 ;  /* 0x00000006af057220 */ /* 0x000fe20000410000 */
[----:B------:R-:W-:Y:S01]  /*4e30*/  FADD.FTZ R13, RZ, R13 ;  /* 0x0000000dff0d7221 */ /* 0x000fe20000010000 */
[----:B------:R-:W-:Y:S01]  /*4e40*/  FMUL.FTZ R11, R185, R9 ;  /* 0x00000009b90b7220 */ /* 0x000fe20000410000 */
[-C--:B------:R-:W-:Y:S01]  /*4e50*/  FMUL.FTZ R4, R175, R10.reuse ;  /* 0x0000000aaf047220 */ /* 0x080fe20000410000 */
[----:B------:R-:W0:Y:S01]  /*4e60*/  MUFU.EX2 R7, R7 ;  /* 0x0000000700077308 */ /* 0x000e220000000800 */
[----:B------:R-:W-:Y:S01]  /*4e70*/  FFMA.FTZ R5, R177, R10, R5 ;  /* 0x0000000ab1057223 */ /* 0x000fe20000010005 */
[-C--:B------:R-:W-:Y:S01]  /*4e80*/  FFMA.FTZ R11, R186, R13.reuse, R11 ;  /* 0x0000000dba0b7223 */ /* 0x080fe2000001000b */
[----:B------:R-:W-:Y:S01]  /*4e90*/  ISETP.GE.U32.AND P1, PT, R85, R46, PT ;  /* 0x0000002e5500720c */ /* 0x000fe20003f26070 */
[----:B------:R-:W-:Y:S01]  /*4ea0*/  FMUL.FTZ R13, R185, R13 ;  /* 0x0000000db90d7220 */ /* 0x000fe20000410000 */
[----:B------:R-:W-:Y:S01]  /*4eb0*/  FFMA.FTZ R4, R177, R6, -R4 ;  /* 0x00000006b1047223 */ /* 0x000fe20000010804 */
[----:B------:R-:W-:Y:S01]  /*4ec0*/  FMUL.FTZ R6, R178, R5 ;  /* 0x00000005b2067220 */ /* 0x000fe20000410000 */
[----:B------:R-:W-:Y:S01]  /*4ed0*/  FSEL R187, R140, RZ, !P0 ;  /* 0x000000ff8cbb7208 */ /* 0x000fe20004000000 */
[----:B------:R-:W-:Y:S01]  /*4ee0*/  FFMA.FTZ R10, R186, R9, -R13 ;  /* 0x00000009ba0a7223 */ /* 0x000fe2000001080d */
[----:B------:R-:W-:Y:S01]  /*4ef0*/  FSEL R188, R15, RZ, !P1 ;  /* 0x000000ff0fbc7208 */ /* 0x000fe20004800000 */
[----:B------:R-:W-:Y:S01]  /*4f00*/  FADD.FTZ R11, RZ, R11 ;  /* 0x0000000bff0b7221 */ /* 0x000fe20000010000 */
        /* <DEDUP_REMOVED lines=10> */
[C---:B0-----:R-:W-:Y:S01]  /*4fb0*/  FMUL.FTZ R24, R7.reuse, R24 ;  /* 0x0000001807187220 */ /* 0x041fe20000410000 */
[----:B------:R-:W-:Y:S01]  /*4fc0*/  FMUL.FTZ R8, R7, R8 ;  /* 0x0000000807087220 */ /* 0x000fe20000410000 */
[----:B------:R-:W-:Y:S01]  /*4fd0*/  FSEL R191, R25, RZ, !P0 ;  /* 0x000000ff19bf7208 */ /* 0x000fe20004000000 */
[----:B------:R-:W-:Y:S01]  /*4fe0*/  FFMA.FTZ R14, R189, R11, R14 ;  /* 0x0000000bbd0e7223 */ /* 0x000fe2000001000e */
[----:B------:R-:W-:Y:S01]  /*4ff0*/  FADD.FTZ R7, R190, R5 ;  /* 0x00000005be077221 */ /* 0x000fe20000010000 */
[----:B------:R-:W-:Y:S01]  /*5000*/  FSEL R192, R22, 1, !P0 ;  /* 0x3f80000016c07808 */ /* 0x000fe20004000000 */
[C---:B------:R-:W-:Y:S01]  /*5010*/  FMUL.FTZ R5, R182.reuse, R6 ;  /* 0x00000006b6057220 */ /* 0x040fe20000410000 */
[----:B------:R-:W-:Y:S01]  /*5020*/  FADD.FTZ R14, RZ, R14 ;  /* 0x0000000eff0e7221 */ /* 0x000fe20000010000 */
[-C--:B------:R-:W-:Y:S01]  /*5030*/  FMUL.FTZ R11, R191, R7.reuse ;  /* 0x00000007bf0b7220 */ /* 0x080fe20000410000 */
[----:B------:R-:W-:Y:S01]  /*5040*/  ISETP.GE.U32.AND P1, PT, R81, R46, PT ;  /* 0x0000002e5100720c */ /* 0x000fe20003f26070 */
[----:B------:R-:W-:Y:S01]  /*5050*/  FMUL.FTZ R10, R182, R4 ;  /* 0x00000004b60a7220 */ /* 0x000fe20000410000 */
[-C--:B------:R-:W-:Y:S01]  /*5060*/  FMUL.FTZ R9, R191, R14.reuse ;  /* 0x0000000ebf097220 */ /* 0x080fe20000410000 */
[----:B------:R-:W-:Y:S01]  /*5070*/  FFMA.FTZ R11, R192, R14, R11 ;  /* 0x0000000ec00b7223 */ /* 0x000fe2000001000b */
[----:B------:R-:W-:Y:S01]  /*5080*/  FFMA.FTZ R5, R183, R4, R5 ;  /* 0x00000004b7057223 */ /* 0x000fe20000010005 */
[----:B------:R-:W-:Y:S01]  /*5090*/  FSEL R193, R142, RZ, !P0 ;  /* 0x000000ff8ec17208 */ /* 0x000fe20004000000 */
[----:B------:R-:W-:Y:S01]  /*50a0*/  FFMA.FTZ R4, R192, R7, -R9 ;  /* 0x00000007c0047223 */ /* 0x000fe20000010809 */
[----:B------:R-:W-:Y:S01]  /*50b0*/  FSEL R194, R27, RZ, !P1 ;  /* 0x000000ff1bc27208 */ /* 0x000fe20004800000 */
[----:B------:R-:W-:Y:S01]  /*50c0*/  FADD.FTZ R11, RZ, R11 ;  /* 0x0000000bff0b7221 */ /* 0x000fe20000010000 */
[----:B------:R-:W-:Y:S01]  /*50d0*/  FFMA.FTZ R10, R183, R6, -R10 ;  /* 0x00000006b70a7223 */ /* 0x000fe2000001080a */
[----:B------:R-:W-:Y:S01]  /*50e0*/  FSEL R195, R26, 1, !P1 ;  /* 0x3f8000001ac37808 */ /* 0x000fe20004800000 */
[----:B------:R-:W-:Y:S01]  /*50f0*/  FADD.FTZ R4, R193, R4 ;  /* 0x00000004c1047221 */ /* 0x000fe20000010000 */
[C---:B------:R-:W-:Y:S01]  /*5100*/  FMUL.FTZ R6, R194.reuse, R11 ;  /* 0x0000000bc2067220 */ /* 0x040fe20000410000 */
[----:B------:R-:W-:Y:S01]  /*5110*/  FMUL.FTZ R7, R185, R5 ;  /* 0x00000005b9077220 */ /* 0x000fe20000410000 */
[----:B------:R-:W-:Y:S01]  /*5120*/  ISETP.GE.U32.AND P0, PT, R77, R46, PT ;  /* 0x0000002e4d00720c */ /* 0x000fe20003f06070 */
[-C--:B------:R-:W-:Y:S01]  /*5130*/  FMUL.FTZ R12, R194, R4.reuse ;  /* 0x00000004c20c7220 */ /* 0x080fe20000410000 */
[----:B------:R-:W-:Y:S01]  /*5140*/  FSEL R196, R143, RZ, !P1 ;  /* 0x000000ff8fc47208 */ /* 0x000fe20004800000 */
[----:B------:R-:W-:Y:S01]  /*5150*/  FFMA.FTZ R13, R195, R4, -R6 ;  /* 0x00000004c30d7223 */ /* 0x000fe20000010806 */
[-C--:B------:R-:W-:Y:S01]  /*5160*/  FFMA.FTZ R7, R186, R10.reuse, -R7 ;  /* 0x0000000aba077223 */ /* 0x080fe20000010807 */
[----:B------:R-:W-:Y:S01]  /*5170*/  FMUL.FTZ R9, R185, R10 ;  /* 0x0000000ab9097220 */ /* 0x000fe20000410000 */
[----:B------:R-:W-:Y:S01]  /*5180*/  FSEL R197, R8, RZ, !P0 ;  /* 0x000000ff08c57208 */ /* 0x000fe20004000000 */
[----:B------:R-:W-:Y:S01]  /*5190*/  FFMA.FTZ R12, R195, R11, R12 ;  /* 0x0000000bc30c7223 */ /* 0x000fe2000001000c */
[----:B------:R-:W-:Y:S01]  /*51a0*/  FADD.FTZ R13, R196, R13 ;  /* 0x0000000dc40d7221 */ /* 0x000fe20000010000 */
[----:B------:R-:W-:Y:S01]  /*51b0*/  FFMA.FTZ R9, R186, R5, R9 ;  /* 0x00000005ba097223 */ /* 0x000fe20000010009 */
[----:B------:R-:W-:Y:S01]  /*51c0*/  FMUL.FTZ R4, R188, R7 ;  /* 0x00000007bc047220 */ /* 0x000fe20000410000 */
[----:B------:R-:W-:Y:S01]  /*51d0*/  FSEL R198, R24, 1, !P0 ;  /* 0x3f80000018c67808 */ /* 0x000fe20004000000 */
[----:B------:R-:W-:Y:S01]  /*51e0*/  FADD.FTZ R12, RZ, R12 ;  /* 0x0000000cff0c7221 */ /* 0x000fe20000010000 */
[----:B------:R-:W-:Y:S01]  /*51f0*/  FMUL.FTZ R11, R197, R13 ;  /* 0x0000000dc50b7220 */ /* 0x000fe20000410000 */
[-C--:B------:R-:W-:Y:S01]  /*5200*/  FFMA.FTZ R5, R189, R9.reuse, R4 ;  /* 0x00000009bd057223 */ /* 0x080fe20000010004 */
[----:B------:R-:W-:Y:S01]  /*5210*/  FMUL.FTZ R4, R188, R9 ;  /* 0x00000009bc047220 */ /* 0x000fe20000410000 */
[-C--:B------:R-:W-:Y:S01]  /*5220*/  FMUL.FTZ R6, R197, R12.reuse ;  /* 0x0000000cc5067220 */ /* 0x080fe20000410000 */
[----:B------:R-:W-:Y:S01]  /*5230*/  FFMA.FTZ R11, R198, R12, R11 ;  /* 0x0000000cc60b7223 */ /* 0x000fe2000001000b */
[----:B------:R-:W-:Y:S01]  /*5240*/  FSEL R199, R144, RZ, !P0 ;  /* 0x000000ff90c77208 */ /* 0x000fe20004000000 */
[----:B------:R-:W-:Y:S01]  /*5250*/  FFMA.FTZ R4, R189, R7, -R4 ;  /* 0x00000007bd047223 */ /* 0x000fe20000010804 */
[----:B------:R-:W-:Y:S01]  /*5260*/  FMUL.FTZ R7, R191, R5 ;  /* 0x00000005bf077220 */ /* 0x000fe20000410000 */
[----:B------:R-:W-:Y:S01]  /*5270*/  FADD.FTZ R200, RZ, R11 ;  /* 0x0000000bffc87221 */ /* 0x000fe20000010000 */
[----:B------:R-:W-:Y:S01]  /*5280*/  FFMA.FTZ R6, R198, R13, -R6 ;  /* 0x0000000dc6067223 */ /* 0x000fe20000010806 */
[----:B------:R-:W-:Y:S01]  /*5290*/  ISETP.GE.AND P1, PT, R45, 0x1, PT ;  /* 0x000000012d00780c */ /* 0x000fe20003f26270 */
[-C--:B------:R-:W-:Y:S01]  /*52a0*/  FFMA.FTZ R7, R192, R4.reuse, -R7 ;  /* 0x00000004c0077223 */ /* 0x080fe20000010807 */
[----:B------:R-:W-:Y:S01]  /*52b0*/  FMUL.FTZ R4, R191, R4 ;  /* 0x00000004bf047220 */ /* 0x000fe20000410000 */
[----:B------:R-:W0:Y:S01]  /*52c0*/  SHFL.UP PT, R9, R200, 0x1, RZ ;  /* 0x04200000c8097989 */ /* 0x000e2200000e00ff */
[----:B------:R-:W-:Y:S01]  /*52d0*/  FADD.FTZ R201, R199, R6 ;  /* 0x00000006c7c97221 */ /* 0x000fe20000010000 */
[----:B------:R-:W-:Y:S01]  /*52e0*/  FMUL.FTZ R8, R194, R7 ;  /* 0x00000007c2087220 */ /* 0x000fe20000410000 */
[----:B------:R-:W-:-:S03]  /*52f0*/  FFMA.FTZ R4, R192, R5, R4 ;  /* 0x00000005c0047223 */ /* 0x000fc60000010004 */
[----:B------:R-:W1:Y:S01]  /*5300*/  SHFL.UP PT, R10, R201, 0x1, RZ ;  /* 0x04200000c90a7989 */ /* 0x000e6200000e00ff */
        /* <DEDUP_REMOVED lines=8> */
[----:B------:R-:W-:Y:S02]  /*5390*/  FFMA.FTZ R202, R198, R8, R5 ;  /* 0x00000008c6ca7223 */ /* 0x000fe40000010005 */
[----:B------:R-:W-:Y:S01]  /*53a0*/  SHFL.UP PT, R8, R203, 0x1, RZ ;  /* 0x04200000cb087989 */ /* 0x000fe200000e00ff */
[-C--:B0-----:R-:W-:Y:S01]  /*53b0*/  FMUL.FTZ R5, R203, R9.reuse ;  /* 0x00000009cb057220 */ /* 0x081fe20000410000 */
[C---:B------:R-:W-:Y:S01]  /*53c0*/  FMUL.FTZ R4, R202.reuse, R9 ;  /* 0x00000009ca047220 */ /* 0x040fe20000410000 */
[----:B------:R-:W-:Y:S01]  /*53d0*/  ISETP.GE.AND P0, PT, R45, 0x2, PT ;  /* 0x000000022d00780c */ /* 0x000fe20003f06270 */
[----:B------:R-:W0:Y:S01]  /*53e0*/  SHFL.UP PT, R9, R202, 0x1, RZ ;  /* 0x04200000ca097989 */ /* 0x000e2200000e00ff */
[-C--:B-1----:R-:W-:Y:S01]  /*53f0*/  FFMA.FTZ R5, R202, R10.reuse, R5 ;  /* 0x0000000aca057223 */ /* 0x082fe20000010005 */
[----:B------:R-:W-:Y:S01]  /*5400*/  FFMA.FTZ R10, R203, R10, -R4 ;  /* 0x0000000acb0a7223 */ /* 0x000fe20000010804 */
[----:B------:R-:W-:Y:S01]  /*5410*/  MOV R4, R151 ;  /* 0x0000009700047202 */ /* 0x000fe20000000f00 */
[----:B------:R-:W2:Y:S01]  /*5420*/  LDG.E.64 R22, desc[UR16][R6.64] ;  /* 0x0000001006167981 */ /* 0x000ea2000c1e1b00 */
[----:B------:R-:W-:Y:S01]  /*5430*/  @P1 FADD.FTZ R200, R200, R5 ;  /* 0x00000005c8c81221 */ /* 0x000fe20000010000 */
[----:B------:R-:W-:Y:S01]  /*5440*/  @P1 FADD.FTZ R201, R201, R10 ;  /* 0x0000000ac9c91221 */ /* 0x000fe20000010000 */
[----:B------:R-:W-:-:S03]  /*5450*/  MOV R5, R150 ;  /* 0x0000009600057202 */ /* 0x000fc60000000f00 */
[----:B------:R-:W1:Y:S04]  /*5460*/  SHFL.UP PT, R13, R200, 0x2, RZ ;  /* 0x04400000c80d7989 */ /* 0x000e6800000e00ff */
[----:B------:R-:W4:Y:S04]  /*5470*/  SHFL.UP PT, R12, R201, 0x2, RZ ;  /* 0x04400000c90c7989 */ /* 0x000f2800000e00ff */
[----:B------:R5:W2:Y:S01]  /*5480*/  LDG.E.64 R24, desc[UR16][R4.64] ;  /* 0x0000001004187981 */ /* 0x000aa2000c1e1b00 */
[-C--:B0-----:R-:W-:Y:S01]  /*5490*/  FMUL.FTZ R11, R203, R9.reuse ;  /* 0x00000009cb0b7220 */ /* 0x081fe20000410000 */
[----:B------:R-:W-:-:S03]  /*54a0*/  FMUL.FTZ R10, R202, R9 ;  /* 0x00000009ca0a7220 */ /* 0x000fc60000410000 */
[-C--:B------:R-:W-:Y:S01]  /*54b0*/  @P1 FFMA.FTZ R202, R202, R8.reuse, R11 ;  /* 0x00000008caca1223 */ /* 0x080fe2000001000b */
[----:B------:R-:W-:-:S04]  /*54c0*/  @P1 FFMA.FTZ R203, R203, R8, -R10 ;  /* 0x00000008cbcb1223 */ /* 0x000fc8000001080a */
[----:B------:R-:W0:Y:S04]  /*54d0*/  SHFL.UP PT, R8, R202, 0x2, RZ ;  /* 0x04400000ca087989 */ /* 0x000e2800000e00ff */
[----:B-----5:R-:W5:Y:S01]  /*54e0*/  SHFL.UP PT, R4, R203, 0x2, RZ ;  /* 0x04400000cb047989 */ /* 0x020f6200000e00ff */
[-C--:B-1----:R-:W-:Y:S01]  /*54f0*/  FMUL.FTZ R7, R203, R13.reuse ;  /* 0x0000000dcb077220 */ /* 0x082fe20000410000 */
[----:B------:R-:W-:-:S03]  /*5500*/  FMUL.FTZ R6, R202, R13 ;  /* 0x0000000dca067220 */ /* 0x000fc60000410000 */
[-C--:B----4-:R-:W-:Y:S01]  /*5510*/  FFMA.FTZ R7, R202, R12.reuse, R7 ;  /* 0x0000000cca077223 */ /* 0x090fe20000010007 */
[----:B------:R-:W-:-:S03]  /*5520*/  FFMA.FTZ R6, R203, R12, -R6 ;  /* 0x0000000ccb067223 */ /* 0x000fc60000010806 */
[----:B------:R-:W-:Y:S01]  /*5530*/  @P0 FADD.FTZ R200, R200, R7 ;  /* 0x00000007c8c80221 */ /* 0x000fe20000010000 */
[----:B------:R-:W-:-:S04]  /*5540*/  @P0 FADD.FTZ R201, R201, R6 ;  /* 0x00000006c9c90221 */ /* 0x000fc80000010000 */
[----:B------:R-:W1:Y:S04]  /*5550*/  SHFL.UP PT, R7, R200, 0x4, RZ ;  /* 0x04800000c8077989 */ /* 0x000e6800000e00ff */
[----:B------:R-:W4:Y:S01]  /*5560*/  SHFL.UP PT, R6, R201, 0x4, RZ ;  /* 0x04800000c9067989 */ /* 0x000f2200000e00ff */
[-C--:B0-----:R-:W-:Y:S01]  /*5570*/  FMUL.FTZ R5, R203, R8.reuse ;  /* 0x00000008cb057220 */ /* 0x081fe20000410000 */
[----:B------:R-:W-:-:S03]  /*5580*/  FMUL.FTZ R8, R202, R8 ;  /* 0x00000008ca087220 */ /* 0x000fc60000410000 */
[-C--:B-----5:R-:W-:Y:S01]  /*5590*/  @P0 FFMA.FTZ R202, R202, R4.reuse, R5 ;  /* 0x00000004caca0223 */ /* 0x0a0fe20000010005 */
[----:B------:R-:W-:-:S04]  /*55a0*/  @P0 FFMA.FTZ R203, R203, R4, -R8 ;  /* 0x00000004cbcb0223 */ /* 0x000fc80000010808 */
[----:B------:R-:W0:Y:S01]  /*55b0*/  SHFL.UP PT, R5, R202, 0x4, RZ ;  /* 0x04800000ca057989 */ /* 0x000e2200000e00ff */
[----:B------:R-:W-:-:S03]  /*55c0*/  ISETP.GE.AND P0, PT, R45, 0x4, PT ;  /* 0x000000042d00780c */ /* 0x000fc60003f06270 */
[----:B------:R-:W5:Y:S01]  /*55d0*/  SHFL.UP PT, R4, R203, 0x4, RZ ;  /* 0x04800000cb047989 */ /* 0x000f6200000e00ff */
[-C--:B-1----:R-:W-:Y:S01]  /*55e0*/  FMUL.FTZ R9, R203, R7.reuse ;  /* 0x00000007cb097220 */ /* 0x082fe20000410000 */
[----:B------:R-:W-:-:S03]  /*55f0*/  FMUL.FTZ R8, R202, R7 ;  /* 0x00000007ca087220 */ /* 0x000fc60000410000 */
[-C--:B----4-:R-:W-:Y:S01]  /*5600*/  FFMA.FTZ R9, R202, R6.reuse, R9 ;  /* 0x00000006ca097223 */ /* 0x090fe20000010009 */
[----:B------:R-:W-:-:S04]  /*5610*/  FFMA.FTZ R8, R203, R6, -R8 ;  /* 0x00000006cb087223 */ /* 0x000fc80000010808 */
[----:B------:R-:W-:Y:S01]  /*5620*/  @P0 FADD.FTZ R200, R200, R9 ;  /* 0x00000009c8c80221 */ /* 0x000fe20000010000 */
[----:B------:R-:W-:-:S04]  /*5630*/  @P0 FADD.FTZ R201, R201, R8 ;  /* 0x00000008c9c90221 */ /* 0x000fc80000010000 */
[----:B------:R-:W1:Y:S01]  /*5640*/  SHFL.UP PT, R9, R200, 0x8, RZ ;  /* 0x05000000c8097989 */ /* 0x000e6200000e00ff */
[CC--:B0-----:R-:W-:Y:S01]  /*5650*/  FMUL.FTZ R7, R203.reuse, R5.reuse ;  /* 0x00000005cb077220 */ /* 0x0c1fe20000410000 */
[C---:B------:R-:W-:Y:S02]  /*5660*/  FMUL.FTZ R6, R202.reuse, R5 ;  /* 0x00000005ca067220 */ /* 0x040fe40000410000 */
[----:B------:R-:W0:Y:S01]  /*5670*/  SHFL.UP PT, R8, R201, 0x8, RZ ;  /* 0x05000000c9087989 */ /* 0x000e2200000e00ff */
[-C--:B-----5:R-:W-:Y:S01]  /*5680*/  @P0 FFMA.FTZ R202, R202, R4.reuse, R7 ;  /* 0x00000004caca0223 */ /* 0x0a0fe20000010007 */
[----:B------:R-:W-:-:S04]  /*5690*/  @P0 FFMA.FTZ R203, R203, R4, -R6 ;  /* 0x00000004cbcb0223 */ /* 0x000fc80000010806 */
[----:B------:R-:W4:Y:S04]  /*56a0*/  SHFL.UP PT, R5, R202, 0x8, RZ ;  /* 0x05000000ca057989 */ /* 0x000f2800000e00ff */
[----:B------:R-:W5:Y:S01]  /*56b0*/  SHFL.UP PT, R4, R203, 0x8, RZ ;  /* 0x05000000cb047989 */ /* 0x000f6200000e00ff */
[----:B------:R-:W-:Y:S01]  /*56c0*/  ISETP.GE.AND P1, PT, R45, 0x8, PT ;  /* 0x000000082d00780c */ /* 0x000fe20003f26270 */
[-C--:B-1----:R-:W-:Y:S01]  /*56d0*/  FMUL.FTZ R6, R202, R9.reuse ;  /* 0x00000009ca067220 */ /* 0x082fe20000410000 */
[----:B------:R-:W-:-:S04]  /*56e0*/  FMUL.FTZ R9, R203, R9 ;  /* 0x00000009cb097220 */ /* 0x000fc80000410000 */
[-C--:B0-----:R-:W-:Y:S01]  /*56f0*/  FFMA.FTZ R9, R202, R8.reuse, R9 ;  /* 0x00000008ca097223 */ /* 0x081fe20000010009 */
[----:B------:R-:W-:-:S06]  /*5700*/  FFMA.FTZ R6, R203, R8, -R6 ;  /* 0x00000008cb067223 */ /* 0x000fcc0000010806 */
[----:B------:R-:W-:Y:S01]  /*5710*/  @P1 FADD.FTZ R200, R200, R9 ;  /* 0x00000009c8c81221 */ /* 0x000fe20000010000 */
[-C--:B----4-:R-:W-:Y:S01]  /*5720*/  FMUL.FTZ R7, R203, R5.reuse ;  /* 0x00000005cb077220 */ /* 0x090fe20000410000 */
[----:B------:R-:W-:Y:S01]  /*5730*/  @P1 FADD.FTZ R201, R201, R6 ;  /* 0x00000006c9c91221 */ /* 0x000fe20000010000 */
[C---:B------:R-:W-:Y:S02]  /*5740*/  FMUL.FTZ R6, R202.reuse, R5 ;  /* 0x00000005ca067220 */ /* 0x040fe40000410000 */
[----:B------:R-:W0:Y:S01]  /*5750*/  SHFL.UP PT, R12, R200, 0x10, RZ ;  /* 0x06000000c80c7989 */ /* 0x000e2200000e00ff */
[-C--:B-----5:R-:W-:Y:S01]  /*5760*/  @P1 FFMA.FTZ R202, R202, R4.reuse, R7 ;  /* 0x00000004caca1223 */ /* 0x0a0fe20000010007 */
[----:B------:R-:W-:Y:S02]  /*5770*/  @P1 FFMA.FTZ R203, R203, R4, -R6 ;  /* 0x00000004cbcb1223 */ /* 0x000fe40000010806 */
[----:B------:R-:W1:Y:S01]  /*5780*/  SHFL.UP PT, R5, R201, 0x10, RZ ;  /* 0x06000000c9057989 */ /* 0x000e6200000e00ff */
[----:B------:R-:W4:Y:S01]  /*5790*/  S2UR UR6, SR_CgaCtaId ;  /* 0x00000000000679c3 */ /* 0x000f220000008800 */
[----:B------:R-:W-:-:S02]  /*57a0*/  ISETP.NE.AND P0, PT, R58, RZ, PT ;  /* 0x000000ff3a00720c */ /* 0x000fc40003f05270 */
[----:B------:R-:W5:Y:S02]  /*57b0*/  SHFL.UP PT, R4, R202, 0x10, RZ ;  /* 0x06000000ca047989 */ /* 0x000f6400000e00ff */
[----:B------:R-:W-:Y:S02]  /*57c0*/  ISETP.NE.OR P0, PT, R74, RZ, !P0 ;  /* 0x000000ff4a00720c */ /* 0x000fe40004705670 */
[----:B------:R-:W3:Y:S01]  /*57d0*/  SHFL.UP PT, R13, R203, 0x10, RZ ;  /* 0x06000000cb0d7989 */ /* 0x000ee200000e00ff */
[----:B------:R-:W-:Y:S01]  /*57e0*/  HFMA2 R8, -RZ, RZ, 1.875, 0 ;  /* 0x3f800000ff087431 */ /* 0x000fe200000001ff */
[----:B------:R-:W-:Y:S02]  /*57f0*/  CS2R R10, SRZ ;  /* 0x00000000000a7805 */ /* 0x000fe4000001ff00 */
[----:B------:R-:W-:Y:S01]  /*5800*/  MOV R9, RZ ;  /* 0x000000ff00097202 */ /* 0x000fe20000000f00 */
[----:B------:R-:W-:-:S06]  /*5810*/  UMOV UR4, 0x400 ;  /* 0x0000040000047882 */ /* 0x000fcc0000000000 */
[----:B------:R-:W3:Y:S01]  /*5820*/  @!P0 LDS.128 R8, [UR5] ;  /* 0x00000005ff088984 */ /* 0x000ee20008000c00 */
[CC--:B0-----:R-:W-:Y:S01]  /*5830*/  FMUL.FTZ R6, R202.reuse, R12.reuse ;  /* 0x0000000cca067220 */ /* 0x0c1fe20000410000 */
[----:B------:R-:W-:Y:S01]  /*5840*/  FMUL.FTZ R7, R203, R12 ;  /* 0x0000000ccb077220 */ /* 0x000fe20000410000 */
[----:B------:R-:W-:Y:S02]  /*5850*/  ISETP.NE.AND P0, PT, R45, 0x1f, PT ;  /* 0x0000001f2d00780c */ /* 0x000fe40003f05270 */
[CC--:B-1----:R-:W-:Y:S01]  /*5860*/  FFMA.FTZ R6, R203.reuse, R5.reuse, -R6 ;  /* 0x00000005cb067223 */ /* 0x0c2fe20000010806 */
[C---:B------:R-:W-:Y:S01]  /*5870*/  FFMA.FTZ R7, R202.reuse, R5, R7 ;  /* 0x00000005ca077223 */ /* 0x040fe20000010007 */
[----:B----4-:R-:W-:Y:S01]  /*5880*/  ULEA UR4, UR6, UR4, 0x18 ;  /* 0x0000000406047291 */ /* 0x010fe2000f8ec0ff */
[-C--:B-----5:R-:W-:Y:S01]  /*5890*/  FMUL.FTZ R12, R202, R4.reuse ;  /* 0x00000004ca0c7220 */ /* 0x0a0fe20000410000 */
[----:B------:R-:W-:Y:S01]  /*58a0*/  FMUL.FTZ R5, R203, R4 ;  /* 0x00000004cb057220 */ /* 0x000fe20000410000 */
[----:B------:R-:W-:Y:S01]  /*58b0*/  FADD.FTZ R14, R201, R6 ;  /* 0x00000006c90e7221 */ /* 0x000fe20000010000 */
[----:B------:R-:W-:Y:S01]  /*58c0*/  FADD.FTZ R15, R200, R7 ;  /* 0x00000007c80f7221 */ /* 0x000fe20000010000 */
[-C--:B---3--:R-:W-:Y:S01]  /*58d0*/  FFMA.FTZ R12, R203, R13.reuse, -R12 ;  /* 0x0000000dcb0c7223 */ /* 0x088fe2000001080c */
[----:B------:R-:W-:-:S05]  /*58e0*/  FFMA.FTZ R13, R202, R13, R5 ;  /* 0x0000000dca0d7223 */ /* 0x000fca0000010005 */
[----:B------:R0:W-:Y:S01]  /*58f0*/  @!P0 STS.128 [UR4+0x430], R12 ;  /* 0x0004300cff008988 */ /* 0x0001e20008000c04 */
[----:B------:R-:W-:Y:S01]  /*5900*/  BAR.SYNC.DEFER_BLOCKING 0x0 ;  /* 0x0000000000007b1d */ /* 0x000fe20000010000 */
[----:B------:R-:W-:Y:S02]  /*5910*/  ISETP.NE.AND P1, PT, R45, RZ, PT ;  /* 0x000000ff2d00720c */ /* 0x000fe40003f25270 */
[----:B------:R-:W-:-:S11]  /*5920*/  ISETP.NE.AND P2, PT, R74, RZ, PT ;  /* 0x000000ff4a00720c */ /* 0x000fd60003f45270 */
[----:B------:R-:W-:Y:S04]  /*5930*/  @!P1 STS.128 [UR4+0x450], R8 ;  /* 0x00045008ff009988 */ /* 0x000fe80008000c04 */
[----:B------:R-:W-:Y:S01]  /*5940*/  LDS.128 R4, [UR4+0x430] ;  /* 0x00043004ff047984 */ /* 0x000fe20008000c00 */
[----:B------:R-:W-:Y:S01]  /*5950*/  BAR.SYNC.DEFER_BLOCKING 0x0 ;  /* 0x0000000000007b1d */ /* 0x000fe20000010000 */
[----:B------:R-:W-:-:S04]  /*5960*/  ISETP.GE.AND P0, PT, R45, 0x10, PT ;  /* 0x000000102d00780c */ /* 0x000fc80003f06270 */
[----:B------:R-:W-:Y:S02]  /*5970*/  FSEL R202, R202, R13, !P0 ;  /* 0x0000000dcaca7208 */ /* 0x000fe40004000000 */
[----:B------:R-:W-:-:S03]  /*5980*/  FSEL R203, R203, R12, !P0 ;  /* 0x0000000ccbcb7208 */ /* 0x000fc60004000000 */
[----:B------:R-:W1:Y:S04]  /*5990*/  SHFL.UP PT, R204, R202, 0x1, RZ ;  /* 0x04200000cacc7989 */ /* 0x000e6800000e00ff */
[----:B------:R-:W-:Y:S01]  /*59a0*/  @P2 LDS.64 R26, [UR4+0x458] ;  /* 0x00045804ff1a2984 */ /* 0x000fe20008000a00 */
[----:B0-----:R-:W-:Y:S02]  /*59b0*/  FSEL R14, R201, R14, !P0 ;  /* 0x0000000ec90e7208 */ /* 0x001fe40004000000 */
[----:B------:R-:W-:Y:S01]  /*59c0*/  FSEL R15, R200, R15, !P0 ;  /* 0x0000000fc80f7208 */ /* 0x000fe20004000000 */
[----:B------:R-:W0:Y:S04]  /*59d0*/  SHFL.UP PT, R205, R203, 0x1, RZ ;  /* 0x04200000cbcd7989 */ /* 0x000e2800000e00ff */
[----:B------:R-:W3:Y:S04]  /*59e0*/  SHFL.UP PT, R200, R14, 0x1, RZ ;  /* 0x042000000ec87989 */ /* 0x000ee800000e00ff */
[----:B------:R-:W4:Y:S01]  /*59f0*/  SHFL.UP PT, R12, R15, 0x1, RZ ;  /* 0x042000000f0c7989 */ /* 0x000f2200000e00ff */
[----:B-1----:R-:W-:-:S02]  /*5a00*/  @!P1 MOV R204, R9 ;  /* 0x0000000900cc9202 */ /* 0x002fc40000000f00 */
[----:B0-----:R-:W-:Y:S02]  /*5a10*/  @!P1 MOV R205, R8 ;  /* 0x0000000800cd9202 */ /* 0x001fe40000000f00 */
[----:B---3--:R-:W-:Y:S02]  /*5a20*/  @!P1 MOV R200, R10 ;  /* 0x0000000a00c89202 */ /* 0x008fe40000000f00 */
[----:B----4-:R-:W-:Y:S01]  /*5a30*/  @!P1 MOV R12, R11 ;  /* 0x0000000b000c9202 */ /* 0x010fe20000000f00 */
[-C--:B------:R-:W-:Y:S01]  /*5a40*/  @P2 FMUL.FTZ R13, R27, R204.reuse ;  /* 0x000000cc1b0d2220 */ /* 0x080fe20000410000 */
        /* <DEDUP_REMOVED lines=45> */
[-C--:B--2---:R-:W-:Y:S02]  /*5d20*/  FMUL.FTZ R27, R23, R25.reuse ;  /* 0x00000019171b7220 */ /* 0x084fe40000410000 */
[----:B------:R-:W-:Y:S01]  /*5d30*/  FADD.FTZ R156, RZ, R26 ;  /* 0x0000001aff9c7221 */ /* 0x000fe20000010000 */
[----:B------:R-:W-:Y:S01]  /*5d40*/  FADD.FTZ R170, R173, R170 ;  /* 0x000000aaadaa7221 */ /* 0x000fe20000010000 */
[C---:B------:R-:W-:Y:S01]  /*5d50*/  FMUL.FTZ R26, R22.reuse, R25 ;  /* 0x00000019161a7220 */ /* 0x040fe20000410000 */
[----:B------:R-:W-:Y:S01]  /*5d60*/  FFMA.FTZ R22, R22, R24, -R27 ;  /* 0x0000001816167223 */ /* 0x000fe2000001081b */
[C---:B------:R-:W-:Y:S01]  /*5d70*/  FMUL.FTZ R27, R174.reuse, R156 ;  /* 0x0000009cae1b7220 */ /* 0x040fe20000410000 */
[----:B------:R-:W-:-:S03]  /*5d80*/  FMUL.FTZ R153, R174, R170 ;  /* 0x000000aaae997220 */ /* 0x000fc60000410000 */
[C---:B------:R-:W-:Y:S01]  /*5d90*/  FFMA.FTZ R157, R172.reuse, R170, -R27 ;  /* 0x000000aaac9d7223 */ /* 0x040fe2000001081b */
[----:B------:R-:W-:Y:S01]  /*5da0*/  FFMA.FTZ R172, R172, R156, R153 ;  /* 0x0000009cacac7223 */ /* 0x000fe20000010099 */
[C---:B------:R-:W-:Y:S01]  /*5db0*/  FMUL.FTZ R25, R5.reuse, R11 ;  /* 0x0000000b05197220 */ /* 0x040fe20000410000 */
[----:B------:R-:W-:Y:S02]  /*5dc0*/  ISETP.NE.AND P0, PT, R74, RZ, PT ;  /* 0x000000ff4a00720c */ /* 0x000fe40003f05270 */
[----:B------:R-:W-:Y:S01]  /*5dd0*/  FADD.FTZ R172, RZ, R172 ;  /* 0x000000acffac7221 */ /* 0x000fe20000010000 */
[-C--:B------:R-:W-:Y:S01]  /*5de0*/  FFMA.FTZ R27, R4, R10.reuse, -R25 ;  /* 0x0000000a041b7223 */ /* 0x080fe20000010819 */
[----:B------:R-:W-:Y:S01]  /*5df0*/  FMUL.FTZ R153, R5, R10 ;  /* 0x0000000a05997220 */ /* 0x000fe20000410000 */
[----:B------:R-:W-:Y:S01]  /*5e00*/  FFMA.FTZ R23, R23, R24, R26 ;  /* 0x0000001817177223 */ /* 0x000fe2000001001a */
[----:B------:R-:W-:Y:S01]  /*5e10*/  FMUL.FTZ R10, R5, R8 ;  /* 0x00000008050a7220 */ /* 0x000fe20000410000 */
[----:B------:R-:W-:Y:S01]  /*5e20*/  FADD.FTZ R176, R176, R157 ;  /* 0x0000009db0b07221 */ /* 0x000fe20000010000 */
[----:B------:R-:W-:Y:S01]  /*5e30*/  FMUL.FTZ R24, R175, R172 ;  /* 0x000000acaf187220 */ /* 0x000fe20000410000 */
[-C--:B------:R-:W-:Y:S01]  /*5e40*/  FMUL.FTZ R25, R5, R9.reuse ;  /* 0x0000000905197220 */ /* 0x080fe20000410000 */
[C---:B------:R-:W-:Y:S01]  /*5e50*/  FFMA.FTZ R9, R4.reuse, R9, R10 ;  /* 0x0000000904097223 */ /* 0x040fe2000001000a */
[-C--:B------:R-:W-:Y:S01]  /*5e60*/  FMUL.FTZ R10, R175, R176.reuse ;  /* 0x000000b0af0a7220 */ /* 0x080fe20000410000 */
[----:B------:R-:W-:Y:S01]  /*5e70*/  FFMA.FTZ R5, R177, R176, -R24 ;  /* 0x000000b0b1057223 */ /* 0x000fe20000010818 */
[C---:B------:R-:W-:Y:S01]  /*5e80*/  FFMA.FTZ R8, R4.reuse, R8, -R25 ;  /* 0x0000000804087223 */ /* 0x040fe20000010819 */
[----:B------:R-:W-:Y:S01]  /*5e90*/  FFMA.FTZ R4, R4, R11, R153 ;  /* 0x0000000b04047223 */ /* 0x000fe20000010099 */
[----:B------:R-:W-:Y:S01]  /*5ea0*/  FMUL.FTZ R25, R23, R202 ;  /* 0x000000ca17197220 */ /* 0x000fe20000410000 */
[----:B------:R-:W-:Y:S01]  /*5eb0*/  FFMA.FTZ R177, R177, R172, R10 ;  /* 0x000000acb1b17223 */ /* 0x000fe2000001000a */
[----:B------:R-:W-:Y:S01]  /*5ec0*/  FADD.FTZ R153, R180, R5 ;  /* 0x00000005b4997221 */ /* 0x000fe20000010000 */
[----:B------:R-:W-:Y:S01]  /*5ed0*/  BSSY.RECONVERGENT B0, `(.L_x_1383) ;  /* 0x000000e000007945 */ /* 0x000fe20003800200 */
[----:B------:R-:W-:Y:S01]  /*5ee0*/  FADD.FTZ R10, R6, R27 ;  /* 0x0000001b060a7221 */ /* 0x000fe20000010000 */
[----:B------:R-:W-:Y:S01]  /*5ef0*/  FFMA.FTZ R24, R22, R163, -R25 ;  /* 0x000000a316187223 */ /* 0x000fe20000010819 */
[----:B------:R-:W-:Y:S01]  /*5f00*/  FADD.FTZ R177, RZ, R177 ;  /* 0x000000b1ffb17221 */ /* 0x000fe20000010000 */
[----:B------:R-:W-:Y:S01]  /*5f10*/  FMUL.FTZ R6, R178, R153 ;  /* 0x00000099b2067220 */ /* 0x000fe20000410000 */
[----:B------:R-:W-:Y:S01]  /*5f20*/  FADD.FTZ R11, R7, R4 ;  /* 0x00000004070b7221 */ /* 0x000fe20000010000 */
        /* <DEDUP_REMOVED lines=8> */
.L_x_1384:
[----:B------:R-:W-:Y:S05]  /*5fb0*/  BSYNC.RECONVERGENT B0 ;  /* 0x0000000000007941 */ /* 0x000fea0003800200 */
.L_x_1383:
[-C--:B------:R-:W-:Y:S01]  /*5fc0*/  FMUL.FTZ R178, R178, R177.reuse ;  /* 0x000000b1b2b27220 */ /* 0x080fe20000410000 */
[----:B------:R-:W-:Y:S01]  /*5fd0*/  FFMA.FTZ R6, R179, R177, R6 ;  /* 0x000000b1b3067223 */ /* 0x000fe20000010006 */
[C---:B0-----:R-:W-:Y:S01]  /*5fe0*/  FMUL.FTZ R5, R23.reuse, R12 ;  /* 0x0000000c17057220 */ /* 0x041fe20000410000 */
[----:B------:R-:W-:Y:S01]  /*5ff0*/  FMUL.FTZ R0, R23, R0 ;  /* 0x0000000017007220 */ /* 0x000fe20000410000 */
[----:B------:R-:W-:Y:S01]  /*6000*/  FFMA.FTZ R178, R179, R153, -R178 ;  /* 0x00000099b3b27223 */ /* 0x000fe200000108b2 */
[----:B------:R-:W-:Y:S01]  /*6010*/  FADD.FTZ R11, RZ, R6 ;  /* 0x00000006ff0b7221 */ /* 0x000fe20000010000 */
[C---:B------:R-:W-:Y:S01]  /*6020*/  FFMA.FTZ R5, R22.reuse, R155, -R5 ;  /* 0x0000009b16057223 */ /* 0x040fe20000010805 */
[----:B------:R-:W-:Y:S01]  /*6030*/  FFMA.FTZ R4, R22, R15, -R0 ;  /* 0x0000000f16047223 */ /* 0x000fe20000010800 */
[----:B------:R-:W-:Y:S01]  /*6040*/  FADD.FTZ R181, R181, R178 ;  /* 0x000000b2b5b57221 */ /* 0x000fe20000010000 */
[C---:B------:R-:W-:Y:S01]  /*6050*/  FMUL.FTZ R0, R182.reuse, R11 ;  /* 0x0000000bb6007220 */ /* 0x040fe20000410000 */
[----:B------:R-:W-:Y:S01]  /*6060*/  FFMA.FTZ R126, R5, 2, R126 ;  /* 0x40000000057e7823 */ /* 0x000fe2000001007e */
[----:B------:R-:W-:Y:S01]  /*6070*/  FMUL.FTZ R7, R23, R14 ;  /* 0x0000000e17077220 */ /* 0x000fe20000410000 */
[-C--:B------:R-:W-:Y:S01]  /*6080*/  FMUL.FTZ R182, R182, R181.reuse ;  /* 0x000000b5b6b67220 */ /* 0x080fe20000410000 */
[----:B------:R-:W-:Y:S01]  /*6090*/  FFMA.FTZ R5, R183, R181, -R0 ;  /* 0x000000b5b7057223 */ /* 0x000fe20000010800 */
[----:B------:R-:W-:Y:S01]  /*60a0*/  FMUL.FTZ R9, R23, R154 ;  /* 0x0000009a17097220 */ /* 0x000fe20000410000 */
[----:B------:R-:W-:Y:S01]  /*60b0*/  FFMA.FTZ R7, R22, R13, -R7 ;  /* 0x0000000d16077223 */ /* 0x000fe20000010807 */
[----:B------:R-:W-:Y:S01]  /*60c0*/  FFMA.FTZ R182, R183, R11, R182 ;  /* 0x0000000bb7b67223 */ /* 0x000fe200000100b6 */
[----:B------:R-:W-:Y:S01]  /*60d0*/  FADD.FTZ R6, R184, R5 ;  /* 0x00000005b8067221 */ /* 0x000fe20000010000 */
[----:B------:R-:W-:Y:S01]  /*60e0*/  FFMA.FTZ R0, R22, R166, -R9 ;  /* 0x000000a616007223 */ /* 0x000fe20000010809 */
[----:B------:R-:W-:Y:S01]  /*60f0*/  FFMA.FTZ R128, R7, 2, R128 ;  /* 0x4000000007807823 */ /* 0x000fe20000010080 */
[----:B------:R-:W-:Y:S01]  /*6100*/  FADD.FTZ R182, RZ, R182 ;  /* 0x000000b6ffb67221 */ /* 0x000fe20000010000 */
[----:B------:R-:W-:Y:S01]  /*6110*/  FMUL.FTZ R5, R185, R6 ;  /* 0x00000006b9057220 */ /* 0x000fe20000410000 */
[----:B------:R-:W-:Y:S01]  /*6120*/  FFMA.FTZ R113, R0, 2, R113 ;  /* 0x4000000000717823 */ /* 0x000fe20000010071 */
[----:B------:R-:W-:Y:S01]  /*6130*/  FMUL.FTZ R7, R23, R167 ;  /* 0x000000a717077220 */ /* 0x000fe20000410000 */
[-C--:B------:R-:W-:Y:S01]  /*6140*/  FMUL.FTZ R185, R185, R182.reuse ;  /* 0x000000b6b9b97220 */ /* 0x080fe20000410000 */
[----:B------:R-:W-:Y:S01]  /*6150*/  FFMA.FTZ R5, R186, R182, R5 ;  /* 0x000000b6ba057223 */ /* 0x000fe20000010005 */
[----:B------:R-:W-:Y:S01]  /*6160*/  FMUL.FTZ R9, R23, R156 ;  /* 0x0000009c17097220 */ /* 0x000fe20000410000 */
[----:B------:R-:W-:Y:S01]  /*6170*/  FFMA.FTZ R7, R22, R169, -R7 ;  /* 0x000000a916077223 */ /* 0x000fe20000010807 */
[----:B------:R-:W-:Y:S01]  /*6180*/  FFMA.FTZ R186, R186, R6, -R185 ;  /* 0x00000006baba7223 */ /* 0x000fe200000108b9 */
[----:B------:R-:W-:Y:S01]  /*6190*/  FADD.FTZ R13, RZ, R5 ;  /* 0x00000005ff0d7221 */ /* 0x000fe20000010000 */
[----:B------:R-:W-:Y:S01]  /*61a0*/  FFMA.FTZ R111, R4, 2, R111 ;  /* 0x40000000046f7823 */ /* 0x000fe2000001006f */
[----:B------:R-:W-:Y:S01]  /*61b0*/  FFMA.FTZ R116, R7, 2, R116 ;  /* 0x4000000007747823 */ /* 0x000fe20000010074 */
[----:B------:R-:W-:Y:S01]  /*61c0*/  FADD.FTZ R187, R187, R186 ;  /* 0x000000babbbb7221 */ /* 0x000fe20000010000 */
[----:B------:R-:W-:Y:S01]  /*61d0*/  FMUL.FTZ R0, R188, R13 ;  /* 0x0000000dbc007220 */ /* 0x000fe20000410000 */
[----:B------:R-:W-:Y:S01]  /*61e0*/  FMUL.FTZ R7, R23, R172 ;  /* 0x000000ac17077220 */ /* 0x000fe20000410000 */
[----:B------:R-:W-:Y:S01]  /*61f0*/  FFMA.FTZ R4, R22, R170, -R9 ;  /* 0x000000aa16047223 */ /* 0x000fe20000010809 */
[-C--:B------:R-:W-:Y:S01]  /*6200*/  FMUL.FTZ R188, R188, R187.reuse ;  /* 0x000000bbbcbc7220 */ /* 0x080fe20000410000 */
[----:B------:R-:W-:Y:S01]  /*6210*/  FFMA.FTZ R5, R189, R187, -R0 ;  /* 0x000000bbbd057223 */ /* 0x000fe20000010800 */
[----:B------:R-:W-:Y:S01]  /*6220*/  FFMA.FTZ R7, R22, R176, -R7 ;  /* 0x000000b016077223 */ /* 0x000fe20000010807 */
[----:B------:R-:W-:Y:S01]  /*6230*/  FMUL.FTZ R9, R23, R177 ;  /* 0x000000b117097220 */ /* 0x000fe20000410000 */
[----:B------:R-:W-:Y:S01]  /*6240*/  FFMA.FTZ R188, R189, R13, R188 ;  /* 0x0000000dbdbc7223 */ /* 0x000fe200000100bc */
[----:B------:R-:W-:Y:S01]  /*6250*/  FADD.FTZ R190, R190, R5 ;  /* 0x00000005bebe7221 */ /* 0x000fe20000010000 */
[----:B------:R-:W-:Y:S01]  /*6260*/  FFMA.FTZ R122, R7, 2, R122 ;  /* 0x40000000077a7823 */ /* 0x000fe2000001007a */
[----:B------:R-:W-:Y:S01]  /*6270*/  FMUL.FTZ R7, R23, R11 ;  /* 0x0000000b17077220 */ /* 0x000fe20000410000 */
[----:B------:R-:W-:Y:S01]  /*6280*/  FADD.FTZ R188, RZ, R188 ;  /* 0x000000bcffbc7221 */ /* 0x000fe20000010000 */
[C---:B------:R-:W-:Y:S01]  /*6290*/  FMUL.FTZ R5, R191.reuse, R190 ;  /* 0x000000bebf057220 */ /* 0x040fe20000410000 */
[----:B------:R-:W-:Y:S01]  /*62a0*/  FFMA.FTZ R9, R22, R153, -R9 ;  /* 0x0000009916097223 */ /* 0x000fe20000010809 */
[----:B------:R-:W-:Y:S01]  /*62b0*/  FFMA.FTZ R115, R4, 2, R115 ;  /* 0x4000000004737823 */ /* 0x000fe20000010073 */
[-C--:B------:R-:W-:Y:S01]  /*62c0*/  FMUL.FTZ R191, R191, R188.reuse ;  /* 0x000000bcbfbf7220 */ /* 0x080fe20000410000 */
[C---:B------:R-:W-:Y:S01]  /*62d0*/  FFMA.FTZ R5, R192.reuse, R188, R5 ;  /* 0x000000bcc0057223 */ /* 0x040fe20000010005 */
[----:B------:R-:W-:Y:S01]  /*62e0*/  FFMA.FTZ R124, R9, 2, R124 ;  /* 0x40000000097c7823 */ /* 0x000fe2000001007c */
[----:B------:R-:W-:Y:S01]  /*62f0*/  FMUL.FTZ R9, R23, R182 ;  /* 0x000000b617097220 */ /* 0x000fe20000410000 */
[----:B------:R-:W-:Y:S01]  /*6300*/  FFMA.FTZ R192, R192, R190, -R191 ;  /* 0x000000bec0c07223 */ /* 0x000fe200000108bf */
[----:B------:R-:W-:Y:S01]  /*6310*/  FADD.FTZ R11, RZ, R5 ;  /* 0x00000005ff0b7221 */ /* 0x000fe20000010000 */
[C---:B------:R-:W-:Y:S01]  /*6320*/  FFMA.FTZ R4, R22.reuse, R181, -R7 ;  /* 0x000000b516047223 */ /* 0x040fe20000010807 */
[----:B------:R-:W-:Y:S01]  /*6330*/  FFMA.FTZ R6, R22, R6, -R9 ;  /* 0x0000000616067223 */ /* 0x000fe20000010809 */
[----:B------:R-:W-:Y:S01]  /*6340*/  FADD.FTZ R193, R193, R192 ;  /* 0x000000c0c1c17221 */ /* 0x000fe20000010000 */
[----:B------:R-:W-:Y:S01]  /*6350*/  FMUL.FTZ R0, R194, R11 ;  /* 0x0000000bc2007220 */ /* 0x000fe20000410000 */
[----:B------:R-:W-:Y:S01]  /*6360*/  FMUL.FTZ R9, R23, R188 ;  /* 0x000000bc17097220 */ /* 0x000fe20000410000 */
[----:B------:R-:W-:Y:S01]  /*6370*/  IADD3 R152, PT, PT, R152, 0x1, RZ ;  /* 0x0000000198987810 */ /* 0x000fe20007ffe0ff */
[-C--:B------:R-:W-:Y:S01]  /*6380*/  FMUL.FTZ R194, R194, R193.reuse ;  /* 0x000000c1c2c27220 */ /* 0x080fe20000410000 */
[----:B------:R-:W-:Y:S01]  /*6390*/  FFMA.FTZ R5, R195, R193, -R0 ;  /* 0x000000c1c3057223 */ /* 0x000fe20000010800 */
[----:B------:R-:W-:Y:S01]  /*63a0*/  FFMA.FTZ R0, R22, R190, -R9 ;  /* 0x000000be16007223 */ /* 0x000fe20000010809 */
[----:B------:R-:W-:Y:S01]  /*63b0*/  FMUL.FTZ R7, R23, R13 ;  /* 0x0000000d17077220 */ /* 0x000fe20000410000 */
[----:B------:R-:W-:Y:S01]  /*63c0*/  FFMA.FTZ R194, R195, R11, R194 ;  /* 0x0000000bc3c27223 */ /* 0x000fe200000100c2 */
[----:B------:R-:W-:Y:S01]  /*63d0*/  FADD.FTZ R196, R196, R5 ;  /* 0x00000005c4c47221 */ /* 0x000fe20000010000 */
[----:B------:R-:W-:Y:S01]  /*63e0*/  FFMA.FTZ R119, R0, 2, R119 ;  /* 0x4000000000777823 */ /* 0x000fe20000010077 */
[----:B------:R-:W-:Y:S01]  /*63f0*/  ISETP.NE.AND P0, PT, R152, RZ, PT ;  /* 0x000000ff9800720c */ /* 0x000fe20003f05270 */
[----:B------:R-:W-:Y:S01]  /*6400*/  FADD.FTZ R194, RZ, R194 ;  /* 0x000000c2ffc27221 */ /* 0x000fe20000010000 */
[C---:B------:R-:W-:Y:S01]  /*6410*/  FMUL.FTZ R5, R197.reuse, R196 ;  /* 0x000000c4c5057220 */ /* 0x040fe20000410000 */
[----:B------:R-:W-:Y:S01]  /*6420*/  FFMA.FTZ R7, R22, R187, -R7 ;  /* 0x000000bb16077223 */ /* 0x000fe20000010807 */
[----:B------:R-:W-:Y:S01]  /*6430*/  LEA R151, P1, R16, R151, 0x3 ;  /* 0x0000009710977211 */ /* 0x000fe200078218ff */
[-C--:B------:R-:W-:Y:S01]  /*6440*/  FMUL.FTZ R197, R197, R194.reuse ;  /* 0x000000c2c5c57220 */ /* 0x080fe20000410000 */
[C---:B------:R-:W-:Y:S01]  /*6450*/  FFMA.FTZ R0, R198.reuse, R194, R5 ;  /* 0x000000c2c6007223 */ /* 0x040fe20000010005 */
[----:B------:R-:W-:Y:S01]  /*6460*/  FFMA.FTZ R120, R7, 2, R120 ;  /* 0x4000000007787823 */ /* 0x000fe20000010078 */
[C---:B------:R-:W-:Y:S01]  /*6470*/  FMUL.FTZ R5, R23.reuse, R11 ;  /* 0x0000000b17057220 */ /* 0x040fe20000410000 */
[----:B------:R-:W-:Y:S01]  /*6480*/  FFMA.FTZ R198, R198, R196, -R197 ;  /* 0x000000c4c6c67223 */ /* 0x000fe200000108c5 */
[----:B------:R-:W-:Y:S01]  /*6490*/  FADD.FTZ R0, RZ, R0 ;  /* 0x00000000ff007221 */ /* 0x000fe20000010000 */
[----:B------:R-:W-:Y:S01]  /*64a0*/  FMUL.FTZ R7, R23, R194 ;  /* 0x000000c217077220 */ /* 0x000fe20000410000 */
[C---:B------:R-:W-:Y:S01]  /*64b0*/  FFMA.FTZ R5, R22.reuse, R193, -R5 ;  /* 0x000000c116057223 */ /* 0x040fe20000010805 */
[----:B------:R-:W-:Y:S01]  /*64c0*/  FADD.FTZ R198, R199, R198 ;  /* 0x000000c6c7c67221 */ /* 0x000fe20000010000 */
[----:B------:R-:W-:Y:S01]  /*64d0*/  FMUL.FTZ R23, R23, R0 ;  /* 0x0000000017177220 */ /* 0x000fe20000410000 */
[----:B------:R-:W-:Y:S01]  /*64e0*/  FFMA.FTZ R7, R22, R196, -R7 ;  /* 0x000000c416077223 */ /* 0x000fe20000010807 */
[----:B------:R-:W-:Y:S01]  /*64f0*/  LEA R149, P2, R18, R149, 0x3 ;  /* 0x0000009512957211 */ /* 0x000fe200078418ff */
[----:B------:R-:W-:Y:S01]  /*6500*/  UIADD3 UR5, UPT, UPT, UR5, 0x10, URZ ;  /* 0x0000001005057890 */ /* 0x000fe2000fffe0ff */
[----:B------:R-:W-:Y:S01]  /*6510*/  FFMA.FTZ R22, R22, R198, -R23 ;  /* 0x000000c616167223 */ /* 0x000fe20000010817 */
[----:B------:R-:W-:Y:S01]  /*6520*/  LEA R147, P3, R20, R147, 0x3 ;  /* 0x0000009314937211 */ /* 0x000fe200078618ff */
        /* <DEDUP_REMOVED lines=11> */
.L_x_1382:
[----:B------:R-:W-:Y:S01]  /*65e0*/  BAR.SYNC.DEFER_BLOCKING 0x0 ;  /* 0x0000000000007b1d */ /* 0x000fe20000010000 */
[----:B------:R-:W-:Y:S02]  /*65f0*/  F2FP.BF16.F32.PACK_AB R0, R126, R117 ;  /* 0x000000757e00723e */ /* 0x000fe400000010ff */
[----:B------:R-:W-:Y:S02]  /*6600*/  F2FP.BF16.F32.PACK_AB R2, R128, R111 ;  /* 0x0000006f8002723e */ /* 0x000fe400000010ff */
[----:B------:R-:W-:-:S03]  /*6610*/  PRMT R14, R0, 0x7610, R14 ;  /* 0x00007610000e7816 */ /* 0x000fc6000000000e */
[----:B------:R-:W0:Y:S01]  /*6620*/  LDC.64 R136, c[0x0][0x428] ;  /* 0x00010a00ff887b82 */ /* 0x000e220000000a00 */
[----:B------:R-:W-:Y:S01]  /*6630*/  PRMT R4, R0, 0x7632, R4 ;  /* 0x0000763200047816 */ /* 0x000fe20000000004 */
[----:B------:R-:W1:Y:S01]  /*6640*/  LDCU.64 UR8, c[0x0][0x478] ;  /* 0x00008f00ff0877ac */ /* 0x000e620008000a00 */
[----:B------:R-:W-:Y:S02]  /*6650*/  F2FP.BF16.F32.PACK_AB R0, R116, R113 ;  /* 0x000000717400723e */ /* 0x000fe400000010ff */
[----:B------:R-:W-:Y:S02]  /*6660*/  PRMT R5, R2, 0x7610, R5 ;  /* 0x0000761002057816 */ /* 0x000fe40000000005 */
[C---:B------:R-:W-:Y:S01]  /*6670*/  PRMT R7, R0.reuse, 0x7610, R7 ;  /* 0x0000761000077816 */ /* 0x040fe20000000007 */
[----:B------:R-:W2:Y:S01]  /*6680*/  LDC.64 R138, c[0x0][0x418] ;  /* 0x00010600ff8a7b82 */ /* 0x000ea20000000a00 */
[----:B------:R-:W-:Y:S02]  /*6690*/  PRMT R8, R0, 0x7632, R8 ;  /* 0x0000763200087816 */ /* 0x000fe40000000008 */
[----:B------:R-:W-:-:S02]  /*66a0*/  PRMT R6, R2, 0x7632, R6 ;  /* 0x0000763202067816 */ /* 0x000fc40000000006 */
[----:B------:R-:W-:Y:S02]  /*66b0*/  F2FP.BF16.F32.PACK_AB R0, R122, R115 ;  /* 0x000000737a00723e */ /* 0x000fe400000010ff */
[----:B------:R-:W-:Y:S02]  /*66c0*/  F2FP.BF16.F32.PACK_AB R2, R121, R124 ;  /* 0x0000007c7902723e */ /* 0x000fe400000010ff */
[----:B------:R-:W-:Y:S01]  /*66d0*/  ISETP.NE.AND P0, PT, R74, RZ, PT ;  /* 0x000000ff4a00720c */ /* 0x000fe20003f05270 */
[----:B------:R3:W-:Y:S01]  /*66e0*/  STS.U16 [R28], R14 ;  /* 0x0000000e1c007388 */ /* 0x0007e20000000400 */
[C---:B------:R-:W-:Y:S02]  /*66f0*/  PRMT R9, R2.reuse, 0x7610, R9 ;  /* 0x0000761002097816 */ /* 0x040fe40000000009 */
[----:B------:R-:W-:Y:S01]  /*6700*/  PRMT R10, R2, 0x7632, R10 ;  /* 0x00007632020a7816 */ /* 0x000fe2000000000a */
[----:B------:R4:W-:Y:S01]  /*6710*/  STS.U16 [R28+0x2], R4 ;  /* 0x000002041c007388 */ /* 0x0009e20000000400 */
[----:B------:R-:W-:-:S02]  /*6720*/  F2FP.BF16.F32.PACK_AB R3, R120, R123 ;  /* 0x0000007b7803723e */ /* 0x000fc400000010ff */
[----:B------:R-:W-:Y:S01]  /*6730*/  F2FP.BF16.F32.PACK_AB R2, R125, R118 ;  /* 0x000000767d02723e */ /* 0x000fe200000010ff */
[----:B------:R5:W-:Y:S01]  /*6740*/  STS.U16 [R28+0x4], R5 ;  /* 0x000004051c007388 */ /* 0x000be20000000400 */
[----:B---3--:R-:W-:-:S03]  /*6750*/  PRMT R14, R0, 0x7610, R14 ;  /* 0x00007610000e7816 */ /* 0x008fc6000000000e */
[----:B------:R3:W-:Y:S01]  /*6760*/  STS.U16 [R28+0xa], R8 ;  /* 0x00000a081c007388 */ /* 0x0007e20000000400 */
[----:B----4-:R-:W-:Y:S02]  /*6770*/  PRMT R4, R0, 0x7632, R4 ;  /* 0x0000763200047816 */ /* 0x010fe40000000004 */
[----:B------:R-:W-:Y:S01]  /*6780*/  F2FP.BF16.F32.PACK_AB R0, R130, R119 ;  /* 0x000000778200723e */ /* 0x000fe200000010ff */
[----:B------:R4:W-:Y:S01]  /*6790*/  STS.U16 [R28+0xc], R14 ;  /* 0x00000c0e1c007388 */ /* 0x0009e20000000400 */
[----:B-----5:R-:W-:-:S03]  /*67a0*/  PRMT R5, R3, 0x7632, R5 ;  /* 0x0000763203057816 */ /* 0x020fc60000000005 */
[----:B------:R-:W-:Y:S01]  /*67b0*/  STS.U16 [R28+0x6], R6 ;  /* 0x000006061c007388 */ /* 0x000fe20000000400 */
[----:B---3--:R-:W-:-:S03]  /*67c0*/  PRMT R8, R0, 0x7632, R8 ;  /* 0x0000763200087816 */ /* 0x008fc60000000008 */
[----:B------:R3:W-:Y:S01]  /*67d0*/  STS.U16 [R28+0x8], R7 ;  /* 0x000008071c007388 */ /* 0x0007e20000000400 */
[----:B----4-:R-:W-:-:S03]  /*67e0*/  PRMT R14, R2, 0x7632, R14 ;  /* 0x00007632020e7816 */ /* 0x010fc6000000000e */
[----:B------:R-:W-:Y:S04]  /*67f0*/  STS.U16 [R28+0xe], R4 ;  /* 0x00000e041c007388 */ /* 0x000fe80000000400 */
[----:B------:R-:W-:Y:S01]  /*6800*/  STS.U16 [R28+0x10], R9 ;  /* 0x000010091c007388 */ /* 0x000fe20000000400 */
[----:B---3--:R-:W3:Y:S03]  /*6810*/  LDC.64 R6, c[0x0][0x420] ;  /* 0x00010800ff067b82 */ /* 0x008ee60000000a00 */
[----:B------:R-:W-:Y:S04]  /*6820*/  STS.U16 [R28+0x12], R10 ;  /* 0x0000120a1c007388 */ /* 0x000fe80000000400 */
[----:B------:R4:W-:Y:S04]  /*6830*/  STS.U16 [R28+0x14], R3 ;  /* 0x000014031c007388 */ /* 0x0009e80000000400 */
[----:B------:R-:W-:Y:S04]  /*6840*/  STS.U16 [R28+0x16], R5 ;  /* 0x000016051c007388 */ /* 0x000fe80000000400 */
[----:B------:R-:W-:Y:S01]  /*6850*/  STS.U16 [R28+0x18], R0 ;  /* 0x000018001c007388 */ /* 0x000fe20000000400 */
[----:B----4-:R-:W-:-:S03]  /*6860*/  HFMA2 R3, -RZ, RZ, 0, 0 ;  /* 0x00000000ff037431 */ /* 0x010fc600000001ff */
[----:B------:R-:W-:Y:S04]  /*6870*/  STS.U16 [R28+0x1a], R8 ;  /* 0x00001a081c007388 */ /* 0x000fe80000000400 */
[----:B------:R4:W-:Y:S04]  /*6880*/  STS.U16 [R28+0x1c], R2 ;  /* 0x00001c021c007388 */ /* 0x0009e80000000400 */
[----:B------:R-:W-:Y:S01]  /*6890*/  STS.U16 [R28+0x1e], R14 ;  /* 0x00001e0e1c007388 */ /* 0x000fe20000000400 */
[----:B------:R-:W-:-:S03]  /*68a0*/  NOP ;  /* 0x0000000000007918 */ /* 0x000fc60000000000 */
[----:B------:R-:W-:Y:S01]  /*68b0*/  LDS.U16 R9, [R44] ;  /* 0x000000002c097984 */ /* 0x000fe20000000400 */
[----:B----4-:R-:W-:-:S03]  /*68c0*/  MOV R2, R48 ;  /* 0x0000003000027202 */ /* 0x010fc60000000f00 */
[----:B------:R-:W-:Y:S02]  /*68d0*/  LDS.U16 R11, [R43+0x40] ;  /* 0x000040002b0b7984 */ /* 0x000fe40000000400 */
[----:B---3--:R-:W-:Y:S02]  /*68e0*/  IMAD.WIDE.U32 R4, R6, UR18, R2 ;  /* 0x0000001206047c25 */ /* 0x008fe4000f8e0002 */
[----:B------:R-:W-:Y:S02]  /*68f0*/  LDS.U16 R13, [R42+0x80] ;  /* 0x000080002a0d7984 */ /* 0x000fe40000000400 */
[----:B------:R-:W-:Y:S02]  /*6900*/  IMAD R5, R7, UR18, R5 ;  /* 0x0000001207057c24 */ /* 0x000fe4000f8e0205 */
[----:B------:R-:W-:Y:S01]  /*6910*/  LDS.U16 R15, [R41+0xc0] ;  /* 0x0000c000290f7984 */ /* 0x000fe20000000400 */
[----:B0-----:R-:W-:-:S03]  /*6920*/  IMAD.WIDE.U32 R4, R80, R136, R4 ;  /* 0x0000008850047225 */ /* 0x001fc600078e0004 */
[----:B------:R-:W-:Y:S01]  /*6930*/  LDS.U16 R17, [R40+0x100] ;  /* 0x0001000028117984 */ /* 0x000fe20000000400 */
[----:B------:R-:W-:Y:S01]  /*6940*/  IMAD R5, R80, R137, R5 ;  /* 0x0000008950057224 */ /* 0x000fe200078e0205 */
[----:B------:R-:W-:Y:S02]  /*6950*/  IADD3 R4, P1, PT, R79, R4, RZ ;  /* 0x000000044f047210 */ /* 0x000fe40007f3e0ff */
[----:B------:R-:W-:Y:S01]  /*6960*/  LDS.U16 R19, [R39+0x140] ;  /* 0x0001400027137984 */ /* 0x000fe20000000400 */
[----:B------:R-:W0:Y:S01]  /*6970*/  LDC.64 R136, c[0x0][0x410] ;  /* 0x00010400ff887b82 */ /* 0x000e220000000a00 */
[----:B------:R-:W-:Y:S02]  /*6980*/  IADD3.X R5, PT, PT, RZ, R5, RZ, P1, !PT ;  /* 0x00000005ff057210 */ /* 0x000fe40000ffe4ff */
[----:B------:R-:W-:Y:S01]  /*6990*/  LDS.U16 R21, [R38+0x180] ;  /* 0x0001800026157984 */ /* 0x000fe20000000400 */
[----:B-1----:R-:W-:-:S03]  /*69a0*/  LEA R6, P1, R4, UR8, 0x1 ;  /* 0x0000000804067c11 */ /* 0x002fc6000f8208ff */
[----:B------:R-:W-:Y:S01]  /*69b0*/  LDS.U16 R23, [R37+0x1c0] ;  /* 0x0001c00025177984 */ /* 0x000fe20000000400 */
[----:B------:R-:W-:Y:S01]  /*69c0*/  LEA.HI.X R7, R4, UR9, R5, 0x1, P1 ;  /* 0x0000000904077c11 */ /* 0x000fe200088f0c05 */
[----:B------:R-:W1:Y:S02]  /*69d0*/  LDCU.64 UR8, c[0x0][0x488] ;  /* 0x00009100ff0877ac */ /* 0x000e640008000a00 */
[----:B------:R-:W-:Y:S04]  /*69e0*/  LDS.U16 R25, [R36+0x200] ;  /* 0x0002000024197984 */ /* 0x000fe80000000400 */
[----:B------:R-:W-:Y:S04]  /*69f0*/  LDS.U16 R27, [R35+0x240] ;  /* 0x00024000231b7984 */ /* 0x000fe80000000400 */
[----:B------:R-:W-:Y:S04]  /*6a00*/  LDS.U16 R45, [R34+0x280] ;  /* 0x00028000222d7984 */ /* 0x000fe80000000400 */
[----:B------:R-:W-:Y:S01]  /*6a10*/  LDS.U16 R127, [R33+0x2c0] ;  /* 0x0002c000217f7984 */ /* 0x000fe20000000400 */
[----:B0-----:R-:W-:-:S03]  /*6a20*/  IMAD.WIDE.U32 R4, R136, UR18, R2 ;  /* 0x0000001288047c25 */ /* 0x001fc6000f8e0002 */
[----:B------:R-:W-:Y:S01]  /*6a30*/  LDS.U16 R129, [R32+0x300] ;  /* 0x0003000020817984 */ /* 0x000fe20000000400 */
[----:B------:R-:W-:-:S03]  /*6a40*/  IMAD R5, R137, UR18, R5 ;  /* 0x0000001289057c24 */ /* 0x000fc6000f8e0205 */
[----:B------:R-:W-:Y:S01]  /*6a50*/  LDS.U16 R131, [R31+0x340] ;  /* 0x000340001f837984 */ /* 0x000fe20000000400 */
[----:B--2---:R-:W-:-:S03]  /*6a60*/  IMAD.WIDE.U32 R4, R80, R138, R4 ;  /* 0x0000008a50047225 */ /* 0x004fc600078e0004 */
[----:B------:R-:W-:Y:S04]  /*6a70*/  LDS.U16 R133, [R30+0x380] ;  /* 0x000380001e857984 */ /* 0x000fe80000000400 */
[----:B------:R-:W-:Y:S04]  /*6a80*/  LDS.U16 R135, [R29+0x3c0] ;  /* 0x0003c0001d877984 */ /* 0x000fe80000000400 */
[----:B------:R-:W-:Y:S01]  /*6a90*/  @!P0 STS [UR4+0x420], R46 ;  /* 0x0004202eff008988 */ /* 0x000fe20008000804 */
[----:B------:R-:W-:Y:S06]  /*6aa0*/  BAR.SYNC.DEFER_BLOCKING 0x0 ;  /* 0x0000000000007b1d */ /* 0x000fec0000010000 */
[----:B------:R-:W0:Y:S02]  /*6ab0*/  LDS R0, [UR4+0x420] ;  /* 0x00042004ff007984 */ /* 0x000e240008000800 */
[----:B0-----:R-:W-:-:S02]  /*6ac0*/  ISETP.GE.AND P3, PT, R79, R0, PT ;  /* 0x000000004f00720c */ /* 0x001fc40003f66270 */
[-C--:B------:R-:W-:Y:S02]  /*6ad0*/  ISETP.GE.AND P6, PT, R75, R0.reuse, PT ;  /* 0x000000004b00720c */ /* 0x080fe40003fc6270 */
[-C--:B------:R-:W-:Y:S02]  /*6ae0*/  ISETP.GE.AND P1, PT, R73, R0.reuse, PT ;  /* 0x000000004900720c */ /* 0x080fe40003f26270 */
[-C--:B------:R-:W-:Y:S02]  /*6af0*/  ISETP.GE.AND P2, PT, R71, R0.reuse, PT ;  /* 0x000000004700720c */ /* 0x080fe40003f46270 */
[-C--:B------:R-:W-:Y:S02]  /*6b00*/  ISETP.GE.AND P4, PT, R67, R0.reuse, PT ;  /* 0x000000004300720c */ /* 0x080fe40003f86270 */
[----:B------:R-:W-:-:S03]  /*6b10*/  ISETP.GE.AND P5, PT, R65, R0, PT ;  /* 0x000000004100720c */ /* 0x000fc60003fa6270 */
[----:B------:R0:W-:Y:S01]  /*6b20*/  @!P3 STG.E.U16 desc[UR16][R6.64], R9 ;  /* 0x000000090600b986 */ /* 0x0001e2000c101510 */
[----:B------:R-:W-:-:S03]  /*6b30*/  ISETP.GE.AND P3, PT, R69, R0, PT ;  /* 0x000000004500720c */ /* 0x000fc60003f66270 */
[----:B------:R-:W-:Y:S01]  /*6b40*/  @!P6 STG.E.U16 desc[UR16][R6.64+0x40], R11 ;  /* 0x0000400b0600e986 */ /* 0x000fe2000c101510 */
[----:B------:R-:W-:-:S03]  /*6b50*/  ISETP.GE.AND P6, PT, R63, R0, PT ;  /* 0x000000003f00720c */ /* 0x000fc60003fc6270 */
[----:B------:R-:W-:Y:S01]  /*6b60*/  @!P1 STG.E.U16 desc[UR16][R6.64+0x80], R13 ;  /* 0x0000800d06009986 */ /* 0x000fe2000c101510 */
[----:B------:R-:W-:-:S03]  /*6b70*/  ISETP.GE.AND P1, PT, R61, R0, PT ;  /* 0x000000003d00720c */ /* 0x000fc60003f26270 */
[----:B------:R-:W-:Y:S01]  /*6b80*/  @!P2 STG.E.U16 desc[UR16][R6.64+0xc0], R15 ;  /* 0x0000c00f0600a986 */ /* 0x000fe2000c101510 */
[-C--:B------:R-:W-:Y:S02]  /*6b90*/  ISETP.GE.AND P2, PT, R59, R0.reuse, PT ;  /* 0x000000003b00720c */ /* 0x080fe40003f46270 */
[----:B0-----:R-:W-:Y:S01]  /*6ba0*/  PRMT R9, RZ, 0x7610, R9 ;  /* 0x00007610ff097816 */ /* 0x001fe20000000009 */
[----:B------:R-:W-:Y:S01]  /*6bb0*/  @!P3 STG.E.U16 desc[UR16][R6.64+0x100], R17 ;  /* 0x000100110600b986 */ /* 0x000fe2000c101510 */
[----:B------:R-:W-:-:S03]  /*6bc0*/  ISETP.GE.AND P3, PT, R57, R0, PT ;  /* 0x000000003900720c */ /* 0x000fc60003f66270 */
        /* <DEDUP_REMOVED lines=9> */
[----:B------:R-:W-:Y:S01]  /*6c60*/  ISETP.GE.AND P2, PT, R47, R0, PT ;  /* 0x000000002f00720c */ /* 0x000fe20003f46270 */
[----:B------:R-:W-:Y:S02]  /*6c70*/  IMAD R0, R80, R139, R5 ;  /* 0x0000008b50007224 */ /* 0x000fe400078e0205 */
[----:B------:R-:W-:Y:S01]  /*6c80*/  @!P3 STG.E.U16 desc[UR16][R6.64+0x280], R45 ;  /* 0x0002802d0600b986 */ /* 0x000fe2000c101510 */
[----:B------:R-:W-:-:S03]  /*6c90*/  IADD3 R5, P3, PT, R79, R4, RZ ;  /* 0x000000044f057210 */ /* 0x000fc60007f7e0ff */
[----:B------:R-:W-:Y:S01]  /*6ca0*/  @!P4 STG.E.U16 desc[UR16][R6.64+0x2c0], R127 ;  /* 0x0002c07f0600c986 */ /* 0x000fe2000c101510 */
[----:B------:R-:W-:Y:S02]  /*6cb0*/  IADD3.X R0, PT, PT, RZ, R0, RZ, P3, !PT ;  /* 0x00000000ff007210 */ /* 0x000fe40001ffe4ff */
[----:B-1----:R-:W-:Y:S01]  /*6cc0*/  LEA R4, P3, R5, UR8, 0x1 ;  /* 0x0000000805047c11 */ /* 0x002fe2000f8608ff */
[----:B------:R-:W-:Y:S01]  /*6cd0*/  @!P5 STG.E.U16 desc[UR16][R6.64+0x300], R129 ;  /* 0x000300810600d986 */ /* 0x000fe2000c101510 */
[-C--:B------:R-:W-:Y:S02]  /*6ce0*/  ISETP.GE.AND P4, PT, R79, R46.reuse, PT ;  /* 0x0000002e4f00720c */ /* 0x080fe40003f86270 */
[----:B------:R-:W-:Y:S01]  /*6cf0*/  LEA.HI.X R5, R5, UR9, R0, 0x1, P3 ;  /* 0x0000000905057c11 */ /* 0x000fe200098f0c00 */
[----:B------:R-:W-:Y:S01]  /*6d00*/  @!P6 STG.E.U16 desc[UR16][R6.64+0x340], R131 ;  /* 0x000340830600e986 */ /* 0x000fe2000c101510 */
[-C--:B------:R-:W-:Y:S02]  /*6d10*/  ISETP.GE.AND P6, PT, R75, R46.reuse, PT ;  /* 0x0000002e4b00720c */ /* 0x080fe40003fc6270 */
[-C--:B------:R-:W-:Y:S01]  /*6d20*/  ISETP.GE.AND P5, PT, R73, R46.reuse, PT ;  /* 0x0000002e4900720c */ /* 0x080fe20003fa6270 */
[----:B------:R-:W-:Y:S01]  /*6d30*/  @!P1 STG.E.U16 desc[UR16][R6.64+0x380], R133 ;  /* 0x0003808506009986 */ /* 0x000fe2000c101510 */
[----:B------:R-:W-:-:S02]  /*6d40*/  ISETP.GE.AND P3, PT, R71, R46, PT ;  /* 0x0000002e4700720c */ /* 0x000fc40003f66270 */
[----:B------:R-:W-:Y:S01]  /*6d50*/  PRMT R0, RZ, 0x7610, R0 ;  /* 0x00007610ff007816 */ /* 0x000fe20000000000 */
[----:B------:R0:W-:Y:S01]  /*6d60*/  @!P2 STG.E.U16 desc[UR16][R6.64+0x3c0], R135 ;  /* 0x0003c0870600a986 */ /* 0x0001e2000c101510 */
[-C--:B------:R-:W-:Y:S02]  /*6d70*/  ISETP.GE.AND P2, PT, R69, R46.reuse, PT ;  /* 0x0000002e4500720c */ /* 0x080fe40003f46270 */
[----:B------:R-:W-:Y:S01]  /*6d80*/  ISETP.GE.AND P1, PT, R67, R46, PT ;  /* 0x0000002e4300720c */ /* 0x000fe20003f26270 */
[----:B------:R-:W-:Y:S01]  /*6d90*/  BAR.SYNC.DEFER_BLOCKING 0x0 ;  /* 0x0000000000007b1d */ /* 0x000fe20000010000 */
[----:B0-----:R-:W-:Y:S02]  /*6da0*/  PRMT R7, RZ, 0x7610, R7 ;  /* 0x00007610ff077816 */ /* 0x001fe40000000007 */
[----:B------:R-:W-:Y:S02]  /*6db0*/  PRMT R6, RZ, 0x7610, R6 ;  /* 0x00007610ff067816 */ /* 0x000fe40000000006 */
[----:B------:R-:W-:-:S02]  /*6dc0*/  PRMT R11, RZ, 0x7610, R11 ;  /* 0x00007610ff0b7816 */ /* 0x000fc4000000000b */
[----:B------:R-:W-:Y:S02]  /*6dd0*/  PRMT R8, RZ, 0x7610, R8 ;  /* 0x00007610ff087816 */ /* 0x000fe40000000008 */
[----:B------:R-:W-:Y:S01]  /*6de0*/  PRMT R13, RZ, 0x7610, R13 ;  /* 0x00007610ff0d7816 */ /* 0x000fe2000000000d */
[----:B------:R-:W2:Y:S01]  /*6df0*/  @!P4 LDG.E.U16 R9, desc[UR16][R4.64] ;  /* 0x000000100409c981 */ /* 0x000ea2000c1e1500 */
[----:B------:R-:W-:-:S03]  /*6e00*/  ISETP.GE.AND P4, PT, R65, R46, PT ;  /* 0x0000002e4100720c */ /* 0x000fc60003f86270 */
[----:B------:R-:W3:Y:S01]  /*6e10*/  @!P6 LDG.E.U16 R0, desc[UR16][R4.64+0x40] ;  /* 0x000040100400e981 */ /* 0x000ee2000c1e1500 */
[----:B------:R-:W-:-:S03]  /*6e20*/  ISETP.GE.AND P6, PT, R63, R46, PT ;  /* 0x0000002e3f00720c */ /* 0x000fc60003fc6270 */
[----:B------:R-:W4:Y:S01]  /*6e30*/  @!P5 LDG.E.U16 R7, desc[UR16][R4.64+0x80] ;  /* 0x000080100407d981 */ /* 0x000f22000c1e1500 */
[----:B------:R-:W-:-:S03]  /*6e40*/  ISETP.GE.AND P5, PT, R61, R46, PT ;  /* 0x0000002e3d00720c */ /* 0x000fc60003fa6270 */
[----:B------:R-:W5:Y:S01]  /*6e50*/  @!P3 LDG.E.U16 R6, desc[UR16][R4.64+0xc0] ;  /* 0x0000c0100406b981 */ /* 0x000f62000c1e1500 */
[-C--:B------:R-:W-:Y:S02]  /*6e60*/  ISETP.GE.AND P3, PT, R59, R46.reuse, PT ;  /* 0x0000002e3b00720c */ /* 0x080fe40003f66270 */
[----:B------:R-:W-:Y:S01]  /*6e70*/  PRMT R10, RZ, 0x7610, R10 ;  /* 0x00007610ff0a7816 */ /* 0x000fe2000000000a */
[----:B------:R-:W5:Y:S01]  /*6e80*/  @!P2 LDG.E.U16 R11, desc[UR16][R4.64+0x100] ;  /* 0x00010010040ba981 */ /* 0x000f62000c1e1500 */
[----:B------:R-:W-:Y:S02]  /*6e90*/  PRMT R15, RZ, 0x7610, R15 ;  /* 0x00007610ff0f7816 */ /* 0x000fe4000000000f */
[----:B------:R-:W-:Y:S01]  /*6ea0*/  PRMT R12, RZ, 0x7610, R12 ;  /* 0x00007610ff0c7816 */ /* 0x000fe2000000000c */
[----:B------:R-:W5:Y:S01]  /*6eb0*/  @!P1 LDG.E.U16 R8, desc[UR16][R4.64+0x140] ;  /* 0x0001401004089981 */ /* 0x000f62000c1e1500 */
[-C--:B------:R-:W-:Y:S02]  /*6ec0*/  ISETP.GE.AND P2, PT, R57, R46.reuse, PT ;  /* 0x0000002e3900720c */ /* 0x080fe40003f46270 */
[-C--:B------:R-:W-:Y:S01]  /*6ed0*/  ISETP.GE.AND P1, PT, R55, R46.reuse, PT ;  /* 0x0000002e3700720c */ /* 0x080fe20003f26270 */
[----:B------:R-:W5:Y:S01]  /*6ee0*/  @!P4 LDG.E.U16 R13, desc[UR16][R4.64+0x180] ;  /* 0x00018010040dc981 */ /* 0x000f62000c1e1500 */
[----:B------:R-:W-:-:S03]  /*6ef0*/  ISETP.GE.AND P4, PT, R53, R46, PT ;  /* 0x0000002e3500720c */ /* 0x000fc60003f86270 */
[----:B------:R-:W5:Y:S01]  /*6f00*/  @!P6 LDG.E.U16 R10, desc[UR16][R4.64+0x1c0] ;  /* 0x0001c010040ae981 */ /* 0x000f62000c1e1500 */
[----:B------:R-:W-:-:S03]  /*6f10*/  ISETP.GE.AND P6, PT, R51, R46, PT ;  /* 0x0000002e3300720c */ /* 0x000fc60003fc6270 */
[----:B------:R-:W5:Y:S01]  /*6f20*/  @!P5 LDG.E.U16 R15, desc[UR16][R4.64+0x200] ;  /* 0x00020010040fd981 */ /* 0x000f62000c1e1500 */
[----:B------:R-:W-:-:S03]  /*6f30*/  ISETP.GE.AND P5, PT, R49, R46, PT ;  /* 0x0000002e3100720c */ /* 0x000fc60003fa6270 */
[----:B------:R-:W5:Y:S01]  /*6f40*/  @!P3 LDG.E.U16 R12, desc[UR16][R4.64+0x240] ;  /* 0x00024010040cb981 */ /* 0x000f62000c1e1500 */
[----:B------:R-:W-:Y:S02]  /*6f50*/  ISETP.GE.AND P3, PT, R47, R46, PT ;  /* 0x0000002e2f00720c */ /* 0x000fe40003f66270 */
        /* <DEDUP_REMOVED lines=33> */
[----:B------:R-:W5:Y:S04]  /*7170*/  LDS.U16 R8, [R28+0xa] ;  /* 0x00000a001c087984 */ /* 0x000f680000000400 */
[----:B------:R-:W5:Y:S04]  /*7180*/  LDS.U16 R9, [R28+0xc] ;  /* 0x00000c001c097984 */ /* 0x000f680000000400 */
[----:B------:R-:W-:Y:S01]  /*7190*/  LDS.U16 R10, [R28+0x16] ;  /* 0x000016001c0a7984 */ /* 0x000fe20000000400 */
[----:B0-----:R-:W-:-:S03]  /*71a0*/  SHF.L.U32 R11, R0, 0x10, RZ ;  /* 0x00000010000b7819 */ /* 0x001fc600000006ff */
[----:B------:R-:W0:Y:S01]  /*71b0*/  LDS.U16 R0, [R28+0xe] ;  /* 0x00000e001c007984 */ /* 0x000e220000000400 */
[----:B-1----:R-:W-:-:S03]  /*71c0*/  SHF.L.U32 R13, R4, 0x10, RZ ;  /* 0x00000010040d7819 */ /* 0x002fc600000006ff */
[----:B------:R-:W1:Y:S01]  /*71d0*/  LDS.U16 R4, [R28+0x10] ;  /* 0x000010001c047984 */ /* 0x000e620000000400 */
[----:B--2---:R-:W-:-:S03]  /*71e0*/  SHF.L.U32 R15, R5, 0x10, RZ ;  /* 0x00000010050f7819 */ /* 0x004fc600000006ff */
[----:B------:R-:W2:Y:S01]  /*71f0*/  LDS.U16 R5, [R28+0x12] ;  /* 0x000012001c057984 */ /* 0x000ea20000000400 */
[----:B---3--:R-:W-:-:S03]  /*7200*/  SHF.L.U32 R19, R7, 0x10, RZ ;  /* 0x0000001007137819 */ /* 0x008fc600000006ff */
[----:B------:R-:W3:Y:S01]  /*7210*/  LDS.U16 R7, [R28+0x18] ;  /* 0x000018001c077984 */ /* 0x000ee20000000400 */
[----:B----4-:R-:W-:-:S03]  /*7220*/  SHF.L.U32 R17, R6, 0x10, RZ ;  /* 0x0000001006117819 */ /* 0x010fc600000006ff */
[----:B------:R-:W4:Y:S01]  /*7230*/  LDS.U16 R6, [R28+0x14] ;  /* 0x000014001c067984 */ /* 0x000f220000000400 */
[----:B-----5:R-:W-:-:S03]  /*7240*/  SHF.L.U32 R21, R8, 0x10, RZ ;  /* 0x0000001008157819 */ /* 0x020fc600000006ff */
[----:B------:R-:W5:Y:S01]  /*7250*/  LDS.U16 R8, [R28+0x1a] ;  /* 0x00001a001c087984 */ /* 0x000f620000000400 */
[----:B------:R-:W-:-:S03]  /*7260*/  SHF.L.U32 R23, R9, 0x10, RZ ;  /* 0x0000001009177819 */ /* 0x000fc600000006ff */
[----:B------:R-:W5:Y:S01]  /*7270*/  LDS.U16 R9, [R28+0x1c] ;  /* 0x00001c001c097984 */ /* 0x000f620000000400 */
[----:B0-----:R-:W-:-:S03]  /*7280*/  SHF.L.U32 R25, R0, 0x10, RZ ;  /* 0x0000001000197819 */ /* 0x001fc600000006ff */
[----:B------:R-:W0:Y:S01]  /*7290*/  LDS.U16 R0, [R28+0x1e] ;  /* 0x00001e001c007984 */ /* 0x000e220000000400 */
[----:B------:R-:W-:Y:S01]  /*72a0*/  FMUL.FTZ R12, R11, -1.4426950216293334961 ;  /* 0xbfb8aa3b0b0c7820 */ /* 0x000fe20000410000 */
[----:B------:R-:W-:-:S05]  /*72b0*/  FMUL.FTZ R16, R15, -1.4426950216293334961 ;  /* 0xbfb8aa3b0f107820 */ /* 0x000fca0000410000 */
[----:B------:R-:W0:Y:S01]  /*72c0*/  MUFU.EX2 R12, R12 ;  /* 0x0000000c000c7308 */ /* 0x000e220000000800 */
[----:B------:R-:W-:Y:S01]  /*72d0*/  FMUL.FTZ R14, R13, -1.4426950216293334961 ;  /* 0xbfb8aa3b0d0e7820 */ /* 0x000fe20000410000 */
[----:B------:R-:W-:-:S06]  /*72e0*/  FMUL.FTZ R18, R17, -1.4426950216293334961 ;  /* 0xbfb8aa3b11127820 */ /* 0x000fcc0000410000 */
[----:B------:R-:W0:Y:S01]  /*72f0*/  MUFU.EX2 R16, R16 ;  /* 0x0000001000107308 */ /* 0x000e220000000800 */
[----:B-1----:R-:W-:Y:S02]  /*7300*/  SHF.L.U32 R27, R4, 0x10, RZ ;  /* 0x00000010041b7819 */ /* 0x002fe400000006ff */
[----:B--2---:R-:W-:Y:S02]  /*7310*/  SHF.L.U32 R5, R5, 0x10, RZ ;  /* 0x0000001005057819 */ /* 0x004fe400000006ff */
[----:B---3--:R-:W-:Y:S01]  /*7320*/  SHF.L.U32 R7, R7, 0x10, RZ ;  /* 0x0000001007077819 */ /* 0x008fe200000006ff */
[----:B------:R-:W-:Y:S01]  /*7330*/  FMUL.FTZ R20, R19, -1.4426950216293334961 ;  /* 0xbfb8aa3b13147820 */ /* 0x000fe20000410000 */
[----:B----4-:R-:W-:Y:S01]  /*7340*/  SHF.L.U32 R48, R6, 0x10, RZ ;  /* 0x0000001006307819 */ /* 0x010fe200000006ff */
[----:B------:R-:W-:Y:S01]  /*7350*/  FMUL.FTZ R22, R21, -1.4426950216293334961 ;  /* 0xbfb8aa3b15167820 */ /* 0x000fe20000410000 */
[----:B------:R-:W-:Y:S01]  /*7360*/  SHF.L.U32 R82, R10, 0x10, RZ ;  /* 0x000000100a527819 */ /* 0x000fe200000006ff */
[----:B------:R-:W-:Y:S01]  /*7370*/  FMUL.FTZ R24, R23, -1.4426950216293334961 ;  /* 0xbfb8aa3b17187820 */ /* 0x000fe20000410000 */
[----:B-----5:R-:W-:Y:S01]  /*7380*/  SHF.L.U32 R84, R8, 0x10, RZ ;  /* 0x0000001008547819 */ /* 0x020fe200000006ff */
[----:B------:R-:W-:Y:S01]  /*7390*/  FMUL.FTZ R26, R25, -1.4426950216293334961 ;  /* 0xbfb8aa3b191a7820 */ /* 0x000fe20000410000 */
[----:B------:R-:W-:Y:S01]  /*73a0*/  SHF.L.U32 R9, R9, 0x10, RZ ;  /* 0x0000001009097819 */ /* 0x000fe200000006ff */
[----:B------:R-:W1:Y:S01]  /*73b0*/  MUFU.EX2 R14, R14 ;  /* 0x0000000e000e7308 */ /* 0x000e620000000800 */
[----:B------:R-:W-:Y:S01]  /*73c0*/  FMUL.FTZ R4, R27, -1.4426950216293334961 ;  /* 0xbfb8aa3b1b047820 */ /* 0x000fe20000410000 */
[----:B------:R-:W-:Y:S01]  /*73d0*/  FMUL.FTZ R45, R5, -1.4426950216293334961 ;  /* 0xbfb8aa3b052d7820 */ /* 0x000fe20000410000 */
[----:B------:R-:W-:Y:S01]  /*73e0*/  FMUL.FTZ R8, R7, -1.4426950216293334961 ;  /* 0xbfb8aa3b07087820 */ /* 0x000fe20000410000 */
[----:B------:R-:W-:Y:S01]  /*73f0*/  FMUL.FTZ R6, R48, -1.4426950216293334961 ;  /* 0xbfb8aa3b30067820 */ /* 0x000fe20000410000 */
[----:B------:R-:W-:Y:S01]  /*7400*/  FMUL.FTZ R10, R82, -1.4426950216293334961 ;  /* 0xbfb8aa3b520a7820 */ /* 0x000fe20000410000 */
[----:B------:R-:W-:-:S02]  /*7410*/  FMUL.FTZ R86, R84, -1.4426950216293334961 ;  /* 0xbfb8aa3b54567820 */ /* 0x000fc40000410000 */
[----:B------:R-:W2:Y:S01]  /*7420*/  MUFU.EX2 R18, R18 ;  /* 0x0000001200127308 */ /* 0x000ea20000000800 */
[----:B0-----:R-:W-:Y:S01]  /*7430*/  SHF.L.U32 R90, R0, 0x10, RZ ;  /* 0x00000010005a7819 */ /* 0x001fe200000006ff */
[----:B------:R-:W-:Y:S01]  /*7440*/  FMUL.FTZ R0, R9, -1.4426950216293334961 ;  /* 0xbfb8aa3b09007820 */ /* 0x000fe20000410000 */
[----:B------:R-:W-:-:S03]  /*7450*/  FADD.FTZ R12, R12, 1 ;  /* 0x3f8000000c0c7421 */ /* 0x000fc60000010000 */
[----:B------:R-:W-:Y:S02]  /*7460*/  FMUL.FTZ R92, R90, -1.4426950216293334961 ;  /* 0xbfb8aa3b5a5c7820 */ /* 0x000fe40000410000 */
[----:B------:R-:W0:Y:S01]  /*7470*/  MUFU.EX2 R20, R20 ;  /* 0x0000001400147308 */ /* 0x000e220000000800 */
[----:B------:R-:W-:-:S07]  /*7480*/  FADD.FTZ R16, R16, 1 ;  /* 0x3f80000010107421 */ /* 0x000fce0000010000 */
[----:B------:R-:W3:Y:S08]  /*7490*/  MUFU.EX2 R22, R22 ;  /* 0x0000001600167308 */ /* 0x000ef00000000800 */
[----:B------:R-:W4:Y:S08]  /*74a0*/  MUFU.EX2 R24, R24 ;  /* 0x0000001800187308 */ /* 0x000f300000000800 */
[----:B------:R-:W5:Y:S08]  /*74b0*/  MUFU.EX2 R26, R26 ;  /* 0x0000001a001a7308 */ /* 0x000f700000000800 */
[----:B------:R-:W5:Y:S08]  /*74c0*/  MUFU.EX2 R4, R4 ;  /* 0x0000000400047308 */ /* 0x000f700000000800 */
[----:B------:R-:W5:Y:S08]  /*74d0*/  MUFU.EX2 R88, R0 ;  /* 0x0000000000587308 */ /* 0x000f700000000800 */
[----:B------:R-:W5:Y:S08]  /*74e0*/  MUFU.EX2 R45, R45 ;  /* 0x0000002d002d7308 */ /* 0x000f700000000800 */
[----:B------:R-:W5:Y:S08]  /*74f0*/  MUFU.EX2 R8, R8 ;  /* 0x0000000800087308 */ /* 0x000f700000000800 */
[----:B------:R-:W5:Y:S08]  /*7500*/  MUFU.EX2 R6, R6 ;  /* 0x0000000600067308 */ /* 0x000f700000000800 */
[----:B------:R-:W5:Y:S08]  /*7510*/  MUFU.EX2 R10, R10 ;  /* 0x0000000a000a7308 */ /* 0x000f700000000800 */
[----:B------:R-:W5:Y:S08]  /*7520*/  MUFU.EX2 R86, R86 ;  /* 0x0000005600567308 */ /* 0x000f700000000800 */
[----:B------:R-:W5:Y:S01]  /*7530*/  MUFU.EX2 R92, R92 ;  /* 0x0000005c005c7308 */ /* 0x000f620000000800 */
[----:B-1----:R-:W-:Y:S01]  /*7540*/  FADD.FTZ R14, R14, 1 ;  /* 0x3f8000000e0e7421 */ /* 0x002fe20000010000 */
[----:B--2---:R-:W-:-:S06]  /*7550*/  FADD.FTZ R18, R18, 1 ;  /* 0x3f80000012127421 */ /* 0x004fcc0000010000 */
[----:B------:R-:W1:Y:S08]  /*7560*/  MUFU.RCP R12, R12 ;  /* 0x0000000c000c7308 */ /* 0x000e700000001000 */
[----:B------:R-:W2:Y:S01]  /*7570*/  MUFU.RCP R16, R16 ;  /* 0x0000001000107308 */ /* 0x000ea20000001000 */
[----:B0-----:R-:W-:Y:S01]  /*7580*/  FADD.FTZ R20, R20, 1 ;  /* 0x3f80000014147421 */ /* 0x001fe20000010000 */
[----:B---3--:R-:W-:Y:S01]  /*7590*/  FADD.FTZ R22, R22, 1 ;  /* 0x3f80000016167421 */ /* 0x008fe20000010000 */
[----:B----4-:R-:W-:Y:S01]  /*75a0*/  FADD.FTZ R24, R24, 1 ;  /* 0x3f80000018187421 */ /* 0x010fe20000010000 */
[----:B-----5:R-:W-:Y:S01]  /*75b0*/  FADD.FTZ R26, R26, 1 ;  /* 0x3f8000001a1a7421 */ /* 0x020fe20000010000 */
[----:B------:R-:W-:Y:S01]  /*75c0*/  FADD.FTZ R4, R4, 1 ;  /* 0x3f80000004047421 */ /* 0x000fe20000010000 */
[----:B------:R-:W-:-:S02]  /*75d0*/  FADD.FTZ R88, R88, 1 ;  /* 0x3f80000058587421 */ /* 0x000fc40000010000 */
[----:B------:R-:W0:Y:S01]  /*75e0*/  MUFU.RCP R14, R14 ;  /* 0x0000000e000e7308 */ /* 0x000e220000001000 */
[----:B------:R-:W-:Y:S01]  /*75f0*/  FADD.FTZ R45, R45, 1 ;  /* 0x3f8000002d2d7421 */ /* 0x000fe20000010000 */
[----:B------:R-:W-:Y:S01]  /*7600*/  FADD.FTZ R8, R8, 1 ;  /* 0x3f80000008087421 */ /* 0x000fe20000010000 */
[----:B------:R-:W-:Y:S01]  /*7610*/  FADD.FTZ R6, R6, 1 ;  /* 0x3f80000006067421 */ /* 0x000fe20000010000 */
[----:B------:R-:W-:Y:S01]  /*7620*/  FADD.FTZ R10, R10, 1 ;  /* 0x3f8000000a0a7421 */ /* 0x000fe20000010000 */
[----:B------:R-:W-:Y:S01]  /*7630*/  FADD.FTZ R86, R86, 1 ;  /* 0x3f80000056567421 */ /* 0x000fe20000010000 */
[----:B------:R-:W-:Y:S02]  /*7640*/  FADD.FTZ R92, R92, 1 ;  /* 0x3f8000005c5c7421 */ /* 0x000fe40000010000 */
[----:B------:R-:W3:Y:S01]  /*7650*/  MUFU.RCP R18, R18 ;  /* 0x0000001200127308 */ /* 0x000ee20000001000 */
[----:B-1----:R-:W-:-:S07]  /*7660*/  FMUL.FTZ R0, R11, R12 ;  /* 0x0000000c0b007220 */ /* 0x002fce0000410000 */
[----:B------:R-:W1:Y:S08]  /*7670*/  MUFU.RCP R20, R20 ;  /* 0x0000001400147308 */ /* 0x000e700000001000 */
[----:B------:R-:W4:Y:S08]  /*7680*/  MUFU.RCP R22, R22 ;  /* 0x0000001600167308 */ /* 0x000f300000001000 */
[----:B------:R-:W5:Y:S08]  /*7690*/  MUFU.RCP R24, R24 ;  /* 0x0000001800187308 */ /* 0x000f700000001000 */
[----:B------:R-:W5:Y:S08]  /*76a0*/  MUFU.RCP R26, R26 ;  /* 0x0000001a001a7308 */ /* 0x000f700000001000 */
[----:B------:R2:W-:Y:S08]  /*76b0*/  MUFU.RCP R94, R4 ;  /* 0x00000004005e7308 */ /* 0x0005f00000001000 */
[----:B------:R-:W5:Y:S01]  /*76c0*/  MUFU.RCP R96, R45 ;  /* 0x0000002d00607308 */ /* 0x000f620000001000 */
[----:B--2---:R-:W-:-:S07]  /*76d0*/  FMUL.FTZ R4, R15, R16 ;  /* 0x000000100f047220 */ /* 0x004fce0000410000 */
[----:B------:R-:W2:Y:S08]  /*76e0*/  MUFU.RCP R98, R8 ;  /* 0x0000000800627308 */ /* 0x000eb00000001000 */
[----:B------:R1:W2:Y:S08]  /*76f0*/  MUFU.RCP R127, R6 ;  /* 0x00000006007f7308 */ /* 0x0002b00000001000 */
[----:B------:R2:W2:Y:S08]  /*7700*/  MUFU.RCP R129, R10 ;  /* 0x0000000a00817308 */ /* 0x0004b00000001000 */
[----:B------:R-:W2:Y:S08]  /*7710*/  MUFU.RCP R11, R86 ;  /* 0x00000056000b7308 */ /* 0x000eb00000001000 */
[----:B------:R-:W2:Y:S08]  /*7720*/  MUFU.RCP R88, R88 ;  /* 0x0000005800587308 */ /* 0x000eb00000001000 */
[----:B------:R-:W2:Y:S01]  /*7730*/  MUFU.RCP R15, R92 ;  /* 0x0000005c000f7308 */ /* 0x000ea20000001000 */
[----:B0-----:R-:W-:Y:S01]  /*7740*/  FMUL.FTZ R13, R13, R14 ;  /* 0x0000000e0d0d7220 */ /* 0x001fe20000410000 */
[----:B---3--:R-:W-:Y:S01]  /*7750*/  FMUL.FTZ R17, R17, R18 ;  /* 0x0000001211117220 */ /* 0x008fe20000410000 */
[----:B------:R-:W-:Y:S01]  /*7760*/  FMUL.FTZ R0, R0, R117 ;  /* 0x0000007500007220 */ /* 0x000fe20000410000 */
[----:B-1----:R-:W-:Y:S01]  /*7770*/  FMUL.FTZ R6, R19, R20 ;  /* 0x0000001413067220 */ /* 0x002fe20000410000 */
[----:B------:R-:W-:Y:S01]  /*7780*/  BAR.SYNC.DEFER_BLOCKING 0x0 ;  /* 0x0000000000007b1d */ /* 0x000fe20000010000 */
[----:B------:R-:W-:Y:S01]  /*7790*/  FMUL.FTZ R13, R13, R126 ;  /* 0x0000007e0d0d7220 */ /* 0x000fe20000410000 */
[----:B------:R-:W-:Y:S01]  /*77a0*/  FMUL.FTZ R4, R4, R111 ;  /* 0x0000006f04047220 */ /* 0x000fe20000410000 */
[----:B------:R-:W-:Y:S01]  /*77b0*/  FMUL.FTZ R17, R17, R128 ;  /* 0x0000008011117220 */ /* 0x000fe20000410000 */
[----:B----4-:R-:W-:Y:S01]  /*77c0*/  FMUL.FTZ R21, R21, R22 ;  /* 0x0000001615157220 */ /* 0x010fe20000410000 */
[----:B-----5:R-:W-:Y:S01]  /*77d0*/  FMUL.FTZ R8, R23, R24 ;  /* 0x0000001817087220 */ /* 0x020fe20000410000 */
[----:B------:R-:W-:Y:S01]  /*77e0*/  FMUL.FTZ R25, R25, R26 ;  /* 0x0000001a19197220 */ /* 0x000fe20000410000 */
[----:B--2---:R-:W-:Y:S01]  /*77f0*/  FMUL.FTZ R10, R5, R96 ;  /* 0x00000060050a7220 */ /* 0x004fe20000410000 */
        /* <DEDUP_REMOVED lines=11> */
[----:B------:R-:W-:Y:S01]  /*78b0*/  F2FP.BF16.F32.PACK_AB R0, R13, R0 ;  /* 0x000000000d00723e */ /* 0x000fe200000010ff */
[----:B------:R-:W-:Y:S01]  /*78c0*/  FMUL.FTZ R27, R27, R124 ;  /* 0x0000007c1b1b7220 */ /* 0x000fe20000410000 */
[----:B------:R-:W-:Y:S01]  /*78d0*/  F2FP.BF16.F32.PACK_AB R4, R17, R4 ;  /* 0x000000041104723e */ /* 0x000fe200000010ff */
[----:B------:R-:W-:Y:S01]  /*78e0*/  FMUL.FTZ R10, R10, R121 ;  /* 0x000000790a0a7220 */ /* 0x000fe20000410000 */
[----:B------:R-:W-:Y:S01]  /*78f0*/  FMUL.FTZ R48, R48, R123 ;  /* 0x0000007b30307220 */ /* 0x000fe20000410000 */
[----:B------:R-:W-:Y:S01]  /*7900*/  FMUL.FTZ R5, R5, R120 ;  /* 0x0000007805057220 */ /* 0x000fe20000410000 */
[----:B------:R-:W-:Y:S01]  /*7910*/  FMUL.FTZ R12, R12, R119 ;  /* 0x000000770c0c7220 */ /* 0x000fe20000410000 */
[----:B------:R-:W-:Y:S01]  /*7920*/  FMUL.FTZ R7, R7, R130 ;  /* 0x0000008207077220 */ /* 0x000fe20000410000 */
[----:B------:R-:W-:Y:S01]  /*7930*/  FMUL.FTZ R9, R9, R118 ;  /* 0x0000007609097220 */ /* 0x000fe20000410000 */
[----:B------:R-:W-:Y:S01]  /*7940*/  FMUL.FTZ R90, R90, R125 ;  /* 0x0000007d5a5a7220 */ /* 0x000fe20000410000 */
[----:B------:R-:W-:Y:S01]  /*7950*/  PRMT R14, R0, 0x7632, R14 ;  /* 0x00007632000e7816 */ /* 0x000fe2000000000e */
[----:B------:R-:W0:Y:S01]  /*7960*/  LDC.64 R22, c[0x0][0x438] ;  /* 0x00010e00ff167b82 */ /* 0x000e220000000a00 */
[----:B------:R-:W-:-:S02]  /*7970*/  F2FP.BF16.F32.PACK_AB R6, R21, R6 ;  /* 0x000000061506723e */ /* 0x000fc400000010ff */
[----:B------:R-:W-:Y:S02]  /*7980*/  PRMT R11, R4, 0x7632, R11 ;  /* 0x00007632040b7816 */ /* 0x000fe4000000000b */
[----:B------:R-:W-:Y:S02]  /*7990*/  F2FP.BF16.F32.PACK_AB R8, R25, R8 ;  /* 0x000000081908723e */ /* 0x000fe400000010ff */
[----:B------:R-:W-:Y:S02]  /*79a0*/  F2FP.BF16.F32.PACK_AB R10, R10, R27 ;  /* 0x0000001b0a0a723e */ /* 0x000fe400000010ff */
[----:B------:R-:W-:Y:S02]  /*79b0*/  F2FP.BF16.F32.PACK_AB R5, R5, R48 ;  /* 0x000000300505723e */ /* 0x000fe400000010ff */
[----:B------:R-:W-:Y:S02]  /*79c0*/  F2FP.BF16.F32.PACK_AB R7, R7, R12 ;  /* 0x0000000c0707723e */ /* 0x000fe400000010ff */
[----:B------:R-:W-:Y:S01]  /*79d0*/  F2FP.BF16.F32.PACK_AB R9, R90, R9 ;  /* 0x000000095a09723e */ /* 0x000fe200000010ff */
[----:B------:R1:W-:Y:S01]  /*79e0*/  STS.U16 [R28+0x2], R14 ;  /* 0x0000020e1c007388 */ /* 0x0003e20000000400 */
[----:B------:R-:W-:Y:S01]  /*79f0*/  PRMT R13, R6, 0x7632, R13 ;  /* 0x00007632060d7816 */ /* 0x000fe2000000000d */
[----:B------:R-:W2:Y:S01]  /*7a00*/  LDC.64 R20, c[0x0][0x430] ;  /* 0x00010c00ff147b82 */ /* 0x000ea20000000a00 */
[----:B------:R-:W-:Y:S01]  /*7a10*/  PRMT R12, R9, 0x7632, R12 ;  /* 0x00007632090c7816 */ /* 0x000fe2000000000c */
[----:B------:R3:W-:Y:S04]  /*7a20*/  STS.U16 [R28], R0 ;  /* 0x000000001c007388 */ /* 0x0007e80000000400 */
[----:B------:R4:W-:Y:S01]  /*7a30*/  STS.U16 [R28+0x4], R4 ;  /* 0x000004041c007388 */ /* 0x0009e20000000400 */
[----:B-1----:R-:W-:-:S03]  /*7a40*/  PRMT R14, R8, 0x7632, R14 ;  /* 0x00007632080e7816 */ /* 0x002fc6000000000e */
[----:B------:R1:W-:Y:S01]  /*7a50*/  STS.U16 [R28+0x6], R11 ;  /* 0x0000060b1c007388 */ /* 0x0003e20000000400 */
[----:B---3--:R-:W-:-:S03]  /*7a60*/  PRMT R0, R10, 0x7632, R0 ;  /* 0x000076320a007816 */ /* 0x008fc60000000000 */
[----:B------:R3:W-:Y:S01]  /*7a70*/  STS.U16 [R28+0x8], R6 ;  /* 0x000008061c007388 */ /* 0x0007e20000000400 */
[----:B----4-:R-:W-:-:S03]  /*7a80*/  PRMT R4, R5, 0x7632, R4 ;  /* 0x0000763205047816 */ /* 0x010fc60000000004 */
[----:B------:R4:W-:Y:S01]  /*7a90*/  STS.U16 [R28+0xc], R8 ;  /* 0x00000c081c007388 */ /* 0x0009e20000000400 */
[C---:B-1----:R-:W-:Y:S02]  /*7aa0*/  PRMT R11, R7.reuse, 0x7632, R11 ;  /* 0x00007632070b7816 */ /* 0x042fe4000000000b */
[----:B---3--:R-:W-:Y:S02]  /*7ab0*/  PRMT R6, R7, 0x7610, R6 ;  /* 0x0000761007067816 */ /* 0x008fe40000000006 */
[----:B----4-:R-:W-:Y:S01]  /*7ac0*/  PRMT R8, R9, 0x7610, R8 ;  /* 0x0000761009087816 */ /* 0x010fe20000000008 */
[----:B------:R-:W-:Y:S04]  /*7ad0*/  STS.U16 [R28+0xa], R13 ;  /* 0x00000a0d1c007388 */ /* 0x000fe80000000400 */
[----:B------:R-:W-:Y:S04]  /*7ae0*/  STS.U16 [R28+0xe], R14 ;  /* 0x00000e0e1c007388 */ /* 0x000fe80000000400 */
[----:B------:R-:W-:Y:S04]  /*7af0*/  STS.U16 [R28+0x10], R10 ;  /* 0x0000100a1c007388 */ /* 0x000fe80000000400 */
[----:B------:R-:W-:Y:S04]  /*7b00*/  STS.U16 [R28+0x12], R0 ;  /* 0x000012001c007388 */ /* 0x000fe80000000400 */
[----:B------:R-:W-:Y:S04]  /*7b10*/  STS.U16 [R28+0x14], R5 ;  /* 0x000014051c007388 */ /* 0x000fe80000000400 */
        /* <DEDUP_REMOVED lines=24> */
[----:B--2---:R-:W-:-:S05]  /*7ca0*/  IMAD.WIDE.U32 R2, R20, UR18, R2 ;  /* 0x0000001214027c25 */ /* 0x004fca000f8e0002 */
[----:B------:R-:W2:Y:S01]  /*7cb0*/  LDS R0, [UR4+0x420] ;  /* 0x00042004ff007984 */ /* 0x000ea20008000800 */
[----:B------:R-:W3:Y:S01]  /*7cc0*/  LDCU.64 UR4, c[0x0][0x490] ;  /* 0x00009200ff0477ac */ /* 0x000ee20008000a00 */
[----:B------:R-:W-:Y:S02]  /*7cd0*/  IMAD R3, R21, UR18, R3 ;  /* 0x0000001215037c24 */ /* 0x000fe4000f8e0203 */
[----:B0-----:R-:W-:-:S04]  /*7ce0*/  IMAD.WIDE.U32 R2, R80, R22, R2 ;  /* 0x0000001650027225 */ /* 0x001fc800078e0002 */
[----:B-1----:R-:W-:Y:S01]  /*7cf0*/  IMAD R4, R80, R23, R3 ;  /* 0x0000001750047224 */ /* 0x002fe200078e0203 */
[----:B------:R-:W-:-:S04]  /*7d00*/  IADD3 R3, P0, PT, R79, R2, RZ ;  /* 0x000000024f037210 */ /* 0x000fc80007f1e0ff */
[----:B------:R-:W-:Y:S02]  /*7d10*/  IADD3.X R4, PT, PT, RZ, R4, RZ, P0, !PT ;  /* 0x00000004ff047210 */ /* 0x000fe400007fe4ff */
[C---:B---3--:R-:W-:Y:S01]  /*7d20*/  LEA R2, P0, R3.reuse, UR4, 0x1 ;  /* 0x0000000403027c11 */ /* 0x048fe2000f8008ff */
[----:B------:R-:W0:Y:S03]  /*7d30*/  LDCU UR4, c[0x0][0x394] ;  /* 0x00007280ff0477ac */ /* 0x000e260008000800 */
[----:B------:R-:W-:Y:S02]  /*7d40*/  LEA.HI.X R3, R3, UR5, R4, 0x1, P0 ;  /* 0x0000000503037c11 */ /* 0x000fe400080f0c04 */
[-C--:B--2---:R-:W-:Y:S02]  /*7d50*/  ISETP.GE.AND P3, PT, R67, R0.reuse, PT ;  /* 0x000000004300720c */ /* 0x084fe40003f66270 */
[----:B------:R-:W-:-:S02]  /*7d60*/  ISETP.GE.AND P4, PT, R65, R0, PT ;  /* 0x000000004100720c */ /* 0x000fc40003f86270 */
        /* <DEDUP_REMOVED lines=19> */
[----:B------:R-:W-:Y:S01]  /*7ea0*/  IADD3 R58, PT, PT, R58, 0x1, RZ ;  /* 0x000000013a3a7810 */ /* 0x000fe20007ffe0ff */
        /* <DEDUP_REMOVED lines=9> */
[----:B0-----:R-:W-:-:S05]  /*7f40*/  ISETP.GE.AND P0, PT, R58, UR4, PT ;  /* 0x000000043a007c0c */ /* 0x001fca000bf06270 */
        /* <DEDUP_REMOVED lines=8> */
.L_x_1387:
        /* <DEDUP_REMOVED lines=11> */
.L_x_5031:


//--------------------- .text._Z25selective_scan_fwd_kernelI32Selective_Scan_fwd_kernel_traitsILi32ELi16ELi1ELb0ELb0ELb1ELb0EN3c108BFloat16ENS1_7complexIfEEEEv13SSMParamsBase --------------------------
	.section	.text._Z25selective_scan_fwd_kernelI32Selective_Scan_fwd_kernel_traitsILi32ELi16ELi1ELb0ELb0ELb1ELb0EN3c108BFloat16ENS1_7complexIfEEEEv13SSMParamsBase,"ax",@progbits
	.align	128
        .global         _Z25selective_scan_fwd_kernelI32Selective_Scan_fwd_kernel_traitsILi32ELi16ELi1ELb0ELb0ELb1ELb0EN3c108BFloat16ENS1_7complexIfEEEEv13SSMParamsBase
        .type           _Z25selective_scan_fwd_kernelI32Selective_Scan_fwd_kernel_traitsILi32ELi16ELi1ELb0ELb0ELb1ELb0EN3c108BFloat16ENS1_7complexIfEEEEv13SSMParamsBase,@function
        .size           _Z25selective_scan_fwd_kernelI32Selective_Scan_fwd_kernel_traitsILi32ELi16ELi1ELb0ELb0ELb1ELb0EN3c108BFloat16ENS1_7complexIfEEEEv13SSMParamsBase,(.L_x_5032 - _Z25selective_scan_fwd_kernelI32Selective_Scan_fwd_kernel_traitsILi32ELi16ELi1ELb0ELb0ELb1ELb0EN3c108BFloat16ENS1_7complexIfEEEEv13SSMParamsBase)
        .other          _Z25selective_scan_fwd_kernelI32Selective_Scan_fwd_kernel_traitsILi32ELi16ELi1ELb0ELb0ELb1ELb0EN3c108BFloat16ENS1_7complexIfEEEEv13SSMParamsBase,@"STO_CUDA_ENTRY STV_DEFAULT"
_Z25selective_scan_fwd_kernelI32Selective_Scan_fwd_kernel_traitsILi32ELi16ELi1ELb0ELb0ELb1ELb0EN3c108BFloat16ENS1_7complexIfEEEEv13SSMParamsBase:
.text._Z25selective_scan_fwd_kernelI32Selective_Scan_fwd_kernel_traitsILi32ELi16ELi1ELb0ELb0ELb1ELb0EN3c108BFloat16ENS1_7complexIfEEEEv13SSMParamsBase:
[----:B------:R-:W-:Y:S08]  /*0000*/  LDC R1, c[0x0][0x37c] ;  /* 0x0000df00ff017b82 */ /* 0x000ff00000000800 */
[----:B------:R-:W0:Y:S01]  /*0010*/  LDC R15, c[0x0][0x398] ;  /* 0x0000e600ff0f7b82 */ /* 0x000e220000000800 */
[----:B------:R-:W1:Y:S01]  /*0020*/  S2R R0, SR_CTAID.Y ;  /* 0x0000000000007919 */ /* 0x000e620000002600 */
[----:B------:R-:W2:Y:S01]  /*0030*/  LDCU.64 UR24, c[0x0][0x358] ;  /* 0x00006b00ff1877ac */ /* 0x000ea20008000a00 */
[----:B------:R-:W-:Y:S01]  /*0040*/  CS2R R2, SRZ ;  /* 0x0000000000027805 */ /* 0x000fe2000001ff00 */
[----:B------:R-:W3:Y:S04]  /*0050*/  LDCU.128 UR12, c[0x0][0x3f0] ;  /* 0x00007e00ff0c77ac */ /* 0x000ee80008000c00 */
[----:B------:R-:W4:Y:S01]  /*0060*/  LDC.64 R4, c[0x0][0x458] ;  /* 0x00011600ff047b82 */ /* 0x000f220000000a00 */
[----:B------:R-:W3:Y:S01]  /*0070*/  LDCU.128 UR16, c[0x0][0x400] ;  /* 0x00008000ff1077ac */ /* 0x000ee20008000c00 */
[----:B------:R-:W3:Y:S06]  /*0080*/  LDCU.64 UR20, c[0x0][0x3d0] ;  /* 0x00007a00ff1477ac */ /* 0x000eec0008000a00 */
[----:B------:R-:W2:Y:S01]  /*0090*/  LDC.64 R6, c[0x0][0x470] ;  /* 0x00011c00ff067b82 */ /* 0x000ea20000000a00 */
[----:B0-----:R-:W-:-:S07]  /*00a0*/  IABS R12, R15 ;  /* 0x0000000f000c7213 */ /* 0x001fce0000000000 */
[----:B------:R-:W0:Y:S01]  /*00b0*/  LDC R26, c[0x0][0x394] ;  /* 0x0000e500ff1a7b82 */ /* 0x000e220000000800 */
[----:B------:R-:W3:Y:S01]  /*00c0*/  I2F.RP R10, R12 ;  /* 0x0000000c000a7306 */ /* 0x000ee20000209400 */
[----:B----4-:R-:W-:-:S06]  /*00d0*/  ISETP.NE.U32.AND P0, PT, R4, RZ, PT ;  /* 0x000000ff0400720c */ /* 0x010fcc0003f05070 */
[----:B------:R-:W4:Y:S01]  /*00e0*/  S2UR UR22, SR_CTAID.X ;  /* 0x00000000001679c3 */ /* 0x000f220000002500 */
[----:B------:R-:W-:Y:S02]  /*00f0*/  ISETP.NE.AND.EX P0, PT, R5, RZ, PT, P0 ;  /* 0x000000ff0500720c */ /* 0x000fe40003f05300 */
[----:B--2---:R-:W-:-:S05]  /*0100*/  ISETP.NE.U32.AND P1, PT, R6, RZ, PT ;  /* 0x000000ff0600720c */ /* 0x004fca0003f25070 */
[----:B------:R-:W2:Y:S01]  /*0110*/  LDC R27, c[0x0][0x384] ;  /* 0x0000e100ff1b7b82 */ /* 0x000ea20000000800 */
[----:B---3--:R-:W3:Y:S01]  /*0120*/  MUFU.RCP R10, R10 ;  /* 0x0000000a000a7308 */ /* 0x008ee20000001000 */
[----:B------:R-:W-:-:S04]  /*0130*/  ISETP.NE.AND.EX P1, PT, R7, RZ, PT, P1 ;  /* 0x000000ff0700720c */ /* 0x000fc80003f25310 */
[C---:B-1----:R-:W-:Y:S02]  /*0140*/  @P0 LEA R4, P2, R0.reuse, R4, 0x2 ;  /* 0x0000000400040211 */ /* 0x042fe400078410ff */
[----:B------:R-:W1:Y:S02]  /*0150*/  LDC.64 R18, c[0x0][0x460] ;  /* 0x00011800ff127b82 */ /* 0x000e640000000a00 */
[----:B------:R-:W-:-:S05]  /*0160*/  @P0 LEA.HI.X R5, R0, R5, RZ, 0x2, P2 ;  /* 0x0000000500050211 */ /* 0x000fca00010f14ff */
[----:B------:R-:W-:Y:S01]  /*0170*/  @P1 LEA R6, P3, R0, R6, 0x2 ;  /* 0x0000000600061211 */ /* 0x000fe200078610ff */
[----:B------:R4:W5:Y:S01]  /*0180*/  @P0 LDG.E R2, desc[UR24][R4.64] ;  /* 0x0000001804020981 */ /* 0x000962000c1e1900 */
[----:B------:R-:W0:Y:S01]  /*0190*/  LDC.64 R20, c[0x0][0x468] ;  /* 0x00011a00ff147b82 */ /* 0x000e220000000a00 */
[----:B---3--:R-:W-:Y:S02]  /*01a0*/  IADD3 R8, PT, PT, R10, 0xffffffe, RZ ;  /* 0x0ffffffe0a087810 */ /* 0x008fe40007ffe0ff */
[----:B------:R-:W-:Y:S02]  /*01b0*/  @P1 LEA.HI.X R7, R0, R7, RZ, 0x2, P3 ;  /* 0x0000000700071211 */ /* 0x000fe400018f14ff */
[----:B------:R3:W4:Y:S03]  /*01c0*/  F2I.FTZ.U32.TRUNC.NTZ R9, R8 ;  /* 0x0000000800097305 */ /* 0x000726000021f000 */
[----:B------:R2:W5:Y:S01]  /*01d0*/  @P1 LDG.E R3, desc[UR24][R6.64] ;  /* 0x0000001806031981 */ /* 0x000562000c1e1900 */
[----:B------:R-:W1:Y:S01]  /*01e0*/  LDC.64 R22, c[0x0][0x3e8] ;  /* 0x0000fa00ff167b82 */ /* 0x000e620000000a00 */
[----:B---3--:R-:W-:-:S07]  /*01f0*/  HFMA2 R8, -RZ, RZ, 0, 0 ;  /* 0x00000000ff087431 */ /* 0x008fce00000001ff */
[----:B------:R-:W3:Y:S01]  /*0200*/  LDC.64 R24, c[0x0][0x450] ;  /* 0x00011400ff187b82 */ /* 0x000ee20000000a00 */
[----:B----4-:R-:W-:Y:S02]  /*0210*/  IADD3 R11, PT, PT, RZ, -R9, RZ ;  /* 0x80000009ff0b7210 */ /* 0x010fe40007ffe0ff */
[----:B------:R-:W-:-:S03]  /*0220*/  IABS R4, R0 ;  /* 0x0000000000047213 */ /* 0x000fc60000000000 */
[----:B------:R-:W-:-:S04]  /*0230*/  IMAD R5, R11, R12, RZ ;  /* 0x0000000c0b057224 */ /* 0x000fc800078e02ff */
[----:B------:R-:W-:Y:S01]  /*0240*/  IMAD.HI.U32 R9, R9, R5, R8 ;  /* 0x0000000509097227 */ /* 0x000fe200078e0008 */
[----:B------:R-:W-:-:S05]  /*0250*/  MOV R5, R4 ;  /* 0x0000000400057202 */ /* 0x000fca0000000f00 */
[----:B------:R-:W-:-:S05]  /*0260*/  IMAD.HI.U32 R4, R9, R5, RZ ;  /* 0x0000000509047227 */ /* 0x000fca00078e00ff */
[----:B--2---:R-:W-:-:S05]  /*0270*/  IADD3 R6, PT, PT, -R4, RZ, RZ ;  /* 0x000000ff04067210 */ /* 0x004fca0007ffe1ff */
[----:B------:R-:W-:-:S05]  /*0280*/  IMAD R5, R12, R6, R5 ;  /* 0x000000060c057224 */ /* 0x000fca00078e0205 */
[----:B------:R-:W-:Y:S02]  /*0290*/  ISETP.GT.U32.AND P1, PT, R12, R5, PT ;  /* 0x000000050c00720c */ /* 0x000fe40003f24070 */
[----:B0-----:R-:W-:Y:S01]  /*02a0*/  ISETP.GE.AND P3, PT, R26, 0x1, PT ;  /* 0x000000011a00780c */ /* 0x001fe20003f66270 */
[----:B------:R-:W-:Y:S02]  /*02b0*/  UIMAD.WIDE.U32 UR4, UR22, UR12, URZ ;  /* 0x0000000c160472a5 */ /* 0x000fe4000f8e00ff */
[----:B------:R-:W-:-:S08]  /*02c0*/  UIMAD.WIDE.U32 UR6, UR22, UR16, URZ ;  /* 0x00000010160672a5 */ /* 0x000fd0000f8e00ff */
[----:B------:R-:W-:-:S04]  /*02d0*/  @!P1 IADD3 R5, PT, PT, R5, -R12, RZ ;  /* 0x8000000c05059210 */ /* 0x000fc80007ffe0ff */
[----:B------:R-:W-:Y:S01]  /*02e0*/  ISETP.GE.U32.AND P0, PT, R5, R12, PT ;  /* 0x0000000c0500720c */ /* 0x000fe20003f06070 */
[----:B------:R-:W-:Y:S01]  /*02f0*/  UIMAD UR11, UR22, UR13, UR5 ;  /* 0x0000000d160b72a4 */ /* 0x000fe2000f8e0205 */
[----:B------:R-:W-:Y:S01]  /*0300*/  @!P1 IADD3 R4, PT, PT, R4, 0x1, RZ ;  /* 0x0000000104049810 */ /* 0x000fe20007ffe0ff */
[----:B------:R-:W-:Y:S01]  /*0310*/  UIMAD UR10, UR22, UR17, UR7 ;  /* 0x00000011160a72a4 */ /* 0x000fe2000f8e0207 */
[----:B------:R-:W-:Y:S01]  /*0320*/  LOP3.LUT R6, R0, R15, RZ, 0x3c, !PT ;  /* 0x0000000f00067212 */ /* 0x000fe200078e3cff */
[----:B------:R-:W-:Y:S01]  /*0330*/  UIMAD.WIDE.U32 UR8, UR22, UR20, URZ ;  /* 0x00000014160872a5 */ /* 0x000fe2000f8e00ff */
[----:B------:R-:W-:Y:S02]  /*0340*/  MOV R10, UR4 ;  /* 0x00000004000a7c02 */ /* 0x000fe40008000f00 */
[----:B------:R-:W-:Y:S02]  /*0350*/  MOV R11, UR5 ;  /* 0x00000005000b7c02 */ /* 0x000fe40008000f00 */
[----:B------:R-:W-:-:S02]  /*0360*/  MOV R12, UR6 ;  /* 0x00000006000c7c02 */ /* 0x000fc40008000f00 */
[----:B------:R-:W-:Y:S02]  /*0370*/  MOV R13, UR7 ;  /* 0x00000007000d7c02 */ /* 0x000fe40008000f00 */
[----:B------:R-:W-:Y:S02]  /*0380*/  @P0 IADD3 R4, PT, PT, R4, 0x1, RZ ;  /* 0x0000000104040810 */ /* 0x000fe40007ffe0ff */
[----:B------:R-:W-:Y:S02]  /*0390*/  MOV R7, UR11 ;  /* 0x0000000b00077c02 */ /* 0x000fe40008000f00 */
[----:B------:R-:W-:Y:S02]  /*03a0*/  MOV R9, UR10 ;  /* 0x0000000a00097c02 */ /* 0x000fe40008000f00 */
[----:B------:R-:W-:Y:S02]  /*03b0*/  ISETP.GE.AND P2, PT, R6, RZ, PT ;  /* 0x000000ff0600720c */ /* 0x000fe40003f46270 */
[----:B------:R-:W-:-:S02]  /*03c0*/  ISETP.NE.AND P1, PT, R15, RZ, PT ;  /* 0x000000ff0f00720c */ /* 0x000fc40003f25270 */
[----:B------:R-:W-:Y:S01]  /*03d0*/  MOV R5, R4 ;  /* 0x0000000400057202 */ /* 0x000fe20000000f00 */
[----:B-1-3--:R-:W-:Y:S10]  /*03e0*/  @!P3 EXIT ;  /* 0x000000000000b94d */ /* 0x00aff40003800000 */
[----:B------:R-:W0:Y:S01]  /*03f0*/  S2R R4, SR_TID.X ;  /* 0x0000000000047919 */ /* 0x000e220000002100 */
[----:B------:R-:W-:Y:S01]  /*0400*/  @!P2 IADD3 R5, PT, PT, -R5, RZ, RZ ;  /* 0x000000ff0505a210 */ /* 0x000fe20007ffe1ff */
[----:B------:R-:W-:Y:S01]  /*0410*/  UIMAD UR9, UR22, UR21, UR9 ;  /* 0x00000015160972a4 */ /* 0x000fe2000f8e0209 */
[----:B------:R-:W-:Y:S01]  /*0420*/  @!P1 LOP3.LUT R5, RZ, R15, RZ, 0x33, !PT ;  /* 0x0000000fff059212 */ /* 0x000fe200078e33ff */
[----:B------:R-:W1:Y:S01]  /*0430*/  LDCU.64 UR6, c[0x0][0x3b8] ;  /* 0x00007700ff0677ac */ /* 0x000e620008000a00 */
[----:B------:R-:W-:Y:S02]  /*0440*/  MOV R6, R10 ;  /* 0x0000000a00067202 */ /* 0x000fe40000000f00 */
[----:B------:R-:W-:Y:S01]  /*0450*/  SHF.R.S32.HI R11, RZ, 0x1f, R5 ;  /* 0x0000001fff0b7819 */ /* 0x000fe20000011405 */
[----:B------:R-:W2:Y:S01]  /*0460*/  LDCU UR4, c[0x0][0x38c] ;  /* 0x00007180ff0477ac */ /* 0x000ea20008000800 */
[----:B------:R-:W-:Y:S01]  /*0470*/  MOV R8, R12 ;  /* 0x0000000c00087202 */ /* 0x000fe20000000f00 */
[----:B------:R-:W-:-:S04]  /*0480*/  IMAD.WIDE.U32 R6, R0, UR14, R6 ;  /* 0x0000000e00067c25 */ /* 0x000fc8000f8e0006 */
[----:B------:R-:W-:Y:S01]  /*0490*/  IMAD R16, R11, R22, RZ ;  /* 0x000000160b107224 */ /* 0x000fe200078e02ff */
[----:B------:R-:W-:Y:S01]  /*04a0*/  LEA R13, P0, R6, R18, 0x1 ;  /* 0x00000012060d7211 */ /* 0x000fe200078008ff */
[----:B------:R-:W-:-:S04]  /*04b0*/  IMAD.WIDE.U32 R10, R5, R22, UR8 ;  /* 0x00000008050a7e25 */ /* 0x000fc8000f8e0016 */
[----:B------:R-:W-:Y:S01]  /*04c0*/  IMAD R17, R5, R23, R16 ;  /* 0x0000001705117224 */ /* 0x000fe200078e0210 */
[----:B------:R-:W-:Y:S01]  /*04d0*/  LEA R15, P1, R10, R24, 0x1 ;  /* 0x000000180a0f7211 */ /* 0x000fe200078208ff */
[C---:B------:R-:W-:Y:S01]  /*04e0*/  IMAD R14, R0.reuse, UR15, R7 ;  /* 0x0000000f000e7c24 */ /* 0x040fe2000f8e0207 */
[----:B------:R-:W-:Y:S01]  /*04f0*/  MOV R7, RZ ;  /* 0x000000ff00077202 */ /* 0x000fe20000000f00 */
[----:B------:R-:W-:Y:S01]  /*0500*/  IMAD.WIDE.U32 R8, R0, UR18, R8 ;  /* 0x0000001200087c25 */ /* 0x000fe2000f8e0008 */
[----:B------:R-:W-:Y:S02]  /*0510*/  IADD3 R17, PT, PT, R11, R17, RZ ;  /* 0x000000110b117210 */ /* 0x000fe40007ffe0ff */
[----:B------:R-:W-:Y:S01]  /*0520*/  LEA.HI.X R14, R6, R19, R14, 0x1, P0 ;  /* 0x00000013060e7211 */ /* 0x000fe200000f0c0e */
[----:B------:R-:W-:Y:S01]  /*0530*/  IMAD R12, R0, UR19, R9 ;  /* 0x00000013000c7c24 */ /* 0x000fe2000f8e0209 */
[----:B------:R-:W-:Y:S01]  /*0540*/  LEA R9, P0, R8, R20, 0x1 ;  /* 0x0000001408097211 */ /* 0x000fe200078008ff */
[----:B------:R-:W-:Y:S01]  /*0550*/  IMAD R5, R27, UR22, R0 ;  /* 0x000000161b057c24 */ /* 0x000fe2000f8e0200 */
[----:B------:R-:W-:Y:S01]  /*0560*/  LEA.HI.X R17, R10, R25, R17, 0x1, P1 ;  /* 0x000000190a117211 */ /* 0x000fe200008f0c11 */
[----:B-1----:R-:W-:Y:S01]  /*0570*/  IMAD.WIDE.U32 R134, R0, UR6, RZ ;  /* 0x0000000600867c25 */ /* 0x002fe2000f8e00ff */
[----:B0-----:R-:W-:-:S02]  /*0580*/  SHF.L.U32 R10, R4, 0x4, RZ ;  /* 0x00000004040a7819 */ /* 0x001fc400000006ff */
[----:B------:R-:W-:Y:S01]  /*0590*/  SHF.L.U32 R11, R4, 0x5, RZ ;  /* 0x00000005040b7819 */ /* 0x000fe200000006ff */
[----:B------:R-:W-:Y:S01]  /*05a0*/  IMAD R6, R5, R26, RZ ;  /* 0x0000001a05067224 */ /* 0x000fe200078e02ff */
[----:B------:R-:W-:Y:S01]  /*05b0*/  LEA.HI.X R12, R8, R21, R12, 0x1, P0 ;  /* 0x00000015080c7211 */ /* 0x000fe200000f0c0c */
[----:B------:R-:W-:Y:S01]  /*05c0*/  IMAD R5, R0, UR7, R135 ;  /* 0x0000000700057c24 */ /* 0x000fe2000f8e0287 */
[----:B------:R-:W-:Y:S01]  /*05d0*/  MOV R8, R13 ;  /* 0x0000000d00087202 */ /* 0x000fe20000000f00 */
[----:B--2---:R-:W-:Y:S01]  /*05e0*/  IMAD R6, R6, UR4, RZ ;  /* 0x0000000406067c24 */ /* 0x004fe2000f8e02ff */
[----:B------:R-:W-:Y:S01]  /*05f0*/  LOP3.LUT R13, R10, 0x3e00, RZ, 0xc0, !PT ;  /* 0x00003e000a0d7812 */ /* 0x000fe200078ec0ff */
[----:B------:R-:W0:Y:S01]  /*0600*/  LDCU.U8 UR4, c[0x0][0x39e] ;  /* 0x000073c0ff0477ac */ /* 0x000e220008000000 */
[----:B------:R-:W-:Y:S02]  /*0610*/  LOP3.LUT R66, R11, 0x7c1f, R4, 0xc8, !PT ;  /* 0x00007c1f0b427812 */ /* 0x000fe400078ec804 */
[----:B------:R-:W-:-:S02]  /*0620*/  MOV R11, R14 ;  /* 0x0000000e000b7202 */ /* 0x000fc40000000f00 */
[----:B------:R-:W-:Y:S02]  /*0630*/  MOV R10, R12 ;  /* 0x0000000c000a7202 */ /* 0x000fe40000000f00 */
[----:B------:R-:W-:Y:S02]  /*0640*/  LOP3.LUT R19, R13, 0x1f, R4, 0xf8, !PT ;  /* 0x0000001f0d137812 */ /* 0x000fe400078ef804 */
        /* <DEDUP_REMOVED lines=26> */
[----:B------:R-:W-:Y:S02]  /*07f0*/  LOP3.LUT R64, R66, 0x3c0, RZ, 0xfc, !PT ;  /* 0x000003c042407812 */ /* 0x000fe400078efcff */
[----:B------:R-:W-:-:S02]  /*0800*/  MOV R13, R15 ;  /* 0x0000000f000d7202 */ /* 0x000fc40000000f00 */
[----:B------:R-:W-:Y:S02]  /*0810*/  LOP3.LUT R66, R66, 0x3e0, RZ, 0xfc, !PT ;  /* 0x000003e042427812 */ /* 0x000fe400078efcff */
[----:B0-----:R-:W-:-:S07]  /*0820*/  MOV R15, R17 ;  /* 0x00000011000f7202 */ /* 0x001fce0000000f00 */
.L_x_1424:
[----:B------:R-:W0:Y:S01]  /*0830*/  LDC R73, c[0x0][0x388] ;  /* 0x0000e200ff497b82 */ /* 0x000e220000000800 */
[----:B------:R-:W-:Y:S01]  /*0840*/  IMAD.SHL.U32 R182, R4, 0x10, RZ ;  /* 0x0000001004b67824 */ /* 0x000fe200078e00ff */
[----:B--2---:R-:W-:Y:S02]  /*0850*/  SHF.L.U32 R68, R7, 0x9, RZ ;  /* 0x0000000907447819 */ /* 0x004fe400000006ff */
[----:B------:R-:W-:Y:S02]  /*0860*/  MOV R70, R8 ;  /* 0x0000000800467202 */ /* 0x000fe40000000f00 */
[----:B------:R-:W-:Y:S02]  /*0870*/  LOP3.LUT R17, R182, 0x3e00, RZ, 0xc0, !PT ;  /* 0x00003e00b6117812 */ /* 0x000fe400078ec0ff */
[----:B------:R-:W-:Y:S02]  /*0880*/  MOV R71, R11 ;  /* 0x0000000b00477202 */ /* 0x000fe40000000f00 */
[----:B------:R-:W-:-:S02]  /*0890*/  LOP3.LUT R132, R17, 0x1f, R4, 0xf8, !PT ;  /* 0x0000001f11847812 */ /* 0x000fc400078ef804 */
[----:B------:R-:W-:Y:S01]  /*08a0*/  PRMT R72, RZ, 0x7610, R72 ;  /* 0x00007610ff487816 */ /* 0x000fe20000000048 */
[----:B------:R-:W-:Y:S01]  /*08b0*/  IMAD.WIDE.U32 R74, R19, 0x2, R70 ;  /* 0x00000002134a7825 */ /* 0x000fe200078e0046 */
[C---:B------:R-:W-:Y:S02]  /*08c0*/  LOP3.LUT R100, R132.reuse, 0xe0, RZ, 0xfc, !PT ;  /* 0x000000e084647812 */ /* 0x040fe400078efcff */
[----:B------:R-:W-:Y:S02]  /*08d0*/  PRMT R102, RZ, 0x7610, R102 ;  /* 0x00007610ff667816 */ /* 0x000fe40000000066 */
[C---:B------:R-:W-:Y:S02]  /*08e0*/  LOP3.LUT R82, R132.reuse, 0x20, RZ, 0xfc, !PT ;  /* 0x0000002084527812 */ /* 0x040fe400078efcff */
[C---:B------:R-:W-:Y:S02]  /*08f0*/  LOP3.LUT R104, R132.reuse, 0x100, RZ, 0xfc, !PT ;  /* 0x0000010084687812 */ /* 0x040fe400078efcff */
[----:B------:R-:W-:-:S02]  /*0900*/  LOP3.LUT R96, R132, 0xc0, RZ, 0xfc, !PT ;  /* 0x000000c084607812 */ /* 0x000fc400078efcff */
[----:B0-----:R-:W-:Y:S02]  /*0910*/  IADD3 R17, PT, PT, -R68, R73, RZ ;  /* 0x0000004944117210 */ /* 0x001fe40007ffe1ff */
[----:B------:R-:W-:Y:S02]  /*0920*/  LOP3.LUT R92, R132, 0xa0, RZ, 0xfc, !PT ;  /* 0x000000a0845c7812 */ /* 0x000fe400078efcff */
[-C--:B------:R-:W-:Y:S02]  /*0930*/  ISETP.GE.AND P0, PT, R19, R17.reuse, PT ;  /* 0x000000111300720c */ /* 0x080fe40003f06270 */
[----:B------:R-:W-:Y:S02]  /*0940*/  ISETP.GE.AND P6, PT, R82, R17, PT ;  /* 0x000000115200720c */ /* 0x000fe40003fc6270 */
[----:B------:R-:W-:Y:S02]  /*0950*/  P2R R19, PR, RZ, 0x1 ;  /* 0x00000001ff137803 */ /* 0x000fe40000000000 */
[----:B------:R-:W-:-:S02]  /*0960*/  LEA R70, P0, R132, R9, 0x1 ;  /* 0x0000000984467211 */ /* 0x000fc400078008ff */
[C---:B------:R-:W-:Y:S02]  /*0970*/  LOP3.LUT R88, R132.reuse, 0x80, RZ, 0xfc, !PT ;  /* 0x0000008084587812 */ /* 0x040fe400078efcff */
[----:B------:R-:W-:Y:S02]  /*0980*/  IADD3.X R71, PT, PT, RZ, R10, RZ, P0, !PT ;  /* 0x0000000aff477210 */ /* 0x000fe400007fe4ff */
[----:B------:R-:W-:Y:S01]  /*0990*/  ISETP.NE.AND P0, PT, R19, RZ, PT ;  /* 0x000000ff1300720c */ /* 0x000fe20003f05270 */
[----:B------:R-:W-:Y:S01]  /*09a0*/  BAR.SYNC.DEFER_BLOCKING 0x0 ;  /* 0x0000000000007b1d */ /* 0x000fe20000010000 */
[C---:B------:R-:W-:Y:S02]  /*09b0*/  LOP3.LUT R86, R132.reuse, 0x60, RZ, 0xfc, !PT ;  /* 0x0000006084567812 */ /* 0x040fe400078efcff */
[----:B------:R-:W-:Y:S02]  /*09c0*/  LOP3.LUT R84, R132, 0x40, RZ, 0xfc, !PT ;  /* 0x0000004084547812 */ /* 0x000fe400078efcff */
[----:B------:R-:W-:-:S02]  /*09d0*/  ISETP.GE.AND P1, PT, R96, R17, PT ;  /* 0x000000116000720c */ /* 0x000fc40003f26270 */
[-C--:B------:R-:W-:Y:S02]  /*09e0*/  ISETP.GE.AND P2, PT, R92, R17.reuse, PT ;  /* 0x000000115c00720c */ /* 0x080fe40003f46270 */
[-C--:B------:R-:W-:Y:S02]  /*09f0*/  ISETP.GE.AND P3, PT, R88, R17.reuse, PT ;  /* 0x000000115800720c */ /* 0x080fe40003f66270 */
[-C--:B------:R-:W-:Y:S02]  /*0a00*/  ISETP.GE.AND P4, PT, R86, R17.reuse, PT ;  /* 0x000000115600720c */ /* 0x080fe40003f86270 */
[----:B------:R-:W-:Y:S02]  /*0a10*/  ISETP.GE.AND P5, PT, R84, R17, PT ;  /* 0x000000115400720c */ /* 0x000fe40003fa6270 */
[----:B------:R-:W-:Y:S02]  /*0a20*/  PRMT R76, RZ, 0x7610, R76 ;  /* 0x00007610ff4c7816 */ /* 0x000fe4000000004c */
[----:B------:R-:W-:-:S02]  /*0a30*/  PRMT R106, RZ, 0x7610, R106 ;  /* 0x00007610ff6a7816 */ /* 0x000fc4000000006a */
[----:B------:R-:W-:Y:S02]  /*0a40*/  PRMT R98, RZ, 0x7610, R98 ;  /* 0x00007610ff627816 */ /* 0x000fe40000000062 */
[----:B------:R-:W-:Y:S02]  /*0a50*/  PRMT R94, RZ, 0x7610, R94 ;  /* 0x00007610ff5e7816 */ /* 0x000fe4000000005e */
[----:B------:R-:W-:Y:S01]  /*0a60*/  PRMT R90, RZ, 0x7610, R90 ;  /* 0x00007610ff5a7816 */ /* 0x000fe2000000005a */
[----:B------:R-:W2:Y:S01]  /*0a70*/  @!P0 LDG.E.U16 R72, desc[UR24][R74.64] ;  /* 0x000000184a488981 */ /* 0x000ea2000c1e1500 */
[----:B------:R-:W-:Y:S02]  /*0a80*/  ISETP.GE.AND P0, PT, R100, R17, PT ;  /* 0x000000116400720c */ /* 0x000fe40003f06270 */
[----:B------:R-:W-:Y:S01]  /*0a90*/  LOP3.LUT R108, R132, 0x120, RZ, 0xfc, !PT ;  /* 0x00000120846c7812 */ /* 0x000fe200078efcff */
[----:B------:R-:W3:Y:S01]  /*0aa0*/  @!P6 LDG.E.U16 R76, desc[UR24][R74.64+0x40] ;  /* 0x000040184a4ce981 */ /* 0x000ee2000c1e1500 */
[----:B------:R-:W-:-:S02]  /*0ab0*/  PRMT R80, RZ, 0x7610, R80 ;  /* 0x00007610ff507816 */ /* 0x000fc40000000050 */
[C---:B------:R-:W-:Y:S01]  /*0ac0*/  LOP3.LUT R112, R132.reuse, 0x140, RZ, 0xfc, !PT ;  /* 0x0000014084707812 */ /* 0x040fe200078efcff */
[----:B------:R-:W4:Y:S01]  /*0ad0*/  @!P1 LDG.E.U16 R98, desc[UR24][R74.64+0x180] ;  /* 0x000180184a629981 */ /* 0x000f22000c1e1500 */
[----:B------:R-:W-:Y:S02]  /*0ae0*/  PRMT R78, RZ, 0x7610, R78 ;  /* 0x00007610ff4e7816 */ /* 0x000fe4000000004e */
[C---:B------:R-:W-:Y:S01]  /*0af0*/  LOP3.LUT R116, R132.reuse, 0x160, RZ, 0xfc, !PT ;  /* 0x0000016084747812 */ /* 0x040fe200078efcff */
[----:B------:R-:W4:Y:S01]  /*0b00*/  @!P2 LDG.E.U16 R94, desc[UR24][R74.64+0x140] ;  /* 0x000140184a5ea981 */ /* 0x000f22000c1e1500 */
[C---:B------:R-:W-:Y:S02]  /*0b10*/  LOP3.LUT R120, R132.reuse, 0x180, RZ, 0xfc, !PT ;  /* 0x0000018084787812 */ /* 0x040fe400078efcff */
[----:B------:R-:W-:Y:S01]  /*0b20*/  LOP3.LUT R124, R132, 0x1a0, RZ, 0xfc, !PT ;  /* 0x000001a0847c7812 */ /* 0x000fe200078efcff */
[----:B------:R-:W4:Y:S01]  /*0b30*/  @!P0 LDG.E.U16 R102, desc[UR24][R74.64+0x1c0] ;  /* 0x0001c0184a668981 */ /* 0x000f22000c1e1500 */
[----:B------:R-:W-:-:S02]  /*0b40*/  ISETP.GE.AND P0, PT, R104, R17, PT ;  /* 0x000000116800720c */ /* 0x000fc40003f06270 */
[----:B------:R-:W-:Y:S01]  /*0b50*/  LOP3.LUT R128, R132, 0x1c0, RZ, 0xfc, !PT ;  /* 0x000001c084807812 */ /* 0x000fe200078efcff */
[----:B------:R-:W4:Y:S01]  /*0b60*/  @!P3 LDG.E.U16 R90, desc[UR24][R74.64+0x100] ;  /* 0x000100184a5ab981 */ /* 0x000f22000c1e1500 */
[-C--:B------:R-:W-:Y:S02]  /*0b70*/  ISETP.GE.AND P1, PT, R112, R17.reuse, PT ;  /* 0x000000117000720c */ /* 0x080fe40003f26270 */
[----:B------:R-:W-:Y:S01]  /*0b80*/  LOP3.LUT R132, R132, 0x1e0, RZ, 0xfc, !PT ;  /* 0x000001e084847812 */ /* 0x000fe200078efcff */
[----:B------:R-:W4:Y:S01]  /*0b90*/  @!P4 LDG.E.U16 R80, desc[UR24][R74.64+0xc0] ;  /* 0x0000c0184a50c981 */ /* 0x000f22000c1e1500 */
[----:B------:R-:W-:Y:S02]  /*0ba0*/  ISETP.GE.AND P2, PT, R116, R17, PT ;  /* 0x000000117400720c */ /* 0x000fe40003f46270 */
[----:B------:R-:W-:Y:S01]  /*0bb0*/  PRMT R110, RZ, 0x7610, R110 ;  /* 0x00007610ff6e7816 */ /* 0x000fe2000000006e */
[----:B------:R-:W4:Y:S01]  /*0bc0*/  @!P5 LDG.E.U16 R78, desc[UR24][R74.64+0x80] ;  /* 0x000080184a4ed981 */ /* 0x000f22000c1e1500 */
[----:B------:R-:W-:-:S02]  /*0bd0*/  PRMT R114, RZ, 0x7610, R114 ;  /* 0x00007610ff727816 */ /* 0x000fc40000000072 */
[----:B------:R-:W-:Y:S01]  /*0be0*/  PRMT R118, RZ, 0x7610, R118 ;  /* 0x00007610ff767816 */ /* 0x000fe20000000076 */
[----:B------:R-:W4:Y:S01]  /*0bf0*/  @!P0 LDG.E.U16 R106, desc[UR24][R74.64+0x200] ;  /* 0x000200184a6a8981 */ /* 0x000f22000c1e1500 */
[-C--:B------:R-:W-:Y:S02]  /*0c00*/  ISETP.GE.AND P0, PT, R108, R17.reuse, PT ;  /* 0x000000116c00720c */ /* 0x080fe40003f06270 */
[-C--:B------:R-:W-:Y:S01]  /*0c10*/  ISETP.GE.AND P3, PT, R120, R17.reuse, PT ;  /* 0x000000117800720c */ /* 0x080fe20003f66270 */
[----:B------:R-:W4:Y:S01]  /*0c20*/  @!P1 LDG.E.U16 R114, desc[UR24][R74.64+0x280] ;  /* 0x000280184a729981 */ /* 0x000f22000c1e1500 */
[-C--:B------:R-:W-:Y:S02]  /*0c30*/  ISETP.GE.AND P4, PT, R124, R17.reuse, PT ;  /* 0x000000117c00720c */ /* 0x080fe40003f86270 */
[-C--:B------:R-:W-:Y:S01]  /*0c40*/  ISETP.GE.AND P5, PT, R128, R17.reuse, PT ;  /* 0x000000118000720c */ /* 0x080fe20003fa6270 */
[----:B------:R-:W4:Y:S01]  /*0c50*/  @!P2 LDG.E.U16 R118, desc[UR24][R74.64+0x2c0] ;  /* 0x0002c0184a76a981 */ /* 0x000f22000c1e1500 */
[----:B------:R-:W-:-:S02]  /*0c60*/  ISETP.GE.AND P6, PT, R132, R17, PT ;  /* 0x000000118400720c */ /* 0x000fc40003fc6270 */
[----:B------:R-:W-:Y:S02]  /*0c70*/  PRMT R122, RZ, 0x7610, R122 ;  /* 0x00007610ff7a7816 */ /* 0x000fe4000000007a */
[----:B------:R-:W-:Y:S01]  /*0c80*/  PRMT R126, RZ, 0x7610, R126 ;  /* 0x00007610ff7e7816 */ /* 0x000fe2000000007e */
[----:B------:R-:W4:Y:S01]  /*0c90*/  @!P0 LDG.E.U16 R110, desc[UR24][R74.64+0x240] ;  /* 0x000240184a6e8981 */ /* 0x000f22000c1e1500 */
[----:B------:R-:W-:Y:S02]  /*0ca0*/  PRMT R130, RZ, 0x7610, R130 ;  /* 0x00007610ff827816 */ /* 0x000fe40000000082 */
[----:B------:R-:W-:Y:S01]  /*0cb0*/  PRMT R136, RZ, 0x7610, R136 ;  /* 0x00007610ff887816 */ /* 0x000fe20000000088 */
[----:B------:R-:W4:Y:S04]  /*0cc0*/  @!P3 LDG.E.U16 R122, desc[UR24][R74.64+0x300] ;  /* 0x000300184a7ab981 */ /* 0x000f28000c1e1500 */
[----:B------:R-:W4:Y:S04]  /*0cd0*/  @!P4 LDG.E.U16 R126, desc[UR24][R74.64+0x340] ;  /* 0x000340184a7ec981 */ /* 0x000f28000c1e1500 */
[----:B------:R-:W4:Y:S04]  /*0ce0*/  @!P5 LDG.E.U16 R130, desc[UR24][R74.64+0x380] ;  /* 0x000380184a82d981 */ /* 0x000f28000c1e1500 */
[----:B------:R0:W4:Y:S01]  /*0cf0*/  @!P6 LDG.E.U16 R136, desc[UR24][R74.64+0x3c0] ;  /* 0x0003c0184a88e981 */ /* 0x000122000c1e1500 */
[----:B------:R-:W-:-:S02]  /*0d00*/  P2R R83, PR, RZ, 0x1 ;  /* 0x00000001ff537803 */ /* 0x000fc40000000000 */
[----:B------:R-:W-:Y:S02]  /*0d10*/  ISETP.NE.AND P0, PT, R19, RZ, PT ;  /* 0x000000ff1300720c */ /* 0x000fe40003f05270 */
[----:B------:R-:W1:Y:S01]  /*0d20*/  S2R R19, SR_LANEID ;  /* 0x0000000000137919 */ /* 0x000e620000000000 */
[----:B------:R-:W0:Y:S01]  /*0d30*/  S2R R21, SR_CgaCtaId ;  /* 0x0000000000157919 */ /* 0x000e220000008800 */
[----:B------:R-:W-:Y:S02]  /*0d40*/  MOV R180, 0x400 ;  /* 0x0000040000b47802 */ /* 0x000fe40000000f00 */
[----:B-1----:R-:W-:Y:S02]  /*0d50*/  IADD3 R108, PT, PT, R19, 0x20, RZ ;  /* 0x00000020136c7810 */ /* 0x002fe40007ffe0ff */
[----:B0-----:R-:W-:Y:S02]  /*0d60*/  LEA R180, R21, R180, 0x18 ;  /* 0x000000b415b47211 */ /* 0x001fe400078ec0ff */
[----:B------:R-:W-:-:S02]  /*0d70*/  LEA.HI.SX32 R21, R19, R19, 0x1b ;  /* 0x0000001313157211 */ /* 0x000fc400078fdaff */
[----:B------:R-:W-:Y:S02]  /*0d80*/  LEA.HI.SX32 R23, R108, R19, 0x1b ;  /* 0x000000136c177211 */ /* 0x000fe400078fdaff */
[-C--:B------:R-:W-:Y:S02]  /*0d90*/  LEA R21, R21, R180.reuse, 0x1 ;  /* 0x000000b415157211 */ /* 0x080fe400078e08ff */
[----:B------:R-:W-:Y:S02]  /*0da0*/  IADD3 R74, PT, PT, R19, 0x40, RZ ;  /* 0x00000040134a7810 */ /* 0x000fe40007ffe0ff */
[----:B------:R-:W-:Y:S02]  /*0db0*/  LEA R23, R23, R180, 0x1 ;  /* 0x000000b417177211 */ /* 0x000fe400078e08ff */
[C---:B------:R-:W-:Y:S02]  /*0dc0*/  IADD3 R108, PT, PT, R19.reuse, 0x60, RZ ;  /* 0x00000060136c7810 */ /* 0x040fe40007ffe0ff */
[----:B------:R-:W-:-:S02]  /*0dd0*/  IADD3 R112, PT, PT, R19, 0x80, RZ ;  /* 0x0000008013707810 */ /* 0x000fc40007ffe0ff */
[C---:B------:R-:W-:Y:S02]  /*0de0*/  IADD3 R116, PT, PT, R19.reuse, 0xa0, RZ ;  /* 0x000000a013747810 */ /* 0x040fe40007ffe0ff */
[-C--:B------:R-:W-:Y:S02]  /*0df0*/  LEA.HI.SX32 R25, R74, R19.reuse, 0x1b ;  /* 0x000000134a197211 */ /* 0x080fe400078fdaff */
[C---:B------:R-:W-:Y:S02]  /*0e00*/  IADD3 R120, PT, PT, R19.reuse, 0xc0, RZ ;  /* 0x000000c013787810 */ /* 0x040fe40007ffe0ff */
[-C--:B------:R-:W-:Y:S02]  /*0e10*/  LEA.HI.SX32 R27, R108, R19.reuse, 0x1b ;  /* 0x000000136c1b7211 */ /* 0x080fe400078fdaff */
[----:B------:R-:W-:Y:S02]  /*0e20*/  LEA.HI.SX32 R29, R112, R19, 0x1b ;  /* 0x00000013701d7211 */ /* 0x000fe400078fdaff */
[----:B------:R-:W-:-:S02]  /*0e30*/  IADD3 R74, PT, PT, R19, 0x100, RZ ;  /* 0x00000100134a7810 */ /* 0x000fc40007ffe0ff */
[-C--:B------:R-:W-:Y:S02]  /*0e40*/  LEA.HI.SX32 R31, R116, R19.reuse, 0x1b ;  /* 0x00000013741f7211 */ /* 0x080fe400078fdaff */
[-C--:B------:R-:W-:Y:S02]  /*0e50*/  LEA R25, R25, R180.reuse, 0x1 ;  /* 0x000000b419197211 */ /* 0x080fe400078e08ff */
[----:B------:R-:W-:Y:S02]  /*0e60*/  LEA.HI.SX32 R33, R120, R19, 0x1b ;  /* 0x0000001378217211 */ /* 0x000fe400078fdaff */
[----:B------:R-:W-:Y:S02]  /*0e70*/  IADD3 R108, PT, PT, R19, 0x140, RZ ;  /* 0x00000140136c7810 */ /* 0x000fe40007ffe0ff */
[----:B------:R-:W-:Y:S02]  /*0e80*/  LEA R27, R27, R180, 0x1 ;  /* 0x000000b41b1b7211 */ /* 0x000fe400078e08ff */
[----:B------:R-:W-:-:S02]  /*0e90*/  IADD3 R112, PT, PT, R19, 0x160, RZ ;  /* 0x0000016013707810 */ /* 0x000fc40007ffe0ff */
[-C--:B------:R-:W-:Y:S02]  /*0ea0*/  LEA R29, R29, R180.reuse, 0x1 ;  /* 0x000000b41d1d7211 */ /* 0x080fe400078e08ff */
[-C--:B------:R-:W-:Y:S02]  /*0eb0*/  LEA.HI.SX32 R37, R74, R19.reuse, 0x1b ;  /* 0x000000134a257211 */ /* 0x080fe400078fdaff */
[-C--:B------:R-:W-:Y:S02]  /*0ec0*/  LEA R31, R31, R180.reuse, 0x1 ;  /* 0x000000b41f1f7211 */ /* 0x080fe400078e08ff */
[----:B------:R-:W-:Y:S02]  /*0ed0*/  IADD3 R74, PT, PT, R19, 0x1a0, RZ ;  /* 0x000001a0134a7810 */ /* 0x000fe40007ffe0ff */
[----:B------:R-:W-:Y:S02]  /*0ee0*/  LEA R33, R33, R180, 0x1 ;  /* 0x000000b421217211 */ /* 0x000fe400078e08ff */
[----:B------:R-:W-:-:S02]  /*0ef0*/  LEA.HI.SX32 R41, R108, R19, 0x1b ;  /* 0x000000136c297211 */ /* 0x000fc400078fdaff */
[-C--:B------:R-:W-:Y:S02]  /*0f00*/  LEA.HI.SX32 R43, R112, R19.reuse, 0x1b ;  /* 0x00000013702b7211 */ /* 0x080fe400078fdaff */
[-C--:B------:R-:W-:Y:S02]  /*0f10*/  LEA R37, R37, R180.reuse, 0x1 ;  /* 0x000000b425257211 */ /* 0x080fe400078e08ff */
[----:B------:R-:W-:Y:S02]  /*0f20*/  LEA.HI.SX32 R47, R74, R19, 0x1b ;  /* 0x000000134a2f7211 */ /* 0x000fe400078fdaff */
[----:B------:R-:W-:Y:S02]  /*0f30*/  SHF.L.U32 R53, R19, 0x4, RZ ;  /* 0x0000000413357819 */ /* 0x000fe400000006ff */
[-C--:B------:R-:W-:Y:S02]  /*0f40*/  LEA R41, R41, R180.reuse, 0x1 ;  /* 0x000000b429297211 */ /* 0x080fe400078e08ff */
[----:B------:R-:W-:-:S02]  /*0f50*/  LEA R43, R43, R180, 0x1 ;  /* 0x000000b42b2b7211 */ /* 0x000fc400078e08ff */
[----:B------:R-:W-:Y:S02]  /*0f60*/  LEA R47, R47, R180, 0x1 ;  /* 0x000000b42f2f7211 */ /* 0x000fe400078e08ff */
[----:B------:R-:W-:-:S04]  /*0f70*/  LEA.HI.SX32 R53, R53, R53, 0x1b ;  /* 0x0000003535357211 */ /* 0x000fc800078fdaff */
[----:B------:R-:W-:Y:S02]  /*0f80*/  LEA R53, R53, R180, 0x1 ;  /* 0x000000b435357211 */ /* 0x000fe400078e08ff */
[----:B------:R-:W-:Y:S02]  /*0f90*/  P2R R81, PR, RZ, 0x2 ;  /* 0x00000002ff517803 */ /* 0x000fe40000000000 */
[----:B------:R-:W-:Y:S02]  /*0fa0*/  ISETP.GE.AND P1, PT, R82, R17, PT ;  /* 0x000000115200720c */ /* 0x000fe40003f26270 */
[----:B------:R-:W-:Y:S02]  /*0fb0*/  PRMT R82, RZ, 0x7610, R82 ;  /* 0x00007610ff527816 */ /* 0x000fe40000000052 */
[----:B------:R-:W-:Y:S01]  /*0fc0*/  PRMT R108, RZ, 0x7610, R108 ;  /* 0x00007610ff6c7816 */ /* 0x000fe2000000006c */
[----:B--2---:R0:W-:Y:S04]  /*0fd0*/  STS.U16 [R21], R72 ;  /* 0x0000004815007388 */ /* 0x0041e80000000400 */
[----:B---3--:R1:W-:Y:S01]  /*0fe0*/  STS.U16 [R23+0x40], R76 ;  /* 0x0000404c17007388 */ /* 0x0083e20000000400 */
[----:B0-----:R-:W-:-:S02]  /*0ff0*/  IADD3 R72, PT, PT, R19, 0xe0, RZ ;  /* 0x000000e013487810 */ /* 0x001fc40007ffe0ff */
[C---:B-1----:R-:W-:Y:S02]  /*1000*/  IADD3 R76, PT, PT, R19.reuse, 0x120, RZ ;  /* 0x00000120134c7810 */ /* 0x042fe40007ffe0ff */
[-C--:B------:R-:W-:Y:S02]  /*1010*/  LEA.HI.SX32 R35, R72, R19.reuse, 0x1b ;  /* 0x0000001348237211 */ /* 0x080fe400078fdaff */
[-C--:B------:R-:W-:Y:S02]  /*1020*/  LEA.HI.SX32 R39, R76, R19.reuse, 0x1b ;  /* 0x000000134c277211 */ /* 0x080fe400078fdaff */
[C---:B------:R-:W-:Y:S02]  /*1030*/  IADD3 R72, PT, PT, R19.reuse, 0x180, RZ ;  /* 0x0000018013487810 */ /* 0x040fe40007ffe0ff */
[----:B------:R-:W-:Y:S02]  /*1040*/  IADD3 R76, PT, PT, R19, 0x1c0, RZ ;  /* 0x000001c0134c7810 */ /* 0x000fe40007ffe0ff */
[----:B------:R-:W-:Y:S01]  /*1050*/  LEA R35, R35, R180, 0x1 ;  /* 0x000000b423237211 */ /* 0x000fe200078e08ff */
[----:B------:R-:W-:Y:S01]  /*1060*/  IMAD R39, R39, 0x2, R180 ;  /* 0x0000000227277824 */ /* 0x000fe200078e02b4 */
[-C--:B------:R-:W-:Y:S01]  /*1070*/  LEA.HI.SX32 R45, R72, R19.reuse, 0x1b ;  /* 0x00000013482d7211 */ /* 0x080fe200078fdaff */
[----:B----4-:R0:W-:Y:S01]  /*1080*/  STS.U16 [R25+0x80], R78 ;  /* 0x0000804e19007388 */ /* 0x0101e20000000400 */
[----:B------:R-:W-:-:S03]  /*1090*/  LEA.HI.SX32 R49, R76, R19, 0x1b ;  /* 0x000000134c317211 */ /* 0x000fc600078fdaff */
[----:B------:R-:W-:Y:S01]  /*10a0*/  STS.U16 [R27+0xc0], R80 ;  /* 0x0000c0501b007388 */ /* 0x000fe20000000400 */
[----:B------:R-:W-:-:S03]  /*10b0*/  LEA R45, R45, R180, 0x1 ;  /* 0x000000b42d2d7211 */ /* 0x000fc600078e08ff */
[----:B------:R1:W-:Y:S01]  /*10c0*/  STS.U16 [R29+0x100], R90 ;  /* 0x0001005a1d007388 */ /* 0x0003e20000000400 */
[----:B0-----:R-:W-:-:S03]  /*10d0*/  IADD3 R78, PT, PT, R19, 0x1e0, RZ ;  /* 0x000001e0134e7810 */ /* 0x001fc60007ffe0ff */
[----:B------:R0:W-:Y:S01]  /*10e0*/  STS.U16 [R31+0x140], R94 ;  /* 0x0001405e1f007388 */ /* 0x0001e20000000400 */
[----:B------:R-:W-:-:S03]  /*10f0*/  LEA.HI.SX32 R51, R78, R19, 0x1b ;  /* 0x000000134e337211 */ /* 0x000fc600078fdaff */
[----:B------:R2:W-:Y:S01]  /*1100*/  STS.U16 [R33+0x180], R98 ;  /* 0x0001806221007388 */ /* 0x0005e20000000400 */
[----:B------:R-:W-:-:S03]  /*1110*/  LEA R49, R49, R180, 0x1 ;  /* 0x000000b431317211 */ /* 0x000fc600078e08ff */
[----:B------:R3:W-:Y:S01]  /*1120*/  STS.U16 [R35+0x1c0], R102 ;  /* 0x0001c06623007388 */ /* 0x0007e20000000400 */
[----:B------:R-:W-:-:S03]  /*1130*/  LEA R51, R51, R180, 0x1 ;  /* 0x000000b433337211 */ /* 0x000fc600078e08ff */
[----:B------:R4:W-:Y:S04]  /*1140*/  STS.U16 [R37+0x200], R106 ;  /* 0x0002006a25007388 */ /* 0x0009e80000000400 */
[----:B------:R4:W-:Y:S04]  /*1150*/  STS.U16 [R39+0x240], R110 ;  /* 0x0002406e27007388 */ /* 0x0009e80000000400 */
        /* <DEDUP_REMOVED lines=24> */
[----:B-1----:R-:W-:-:S06]  /*12e0*/  PRMT R90, RZ, 0x7610, R90 ;  /* 0x00007610ff5a7816 */ /* 0x002fcc000000005a */
[----:B------:R-:W4:Y:S01]  /*12f0*/  @!P0 LDG.E.U16 R90, desc[UR24][R70.64] ;  /* 0x00000018465a8981 */ /* 0x000f22000c1e1500 */
[-C--:B------:R-:W-:Y:S02]  /*1300*/  ISETP.GE.AND P0, PT, R84, R17.reuse, PT ;  /* 0x000000115400720c */ /* 0x080fe40003f06270 */
[----:B------:R-:W-:Y:S01]  /*1310*/  PRMT R84, RZ, 0x7610, R84 ;  /* 0x00007610ff547816 */ /* 0x000fe20000000054 */
[----:B------:R-:W4:Y:S01]  /*1320*/  @!P1 LDG.E.U16 R82, desc[UR24][R70.64+0x40] ;  /* 0x0000401846529981 */ /* 0x000f22000c1e1500 */
[-C--:B------:R-:W-:Y:S02]  /*1330*/  ISETP.GE.AND P1, PT, R86, R17.reuse, PT ;  /* 0x000000115600720c */ /* 0x080fe40003f26270 */
[----:B0-----:R-:W-:Y:S01]  /*1340*/  PRMT R94, RZ, 0x7610, R94 ;  /* 0x00007610ff5e7816 */ /* 0x001fe2000000005e */
[----:B------:R-:W4:Y:S06]  /*1350*/  @!P4 LDG.E.U16 R108, desc[UR24][R70.64+0x340] ;  /* 0x00034018466cc981 */ /* 0x000f2c000c1e1500 */
[----:B------:R-:W4:Y:S01]  /*1360*/  @!P0 LDG.E.U16 R84, desc[UR24][R70.64+0x80] ;  /* 0x0000801846548981 */ /* 0x000f22000c1e1500 */
[----:B------:R-:W-:-:S02]  /*1370*/  ISETP.GE.AND P0, PT, R88, R17, PT ;  /* 0x000000115800720c */ /* 0x000fc40003f06270 */
[----:B------:R-:W-:Y:S02]  /*1380*/  PRMT R88, RZ, 0x7610, R88 ;  /* 0x00007610ff587816 */ /* 0x000fe40000000058 */
[----:B------:R-:W-:-:S06]  /*1390*/  PRMT R86, RZ, 0x7610, R86 ;  /* 0x00007610ff567816 */ /* 0x000fcc0000000056 */
        /* <DEDUP_REMOVED lines=8> */
[----:B------:R-:W-:Y:S02]  /*1420*/  ISETP.GE.AND P0, PT, R104, R17, PT ;  /* 0x000000116800720c */ /* 0x000fe40003f06270 */
[----:B--2---:R-:W-:Y:S02]  /*1430*/  PRMT R98, RZ, 0x7610, R98 ;  /* 0x00007610ff627816 */ /* 0x004fe40000000062 */
[----:B------:R-:W-:-:S06]  /*1440*/  PRMT R96, RZ, 0x7610, R96 ;  /* 0x00007610ff607816 */ /* 0x000fcc0000000060 */
[----:B------:R-:W2:Y:S01]  /*1450*/  @!P1 LDG.E.U16 R96, desc[UR24][R70.64+0x1c0] ;  /* 0x0001c01846609981 */ /* 0x000ea2000c1e1500 */
[----:B------:R-:W-:-:S03]  /*1460*/  ISETP.NE.AND P1, PT, R81, RZ, PT ;  /* 0x000000ff5100720c */ /* 0x000fc60003f25270 */
[----:B------:R-:W2:Y:S01]  /*1470*/  @!P0 LDG.E.U16 R98, desc[UR24][R70.64+0x200] ;  /* 0x0002001846628981 */ /* 0x000ea2000c1e1500 */
[----:B------:R-:W-:Y:S02]  /*1480*/  ISETP.NE.AND P0, PT, R83, RZ, PT ;  /* 0x000000ff5300720c */ /* 0x000fe40003f05270 */
[----:B------:R-:W-:Y:S02]  /*1490*/  PRMT R100, RZ, 0x7610, R100 ;  /* 0x00007610ff647816 */ /* 0x000fe40000000064 */
[----:B---3--:R-:W-:Y:S02]  /*14a0*/  PRMT R102, RZ, 0x7610, R102 ;  /* 0x00007610ff667816 */ /* 0x008fe40000000066 */
[----:B------:R-:W-:Y:S02]  /*14b0*/  PRMT R104, RZ, 0x7610, R104 ;  /* 0x00007610ff687816 */ /* 0x000fe40000000068 */
[----:B----4-:R-:W-:Y:S02]  /*14c0*/  PRMT R106, RZ, 0x7610, R106 ;  /* 0x00007610ff6a7816 */ /* 0x010fe4000000006a */
[----:B------:R-:W-:Y:S01]  /*14d0*/  PRMT R110, RZ, 0x7610, R110 ;  /* 0x00007610ff6e7816 */ /* 0x000fe2000000006e */
[----:B------:R-:W3:Y:S01]  /*14e0*/  @!P1 LDG.E.U16 R102, desc[UR24][R70.64+0x280] ;  /* 0x0002801846669981 */ /* 0x000ee2000c1e1500 */
[----:B------:R-:W-:-:S03]  /*14f0*/  PRMT R112, RZ, 0x7610, R112 ;  /* 0x00007610ff707816 */ /* 0x000fc60000000070 */
[----:B------:R-:W4:Y:S04]  /*1500*/  @!P0 LDG.E.U16 R100, desc[UR24][R70.64+0x240] ;  /* 0x0002401846648981 */ /* 0x000f28000c1e1500 */
[----:B------:R-:W3:Y:S04]  /*1510*/  @!P2 LDG.E.U16 R104, desc[UR24][R70.64+0x2c0] ;  /* 0x0002c0184668a981 */ /* 0x000ee8000c1e1500 */
[----:B------:R-:W3:Y:S04]  /*1520*/  @!P3 LDG.E.U16 R106, desc[UR24][R70.64+0x300] ;  /* 0x00030018466ab981 */ /* 0x000ee8000c1e1500 */
[----:B------:R-:W3:Y:S04]  /*1530*/  @!P5 LDG.E.U16 R110, desc[UR24][R70.64+0x380] ;  /* 0x00038018466ed981 */ /* 0x000ee8000c1e1500 */
[----:B------:R-:W3:Y:S01]  /*1540*/  @!P6 LDG.E.U16 R112, desc[UR24][R70.64+0x3c0] ;  /* 0x0003c0184670e981 */ /* 0x000ee2000c1e1500 */
[----:B------:R-:W-:Y:S03]  /*1550*/  BSSY.RECONVERGENT B0, `(.L_x_1388) ;  /* 0x0000057000007945 */ /* 0x000fe60003800200 */
[----:B------:R-:W-:Y:S04]  /*1560*/  STS.U16 [R21], R90 ;  /* 0x0000005a15007388 */ /* 0x000fe80000000400 */
[----:B------:R-:W-:Y:S04]  /*1570*/  STS.U16 [R23+0x40], R82 ;  /* 0x0000405217007388 */ /* 0x000fe80000000400 */
[----:B------:R-:W-:Y:S04]  /*1580*/  STS.U16 [R25+0x80], R84 ;  /* 0x0000805419007388 */ /* 0x000fe80000000400 */
[----:B------:R-:W-:Y:S04]  /*1590*/  STS.U16 [R27+0xc0], R86 ;  /* 0x0000c0561b007388 */ /* 0x000fe80000000400 */
[----:B------:R-:W-:Y:S04]  /*15a0*/  STS.U16 [R29+0x100], R88 ;  /* 0x000100581d007388 */ /* 0x000fe80000000400 */
[----:B------:R-:W-:Y:S04]  /*15b0*/  STS.U16 [R31+0x140], R92 ;  /* 0x0001405c1f007388 */ /* 0x000fe80000000400 */
[----:B------:R-:W-:Y:S04]  /*15c0*/  STS.U16 [R33+0x180], R94 ;  /* 0x0001805e21007388 */ /* 0x000fe80000000400 */
[----:B--2---:R-:W-:Y:S04]  /*15d0*/  STS.U16 [R35+0x1c0], R96 ;  /* 0x0001c06023007388 */ /* 0x004fe80000000400 */
[----:B------:R-:W-:Y:S04]  /*15e0*/  STS.U16 [R37+0x200], R98 ;  /* 0x0002006225007388 */ /* 0x000fe80000000400 */
[----:B----4-:R-:W-:Y:S04]  /*15f0*/  STS.U16 [R39+0x240], R100 ;  /* 0x0002406427007388 */ /* 0x010fe80000000400 */
[----:B---3--:R-:W-:Y:S04]  /*1600*/  STS.U16 [R41+0x280], R102 ;  /* 0x0002806629007388 */ /* 0x008fe80000000400 */
        /* <DEDUP_REMOVED lines=11> */
[----:B------:R-:W4:Y:S04]  /*16c0*/  LDS.U16 R88, [R53+0xa] ;  /* 0x00000a0035587984 */ /* 0x000f280000000400 */
[----:B------:R-:W4:Y:S04]  /*16d0*/  LDS.U16 R89, [R53+0xc] ;  /* 0x00000c0035597984 */ /* 0x000f280000000400 */
[----:B------:R0:W1:Y:S04]  /*16e0*/  LDS.U16 R91, [R53+0xe] ;  /* 0x00000e00355b7984 */ /* 0x0000680000000400 */
[----:B------:R0:W1:Y:S04]  /*16f0*/  LDS.U16 R93, [R53+0x10] ;  /* 0x00001000355d7984 */ /* 0x0000680000000400 */
[----:B------:R0:W2:Y:S04]  /*1700*/  LDS.U16 R95, [R53+0x12] ;  /* 0x00001200355f7984 */ /* 0x0000a80000000400 */
[----:B------:R0:W4:Y:S04]  /*1710*/  LDS.U16 R97, [R53+0x14] ;  /* 0x0000140035617984 */ /* 0x0001280000000400 */
[----:B------:R0:W4:Y:S04]  /*1720*/  LDS.U16 R99, [R53+0x16] ;  /* 0x0000160035637984 */ /* 0x0001280000000400 */
[----:B------:R0:W4:Y:S04]  /*1730*/  LDS.U16 R83, [R53+0x18] ;  /* 0x0000180035537984 */ /* 0x0001280000000400 */
[----:B------:R0:W4:Y:S04]  /*1740*/  LDS.U16 R82, [R53+0x1a] ;  /* 0x00001a0035527984 */ /* 0x0001280000000400 */
[----:B------:R1:W4:Y:S04]  /*1750*/  LDS.U16 R81, [R53+0x1c] ;  /* 0x00001c0035517984 */ /* 0x0003280000000400 */
[----:B------:R1:W4:Y:S01]  /*1760*/  LDS.U16 R71, [R53+0x1e] ;  /* 0x00001e0035477984 */ /* 0x0003220000000400 */
[----:B0-----:R-:W-:-:S05]  /*1770*/  SHF.L.U32 R70, R70, 0x10, RZ ;  /* 0x0000001046467819 */ /* 0x001fca00000006ff */
[----:B-----5:R-:W-:-:S05]  /*1780*/  FADD.FTZ R70, R70, R3 ;  /* 0x0000000346467221 */ /* 0x020fca0000010000 */
[----:B------:R-:W-:Y:S02]  /*1790*/  FSETP.GTU.FTZ.AND P0, PT, R70, 20, PT ;  /* 0x41a000004600780b */ /* 0x000fe40003f1c000 */
[----:B-1----:R-:W-:Y:S02]  /*17a0*/  SHF.L.U32 R84, R84, 0x10, RZ ;  /* 0x0000001054547819 */ /* 0x002fe400000006ff */
[----:B------:R-:W-:Y:S02]  /*17b0*/  ISETP.EQ.OR P0, PT, RZ, UR4, P0 ;  /* 0x00000004ff007c0c */ /* 0x000fe40008702670 */
[----:B--2---:R-:W-:Y:S02]  /*17c0*/  SHF.L.U32 R90, R85, 0x10, RZ ;  /* 0x00000010555a7819 */ /* 0x004fe400000006ff */
[----:B---3--:R-:W-:Y:S02]  /*17d0*/  SHF.L.U32 R92, R86, 0x10, RZ ;  /* 0x00000010565c7819 */ /* 0x008fe400000006ff */
[----:B----4-:R-:W-:Y:S01]  /*17e0*/  SHF.L.U32 R94, R87, 0x10, RZ ;  /* 0x00000010575e7819 */ /* 0x010fe200000006ff */
[--C-:B------:R-:W-:Y:S01]  /*17f0*/  FADD.FTZ R84, R84, R3.reuse ;  /* 0x0000000354547221 */ /* 0x100fe20000010000 */
[----:B------:R-:W-:Y:S01]  /*1800*/  SHF.L.U32 R96, R88, 0x10, RZ ;  /* 0x0000001058607819 */ /* 0x000fe200000006ff */
[--C-:B------:R-:W-:Y:S01]  /*1810*/  FADD.FTZ R86, R90, R3.reuse ;  /* 0x000000035a567221 */ /* 0x100fe20000010000 */
[--C-:B------:R-:W-:Y:S01]  /*1820*/  FADD.FTZ R88, R92, R3.reuse ;  /* 0x000000035c587221 */ /* 0x100fe20000010000 */
[--C-:B------:R-:W-:Y:S01]  /*1830*/  FADD.FTZ R90, R94, R3.reuse ;  /* 0x000000035e5a7221 */ /* 0x100fe20000010000 */
[----:B------:R-:W-:Y:S01]  /*1840*/  SHF.L.U32 R94, R89, 0x10, RZ ;  /* 0x00000010595e7819 */ /* 0x000fe200000006ff */
[----:B------:R-:W-:Y:S01]  /*1850*/  FADD.FTZ R92, R96, R3 ;  /* 0x00000003605c7221 */ /* 0x000fe20000010000 */
[----:B------:R-:W-:-:S02]  /*1860*/  FSETP.GTU.FTZ.AND P1, PT, R84, 20, PT ;  /* 0x41a000005400780b */ /* 0x000fc40003f3c000 */
[----:B------:R-:W-:Y:S01]  /*1870*/  FSETP.GTU.FTZ.AND P5, PT, R86, 20, PT ;  /* 0x41a000005600780b */ /* 0x000fe20003fbc000 */
[----:B------:R-:W-:Y:S01]  /*1880*/  FADD.FTZ R94, R94, R3 ;  /* 0x000000035e5e7221 */ /* 0x000fe20000010000 */
        /* <DEDUP_REMOVED lines=35> */
.L_x_1389:
[----:B------:R-:W-:Y:S05]  /*1ac0*/  BSYNC.RECONVERGENT B0 ;  /* 0x0000000000007941 */ /* 0x000fea0003800200 */
.L_x_1388:
        /* <DEDUP_REMOVED lines=35> */
.L_x_1391:
[----:B------:R-:W-:Y:S05]  /*1d00*/  BSYNC.RECONVERGENT B0 ;  /* 0x0000000000007941 */ /* 0x000fea0003800200 */
.L_x_1390:
        /* <DEDUP_REMOVED lines=37> */
.L_x_1393:
[----:B------:R-:W-:Y:S05]  /*1f60*/  BSYNC.RECONVERGENT B0 ;  /* 0x0000000000007941 */ /* 0x000fea0003800200 */
.L_x_1392:
        /* <DEDUP_REMOVED lines=35> */
.L_x_1395:
[----:B------:R-:W-:Y:S05]  /*21a0*/  BSYNC.RECONVERGENT B0 ;  /* 0x0000000000007941 */ /* 0x000fea0003800200 */
.L_x_1394:
        /* <DEDUP_REMOVED lines=37> */
.L_x_1397:
[----:B------:R-:W-:Y:S05]  /*2400*/  BSYNC.RECONVERGENT B0 ;  /* 0x0000000000007941 */ /* 0x000fea0003800200 */
.L_x_1396:
        /* <DEDUP_REMOVED lines=35> */
.L_x_1399:
[----:B------:R-:W-:Y:S05]  /*2640*/  BSYNC.RECONVERGENT B0 ;  /* 0x0000000000007941 */ /* 0x000fea0003800200 */
.L_x_1398:
        /* <DEDUP_REMOVED lines=37> */
.L_x_1401:
[----:B------:R-:W-:Y:S05]  /*28a0*/  BSYNC.RECONVERGENT B0 ;  /* 0x0000000000007941 */ /* 0x000fea0003800200 */
.L_x_1400:
        /* <DEDUP_REMOVED lines=35> */
.L_x_1403:
[----:B------:R-:W-:Y:S05]  /*2ae0*/  BSYNC.RECONVERGENT B0 ;  /* 0x0000000000007941 */ /* 0x000fea0003800200 */
.L_x_1402:
[----:B------:R-:W-:Y:S01]  /*2af0*/  ISETP.EQ.OR P4, PT, RZ, UR4, P4 ;  /* 0x00000004ff007c0c */ /* 0x000fe2000a782670 */
[----:B------:R-:W-:Y:S01]  /*2b00*/  BSSY.RECONVERGENT B0, `(.L_x_1404) ;  /* 0x0000026000007945 */ /* 0x000fe20003800200 */
[----:B------:R-:W-:Y:S02]  /*2b10*/  SHF.L.U32 R110, R81, 0x10, RZ ;  /* 0x00000010516e7819 */ /* 0x000fe400000006ff */
[----:B------:R-:W-:Y:S02]  /*2b20*/  FSETP.GTU.FTZ.AND P1, PT, R108, 20, PT ;  /* 0x41a000006c00780b */ /* 0x000fe40003f3c000 */
[----:B------:R-:W-:Y:S01]  /*2b30*/  ISETP.EQ.OR P5, PT, RZ, UR4, P5 ;  /* 0x00000004ff007c0c */ /* 0x000fe2000afa2670 */
[----:B------:R-:W-:Y:S01]  /*2b40*/  FADD.FTZ R110, R110, R3 ;  /* 0x000000036e6e7221 */ /* 0x000fe20000010000 */
        /* <DEDUP_REMOVED lines=33> */
.L_x_1405:
[----:B------:R-:W-:Y:S05]  /*2d60*/  BSYNC.RECONVERGENT B0 ;  /* 0x0000000000007941 */ /* 0x000fea0003800200 */
.L_x_1404:
[----:B------:R-:W-:Y:S01]  /*2d70*/  SHF.L.U32 R112, R71, 0x10, RZ ;  /* 0x0000001047707819 */ /* 0x000fe200000006ff */
[----:B------:R-:W-:Y:S01]  /*2d80*/  BSSY.RECONVERGENT B0, `(.L_x_1406) ;  /* 0x0000026000007945 */ /* 0x000fe20003800200 */
[----:B------:R-:W-:Y:S01]  /*2d90*/  FSETP.GTU.FTZ.AND P4, PT, R110, 20, PT ;  /* 0x41a000006e00780b */ /* 0x000fe20003f9c000 */
[----:B------:R-:W-:Y:S01]  /*2da0*/  IMAD.U32 R95, R76, 0x10000, RZ ;  /* 0x000100004c5f7824 */ /* 0x000fe200078e00ff */
        /* <DEDUP_REMOVED lines=35> */
.L_x_1407:
[----:B------:R-:W-:Y:S05]  /*2fe0*/  BSYNC.RECONVERGENT B0 ;  /* 0x0000000000007941 */ /* 0x000fea0003800200 */
.L_x_1406:
        /* <DEDUP_REMOVED lines=45> */
.L_x_1409:
[----:B------:R-:W-:Y:S05]  /*32c0*/  BSYNC.RECONVERGENT B0 ;  /* 0x0000000000007941 */ /* 0x000fea0003800200 */
.L_x_1408:
        /* <DEDUP_REMOVED lines=32> */
.L_x_1411:
[----:B------:R-:W-:Y:S05]  /*34d0*/  BSYNC.RECONVERGENT B0 ;  /* 0x0000000000007941 */ /* 0x000fea0003800200 */
.L_x_1410:
        /* <DEDUP_REMOVED lines=32> */
.L_x_1413:
[----:B------:R-:W-:Y:S05]  /*36e0*/  BSYNC.RECONVERGENT B0 ;  /* 0x0000000000007941 */ /* 0x000fea0003800200 */
.L_x_1412:
        /* <DEDUP_REMOVED lines=32> */
.L_x_1415:
[----:B------:R-:W-:Y:S05]  /*38f0*/  BSYNC.RECONVERGENT B0 ;  /* 0x0000000000007941 */ /* 0x000fea0003800200 */
.L_x_1414:
        /* <DEDUP_REMOVED lines=32> */
.L_x_1417:
[----:B------:R-:W-:Y:S05]  /*3b00*/  BSYNC.RECONVERGENT B0 ;  /* 0x0000000000007941 */ /* 0x000fea0003800200 */
.L_x_1416:
        /* <DEDUP_REMOVED lines=32> */
.L_x_1419:
[----:B------:R-:W-:Y:S05]  /*3d10*/  BSYNC.RECONVERGENT B0 ;  /* 0x0000000000007941 */ /* 0x000fea0003800200 */
.L_x_1418:
        /* <DEDUP_REMOVED lines=24> */
[----:B------:R-:W0:Y:S01]  /*3ea0*/  LDCU.64 UR6, c[0x0][0x3a0] ;  /* 0x00007400ff0677ac */ /* 0x000e220008000a00 */
[----:B------:R-:W1:Y:S01]  /*3eb0*/  LDC R130, c[0x0][0x38c] ;  /* 0x0000e300ff827b82 */ /* 0x000e620000000800 */
[C---:B------:R-:W-:Y:S01]  /*3ec0*/  SHF.L.U32 R72, R7.reuse, 0xa, RZ ;  /* 0x0000000a07487819 */ /* 0x040fe200000006ff */
[----:B------:R-:W-:Y:S01]  /*3ed0*/  HFMA2 R119, -RZ, RZ, 0, 0 ;  /* 0x00000000ff777431 */ /* 0x000fe200000001ff */
[----:B------:R-:W-:Y:S01]  /*3ee0*/  ISETP.NE.AND P0, PT, R7, RZ, PT ;  /* 0x000000ff0700720c */ /* 0x000fe20003f05270 */
[----:B------:R-:W-:Y:S01]  /*3ef0*/  FMUL.FTZ R87, R87, R70 ;  /* 0x0000004657577220 */ /* 0x000fe20000410000 */
[----:B------:R-:W-:Y:S01]  /*3f00*/  LEA R71, R73, -R72, 0x1 ;  /* 0x8000004849477211 */ /* 0x000fe200078e08ff */
[----:B------:R-:W-:Y:S01]  /*3f10*/  FMUL.FTZ R89, R79, R84 ;  /* 0x000000544f597220 */ /* 0x000fe20000410000 */
[----:B------:R-:W-:Y:S01]  /*3f20*/  SHF.L.U32 R73, R4, 0x5, RZ ;  /* 0x0000000504497819 */ /* 0x000fe200000006ff */
[----:B------:R-:W2:Y:S01]  /*3f30*/  LDC.64 R138, c[0x0][0x440] ;  /* 0x00011000ff8a7b82 */ /* 0x000ea20000000a00 */
[----:B------:R-:W-:Y:S01]  /*3f40*/  FMUL.FTZ R91, R91, R86 ;  /* 0x000000565b5b7220 */ /* 0x000fe20000410000 */
[----:B------:R-:W-:Y:S01]  /*3f50*/  FMUL.FTZ R93, R77, R88 ;  /* 0x000000584d5d7220 */ /* 0x000fe20000410000 */
[----:B------:R-:W-:Y:S01]  /*3f60*/  LOP3.LUT R132, R73, 0x7c1f, R4, 0xc8, !PT ;  /* 0x00007c1f49847812 */ /* 0x000fe200078ec804 */
[----:B------:R-:W-:Y:S01]  /*3f70*/  FMUL.FTZ R95, R95, R90 ;  /* 0x0000005a5f5f7220 */ /* 0x000fe20000410000 */
[----:B------:R-:W-:Y:S01]  /*3f80*/  FMUL.FTZ R97, R75, R92 ;  /* 0x0000005c4b617220 */ /* 0x000fe20000410000 */
[----:B------:R-:W-:Y:S01]  /*3f90*/  FMUL.FTZ R99, R99, R94 ;  /* 0x0000005e63637220 */ /* 0x000fe20000410000 */
[----:B------:R-:W-:Y:S01]  /*3fa0*/  FMUL.FTZ R101, R101, R96 ;  /* 0x0000006065657220 */ /* 0x000fe20000410000 */
[----:B------:R-:W3:Y:S01]  /*3fb0*/  LDC.64 R140, c[0x0][0x448] ;  /* 0x00011200ff8c7b82 */ /* 0x000ee20000000a00 */
[----:B0-----:R-:W-:-:S04]  /*3fc0*/  IMAD.WIDE.U32 R136, R0, UR6, RZ ;  /* 0x0000000600887c25 */ /* 0x001fc8000f8e00ff */
[----:B------:R-:W-:Y:S01]  /*3fd0*/  FMUL.FTZ R103, R103, R98 ;  /* 0x0000006267677220 */ /* 0x000fe20000410000 */
[----:B------:R-:W-:Y:S01]  /*3fe0*/  FMUL.FTZ R105, R105, R100 ;  /* 0x0000006469697220 */ /* 0x000fe20000410000 */
[----:B------:R-:W-:Y:S01]  /*3ff0*/  FMUL.FTZ R107, R107, R102 ;  /* 0x000000666b6b7220 */ /* 0x000fe20000410000 */
[----:B------:R-:W-:Y:S01]  /*4000*/  ISETP.EQ.AND P0, PT, R4, RZ, P0 ;  /* 0x000000ff0400720c */ /* 0x000fe20000702270 */
[----:B------:R-:W-:Y:S01]  /*4010*/  FMUL.FTZ R109, R109, R104 ;  /* 0x000000686d6d7220 */ /* 0x000fe20000410000 */
[----:B------:R-:W-:Y:S01]  /*4020*/  ISETP.GE.AND P1, PT, R132, R71, PT ;  /* 0x000000478400720c */ /* 0x000fe20003f26270 */
[----:B------:R-:W0:Y:S01]  /*4030*/  LDC.64 R142, c[0x0][0x480] ;  /* 0x00012000ff8e7b82 */ /* 0x000e220000000a00 */
[----:B------:R-:W-:Y:S01]  /*4040*/  FMUL.FTZ R111, R111, R106 ;  /* 0x0000006a6f6f7220 */ /* 0x000fe20000410000 */
[----:B------:R-:W-:Y:S01]  /*4050*/  FMUL.FTZ R113, R113, R108 ;  /* 0x0000006c71717220 */ /* 0x000fe20000410000 */
[----:B------:R-:W-:Y:S01]  /*4060*/  FMUL.FTZ R115, R115, R110 ;  /* 0x0000006e73737220 */ /* 0x000fe20000410000 */
[----:B------:R-:W-:Y:S01]  /*4070*/  FMUL.FTZ R117, R117, R112 ;  /* 0x0000007075757220 */ /* 0x000fe20000410000 */
[----:B------:R-:W-:Y:S01]  /*4080*/  IMAD R85, R0, UR7, R137 ;  /* 0x0000000700557c24 */ /* 0x000fe2000f8e0289 */
[----:B------:R-:W4:Y:S01]  /*4090*/  LDCU UR5, c[0x0][0x38c] ;  /* 0x00007180ff0577ac */ /* 0x000f220008000800 */
[----:B------:R-:W0:Y:S01]  /*40a0*/  LDCU.64 UR6, c[0x0][0x3a8] ;  /* 0x00007500ff0677ac */ /* 0x000e220008000a00 */
[----:B------:R-:W0:Y:S04]  /*40b0*/  LDCU.64 UR8, c[0x0][0x3c0] ;  /* 0x00007800ff0877ac */ /* 0x000e280008000a00 */
.L_x_1423:
[-C--:B------:R-:W-:Y:S01]  /*40c0*/  ISETP.GE.AND P4, PT, R12, R71.reuse, PT ;  /* 0x000000470c00720c */ /* 0x080fe20003f86270 */
[----:B------:R-:W5:Y:S01]  /*40d0*/  @!P1 LDC.64 R76, c[0x0][0x3e0] ;  /* 0x0000f800ff4c9b82 */ /* 0x000f620000000a00 */
[-C--:B------:R-:W-:Y:S02]  /*40e0*/  ISETP.GE.AND P5, PT, R14, R71.reuse, PT ;  /* 0x000000470e00720c */ /* 0x080fe40003fa6270 */
[----:B------:R-:W-:Y:S02]  /*40f0*/  LOP3.LUT R78, R132, 0x60, RZ, 0xfc, !PT ;  /* 0x00000060844e7812 */ /* 0x000fe400078efcff */
[----:B------:R-:W-:Y:S02]  /*4100*/  @!P1 MOV R133, RZ ;  /* 0x000000ff00859202 */ /* 0x000fe40000000f00 */
[----:B------:R-:W-:Y:S02]  /*4110*/  ISETP.GE.AND P2, PT, R78, R71, PT ;  /* 0x000000474e00720c */ /* 0x000fe40003f46270 */
[----:B------:R-:W-:-:S02]  /*4120*/  LOP3.LUT R144, R132, 0x80, RZ, 0xfc, !PT ;  /* 0x0000008084907812 */ /* 0x000fc400078efcff */
[----:B------:R-:W-:Y:S01]  /*4130*/  PRMT R150, RZ, 0x7610, R150 ;  /* 0x00007610ff967816 */ /* 0x000fe20000000096 */
[----:B------:R-:W1:Y:S01]  /*4140*/  @!P4 LDC.64 R80, c[0x0][0x3e0] ;  /* 0x0000f800ff50cb82 */ /* 0x000e620000000a00 */
[----:B------:R-:W-:Y:S01]  /*4150*/  @!P4 MOV R83, RZ ;  /* 0x000000ff0053c202 */ /* 0x000fe20000000f00 */
[----:B------:R-:W-:Y:S01]  /*4160*/  @!P4 IMAD.MOV.U32 R82, RZ, RZ, R12 ;  /* 0x000000ffff52c224 */ /* 0x000fe200078e000c */
[----:B------:R-:W-:-:S05]  /*4170*/  ISETP.GE.AND P3, PT, R144, R71, PT ;  /* 0x000000479000720c */ /* 0x000fca0003f66270 */
[----:B------:R-:W4:Y:S01]  /*4180*/  @!P5 LDC.64 R72, c[0x0][0x3e0] ;  /* 0x0000f800ff48db82 */ /* 0x000f220000000a00 */
[----:B-----5:R-:W-:-:S04]  /*4190*/  @!P1 IMAD.WIDE.U32 R146, R119, R76, R132 ;  /* 0x0000004c77929225 */ /* 0x020fc800078e0084 */
[----:B------:R-:W-:-:S03]  /*41a0*/  @!P1 IMAD R77, R119, R77, R147 ;  /* 0x0000004d774d9224 */ /* 0x000fc600078e0293 */
[----:B------:R-:W5:Y:S01]  /*41b0*/  @!P2 LDC.64 R74, c[0x0][0x3e0] ;  /* 0x0000f800ff4aab82 */ /* 0x000f620000000a00 */
[----:B------:R-:W-:-:S04]  /*41c0*/  @!P1 LEA R76, P6, R146, R13, 0x1 ;  /* 0x0000000d924c9211 */ /* 0x000fc800078c08ff */
[----:B------:R-:W-:Y:S01]  /*41d0*/  @!P1 LEA.HI.X R77, R146, R15, R77, 0x1, P6 ;  /* 0x0000000f924d9211 */ /* 0x000fe200030f0c4d */
[----:B-1----:R-:W-:Y:S01]  /*41e0*/  @!P4 IMAD.WIDE.U32 R82, R119, R80, R82 ;  /* 0x000000507752c225 */ /* 0x002fe200078e0052 */
[----:B------:R-:W-:-:S03]  /*41f0*/  @!P5 MOV R80, R14 ;  /* 0x0000000e0050d202 */ /* 0x000fc60000000f00 */
[C---:B------:R-:W-:Y:S01]  /*4200*/  @!P4 IMAD R79, R119.reuse, R81, R83 ;  /* 0x00000051774fc224 */ /* 0x040fe200078e0253 */
[----:B------:R-:W-:Y:S02]  /*4210*/  @!P5 MOV R81, RZ ;  /* 0x000000ff0051d202 */ /* 0x000fe40000000f00 */
[----:B------:R-:W-:Y:S01]  /*4220*/  @!P4 LEA R152, P6, R82, R13, 0x1 ;  /* 0x0000000d5298c211 */ /* 0x000fe200078c08ff */
[----:B----4-:R-:W-:-:S03]  /*4230*/  @!P5 IMAD.WIDE.U32 R80, R119, R72, R80 ;  /* 0x000000487750d225 */ /* 0x010fc600078e0050 */
[----:B------:R-:W-:Y:S02]  /*4240*/  @!P4 LEA.HI.X R153, R82, R15, R79, 0x1, P6 ;  /* 0x0000000f5299c211 */ /* 0x000fe400030f0c4f */
[----:B------:R-:W-:Y:S01]  /*4250*/  LOP3.LUT R82, R132, 0xa0, RZ, 0xfc, !PT ;  /* 0x000000a084527812 */ /* 0x000fe200078efcff */
[----:B------:R-:W-:Y:S01]  /*4260*/  @!P5 IMAD R79, R119, R73, R81 ;  /* 0x00000049774fd224 */ /* 0x000fe200078e0251 */
[----:B------:R-:W-:Y:S01]  /*4270*/  @!P5 LEA R146, P6, R80, R13, 0x1 ;  /* 0x0000000d5092d211 */ /* 0x000fe200078c08ff */
[----:B------:R1:W4:Y:S01]  /*4280*/  @!P4 LDG.E.U16 R150, desc[UR24][R152.64] ;  /* 0x000000189896c981 */ /* 0x000322000c1e1500 */
[----:B------:R-:W-:Y:S01]  /*4290*/  ISETP.GE.AND P4, PT, R82, R71, PT ;  /* 0x000000475200720c */ /* 0x000fe20003f86270 */
[----:B------:R-:W3:Y:S01]  /*42a0*/  @!P3 LDC.64 R72, c[0x0][0x3e0] ;  /* 0x0000f800ff48bb82 */ /* 0x000ee20000000a00 */
[----:B------:R-:W-:Y:S02]  /*42b0*/  @!P5 LEA.HI.X R147, R80, R15, R79, 0x1, P6 ;  /* 0x0000000f5093d211 */ /* 0x000fe400030f0c4f */
[----:B------:R-:W-:-:S02]  /*42c0*/  @!P2 MOV R79, RZ ;  /* 0x000000ff004fa202 */ /* 0x000fc40000000f00 */
[----:B------:R-:W-:Y:S01]  /*42d0*/  PRMT R148, RZ, 0x7610, R148 ;  /* 0x00007610ff947816 */ /* 0x000fe20000000094 */
[----:B-----5:R-:W-:Y:S01]  /*42e0*/  @!P2 IMAD.WIDE.U32 R78, R119, R74, R78 ;  /* 0x0000004a774ea225 */ /* 0x020fe200078e004e */
[----:B------:R-:W-:-:S04]  /*42f0*/  MOV R74, R136 ;  /* 0x00000088004a7202 */ /* 0x000fc80000000f00 */
[----:B------:R5:W4:Y:S01]  /*4300*/  @!P5 LDG.E.U16 R148, desc[UR24][R146.64] ;  /* 0x000000189294d981 */ /* 0x000b22000c1e1500 */
[C---:B------:R-:W-:Y:S01]  /*4310*/  @!P2 IMAD R79, R119.reuse, R75, R79 ;  /* 0x0000004b774fa224 */ /* 0x040fe200078e024f */
[----:B------:R-:W-:Y:S01]  /*4320*/  MOV R75, R85 ;  /* 0x00000055004b7202 */ /* 0x000fe20000000f00 */
[----:B------:R-:W5:Y:S01]  /*4330*/  @!P4 LDC.64 R80, c[0x0][0x3e0] ;  /* 0x0000f800ff50cb82 */ /* 0x000f620000000a00 */
[----:B------:R-:W-:Y:S02]  /*4340*/  ISETP.GE.AND P5, PT, R16, R71, PT ;  /* 0x000000471000720c */ /* 0x000fe40003fa6270 */
[C---:B------:R-:W-:Y:S01]  /*4350*/  @!P2 LEA R156, P6, R78.reuse, R13, 0x1 ;  /* 0x0000000d4e9ca211 */ /* 0x040fe200078c08ff */
[C---:B0-----:R-:W-:Y:S01]  /*4360*/  IMAD.WIDE.U32 R74, R119.reuse, UR6, R74 ;  /* 0x00000006774a7c25 */ /* 0x041fe2000f8e004a */
[----:B------:R-:W-:Y:S02]  /*4370*/  @!P3 MOV R145, RZ ;  /* 0x000000ff0091b202 */ /* 0x000fe40000000f00 */
[----:B------:R-:W-:Y:S01]  /*4380*/  @!P2 LEA.HI.X R157, R78, R15, R79, 0x1, P6 ;  /* 0x0000000f4e9da211 */ /* 0x000fe200030f0c4f */
[----:B------:R-:W-:Y:S01]  /*4390*/  IMAD R75, R119, UR7, R75 ;  /* 0x00000007774b7c24 */ /* 0x000fe2000f8e024b */
[----:B--2---:R-:W-:-:S02]  /*43a0*/  LEA R78, P6, R74, R138, 0x3 ;  /* 0x0000008a4a4e7211 */ /* 0x004fc400078c18ff */
[----:B-1----:R-:W-:Y:S01]  /*43b0*/  PRMT R152, RZ, 0x7610, R152 ;  /* 0x00007610ff987816 */ /* 0x002fe20000000098 */
[C---:B---3--:R-:W-:Y:S01]  /*43c0*/  @!P3 IMAD.WIDE.U32 R144, R119.reuse, R72, R144 ;  /* 0x000000487790b225 */ /* 0x048fe200078e0090 */
[----:B------:R-:W-:Y:S02]  /*43d0*/  LEA.HI.X R79, R74, R139, R75, 0x3, P6 ;  /* 0x0000008b4a4f7211 */ /* 0x000fe400030f1c4b */
[----:B------:R-:W0:Y:S01]  /*43e0*/  @!P5 LDC.64 R74, c[0x0][0x3e0] ;  /* 0x0000f800ff4adb82 */ /* 0x000e220000000a00 */
[----:B------:R-:W-:Y:S01]  /*43f0*/  ISETP.GE.AND P6, PT, R18, R71, PT ;  /* 0x000000471200720c */ /* 0x000fe20003fc6270 */
[----:B------:R1:W2:Y:S01]  /*4400*/  @!P2 LDG.E.U16 R152, desc[UR24][R156.64] ;  /* 0x000000189c98a981 */ /* 0x0002a2000c1e1500 */
[----:B------:R-:W-:Y:S01]  /*4410*/  @!P3 IMAD R73, R119, R73, R145 ;  /* 0x000000497749b224 */ /* 0x000fe200078e0291 */
[----:B-----5:R-:W-:Y:S02]  /*4420*/  @!P3 LEA R146, P2, R144, R13, 0x1 ;  /* 0x0000000d9092b211 */ /* 0x020fe400078408ff */
[----:B------:R-:W-:Y:S01]  /*4430*/  @!P4 MOV R83, RZ ;  /* 0x000000ff0053c202 */ /* 0x000fe20000000f00 */
[----:B------:R-:W3:Y:S01]  /*4440*/  LDG.E.64 R78, desc[UR24][R78.64] ;  /* 0x000000184e4e7981 */ /* 0x000ee2000c1e1b00 */
[----:B------:R-:W-:-:S02]  /*4450*/  PRMT R154, RZ, 0x7610, R154 ;  /* 0x00007610ff9a7816 */ /* 0x000fc4000000009a */
[----:B------:R-:W-:Y:S01]  /*4460*/  @!P3 LEA.HI.X R147, R144, R15, R73, 0x1, P2 ;  /* 0x0000000f9093b211 */ /* 0x000fe200010f0c49 */
[----:B------:R-:W-:-:S03]  /*4470*/  @!P4 IMAD.WIDE.U32 R82, R119, R80, R82 ;  /* 0x000000507752c225 */ /* 0x000fc600078e0052 */
[----:B------:R-:W5:Y:S01]  /*4480*/  @!P6 LDC.64 R72, c[0x0][0x3e0] ;  /* 0x0000f800ff48eb82 */ /* 0x000f620000000a00 */
[----:B------:R0:W2:Y:S01]  /*4490*/  @!P3 LDG.E.U16 R154, desc[UR24][R146.64] ;  /* 0x00000018929ab981 */ /* 0x0000a2000c1e1500 */
[----:B------:R-:W-:Y:S01]  /*44a0*/  @!P4 IMAD R81, R119, R81, R83 ;  /* 0x000000517751c224 */ /* 0x000fe200078e0253 */
[----:B------:R-:W-:Y:S02]  /*44b0*/  @!P4 LEA R144, P3, R82, R13, 0x1 ;  /* 0x0000000d5290c211 */ /* 0x000fe400078608ff */
[----:B------:R-:W-:Y:S02]  /*44c0*/  ISETP.GE.AND P2, PT, R20, R71, PT ;  /* 0x000000471400720c */ /* 0x000fe40003f46270 */
[----:B------:R-:W-:Y:S02]  /*44d0*/  @!P4 LEA.HI.X R145, R82, R15, R81, 0x1, P3 ;  /* 0x0000000f5291c211 */ /* 0x000fe400018f0c51 */
[----:B------:R-:W-:Y:S02]  /*44e0*/  @!P5 MOV R80, R16 ;  /* 0x000000100050d202 */ /* 0x000fe40000000f00 */
[----:B------:R-:W-:-:S02]  /*44f0*/  @!P5 MOV R81, RZ ;  /* 0x000000ff0051d202 */ /* 0x000fc40000000f00 */
[----:B-1----:R-:W-:Y:S01]  /*4500*/  PRMT R156, RZ, 0x7610, R156 ;  /* 0x00007610ff9c7816 */ /* 0x002fe2000000009c */
[----:B0-----:R-:W-:-:S04]  /*4510*/  @!P5 IMAD.WIDE.U32 R82, R119, R74, R80 ;  /* 0x0000004a7752d225 */ /* 0x001fc800078e0050 */
[----:B------:R-:W0:Y:S01]  /*4520*/  @!P2 LDC.64 R80, c[0x0][0x3e0] ;  /* 0x0000f800ff50ab82 */ /* 0x000e220000000a00 */
[----:B------:R1:W2:Y:S01]  /*4530*/  @!P4 LDG.E.U16 R156, desc[UR24][R144.64] ;  /* 0x00000018909cc981 */ /* 0x0002a2000c1e1500 */
[----:B------:R-:W-:Y:S01]  /*4540*/  @!P5 IMAD R75, R119, R75, R83 ;  /* 0x0000004b774bd224 */ /* 0x000fe200078e0253 */
[----:B------:R-:W-:Y:S02]  /*4550*/  @!P5 LEA R146, P4, R82, R13, 0x1 ;  /* 0x0000000d5292d211 */ /* 0x000fe400078808ff */
[----:B------:R-:W-:Y:S02]  /*4560*/  ISETP.GE.AND P3, PT, R22, R71, PT ;  /* 0x000000471600720c */ /* 0x000fe40003f66270 */
[----:B------:R-:W-:Y:S02]  /*4570*/  @!P5 LEA.HI.X R147, R82, R15, R75, 0x1, P4 ;  /* 0x0000000f5293d211 */ /* 0x000fe400020f0c4b */
[----:B------:R-:W-:Y:S02]  /*4580*/  @!P6 MOV R74, R18 ;  /* 0x00000012004ae202 */ /* 0x000fe40000000f00 */
[----:B------:R-:W-:-:S02]  /*4590*/  @!P6 MOV R75, RZ ;  /* 0x000000ff004be202 */ /* 0x000fc40000000f00 */
[----:B------:R-:W-:Y:S01]  /*45a0*/  PRMT R158, RZ, 0x7610, R158 ;  /* 0x00007610ff9e7816 */ /* 0x000fe2000000009e */
[----:B-----5:R-:W-:-:S04]  /*45b0*/  @!P6 IMAD.WIDE.U32 R82, R119, R72, R74 ;  /* 0x000000487752e225 */ /* 0x020fc800078e004a */
[----:B------:R-:W5:Y:S01]  /*45c0*/  @!P3 LDC.64 R74, c[0x0][0x3e0] ;  /* 0x0000f800ff4abb82 */ /* 0x000f620000000a00 */
[----:B------:R0:W2:Y:S01]  /*45d0*/  @!P5 LDG.E.U16 R158, desc[UR24][R146.64] ;  /* 0x00000018929ed981 */ /* 0x0000a2000c1e1500 */
[----:B------:R-:W-:Y:S01]  /*45e0*/  @!P6 IMAD R73, R119, R73, R83 ;  /* 0x000000497749e224 */ /* 0x000fe200078e0253 */
[----:B-1----:R-:W-:Y:S02]  /*45f0*/  @!P6 LEA R144, P5, R82, R13, 0x1 ;  /* 0x0000000d5290e211 */ /* 0x002fe400078a08ff */
[----:B------:R-:W-:Y:S02]  /*4600*/  ISETP.GE.AND P4, PT, R24, R71, PT ;  /* 0x000000471800720c */ /* 0x000fe40003f86270 */
[----:B------:R-:W-:Y:S02]  /*4610*/  @!P6 LEA.HI.X R145, R82, R15, R73, 0x1, P5 ;  /* 0x0000000f5291e211 */ /* 0x000fe400028f0c49 */
[----:B------:R-:W-:Y:S02]  /*4620*/  @!P2 MOV R72, R20 ;  /* 0x000000140048a202 */ /* 0x000fe40000000f00 */
[----:B------:R-:W-:-:S02]  /*4630*/  @!P2 MOV R73, RZ ;  /* 0x000000ff0049a202 */ /* 0x000fc40000000f00 */
[----:B------:R-:W-:Y:S01]  /*4640*/  PRMT R160, RZ, 0x7610, R160 ;  /* 0x00007610ffa07816 */ /* 0x000fe200000000a0 */
        /* <DEDUP_REMOVED lines=30> */
[----:B-----5:R-:W-:Y:S01]  /*4830*/  @!P5 IMAD.WIDE.U32 R82, R119, R80, R72 ;  /* 0x000000507752d225 */ /* 0x020fe200078e0048 */
[----:B------:R-:W-:-:S03]  /*4840*/  ISETP.GE.AND P3, PT, R32, R71, PT ;  /* 0x000000472000720c */ /* 0x000fc60003f66270 */
[----:B------:R-:W5:Y:S01]  /*4850*/  @!P2 LDC.64 R72, c[0x0][0x3e0] ;  /* 0x0000f800ff48ab82 */ /* 0x000f620000000a00 */
[----:B------:R0:W2:Y:S01]  /*4860*/  @!P4 LDG.E.U16 R166, desc[UR24][R146.64] ;  /* 0x0000001892a6c981 */ /* 0x0000a2000c1e1500 */
[C---:B------:R-:W-:Y:S01]  /*4870*/  @!P5 IMAD R81, R119.reuse, R81, R83 ;  /* 0x000000517751d224 */ /* 0x040fe200078e0253 */
[C---:B-1----:R-:W-:Y:S02]  /*4880*/  @!P5 LEA R144, P4, R82.reuse, R13, 0x1 ;  /* 0x0000000d5290d211 */ /* 0x042fe400078808ff */
[----:B------:R-:W-:Y:S02]  /*4890*/  @!P6 MOV R80, R28 ;  /* 0x0000001c0050e202 */ /* 0x000fe40000000f00 */
[----:B------:R-:W-:Y:S02]  /*48a0*/  @!P5 LEA.HI.X R145, R82, R15, R81, 0x1, P4 ;  /* 0x0000000f5291d211 */ /* 0x000fe400020f0c51 */
[----:B------:R-:W-:Y:S02]  /*48b0*/  @!P6 MOV R81, RZ ;  /* 0x000000ff0051e202 */ /* 0x000fe40000000f00 */
[----:B------:R-:W-:Y:S01]  /*48c0*/  PRMT R168, RZ, 0x7610, R168 ;  /* 0x00007610ffa87816 */ /* 0x000fe200000000a8 */
[----:B0-----:R-:W-:-:S03]  /*48d0*/  @!P6 IMAD.WIDE.U32 R82, R119, R74, R80 ;  /* 0x0000004a7752e225 */ /* 0x001fc600078e0050 */
[----:B------:R-:W0:Y:S02]  /*48e0*/  @!P3 LDC.64 R80, c[0x0][0x3e0] ;  /* 0x0000f800ff50bb82 */ /* 0x000e240000000a00 */
[----:B------:R1:W2:Y:S01]  /*48f0*/  @!P5 LDG.E.U16 R168, desc[UR24][R144.64] ;  /* 0x0000001890a8d981 */ /* 0x0002a2000c1e1500 */
[----:B------:R-:W-:Y:S01]  /*4900*/  @!P6 IMAD R75, R119, R75, R83 ;  /* 0x0000004b774be224 */ /* 0x000fe200078e0253 */
[----:B------:R-:W-:Y:S02]  /*4910*/  @!P6 LEA R146, P5, R82, R13, 0x1 ;  /* 0x0000000d5292e211 */ /* 0x000fe400078a08ff */
[----:B------:R-:W-:Y:S02]  /*4920*/  ISETP.GE.AND P4, PT, R34, R71, PT ;  /* 0x000000472200720c */ /* 0x000fe40003f86270 */
[----:B------:R-:W-:Y:S02]  /*4930*/  @!P6 LEA.HI.X R147, R82, R15, R75, 0x1, P5 ;  /* 0x0000000f5293e211 */ /* 0x000fe400028f0c4b */
[----:B------:R-:W-:-:S02]  /*4940*/  @!P2 MOV R74, R30 ;  /* 0x0000001e004aa202 */ /* 0x000fc40000000f00 */
[----:B------:R-:W-:Y:S02]  /*4950*/  @!P2 MOV R75, RZ ;  /* 0x000000ff004ba202 */ /* 0x000fe40000000f00 */
[----:B------:R-:W-:Y:S01]  /*4960*/  PRMT R170, RZ, 0x7610, R170 ;  /* 0x00007610ffaa7816 */ /* 0x000fe200000000aa */
[----:B-----5:R-:W-:-:S04]  /*4970*/  @!P2 IMAD.WIDE.U32 R82, R119, R72, R74 ;  /* 0x000000487752a225 */ /* 0x020fc800078e004a */
[----:B------:R-:W5:Y:S01]  /*4980*/  @!P4 LDC.64 R74, c[0x0][0x3e0] ;  /* 0x0000f800ff4acb82 */ /* 0x000f620000000a00 */
[----:B------:R0:W2:Y:S01]  /*4990*/  @!P6 LDG.E.U16 R170, desc[UR24][R146.64] ;  /* 0x0000001892aae981 */ /* 0x0000a2000c1e1500 */
[----:B------:R-:W-:Y:S01]  /*49a0*/  @!P2 IMAD R73, R119, R73, R83 ;  /* 0x000000497749a224 */ /* 0x000fe200078e0253 */
[----:B-1----:R-:W-:Y:S02]  /*49b0*/  @!P2 LEA R144, P6, R82, R13, 0x1 ;  /* 0x0000000d5290a211 */ /* 0x002fe400078c08ff */
[----:B------:R-:W-:Y:S02]  /*49c0*/  ISETP.GE.AND P5, PT, R36, R71, PT ;  /* 0x000000472400720c */ /* 0x000fe40003fa6270 */
[----:B------:R-:W-:Y:S01]  /*49d0*/  @!P2 LEA.HI.X R145, R82, R15, R73, 0x1, P6 ;  /* 0x0000000f5291a211 */ /* 0x000fe200030f0c49 */
[----:B------:R-:W-:Y:S01]  /*49e0*/  @!P3 IMAD.MOV.U32 R73, RZ, RZ, RZ ;  /* 0x000000ffff49b224 */ /* 0x000fe200078e00ff */
[----:B------:R-:W-:Y:S02]  /*49f0*/  @!P3 MOV R72, R32 ;  /* 0x000000200048b202 */ /* 0x000fe40000000f00 */
[----:B------:R-:W-:-:S03]  /*4a00*/  PRMT R172, RZ, 0x7610, R172 ;  /* 0x00007610ffac7816 */ /* 0x000fc600000000ac */
[----:B0-----:R-:W-:-:S03]  /*4a10*/  @!P3 IMAD.WIDE.U32 R82, R119, R80, R72 ;  /* 0x000000507752b225 */ /* 0x001fc600078e0048 */
[----:B------:R0:W2:Y:S01]  /*4a20*/  @!P2 LDG.E.U16 R172, desc[UR24][R144.64] ;  /* 0x0000001890aca981 */ /* 0x0000a2000c1e1500 */
[----:B------:R-:W-:Y:S01]  /*4a30*/  @!P3 IMAD R81, R119, R81, R83 ;  /* 0x000000517751b224 */ /* 0x000fe200078e0253 */
[----:B------:R-:W-:Y:S01]  /*4a40*/  @!P3 LEA R146, P2, R82, R13, 0x1 ;  /* 0x0000000d5292b211 */ /* 0x000fe200078408ff */
[----:B------:R-:W1:Y:S01]  /*4a50*/  @!P5 LDC.64 R72, c[0x0][0x3e0] ;  /* 0x0000f800ff48db82 */ /* 0x000e620000000a00 */
        /* <DEDUP_REMOVED lines=9> */
[----:B0-----:R-:W-:Y:S02]  /*4af0*/  @!P4 LEA R144, P3, R82, R13, 0x1 ;  /* 0x0000000d5290c211 */ /* 0x001fe400078608ff */
[----:B------:R-:W-:Y:S02]  /*4b00*/  ISETP.GE.AND P2, PT, R40, R71, PT ;  /* 0x000000472800720c */ /* 0x000fe40003f46270 */
[----:B------:R-:W-:Y:S02]  /*4b10*/  @!P4 LEA.HI.X R145, R82, R15, R75, 0x1, P3 ;  /* 0x0000000f5291c211 */ /* 0x000fe400018f0c4b */
[----:B------:R-:W-:Y:S02]  /*4b20*/  @!P5 MOV R74, R36 ;  /* 0x00000024004ad202 */ /* 0x000fe40000000f00 */
[----:B------:R-:W-:-:S02]  /*4b30*/  @!P5 MOV R75, RZ ;  /* 0x000000ff004bd202 */ /* 0x000fc40000000f00 */
[----:B------:R-:W-:Y:S01]  /*4b40*/  PRMT R176, RZ, 0x7610, R176 ;  /* 0x00007610ffb07816 */ /* 0x000fe200000000b0 */
[----:B-1----:R-:W-:-:S04]  /*4b50*/  @!P5 IMAD.WIDE.U32 R74, R119, R72, R74 ;  /* 0x00000048774ad225 */ /* 0x002fc800078e004a */
[----:B------:R-:W0:Y:S01]  /*4b60*/  @!P2 LDC.64 R82, c[0x0][0x3e0] ;  /* 0x0000f800ff52ab82 */ /* 0x000e220000000a00 */
[----:B------:R1:W2:Y:S01]  /*4b70*/  @!P4 LDG.E.U16 R176, desc[UR24][R144.64] ;  /* 0x0000001890b0c981 */ /* 0x0002a2000c1e1500 */
[----:B------:R-:W-:Y:S01]  /*4b80*/  @!P5 IMAD R73, R119, R73, R75 ;  /* 0x000000497749d224 */ /* 0x000fe200078e024b */
[----:B----4-:R-:W-:Y:S02]  /*4b90*/  @!P5 LEA R146, P4, R74, R13, 0x1 ;  /* 0x0000000d4a92d211 */ /* 0x010fe400078808ff */
[----:B------:R-:W-:Y:S02]  /*4ba0*/  ISETP.GE.AND P3, PT, R42, R71, PT ;  /* 0x000000472a00720c */ /* 0x000fe40003f66270 */
[----:B------:R-:W-:Y:S02]  /*4bb0*/  @!P5 LEA.HI.X R147, R74, R15, R73, 0x1, P4 ;  /* 0x0000000f4a93d211 */ /* 0x000fe400020f0c49 */
[----:B------:R-:W-:Y:S02]  /*4bc0*/  @!P6 MOV R72, R38 ;  /* 0x000000260048e202 */ /* 0x000fe40000000f00 */
[----:B------:R-:W-:-:S02]  /*4bd0*/  @!P6 MOV R73, RZ ;  /* 0x000000ff0049e202 */ /* 0x000fc40000000f00 */
[----:B------:R-:W-:Y:S01]  /*4be0*/  PRMT R121, RZ, 0x7610, R121 ;  /* 0x00007610ff797816 */ /* 0x000fe20000000079 */
[----:B-----5:R-:W-:-:S04]  /*4bf0*/  @!P6 IMAD.WIDE.U32 R72, R119, R80, R72 ;  /* 0x000000507748e225 */ /* 0x020fc800078e0048 */
[----:B------:R-:W4:Y:S01]  /*4c00*/  @!P3 LDC.64 R74, c[0x0][0x3e0] ;  /* 0x0000f800ff4abb82 */ /* 0x000f220000000a00 */
[----:B------:R4:W5:Y:S01]  /*4c10*/  @!P5 LDG.E.U16 R121, desc[UR24][R146.64] ;  /* 0x000000189279d981 */ /* 0x000962000c1e1500 */
[----:B------:R-:W-:Y:S01]  /*4c20*/  @!P6 IMAD R81, R119, R81, R73 ;  /* 0x000000517751e224 */ /* 0x000fe200078e0249 */
[----:B-1----:R-:W-:Y:S02]  /*4c30*/  @!P6 LEA R144, P5, R72, R13, 0x1 ;  /* 0x0000000d4890e211 */ /* 0x002fe400078a08ff */
[----:B------:R-:W-:Y:S02]  /*4c40*/  ISETP.GE.AND P4, PT, R44, R71, PT ;  /* 0x000000472c00720c */ /* 0x000fe40003f86270 */
[----:B------:R-:W-:Y:S02]  /*4c50*/  @!P6 LEA.HI.X R145, R72, R15, R81, 0x1, P5 ;  /* 0x0000000f4891e211 */ /* 0x000fe400028f0c51 */
[----:B------:R-:W-:Y:S02]  /*4c60*/  @!P2 MOV R72, R40 ;  /* 0x000000280048a202 */ /* 0x000fe40000000f00 */
[----:B------:R-:W-:-:S02]  /*4c70*/  @!P2 MOV R73, RZ ;  /* 0x000000ff0049a202 */ /* 0x000fc40000000f00 */
[----:B------:R-:W-:Y:S01]  /*4c80*/  PRMT R123, RZ, 0x7610, R123 ;  /* 0x00007610ff7b7816 */ /* 0x000fe2000000007b */
[----:B0-----:R-:W-:Y:S01]  /*4c90*/  @!P2 IMAD.WIDE.U32 R80, R119, R82, R72 ;  /* 0x000000527750a225 */ /* 0x001fe200078e0048 */
[----:B------:R-:W-:-:S03]  /*4ca0*/  ISETP.GE.AND P5, PT, R46, R71, PT ;  /* 0x000000472e00720c */ /* 0x000fc60003fa6270 */
[----:B------:R-:W0:Y:S01]  /*4cb0*/  @!P4 LDC.64 R72, c[0x0][0x3e0] ;  /* 0x0000f800ff48cb82 */ /* 0x000e220000000a00 */
[----:B------:R-:W5:Y:S01]  /*4cc0*/  @!P6 LDG.E.U16 R123, desc[UR24][R144.64] ;  /* 0x00000018907be981 */ /* 0x000f62000c1e1500 */
[----:B------:R-:W-:Y:S01]  /*4cd0*/  @!P2 IMAD R83, R119, R83, R81 ;  /* 0x000000537753a224 */ /* 0x000fe200078e0251 */
[C---:B------:R-:W-:Y:S02]  /*4ce0*/  @!P2 LEA R82, P6, R80.reuse, R13, 0x1 ;  /* 0x0000000d5052a211 */ /* 0x040fe400078c08ff */
[----:B------:R-:W-:Y:S02]  /*4cf0*/  @!P3 MOV R81, RZ ;  /* 0x000000ff0051b202 */ /* 0x000fe40000000f00 */
[----:B------:R-:W-:Y:S02]  /*4d00*/  @!P2 LEA.HI.X R83, R80, R15, R83, 0x1, P6 ;  /* 0x0000000f5053a211 */ /* 0x000fe400030f0c53 */
[----:B------:R-:W-:Y:S02]  /*4d10*/  @!P3 MOV R80, R42 ;  /* 0x0000002a0050b202 */ /* 0x000fe40000000f00 */
[----:B------:R-:W-:-:S02]  /*4d20*/  ISETP.GE.AND P6, PT, R48, R71, PT ;  /* 0x000000473000720c */ /* 0x000fc40003fc6270 */
[----:B------:R-:W-:Y:S01]  /*4d30*/  PRMT R125, RZ, 0x7610, R125 ;  /* 0x00007610ff7d7816 */ /* 0x000fe2000000007d */
[C---:B----4-:R-:W-:Y:S02]  /*4d40*/  @!P3 IMAD.WIDE.U32 R146, R119.reuse, R74, R80 ;  /* 0x0000004a7792b225 */ /* 0x050fe400078e0050 */
[----:B------:R-:W1:Y:S02]  /*4d50*/  @!P5 LDC.64 R80, c[0x0][0x3e0] ;  /* 0x0000f800ff50db82 */ /* 0x000e640000000a00 */
[----:B------:R-:W-:Y:S01]  /*4d60*/  @!P3 IMAD R75, R119, R75, R147 ;  /* 0x0000004b774bb224 */ /* 0x000fe200078e0293 */
[----:B------:R4:W5:Y:S01]  /*4d70*/  @!P2 LDG.E.U16 R125, desc[UR24][R82.64] ;  /* 0x00000018527da981 */ /* 0x000962000c1e1500 */
[C---:B------:R-:W-:Y:S02]  /*4d80*/  @!P3 LEA R74, P2, R146.reuse, R13, 0x1 ;  /* 0x0000000d924ab211 */ /* 0x040fe400078408ff */
[----:B------:R-:W-:Y:S02]  /*4d90*/  PRMT R127, RZ, 0x7610, R127 ;  /* 0x00007610ff7f7816 */ /* 0x000fe4000000007f */
[----:B------:R-:W-:-:S02]  /*4da0*/  @!P3 LEA.HI.X R75, R146, R15, R75, 0x1, P2 ;  /* 0x0000000f924bb211 */ /* 0x000fc400010f0c4b */
[----:B------:R-:W3:Y:S01]  /*4db0*/  @!P6 LDC.64 R146, c[0x0][0x3e0] ;  /* 0x0000f800ff92eb82 */ /* 0x000ee20000000a00 */
[----:B----4-:R-:W-:Y:S02]  /*4dc0*/  @!P4 MOV R82, R44 ;  /* 0x0000002c0052c202 */ /* 0x010fe40000000f00 */
[----:B------:R4:W5:Y:S01]  /*4dd0*/  @!P3 LDG.E.U16 R127, desc[UR24][R74.64] ;  /* 0x000000184a7fb981 */ /* 0x000962000c1e1500 */
[----:B------:R-:W-:Y:S02]  /*4de0*/  @!P4 MOV R83, RZ ;  /* 0x000000ff0053c202 */ /* 0x000fe40000000f00 */
[----:B------:R-:W-:Y:S01]  /*4df0*/  ISETP.GE.AND P2, PT, R50, R71, PT ;  /* 0x000000473200720c */ /* 0x000fe20003f46270 */
[----:B0-----:R-:W-:-:S04]  /*4e00*/  @!P4 IMAD.WIDE.U32 R144, R119, R72, R82 ;  /* 0x000000487790c225 */ /* 0x001fc800078e0052 */
[C---:B------:R-:W-:Y:S01]  /*4e10*/  @!P4 IMAD R73, R119.reuse, R73, R145 ;  /* 0x000000497749c224 */ /* 0x040fe200078e0291 */
[C---:B------:R-:W-:Y:S02]  /*4e20*/  @!P4 LEA R72, P3, R144.reuse, R13, 0x1 ;  /* 0x0000000d9048c211 */ /* 0x040fe400078608ff */
[----:B----4-:R-:W-:Y:S02]  /*4e30*/  @!P5 MOV R74, R46 ;  /* 0x0000002e004ad202 */ /* 0x010fe40000000f00 */
[----:B------:R-:W-:Y:S02]  /*4e40*/  @!P5 MOV R75, RZ ;  /* 0x000000ff004bd202 */ /* 0x000fe40000000f00 */
[----:B------:R-:W-:Y:S02]  /*4e50*/  PRMT R129, RZ, 0x7610, R129 ;  /* 0x00007610ff817816 */ /* 0x000fe40000000081 */
[----:B------:R-:W-:Y:S01]  /*4e60*/  @!P4 LEA.HI.X R73, R144, R15, R73, 0x1, P3 ;  /* 0x0000000f9049c211 */ /* 0x000fe200018f0c49 */
[C---:B-1----:R-:W-:Y:S01]  /*4e70*/  @!P5 IMAD.WIDE.U32 R82, R119.reuse, R80, R74 ;  /* 0x000000507752d225 */ /* 0x042fe200078e004a */
[----:B------:R-:W-:Y:S01]  /*4e80*/  ISETP.GE.AND P3, PT, R52, R71, PT ;  /* 0x000000473400720c */ /* 0x000fe20003f66270 */
[----:B------:R-:W0:Y:S02]  /*4e90*/  @!P2 LDC.64 R74, c[0x0][0x3e0] ;  /* 0x0000f800ff4aab82 */ /* 0x000e240000000a00 */
[----:B------:R1:W4:Y:S01]  /*4ea0*/  @!P4 LDG.E.U16 R129, desc[UR24][R72.64] ;  /* 0x000000184881c981 */ /* 0x000322000c1e1500 */
[----:B------:R-:W-:Y:S01]  /*4eb0*/  @!P5 IMAD R81, R119, R81, R83 ;  /* 0x000000517751d224 */ /* 0x000fe200078e0253 */
[----:B------:R-:W-:-:S02]  /*4ec0*/  @!P5 LEA R80, P4, R82, R13, 0x1 ;  /* 0x0000000d5250d211 */ /* 0x000fc400078808ff */
[----:B------:R-:W-:Y:S02]  /*4ed0*/  PRMT R131, RZ, 0x7610, R131 ;  /* 0x00007610ff837816 */ /* 0x000fe40000000083 */
[----:B------:R-:W-:Y:S02]  /*4ee0*/  @!P5 LEA.HI.X R81, R82, R15, R81, 0x1, P4 ;  /* 0x0000000f5251d211 */ /* 0x000fe400020f0c51 */
[----:B-1----:R-:W-:-:S03]  /*4ef0*/  @!P6 MOV R72, R48 ;  /* 0x000000300048e202 */ /* 0x002fc60000000f00 */
[----:B------:R1:W4:Y:S01]  /*4f00*/  @!P5 LDG.E.U16 R131, desc[UR24][R80.64] ;  /* 0x000000185083d981 */ /* 0x000322000c1e1500 */
[----:B------:R-:W-:Y:S02]  /*4f10*/  @!P6 MOV R73, RZ ;  /* 0x000000ff0049e202 */ /* 0x000fe40000000f00 */
[----:B------:R-:W-:Y:S01]  /*4f20*/  PRMT R178, RZ, 0x7610, R178 ;  /* 0x00007610ffb27816 */ /* 0x000fe200000000b2 */
[----:B---3--:R-:W-:-:S03]  /*4f30*/  @!P6 IMAD.WIDE.U32 R82, R119, R146, R72 ;  /* 0x000000927752e225 */ /* 0x008fc600078e0048 */
[----:B------:R-:W3:Y:S01]  /*4f40*/  @!P3 LDC.64 R72, c[0x0][0x3e0] ;  /* 0x0000f800ff48bb82 */ /* 0x000ee20000000a00 */
[----:B------:R-:W-:Y:S01]  /*4f50*/  ISETP.GE.AND P5, PT, R54, R71, PT ;  /* 0x000000473600720c */ /* 0x000fe20003fa6270 */
[----:B------:R-:W-:Y:S01]  /*4f60*/  @!P6 IMAD R147, R119, R147, R83 ;  /* 0x000000937793e224 */ /* 0x000fe200078e0253 */
[C---:B------:R-:W-:Y:S01]  /*4f70*/  @!P6 LEA R146, P4, R82.reuse, R13, 0x1 ;  /* 0x0000000d5292e211 */ /* 0x040fe200078808ff */
[----:B------:R1:W2:Y:S01]  /*4f80*/  @!P1 LDG.E.U16 R178, desc[UR24][R76.64] ;  /* 0x000000184cb29981 */ /* 0x0002a2000c1e1500 */
[----:B------:R-:W-:Y:S02]  /*4f90*/  PRMT R133, RZ, 0x7610, R133 ;  /* 0x00007610ff857816 */ /* 0x000fe40000000085 */
[----:B------:R-:W-:Y:S02]  /*4fa0*/  @!P6 LEA.HI.X R147, R82, R15, R147, 0x1, P4 ;  /* 0x0000000f5293e211 */ /* 0x000fe400020f0c93 */
[----:B------:R-:W-:Y:S02]  /*4fb0*/  ISETP.GE.AND P4, PT, R56, R71, PT ;  /* 0x000000473800720c */ /* 0x000fe40003f86270 */
[----:B-1----:R-:W-:Y:S01]  /*4fc0*/  @!P3 MOV R80, R52 ;  /* 0x000000340050b202 */ /* 0x002fe20000000f00 */
[----:B------:R-:W4:Y:S01]  /*4fd0*/  @!P6 LDG.E.U16 R133, desc[UR24][R146.64] ;  /* 0x000000189285e981 */ /* 0x000f22000c1e1500 */
[----:B------:R-:W-:-:S02]  /*4fe0*/  @!P2 MOV R76, R50 ;  /* 0x00000032004ca202 */ /* 0x000fc40000000f00 */
[----:B------:R-:W-:-:S03]  /*4ff0*/  @!P2 MOV R77, RZ ;  /* 0x000000ff004da202 */ /* 0x000fc60000000f00 */
[----:B0-----:R-:W-:-:S03]  /*5000*/  @!P2 IMAD.WIDE.U32 R82, R119, R74, R76 ;  /* 0x0000004a7752a225 */ /* 0x001fc600078e004c */
[----:B------:R-:W0:Y:S01]  /*5010*/  @!P5 LDC.64 R76, c[0x0][0x3e0] ;  /* 0x0000f800ff4cdb82 */ /* 0x000e220000000a00 */
[----:B------:R-:W-:Y:S01]  /*5020*/  @!P3 MOV R81, RZ ;  /* 0x000000ff0051b202 */ /* 0x000fe20000000f00 */
[C---:B------:R-:W-:Y:S01]  /*5030*/  @!P2 IMAD R75, R119.reuse, R75, R83 ;  /* 0x0000004b774ba224 */ /* 0x040fe200078e0253 */
[C---:B------:R-:W-:Y:S02]  /*5040*/  @!P2 LEA R144, P6, R82.reuse, R13, 0x1 ;  /* 0x0000000d5290a211 */ /* 0x040fe400078c08ff */
[----:B------:R-:W-:Y:S01]  /*5050*/  PRMT R149, RZ, 0x7610, R149 ;  /* 0x00007610ff957816 */ /* 0x000fe20000000095 */
[C---:B---3--:R-:W-:Y:S01]  /*5060*/  @!P3 IMAD.WIDE.U32 R80, R119.reuse, R72, R80 ;  /* 0x000000487750b225 */ /* 0x048fe200078e0050 */
[----:B------:R-:W-:Y:S02]  /*5070*/  @!P2 LEA.HI.X R145, R82, R15, R75, 0x1, P6 ;  /* 0x0000000f5291a211 */ /* 0x000fe400030f0c4b */
[----:B------:R-:W1:Y:S01]  /*5080*/  @!P4 LDC.64 R74, c[0x0][0x3e0] ;  /* 0x0000f800ff4acb82 */ /* 0x000e620000000a00 */
[----:B------:R-:W-:-:S02]  /*5090*/  @!P3 IMAD R73, R119, R73, R81 ;  /* 0x000000497749b224 */ /* 0x000fc400078e0251 */
[----:B------:R3:W4:Y:S01]  /*50a0*/  @!P2 LDG.E.U16 R149, desc[UR24][R144.64] ;  /* 0x000000189095a981 */ /* 0x000722000c1e1500 */
[----:B------:R-:W-:Y:S02]  /*50b0*/  @!P3 LEA R82, P2, R80, R13, 0x1 ;  /* 0x0000000d5052b211 */ /* 0x000fe400078408ff */
[----:B------:R-:W-:Y:S02]  /*50c0*/  ISETP.GE.AND P6, PT, R58, R71, PT ;  /* 0x000000473a00720c */ /* 0x000fe40003fc6270 */
[----:B------:R-:W-:Y:S02]  /*50d0*/  @!P3 LEA.HI.X R83, R80, R15, R73, 0x1, P2 ;  /* 0x0000000f5053b211 */ /* 0x000fe400010f0c49 */
[----:B------:R-:W-:Y:S02]  /*50e0*/  @!P5 MOV R80, R54 ;  /* 0x000000360050d202 */ /* 0x000fe40000000f00 */
[----:B------:R-:W-:Y:S02]  /*50f0*/  @!P5 MOV R81, RZ ;  /* 0x000000ff0051d202 */ /* 0x000fe40000000f00 */
[----:B------:R-:W-:Y:S01]  /*5100*/  PRMT R151, RZ, 0x7610, R151 ;  /* 0x00007610ff977816 */ /* 0x000fe20000000097 */
[----:B0-----:R-:W-:Y:S01]  /*5110*/  @!P5 IMAD.WIDE.U32 R80, R119, R76, R80 ;  /* 0x0000004c7750d225 */ /* 0x001fe200078e0050 */
[----:B------:R-:W-:-:S03]  /*5120*/  @!P4 MOV R76, R56 ;  /* 0x00000038004cc202 */ /* 0x000fc60000000f00 */
[----:B------:R-:W0:Y:S01]  /*5130*/  @!P6 LDC.64 R72, c[0x0][0x3e0] ;  /* 0x0000f800ff48eb82 */ /* 0x000e220000000a00 */
[----:B------:R-:W-:Y:S01]  /*5140*/  ISETP.GE.AND P2, PT, R60, R71, PT ;  /* 0x000000473c00720c */ /* 0x000fe20003f46270 */
[C---:B------:R-:W-:Y:S01]  /*5150*/  @!P5 IMAD R81, R119.reuse, R77, R81 ;  /* 0x0000004d7751d224 */ /* 0x040fe200078e0251 */
[----:B------:R-:W-:Y:S01]  /*5160*/  @!P4 MOV R77, RZ ;  /* 0x000000ff004dc202 */ /* 0x000fe20000000f00 */
[----:B------:R-:W4:Y:S01]  /*5170*/  @!P3 LDG.E.U16 R151, desc[UR24][R82.64] ;  /* 0x000000185297b981 */ /* 0x000f22000c1e1500 */
[----:B---3--:R-:W-:Y:S01]  /*5180*/  @!P5 LEA R144, P3, R80, R13, 0x1 ;  /* 0x0000000d5090d211 */ /* 0x008fe200078608ff */
[----:B-1----:R-:W-:-:S03]  /*5190*/  @!P4 IMAD.WIDE.U32 R76, R119, R74, R76 ;  /* 0x0000004a774cc225 */ /* 0x002fc600078e004c */
[----:B------:R-:W-:Y:S01]  /*51a0*/  @!P5 LEA.HI.X R145, R80, R15, R81, 0x1, P3 ;  /* 0x0000000f5091d211 */ /* 0x000fe200018f0c51 */
[----:B------:R-:W-:Y:S01]  /*51b0*/  @!P4 IMAD R75, R119, R75, R77 ;  /* 0x0000004b774bc224 */ /* 0x000fe200078e024d */
[----:B------:R-:W-:-:S04]  /*51c0*/  @!P4 LEA R74, P3, R76, R13, 0x1 ;  /* 0x0000000d4c4ac211 */ /* 0x000fc800078608ff */
[----:B------:R-:W-:Y:S02]  /*51d0*/  @!P4 LEA.HI.X R75, R76, R15, R75, 0x1, P3 ;  /* 0x0000000f4c4bc211 */ /* 0x000fe400018f0c4b */
[----:B------:R-:W1:Y:S01]  /*51e0*/  @!P2 LDC.64 R76, c[0x0][0x3e0] ;  /* 0x0000f800ff4cab82 */ /* 0x000e620000000a00 */
[----:B------:R-:W-:Y:S01]  /*51f0*/  @!P6 MOV R80, R58 ;  /* 0x0000003a0050e202 */ /* 0x000fe20000000f00 */
[----:B------:R-:W-:Y:S01]  /*5200*/  @!P6 IMAD.MOV.U32 R81, RZ, RZ, RZ ;  /* 0x000000ffff51e224 */ /* 0x000fe200078e00ff */
[----:B------:R-:W-:Y:S02]  /*5210*/  PRMT R199, RZ, 0x7610, R199 ;  /* 0x00007610ffc77816 */ /* 0x000fe400000000c7 */
[----:B------:R-:W-:Y:S01]  /*5220*/  PRMT R201, RZ, 0x7610, R201 ;  /* 0x00007610ffc97816 */ /* 0x000fe200000000c9 */
[----:B0-----:R-:W-:-:S03]  /*5230*/  @!P6 IMAD.WIDE.U32 R80, R119, R72, R80 ;  /* 0x000000487750e225 */ /* 0x001fc600078e0050 */
[----:B------:R0:W3:Y:S01]  /*5240*/  @!P5 LDG.E.U16 R199, desc[UR24][R144.64] ;  /* 0x0000001890c7d981 */ /* 0x0000e2000c1e1500 */
[----:B------:R-:W-:Y:S01]  /*5250*/  ISETP.GE.AND P5, PT, R62, R71, PT ;  /* 0x000000473e00720c */ /* 0x000fe20003fa6270 */
[----:B------:R-:W-:Y:S02]  /*5260*/  @!P6 IMAD R73, R119, R73, R81 ;  /* 0x000000497749e224 */ /* 0x000fe400078e0251 */
[----:B------:R0:W3:Y:S01]  /*5270*/  @!P4 LDG.E.U16 R201, desc[UR24][R74.64] ;  /* 0x000000184ac9c981 */ /* 0x0000e2000c1e1500 */
[----:B------:R-:W-:Y:S02]  /*5280*/  ISETP.GE.AND P3, PT, R64, R71, PT ;  /* 0x000000474000720c */ /* 0x000fe40003f66270 */
[----:B0-----:R-:W-:Y:S01]  /*5290*/  @!P6 LEA R144, P4, R80, R13, 0x1 ;  /* 0x0000000d5090e211 */ /* 0x001fe200078808ff */
[----:B------:R-:W-:-:S03]  /*52a0*/  FMUL.FTZ R72, R79, R70 ;  /* 0x000000464f487220 */ /* 0x000fc60000410000 */
[----:B------:R-:W-:Y:S02]  /*52b0*/  @!P6 LEA.HI.X R145, R80, R15, R73, 0x1, P4 ;  /* 0x0000000f5091e211 */ /* 0x000fe400020f0c49 */
[----:B------:R-:W-:Y:S02]  /*52c0*/  ISETP.GE.AND P4, PT, R66, R71, PT ;  /* 0x000000474200720c */ /* 0x000fe40003f86270 */
[----:B------:R-:W-:Y:S02]  /*52d0*/  @!P2 MOV R74, R60 ;  /* 0x0000003c004aa202 */ /* 0x000fe40000000f00 */
[----:B------:R-:W-:Y:S02]  /*52e0*/  @!P2 MOV R75, RZ ;  /* 0x000000ff004ba202 */ /* 0x000fe40000000f00 */
[----:B------:R-:W-:Y:S01]  /*52f0*/  PRMT R203, RZ, 0x7610, R203 ;  /* 0x00007610ffcb7816 */ /* 0x000fe200000000cb */
[----:B------:R-:W-:Y:S01]  /*5300*/  FMUL.RZ R147, R72, 0.15915493667125701904 ;  /* 0x3e22f98348937820 */ /* 0x000fe2000040c000 */
[----:B------:R-:W-:Y:S01]  /*5310*/  FMUL.FTZ R205, R78, 1.4426950216293334961 ;  /* 0x3fb8aa3b4ecd7820 */ /* 0x000fe20000410000 */
[----:B-1----:R-:W-:Y:S01]  /*5320*/  @!P2 IMAD.WIDE.U32 R74, R119, R76, R74 ;  /* 0x0000004c774aa225 */ /* 0x002fe200078e004a */
[----:B------:R-:W0:Y:S03]  /*5330*/  @!P5 LDC.64 R72, c[0x0][0x3e0] ;  /* 0x0000f800ff48db82 */ /* 0x000e260000000a00 */
[----:B------:R-:W-:Y:S01]  /*5340*/  FMUL.FTZ R78, R79, R84 ;  /* 0x000000544f4e7220 */ /* 0x000fe20000410000 */
[----:B------:R1:W3:Y:S01]  /*5350*/  @!P6 LDG.E.U16 R203, desc[UR24][R144.64] ;  /* 0x0000001890cbe981 */ /* 0x0002e2000c1e1500 */
[----:B------:R-:W-:Y:S01]  /*5360*/  @!P2 IMAD R77, R119, R77, R75 ;  /* 0x0000004d774da224 */ /* 0x000fe200078e024b */
[----:B------:R-:W-:Y:S01]  /*5370*/  @!P2 LEA R76, P6, R74, R13, 0x1 ;  /* 0x0000000d4a4ca211 */ /* 0x000fe200078c08ff */
[----:B------:R-:W-:Y:S01]  /*5380*/  FMUL.RZ R157, R78, 0.15915493667125701904 ;  /* 0x3e22f9834e9d7820 */ /* 0x000fe2000040c000 */
[----:B------:R-:W0:Y:S01]  /*5390*/  @!P3 LDC.64 R82, c[0x0][0x3e0] ;  /* 0x0000f800ff52bb82 */ /* 0x000e220000000a00 */
[----:B------:R-:W-:-:S02]  /*53a0*/  PRMT R78, RZ, 0x7610, R78 ;  /* 0x00007610ff4e7816 */ /* 0x000fc4000000004e */
[----:B------:R-:W-:-:S05]  /*53b0*/  @!P2 LEA.HI.X R77, R74, R15, R77, 0x1, P6 ;  /* 0x0000000f4a4da211 */ /* 0x000fca00030f0c4d */
[----:B------:R-:W5:Y:S01]  /*53c0*/  @!P4 LDC.64 R80, c[0x0][0x3e0] ;  /* 0x0000f800ff50cb82 */ /* 0x000f620000000a00 */
[----:B------:R0:W3:Y:S01]  /*53d0*/  @!P2 LDG.E.U16 R78, desc[UR24][R76.64] ;  /* 0x000000184c4ea981 */ /* 0x0000e2000c1e1500 */
[----:B------:R-:W-:Y:S02]  /*53e0*/  @!P5 MOV R74, R62 ;  /* 0x0000003e004ad202 */ /* 0x000fe40000000f00 */
[----:B------:R-:W-:Y:S02]  /*53f0*/  @!P5 MOV R75, RZ ;  /* 0x000000ff004bd202 */ /* 0x000fe40000000f00 */
[----:B-1----:R-:W-:Y:S02]  /*5400*/  @!P3 MOV R144, R64 ;  /* 0x000000400090b202 */ /* 0x002fe40000000f00 */
[----:B------:R-:W-:Y:S01]  /*5410*/  @!P3 MOV R145, RZ ;  /* 0x000000ff0091b202 */ /* 0x000fe20000000f00 */
[----:B0-----:R-:W-:-:S04]  /*5420*/  @!P5 IMAD.WIDE.U32 R74, R119, R72, R74 ;  /* 0x00000048774ad225 */ /* 0x001fc800078e004a */
[----:B------:R-:W-:Y:S01]  /*5430*/  FMUL.FTZ R146, R205, R70 ;  /* 0x00000046cd927220 */ /* 0x000fe20000410000 */
[----:B------:R-:W-:Y:S02]  /*5440*/  @!P4 MOV R76, R66 ;  /* 0x00000042004cc202 */ /* 0x000fe40000000f00 */
[----:B------:R-:W-:Y:S01]  /*5450*/  @!P4 MOV R77, RZ ;  /* 0x000000ff004dc202 */ /* 0x000fe20000000f00 */
[C---:B------:R-:W-:Y:S02]  /*5460*/  @!P5 IMAD R159, R119.reuse, R73, R75 ;  /* 0x00000049779fd224 */ /* 0x040fe400078e024b */
[C---:B------:R-:W-:Y:S01]  /*5470*/  @!P3 IMAD.WIDE.U32 R144, R119.reuse, R82, R144 ;  /* 0x000000527790b225 */ /* 0x040fe200078e0090 */
[----:B------:R-:W-:Y:S01]  /*5480*/  @!P5 LEA R82, P2, R74, R13, 0x1 ;  /* 0x0000000d4a52d211 */ /* 0x000fe200078408ff */
[----:B------:R-:W-:Y:S02]  /*5490*/  MUFU.SIN R153, R147 ;  /* 0x0000009300997308 */ /* 0x000fe40000000400 */
[----:B------:R-:W-:Y:S01]  /*54a0*/  @!P3 IMAD R73, R119, R83, R145 ;  /* 0x000000537749b224 */ /* 0x000fe200078e0291 */
[----:B------:R-:W-:-:S02]  /*54b0*/  @!P3 LEA R72, P6, R144, R13, 0x1 ;  /* 0x0000000d9048b211 */ /* 0x000fc400078c08ff */
[----:B------:R-:W-:-:S03]  /*54c0*/  @!P5 LEA.HI.X R83, R74, R15, R159, 0x1, P2 ;  /* 0x0000000f4a53d211 */ /* 0x000fc600010f0c9f */
[----:B------:R-:W-:Y:S01]  /*54d0*/  MUFU.COS R155, R147 ;  /* 0x00000093009b7308 */ /* 0x000fe20000000000 */
[----:B------:R-:W-:-:S07]  /*54e0*/  @!P3 LEA.HI.X R73, R144, R15, R73, 0x1, P6 ;  /* 0x0000000f9049b211 */ /* 0x000fce00030f0c49 */
[----:B------:R5:W0:Y:S02]  /*54f0*/  MUFU.EX2 R184, R146 ;  /* 0x0000009200b87308 */ /* 0x000a240000000800 */
[--C-:B-----5:R-:W-:Y:S01]  /*5500*/  @!P4 IMAD.WIDE.U32 R146, R119, R80, R76.reuse ;  /* 0x000000507792c225 */ /* 0x120fe200078e004c */
[----:B------:R-:W-:Y:S02]  /*5510*/  PRMT R76, RZ, 0x7610, R76 ;  /* 0x00007610ff4c7816 */ /* 0x000fe4000000004c */
[----:B------:R-:W-:-:S04]  /*5520*/  PRMT R77, RZ, 0x7610, R77 ;  /* 0x00007610ff4d7816 */ /* 0x000fc8000000004d */
[----:B------:R-:W5:Y:S01]  /*5530*/  @!P5 LDG.E.U16 R76, desc[UR24][R82.64] ;  /* 0x00000018524cd981 */ /* 0x000f62000c1e1500 */
[----:B------:R-:W-:Y:S01]  /*5540*/  FMUL.FTZ R75, R79, R86 ;  /* 0x000000564f4b7220 */ /* 0x000fe20000410000 */
[----:B------:R-:W-:Y:S02]  /*5550*/  @!P4 IMAD R81, R119, R81, R147 ;  /* 0x000000517751c224 */ /* 0x000fe400078e0293 */
[----:B------:R1:W5:Y:S01]  /*5560*/  @!P3 LDG.E.U16 R77, desc[UR24][R72.64] ;  /* 0x00000018484db981 */ /* 0x000362000c1e1500 */
[C---:B------:R-:W-:Y:S01]  /*5570*/  @!P4 LEA R74, P2, R146.reuse, R13, 0x1 ;  /* 0x0000000d924ac211 */ /* 0x040fe200078408ff */
[----:B------:R-:W-:Y:S01]  /*5580*/  FMUL.RZ R159, R75, 0.15915493667125701904 ;  /* 0x3e22f9834b9f7820 */ /* 0x000fe2000040c000 */
[----:B------:R-:W-:Y:S02]  /*5590*/  PRMT R80, RZ, 0x7610, R80 ;  /* 0x00007610ff507816 */ /* 0x000fe40000000050 */
[----:B------:R-:W-:-:S05]  /*55a0*/  @!P4 LEA.HI.X R75, R146, R15, R81, 0x1, P2 ;  /* 0x0000000f924bc211 */ /* 0x000fca00010f0c51 */
[----:B------:R0:W5:Y:S01]  /*55b0*/  @!P4 LDG.E.U16 R80, desc[UR24][R74.64] ;  /* 0x000000184a50c981 */ /* 0x000162000c1e1500 */
[----:B------:R-:W2:Y:S01]  /*55c0*/  S2R R165, SR_CgaCtaId ;  /* 0x0000000000a57919 */ /* 0x000ea20000008800 */
[C---:B------:R-:W-:Y:S01]  /*55d0*/  FMUL.FTZ R145, R205.reuse, R84 ;  /* 0x00000054cd917220 */ /* 0x040fe20000410000 */
[----:B-1----:R-:W-:Y:S01]  /*55e0*/  FMUL.FTZ R72, R205, R90 ;  /* 0x0000005acd487220 */ /* 0x002fe20000410000 */
[----:B0-----:R-:W-:-:S03]  /*55f0*/  FMUL.FTZ R74, R79, R92 ;  /* 0x0000005c4f4a7220 */ /* 0x001fc60000410000 */
[----:B------:R0:W-:Y:S01]  /*5600*/  MUFU.EX2 R73, R72 ;  /* 0x0000004800497308 */ /* 0x0001e20000000800 */
[----:B------:R-:W-:Y:S01]  /*5610*/  FMUL.FTZ R81, R205, R86 ;  /* 0x00000056cd517220 */ /* 0x000fe20000410000 */
[----:B------:R-:W-:Y:S01]  /*5620*/  FMUL.RZ R163, R74, 0.15915493667125701904 ;  /* 0x3e22f9834aa37820 */ /* 0x000fe2000040c000 */
[----:B------:R-:W-:Y:S01]  /*5630*/  SHF.L.U32 R182, R4, 0x4, RZ ;  /* 0x0000000404b67819 */ /* 0x000fe200000006ff */
[----:B------:R-:W-:-:S04]  /*5640*/  FMUL.FTZ R147, R79, R88 ;  /* 0x000000584f937220 */ /* 0x000fc80000410000 */
[----:B------:R-:W-:Y:S01]  /*5650*/  MUFU.SIN R186, R157 ;  /* 0x0000009d00ba7308 */ /* 0x000fe20000000400 */
[----:B0-----:R-:W-:Y:S01]  /*5660*/  FMUL.FTZ R72, R79, R96 ;  /* 0x000000604f487220 */ /* 0x001fe20000410000 */
[----:B------:R-:W-:-:S06]  /*5670*/  FMUL.FTZ R82, R205, R88 ;  /* 0x00000058cd527220 */ /* 0x000fcc0000410000 */
[----:B------:R-:W-:Y:S01]  /*5680*/  MUFU.COS R188, R157 ;  /* 0x0000009d00bc7308 */ /* 0x000fe20000000000 */
[----:B------:R-:W-:-:S07]  /*5690*/  FMUL.RZ R161, R147, 0.15915493667125701904 ;  /* 0x3e22f98393a17820 */ /* 0x000fce000040c000 */
[----:B------:R-:W0:Y:S08]  /*56a0*/  MUFU.EX2 R145, R145 ;  /* 0x0000009100917308 */ /* 0x000e300000000800 */
[----:B------:R-:W-:Y:S08]  /*56b0*/  MUFU.SIN R196, R163 ;  /* 0x000000a300c47308 */ /* 0x000ff00000000400 */
[----:B------:R1:W-:Y:S02]  /*56c0*/  MUFU.COS R204, R163 ;  /* 0x000000a300cc7308 */ /* 0x0003e40000000000 */
[----:B-1----:R-:W-:Y:S01]  /*56d0*/  FMUL.RZ R163, R72, 0.15915493667125701904 ;  /* 0x3e22f98348a37820 */ /* 0x002fe2000040c000 */
[----:B------:R-:W-:-:S05]  /*56e0*/  IADD3 R72, PT, PT, R182, 0x1, RZ ;  /* 0x00000001b6487810 */ /* 0x000fca0007ffe0ff */
[----:B------:R-:W-:Y:S01]  /*56f0*/  MUFU.SIN R144, R159 ;  /* 0x0000009f00907308 */ /* 0x000fe20000000400 */
[----:B------:R-:W-:-:S07]  /*5700*/  ISETP.GE.U32.AND P2, PT, R72, R17, PT ;  /* 0x000000114800720c */ /* 0x000fce0003f46070 */
[----:B------:R1:W-:Y:S01]  /*5710*/  MUFU.COS R146, R159 ;  /* 0x0000009f00927308 */ /* 0x0003e20000000000 */
[----:B------:R-:W-:-:S07]  /*5720*/  IADD3 R72, PT, PT, R182, 0x2, RZ ;  /* 0x00000002b6487810 */ /* 0x000fce0007ffe0ff */
[----:B------:R-:W2:Y:S01]  /*5730*/  MUFU.EX2 R81, R81 ;  /* 0x0000005100517308 */ /* 0x000ea20000000800 */
[C---:B------:R-:W-:Y:S01]  /*5740*/  FMUL.FTZ R153, R184.reuse, R153 ;  /* 0x00000099b8997220 */ /* 0x040fe20000410000 */
[----:B------:R-:W-:Y:S01]  /*5750*/  FMUL.FTZ R155, R184, R155 ;  /* 0x0000009bb89b7220 */ /* 0x000fe20000410000 */
[-C--:B------:R-:W-:Y:S01]  /*5760*/  ISETP.GE.U32.AND P3, PT, R72, R17.reuse, PT ;  /* 0x000000114800720c */ /* 0x080fe20003f66070 */
[----:B------:R-:W-:Y:S01]  /*5770*/  FMUL.FTZ R74, R205, R92 ;  /* 0x0000005ccd4a7220 */ /* 0x000fe20000410000 */
[----:B------:R-:W-:-:S03]  /*5780*/  ISETP.GE.U32.AND P6, PT, R182, R17, PT ;  /* 0x00000011b600720c */ /* 0x000fc60003fc6070 */
[----:B------:R-:W-:Y:S01]  /*5790*/  MUFU.SIN R147, R161 ;  /* 0x000000a100937308 */ /* 0x000fe20000000400 */
[----:B------:R-:W-:Y:S01]  /*57a0*/  IADD3 R72, PT, PT, R182, 0x5, RZ ;  /* 0x00000005b6487810 */ /* 0x000fe20007ffe0ff */
[----:B------:R-:W-:-:S06]  /*57b0*/  FMUL.FTZ R157, R79, R90 ;  /* 0x0000005a4f9d7220 */ /* 0x000fcc0000410000 */
[----:B------:R-:W-:Y:S01]  /*57c0*/  MUFU.COS R83, R161 ;  /* 0x000000a100537308 */ /* 0x000fe20000000000 */
[----:B------:R-:W-:-:S07]  /*57d0*/  FSEL R198, R87, RZ, !P6 ;  /* 0x000000ff57c67208 */ /* 0x000fce0007000000 */
[----:B------:R-:W4:Y:S01]  /*57e0*/  MUFU.EX2 R82, R82 ;  /* 0x0000005200527308 */ /* 0x000f220000000800 */
[----:B------:R-:W-:Y:S01]  /*57f0*/  FSEL R200, R153, RZ, !P6 ;  /* 0x000000ff99c87208 */ /* 0x000fe20007000000 */
[----:B0-----:R-:W-:Y:S01]  /*5800*/  FMUL.FTZ R175, R145, R188 ;  /* 0x000000bc91af7220 */ /* 0x001fe20000410000 */
[----:B------:R-:W-:Y:S01]  /*5810*/  FSEL R202, R155, 1, !P6 ;  /* 0x3f8000009bca7808 */ /* 0x000fe20007000000 */
[----:B------:R-:W-:Y:S01]  /*5820*/  FMUL.FTZ R173, R145, R186 ;  /* 0x000000ba91ad7220 */ /* 0x000fe20000410000 */
[----:B------:R-:W-:Y:S01]  /*5830*/  MOV R180, 0x400 ;  /* 0x0000040000b47802 */ /* 0x000fe20000000f00 */
[----:B-1----:R-:W-:Y:S01]  /*5840*/  FMUL.RZ R159, R157, 0.15915493667125701904 ;  /* 0x3e22f9839d9f7820 */ /* 0x002fe2000040c000 */
[-C--:B------:R-:W-:Y:S01]  /*5850*/  ISETP.GE.U32.AND P6, PT, R72, R17.reuse, PT ;  /* 0x000000114800720c */ /* 0x080fe20003fc6070 */
[----:B------:R0:W-:Y:S01]  /*5860*/  MUFU.EX2 R75, R74 ;  /* 0x0000004a004b7308 */ /* 0x0001e20000000800 */
[----:B------:R-:W-:Y:S01]  /*5870*/  IADD3 R72, PT, PT, R182, 0x6, RZ ;  /* 0x00000006b6487810 */ /* 0x000fe20007ffe0ff */
[----:B--2---:R-:W-:Y:S01]  /*5880*/  FMUL.FTZ R144, R81, R144 ;  /* 0x0000009051907220 */ /* 0x004fe20000410000 */
[----:B------:R-:W-:Y:S01]  /*5890*/  LEA R180, R165, R180, 0x18 ;  /* 0x000000b4a5b47211 */ /* 0x000fe200078ec0ff */
[----:B------:R-:W-:Y:S01]  /*58a0*/  FMUL.FTZ R146, R81, R146 ;  /* 0x0000009251927220 */ /* 0x000fe20000410000 */
[----:B------:R-:W-:Y:S01]  /*58b0*/  FSEL R171, R89, RZ, !P2 ;  /* 0x000000ff59ab7208 */ /* 0x000fe20005000000 */
[----:B0-----:R-:W-:Y:S01]  /*58c0*/  FMUL.FTZ R74, R79, R98 ;  /* 0x000000624f4a7220 */ /* 0x001fe20000410000 */
[----:B------:R-:W-:Y:S01]  /*58d0*/  FSEL R173, R173, RZ, !P2 ;  /* 0x000000ffadad7208 */ /* 0x000fe20005000000 */
[----:B------:R-:W-:Y:S01]  /*58e0*/  MUFU.SIN R190, R159 ;  /* 0x0000009f00be7308 */ /* 0x000fe20000000400 */
[----:B------:R-:W-:Y:S01]  /*58f0*/  FSEL R175, R175, 1, !P2 ;  /* 0x3f800000afaf7808 */ /* 0x000fe20005000000 */
[----:B------:R-:W-:Y:S01]  /*5900*/  FMUL.RZ R165, R74, 0.15915493667125701904 ;  /* 0x3e22f9834aa57820 */ /* 0x000fe2000040c000 */
[----:B------:R-:W-:-:S02]  /*5910*/  ISETP.GE.U32.AND P2, PT, R72, R17, PT ;  /* 0x000000114800720c */ /* 0x000fc40003f46070 */
[C---:B------:R-:W-:Y:S02]  /*5920*/  IADD3 R74, PT, PT, R182.reuse, 0x3, RZ ;  /* 0x00000003b64a7810 */ /* 0x040fe40007ffe0ff */
[----:B------:R-:W-:Y:S01]  /*5930*/  IADD3 R72, PT, PT, R182, 0x7, RZ ;  /* 0x00000007b6487810 */ /* 0x000fe20007ffe0ff */
[----:B------:R-:W0:Y:S01]  /*5940*/  MUFU.COS R192, R159 ;  /* 0x0000009f00c07308 */ /* 0x000e220000000000 */
[----:B------:R-:W-:Y:S01]  /*5950*/  FSEL R177, R91, RZ, !P3 ;  /* 0x000000ff5bb17208 */ /* 0x000fe20005800000 */
[----:B----4-:R-:W-:Y:S01]  /*5960*/  FMUL.FTZ R147, R82, R147 ;  /* 0x0000009352937220 */ /* 0x010fe20000410000 */
[----:B------:R-:W-:Y:S01]  /*5970*/  FSEL R179, R144, RZ, !P3 ;  /* 0x000000ff90b37208 */ /* 0x000fe20005800000 */
[----:B------:R-:W-:Y:S01]  /*5980*/  FMUL.FTZ R83, R82, R83 ;  /* 0x0000005352537220 */ /* 0x000fe20000410000 */
[----:B------:R-:W-:Y:S02]  /*5990*/  FSEL R181, R146, 1, !P3 ;  /* 0x3f80000092b57808 */ /* 0x000fe40005800000 */
[----:B------:R-:W-:-:S02]  /*59a0*/  ISETP.GE.U32.AND P4, PT, R74, R17, PT ;  /* 0x000000114a00720c */ /* 0x000fc40003f86070 */
[-C--:B------:R-:W-:Y:S02]  /*59b0*/  ISETP.GE.U32.AND P3, PT, R72, R17.reuse, PT ;  /* 0x000000114800720c */ /* 0x080fe40003f66070 */
[----:B------:R-:W-:Y:S01]  /*59c0*/  IADD3 R72, PT, PT, R182, 0x8, RZ ;  /* 0x00000008b6487810 */ /* 0x000fe20007ffe0ff */
[----:B------:R-:W-:Y:S01]  /*59d0*/  FMUL.FTZ R145, R79, R100 ;  /* 0x000000644f917220 */ /* 0x000fe20000410000 */
[----:B------:R-:W-:Y:S02]  /*59e0*/  FSEL R183, R93, RZ, !P4 ;  /* 0x000000ff5db77208 */ /* 0x000fe40006000000 */
[----:B------:R-:W-:Y:S02]  /*59f0*/  FSEL R184, R147, RZ, !P4 ;  /* 0x000000ff93b87208 */ /* 0x000fe40006000000 */
[----:B------:R-:W-:Y:S01]  /*5a00*/  FSEL R185, R83, 1, !P4 ;  /* 0x3f80000053b97808 */ /* 0x000fe20006000000 */
[----:B------:R-:W-:Y:S01]  /*5a10*/  FMUL.FTZ R157, R79, R94 ;  /* 0x0000005e4f9d7220 */ /* 0x000fe20000410000 */
[----:B------:R-:W-:Y:S01]  /*5a20*/  ISETP.GE.U32.AND P4, PT, R72, R17, PT ;  /* 0x000000114800720c */ /* 0x000fe20003f86070 */
[----:B------:R-:W-:Y:S01]  /*5a30*/  FMUL.FTZ R72, R205, R100 ;  /* 0x00000064cd487220 */ /* 0x000fe20000410000 */
[----:B------:R-:W-:Y:S01]  /*5a40*/  FMUL.RZ R153, R145, 0.15915493667125701904 ;  /* 0x3e22f98391997820 */ /* 0x000fe2000040c000 */
[----:B------:R-:W-:Y:S01]  /*5a50*/  FMUL.RZ R161, R157, 0.15915493667125701904 ;  /* 0x3e22f9839da17820 */ /* 0x000fe2000040c000 */
[----:B------:R-:W-:Y:S01]  /*5a60*/  FMUL.FTZ R74, R205, R98 ;  /* 0x00000062cd4a7220 */ /* 0x000fe20000410000 */
[C---:B0-----:R-:W-:Y:S01]  /*5a70*/  FMUL.FTZ R188, R73.reuse, R192 ;  /* 0x000000c049bc7220 */ /* 0x041fe20000410000 */
[----:B------:R-:W-:Y:S01]  /*5a80*/  MUFU.SIN R81, R153 ;  /* 0x0000009900517308 */ /* 0x000fe20000000400 */
[----:B------:R-:W-:Y:S01]  /*5a90*/  FMUL.FTZ R187, R73, R190 ;  /* 0x000000be49bb7220 */ /* 0x000fe20000410000 */
[----:B------:R-:W-:Y:S01]  /*5aa0*/  FMUL.FTZ R73, R79, R102 ;  /* 0x000000664f497220 */ /* 0x000fe20000410000 */
[----:B------:R-:W-:Y:S01]  /*5ab0*/  FMUL.FTZ R159, R205, R96 ;  /* 0x00000060cd9f7220 */ /* 0x000fe20000410000 */
[C---:B------:R-:W-:Y:S01]  /*5ac0*/  FMUL.FTZ R190, R75.reuse, R196 ;  /* 0x000000c44bbe7220 */ /* 0x040fe20000410000 */
[----:B------:R-:W-:-:S03]  /*5ad0*/  FMUL.FTZ R191, R75, R204 ;  /* 0x000000cc4bbf7220 */ /* 0x000fc60000410000 */
[----:B------:R-:W-:Y:S01]  /*5ae0*/  MUFU.COS R145, R153 ;  /* 0x0000009900917308 */ /* 0x000fe20000000000 */
[----:B------:R-:W-:Y:S01]  /*5af0*/  IADD3 R144, PT, PT, R182, 0xa, RZ ;  /* 0x0000000ab6907810 */ /* 0x000fe20007ffe0ff */
[----:B------:R-:W-:-:S06]  /*5b00*/  FMUL.RZ R83, R73, 0.15915493667125701904 ;  /* 0x3e22f98349537820 */ /* 0x000fcc000040c000 */
[----:B------:R-:W0:Y:S01]  /*5b10*/  MUFU.EX2 R72, R72 ;  /* 0x0000004800487308 */ /* 0x000e220000000800 */
[----:B------:R-:W-:Y:S01]  /*5b20*/  FMUL.FTZ R73, R205, R102 ;  /* 0x00000066cd497220 */ /* 0x000fe20000410000 */
[----:B------:R-:W-:-:S06]  /*5b30*/  FSEL R189, R97, RZ, !P6 ;  /* 0x000000ff61bd7208 */ /* 0x000fcc0007000000 */
[----:B------:R-:W-:Y:S01]  /*5b40*/  MUFU.SIN R206, R161 ;  /* 0x000000a100ce7308 */ /* 0x000fe20000000400 */
[----:B------:R-:W-:Y:S02]  /*5b50*/  FSEL R190, R190, RZ, !P6 ;  /* 0x000000ffbebe7208 */ /* 0x000fe40007000000 */
[----:B------:R-:W-:-:S05]  /*5b60*/  FSEL R191, R191, 1, !P6 ;  /* 0x3f800000bfbf7808 */ /* 0x000fca0007000000 */
[----:B------:R-:W-:Y:S01]  /*5b70*/  MUFU.COS R208, R161 ;  /* 0x000000a100d07308 */ /* 0x000fe20000000000 */
[----:B------:R-:W-:-:S07]  /*5b80*/  ISETP.GE.U32.AND P6, PT, R144, R17, PT ;  /* 0x000000119000720c */ /* 0x000fce0003fc6070 */
[----:B------:R-:W-:Y:S08]  /*5b90*/  MUFU.SIN R210, R163 ;  /* 0x000000a300d27308 */ /* 0x000ff00000000400 */
[----:B------:R-:W-:Y:S01]  /*5ba0*/  MUFU.COS R212, R163 ;  /* 0x000000a300d47308 */ /* 0x000fe20000000000 */
[----:B------:R-:W-:-:S07]  /*5bb0*/  IADD3 R194, PT, PT, R182, 0x4, RZ ;  /* 0x00000004b6c27810 */ /* 0x000fce0007ffe0ff */
[----:B------:R-:W-:Y:S08]  /*5bc0*/  MUFU.SIN R161, R165 ;  /* 0x000000a500a17308 */ /* 0x000ff00000000400 */
[----:B------:R-:W-:Y:S08]  /*5bd0*/  MUFU.COS R163, R165 ;  /* 0x000000a500a37308 */ /* 0x000ff00000000000 */
[----:B------:R-:W1:Y:S01]  /*5be0*/  MUFU.EX2 R74, R74 ;  /* 0x0000004a004a7308 */ /* 0x000e620000000800 */
[----:B------:R-:W-:Y:S01]  /*5bf0*/  FMUL.FTZ R157, R205, R94 ;  /* 0x0000005ecd9d7220 */ /* 0x000fe20000410000 */
[----:B------:R-:W-:-:S06]  /*5c00*/  ISETP.GE.U32.AND P5, PT, R194, R17, PT ;  /* 0x00000011c200720c */ /* 0x000fcc0003fa6070 */
[----:B------:R-:W2:Y:S01]  /*5c10*/  MUFU.EX2 R159, R159 ;  /* 0x0000009f009f7308 */ /* 0x000ea20000000800 */
[----:B------:R-:W-:-:S07]  /*5c20*/  IADD3 R82, PT, PT, R182, 0x9, RZ ;  /* 0x00000009b6527810 */ /* 0x000fce0007ffe0ff */
[----:B------:R-:W-:Y:S01]  /*5c30*/  MUFU.COS R144, R83 ;  /* 0x0000005300907308 */ /* 0x000fe20000000000 */
[----:B0-----:R-:W-:-:S07]  /*5c40*/  FMUL.FTZ R145, R72, R145 ;  /* 0x0000009148917220 */ /* 0x001fce0000410000 */
[----:B------:R0:W4:Y:S01]  /*5c50*/  MUFU.EX2 R75, R73 ;  /* 0x00000049004b7308 */ /* 0x0001220000000800 */
[----:B------:R-:W-:Y:S01]  /*5c60*/  FMUL.FTZ R81, R72, R81 ;  /* 0x0000005148517220 */ /* 0x000fe20000410000 */
[----:B------:R-:W-:Y:S02]  /*5c70*/  MOV R72, R134 ;  /* 0x0000008600487202 */ /* 0x000fe40000000f00 */
[----:B------:R-:W-:Y:S02]  /*5c80*/  FSEL R186, R95, RZ, !P5 ;  /* 0x000000ff5fba7208 */ /* 0x000fe40006800000 */
[----:B------:R-:W-:Y:S02]  /*5c90*/  FSEL R187, R187, RZ, !P5 ;  /* 0x000000ffbbbb7208 */ /* 0x000fe40006800000 */
[----:B------:R-:W3:Y:S01]  /*5ca0*/  MUFU.EX2 R157, R157 ;  /* 0x0000009d009d7308 */ /* 0x000ee20000000800 */
[----:B0-----:R-:W-:Y:S02]  /*5cb0*/  MOV R73, R5 ;  /* 0x0000000500497202 */ /* 0x001fe40000000f00 */
[----:B------:R-:W-:Y:S01]  /*5cc0*/  FSEL R188, R188, 1, !P5 ;  /* 0x3f800000bcbc7808 */ /* 0x000fe20006800000 */
[----:B-1----:R-:W-:Y:S01]  /*5cd0*/  FMUL.FTZ R163, R74, R163 ;  /* 0x000000a34aa37220 */ /* 0x002fe20000410000 */
[----:B------:R-:W-:Y:S01]  /*5ce0*/  ISETP.GE.U32.AND P5, PT, R82, R17, PT ;  /* 0x000000115200720c */ /* 0x000fe20003fa6070 */
[----:B------:R-:W-:-:S02]  /*5cf0*/  FMUL.FTZ R161, R74, R161 ;  /* 0x000000a14aa17220 */ /* 0x000fc40000410000 */
[----:B------:R0:W1:Y:S01]  /*5d00*/  MUFU.SIN R82, R83 ;  /* 0x0000005300527308 */ /* 0x0000620000000400 */
[----:B------:R-:W-:-:S04]  /*5d10*/  IMAD.WIDE.U32 R72, R119, UR8, R72 ;  /* 0x0000000877487c25 */ /* 0x000fc8000f8e0048 */
[C---:B--2---:R-:W-:Y:S01]  /*5d20*/  FMUL.FTZ R197, R159.reuse, R212 ;  /* 0x000000d49fc57220 */ /* 0x044fe20000410000 */
[----:B------:R-:W-:Y:S01]  /*5d30*/  FMUL.FTZ R196, R159, R210 ;  /* 0x000000d29fc47220 */ /* 0x000fe20000410000 */
[----:B------:R-:W-:Y:S01]  /*5d40*/  FSEL R167, R161, RZ, !P4 ;  /* 0x000000ffa1a77208 */ /* 0x000fe20006000000 */
[----:B----4-:R-:W-:Y:S01]  /*5d50*/  FMUL.FTZ R153, R75, R144 ;  /* 0x000000904b997220 */ /* 0x010fe20000410000 */
[----:B------:R-:W-:Y:S01]  /*5d60*/  FSEL R169, R163, 1, !P4 ;  /* 0x3f800000a3a97808 */ /* 0x000fe20006000000 */
[----:B------:R-:W-:Y:S01]  /*5d70*/  IMAD R73, R119, UR9, R73 ;  /* 0x0000000977497c24 */ /* 0x000fe2000f8e0249 */
[----:B------:R-:W-:Y:S02]  /*5d80*/  FSEL R163, R105, RZ, !P5 ;  /* 0x000000ff69a37208 */ /* 0x000fe40006800000 */
[----:B------:R-:W-:Y:S02]  /*5d90*/  FSEL R161, R81, RZ, !P5 ;  /* 0x000000ff51a17208 */ /* 0x000fe40006800000 */
[----:B------:R-:W-:-:S02]  /*5da0*/  FSEL R159, R145, 1, !P5 ;  /* 0x3f800000919f7808 */ /* 0x000fc40006800000 */
[----:B------:R-:W-:Y:S02]  /*5db0*/  LEA R144, P5, R72, R140, 0x3 ;  /* 0x0000008c48907211 */ /* 0x000fe400078a18ff */
[----:B------:R-:W-:Y:S02]  /*5dc0*/  IADD3 R74, PT, PT, R182, 0xc, RZ ;  /* 0x0000000cb64a7810 */ /* 0x000fe40007ffe0ff */
[----:B------:R-:W-:Y:S01]  /*5dd0*/  LEA.HI.X R145, R72, R141, R73, 0x3, P5 ;  /* 0x0000008d48917211 */ /* 0x000fe200028f1c49 */
[----:B------:R-:W-:Y:S01]  /*5de0*/  FMUL.FTZ R72, R79, R104 ;  /* 0x000000684f487220 */ /* 0x000fe20000410000 */
[----:B------:R-:W-:Y:S02]  /*5df0*/  FSEL R195, R101, RZ, !P3 ;  /* 0x000000ff65c37208 */ /* 0x000fe40005800000 */
[----:B------:R-:W-:Y:S02]  /*5e00*/  FSEL R196, R196, RZ, !P3 ;  /* 0x000000ffc4c47208 */ /* 0x000fe40005800000 */
[----:B------:R-:W-:-:S02]  /*5e10*/  FSEL R197, R197, 1, !P3 ;  /* 0x3f800000c5c57808 */ /* 0x000fc40005800000 */
[-C--:B------:R-:W-:Y:S01]  /*5e20*/  ISETP.GE.U32.AND P3, PT, R74, R17.reuse, PT ;  /* 0x000000114a00720c */ /* 0x080fe20003f66070 */
[C---:B---3--:R-:W-:Y:S01]  /*5e30*/  FMUL.FTZ R194, R157.reuse, R208 ;  /* 0x000000d09dc27220 */ /* 0x048fe20000410000 */
[----:B------:R-:W-:Y:S01]  /*5e40*/  IADD3 R74, PT, PT, R182, 0xd, RZ ;  /* 0x0000000db64a7810 */ /* 0x000fe20007ffe0ff */
[----:B------:R-:W-:Y:S01]  /*5e50*/  FMUL.FTZ R193, R157, R206 ;  /* 0x000000ce9dc17220 */ /* 0x000fe20000410000 */
[----:B------:R-:W-:Y:S01]  /*5e60*/  STS.U16 [R21], R178 ;  /* 0x000000b215007388 */ /* 0x000fe20000000400 */
[----:B0-----:R-:W-:Y:S01]  /*5e70*/  FMUL.RZ R83, R72, 0.15915493667125701904 ;  /* 0x3e22f98348537820 */ /* 0x001fe2000040c000 */
[----:B------:R-:W-:Y:S01]  /*5e80*/  IADD3 R146, PT, PT, R182, 0xb, RZ ;  /* 0x0000000bb6927810 */ /* 0x000fe20007ffe0ff */
[----:B-1----:R-:W-:Y:S01]  /*5e90*/  FMUL.FTZ R82, R75, R82 ;  /* 0x000000524b527220 */ /* 0x002fe20000410000 */
[----:B------:R-:W-:Y:S01]  /*5ea0*/  STS.U16 [R23+0x40], R150 ;  /* 0x0000409617007388 */ /* 0x000fe20000000400 */
[----:B------:R-:W-:Y:S01]  /*5eb0*/  FSEL R165, R103, RZ, !P4 ;  /* 0x000000ff67a57208 */ /* 0x000fe20006000000 */
[----:B------:R-:W-:Y:S01]  /*5ec0*/  VIADD R72, R19, 0x200 ;  /* 0x0000020013487836 */ /* 0x000fe20000000000 */
[----:B------:R-:W-:Y:S01]  /*5ed0*/  ISETP.GE.U32.AND P4, PT, R74, R17, PT ;  /* 0x000000114a00720c */ /* 0x000fe20003f86070 */
[----:B------:R0:W-:Y:S01]  /*5ee0*/  STS.U16 [R25+0x80], R148 ;  /* 0x0000809419007388 */ /* 0x0001e20000000400 */
[----:B------:R-:W-:-:S03]  /*5ef0*/  IADD3 R74, PT, PT, R182, 0xe, RZ ;  /* 0x0000000eb64a7810 */ /* 0x000fc60007ffe0ff */
[----:B------:R1:W-:Y:S01]  /*5f00*/  STS.U16 [R27+0xc0], R152 ;  /* 0x0000c0981b007388 */ /* 0x0003e20000000400 */
[----:B------:R-:W-:Y:S02]  /*5f10*/  FSEL R192, R99, RZ, !P2 ;  /* 0x000000ff63c07208 */ /* 0x000fe40005000000 */
[----:B------:R-:W-:Y:S01]  /*5f20*/  FSEL R193, R193, RZ, !P2 ;  /* 0x000000ffc1c17208 */ /* 0x000fe20005000000 */
[----:B------:R-:W-:Y:S01]  /*5f30*/  STS.U16 [R29+0x100], R154 ;  /* 0x0001009a1d007388 */ /* 0x000fe20000000400 */
[----:B------:R-:W-:Y:S02]  /*5f40*/  FSEL R194, R194, 1, !P2 ;  /* 0x3f800000c2c27808 */ /* 0x000fe40005000000 */
[----:B------:R-:W-:Y:S01]  /*5f50*/  ISETP.GE.U32.AND P2, PT, R146, R17, PT ;  /* 0x000000119200720c */ /* 0x000fe20003f46070 */
[----:B------:R-:W-:Y:S01]  /*5f60*/  STS.U16 [R31+0x140], R156 ;  /* 0x0001409c1f007388 */ /* 0x000fe20000000400 */
[----:B------:R-:W-:Y:S02]  /*5f70*/  IADD3 R146, PT, PT, R182, 0xf, RZ ;  /* 0x0000000fb6927810 */ /* 0x000fe40007ffe0ff */
[----:B------:R-:W-:Y:S01]  /*5f80*/  FSEL R157, R107, RZ, !P6 ;  /* 0x000000ff6b9d7208 */ /* 0x000fe20007000000 */
[----:B------:R-:W-:Y:S01]  /*5f90*/  STS.U16 [R33+0x180], R158 ;  /* 0x0001809e21007388 */ /* 0x000fe20000000400 */
[----:B------:R-:W-:-:S02]  /*5fa0*/  FSEL R155, R82, RZ, !P6 ;  /* 0x000000ff529b7208 */ /* 0x000fc40007000000 */
[----:B------:R-:W-:Y:S01]  /*5fb0*/  FSEL R153, R153, 1, !P6 ;  /* 0x3f80000099997808 */ /* 0x000fe20007000000 */
[----:B------:R-:W-:Y:S01]  /*5fc0*/  STS.U16 [R35+0x1c0], R160 ;  /* 0x0001c0a023007388 */ /* 0x000fe20000000400 */
[----:B------:R-:W-:Y:S02]  /*5fd0*/  LEA.HI.SX32 R75, R72, R19, 0x1b ;  /* 0x00000013484b7211 */ /* 0x000fe400078fdaff */
[----:B------:R-:W-:Y:S01]  /*5fe0*/  ISETP.GE.U32.AND P6, PT, R74, R17, PT ;  /* 0x000000114a00720c */ /* 0x000fe20003fc6070 */
[----:B------:R-:W-:Y:S01]  /*5ff0*/  STS.U16 [R37+0x200], R162 ;  /* 0x000200a225007388 */ /* 0x000fe20000000400 */
[----:B------:R-:W-:-:S03]  /*6000*/  IADD3 R74, PT, PT, R19, 0x220, RZ ;  /* 0x00000220134a7810 */ /* 0x000fc60007ffe0ff */
[----:B------:R-:W-:Y:S01]  /*6010*/  STS.U16 [R39+0x240], R164 ;  /* 0x000240a427007388 */ /* 0x000fe20000000400 */
[----:B------:R-:W-:Y:S02]  /*6020*/  ISETP.GE.U32.AND P5, PT, R146, R17, PT ;  /* 0x000000119200720c */ /* 0x000fe40003fa6070 */
[----:B------:R-:W-:Y:S01]  /*6030*/  LEA R72, R75, R180, 0x1 ;  /* 0x000000b44b487211 */ /* 0x000fe200078e08ff */
[----:B------:R-:W-:Y:S01]  /*6040*/  STS.U16 [R41+0x280], R166 ;  /* 0x000280a629007388 */ /* 0x000fe20000000400 */
[----:B------:R-:W-:-:S03]  /*6050*/  IADD3 R146, PT, PT, R19, 0x240, RZ ;  /* 0x0000024013927810 */ /* 0x000fc60007ffe0ff */
[----:B------:R-:W-:Y:S01]  /*6060*/  STS.U16 [R43+0x2c0], R168 ;  /* 0x0002c0a82b007388 */ /* 0x000fe20000000400 */
[----:B0-----:R-:W-:-:S03]  /*6070*/  IADD3 R148, PT, PT, R19, 0x260, RZ ;  /* 0x0000026013947810 */ /* 0x001fc60007ffe0ff */
[----:B------:R-:W-:Y:S01]  /*6080*/  STS.U16 [R45+0x300], R170 ;  /* 0x000300aa2d007388 */ /* 0x000fe20000000400 */
[----:B------:R-:W-:Y:S01]  /*6090*/  LEA.HI.SX32 R81, R74, R19, 0x1b ;  /* 0x000000134a517211 */ /* 0x000fe200078fdaff */
[----:B------:R-:W-:Y:S01]  /*60a0*/  MUFU.SIN R73, R83 ;  /* 0x0000005300497308 */ /* 0x000fe20000000400 */
[C---:B------:R-:W-:Y:S01]  /*60b0*/  IADD3 R150, PT, PT, R19.reuse, 0x280, RZ ;  /* 0x0000028013967810 */ /* 0x040fe20007ffe0ff */
[----:B------:R-:W-:Y:S01]  /*60c0*/  STS.U16 [R47+0x340], R172 ;  /* 0x000340ac2f007388 */ /* 0x000fe20000000400 */
[----:B-1----:R-:W-:-:S03]  /*60d0*/  IADD3 R152, PT, PT, R19, 0x2a0, RZ ;  /* 0x000002a013987810 */ /* 0x002fc60007ffe0ff */
[----:B------:R-:W-:Y:S02]  /*60e0*/  STS.U16 [R49+0x380], R174 ;  /* 0x000380ae31007388 */ /* 0x000fe40000000400 */
[----:B------:R0:W-:Y:S02]  /*60f0*/  MUFU.COS R74, R83 ;  /* 0x00000053004a7308 */ /* 0x0001e40000000000 */
[----:B------:R-:W-:Y:S01]  /*6100*/  STS.U16 [R51+0x3c0], R176 ;  /* 0x0003c0b033007388 */ /* 0x000fe20000000400 */
[----:B------:R-:W-:-:S03]  /*6110*/  LEA.HI.SX32 R147, R150, R19, 0x1b ;  /* 0x0000001396937211 */ /* 0x000fc600078fdaff */
[----:B------:R1:W-:Y:S01]  /*6120*/  STS.U16 [R72+0x400], R121 ;  /* 0x0004007948007388 */ /* 0x0003e20000000400 */
[-C--:B0-----:R-:W-:Y:S02]  /*6130*/  LEA.HI.SX32 R83, R146, R19.reuse, 0x1b ;  /* 0x0000001392537211 */ /* 0x081fe400078fdaff */
[-C--:B------:R-:W-:Y:S02]  /*6140*/  LEA R82, R81, R180.reuse, 0x1 ;  /* 0x000000b451527211 */ /* 0x080fe400078e08ff */
[-C--:B------:R-:W-:Y:S02]  /*6150*/  LEA.HI.SX32 R207, R152, R19.reuse, 0x1b ;  /* 0x0000001398cf7211 */ /* 0x080fe400078fdaff */
[----:B-1----:R-:W-:Y:S02]  /*6160*/  LEA.HI.SX32 R121, R148, R19, 0x1b ;  /* 0x0000001394797211 */ /* 0x002fe400078fdaff */
[----:B------:R-:W-:Y:S02]  /*6170*/  LEA R72, R83, R180, 0x1 ;  /* 0x000000b453487211 */ /* 0x000fe400078e08ff */
[----:B------:R-:W-:-:S02]  /*6180*/  IADD3 R152, PT, PT, R19, 0x2c0, RZ ;  /* 0x000002c013987810 */ /* 0x000fc40007ffe0ff */
[----:B------:R-:W-:Y:S01]  /*6190*/  LEA R146, R121, R180, 0x1 ;  /* 0x000000b479927211 */ /* 0x000fe200078e08ff */
[----:B------:R-:W-:Y:S01]  /*61a0*/  FMUL.FTZ R121, R79, R108 ;  /* 0x0000006c4f797220 */ /* 0x000fe20000410000 */
[-C--:B------:R-:W-:Y:S01]  /*61b0*/  LEA R148, R147, R180.reuse, 0x1 ;  /* 0x000000b493947211 */ /* 0x080fe200078e08ff */
[----:B------:R-:W-:Y:S01]  /*61c0*/  STS.U16 [R82+0x440], R123 ;  /* 0x0004407b52007388 */ /* 0x000fe20000000400 */
[----:B------:R-:W-:Y:S02]  /*61d0*/  IADD3 R154, PT, PT, R19, 0x2e0, RZ ;  /* 0x000002e0139a7810 */ /* 0x000fe40007ffe0ff */
[----:B------:R-:W-:Y:S01]  /*61e0*/  LEA R150, R207, R180, 0x1 ;  /* 0x000000b4cf967211 */ /* 0x000fe200078e08ff */
[----:B------:R0:W-:Y:S01]  /*61f0*/  STS.U16 [R72+0x480], R125 ;  /* 0x0004807d48007388 */ /* 0x0001e20000000400 */
[-C--:B------:R-:W-:Y:S01]  /*6200*/  LEA.HI.SX32 R83, R152, R19.reuse, 0x1b ;  /* 0x0000001398537211 */ /* 0x080fe200078fdaff */
[----:B------:R-:W-:Y:S01]  /*6210*/  FMUL.RZ R147, R121, 0.15915493667125701904 ;  /* 0x3e22f98379937820 */ /* 0x000fe2000040c000 */
[----:B------:R-:W-:Y:S01]  /*6220*/  IADD3 R152, PT, PT, R19, 0x300, RZ ;  /* 0x0000030013987810 */ /* 0x000fe20007ffe0ff */
[----:B------:R1:W-:Y:S01]  /*6230*/  STS.U16 [R146+0x4c0], R127 ;  /* 0x0004c07f92007388 */ /* 0x0003e20000000400 */
[----:B------:R-:W-:-:S03]  /*6240*/  LEA.HI.SX32 R121, R154, R19, 0x1b ;  /* 0x000000139a797211 */ /* 0x000fc600078fdaff */
[----:B------:R2:W-:Y:S01]  /*6250*/  STS.U16 [R148+0x500], R129 ;  /* 0x0005008194007388 */ /* 0x0005e20000000400 */
[----:B0-----:R-:W-:-:S03]  /*6260*/  LEA R72, R83, R180, 0x1 ;  /* 0x000000b453487211 */ /* 0x001fc600078e08ff */
[----:B------:R0:W-:Y:S01]  /*6270*/  STS.U16 [R150+0x540], R131 ;  /* 0x0005408396007388 */ /* 0x0001e20000000400 */
[-C--:B------:R-:W-:Y:S02]  /*6280*/  LEA.HI.SX32 R83, R152, R19.reuse, 0x1b ;  /* 0x0000001398537211 */ /* 0x080fe400078fdaff */
[-C--:B-1----:R-:W-:Y:S02]  /*6290*/  LEA R146, R121, R180.reuse, 0x1 ;  /* 0x000000b479927211 */ /* 0x082fe400078e08ff */
[C---:B--2---:R-:W-:Y:S02]  /*62a0*/  IADD3 R148, PT, PT, R19.reuse, 0x320, RZ ;  /* 0x0000032013947810 */ /* 0x044fe40007ffe0ff */
[----:B0-----:R-:W-:Y:S02]  /*62b0*/  IADD3 R150, PT, PT, R19, 0x340, RZ ;  /* 0x0000034013967810 */ /* 0x001fe40007ffe0ff */
[-C--:B------:R-:W-:Y:S02]  /*62c0*/  LEA.HI.SX32 R121, R148, R19.reuse, 0x1b ;  /* 0x0000001394797211 */ /* 0x080fe400078fdaff */
[----:B------:R-:W-:Y:S01]  /*62d0*/  LEA R148, R83, R180, 0x1 ;  /* 0x000000b453947211 */ /* 0x000fe200078e08ff */
[----:B------:R0:W-:Y:S01]  /*62e0*/  STS.U16 [R72+0x580], R133 ;  /* 0x0005808548007388 */ /* 0x0001e20000000400 */
[----:B------:R-:W-:-:S02]  /*62f0*/  LEA.HI.SX32 R83, R150, R19, 0x1b ;  /* 0x0000001396537211 */ /* 0x000fc400078fdaff */
[----:B------:R-:W-:Y:S02]  /*6300*/  IADD3 R154, PT, PT, R19, 0x360, RZ ;  /* 0x00000360139a7810 */ /* 0x000fe40007ffe0ff */
[-C--:B------:R-:W-:Y:S02]  /*6310*/  LEA R152, R83, R180.reuse, 0x1 ;  /* 0x000000b453987211 */ /* 0x080fe400078e08ff */
[-C--:B------:R-:W-:Y:S02]  /*6320*/  LEA R150, R121, R180.reuse, 0x1 ;  /* 0x000000b479967211 */ /* 0x080fe400078e08ff */
[----:B0-----:R-:W-:Y:S02]  /*6330*/  IADD3 R72, PT, PT, R19, 0x380, RZ ;  /* 0x0000038013487810 */ /* 0x001fe40007ffe0ff */
[-C--:B------:R-:W-:Y:S02]  /*6340*/  LEA.HI.SX32 R83, R154, R19.reuse, 0x1b ;  /* 0x000000139a537211 */ /* 0x080fe400078fdaff */
[----:B------:R-:W-:Y:S01]  /*6350*/  LEA.HI.SX32 R121, R72, R19, 0x1b ;  /* 0x0000001348797211 */ /* 0x000fe200078fdaff */
[----:B------:R-:W-:Y:S01]  /*6360*/  FMUL.FTZ R72, R198, R173 ;  /* 0x000000adc6487220 */ /* 0x000fe20000410000 */
[----:B------:R0:W-:Y:S03]  /*6370*/  STS.U16 [R146+0x5c0], R149 ;  /* 0x0005c09592007388 */ /* 0x0001e60000000400 */
[----:B------:R-:W-:Y:S01]  /*6380*/  FFMA.FTZ R129, RZ, R175, R72 ;  /* 0x000000afff817223 */ /* 0x000fe20000010048 */
[----:B------:R1:W-:Y:S01]  /*6390*/  STS.U16 [R148+0x600], R151 ;  /* 0x0006009794007388 */ /* 0x0003e20000000400 */
[----:B0-----:R-:W-:Y:S01]  /*63a0*/  LEA R146, R83, R180, 0x1 ;  /* 0x000000b453927211 */ /* 0x001fe200078e08ff */
[----:B------:R-:W-:-:S02]  /*63b0*/  FMUL.FTZ R83, RZ, R173 ;  /* 0x000000adff537220 */ /* 0x000fc40000410000 */
[----:B------:R-:W-:Y:S02]  /*63c0*/  STS.U16 [R150+0x640], R199 ;  /* 0x000640c796007388 */ /* 0x000fe40000000400 */
[----:B-1----:R-:W-:Y:S02]  /*63d0*/  FFMA.FTZ R148, R198, R175, -R83 ;  /* 0x000000afc6947223 */ /* 0x002fe40000010853 */
[----:B------:R0:W-:Y:S02]  /*63e0*/  STS.U16 [R152+0x680], R201 ;  /* 0x000680c998007388 */ /* 0x0001e40000000400 */
[----:B------:R-:W-:Y:S01]  /*63f0*/  FADD.FTZ R148, R171, R148 ;  /* 0x00000094ab947221 */ /* 0x000fe20000010000 */
[----:B0-----:R-:W-:-:S03]  /*6400*/  FADD.FTZ R152, RZ, R129 ;  /* 0x00000081ff987221 */ /* 0x001fc60000010000 */
[C---:B------:R-:W-:Y:S01]  /*6410*/  FMUL.FTZ R83, R179.reuse, R148 ;  /* 0x00000094b3537220 */ /* 0x040fe20000410000 */
[----:B------:R-:W-:Y:S01]  /*6420*/  FMUL.FTZ R150, R179, R152 ;  /* 0x00000098b3967220 */ /* 0x000fe20000410000 */
[----:B------:R-:W-:Y:S01]  /*6430*/  LEA R121, R121, R180, 0x1 ;  /* 0x000000b479797211 */ /* 0x000fe200078e08ff */
[----:B------:R-:W-:Y:S02]  /*6440*/  FMUL.FTZ R72, R79, R110 ;  /* 0x0000006e4f487220 */ /* 0x000fe40000410000 */
[C---:B------:R-:W-:Y:S01]  /*6450*/  FFMA.FTZ R154, R181.reuse, R148, -R150 ;  /* 0x00000094b59a7223 */ /* 0x040fe20000010896 */
[----:B------:R0:W-:Y:S01]  /*6460*/  STS.U16 [R146+0x6c0], R203 ;  /* 0x0006c0cb92007388 */ /* 0x0001e20000000400 */
[----:B------:R-:W-:Y:S01]  /*6470*/  FFMA.FTZ R83, R181, R152, R83 ;  /* 0x00000098b5537223 */ /* 0x000fe20000010053 */
[----:B------:R-:W-:Y:S01]  /*6480*/  FMUL.RZ R133, R72, 0.15915493667125701904 ;  /* 0x3e22f98348857820 */ /* 0x000fe2000040c000 */
[----:B------:R-:W-:Y:S01]  /*6490*/  FADD.FTZ R154, R177, R154 ;  /* 0x0000009ab19a7221 */ /* 0x000fe20000010000 */
[----:B------:R1:W-:Y:S01]  /*64a0*/  STS.U16 [R121+0x700], R78 ;  /* 0x0007004e79007388 */ /* 0x0003e20000000400 */
[C---:B------:R-:W-:Y:S01]  /*64b0*/  IADD3 R72, PT, PT, R19.reuse, 0x3a0, RZ ;  /* 0x000003a013487810 */ /* 0x040fe20007ffe0ff */
[----:B------:R-:W-:Y:S01]  /*64c0*/  FADD.FTZ R131, RZ, R83 ;  /* 0x00000053ff837221 */ /* 0x000fe20000010000 */
[----:B0-----:R-:W-:Y:S01]  /*64d0*/  IADD3 R146, PT, PT, R19, 0x3e0, RZ ;  /* 0x000003e013927810 */ /* 0x001fe20007ffe0ff */
[C---:B------:R-:W-:Y:S01]  /*64e0*/  FMUL.FTZ R81, R79.reuse, R106 ;  /* 0x0000006a4f517220 */ /* 0x040fe20000410000 */
[----:B------:R-:W-:-:S02]  /*64f0*/  FMUL.FTZ R129, R79, R112 ;  /* 0x000000704f817220 */ /* 0x000fc40000410000 */
[-C--:B-1----:R-:W-:Y:S01]  /*6500*/  LEA.HI.SX32 R121, R146, R19.reuse, 0x1b ;  /* 0x0000001392797211 */ /* 0x082fe200078fdaff */
[-C--:B------:R-:W-:Y:S01]  /*6510*/  FMUL.FTZ R146, R184, R154.reuse ;  /* 0x0000009ab8927220 */ /* 0x080fe20000410000 */
[----:B------:R-:W-:Y:S01]  /*6520*/  VIADD R148, R19, 0x3c0 ;  /* 0x000003c013947836 */ /* 0x000fe20000000000 */
[----:B------:R-:W-:Y:S01]  /*6530*/  LEA.HI.SX32 R79, R72, R19, 0x1b ;  /* 0x00000013484f7211 */ /* 0x000fe200078fdaff */
[-C--:B------:R-:W-:Y:S01]  /*6540*/  FMUL.FTZ R72, R184, R131.reuse ;  /* 0x00000083b8487220 */ /* 0x080fe20000410000 */
[----:B------:R-:W-:Y:S01]  /*6550*/  FMUL.RZ R156, R81, 0.15915493667125701904 ;  /* 0x3e22f983519c7820 */ /* 0x000fe2000040c000 */
[C---:B------:R-:W-:Y:S01]  /*6560*/  FFMA.FTZ R146, R185.reuse, R131, R146 ;  /* 0x00000083b9927223 */ /* 0x040fe20000010092 */
[----:B------:R-:W-:Y:S01]  /*6570*/  LEA.HI.SX32 R83, R148, R19, 0x1b ;  /* 0x0000001394537211 */ /* 0x000fe200078fdaff */
[----:B------:R-:W-:Y:S01]  /*6580*/  FFMA.FTZ R78, R185, R154, -R72 ;  /* 0x0000009ab94e7223 */ /* 0x000fe20000010848 */
[----:B------:R-:W-:Y:S01]  /*6590*/  MUFU.SIN R81, R156 ;  /* 0x0000009c00517308 */ /* 0x000fe20000000400 */
[----:B------:R-:W-:Y:S01]  /*65a0*/  FADD.FTZ R146, RZ, R146 ;  /* 0x00000092ff927221 */ /* 0x000fe20000010000 */
[C---:B------:R-:W-:Y:S01]  /*65b0*/  FMUL.FTZ R75, R205.reuse, R104 ;  /* 0x00000068cd4b7220 */ /* 0x040fe20000410000 */
[C---:B------:R-:W-:Y:S01]  /*65c0*/  FMUL.FTZ R123, R205.reuse, R106 ;  /* 0x0000006acd7b7220 */ /* 0x040fe20000410000 */
[C---:B------:R-:W-:Y:S01]  /*65d0*/  FMUL.FTZ R125, R205.reuse, R108 ;  /* 0x0000006ccd7d7220 */ /* 0x040fe20000410000 */
[----:B------:R-:W-:Y:S01]  /*65e0*/  FMUL.FTZ R127, R205, R110 ;  /* 0x0000006ecd7f7220 */ /* 0x000fe20000410000 */
[----:B------:R-:W-:-:S02]  /*65f0*/  LEA R72, R83, R180, 0x1 ;  /* 0x000000b453487211 */ /* 0x000fc400078e08ff */
[----:B------:R-:W-:Y:S01]  /*6600*/  MUFU.COS R82, R156 ;  /* 0x0000009c00527308 */ /* 0x000fe20000000000 */
[----:B------:R-:W-:Y:S01]  /*6610*/  FMUL.FTZ R205, R205, R112 ;  /* 0x00000070cdcd7220 */ /* 0x000fe20000410000 */
[----:B------:R-:W-:-:S06]  /*6620*/  FADD.FTZ R83, R183, R78 ;  /* 0x0000004eb7537221 */ /* 0x000fcc0000010000 */
[----:B------:R-:W-:Y:S01]  /*6630*/  MUFU.SIN R156, R147 ;  /* 0x00000093009c7308 */ /* 0x000fe20000000400 */
[----:B------:R-:W-:-:S07]  /*6640*/  FMUL.FTZ R131, R187, R83 ;  /* 0x00000053bb837220 */ /* 0x000fce0000410000 */
[----:B------:R0:W-:Y:S01]  /*6650*/  MUFU.COS R158, R147 ;  /* 0x00000093009e7308 */ /* 0x0001e20000000000 */
[----:B------:R-:W-:Y:S01]  /*6660*/  LEA R79, R79, R180, 0x1 ;  /* 0x000000b44f4f7211 */ /* 0x000fe200078e08ff */
[----:B0-----:R-:W-:Y:S01]  /*6670*/  FMUL.RZ R147, R129, 0.15915493667125701904 ;  /* 0x3e22f98381937820 */ /* 0x001fe2000040c000 */
[----:B------:R-:W-:-:S05]  /*6680*/  FMUL.FTZ R129, R187, R146 ;  /* 0x00000092bb817220 */ /* 0x000fca0000410000 */
[----:B------:R-:W0:Y:S01]  /*6690*/  MUFU.EX2 R125, R125 ;  /* 0x0000007d007d7308 */ /* 0x000e220000000800 */
[C---:B------:R-:W-:Y:S01]  /*66a0*/  FFMA.FTZ R129, R188.reuse, R83, -R129 ;  /* 0x00000053bc817223 */ /* 0x040fe20000010881 */
[----:B------:R-:W-:-:S06]  /*66b0*/  FFMA.FTZ R131, R188, R146, R131 ;  /* 0x00000092bc837223 */ /* 0x000fcc0000010083 */
[----:B------:R-:W-:Y:S01]  /*66c0*/  MUFU.EX2 R205, R205 ;  /* 0x000000cd00cd7308 */ /* 0x000fe20000000800 */
[----:B------:R-:W-:Y:S01]  /*66d0*/  FADD.FTZ R129, R186, R129 ;  /* 0x00000081ba817221 */ /* 0x000fe20000010000 */
[----:B-----5:R1:W-:Y:S06]  /*66e0*/  STS.U16 [R79+0x740], R76 ;  /* 0x0007404c4f007388 */ /* 0x0203ec0000000400 */
[----:B------:R-:W2:Y:S01]  /*66f0*/  MUFU.COS R78, R147 ;  /* 0x00000093004e7308 */ /* 0x000ea20000000000 */
[----:B------:R-:W-:Y:S01]  /*6700*/  FADD.FTZ R131, RZ, R131 ;  /* 0x00000083ff837221 */ /* 0x000fe20000010000 */
[----:B------:R3:W-:Y:S01]  /*6710*/  STS.U16 [R72+0x780], R77 ;  /* 0x0007804d48007388 */ /* 0x0007e20000000400 */
[----:B-1----:R-:W-:-:S05]  /*6720*/  FMUL.FTZ R76, R190, R129 ;  /* 0x00000081be4c7220 */ /* 0x002fca0000410000 */
[----:B------:R-:W1:Y:S01]  /*6730*/  MUFU.EX2 R75, R75 ;  /* 0x0000004b004b7308 */ /* 0x000e620000000800 */
[-C--:B------:R-:W-:Y:S01]  /*6740*/  FFMA.FTZ R76, R191, R131.reuse, R76 ;  /* 0x00000083bf4c7223 */ /* 0x080fe2000001004c */
[----:B---3--:R-:W-:-:S03]  /*6750*/  FMUL.FTZ R72, R190, R131 ;  /* 0x00000083be487220 */ /* 0x008fc60000410000 */
[----:B------:R-:W-:Y:S01]  /*6760*/  FADD.FTZ R79, RZ, R76 ;  /* 0x0000004cff4f7221 */ /* 0x000fe20000010000 */
[----:B------:R-:W-:Y:S01]  /*6770*/  LEA R121, R121, R180, 0x1 ;  /* 0x000000b479797211 */ /* 0x000fe200078e08ff */
[----:B------:R-:W-:Y:S01]  /*6780*/  FFMA.FTZ R72, R191, R129, -R72 ;  /* 0x00000081bf487223 */ /* 0x000fe20000010848 */
[----:B0-----:R-:W-:Y:S01]  /*6790*/  FMUL.FTZ R149, R125, R158 ;  /* 0x0000009e7d957220 */ /* 0x001fe20000410000 */
[----:B--2---:R-:W-:Y:S01]  /*67a0*/  FMUL.FTZ R158, R205, R78 ;  /* 0x0000004ecd9e7220 */ /* 0x004fe20000410000 */
[----:B------:R-:W-:Y:S01]  /*67b0*/  FMUL.FTZ R83, R193, R79 ;  /* 0x0000004fc1537220 */ /* 0x000fe20000410000 */
[----:B------:R-:W-:Y:S01]  /*67c0*/  FADD.FTZ R78, R189, R72 ;  /* 0x00000048bd4e7221 */ /* 0x000fe20000010000 */
[----:B------:R0:W-:Y:S01]  /*67d0*/  STS.U16 [R121+0x7c0], R80 ;  /* 0x0007c05079007388 */ /* 0x0001e20000000400 */
[----:B------:R-:W-:Y:S01]  /*67e0*/  FMUL.FTZ R77, R202, R173 ;  /* 0x000000adca4d7220 */ /* 0x000fe20000410000 */
[----:B------:R-:W2:Y:S01]  /*67f0*/  MUFU.EX2 R123, R123 ;  /* 0x0000007b007b7308 */ /* 0x000ea20000000800 */
[C---:B-1----:R-:W-:Y:S01]  /*6800*/  FMUL.FTZ R74, R75.reuse, R74 ;  /* 0x0000004a4b4a7220 */ /* 0x042fe20000410000 */
[----:B------:R-:W-:Y:S01]  /*6810*/  FMUL.FTZ R73, R75, R73 ;  /* 0x000000494b497220 */ /* 0x000fe20000410000 */
[----:B------:R-:W-:Y:S01]  /*6820*/  FMUL.FTZ R75, R200, R173 ;  /* 0x000000adc84b7220 */ /* 0x000fe20000410000 */
[-C--:B------:R-:W-:Y:S01]  /*6830*/  FFMA.FTZ R83, R194, R78.reuse, -R83 ;  /* 0x0000004ec2537223 */ /* 0x080fe20000010853 */
[----:B0-----:R-:W-:-:S02]  /*6840*/  FMUL.FTZ R80, R193, R78 ;  /* 0x0000004ec1507220 */ /* 0x001fc40000410000 */
[-C--:B------:R-:W-:Y:S01]  /*6850*/  FFMA.FTZ R72, R202, R175.reuse, -R75 ;  /* 0x000000afca487223 */ /* 0x080fe2000001084b */
[----:B------:R-:W-:Y:S01]  /*6860*/  FFMA.FTZ R76, R200, R175, R77 ;  /* 0x000000afc84c7223 */ /* 0x000fe2000001004d */
[----:B------:R-:W-:Y:S01]  /*6870*/  FADD.FTZ R83, R192, R83 ;  /* 0x00000053c0537221 */ /* 0x000fe20000010000 */
[----:B------:R-:W-:Y:S01]  /*6880*/  FFMA.FTZ R80, R194, R79, R80 ;  /* 0x0000004fc2507223 */ /* 0x000fe20000010050 */
[C---:B------:R-:W-:Y:S01]  /*6890*/  FMUL.FTZ R78, R179.reuse, R72 ;  /* 0x00000048b34e7220 */ /* 0x040fe20000410000 */
[-C--:B------:R-:W-:Y:S01]  /*68a0*/  FMUL.FTZ R75, R179, R76.reuse ;  /* 0x0000004cb34b7220 */ /* 0x080fe20000410000 */
[C---:B------:R-:W-:Y:S01]  /*68b0*/  FMUL.FTZ R146, R196.reuse, R83 ;  /* 0x00000053c4927220 */ /* 0x040fe20000410000 */
[----:B------:R-:W-:Y:S01]  /*68c0*/  FADD.FTZ R80, RZ, R80 ;  /* 0x00000050ff507221 */ /* 0x000fe20000010000 */
[C---:B------:R-:W-:Y:S01]  /*68d0*/  FFMA.FTZ R78, R181.reuse, R76, R78 ;  /* 0x0000004cb54e7223 */ /* 0x040fe2000001004e */
[----:B------:R-:W-:Y:S01]  /*68e0*/  FFMA.FTZ R75, R181, R72, -R75 ;  /* 0x00000048b54b7223 */ /* 0x000fe2000001084b */
[----:B------:R-:W-:Y:S01]  /*68f0*/  MUFU.EX2 R127, R127 ;  /* 0x0000007f007f7308 */ /* 0x000fe20000000800 */
[-C--:B------:R-:W-:Y:S01]  /*6900*/  FMUL.FTZ R76, R196, R80.reuse ;  /* 0x00000050c44c7220 */ /* 0x080fe20000410000 */
[----:B------:R-:W-:Y:S01]  /*6910*/  FFMA.FTZ R146, R197, R80, R146 ;  /* 0x00000050c5927223 */ /* 0x000fe20000010092 */
[----:B------:R-:W-:-:S05]  /*6920*/  FMUL.FTZ R77, R184, R75 ;  /* 0x0000004bb84d7220 */ /* 0x000fca0000410000 */
[----:B------:R-:W-:Y:S01]  /*6930*/  MUFU.SIN R150, R133 ;  /* 0x0000008500967308 */ /* 0x000fe20000000400 */
[----:B------:R-:W-:Y:S01]  /*6940*/  FFMA.FTZ R76, R197, R83, -R76 ;  /* 0x00000053c54c7223 */ /* 0x000fe2000001084c */
[----:B------:R-:W-:Y:S01]  /*6950*/  FADD.FTZ R146, RZ, R146 ;  /* 0x00000092ff927221 */ /* 0x000fe20000010000 */
[-C--:B------:R-:W-:Y:S01]  /*6960*/  FMUL.FTZ R72, R184, R78.reuse ;  /* 0x0000004eb8487220 */ /* 0x080fe20000410000 */
[----:B------:R-:W-:Y:S01]  /*6970*/  FFMA.FTZ R77, R185, R78, R77 ;  /* 0x0000004eb94d7223 */ /* 0x000fe2000001004d */
[----:B------:R-:W-:Y:S01]  /*6980*/  FADD.FTZ R76, R195, R76 ;  /* 0x0000004cc34c7221 */ /* 0x000fe20000010000 */
[----:B------:R-:W-:Y:S01]  /*6990*/  FMUL.FTZ R78, R167, R146 ;  /* 0x00000092a74e7220 */ /* 0x000fe20000410000 */
[----:B------:R-:W-:Y:S01]  /*69a0*/  FFMA.FTZ R72, R185, R75, -R72 ;  /* 0x0000004bb9487223 */ /* 0x000fe20000010848 */
[-C--:B------:R-:W-:Y:S01]  /*69b0*/  FMUL.FTZ R75, R187, R77.reuse ;  /* 0x0000004dbb4b7220 */ /* 0x080fe20000410000 */
[-C--:B------:R-:W-:Y:S01]  /*69c0*/  FMUL.FTZ R83, R167, R76.reuse ;  /* 0x0000004ca7537220 */ /* 0x080fe20000410000 */
[----:B------:R-:W-:Y:S01]  /*69d0*/  FFMA.FTZ R78, R169, R76, -R78 ;  /* 0x0000004ca94e7223 */ /* 0x000fe2000001084e */
[-C--:B------:R-:W-:Y:S01]  /*69e0*/  FMUL.FTZ R79, R187, R72.reuse ;  /* 0x00000048bb4f7220 */ /* 0x080fe20000410000 */
[C---:B------:R-:W-:Y:S01]  /*69f0*/  FFMA.FTZ R75, R188.reuse, R72, -R75 ;  /* 0x00000048bc4b7223 */ /* 0x040fe2000001084b */
[----:B------:R-:W-:Y:S01]  /*6a00*/  FFMA.FTZ R83, R169, R146, R83 ;  /* 0x00000092a9537223 */ /* 0x000fe20000010053 */
[----:B------:R-:W-:Y:S01]  /*6a10*/  FADD.FTZ R78, R165, R78 ;  /* 0x0000004ea54e7221 */ /* 0x000fe20000010000 */
[----:B------:R-:W-:Y:S01]  /*6a20*/  FFMA.FTZ R79, R188, R77, R79 ;  /* 0x0000004dbc4f7223 */ /* 0x000fe2000001004f */
[C---:B------:R-:W-:Y:S01]  /*6a30*/  FMUL.FTZ R76, R190.reuse, R75 ;  /* 0x0000004bbe4c7220 */ /* 0x040fe20000410000 */
[----:B------:R-:W-:Y:S01]  /*6a40*/  FADD.FTZ R80, RZ, R83 ;  /* 0x00000053ff507221 */ /* 0x000fe20000010000 */
[----:B------:R-:W-:Y:S01]  /*6a50*/  FMUL.FTZ R146, R161, R78 ;  /* 0x0000004ea1927220 */ /* 0x000fe20000410000 */
[-C--:B------:R-:W-:Y:S01]  /*6a60*/  FMUL.FTZ R72, R190, R79.reuse ;  /* 0x0000004fbe487220 */ /* 0x080fe20000410000 */
[----:B------:R-:W-:Y:S01]  /*6a70*/  FFMA.FTZ R76, R191, R79, R76 ;  /* 0x0000004fbf4c7223 */ /* 0x000fe2000001004c */
[-C--:B------:R-:W-:Y:S01]  /*6a80*/  FMUL.FTZ R79, R161, R80.reuse ;  /* 0x00000050a14f7220 */ /* 0x080fe20000410000 */
[----:B------:R-:W-:Y:S01]  /*6a90*/  FFMA.FTZ R146, R159, R80, R146 ;  /* 0x000000509f927223 */ /* 0x000fe20000010092 */
[----:B------:R-:W-:Y:S01]  /*6aa0*/  FFMA.FTZ R72, R191, R75, -R72 ;  /* 0x0000004bbf487223 */ /* 0x000fe20000010848 */
[----:B------:R0:W1:Y:S01]  /*6ab0*/  MUFU.COS R152, R133 ;  /* 0x0000008500987308 */ /* 0x0000620000000000 */
[----:B------:R-:W-:Y:S01]  /*6ac0*/  FFMA.FTZ R78, R159, R78, -R79 ;  /* 0x0000004e9f4e7223 */ /* 0x000fe2000001084f */
[----:B------:R-:W-:Y:S01]  /*6ad0*/  FADD.FTZ R146, RZ, R146 ;  /* 0x00000092ff927221 */ /* 0x000fe20000010000 */
[----:B------:R-:W-:Y:S01]  /*6ae0*/  FMUL.FTZ R77, R193, R72 ;  /* 0x00000048c14d7220 */ /* 0x000fe20000410000 */
[----:B------:R-:W-:Y:S01]  /*6af0*/  FSEL R121, R109, RZ, !P2 ;  /* 0x000000ff6d797208 */ /* 0x000fe20005000000 */
[----:B------:R-:W-:Y:S01]  /*6b00*/  FADD.FTZ R78, R163, R78 ;  /* 0x0000004ea34e7221 */ /* 0x000fe20000010000 */
[----:B------:R-:W-:Y:S01]  /*6b10*/  FMUL.FTZ R80, R155, R146 ;  /* 0x000000929b507220 */ /* 0x000fe20000410000 */
[-C--:B------:R-:W-:Y:S01]  /*6b20*/  FMUL.FTZ R75, R193, R76.reuse ;  /* 0x0000004cc14b7220 */ /* 0x080fe20000410000 */
[C---:B------:R-:W-:Y:S01]  /*6b30*/  FFMA.FTZ R77, R194.reuse, R76, R77 ;  /* 0x0000004cc24d7223 */ /* 0x040fe2000001004d */
[-C--:B------:R-:W-:Y:S01]  /*6b40*/  FMUL.FTZ R79, R155, R78.reuse ;  /* 0x0000004e9b4f7220 */ /* 0x080fe20000410000 */
[----:B------:R-:W-:Y:S01]  /*6b50*/  FFMA.FTZ R80, R153, R78, -R80 ;  /* 0x0000004e99507223 */ /* 0x000fe20000010850 */
[C---:B--2---:R-:W-:Y:S01]  /*6b60*/  FMUL.FTZ R82, R123.reuse, R82 ;  /* 0x000000527b527220 */ /* 0x044fe20000410000 */
[----:B------:R-:W-:Y:S01]  /*6b70*/  FMUL.FTZ R81, R123, R81 ;  /* 0x000000517b517220 */ /* 0x000fe20000410000 */
[----:B------:R-:W-:Y:S01]  /*6b80*/  FFMA.FTZ R75, R194, R72, -R75 ;  /* 0x00000048c24b7223 */ /* 0x000fe2000001084b */
[C---:B------:R-:W-:Y:S01]  /*6b90*/  FMUL.FTZ R72, R196.reuse, R77 ;  /* 0x0000004dc4487220 */ /* 0x040fe20000410000 */
[----:B------:R-:W-:Y:S01]  /*6ba0*/  FFMA.FTZ R79, R153, R146, R79 ;  /* 0x00000092994f7223 */ /* 0x000fe2000001004f */
[----:B------:R-:W-:Y:S01]  /*6bb0*/  FSEL R123, R73, RZ, !P2 ;  /* 0x000000ff497b7208 */ /* 0x000fe20005000000 */
[----:B------:R-:W-:Y:S01]  /*6bc0*/  FADD.FTZ R80, R157, R80 ;  /* 0x000000509d507221 */ /* 0x000fe20000010000 */
[----:B0-----:R-:W-:Y:S01]  /*6bd0*/  FMUL.FTZ R133, R125, R156 ;  /* 0x0000009c7d857220 */ /* 0x001fe20000410000 */
[-C--:B------:R-:W-:Y:S01]  /*6be0*/  FMUL.FTZ R76, R196, R75.reuse ;  /* 0x0000004bc44c7220 */ /* 0x080fe20000410000 */
[----:B------:R-:W-:Y:S01]  /*6bf0*/  FFMA.FTZ R72, R197, R75, -R72 ;  /* 0x0000004bc5487223 */ /* 0x000fe20000010848 */
[----:B------:R-:W-:Y:S01]  /*6c00*/  FSEL R125, R74, 1, !P2 ;  /* 0x3f8000004a7d7808 */ /* 0x000fe20005000000 */
[----:B------:R-:W-:Y:S01]  /*6c10*/  FADD.FTZ R78, RZ, R79 ;  /* 0x0000004fff4e7221 */ /* 0x000fe20000010000 */
[----:B------:R-:W-:Y:S01]  /*6c20*/  FMUL.FTZ R75, R123, R80 ;  /* 0x000000507b4b7220 */ /* 0x000fe20000410000 */
[----:B------:R-:W-:-:S02]  /*6c30*/  NOP ;  /* 0x0000000000007918 */ /* 0x000fc40000000000 */
[-C--:B------:R-:W-:Y:S01]  /*6c40*/  FMUL.FTZ R146, R123, R78.reuse ;  /* 0x0000004e7b927220 */ /* 0x080fe20000410000 */
[----:B------:R-:W-:Y:S01]  /*6c50*/  FFMA.FTZ R75, R125, R78, R75 ;  /* 0x0000004e7d4b7223 */ /* 0x000fe2000001004b */
[C---:B-1----:R-:W-:Y:S01]  /*6c60*/  FMUL.FTZ R152, R127.reuse, R152 ;  /* 0x000000987f987220 */ /* 0x042fe20000410000 */
[----:B------:R-:W-:Y:S01]  /*6c70*/  FMUL.FTZ R150, R127, R150 ;  /* 0x000000967f967220 */ /* 0x000fe20000410000 */
[----:B------:R-:W-:Y:S01]  /*6c80*/  FFMA.FTZ R146, R125, R80, -R146 ;  /* 0x000000507d927223 */ /* 0x000fe20000010892 */
[----:B------:R-:W-:Y:S01]  /*6c90*/  FSEL R127, R81, RZ, !P3 ;  /* 0x000000ff517f7208 */ /* 0x000fe20005800000 */
[----:B------:R-:W-:Y:S01]  /*6ca0*/  FADD.FTZ R78, RZ, R75 ;  /* 0x0000004bff4e7221 */ /* 0x000fe20000010000 */
[----:B------:R-:W-:Y:S01]  /*6cb0*/  FFMA.FTZ R76, R197, R77, R76 ;  /* 0x0000004dc54c7223 */ /* 0x000fe2000001004c */
[----:B------:R-:W-:Y:S01]  /*6cc0*/  FMUL.FTZ R73, R167, R72 ;  /* 0x00000048a7497220 */ /* 0x000fe20000410000 */
[----:B------:R-:W-:Y:S01]  /*6cd0*/  FSEL R129, R82, 1, !P3 ;  /* 0x3f80000052817808 */ /* 0x000fe20005800000 */
[----:B------:R-:W-:Y:S01]  /*6ce0*/  FADD.FTZ R146, R121, R146 ;  /* 0x0000009279927221 */ /* 0x000fe20000010000 */
[----:B------:R-:W-:Y:S01]  /*6cf0*/  FMUL.FTZ R75, R127, R78 ;  /* 0x0000004e7f4b7220 */ /* 0x000fe20000410000 */
[-C--:B------:R-:W-:Y:S01]  /*6d00*/  FMUL.FTZ R74, R167, R76.reuse ;  /* 0x0000004ca74a7220 */ /* 0x080fe20000410000 */
[----:B------:R-:W2:Y:S01]  /*6d10*/  LDG.E.64 R144, desc[UR24][R144.64] ;  /* 0x0000001890907981 */ /* 0x000ea2000c1e1b00 */
[----:B------:R-:W-:Y:S01]  /*6d20*/  FFMA.FTZ R76, R169, R76, R73 ;  /* 0x0000004ca94c7223 */ /* 0x000fe20000010049 */
[-C--:B------:R-:W-:Y:S01]  /*6d30*/  FMUL.FTZ R80, R127, R146.reuse ;  /* 0x000000927f507220 */ /* 0x080fe20000410000 */
[----:B------:R-:W-:Y:S01]  /*6d40*/  FSEL R131, R111, RZ, !P3 ;  /* 0x000000ff6f837208 */ /* 0x000fe20005800000 */
[----:B------:R-:W-:Y:S01]  /*6d50*/  FFMA.FTZ R146, R129, R146, -R75 ;  /* 0x0000009281927223 */ /* 0x000fe2000001084b */
[----:B------:R-:W-:Y:S01]  /*6d60*/  FFMA.FTZ R74, R169, R72, -R74 ;  /* 0x00000048a94a7223 */ /* 0x000fe2000001084a */
[----:B------:R-:W-:Y:S01]  /*6d70*/  FMUL.FTZ R72, R161, R76 ;  /* 0x0000004ca1487220 */ /* 0x000fe20000410000 */
[----:B------:R-:W-:Y:S01]  /*6d80*/  FFMA.FTZ R80, R129, R78, R80 ;  /* 0x0000004e81507223 */ /* 0x000fe20000010050 */
[----:B------:R-:W-:Y:S01]  /*6d90*/  FSEL R133, R133, RZ, !P4 ;  /* 0x000000ff85857208 */ /* 0x000fe20006000000 */
[----:B------:R-:W-:Y:S01]  /*6da0*/  FADD.FTZ R146, R131, R146 ;  /* 0x0000009283927221 */ /* 0x000fe20000010000 */
[----:B------:R-:W0:Y:S01]  /*6db0*/  MUFU.SIN R154, R147 ;  /* 0x00000093009a7308 */ /* 0x000e220000000400 */
[-C--:B------:R-:W-:Y:S01]  /*6dc0*/  FMUL.FTZ R73, R161, R74.reuse ;  /* 0x0000004aa1497220 */ /* 0x080fe20000410000 */
[----:B------:R-:W-:Y:S01]  /*6dd0*/  FFMA.FTZ R72, R159, R74, -R72 ;  /* 0x0000004a9f487223 */ /* 0x000fe20000010848 */
[----:B------:R-:W-:Y:S01]  /*6de0*/  FSEL R149, R149, 1, !P4 ;  /* 0x3f80000095957808 */ /* 0x000fe20006000000 */
[----:B------:R-:W-:Y:S01]  /*6df0*/  FADD.FTZ R80, RZ, R80 ;  /* 0x00000050ff507221 */ /* 0x000fe20000010000 */
[----:B------:R-:W-:Y:S01]  /*6e00*/  FMUL.FTZ R75, R133, R146 ;  /* 0x00000092854b7220 */ /* 0x000fe20000410000 */
[----:B------:R-:W-:Y:S01]  /*6e10*/  FFMA.FTZ R76, R159, R76, R73 ;  /* 0x0000004c9f4c7223 */ /* 0x000fe20000010049 */
[----:B------:R-:W-:Y:S01]  /*6e20*/  FMUL.FTZ R73, R155, R72 ;  /* 0x000000489b497220 */ /* 0x000fe20000410000 */
[-C--:B------:R-:W-:Y:S01]  /*6e30*/  FMUL.FTZ R78, R133, R80.reuse ;  /* 0x00000050854e7220 */ /* 0x080fe20000410000 */
[----:B------:R-:W-:Y:S01]  /*6e40*/  FFMA.FTZ R75, R149, R80, R75 ;  /* 0x00000050954b7223 */ /* 0x000fe2000001004b */
[-C--:B------:R-:W-:Y:S01]  /*6e50*/  FMUL.FTZ R74, R155, R76.reuse ;  /* 0x0000004c9b4a7220 */ /* 0x080fe20000410000 */
[----:B------:R-:W-:Y:S01]  /*6e60*/  FFMA.FTZ R76, R153, R76, R73 ;  /* 0x0000004c994c7223 */ /* 0x000fe20000010049 */
[----:B------:R-:W-:Y:S01]  /*6e70*/  FSEL R148, R113, RZ, !P4 ;  /* 0x000000ff71947208 */ /* 0x000fe20006000000 */
[----:B------:R-:W-:Y:S01]  /*6e80*/  FFMA.FTZ R73, R149, R146, -R78 ;  /* 0x0000009295497223 */ /* 0x000fe2000001084e */
[----:B------:R-:W-:Y:S01]  /*6e90*/  FSEL R150, R150, RZ, !P6 ;  /* 0x000000ff96967208 */ /* 0x000fe20007000000 */
[----:B------:R-:W-:Y:S01]  /*6ea0*/  FADD.FTZ R75, RZ, R75 ;  /* 0x0000004bff4b7221 */ /* 0x000fe20000010000 */
[----:B------:R-:W-:Y:S01]  /*6eb0*/  FSEL R152, R152, 1, !P6 ;  /* 0x3f80000098987808 */ /* 0x000fe20007000000 */
[----:B------:R-:W-:-:S02]  /*6ec0*/  FADD.FTZ R73, R148, R73 ;  /* 0x0000004994497221 */ /* 0x000fc40000010000 */
[C---:B------:R-:W-:Y:S01]  /*6ed0*/  FMUL.FTZ R77, R150.reuse, R75 ;  /* 0x0000004b964d7220 */ /* 0x040fe20000410000 */
[----:B0-----:R-:W-:Y:S01]  /*6ee0*/  FMUL.FTZ R154, R205, R154 ;  /* 0x0000009acd9a7220 */ /* 0x001fe20000410000 */
[----:B------:R-:W-:Y:S01]  /*6ef0*/  FFMA.FTZ R74, R153, R72, -R74 ;  /* 0x00000048994a7223 */ /* 0x000fe2000001084a */
[----:B------:R-:W-:Y:S01]  /*6f00*/  FMUL.FTZ R72, R123, R76 ;  /* 0x0000004c7b487220 */ /* 0x000fe20000410000 */
[-C--:B------:R-:W-:Y:S01]  /*6f10*/  FMUL.FTZ R80, R150, R73.reuse ;  /* 0x0000004996507220 */ /* 0x080fe20000410000 */
[----:B------:R-:W-:Y:S01]  /*6f20*/  FSEL R151, R115, RZ, !P6 ;  /* 0x000000ff73977208 */ /* 0x000fe20007000000 */
[C---:B------:R-:W-:Y:S01]  /*6f30*/  FFMA.FTZ R78, R152.reuse, R73, -R77 ;  /* 0x00000049984e7223 */ /* 0x040fe2000001084d */
[-C--:B------:R-:W-:Y:S01]  /*6f40*/  FFMA.FTZ R72, R125, R74.reuse, -R72 ;  /* 0x0000004a7d487223 */ /* 0x080fe20000010848 */
[----:B------:R-:W-:Y:S01]  /*6f50*/  FFMA.FTZ R80, R152, R75, R80 ;  /* 0x0000004b98507223 */ /* 0x000fe20000010050 */
[----:B------:R-:W-:Y:S01]  /*6f60*/  FSEL R154, R154, RZ, !P5 ;  /* 0x000000ff9a9a7208 */ /* 0x000fe20006800000 */
[----:B------:R-:W-:Y:S01]  /*6f70*/  FMUL.FTZ R74, R123, R74 ;  /* 0x0000004a7b4a7220 */ /* 0x000fe20000410000 */
[----:B------:R-:W-:Y:S01]  /*6f80*/  FADD.FTZ R75, R151, R78 ;  /* 0x0000004e974b7221 */ /* 0x000fe20000010000 */
[----:B------:R-:W-:Y:S01]  /*6f90*/  FSEL R158, R158, 1, !P5 ;  /* 0x3f8000009e9e7808 */ /* 0x000fe20006800000 */
[----:B------:R-:W-:Y:S01]  /*6fa0*/  FADD.FTZ R77, RZ, R80 ;  /* 0x00000050ff4d7221 */ /* 0x000fe20000010000 */
[----:B------:R-:W-:Y:S01]  /*6fb0*/  FFMA.FTZ R74, R125, R76, R74 ;  /* 0x0000004c7d4a7223 */ /* 0x000fe2000001004a */
[C---:B------:R-:W-:Y:S01]  /*6fc0*/  FMUL.FTZ R79, R154.reuse, R75 ;  /* 0x0000004b9a4f7220 */ /* 0x040fe20000410000 */
[C---:B------:R-:W-:Y:S01]  /*6fd0*/  FMUL.FTZ R73, R127.reuse, R72 ;  /* 0x000000487f497220 */ /* 0x040fe20000410000 */
[-C--:B------:R-:W-:Y:S01]  /*6fe0*/  FMUL.FTZ R78, R154, R77.reuse ;  /* 0x0000004d9a4e7220 */ /* 0x080fe20000410000 */
[----:B------:R-:W-:Y:S01]  /*6ff0*/  FMUL.FTZ R76, R127, R74 ;  /* 0x0000004a7f4c7220 */ /* 0x000fe20000410000 */
[C---:B------:R-:W-:Y:S01]  /*7000*/  FFMA.FTZ R79, R158.reuse, R77, R79 ;  /* 0x0000004d9e4f7223 */ /* 0x040fe2000001004f */
[----:B------:R-:W-:Y:S01]  /*7010*/  FSEL R156, R117, RZ, !P5 ;  /* 0x000000ff759c7208 */ /* 0x000fe20006800000 */
[----:B------:R-:W-:Y:S01]  /*7020*/  FFMA.FTZ R75, R158, R75, -R78 ;  /* 0x0000004b9e4b7223 */ /* 0x000fe2000001084e */
[C---:B------:R-:W-:Y:S01]  /*7030*/  FFMA.FTZ R76, R129.reuse, R72, -R76 ;  /* 0x00000048814c7223 */ /* 0x040fe2000001084c */
[----:B------:R-:W-:Y:S01]  /*7040*/  FADD.FTZ R168, RZ, R79 ;  /* 0x0000004fffa87221 */ /* 0x000fe20000010000 */
[----:B------:R-:W-:Y:S01]  /*7050*/  FFMA.FTZ R74, R129, R74, R73 ;  /* 0x0000004a814a7223 */ /* 0x000fe20000010049 */
[----:B------:R-:W-:Y:S01]  /*7060*/  FADD.FTZ R199, R156, R75 ;  /* 0x0000004b9cc77221 */ /* 0x000fe20000010000 */
[----:B------:R-:W-:-:S02]  /*7070*/  FMUL.FTZ R72, R133, R76 ;  /* 0x0000004c85487220 */ /* 0x000fc40000410000 */
[-C--:B------:R-:W-:Y:S01]  /*7080*/  FMUL.FTZ R73, R133, R74.reuse ;  /* 0x0000004a85497220 */ /* 0x080fe20000410000 */
[----:B------:R-:W0:Y:S01]  /*7090*/  SHFL.UP PT, R78, R168, 0x1, RZ ;  /* 0x04200000a84e7989 */ /* 0x000e2200000e00ff */
[C---:B------:R-:W-:Y:S02]  /*70a0*/  FFMA.FTZ R75, R149.reuse, R74, R72 ;  /* 0x0000004a954b7223 */ /* 0x040fe40000010048 */
[----:B------:R-:W-:Y:S01]  /*70b0*/  FFMA.FTZ R73, R149, R76, -R73 ;  /* 0x0000004c95497223 */ /* 0x000fe20000010849 */
[----:B------:R-:W1:Y:S01]  /*70c0*/  SHFL.UP PT, R74, R199, 0x1, RZ ;  /* 0x04200000c74a7989 */ /* 0x000e6200000e00ff */
[C---:B------:R-:W-:Y:S02]  /*70d0*/  FMUL.FTZ R77, R150.reuse, R75 ;  /* 0x0000004b964d7220 */ /* 0x040fe40000410000 */
[-C--:B------:R-:W-:Y:S02]  /*70e0*/  FMUL.FTZ R72, R150, R73.reuse ;  /* 0x0000004996487220 */ /* 0x080fe40000410000 */
[----:B------:R-:W-:-:S02]  /*70f0*/  FFMA.FTZ R77, R152, R73, -R77 ;  /* 0x00000049984d7223 */ /* 0x000fc4000001084d */
[----:B------:R-:W-:Y:S01]  /*7100*/  FFMA.FTZ R75, R152, R75, R72 ;  /* 0x0000004b984b7223 */ /* 0x000fe20000010048 */
[----:B------:R-:W-:Y:S01]  /*7110*/  ISETP.GE.AND P2, PT, R19, 0x1, PT ;  /* 0x000000011300780c */ /* 0x000fe20003f46270 */
[C---:B------:R-:W-:Y:S02]  /*7120*/  FMUL.FTZ R73, R154.reuse, R77 ;  /* 0x0000004d9a497220 */ /* 0x040fe40000410000 */
[-C--:B------:R-:W-:Y:S02]  /*7130*/  FMUL.FTZ R72, R154, R75.reuse ;  /* 0x0000004b9a487220 */ /* 0x080fe40000410000 */
[C---:B------:R-:W-:Y:S02]  /*7140*/  FFMA.FTZ R170, R158.reuse, R75, R73 ;  /* 0x0000004b9eaa7223 */ /* 0x040fe40000010049 */
[----:B------:R-:W-:-:S04]  /*7150*/  FFMA.FTZ R217, R158, R77, -R72 ;  /* 0x0000004d9ed97223 */ /* 0x000fc80000010848 */
[CC--:B0-----:R-:W-:Y:S01]  /*7160*/  FMUL.FTZ R75, R217.reuse, R78.reuse ;  /* 0x0000004ed94b7220 */ /* 0x0c1fe20000410000 */
[----:B------:R-:W0:Y:S01]  /*7170*/  SHFL.UP PT, R73, R170, 0x1, RZ ;  /* 0x04200000aa497989 */ /* 0x000e2200000e00ff */
[C---:B------:R-:W-:Y:S02]  /*7180*/  FMUL.FTZ R78, R170.reuse, R78 ;  /* 0x0000004eaa4e7220 */ /* 0x040fe40000410000 */
[-C--:B-1----:R-:W-:Y:S01]  /*7190*/  FFMA.FTZ R75, R170, R74.reuse, R75 ;  /* 0x0000004aaa4b7223 */ /* 0x082fe2000001004b */
[----:B------:R-:W1:Y:S01]  /*71a0*/  SHFL.UP PT, R72, R217, 0x1, RZ ;  /* 0x04200000d9487989 */ /* 0x000e6200000e00ff */
[----:B------:R-:W-:Y:S02]  /*71b0*/  FFMA.FTZ R78, R217, R74, -R78 ;  /* 0x0000004ad94e7223 */ /* 0x000fe4000001084e */
[----:B------:R-:W-:Y:S02]  /*71c0*/  @P2 FADD.FTZ R168, R168, R75 ;  /* 0x0000004ba8a82221 */ /* 0x000fe40000010000 */
[----:B------:R-:W-:-:S03]  /*71d0*/  @P2 FADD.FTZ R199, R199, R78 ;  /* 0x0000004ec7c72221 */ /* 0x000fc60000010000 */
[----:B------:R-:W3:Y:S04]  /*71e0*/  SHFL.UP PT, R77, R168, 0x2, RZ ;  /* 0x04400000a84d7989 */ /* 0x000ee800000e00ff */
[----:B------:R-:W4:Y:S01]  /*71f0*/  SHFL.UP PT, R76, R199, 0x2, RZ ;  /* 0x04400000c74c7989 */ /* 0x000f2200000e00ff */
[-C--:B0-----:R-:W-:Y:S01]  /*7200*/  FMUL.FTZ R75, R217, R73.reuse ;  /* 0x00000049d94b7220 */ /* 0x081fe20000410000 */
[----:B------:R-:W-:-:S03]  /*7210*/  FMUL.FTZ R74, R170, R73 ;  /* 0x00000049aa4a7220 */ /* 0x000fc60000410000 */
[-C--:B-1----:R-:W-:Y:S01]  /*7220*/  @P2 FFMA.FTZ R170, R170, R72.reuse, R75 ;  /* 0x00000048aaaa2223 */ /* 0x082fe2000001004b */
[----:B------:R-:W-:Y:S01]  /*7230*/  @P2 FFMA.FTZ R217, R217, R72, -R74 ;  /* 0x00000048d9d92223 */ /* 0x000fe2000001084a */
[----:B------:R-:W-:-:S03]  /*7240*/  ISETP.GE.AND P2, PT, R19, 0x2, PT ;  /* 0x000000021300780c */ /* 0x000fc60003f46270 */
[----:B------:R-:W0:Y:S01]  /*7250*/  SHFL.UP PT, R73, R170, 0x2, RZ ;  /* 0x04400000aa497989 */ /* 0x000e2200000e00ff */
[----:B---3--:R-:W-:-:S03]  /*7260*/  FMUL.FTZ R75, R217, R77 ;  /* 0x0000004dd94b7220 */ /* 0x008fc60000410000 */
[----:B------:R-:W1:Y:S01]  /*7270*/  SHFL.UP PT, R72, R217, 0x2, RZ ;  /* 0x04400000d9487989 */ /* 0x000e6200000e00ff */
[C---:B------:R-:W-:Y:S01]  /*7280*/  FMUL.FTZ R74, R170.reuse, R77 ;  /* 0x0000004daa4a7220 */ /* 0x040fe20000410000 */
[----:B----4-:R-:W-:-:S03]  /*7290*/  FFMA.FTZ R75, R170, R76, R75 ;  /* 0x0000004caa4b7223 */ /* 0x010fc6000001004b */
[----:B------:R-:W-:Y:S01]  /*72a0*/  FFMA.FTZ R74, R217, R76, -R74 ;  /* 0x0000004cd94a7223 */ /* 0x000fe2000001084a */
[----:B------:R-:W-:-:S03]  /*72b0*/  @P2 FADD.FTZ R168, R168, R75 ;  /* 0x0000004ba8a82221 */ /* 0x000fc60000010000 */
[----:B------:R-:W-:Y:S02]  /*72c0*/  @P2 FADD.FTZ R199, R199, R74 ;  /* 0x0000004ac7c72221 */ /* 0x000fe40000010000 */
[----:B------:R-:W3:Y:S04]  /*72d0*/  SHFL.UP PT, R77, R168, 0x4, RZ ;  /* 0x04800000a84d7989 */ /* 0x000ee800000e00ff */
[----:B------:R-:W4:Y:S01]  /*72e0*/  SHFL.UP PT, R76, R199, 0x4, RZ ;  /* 0x04800000c74c7989 */ /* 0x000f2200000e00ff */
[-C--:B0-----:R-:W-:Y:S01]  /*72f0*/  FMUL.FTZ R75, R217, R73.reuse ;  /* 0x00000049d94b7220 */ /* 0x081fe20000410000 */
[----:B------:R-:W-:-:S03]  /*7300*/  FMUL.FTZ R74, R170, R73 ;  /* 0x00000049aa4a7220 */ /* 0x000fc60000410000 */
[-C--:B-1----:R-:W-:Y:S01]  /*7310*/  @P2 FFMA.FTZ R170, R170, R72.reuse, R75 ;  /* 0x00000048aaaa2223 */ /* 0x082fe2000001004b */
[----:B------:R-:W-:Y:S01]  /*7320*/  @P2 FFMA.FTZ R217, R217, R72, -R74 ;  /* 0x00000048d9d92223 */ /* 0x000fe2000001084a */
[----:B------:R-:W-:-:S03]  /*7330*/  ISETP.GE.AND P2, PT, R19, 0x4, PT ;  /* 0x000000041300780c */ /* 0x000fc60003f46270 */
[----:B------:R-:W0:Y:S04]  /*7340*/  SHFL.UP PT, R73, R170, 0x4, RZ ;  /* 0x04800000aa497989 */ /* 0x000e2800000e00ff */
[----:B------:R-:W1:Y:S01]  /*7350*/  SHFL.UP PT, R72, R217, 0x4, RZ ;  /* 0x04800000d9487989 */ /* 0x000e6200000e00ff */
[-C--:B---3--:R-:W-:Y:S01]  /*7360*/  FMUL.FTZ R75, R217, R77.reuse ;  /* 0x0000004dd94b7220 */ /* 0x088fe20000410000 */
[----:B------:R-:W-:-:S03]  /*7370*/  FMUL.FTZ R74, R170, R77 ;  /* 0x0000004daa4a7220 */ /* 0x000fc60000410000 */
[-C--:B----4-:R-:W-:Y:S01]  /*7380*/  FFMA.FTZ R75, R170, R76.reuse, R75 ;  /* 0x0000004caa4b7223 */ /* 0x090fe2000001004b */
[----:B------:R-:W-:-:S03]  /*7390*/  FFMA.FTZ R74, R217, R76, -R74 ;  /* 0x0000004cd94a7223 */ /* 0x000fc6000001084a */
[----:B------:R-:W-:Y:S01]  /*73a0*/  @P2 FADD.FTZ R168, R168, R75 ;  /* 0x0000004ba8a82221 */ /* 0x000fe20000010000 */
[----:B------:R-:W-:-:S04]  /*73b0*/  @P2 FADD.FTZ R199, R199, R74 ;  /* 0x0000004ac7c72221 */ /* 0x000fc80000010000 */
[----:B------:R-:W3:Y:S04]  /*73c0*/  SHFL.UP PT, R77, R168, 0x8, RZ ;  /* 0x05000000a84d7989 */ /* 0x000ee800000e00ff */
[----:B------:R-:W4:Y:S01]  /*73d0*/  SHFL.UP PT, R76, R199, 0x8, RZ ;  /* 0x05000000c74c7989 */ /* 0x000f2200000e00ff */
[-C--:B0-----:R-:W-:Y:S01]  /*73e0*/  FMUL.FTZ R75, R217, R73.reuse ;  /* 0x00000049d94b7220 */ /* 0x081fe20000410000 */
[----:B------:R-:W-:-:S03]  /*73f0*/  FMUL.FTZ R74, R170, R73 ;  /* 0x00000049aa4a7220 */ /* 0x000fc60000410000 */
[-C--:B-1----:R-:W-:Y:S01]  /*7400*/  @P2 FFMA.FTZ R170, R170, R72.reuse, R75 ;  /* 0x00000048aaaa2223 */ /* 0x082fe2000001004b */
[----:B------:R-:W-:-:S04]  /*7410*/  @P2 FFMA.FTZ R217, R217, R72, -R74 ;  /* 0x00000048d9d92223 */ /* 0x000fc8000001084a */
[----:B------:R-:W0:Y:S01]  /*7420*/  SHFL.UP PT, R73, R170, 0x8, RZ ;  /* 0x05000000aa497989 */ /* 0x000e2200000e00ff */
[----:B------:R-:W-:-:S03]  /*7430*/  ISETP.GE.AND P2, PT, R19, 0x8, PT ;  /* 0x000000081300780c */ /* 0x000fc60003f46270 */
[----:B------:R-:W1:Y:S01]  /*7440*/  SHFL.UP PT, R72, R217, 0x8, RZ ;  /* 0x05000000d9487989 */ /* 0x000e6200000e00ff */
[-C--:B---3--:R-:W-:Y:S01]  /*7450*/  FMUL.FTZ R75, R217, R77.reuse ;  /* 0x0000004dd94b7220 */ /* 0x088fe20000410000 */
[----:B------:R-:W-:-:S03]  /*7460*/  FMUL.FTZ R74, R170, R77 ;  /* 0x0000004daa4a7220 */ /* 0x000fc60000410000 */
[-C--:B----4-:R-:W-:Y:S01]  /*7470*/  FFMA.FTZ R75, R170, R76.reuse, R75 ;  /* 0x0000004caa4b7223 */ /* 0x090fe2000001004b */
[----:B------:R-:W-:-:S04]  /*7480*/  FFMA.FTZ R74, R217, R76, -R74 ;  /* 0x0000004cd94a7223 */ /* 0x000fc8000001084a */
[----:B------:R-:W-:Y:S01]  /*7490*/  @P2 FADD.FTZ R168, R168, R75 ;  /* 0x0000004ba8a82221 */ /* 0x000fe20000010000 */
[----:B------:R-:W-:-:S04]  /*74a0*/  @P2 FADD.FTZ R199, R199, R74 ;  /* 0x0000004ac7c72221 */ /* 0x000fc80000010000 */
[----:B------:R-:W3:Y:S01]  /*74b0*/  SHFL.UP PT, R78, R168, 0x10, RZ ;  /* 0x06000000a84e7989 */ /* 0x000ee200000e00ff */
[CC--:B0-----:R-:W-:Y:S01]  /*74c0*/  FMUL.FTZ R75, R217.reuse, R73.reuse ;  /* 0x00000049d94b7220 */ /* 0x0c1fe20000410000 */
[C---:B------:R-:W-:Y:S02]  /*74d0*/  FMUL.FTZ R74, R170.reuse, R73 ;  /* 0x00000049aa4a7220 */ /* 0x040fe40000410000 */
[----:B------:R-:W0:Y:S01]  /*74e0*/  SHFL.UP PT, R80, R199, 0x10, RZ ;  /* 0x06000000c7507989 */ /* 0x000e2200000e00ff */
[-C--:B-1----:R-:W-:Y:S01]  /*74f0*/  @P2 FFMA.FTZ R170, R170, R72.reuse, R75 ;  /* 0x00000048aaaa2223 */ /* 0x082fe2000001004b */
[----:B------:R-:W-:-:S04]  /*7500*/  @P2 FFMA.FTZ R217, R217, R72, -R74 ;  /* 0x00000048d9d92223 */ /* 0x000fc8000001084a */
[----:B------:R-:W1:Y:S01]  /*7510*/  SHFL.UP PT, R76, R170, 0x10, RZ ;  /* 0x06000000aa4c7989 */ /* 0x000e6200000e00ff */
[----:B------:R-:W-:-:S03]  /*7520*/  SHF.L.U32 R73, R19, 0x5, RZ ;  /* 0x0000000513497819 */ /* 0x000fc600000006ff */
[----:B------:R-:W4:Y:S01]  /*7530*/  SHFL.UP PT, R79, R217, 0x10, RZ ;  /* 0x06000000d94f7989 */ /* 0x000f2200000e00ff */
[----:B------:R-:W-:Y:S02]  /*7540*/  LEA.HI.SX32 R77, R73, R73, 0x1b ;  /* 0x00000049494d7211 */ /* 0x000fe400078fdaff */
[----:B------:R-:W-:Y:S02]  /*7550*/  CS2R R74, SRZ ;  /* 0x00000000004a7805 */ /* 0x000fe4000001ff00 */
[----:B------:R-:W-:Y:S02]  /*7560*/  MOV R72, 0x3f800000 ;  /* 0x3f80000000487802 */ /* 0x000fe40000000f00 */
[----:B------:R-:W-:Y:S02]  /*7570*/  MOV R73, RZ ;  /* 0x000000ff00497202 */ /* 0x000fe40000000f00 */
[----:B------:R-:W-:Y:S01]  /*7580*/  LEA R174, R77, R180, 0x1 ;  /* 0x000000b44dae7211 */ /* 0x000fe200078e08ff */
[-C--:B---3--:R-:W-:Y:S01]  /*7590*/  FMUL.FTZ R82, R170, R78.reuse ;  /* 0x0000004eaa527220 */ /* 0x088fe20000410000 */
[----:B------:R-:W-:Y:S01]  /*75a0*/  FMUL.FTZ R81, R217, R78 ;  /* 0x0000004ed9517220 */ /* 0x000fe20000410000 */
[----:B------:R-:W-:-:S02]  /*75b0*/  @P0 LEA R78, R119, R180, 0x4 ;  /* 0x000000b4774e0211 */ /* 0x000fc400078e20ff */
[----:B------:R-:W-:Y:S01]  /*75c0*/  LDS.U16 R176, [R174] ;  /* 0x00000000aeb07984 */ /* 0x000fe20000000400 */
[-C--:B0-----:R-:W-:Y:S01]  /*75d0*/  FFMA.FTZ R146, R217, R80.reuse, -R82 ;  /* 0x00000050d9927223 */ /* 0x081fe20000010852 */
[----:B------:R-:W-:Y:S02]  /*75e0*/  FFMA.FTZ R81, R170, R80, R81 ;  /* 0x00000050aa517223 */ /* 0x000fe40000010051 */
[----:B------:R-:W0:Y:S01]  /*75f0*/  LDS.U16 R80, [R174+0x2] ;  /* 0x00000200ae507984 */ /* 0x000e220000000400 */
[----:B------:R-:W-:-:S03]  /*7600*/  ISETP.NE.AND P3, PT, R19, 0x1f, PT ;  /* 0x0000001f1300780c */ /* 0x000fc60003f65270 */
[----:B------:R3:W5:Y:S01]  /*7610*/  @P0 LDS.128 R72, [R78+0x880] ;  /* 0x000880004e480984 */ /* 0x0007620000000c00 */
[CC--:B-1----:R-:W-:Y:S01]  /*7620*/  FMUL.FTZ R82, R170.reuse, R76.reuse ;  /* 0x0000004caa527220 */ /* 0x0c2fe20000410000 */
[C---:B------:R-:W-:Y:S02]  /*7630*/  FMUL.FTZ R77, R217.reuse, R76 ;  /* 0x0000004cd94d7220 */ /* 0x040fe40000410000 */
[----:B------:R-:W-:Y:S01]  /*7640*/  LDS.U16 R178, [R174+0x4] ;  /* 0x00000400aeb27984 */ /* 0x000fe20000000400 */
[-C--:B----4-:R-:W-:Y:S01]  /*7650*/  FFMA.FTZ R76, R217, R79.reuse, -R82 ;  /* 0x0000004fd94c7223 */ /* 0x090fe20000010852 */
[----:B------:R-:W-:Y:S01]  /*7660*/  FFMA.FTZ R77, R170, R79, R77 ;  /* 0x0000004faa4d7223 */ /* 0x000fe2000001004d */
[----:B------:R-:W-:Y:S01]  /*7670*/  FADD.FTZ R79, R168, R81 ;  /* 0x00000051a84f7221 */ /* 0x000fe20000010000 */
[----:B---3--:R-:W-:Y:S01]  /*7680*/  FADD.FTZ R78, R199, R146 ;  /* 0x00000092c74e7221 */ /* 0x008fe20000010000 */
[----:B------:R-:W1:Y:S04]  /*7690*/  LDS.U16 R224, [R174+0x6] ;  /* 0x00000600aee07984 */ /* 0x000e680000000400 */
[----:B------:R-:W-:Y:S04]  /*76a0*/  LDS.U16 R225, [R174+0x8] ;  /* 0x00000800aee17984 */ /* 0x000fe80000000400 */
[----:B------:R-:W3:Y:S04]  /*76b0*/  LDS.U16 R226, [R174+0xa] ;  /* 0x00000a00aee27984 */ /* 0x000ee80000000400 */
[----:B------:R-:W-:Y:S04]  /*76c0*/  LDS.U16 R222, [R174+0xc] ;  /* 0x00000c00aede7984 */ /* 0x000fe80000000400 */
[----:B------:R-:W4:Y:S04]  /*76d0*/  LDS.U16 R172, [R174+0xe] ;  /* 0x00000e00aeac7984 */ /* 0x000f280000000400 */
        /* <DEDUP_REMOVED lines=24> */
[----:B------:R3:W-:Y:S01]  /*7860*/  @!P3 STS.128 [R180+0x840], R76 ;  /* 0x0008404cb400b388 */ /* 0x0007e20000000c00 */
[----:B------:R-:W-:Y:S01]  /*7870*/  ISETP.NE.AND P4, PT, R19, RZ, PT ;  /* 0x000000ff1300720c */ /* 0x000fe20003f85270 */
[----:B------:R-:W-:Y:S01]  /*7880*/  BAR.SYNC.DEFER_BLOCKING 0x0 ;  /* 0x0000000000007b1d */ /* 0x000fe20000010000 */
[----:B0-----:R-:W-:-:S02]  /*7890*/  SHF.L.U32 R227, R80, 0x10, RZ ;  /* 0x0000001050e37819 */ /* 0x001fc400000006ff */
[----:B------:R-:W-:-:S09]  /*78a0*/  ISETP.NE.AND P5, PT, R4, RZ, PT ;  /* 0x000000ff0400720c */ /* 0x000fd20003fa5270 */
[----:B-----5:R-:W-:Y:S04]  /*78b0*/  @!P4 STS.128 [R180+0x860], R72 ;  /* 0x00086048b400c388 */ /* 0x020fe80000000c00 */
[----:B------:R-:W-:Y:S01]  /*78c0*/  LDS.128 R80, [R180+0x840] ;  /* 0x00084000b4507984 */ /* 0x000fe20000000c00 */
[----:B------:R-:W-:Y:S01]  /*78d0*/  BAR.SYNC.DEFER_BLOCKING 0x0 ;  /* 0x0000000000007b1d */ /* 0x000fe20000010000 */
[----:B------:R-:W-:-:S04]  /*78e0*/  ISETP.GE.AND P2, PT, R19, 0x10, PT ;  /* 0x000000101300780c */ /* 0x000fc80003f46270 */
[----:B------:R-:W-:Y:S01]  /*78f0*/  FSEL R170, R170, R77, !P2 ;  /* 0x0000004daaaa7208 */ /* 0x000fe20005000000 */
[----:B--2---:R-:W-:Y:S01]  /*7900*/  FMUL.FTZ R174, R227, R144 ;  /* 0x00000090e3ae7220 */ /* 0x004fe20000410000 */
[----:B------:R-:W-:Y:S01]  /*7910*/  FSEL R228, R217, R76, !P2 ;  /* 0x0000004cd9e47208 */ /* 0x000fe20005000000 */
[----:B------:R-:W-:Y:S01]  /*7920*/  FMUL.FTZ R217, R227, R145 ;  /* 0x00000091e3d97220 */ /* 0x000fe20000410000 */
[----:B------:R-:W-:Y:S01]  /*7930*/  SHF.L.U32 R176, R176, 0x10, RZ ;  /* 0x00000010b0b07819 */ /* 0x000fe200000006ff */
[----:B------:R-:W0:Y:S01]  /*7940*/  SHFL.UP PT, R227, R170, 0x1, RZ ;  /* 0x04200000aae37989 */ /* 0x000e2200000e00ff */
[----:B-1----:R-:W-:-:S03]  /*7950*/  SHF.L.U32 R224, R224, 0x10, RZ ;  /* 0x00000010e0e07819 */ /* 0x002fc600000006ff */
[----:B------:R-:W-:Y:S01]  /*7960*/  @P5 LDS.64 R146, [R180+0x868] ;  /* 0x00086800b4925984 */ /* 0x000fe20000000a00 */
[----:B---3--:R-:W-:Y:S01]  /*7970*/  FSEL R77, R199, R78, !P2 ;  /* 0x0000004ec74d7208 */ /* 0x008fe20005000000 */
[CC--:B------:R-:W-:Y:S01]  /*7980*/  FFMA.FTZ R199, R176.reuse, R144.reuse, -R217 ;  /* 0x00000090b0c77223 */ /* 0x0c0fe200000108d9 */
[-C--:B------:R-:W-:Y:S01]  /*7990*/  FFMA.FTZ R76, R176, R145.reuse, R174 ;  /* 0x00000091b04c7223 */ /* 0x080fe200000100ae */
[----:B------:R-:W1:Y:S01]  /*79a0*/  SHFL.UP PT, R228, R228, 0x1, RZ ;  /* 0x04200000e4e47989 */ /* 0x000e6200000e00ff */
[----:B------:R-:W-:Y:S01]  /*79b0*/  SHF.L.U32 R176, R178, 0x10, RZ ;  /* 0x00000010b2b07819 */ /* 0x000fe200000006ff */
[----:B------:R-:W-:Y:S01]  /*79c0*/  FMUL.FTZ R217, R224, R145 ;  /* 0x00000091e0d97220 */ /* 0x000fe20000410000 */
[----:B------:R-:W-:Y:S01]  /*79d0*/  FSEL R79, R168, R79, !P2 ;  /* 0x0000004fa84f7208 */ /* 0x000fe20005000000 */
[----:B------:R-:W2:Y:S01]  /*79e0*/  SHFL.UP PT, R77, R77, 0x1, RZ ;  /* 0x042000004d4d7989 */ /* 0x000ea200000e00ff */
[----:B------:R-:W-:Y:S01]  /*79f0*/  SHF.L.U32 R226, R226, 0x10, RZ ;  /* 0x00000010e2e27819 */ /* 0x000fe200000006ff */
[----:B------:R-:W-:-:S02]  /*7a00*/  FFMA.FTZ R178, R176, R144, -R217 ;  /* 0x00000090b0b27223 */ /* 0x000fc400000108d9 */
[----:B------:R3:W5:Y:S01]  /*7a10*/  SHFL.UP PT, R217, R79, 0x1, RZ ;  /* 0x042000004fd97989 */ /* 0x00076200000e00ff */
[----:B------:R-:W-:Y:S01]  /*7a20*/  SHF.L.U32 R225, R225, 0x10, RZ ;  /* 0x00000010e1e17819 */ /* 0x000fe200000006ff */
[CC--:B------:R-:W-:Y:S01]  /*7a30*/  FMUL.FTZ R174, R226.reuse, R145.reuse ;  /* 0x00000091e2ae7220 */ /* 0x0c0fe20000410000 */
[-C--:B------:R-:W-:Y:S01]  /*7a40*/  FMUL.FTZ R226, R226, R144.reuse ;  /* 0x00000090e2e27220 */ /* 0x080fe20000410000 */
[----:B----4-:R-:W-:Y:S02]  /*7a50*/  SHF.L.U32 R78, R172, 0x10, RZ ;  /* 0x00000010ac4e7819 */ /* 0x010fe400000006ff */
[CC--:B------:R-:W-:Y:S01]  /*7a60*/  FFMA.FTZ R174, R225.reuse, R144.reuse, -R174 ;  /* 0x00000090e1ae7223 */ /* 0x0c0fe200000108ae */
[-C--:B------:R-:W-:Y:S01]  /*7a70*/  FFMA.FTZ R172, R225, R145.reuse, R226 ;  /* 0x00000091e1ac7223 */ /* 0x080fe200000100e2 */
[----:B------:R-:W-:Y:S01]  /*7a80*/  SHF.L.U32 R223, R223, 0x10, RZ ;  /* 0x00000010dfdf7819 */ /* 0x000fe200000006ff */
[----:B------:R-:W-:Y:S01]  /*7a90*/  FMUL.FTZ R225, R78, R145 ;  /* 0x000000914ee17220 */ /* 0x000fe20000410000 */
[----:B------:R-:W-:Y:S01]  /*7aa0*/  SHF.L.U32 R222, R222, 0x10, RZ ;  /* 0x00000010dede7819 */ /* 0x000fe200000006ff */
[-C--:B------:R-:W-:Y:S01]  /*7ab0*/  FMUL.FTZ R168, R78, R144.reuse ;  /* 0x000000904ea87220 */ /* 0x080fe20000410000 */
[----:B0-----:R-:W-:Y:S01]  /*7ac0*/  @!P4 MOV R227, R73 ;  /* 0x0000004900e3c202 */ /* 0x001fe20000000f00 */
[-C--:B------:R-:W-:Y:S01]  /*7ad0*/  FMUL.FTZ R78, R223, R145.reuse ;  /* 0x00000091df4e7220 */ /* 0x080fe20000410000 */
[----:B------:R-:W-:Y:S01]  /*7ae0*/  SHF.L.U32 R221, R221, 0x10, RZ ;  /* 0x00000010dddd7819 */ /* 0x000fe200000006ff */
[CC--:B------:R-:W-:Y:S01]  /*7af0*/  FFMA.FTZ R170, R222.reuse, R144.reuse, -R225 ;  /* 0x00000090deaa7223 */ /* 0x0c0fe200000108e1 */
[-C--:B------:R-:W-:Y:S01]  /*7b00*/  FFMA.FTZ R168, R222, R145.reuse, R168 ;  /* 0x00000091dea87223 */ /* 0x080fe200000100a8 */
[----:B------:R-:W-:Y:S01]  /*7b10*/  FMUL.FTZ R222, R223, R144 ;  /* 0x00000090dfde7220 */ /* 0x000fe20000410000 */
[----:B-1----:R-:W-:Y:S01]  /*7b20*/  @!P4 MOV R228, R72 ;  /* 0x0000004800e4c202 */ /* 0x002fe20000000f00 */
[C---:B---3--:R-:W-:Y:S01]  /*7b30*/  FFMA.FTZ R79, R221.reuse, R144, -R78 ;  /* 0x00000090dd4f7223 */ /* 0x048fe2000001084e */
[----:B--2---:R-:W-:Y:S01]  /*7b40*/  @!P4 MOV R77, R74 ;  /* 0x0000004a004dc202 */ /* 0x004fe20000000f00 */
[----:B------:R-:W-:Y:S01]  /*7b50*/  FFMA.FTZ R78, R221, R145, R222 ;  /* 0x00000091dd4e7223 */ /* 0x000fe200000100de */
[----:B------:R-:W-:Y:S01]  /*7b60*/  SHF.L.U32 R220, R220, 0x10, RZ ;  /* 0x00000010dcdc7819 */ /* 0x000fe200000006ff */
[-C--:B------:R-:W-:Y:S01]  /*7b70*/  @P5 FMUL.FTZ R223, R147, R227.reuse ;  /* 0x000000e393df5220 */ /* 0x080fe20000410000 */
[----:B------:R-:W-:Y:S01]  /*7b80*/  @P5 FMUL.FTZ R222, R146, R227 ;  /* 0x000000e392de5220 */ /* 0x000fe20000410000 */
[----:B-----5:R-:W-:-:S02]  /*7b90*/  @!P4 MOV R217, R75 ;  /* 0x0000004b00d9c202 */ /* 0x020fc40000000f00 */
[-C--:B------:R-:W-:Y:S01]  /*7ba0*/  @P5 FFMA.FTZ R146, R146, R228.reuse, -R223 ;  /* 0x000000e492925223 */ /* 0x080fe200000108df */
[----:B------:R-:W-:Y:S01]  /*7bb0*/  @P5 FFMA.FTZ R222, R147, R228, R222 ;  /* 0x000000e493de5223 */ /* 0x000fe200000100de */
[----:B------:R-:W-:Y:S02]  /*7bc0*/  SHF.L.U32 R219, R219, 0x10, RZ ;  /* 0x00000010dbdb7819 */ /* 0x000fe400000006ff */
[----:B------:R-:W-:Y:S01]  /*7bd0*/  @P5 FADD.FTZ R77, R77, R146 ;  /* 0x000000924d4d5221 */ /* 0x000fe20000010000 */
[CC--:B------:R-:W-:Y:S01]  /*7be0*/  FMUL.FTZ R146, R220.reuse, R145.reuse ;  /* 0x00000091dc927220 */ /* 0x0c0fe20000410000 */
[-C--:B------:R-:W-:Y:S01]  /*7bf0*/  FMUL.FTZ R220, R220, R144.reuse ;  /* 0x00000090dcdc7220 */ /* 0x080fe20000410000 */
[----:B------:R-:W-:Y:S01]  /*7c00*/  @P5 FADD.FTZ R217, R217, R222 ;  /* 0x000000ded9d95221 */ /* 0x000fe20000010000 */
[----:B------:R-:W-:Y:S01]  /*7c10*/  SHF.L.U32 R218, R218, 0x10, RZ ;  /* 0x00000010dada7819 */ /* 0x000fe200000006ff */
[C---:B------:R-:W-:Y:S01]  /*7c20*/  FFMA.FTZ R147, R219.reuse, R144, -R146 ;  /* 0x00000090db937223 */ /* 0x040fe20000010892 */
[----:B------:R-:W-:Y:S01]  /*7c30*/  FFMA.FTZ R146, R219, R145, R220 ;  /* 0x00000091db927223 */ /* 0x000fe200000100dc */
[C---:B------:R-:W-:Y:S01]  /*7c40*/  FMUL.FTZ R219, R200.reuse, R217 ;  /* 0x000000d9c8db7220 */ /* 0x040fe20000410000 */
[----:B------:R-:W-:Y:S01]  /*7c50*/  FMUL.FTZ R200, R200, R77 ;  /* 0x0000004dc8c87220 */ /* 0x000fe20000410000 */
[----:B------:R-:W-:Y:S01]  /*7c60*/  FMUL.FTZ R221, R218, R145 ;  /* 0x00000091dadd7220 */ /* 0x000fe20000410000 */
[----:B------:R-:W-:-:S02]  /*7c70*/  IMAD.U32 R216, R216, 0x10000, RZ ;  /* 0x00010000d8d87824 */ /* 0x000fc400078e00ff */
[-C--:B------:R-:W-:Y:S01]  /*7c80*/  FMUL.FTZ R218, R218, R144.reuse ;  /* 0x00000090dada7220 */ /* 0x080fe20000410000 */
[C---:B------:R-:W-:Y:S01]  /*7c90*/  FFMA.FTZ R219, R202.reuse, R77, -R219 ;  /* 0x0000004dcadb7223 */ /* 0x040fe200000108db */
[----:B------:R-:W-:Y:S01]  /*7ca0*/  FFMA.FTZ R217, R202, R217, R200 ;  /* 0x000000d9cad97223 */ /* 0x000fe200000100c8 */
[----:B------:R-:W-:Y:S01]  /*7cb0*/  SHF.L.U32 R215, R215, 0x10, RZ ;  /* 0x00000010d7d77819 */ /* 0x000fe200000006ff */
[CC--:B------:R-:W-:Y:S01]  /*7cc0*/  FFMA.FTZ R202, R216.reuse, R144.reuse, -R221 ;  /* 0x00000090d8ca7223 */ /* 0x0c0fe200000108dd */
[-C--:B------:R-:W-:Y:S01]  /*7cd0*/  FFMA.FTZ R200, R216, R145.reuse, R218 ;  /* 0x00000091d8c87223 */ /* 0x080fe200000100da */
[----:B------:R-:W-:Y:S01]  /*7ce0*/  FADD.FTZ R198, R198, R219 ;  /* 0x000000dbc6c67221 */ /* 0x000fe20000010000 */
[----:B------:R-:W-:Y:S01]  /*7cf0*/  FADD.FTZ R216, RZ, R217 ;  /* 0x000000d9ffd87221 */ /* 0x000fe20000010000 */
[----:B------:R-:W-:Y:S01]  /*7d00*/  SHF.L.U32 R213, R213, 0x10, RZ ;  /* 0x00000010d5d57819 */ /* 0x000fe200000006ff */
[CC--:B------:R-:W-:Y:S01]  /*7d10*/  FMUL.FTZ R218, R215.reuse, R145.reuse ;  /* 0x00000091d7da7220 */ /* 0x0c0fe20000410000 */
[----:B------:R-:W-:Y:S01]  /*7d20*/  FMUL.FTZ R220, R215, R144 ;  /* 0x00000090d7dc7220 */ /* 0x000fe20000410000 */
[----:B------:R-:W-:Y:S01]  /*7d30*/  SHF.L.U32 R77, R214, 0x10, RZ ;  /* 0x00000010d64d7819 */ /* 0x000fe200000006ff */
[C---:B------:R-:W-:Y:S01]  /*7d40*/  FMUL.FTZ R215, R173.reuse, R198 ;  /* 0x000000c6add77220 */ /* 0x040fe20000410000 */
[----:B------:R-:W-:Y:S01]  /*7d50*/  FMUL.FTZ R214, R173, R216 ;  /* 0x000000d8add67220 */ /* 0x000fe20000410000 */
[C---:B------:R-:W-:Y:S01]  /*7d60*/  FFMA.FTZ R173, R213.reuse, R144, -R218 ;  /* 0x00000090d5ad7223 */ /* 0x040fe200000108da */
[-C--:B------:R-:W-:Y:S01]  /*7d70*/  FFMA.FTZ R213, R213, R145.reuse, R220 ;  /* 0x00000091d5d57223 */ /* 0x080fe200000100dc */
[C---:B------:R-:W-:Y:S01]  /*7d80*/  FFMA.FTZ R215, R175.reuse, R216, R215 ;  /* 0x000000d8afd77223 */ /* 0x040fe200000100d7 */
[----:B------:R-:W-:Y:S01]  /*7d90*/  FFMA.FTZ R214, R175, R198, -R214 ;  /* 0x000000c6afd67223 */ /* 0x000fe200000108d6 */
[----:B------:R-:W-:Y:S01]  /*7da0*/  SHF.L.U32 R211, R211, 0x10, RZ ;  /* 0x00000010d3d37819 */ /* 0x000fe200000006ff */
[C---:B------:R-:W-:Y:S01]  /*7db0*/  FMUL.FTZ R218, R77.reuse, R145 ;  /* 0x000000914dda7220 */ /* 0x040fe20000410000 */
[-C--:B------:R-:W-:Y:S01]  /*7dc0*/  FMUL.FTZ R220, R77, R144.reuse ;  /* 0x000000904ddc7220 */ /* 0x080fe20000410000 */
[----:B------:R-:W-:Y:S01]  /*7dd0*/  SHF.L.U32 R77, R212, 0x10, RZ ;  /* 0x00000010d44d7819 */ /* 0x000fe200000006ff */
[----:B------:R-:W-:Y:S01]  /*7de0*/  FADD.FTZ R212, RZ, R215 ;  /* 0x000000d7ffd47221 */ /* 0x000fe20000010000 */
[----:B------:R-:W-:Y:S01]  /*7df0*/  FADD.FTZ R214, R171, R214 ;  /* 0x000000d6abd67221 */ /* 0x000fe20000010000 */
[----:B------:R-:W-:-:S02]  /*7e00*/  FFMA.FTZ R171, R211, R144, -R218 ;  /* 0x00000090d3ab7223 */ /* 0x000fc400000108da */
[C---:B------:R-:W-:Y:S01]  /*7e10*/  FMUL.FTZ R218, R179.reuse, R212 ;  /* 0x000000d4b3da7220 */ /* 0x040fe20000410000 */
[----:B------:R-:W-:Y:S01]  /*7e20*/  FMUL.FTZ R179, R179, R214 ;  /* 0x000000d6b3b37220 */ /* 0x000fe20000410000 */
[-C--:B------:R-:W-:Y:S01]  /*7e30*/  FFMA.FTZ R175, R211, R145.reuse, R220 ;  /* 0x00000091d3af7223 */ /* 0x080fe200000100dc */
[----:B------:R-:W-:Y:S02]  /*7e40*/  SHF.L.U32 R210, R210, 0x10, RZ ;  /* 0x00000010d2d27819 */ /* 0x000fe400000006ff */
[----:B------:R-:W-:Y:S01]  /*7e50*/  FFMA.FTZ R211, R181, R212, R179 ;  /* 0x000000d4b5d37223 */ /* 0x000fe200000100b3 */
[CC--:B------:R-:W-:Y:S01]  /*7e60*/  FMUL.FTZ R215, R77.reuse, R145.reuse ;  /* 0x000000914dd77220 */ /* 0x0c0fe20000410000 */
[----:B------:R-:W-:Y:S01]  /*7e70*/  FMUL.FTZ R220, R77, R144 ;  /* 0x000000904ddc7220 */ /* 0x000fe20000410000 */
[----:B------:R-:W-:Y:S01]  /*7e80*/  FFMA.FTZ R218, R181, R214, -R218 ;  /* 0x000000d6b5da7223 */ /* 0x000fe200000108da */
[----:B------:R-:W-:Y:S01]  /*7e90*/  SHF.L.U32 R77, R209, 0x10, RZ ;  /* 0x00000010d14d7819 */ /* 0x000fe200000006ff */
[----:B------:R-:W-:Y:S01]  /*7ea0*/  FADD.FTZ R209, RZ, R211 ;  /* 0x000000d3ffd17221 */ /* 0x000fe20000010000 */
[C---:B------:R-:W-:Y:S01]  /*7eb0*/  FFMA.FTZ R179, R210.reuse, R144, -R215 ;  /* 0x00000090d2b37223 */ /* 0x040fe200000108d7 */
[----:B------:R-:W-:Y:S01]  /*7ec0*/  FFMA.FTZ R181, R210, R145, R220 ;  /* 0x00000091d2b57223 */ /* 0x000fe200000100dc */
[----:B------:R-:W-:Y:S01]  /*7ed0*/  FADD.FTZ R177, R177, R218 ;  /* 0x000000dab1b17221 */ /* 0x000fe20000010000 */
[----:B------:R-:W-:Y:S01]  /*7ee0*/  FMUL.FTZ R210, R184, R209 ;  /* 0x000000d1b8d27220 */ /* 0x000fe20000410000 */
[----:B------:R-:W-:-:S02]  /*7ef0*/  SHF.L.U32 R208, R208, 0x10, RZ ;  /* 0x00000010d0d07819 */ /* 0x000fc400000006ff */
[-C--:B------:R-:W-:Y:S01]  /*7f00*/  FMUL.FTZ R218, R184, R177.reuse ;  /* 0x000000b1b8da7220 */ /* 0x080fe20000410000 */
[----:B------:R-:W-:Y:S01]  /*7f10*/  FFMA.FTZ R210, R185, R177, -R210 ;  /* 0x000000b1b9d27223 */ /* 0x000fe200000108d2 */
[C---:B------:R-:W-:Y:S01]  /*7f20*/  FMUL.FTZ R220, R77.reuse, R145 ;  /* 0x000000914ddc7220 */ /* 0x040fe20000410000 */
[-C--:B------:R-:W-:Y:S01]  /*7f30*/  FMUL.FTZ R222, R77, R144.reuse ;  /* 0x000000904dde7220 */ /* 0x080fe20000410000 */
[----:B------:R-:W-:Y:S01]  /*7f40*/  FFMA.FTZ R185, R185, R209, R218 ;  /* 0x000000d1b9b97223 */ /* 0x000fe200000100da */
[----:B------:R-:W-:Y:S01]  /*7f50*/  FADD.FTZ R183, R183, R210 ;  /* 0x000000d2b7b77221 */ /* 0x000fe20000010000 */
[----:B------:R-:W-:Y:S01]  /*7f60*/  SHF.L.U32 R77, R205, 0x10, RZ ;  /* 0x00000010cd4d7819 */ /* 0x000fe200000006ff */
[CC--:B------:R-:W-:Y:S01]  /*7f70*/  FMUL.FTZ R210, R208.reuse, R145.reuse ;  /* 0x00000091d0d27220 */ /* 0x0c0fe20000410000 */
[-C--:B------:R-:W-:Y:S01]  /*7f80*/  FMUL.FTZ R218, R208, R144.reuse ;  /* 0x00000090d0da7220 */ /* 0x080fe20000410000 */
[----:B------:R-:W-:Y:S01]  /*7f90*/  SHF.L.U32 R208, R206, 0x10, RZ ;  /* 0x00000010ced07819 */ /* 0x000fe200000006ff */
[----:B------:R-:W-:Y:S01]  /*7fa0*/  FADD.FTZ R185, RZ, R185 ;  /* 0x000000b9ffb97221 */ /* 0x000fe20000010000 */
[CC--:B------:R-:W-:Y:S01]  /*7fb0*/  FFMA.FTZ R205, R77.reuse, R144.reuse, -R210 ;  /* 0x000000904dcd7223 */ /* 0x0c0fe200000108d2 */
[----:B------:R-:W-:Y:S01]  /*7fc0*/  FFMA.FTZ R206, R77, R145, R218 ;  /* 0x000000914dce7223 */ /* 0x000fe200000100da */
[C---:B------:R-:W-:Y:S01]  /*7fd0*/  FMUL.FTZ R210, R187.reuse, R183 ;  /* 0x000000b7bbd27220 */ /* 0x040fe20000410000 */
[----:B------:R-:W-:Y:S01]  /*7fe0*/  FMUL.FTZ R77, R187, R185 ;  /* 0x000000b9bb4d7220 */ /* 0x000fe20000410000 */
[----:B------:R-:W-:Y:S01]  /*7ff0*/  SHF.L.U32 R203, R203, 0x10, RZ ;  /* 0x00000010cbcb7819 */ /* 0x000fe200000006ff */
[C---:B------:R-:W-:Y:S01]  /*8000*/  FMUL.FTZ R218, R208.reuse, R145 ;  /* 0x00000091d0da7220 */ /* 0x040fe20000410000 */
[-C--:B------:R-:W-:Y:S01]  /*8010*/  FMUL.FTZ R208, R208, R144.reuse ;  /* 0x00000090d0d07220 */ /* 0x080fe20000410000 */
[C---:B------:R-:W-:Y:S01]  /*8020*/  FFMA.FTZ R210, R188.reuse, R185, R210 ;  /* 0x000000b9bcd27223 */ /* 0x040fe200000100d2 */
[----:B------:R-:W-:Y:S01]  /*8030*/  FFMA.FTZ R77, R188, R183, -R77 ;  /* 0x000000b7bc4d7223 */ /* 0x000fe2000001084d */
[----:B------:R-:W-:Y:S01]  /*8040*/  SHF.L.U32 R204, R204, 0x10, RZ ;  /* 0x00000010cccc7819 */ /* 0x000fe200000006ff */
[CC--:B------:R-:W-:Y:S01]  /*8050*/  FFMA.FTZ R187, R203.reuse, R144.reuse, -R218 ;  /* 0x00000090cbbb7223 */ /* 0x0c0fe200000108da */
[-C--:B------:R-:W-:Y:S01]  /*8060*/  FFMA.FTZ R188, R203, R145.reuse, R208 ;  /* 0x00000091cbbc7223 */ /* 0x080fe200000100d0 */
[----:B------:R-:W-:Y:S01]  /*8070*/  FADD.FTZ R203, RZ, R210 ;  /* 0x000000d2ffcb7221 */ /* 0x000fe20000010000 */
[----:B------:R-:W-:Y:S01]  /*8080*/  FADD.FTZ R186, R186, R77 ;  /* 0x0000004dbaba7221 */ /* 0x000fe20000010000 */
[C---:B------:R-:W-:Y:S01]  /*8090*/  FMUL.FTZ R210, R204.reuse, R145 ;  /* 0x00000091ccd27220 */ /* 0x040fe20000410000 */
[----:B------:R-:W-:Y:S01]  /*80a0*/  FMUL.FTZ R218, R204, R144 ;  /* 0x00000090ccda7220 */ /* 0x000fe20000410000 */
[C---:B------:R-:W-:Y:S01]  /*80b0*/  FMUL.FTZ R208, R190.reuse, R203 ;  /* 0x000000cbbed07220 */ /* 0x040fe20000410000 */
[----:B------:R-:W-:-:S03]  /*80c0*/  FMUL.FTZ R204, R190, R186 ;  /* 0x000000babecc7220 */ /* 0x000fc60000410000 */
[C---:B------:R-:W-:Y:S01]  /*80d0*/  FFMA.FTZ R208, R191.reuse, R186, -R208 ;  /* 0x000000babfd07223 */ /* 0x040fe200000108d0 */
[----:B------:R-:W-:Y:S01]  /*80e0*/  FFMA.FTZ R204, R191, R203, R204 ;  /* 0x000000cbbfcc7223 */ /* 0x000fe200000100cc */
[----:B------:R-:W-:Y:S02]  /*80f0*/  SHF.L.U32 R191, R162, 0x10, RZ ;  /* 0x00000010a2bf7819 */ /* 0x000fe400000006ff */
[----:B------:R-:W-:Y:S01]  /*8100*/  FADD.FTZ R162, R189, R208 ;  /* 0x000000d0bda27221 */ /* 0x000fe20000010000 */
[----:B------:R-:W-:Y:S01]  /*8110*/  FADD.FTZ R189, RZ, R204 ;  /* 0x000000ccffbd7221 */ /* 0x000fe20000010000 */
[----:B------:R-:W-:Y:S01]  /*8120*/  SHF.L.U32 R77, R160, 0x10, RZ ;  /* 0x00000010a04d7819 */ /* 0x000fe200000006ff */
[C---:B------:R-:W-:Y:S01]  /*8130*/  FMUL.FTZ R160, R191.reuse, R145 ;  /* 0x00000091bfa07220 */ /* 0x040fe20000410000 */
[----:B------:R-:W-:Y:S01]  /*8140*/  SHF.L.U32 R204, R166, 0x10, RZ ;  /* 0x00000010a6cc7819 */ /* 0x000fe200000006ff */
[----:B------:R-:W-:Y:S01]  /*8150*/  FMUL.FTZ R166, R191, R144 ;  /* 0x00000090bfa67220 */ /* 0x000fe20000410000 */
[C---:B------:R-:W-:Y:S01]  /*8160*/  FMUL.FTZ R191, R193.reuse, R189 ;  /* 0x000000bdc1bf7220 */ /* 0x040fe20000410000 */
[----:B------:R-:W-:-:S03]  /*8170*/  FMUL.FTZ R208, R193, R162 ;  /* 0x000000a2c1d07220 */ /* 0x000fc60000410000 */
[C---:B------:R-:W-:Y:S01]  /*8180*/  FFMA.FTZ R191, R194.reuse, R162, -R191 ;  /* 0x000000a2c2bf7223 */ /* 0x040fe200000108bf */
[----:B------:R-:W-:Y:S01]  /*8190*/  SHF.L.U32 R207, R207, 0x10, RZ ;  /* 0x00000010cfcf7819 */ /* 0x000fe200000006ff */
[----:B------:R-:W-:Y:S01]  /*81a0*/  FFMA.FTZ R193, R194, R189, R208 ;  /* 0x000000bdc2c17223 */ /* 0x000fe200000100d0 */
[----:B------:R-:W-:Y:S01]  /*81b0*/  SHF.L.U32 R201, R201, 0x10, RZ ;  /* 0x00000010c9c97819 */ /* 0x000fe200000006ff */
[----:B------:R-:W-:Y:S01]  /*81c0*/  FADD.FTZ R191, R192, R191 ;  /* 0x000000bfc0bf7221 */ /* 0x000fe20000010000 */
[-C--:B------:R-:W-:Y:S01]  /*81d0*/  FMUL.FTZ R224, R224, R144.reuse ;  /* 0x00000090e0e07220 */ /* 0x080fe20000410000 */
[CC--:B------:R-:W-:Y:S01]  /*81e0*/  FFMA.FTZ R160, R77.reuse, R144.reuse, -R160 ;  /* 0x000000904da07223 */ /* 0x0c0fe200000108a0 */
[-C--:B------:R-:W-:Y:S01]  /*81f0*/  FFMA.FTZ R166, R77, R145.reuse, R166 ;  /* 0x000000914da67223 */ /* 0x080fe200000100a6 */
[----:B------:R-:W-:Y:S01]  /*8200*/  SHF.L.U32 R164, R164, 0x10, RZ ;  /* 0x00000010a4a47819 */ /* 0x000fe200000006ff */
[C---:B------:R-:W-:Y:S01]  /*8210*/  FMUL.FTZ R77, R204.reuse, R145 ;  /* 0x00000091cc4d7220 */ /* 0x040fe20000410000 */
[-C--:B------:R-:W-:Y:S01]  /*8220*/  FMUL.FTZ R211, R204, R144.reuse ;  /* 0x00000090ccd37220 */ /* 0x080fe20000410000 */
[----:B------:R-:W-:Y:S01]  /*8230*/  FADD.FTZ R193, RZ, R193 ;  /* 0x000000c1ffc17221 */ /* 0x000fe20000010000 */
[----:B------:R-:W-:Y:S01]  /*8240*/  FMUL.FTZ R192, R196, R191 ;  /* 0x000000bfc4c07220 */ /* 0x000fe20000410000 */
[-C--:B------:R-:W-:Y:S01]  /*8250*/  FFMA.FTZ R184, R207, R144.reuse, -R220 ;  /* 0x00000090cfb87223 */ /* 0x080fe200000108dc */
[-C--:B------:R-:W-:Y:S01]  /*8260*/  FFMA.FTZ R190, R201, R144.reuse, -R210 ;  /* 0x00000090c9be7223 */ /* 0x080fe200000108d2 */
[-C--:B------:R-:W-:Y:S01]  /*8270*/  FFMA.FTZ R176, R176, R145.reuse, R224 ;  /* 0x00000091b0b07223 */ /* 0x080fe200000100e0 */
[-C--:B------:R-:W-:Y:S01]  /*8280*/  FFMA.FTZ R207, R207, R145.reuse, R222 ;  /* 0x00000091cfcf7223 */ /* 0x080fe200000100de */
[-C--:B------:R-:W-:Y:S01]  /*8290*/  FFMA.FTZ R201, R201, R145.reuse, R218 ;  /* 0x00000091c9c97223 */ /* 0x080fe200000100da */
[C---:B------:R-:W-:Y:S01]  /*82a0*/  FFMA.FTZ R144, R164.reuse, R144, -R77 ;  /* 0x00000090a4907223 */ /* 0x040fe2000001084d */
[----:B------:R-:W-:Y:S01]  /*82b0*/  FFMA.FTZ R145, R164, R145, R211 ;  /* 0x00000091a4917223 */ /* 0x000fe200000100d3 */
[-C--:B------:R-:W-:Y:S01]  /*82c0*/  FMUL.FTZ R196, R196, R193.reuse ;  /* 0x000000c1c4c47220 */ /* 0x080fe20000410000 */
[----:B------:R-:W-:Y:S01]  /*82d0*/  FFMA.FTZ R164, R197, R193, R192 ;  /* 0x000000c1c5a47223 */ /* 0x000fe200000100c0 */
[----:B------:R-:W-:Y:S01]  /*82e0*/  FMUL.FTZ R77, R81, R75 ;  /* 0x0000004b514d7220 */ /* 0x000fe20000410000 */
[----:B------:R-:W-:Y:S01]  /*82f0*/  ISETP.NE.AND P2, PT, R4, RZ, PT ;  /* 0x000000ff0400720c */ /* 0x000fe20003f45270 */
[----:B------:R-:W-:Y:S01]  /*8300*/  FFMA.FTZ R192, R197, R191, -R196 ;  /* 0x000000bfc5c07223 */ /* 0x000fe200000108c4 */
[----:B------:R-:W-:Y:S01]  /*8310*/  FADD.FTZ R164, RZ, R164 ;  /* 0x000000a4ffa47221 */ /* 0x000fe20000010000 */
[CC--:B------:R-:W-:Y:S01]  /*8320*/  FFMA.FTZ R197, R80.reuse, R74.reuse, -R77 ;  /* 0x0000004a50c57223 */ /* 0x0c0fe2000001084d */
[C---:B------:R-:W-:Y:S01]  /*8330*/  FMUL.FTZ R211, R81.reuse, R74 ;  /* 0x0000004a51d37220 */ /* 0x040fe20000410000 */
[----:B------:R-:W-:Y:S01]  /*8340*/  FMUL.FTZ R74, R81, R72 ;  /* 0x00000048514a7220 */ /* 0x000fe20000410000 */
[----:B------:R-:W-:Y:S01]  /*8350*/  FADD.FTZ R192, R195, R192 ;  /* 0x000000c0c3c07221 */ /* 0x000fe20000010000 */
[----:B------:R-:W-:Y:S01]  /*8360*/  FMUL.FTZ R194, R167, R164 ;  /* 0x000000a4a7c27220 */ /* 0x000fe20000410000 */
[-C--:B------:R-:W-:Y:S01]  /*8370*/  FMUL.FTZ R77, R81, R73.reuse ;  /* 0x00000049514d7220 */ /* 0x080fe20000410000 */
[C---:B------:R-:W-:Y:S01]  /*8380*/  FFMA.FTZ R73, R80.reuse, R73, R74 ;  /* 0x0000004950497223 */ /* 0x040fe2000001004a */
[-C--:B------:R-:W-:Y:S01]  /*8390*/  FMUL.FTZ R167, R167, R192.reuse ;  /* 0x000000c0a7a77220 */ /* 0x080fe20000410000 */
[C---:B------:R-:W-:Y:S01]  /*83a0*/  FFMA.FTZ R74, R169.reuse, R192, -R194 ;  /* 0x000000c0a94a7223 */ /* 0x040fe200000108c2 */
[C---:B------:R-:W-:Y:S01]  /*83b0*/  FFMA.FTZ R72, R80.reuse, R72, -R77 ;  /* 0x0000004850487223 */ /* 0x040fe2000001084d */
[----:B------:R-:W-:Y:S01]  /*83c0*/  FFMA.FTZ R194, R80, R75, R211 ;  /* 0x0000004b50c27223 */ /* 0x000fe200000100d3 */
[----:B------:R-:W-:Y:S01]  /*83d0*/  FFMA.FTZ R167, R169, R164, R167 ;  /* 0x000000a4a9a77223 */ /* 0x000fe200000100a7 */
[----:B------:R-:W-:Y:S01]  /*83e0*/  FADD.FTZ R80, R165, R74 ;  /* 0x0000004aa5507221 */ /* 0x000fe20000010000 */
[----:B------:R-:W-:Y:S01]  /*83f0*/  BSSY.RECONVERGENT B0, `(.L_x_1421) ;  /* 0x0000010000007945 */ /* 0x000fe20003800200 */
[----:B------:R-:W-:Y:S01]  /*8400*/  FADD.FTZ R74, R82, R197 ;  /* 0x000000c5524a7221 */ /* 0x000fe20000010000 */
[----:B------:R-:W-:Y:S01]  /*8410*/  FMUL.FTZ R81, R216, R76 ;  /* 0x0000004cd8517220 */ /* 0x000fe20000410000 */
[----:B------:R-:W-:Y:S01]  /*8420*/  FADD.FTZ R196, RZ, R167 ;  /* 0x000000a7ffc47221 */ /* 0x000fe20000010000 */
[----:B------:R-:W-:Y:S01]  /*8430*/  FMUL.FTZ R82, R161, R80 ;  /* 0x00000050a1527220 */ /* 0x000fe20000410000 */
[----:B------:R-:W-:Y:S01]  /*8440*/  FADD.FTZ R75, R83, R194 ;  /* 0x000000c2534b7221 */ /* 0x000fe20000010000 */
[----:B------:R-:W-:Y:S06]  /*8450*/  @P2 BRA `(.L_x_1422) ;  /* 0x0000000000242947 */ /* 0x000fec0003800000 */
[----:B------:R-:W-:-:S05]  /*8460*/  IMAD R77, R7, R130, R119 ;  /* 0x00000082074d7224 */ /* 0x000fca00078e0277 */
[----:B------:R-:W-:Y:S02]  /*8470*/  SHF.R.S32.HI R83, RZ, 0x1f, R77 ;  /* 0x0000001fff537819 */ /* 0x000fe4000001144d */
[----:B------:R-:W-:-:S04]  /*8480*/  IADD3 R77, P2, PT, R6, R77, RZ ;  /* 0x0000004d064d7210 */ /* 0x000fc80007f5e0ff */
[----:B------:R-:W-:Y:S02]  /*8490*/  LEA.HI.X.SX32 R194, R6, R83, 0x1, P2 ;  /* 0x0000005306c27211 */ /* 0x000fe400010f0eff */
[----:B------:R-:W-:Y:S02]  /*84a0*/  LEA R76, P2, R77, R142, 0x4 ;  /* 0x0000008e4d4c7211 */ /* 0x000fe400078420ff */
[----:B------:R-:W-:Y:S02]  /*84b0*/  LEA R83, R119, R180, 0x4 ;  /* 0x000000b477537211 */ /* 0x000fe400078e20ff */
[----:B------:R-:W-:-:S03]  /*84c0*/  LEA.HI.X R77, R77, R143, R194, 0x4, P2 ;  /* 0x0000008f4d4d7211 */ /* 0x000fc600010f24c2 */
[----:B------:R0:W-:Y:S04]  /*84d0*/  STS.128 [R83+0x880], R72 ;  /* 0x0008804853007388 */ /* 0x0001e80000000c00 */
[----:B------:R0:W-:Y:S02]  /*84e0*/  STG.E.128 desc[UR24][R76.64], R72 ;  /* 0x000000484c007986 */ /* 0x0001e4000c101d18 */
.L_x_1422:
[----:B------:R-:W-:Y:S05]  /*84f0*/  BSYNC.RECONVERGENT B0 ;  /* 0x0000000000007941 */ /* 0x000fea0003800200 */
.L_x_1421:
[-C--:B------:R-:W-:Y:S01]  /*8500*/  FMUL.FTZ R161, R161, R196.reuse ;  /* 0x000000c4a1a17220 */ /* 0x080fe20000410000 */
[----:B------:R-:W-:Y:S01]  /*8510*/  FFMA.FTZ R82, R159, R196, R82 ;  /* 0x000000c49f527223 */ /* 0x000fe20000010052 */
[----:B------:R-:W-:Y:S01]  /*8520*/  FMUL.FTZ R172, R209, R172 ;  /* 0x000000acd1ac7220 */ /* 0x000fe20000410000 */
[----:B------:R-:W-:Y:S01]  /*8530*/  FMUL.FTZ R168, R185, R168 ;  /* 0x000000a8b9a87220 */ /* 0x000fe20000410000 */
[----:B0-----:R-:W-:Y:S01]  /*8540*/  FFMA.FTZ R72, R159, R80, -R161 ;  /* 0x000000509f487223 */ /* 0x001fe200000108a1 */
[----:B------:R-:W-:Y:S01]  /*8550*/  FADD.FTZ R82, RZ, R82 ;  /* 0x00000052ff527221 */ /* 0x000fe20000010000 */
[----:B------:R-:W-:Y:S01]  /*8560*/  FFMA.FTZ R172, R177, R174, -R172 ;  /* 0x000000aeb1ac7223 */ /* 0x000fe200000108ac */
[----:B------:R-:W-:Y:S01]  /*8570*/  FFMA.FTZ R183, R183, R170, -R168 ;  /* 0x000000aab7b77223 */ /* 0x000fe200000108a8 */
[----:B------:R-:W-:Y:S01]  /*8580*/  FADD.FTZ R163, R163, R72 ;  /* 0x00000048a3a37221 */ /* 0x000fe20000010000 */
[----:B------:R-:W-:Y:S01]  /*8590*/  FMUL.FTZ R72, R155, R82 ;  /* 0x000000529b487220 */ /* 0x000fe20000410000 */
[----:B------:R-:W-:Y:S01]  /*85a0*/  FMUL.FTZ R203, R203, R78 ;  /* 0x0000004ecbcb7220 */ /* 0x000fe20000410000 */
[----:B------:R-:W-:Y:S01]  /*85b0*/  FMUL.FTZ R73, R212, R176 ;  /* 0x000000b0d4497220 */ /* 0x000fe20000410000 */
[-C--:B------:R-:W-:Y:S01]  /*85c0*/  FMUL.FTZ R74, R155, R163.reuse ;  /* 0x000000a39b4a7220 */ /* 0x080fe20000410000 */
[C---:B------:R-:W-:Y:S01]  /*85d0*/  FFMA.FTZ R72, R153.reuse, R163, -R72 ;  /* 0x000000a399487223 */ /* 0x040fe20000010848 */
        /* <DEDUP_REMOVED lines=8> */
[----:B------:R-:W-:Y:S01]  /*8660*/  IADD3 R119, PT, PT, R119, 0x1, RZ ;  /* 0x0000000177777810 */ /* 0x000fe20007ffe0ff */
[----:B------:R-:W-:Y:S01]  /*8670*/  FMUL.FTZ R189, R189, R146 ;  /* 0x00000092bdbd7220 */ /* 0x000fe20000410000 */
[-C--:B------:R-:W-:Y:S01]  /*8680*/  FMUL.FTZ R72, R123, R168.reuse ;  /* 0x000000a87b487220 */ /* 0x080fe20000410000 */
[----:B------:R-:W-:Y:S01]  /*8690*/  FFMA.FTZ R74, R125, R168, R74 ;  /* 0x000000a87d4a7223 */ /* 0x000fe2000001004a */
[----:B------:R-:W-:Y:S01]  /*86a0*/  ISETP.GE.AND P2, PT, R119, UR5, PT ;  /* 0x0000000577007c0c */ /* 0x000fe2000bf46270 */
[----:B------:R-:W-:Y:S01]  /*86b0*/  FMUL.FTZ R200, R193, R200 ;  /* 0x000000c8c1c87220 */ /* 0x000fe20000410000 */
[----:B------:R-:W-:Y:S01]  /*86c0*/  FFMA.FTZ R72, R125, R174, -R72 ;  /* 0x000000ae7d487223 */ /* 0x000fe20000010848 */
[----:B------:R-:W-:Y:S01]  /*86d0*/  FADD.FTZ R77, RZ, R74 ;  /* 0x0000004aff4d7221 */ /* 0x000fe20000010000 */
[----:B------:R-:W-:Y:S01]  /*86e0*/  FMUL.FTZ R213, R164, R213 ;  /* 0x000000d5a4d57220 */ /* 0x000fe20000410000 */
[----:B------:R-:W-:Y:S01]  /*86f0*/  FMUL.FTZ R175, R196, R175 ;  /* 0x000000afc4af7220 */ /* 0x000fe20000410000 */
[----:B------:R-:W-:Y:S01]  /*8700*/  FADD.FTZ R121, R121, R72 ;  /* 0x0000004879797221 */ /* 0x000fe20000010000 */
[----:B------:R-:W-:Y:S01]  /*8710*/  FMUL.FTZ R72, R127, R77 ;  /* 0x0000004d7f487220 */ /* 0x000fe20000410000 */
[----:B------:R-:W-:Y:S01]  /*8720*/  FMUL.FTZ R206, R77, R206 ;  /* 0x000000ce4dce7220 */ /* 0x000fe20000410000 */
[----:B------:R-:W-:Y:S01]  /*8730*/  FMUL.FTZ R207, R168, R207 ;  /* 0x000000cfa8cf7220 */ /* 0x000fe20000410000 */
[-C--:B------:R-:W-:Y:S01]  /*8740*/  FMUL.FTZ R74, R127, R121.reuse ;  /* 0x000000797f4a7220 */ /* 0x080fe20000410000 */
[C---:B------:R-:W-:Y:S01]  /*8750*/  FFMA.FTZ R72, R129.reuse, R121, -R72 ;  /* 0x0000007981487223 */ /* 0x040fe20000010848 */
[----:B------:R-:W-:Y:S01]  /*8760*/  FFMA.FTZ R198, R198, R199, -R81 ;  /* 0x000000c7c6c67223 */ /* 0x000fe20000010851 */
[----:B------:R-:W-:Y:S01]  /*8770*/  FFMA.FTZ R186, R186, R79, -R203 ;  /* 0x0000004fbaba7223 */ /* 0x000fe200000108cb */
[----:B------:R-:W-:Y:S01]  /*8780*/  FFMA.FTZ R74, R129, R77, R74 ;  /* 0x0000004d814a7223 */ /* 0x000fe2000001004a */
[----:B------:R-:W-:Y:S01]  /*8790*/  FADD.FTZ R131, R131, R72 ;  /* 0x0000004883837221 */ /* 0x000fe20000010000 */
[----:B------:R-:W-:Y:S01]  /*87a0*/  FFMA.FTZ R147, R162, R147, -R189 ;  /* 0x00000093a2937223 */ /* 0x000fe200000108bd */
[----:B------:R-:W-:Y:S01]  /*87b0*/  FFMA.FTZ R200, R191, R202, -R200 ;  /* 0x000000cabfc87223 */ /* 0x000fe200000108c8 */
[----:B------:R-:W-:Y:S01]  /*87c0*/  FADD.FTZ R78, RZ, R74 ;  /* 0x0000004aff4e7221 */ /* 0x000fe20000010000 */
[C---:B------:R-:W-:Y:S01]  /*87d0*/  FMUL.FTZ R74, R133.reuse, R131 ;  /* 0x00000083854a7220 */ /* 0x040fe20000410000 */
[----:B------:R-:W-:Y:S01]  /*87e0*/  FFMA.FTZ R173, R192, R173, -R213 ;  /* 0x000000adc0ad7223 */ /* 0x000fe200000108d5 */
[----:B------:R-:W-:Y:S01]  /*87f0*/  FFMA.FTZ R80, R80, R171, -R175 ;  /* 0x000000ab50507223 */ /* 0x000fe200000108af */
[-C--:B------:R-:W-:Y:S01]  /*8800*/  FMUL.FTZ R72, R133, R78.reuse ;  /* 0x0000004e85487220 */ /* 0x080fe20000410000 */
[C---:B------:R-:W-:Y:S01]  /*8810*/  FFMA.FTZ R74, R149.reuse, R78, R74 ;  /* 0x0000004e954a7223 */ /* 0x040fe2000001004a */
[----:B------:R-:W-:Y:S01]  /*8820*/  FMUL.FTZ R188, R78, R188 ;  /* 0x000000bc4ebc7220 */ /* 0x000fe20000410000 */
[----:B------:R-:W-:Y:S01]  /*8830*/  FFMA.FTZ R184, R174, R184, -R207 ;  /* 0x000000b8aeb87223 */ /* 0x000fe200000108cf */
[----:B------:R-:W-:Y:S01]  /*8840*/  FFMA.FTZ R149, R149, R131, -R72 ;  /* 0x0000008395957223 */ /* 0x000fe20000010848 */
[----:B------:R-:W-:Y:S01]  /*8850*/  FADD.FTZ R74, RZ, R74 ;  /* 0x0000004aff4a7221 */ /* 0x000fe20000010000 */
[----:B------:R-:W-:Y:S01]  /*8860*/  FFMA.FTZ R205, R121, R205, -R206 ;  /* 0x000000cd79cd7223 */ /* 0x000fe200000108ce */
[----:B------:R-:W-:Y:S01]  /*8870*/  FFMA.FTZ R188, R131, R187, -R188 ;  /* 0x000000bb83bc7223 */ /* 0x000fe200000108bc */
[----:B------:R-:W-:Y:S01]  /*8880*/  FADD.FTZ R148, R148, R149 ;  /* 0x0000009594947221 */ /* 0x000fe20000010000 */
[----:B------:R-:W-:Y:S01]  /*8890*/  FMUL.FTZ R73, R150, R74 ;  /* 0x0000004a96497220 */ /* 0x000fe20000410000 */
[----:B------:R-:W-:Y:S01]  /*88a0*/  FMUL.FTZ R201, R74, R201 ;  /* 0x000000c94ac97220 */ /* 0x000fe20000410000 */
[----:B------:R-:W-:Y:S01]  /*88b0*/  FFMA.FTZ R55, R198, 2, R55 ;  /* 0x40000000c6377823 */ /* 0x000fe20000010037 */
[-C--:B------:R-:W-:Y:S01]  /*88c0*/  FMUL.FTZ R75, R150, R148.reuse ;  /* 0x00000094964b7220 */ /* 0x080fe20000410000 */
[----:B------:R-:W-:Y:S01]  /*88d0*/  FFMA.FTZ R72, R152, R148, -R73 ;  /* 0x0000009498487223 */ /* 0x000fe20000010849 */
[----:B------:R-:W-:Y:S01]  /*88e0*/  FFMA.FTZ R201, R148, R190, -R201 ;  /* 0x000000be94c97223 */ /* 0x000fe200000108c9 */
[----:B------:R-:W-:Y:S01]  /*88f0*/  FFMA.FTZ R57, R172, 2, R57 ;  /* 0x40000000ac397823 */ /* 0x000fe20000010039 */
[----:B------:R-:W-:Y:S01]  /*8900*/  FFMA.FTZ R75, R152, R74, R75 ;  /* 0x0000004a984b7223 */ /* 0x000fe2000001004b */
[----:B------:R-:W-:Y:S01]  /*8910*/  FADD.FTZ R76, R151, R72 ;  /* 0x00000048974c7221 */ /* 0x000fe20000010000 */
[----:B------:R-:W-:Y:S01]  /*8920*/  FFMA.FTZ R116, R183, 2, R116 ;  /* 0x40000000b7747823 */ /* 0x000fe20000010074 */
[----:B------:R-:W-:Y:S01]  /*8930*/  FFMA.FTZ R59, R186, 2, R59 ;  /* 0x40000000ba3b7823 */ /* 0x000fe2000001003b */
[----:B------:R-:W-:Y:S01]  /*8940*/  FADD.FTZ R77, RZ, R75 ;  /* 0x0000004bff4d7221 */ /* 0x000fe20000010000 */
[----:B------:R-:W-:Y:S01]  /*8950*/  FMUL.FTZ R75, R154, R76 ;  /* 0x0000004c9a4b7220 */ /* 0x000fe20000410000 */
[----:B------:R-:W-:Y:S01]  /*8960*/  FFMA.FTZ R118, R147, 2, R118 ;  /* 0x4000000093767823 */ /* 0x000fe20000010076 */
[----:B------:R-:W-:Y:S01]  /*8970*/  FFMA.FTZ R61, R200, 2, R61 ;  /* 0x40000000c83d7823 */ /* 0x000fe2000001003d */
[-C--:B------:R-:W-:Y:S01]  /*8980*/  FMUL.FTZ R73, R154, R77.reuse ;  /* 0x0000004d9a497220 */ /* 0x080fe20000410000 */
[C---:B------:R-:W-:Y:S01]  /*8990*/  FFMA.FTZ R72, R158.reuse, R77, R75 ;  /* 0x0000004d9e487223 */ /* 0x040fe2000001004b */
[----:B------:R-:W-:Y:S01]  /*89a0*/  FMUL.FTZ R75, R77, R166 ;  /* 0x000000a64d4b7220 */ /* 0x000fe20000410000 */
[----:B------:R-:W-:Y:S01]  /*89b0*/  FFMA.FTZ R120, R173, 2, R120 ;  /* 0x40000000ad787823 */ /* 0x000fe20000010078 */
[----:B------:R-:W-:Y:S01]  /*89c0*/  FFMA.FTZ R73, R158, R76, -R73 ;  /* 0x0000004c9e497223 */ /* 0x000fe20000010849 */
[----:B------:R-:W-:Y:S01]  /*89d0*/  FADD.FTZ R72, RZ, R72 ;  /* 0x00000048ff487221 */ /* 0x000fe20000010000 */
[----:B------:R-:W-:Y:S01]  /*89e0*/  FFMA.FTZ R160, R76, R160, -R75 ;  /* 0x000000a04ca07223 */ /* 0x000fe2000001084b */
[----:B------:R-:W-:Y:S01]  /*89f0*/  FFMA.FTZ R63, R80, 2, R63 ;  /* 0x40000000503f7823 */ /* 0x000fe2000001003f */
[----:B------:R-:W-:Y:S01]  /*8a00*/  FADD.FTZ R156, R156, R73 ;  /* 0x000000499c9c7221 */ /* 0x000fe20000010000 */
[----:B------:R-:W-:Y:S01]  /*8a10*/  FMUL.FTZ R145, R145, R72 ;  /* 0x0000004891917220 */ /* 0x000fe20000410000 */
[----:B------:R-:W-:Y:S01]  /*8a20*/  FFMA.FTZ R122, R179, 2, R122 ;  /* 0x40000000b37a7823 */ /* 0x000fe2000001007a */
[----:B------:R-:W-:Y:S01]  /*8a30*/  FFMA.FTZ R65, R184, 2, R65 ;  /* 0x40000000b8417823 */ /* 0x000fe20000010041 */
[----:B------:R-:W-:Y:S01]  /*8a40*/  FFMA.FTZ R124, R205, 2, R124 ;  /* 0x40000000cd7c7823 */ /* 0x000fe2000001007c */
[----:B------:R-:W-:Y:S01]  /*8a50*/  FFMA.FTZ R145, R156, R144, -R145 ;  /* 0x000000909c917223 */ /* 0x000fe20000010891 */
[----:B------:R-:W-:Y:S01]  /*8a60*/  FFMA.FTZ R67, R188, 2, R67 ;  /* 0x40000000bc437823 */ /* 0x000fe20000010043 */
[----:B------:R-:W-:Y:S01]  /*8a70*/  FFMA.FTZ R126, R201, 2, R126 ;  /* 0x40000000c97e7823 */ /* 0x000fe2000001007e */
[----:B------:R-:W-:Y:S01]  /*8a80*/  FFMA.FTZ R69, R160, 2, R69 ;  /* 0x40000000a0457823 */ /* 0x000fe20000010045 */
[----:B------:R-:W-:Y:S01]  /*8a90*/  FFMA.FTZ R128, R145, 2, R128 ;  /* 0x4000000091807823 */ /* 0x000fe20000010080 */
[----:B------:R-:W-:Y:S06]  /*8aa0*/  @!P2 BRA `(.L_x_1423) ;  /* 0xffffffb40084a947 */ /* 0x000fec000383ffff */
.L_x_1420:
[----:B------:R-:W-:Y:S01]  /*8ab0*/  BAR.SYNC.DEFER_BLOCKING 0x0 ;  /* 0x0000000000007b1d */ /* 0x000fe20000010000 */
[----:B------:R-:W-:Y:S02]  /*8ac0*/  F2FP.BF16.F32.PACK_AB R55, R114, R55 ;  /* 0x000000377237723e */ /* 0x000fe400000010ff */
[----:B------:R-:W-:Y:S02]  /*8ad0*/  F2FP.BF16.F32.PACK_AB R57, R116, R57 ;  /* 0x000000397439723e */ /* 0x000fe400000010ff */
[----:B------:R-:W-:-:S03]  /*8ae0*/  PRMT R19, R55, 0x7632, R19 ;  /* 0x0000763237137816 */ /* 0x000fc60000000013 */
[----:B------:R-:W0:Y:S01]  /*8af0*/  S2UR UR5, SR_CTAID.X ;  /* 0x00000000000579c3 */ /* 0x000e220000002500 */
[----:B------:R-:W-:Y:S01]  /*8b00*/  F2FP.BF16.F32.PACK_AB R59, R118, R59 ;  /* 0x0000003b763b723e */ /* 0x000fe200000010ff */
[----:B------:R-:W1:Y:S01]  /*8b10*/  LDCU.64 UR6, c[0x0][0x478] ;  /* 0x00008f00ff0677ac */ /* 0x000e620008000a00 */
[----:B------:R-:W-:Y:S02]  /*8b20*/  F2FP.BF16.F32.PACK_AB R61, R120, R61 ;  /* 0x0000003d783d723e */ /* 0x000fe400000010ff */
[----:B------:R-:W-:Y:S02]  /*8b30*/  ISETP.NE.AND P0, PT, R4, RZ, PT ;  /* 0x000000ff0400720c */ /* 0x000fe40003f05270 */
[----:B------:R-:W-:Y:S01]  /*8b40*/  F2FP.BF16.F32.PACK_AB R63, R122, R63 ;  /* 0x0000003f7a3f723e */ /* 0x000fe200000010ff */
[----:B------:R-:W0:Y:S01]  /*8b50*/  LDC.64 R72, c[0x0][0x420] ;  /* 0x00010800ff487b82 */ /* 0x000e220000000a00 */
[----:B------:R-:W-:Y:S02]  /*8b60*/  F2FP.BF16.F32.PACK_AB R65, R124, R65 ;  /* 0x000000417c41723e */ /* 0x000fe400000010ff */
[----:B------:R-:W-:-:S02]  /*8b70*/  F2FP.BF16.F32.PACK_AB R67, R126, R67 ;  /* 0x000000437e43723e */ /* 0x000fc400000010ff */
[----:B------:R-:W-:Y:S02]  /*8b80*/  F2FP.BF16.F32.PACK_AB R69, R128, R69 ;  /* 0x000000458045723e */ /* 0x000fe400000010ff */
[----:B------:R-:W-:Y:S01]  /*8b90*/  PRMT R70, R57, 0x7632, R70 ;  /* 0x0000763239467816 */ /* 0x000fe20000000046 */
[----:B------:R-:W2:Y:S01]  /*8ba0*/  LDC.64 R74, c[0x0][0x428] ;  /* 0x00010a00ff4a7b82 */ /* 0x000ea20000000a00 */
[----:B------:R-:W-:Y:S01]  /*8bb0*/  PRMT R71, R59, 0x7632, R71 ;  /* 0x000076323b477816 */ /* 0x000fe20000000047 */
[----:B------:R3:W-:Y:S01]  /*8bc0*/  STS.U16 [R53+0x2], R19 ;  /* 0x0000021335007388 */ /* 0x0007e20000000400 */
[----:B------:R-:W-:-:S03]  /*8bd0*/  IADD3 R7, PT, PT, R7, 0x1, RZ ;  /* 0x0000000107077810 */ /* 0x000fc60007ffe0ff */
[----:B------:R4:W-:Y:S04]  /*8be0*/  STS.U16 [R53], R55 ;  /* 0x0000003735007388 */ /* 0x0009e80000000400 */
[----:B------:R5:W-:Y:S01]  /*8bf0*/  STS.U16 [R53+0x4], R57 ;  /* 0x0000043935007388 */ /* 0x000be20000000400 */
[----:B---3--:R-:W-:-:S03]  /*8c00*/  PRMT R19, R61, 0x7632, R19 ;  /* 0x000076323d137816 */ /* 0x008fc60000000013 */
[----:B------:R3:W-:Y:S01]  /*8c10*/  STS.U16 [R53+0x8], R59 ;  /* 0x0000083b35007388 */ /* 0x0007e20000000400 */
[----:B----4-:R-:W-:-:S03]  /*8c20*/  PRMT R55, R63, 0x7632, R55 ;  /* 0x000076323f377816 */ /* 0x010fc60000000037 */
[----:B------:R4:W-:Y:S01]  /*8c30*/  STS.U16 [R53+0xc], R61 ;  /* 0x00000c3d35007388 */ /* 0x0009e20000000400 */
[----:B-----5:R-:W-:-:S03]  /*8c40*/  PRMT R57, R65, 0x7632, R57 ;  /* 0x0000763241397816 */ /* 0x020fc60000000039 */
[----:B------:R-:W-:Y:S01]  /*8c50*/  STS.U16 [R53+0x6], R70 ;  /* 0x0000064635007388 */ /* 0x000fe20000000400 */
[----:B---3--:R-:W-:-:S03]  /*8c60*/  PRMT R59, R67, 0x7632, R59 ;  /* 0x00007632433b7816 */ /* 0x008fc6000000003b */
[----:B------:R-:W-:Y:S01]  /*8c70*/  STS.U16 [R53+0xa], R71 ;  /* 0x00000a4735007388 */ /* 0x000fe20000000400 */
[----:B----4-:R-:W-:-:S03]  /*8c80*/  PRMT R61, R69, 0x7632, R61 ;  /* 0x00007632453d7816 */ /* 0x010fc6000000003d */
[----:B------:R3:W-:Y:S04]  /*8c90*/  STS.U16 [R53+0xe], R19 ;  /* 0x00000e1335007388 */ /* 0x0007e80000000400 */
[----:B------:R-:W-:Y:S04]  /*8ca0*/  STS.U16 [R53+0x10], R63 ;  /* 0x0000103f35007388 */ /* 0x000fe80000000400 */
[----:B------:R4:W-:Y:S01]  /*8cb0*/  STS.U16 [R53+0x12], R55 ;  /* 0x0000123735007388 */ /* 0x0009e20000000400 */
[----:B---3--:R-:W-:-:S03]  /*8cc0*/  LOP3.LUT R19, R182, 0x3e00, RZ, 0xc0, !PT ;  /* 0x00003e00b6137812 */ /* 0x008fc600078ec0ff */
[----:B------:R-:W-:Y:S01]  /*8cd0*/  STS.U16 [R53+0x14], R65 ;  /* 0x0000144135007388 */ /* 0x000fe20000000400 */
[----:B------:R-:W-:-:S03]  /*8ce0*/  LOP3.LUT R19, R19, 0x1f, R4, 0xf8, !PT ;  /* 0x0000001f13137812 */ /* 0x000fc600078ef804 */
[----:B------:R-:W-:Y:S01]  /*8cf0*/  STS.U16 [R53+0x16], R57 ;  /* 0x0000163935007388 */ /* 0x000fe20000000400 */
[----:B----4-:R-:W-:-:S03]  /*8d00*/  LOP3.LUT R55, R19, 0xc0, RZ, 0xfc, !PT ;  /* 0x000000c013377812 */ /* 0x010fc600078efcff */
[----:B------:R-:W-:Y:S04]  /*8d10*/  STS.U16 [R53+0x18], R67 ;  /* 0x0000184335007388 */ /* 0x000fe80000000400 */
[----:B------:R-:W-:Y:S04]  /*8d20*/  STS.U16 [R53+0x1a], R59 ;  /* 0x00001a3b35007388 */ /* 0x000fe80000000400 */
[----:B------:R3:W-:Y:S04]  /*8d30*/  STS.U16 [R53+0x1c], R69 ;  /* 0x00001c4535007388 */ /* 0x0007e80000000400 */
[----:B------:R4:W-:Y:S01]  /*8d40*/  STS.U16 [R53+0x1e], R61 ;  /* 0x00001e3d35007388 */ /* 0x0009e20000000400 */
[----:B------:R-:W-:-:S03]  /*8d50*/  NOP ;  /* 0x0000000000007918 */ /* 0x000fc60000000000 */
[----:B------:R-:W-:Y:S01]  /*8d60*/  LDS.U16 R21, [R21] ;  /* 0x0000000015157984 */ /* 0x000fe20000000400 */
[----:B---3--:R-:W-:Y:S02]  /*8d70*/  MOV R69, RZ ;  /* 0x000000ff00457202 */ /* 0x008fe40000000f00 */
[----:B----4-:R-:W-:Y:S01]  /*8d80*/  LOP3.LUT R53, R19, 0x60, RZ, 0xfc, !PT ;  /* 0x0000006013357812 */ /* 0x010fe200078efcff */
[----:B------:R-:W-:Y:S01]  /*8d90*/  LDS.U16 R23, [R23+0x40] ;  /* 0x0000400017177984 */ /* 0x000fe20000000400 */
[----:B0-----:R-:W-:-:S03]  /*8da0*/  IMAD.WIDE.U32 R68, R72, UR5, R68 ;  /* 0x0000000548447c25 */ /* 0x001fc6000f8e0044 */
[----:B------:R-:W-:Y:S01]  /*8db0*/  LDS.U16 R25, [R25+0x80] ;  /* 0x0000800019197984 */ /* 0x000fe20000000400 */
[----:B------:R-:W-:Y:S01]  /*8dc0*/  IMAD R69, R73, UR5, R69 ;  /* 0x0000000549457c24 */ /* 0x000fe2000f8e0245 */
[----:B------:R-:W0:Y:S02]  /*8dd0*/  LDCU UR5, c[0x0][0x394] ;  /* 0x00007280ff0577ac */ /* 0x000e240008000800 */
[----:B------:R-:W-:Y:S01]  /*8de0*/  LDS.U16 R27, [R27+0xc0] ;  /* 0x0000c0001b1b7984 */ /* 0x000fe20000000400 */
[----:B--2---:R-:W-:-:S03]  /*8df0*/  IMAD.WIDE.U32 R68, R0, R74, R68 ;  /* 0x0000004a00447225 */ /* 0x004fc600078e0044 */
[----:B------:R-:W-:Y:S01]  /*8e00*/  LDS.U16 R29, [R29+0x100] ;  /* 0x000100001d1d7984 */ /* 0x000fe20000000400 */
[----:B------:R-:W-:Y:S01]  /*8e10*/  IMAD R72, R0, R75, R69 ;  /* 0x0000004b00487224 */ /* 0x000fe200078e0245 */
[----:B------:R-:W-:Y:S02]  /*8e20*/  IADD3 R69, P3, PT, R19, R68, RZ ;  /* 0x0000004413457210 */ /* 0x000fe40007f7e0ff */
[----:B------:R-:W-:Y:S02]  /*8e30*/  LDS.U16 R31, [R31+0x140] ;  /* 0x000140001f1f7984 */ /* 0x000fe40000000400 */
[----:B------:R-:W-:Y:S02]  /*8e40*/  IADD3.X R72, PT, PT, RZ, R72, RZ, P3, !PT ;  /* 0x00000048ff487210 */ /* 0x000fe40001ffe4ff */
[----:B------:R-:W-:Y:S01]  /*8e50*/  LDS.U16 R33, [R33+0x180] ;  /* 0x0001800021217984 */ /* 0x000fe20000000400 */
[----:B-1----:R-:W-:-:S03]  /*8e60*/  LEA R68, P3, R69, UR6, 0x1 ;  /* 0x0000000645447c11 */ /* 0x002fc6000f8608ff */
[----:B------:R-:W-:Y:S01]  /*8e70*/  LDS.U16 R35, [R35+0x1c0] ;  /* 0x0001c00023237984 */ /* 0x000fe20000000400 */
[----:B------:R-:W-:-:S03]  /*8e80*/  LEA.HI.X R69, R69, UR7, R72, 0x1, P3 ;  /* 0x0000000745457c11 */ /* 0x000fc600098f0c48 */
        /* <DEDUP_REMOVED lines=8> */
[----:B------:R1:W-:Y:S01]  /*8f10*/  @!P0 STS [R180+0x420], R17 ;  /* 0x00042011b4008388 */ /* 0x0003e20000000800 */
[----:B------:R-:W-:Y:S01]  /*8f20*/  BAR.SYNC.DEFER_BLOCKING 0x0 ;  /* 0x0000000000007b1d */ /* 0x000fe20000010000 */
[----:B-1----:R-:W-:-:S05]  /*8f30*/  LOP3.LUT R17, R19, 0x20, RZ, 0xfc, !PT ;  /* 0x0000002013117812 */ /* 0x002fca00078efcff */
[----:B------:R-:W1:Y:S02]  /*8f40*/  LDS R70, [R180+0x420] ;  /* 0x00042000b4467984 */ /* 0x000e640000000800 */
[-C--:B-1----:R-:W-:Y:S02]  /*8f50*/  ISETP.GE.AND P1, PT, R17, R70.reuse, PT ;  /* 0x000000461100720c */ /* 0x082fe40003f26270 */
[C---:B------:R-:W-:Y:S02]  /*8f60*/  LOP3.LUT R17, R19.reuse, 0x40, RZ, 0xfc, !PT ;  /* 0x0000004013117812 */ /* 0x040fe400078efcff */
[-C--:B------:R-:W-:Y:S02]  /*8f70*/  ISETP.GE.AND P2, PT, R19, R70.reuse, PT ;  /* 0x000000461300720c */ /* 0x080fe40003f46270 */
[-C--:B------:R-:W-:Y:S02]  /*8f80*/  ISETP.GE.AND P0, PT, R17, R70.reuse, PT ;  /* 0x000000461100720c */ /* 0x080fe40003f06270 */
[----:B------:R-:W-:-:S02]  /*8f90*/  ISETP.GE.AND P4, PT, R53, R70, PT ;  /* 0x000000463500720c */ /* 0x000fc40003f86270 */
[C---:B------:R-:W-:Y:S02]  /*8fa0*/  LOP3.LUT R17, R19.reuse, 0x80, RZ, 0xfc, !PT ;  /* 0x0000008013117812 */ /* 0x040fe400078efcff */
[----:B------:R-:W-:Y:S01]  /*8fb0*/  LOP3.LUT R53, R19, 0xa0, RZ, 0xfc, !PT ;  /* 0x000000a013357812 */ /* 0x000fe200078efcff */
[----:B------:R-:W-:Y:S01]  /*8fc0*/  @!P1 STG.E.U16 desc[UR24][R68.64+0x40], R23 ;  /* 0x0000401744009986 */ /* 0x000fe2000c101518 */
[-C--:B------:R-:W-:Y:S02]  /*8fd0*/  ISETP.GE.AND P6, PT, R17, R70.reuse, PT ;  /* 0x000000461100720c */ /* 0x080fe40003fc6270 */
[-C--:B------:R-:W-:Y:S01]  /*8fe0*/  ISETP.GE.AND P5, PT, R53, R70.reuse, PT ;  /* 0x000000463500720c */ /* 0x080fe20003fa6270 */
[----:B------:R1:W-:Y:S01]  /*8ff0*/  @!P2 STG.E.U16 desc[UR24][R68.64], R21 ;  /* 0x000000154400a986 */ /* 0x0003e2000c101518 */
[C---:B------:R-:W-:Y:S02]  /*9000*/  LOP3.LUT R17, R19.reuse, 0xe0, RZ, 0xfc, !PT ;  /* 0x000000e013117812 */ /* 0x040fe400078efcff */
[----:B------:R-:W-:Y:S01]  /*9010*/  LOP3.LUT R53, R19, 0x100, RZ, 0xfc, !PT ;  /* 0x0000010013357812 */ /* 0x000fe200078efcff */
[----:B------:R2:W-:Y:S01]  /*9020*/  @!P0 STG.E.U16 desc[UR24][R68.64+0x80], R25 ;  /* 0x0000801944008986 */ /* 0x0005e2000c101518 */
[----:B------:R-:W-:-:S02]  /*9030*/  ISETP.GE.AND P2, PT, R17, R70, PT ;  /* 0x000000461100720c */ /* 0x000fc40003f46270 */
[----:B------:R-:W-:Y:S01]  /*9040*/  LOP3.LUT R17, R19, 0x120, RZ, 0xfc, !PT ;  /* 0x0000012013117812 */ /* 0x000fe200078efcff */
[----:B------:R2:W-:Y:S01]  /*9050*/  @!P4 STG.E.U16 desc[UR24][R68.64+0xc0], R27 ;  /* 0x0000c01b4400c986 */ /* 0x0005e2000c101518 */
[-C--:B------:R-:W-:Y:S02]  /*9060*/  ISETP.GE.AND P1, PT, R53, R70.reuse, PT ;  /* 0x000000463500720c */ /* 0x080fe40003f26270 */
[-C--:B------:R-:W-:Y:S01]  /*9070*/  ISETP.GE.AND P0, PT, R17, R70.reuse, PT ;  /* 0x000000461100720c */ /* 0x080fe20003f06270 */
[----:B------:R2:W-:Y:S01]  /*9080*/  @!P6 STG.E.U16 desc[UR24][R68.64+0x100], R29 ;  /* 0x0001001d4400e986 */ /* 0x0005e2000c101518 */
[----:B------:R-:W-:Y:S02]  /*9090*/  ISETP.GE.AND P3, PT, R55, R70, PT ;  /* 0x000000463700720c */ /* 0x000fe40003f66270 */
[C---:B------:R-:W-:Y:S01]  /*90a0*/  LOP3.LUT R53, R19.reuse, 0x140, RZ, 0xfc, !PT ;  /* 0x0000014013357812 */ /* 0x040fe200078efcff */
[----:B------:R2:W-:Y:S01]  /*90b0*/  @!P5 STG.E.U16 desc[UR24][R68.64+0x140], R31 ;  /* 0x0001401f4400d986 */ /* 0x0005e2000c101518 */
[----:B------:R-:W-:-:S02]  /*90c0*/  LOP3.LUT R17, R19, 0x160, RZ, 0xfc, !PT ;  /* 0x0000016013117812 */ /* 0x000fc400078efcff */
[----:B-1----:R-:W-:Y:S01]  /*90d0*/  LOP3.LUT R21, R19, 0x180, RZ, 0xfc, !PT ;  /* 0x0000018013157812 */ /* 0x002fe200078efcff */
        /* <DEDUP_REMOVED lines=8> */
[-C--:B------:R-:W-:Y:S01]  /*9160*/  ISETP.GE.AND P3, PT, R17, R70.reuse, PT ;  /* 0x000000461100720c */ /* 0x080fe20003f66270 */
[----:B------:R2:W-:Y:S01]  /*9170*/  @!P0 STG.E.U16 desc[UR24][R68.64+0x240], R39 ;  /* 0x0002402744008986 */ /* 0x0005e2000c101518 */
[----:B------:R-:W-:Y:S02]  /*9180*/  LOP3.LUT R17, R19, 0x1e0, RZ, 0xfc, !PT ;  /* 0x000001e013117812 */ /* 0x000fe400078efcff */
[-C--:B------:R-:W-:Y:S01]  /*9190*/  ISETP.GE.AND P2, PT, R21, R70.reuse, PT ;  /* 0x000000461500720c */ /* 0x080fe20003f46270 */
[----:B------:R2:W-:Y:S01]  /*91a0*/  @!P4 STG.E.U16 desc[UR24][R68.64+0x280], R41 ;  /* 0x000280294400c986 */ /* 0x0005e2000c101518 */
[----:B------:R-:W-:Y:S02]  /*91b0*/  ISETP.GE.AND P1, PT, R17, R70, PT ;  /* 0x000000461100720c */ /* 0x000fe40003f26270 */
[----:B0-----:R-:W-:Y:S01]  /*91c0*/  ISETP.GE.AND P0, PT, R7, UR5, PT ;  /* 0x0000000507007c0c */ /* 0x001fe2000bf06270 */
[----:B------:R2:W-:Y:S04]  /*91d0*/  @!P6 STG.E.U16 desc[UR24][R68.64+0x2c0], R43 ;  /* 0x0002c02b4400e986 */ /* 0x0005e8000c101518 */
[----:B------:R2:W-:Y:S04]  /*91e0*/  @!P5 STG.E.U16 desc[UR24][R68.64+0x300], R45 ;  /* 0x0003002d4400d986 */ /* 0x0005e8000c101518 */
[----:B------:R2:W-:Y:S01]  /*91f0*/  @!P3 STG.E.U16 desc[UR24][R68.64+0x340], R47 ;  /* 0x0003402f4400b986 */ /* 0x0005e2000c101518 */
[----:B------:R-:W-:-:S03]  /*9200*/  IADD3 R8, P3, PT, R8, 0x400, RZ ;  /* 0x0000040008087810 */ /* 0x000fc60007f7e0ff */
[----:B------:R2:W-:Y:S01]  /*9210*/  @!P2 STG.E.U16 desc[UR24][R68.64+0x380], R49 ;  /* 0x000380314400a986 */ /* 0x0005e2000c101518 */
[----:B------:R-:W-:Y:S02]  /*9220*/  IADD3 R9, P2, PT, R9, 0x400, RZ ;  /* 0x0000040009097810 */ /* 0x000fe40007f5e0ff */
[----:B------:R-:W-:Y:S01]  /*9230*/  IADD3.X R11, PT, PT, RZ, R11, RZ, P3, !PT ;  /* 0x0000000bff0b7210 */ /* 0x000fe20001ffe4ff */
[----:B------:R2:W-:Y:S01]  /*9240*/  @!P1 STG.E.U16 desc[UR24][R68.64+0x3c0], R51 ;  /* 0x0003c03344009986 */ /* 0x0005e2000c101518 */
[----:B------:R-:W-:Y:S02]  /*9250*/  IADD3 R13, P1, PT, R13, 0x800, RZ ;  /* 0x000008000d0d7810 */ /* 0x000fe40007f3e0ff */
[----:B------:R-:W-:Y:S02]  /*9260*/  IADD3.X R10, PT, PT, RZ, R10, RZ, P2, !PT ;  /* 0x0000000aff0a7210 */ /* 0x000fe400017fe4ff */
[----:B------:R-:W-:Y:S01]  /*9270*/  IADD3.X R15, PT, PT, RZ, R15, RZ, P1, !PT ;  /* 0x0000000fff0f7210 */ /* 0x000fe20000ffe4ff */
[----:B------:R-:W-:Y:S08]  /*9280*/  @!P0 BRA `(.L_x_1424) ;  /* 0xffffff7400688947 */ /* 0x000ff0000383ffff */
[----:B------:R-:W-:Y:S05]  /*9290*/  EXIT ;  /* 0x000000000000794d */ /* 0x000fea0003800000 */
.L_x_1425:
        /* <DEDUP_REMOVED lines=14> */
.L_x_5032:


//--------------------- .text._Z25selective_scan_fwd_kernelI32Selective_Scan_fwd_kernel_traitsILi32ELi16ELi1ELb0ELb0ELb1ELb1EN3c108BFloat16ENS1_7complexIfEEEEv13SSMParamsBase --------------------------
	.section	.text._Z25selective_scan_fwd_kernelI32Selective_Scan_fwd_kernel_traitsILi32ELi16ELi1ELb0ELb0ELb1ELb1EN3c108BFloat16ENS1_7complexIfEEEEv13SSMParamsBase,"ax",@progbits
	.align	128
        .global         _Z25selective_scan_fwd_kernelI32Selective_Scan_fwd_kernel_traitsILi32ELi16ELi1ELb0ELb0ELb1ELb1EN3c108BFloat16ENS1_7complexIfEEEEv13SSMParamsBase
        .type           _Z25selective_scan_fwd_kernelI32Selective_Scan_fwd_kernel_traitsILi32ELi16ELi1ELb0ELb0ELb1ELb1EN3c108BFloat16ENS1_7complexIfEEEEv13SSMParamsBase,@function
        .size           _Z25selective_scan_fwd_kernelI32Selective_Scan_fwd_kernel_traitsILi32ELi16ELi1ELb0ELb0ELb1ELb1EN3c108BFloat16ENS1_7complexIfEEEEv13SSMParamsBase,(.L_x_5033 - _Z25selective_scan_fwd_kernelI32Selective_Scan_fwd_kernel_traitsILi32ELi16ELi1ELb0ELb0ELb1ELb1EN3c108BFloat16ENS1_7complexIfEEEEv13SSMParamsBase)
        .other          _Z25selective_scan_fwd_kernelI32Selective_Scan_fwd_kernel_traitsILi32ELi16ELi1ELb0ELb0ELb1ELb1EN3c108BFloat16ENS1_7complexIfEEEEv13SSMParamsBase,@"STO_CUDA_ENTRY STV_DEFAULT"
_Z25selective_scan_fwd_kernelI32Selective_Scan_fwd_kernel_traitsILi32ELi16ELi1ELb0ELb0ELb1ELb1EN3c108BFloat16ENS1_7complexIfEEEEv13SSMParamsBase:
.text._Z25selective_scan_fwd_kernelI32Selective_Scan_fwd_kernel_traitsILi32ELi16ELi1ELb0ELb0ELb1ELb1EN3c108BFloat16ENS1_7complexIfEEEEv13SSMParamsBase:
        /* <DEDUP_REMOVED lines=43> */
[----:B------:R-:W-:-:S10]  /*02b0*/  UIMAD.WIDE.U32 UR4, UR22, UR12, URZ ;  /* 0x0000000c160472a5 */ /* 0x000fd4000f8e00ff */
[----:B------:R-:W-:-:S04]  /*02c0*/  @!P1 IADD3 R5, PT, PT, R5, -R12, RZ ;  /* 0x8000000c05059210 */ /* 0x000fc80007ffe0ff */
[----:B------:R-:W-:Y:S01]  /*02d0*/  ISETP.GE.U32.AND P0, PT, R5, R12, PT ;  /* 0x0000000c0500720c */ /* 0x000fe20003f06070 */
[----:B------:R-:W-:Y:S01]  /*02e0*/  UIMAD.WIDE.U32 UR6, UR22, UR16, URZ ;  /* 0x00000010160672a5 */ /* 0x000fe2000f8e00ff */
[----:B------:R-:W-:Y:S01]  /*02f0*/  @!P1 IADD3 R4, PT, PT, R4, 0x1, RZ ;  /* 0x0000000104049810 */ /* 0x000fe20007ffe0ff */
[----:B------:R-:W-:Y:S02]  /*0300*/  UIMAD UR11, UR22, UR13, UR5 ;  /* 0x0000000d160b72a4 */ /* 0x000fe4000f8e0205 */
[----:B------:R-:W-:Y:S01]  /*0310*/  UIMAD UR10, UR22, UR17, UR7 ;  /* 0x00000011160a72a4 */ /* 0x000fe2000f8e0207 */
[----:B------:R-:W-:Y:S01]  /*0320*/  LOP3.LUT R6, R0, R15, RZ, 0x3c, !PT ;  /* 0x0000000f00067212 */ /* 0x000fe200078e3cff */
[----:B------:R-:W-:Y:S01]  /*0330*/  UIMAD.WIDE.U32 UR8, UR22, UR20, URZ ;  /* 0x00000014160872a5 */ /* 0x000fe2000f8e00ff */
[----:B------:R-:W-:Y:S02]  /*0340*/  MOV R10, UR4 ;  /* 0x00000004000a7c02 */ /* 0x000fe40008000f00 */
[----:B------:R-:W-:-:S03]  /*0350*/  MOV R11, UR5 ;  /* 0x00000005000b7c02 */ /* 0x000fc60008000f00 */
[----:B------:R-:W-:Y:S02]  /*0360*/  @P0 IADD3 R4, PT, PT, R4, 0x1, RZ ;  /* 0x0000000104040810 */ /* 0x000fe40007ffe0ff */
[----:B------:R-:W-:Y:S02]  /*0370*/  MOV R12, UR6 ;  /* 0x00000006000c7c02 */ /* 0x000fe40008000f00 */
[----:B------:R-:W-:Y:S02]  /*0380*/  MOV R13, UR7 ;  /* 0x00000007000d7c02 */ /* 0x000fe40008000f00 */
[----:B------:R-:W-:Y:S02]  /*0390*/  MOV R7, UR11 ;  /* 0x0000000b00077c02 */ /* 0x000fe40008000f00 */
[----:B------:R-:W-:Y:S01]  /*03a0*/  MOV R9, UR10 ;  /* 0x0000000a00097c02 */ /* 0x000fe20008000f00 */
[----:B------:R-:W-:Y:S01]  /*03b0*/  IMAD.MOV.U32 R5, RZ, RZ, R4 ;  /* 0x000000ffff057224 */ /* 0x000fe200078e0004 */
[----:B------:R-:W-:-:S02]  /*03c0*/  ISETP.GE.AND P2, PT, R6, RZ, PT ;  /* 0x000000ff0600720c */ /* 0x000fc40003f46270 */
[----:B------:R-:W-:Y:S01]  /*03d0*/  ISETP.NE.AND P1, PT, R15, RZ, PT ;  /* 0x000000ff0f00720c */ /* 0x000fe20003f25270 */
[----:B-1-3--:R-:W-:-:S12]  /*03e0*/  @!P3 EXIT ;  /* 0x000000000000b94d */ /* 0x00afd80003800000 */
        /* <DEDUP_REMOVED lines=64> */
[----:B------:R-:W-:Y:S02]  /*07f0*/  MOV R13, R15 ;  /* 0x0000000f000d7202 */ /* 0x000fe40000000f00 */
[----:B------:R-:W-:-:S02]  /*0800*/  LOP3.LUT R64, R64, 0x3e0, RZ, 0xfc, !PT ;  /* 0x000003e040407812 */ /* 0x000fc400078efcff */
[----:B0-----:R-:W-:-:S07]  /*0810*/  MOV R15, R17 ;  /* 0x00000011000f7202 */ /* 0x001fce0000000f00 */
.L_x_1462:
[----:B0-----:R-:W0:Y:S01]  /*0820*/  LDC R83, c[0x0][0x388] ;  /* 0x0000e200ff537b82 */ /* 0x001e220000000800 */
[----:B------:R-:W-:Y:S01]  /*0830*/  SHF.L.U32 R182, R4, 0x4, RZ ;  /* 0x0000000404b67819 */ /* 0x000fe200000006ff */
[----:B------:R-:W-:Y:S01]  /*0840*/  IMAD.MOV.U32 R68, RZ, RZ, R8 ;  /* 0x000000ffff447224 */ /* 0x000fe200078e0008 */
[----:B------:R-:W-:Y:S02]  /*0850*/  SHF.L.U32 R66, R7, 0x9, RZ ;  /* 0x0000000907427819 */ /* 0x000fe400000006ff */
[----:B------:R-:W-:Y:S02]  /*0860*/  LOP3.LUT R17, R182, 0x3e00, RZ, 0xc0, !PT ;  /* 0x00003e00b6117812 */ /* 0x000fe400078ec0ff */
[----:B------:R-:W-:Y:S02]  /*0870*/  MOV R69, R11 ;  /* 0x0000000b00457202 */ /* 0x000fe40000000f00 */
[----:B------:R-:W-:Y:S02]  /*0880*/  LOP3.LUT R130, R17, 0x1f, R4, 0xf8, !PT ;  /* 0x0000001f11827812 */ /* 0x000fe400078ef804 */
[----:B------:R-:W-:Y:S01]  /*0890*/  PRMT R100, RZ, 0x7610, R100 ;  /* 0x00007610ff647816 */ /* 0x000fe20000000064 */
[----:B------:R-:W-:Y:S01]  /*08a0*/  IMAD.WIDE.U32 R72, R70, 0x2, R68 ;  /* 0x0000000246487825 */ /* 0x000fe200078e0044 */
[----:B------:R-:W-:-:S02]  /*08b0*/  LOP3.LUT R98, R130, 0xe0, RZ, 0xfc, !PT ;  /* 0x000000e082627812 */ /* 0x000fc400078efcff */
[C---:B------:R-:W-:Y:S02]  /*08c0*/  LOP3.LUT R80, R130.reuse, 0x20, RZ, 0xfc, !PT ;  /* 0x0000002082507812 */ /* 0x040fe400078efcff */
[C---:B------:R-:W-:Y:S02]  /*08d0*/  LOP3.LUT R102, R130.reuse, 0x100, RZ, 0xfc, !PT ;  /* 0x0000010082667812 */ /* 0x040fe400078efcff */
[C---:B------:R-:W-:Y:S02]  /*08e0*/  LOP3.LUT R94, R130.reuse, 0xc0, RZ, 0xfc, !PT ;  /* 0x000000c0825e7812 */ /* 0x040fe400078efcff */
[C---:B------:R-:W-:Y:S02]  /*08f0*/  LOP3.LUT R90, R130.reuse, 0xa0, RZ, 0xfc, !PT ;  /* 0x000000a0825a7812 */ /* 0x040fe400078efcff */
[----:B------:R-:W-:Y:S02]  /*0900*/  LOP3.LUT R86, R130, 0x80, RZ, 0xfc, !PT ;  /* 0x0000008082567812 */ /* 0x000fe400078efcff */
[----:B0-----:R-:W-:-:S02]  /*0910*/  IADD3 R17, PT, PT, -R66, R83, RZ ;  /* 0x0000005342117210 */ /* 0x001fc40007ffe1ff */
[----:B------:R-:W-:Y:S02]  /*0920*/  LOP3.LUT R84, R130, 0x60, RZ, 0xfc, !PT ;  /* 0x0000006082547812 */ /* 0x000fe400078efcff */
[----:B------:R-:W-:Y:S02]  /*0930*/  ISETP.GE.AND P0, PT, R70, R17, PT ;  /* 0x000000114600720c */ /* 0x000fe40003f06270 */
[----:B------:R-:W-:Y:S02]  /*0940*/  PRMT R70, RZ, 0x7610, R70 ;  /* 0x00007610ff467816 */ /* 0x000fe40000000046 */
[----:B------:R-:W-:Y:S02]  /*0950*/  P2R R19, PR, RZ, 0x1 ;  /* 0x00000001ff137803 */ /* 0x000fe40000000000 */
[----:B------:R-:W-:Y:S02]  /*0960*/  LEA R68, P0, R130, R9, 0x1 ;  /* 0x0000000982447211 */ /* 0x000fe400078008ff */
[----:B------:R-:W-:-:S02]  /*0970*/  ISETP.GE.AND P6, PT, R80, R17, PT ;  /* 0x000000115000720c */ /* 0x000fc40003fc6270 */
[----:B------:R-:W-:Y:S02]  /*0980*/  IADD3.X R69, PT, PT, RZ, R10, RZ, P0, !PT ;  /* 0x0000000aff457210 */ /* 0x000fe400007fe4ff */
[----:B------:R-:W-:Y:S01]  /*0990*/  ISETP.NE.AND P0, PT, R19, RZ, PT ;  /* 0x000000ff1300720c */ /* 0x000fe20003f05270 */
[----:B------:R-:W-:Y:S01]  /*09a0*/  BAR.SYNC.DEFER_BLOCKING 0x0 ;  /* 0x0000000000007b1d */ /* 0x000fe20000010000 */
[----:B------:R-:W-:Y:S02]  /*09b0*/  LOP3.LUT R82, R130, 0x40, RZ, 0xfc, !PT ;  /* 0x0000004082527812 */ /* 0x000fe400078efcff */
[-C--:B------:R-:W-:Y:S02]  /*09c0*/  ISETP.GE.AND P1, PT, R94, R17.reuse, PT ;  /* 0x000000115e00720c */ /* 0x080fe40003f26270 */
[-C--:B------:R-:W-:Y:S02]  /*09d0*/  ISETP.GE.AND P2, PT, R90, R17.reuse, PT ;  /* 0x000000115a00720c */ /* 0x080fe40003f46270 */
[----:B------:R-:W-:-:S02]  /*09e0*/  ISETP.GE.AND P3, PT, R86, R17, PT ;  /* 0x000000115600720c */ /* 0x000fc40003f66270 */
[-C--:B------:R-:W-:Y:S02]  /*09f0*/  ISETP.GE.AND P4, PT, R84, R17.reuse, PT ;  /* 0x000000115400720c */ /* 0x080fe40003f86270 */
[----:B------:R-:W-:Y:S02]  /*0a00*/  ISETP.GE.AND P5, PT, R82, R17, PT ;  /* 0x000000115200720c */ /* 0x000fe40003fa6270 */
[----:B------:R-:W-:Y:S02]  /*0a10*/  PRMT R74, RZ, 0x7610, R74 ;  /* 0x00007610ff4a7816 */ /* 0x000fe4000000004a */
[----:B------:R-:W-:Y:S02]  /*0a20*/  PRMT R104, RZ, 0x7610, R104 ;  /* 0x00007610ff687816 */ /* 0x000fe40000000068 */
[----:B------:R-:W-:Y:S02]  /*0a30*/  PRMT R96, RZ, 0x7610, R96 ;  /* 0x00007610ff607816 */ /* 0x000fe40000000060 */
[----:B------:R-:W-:-:S02]  /*0a40*/  PRMT R92, RZ, 0x7610, R92 ;  /* 0x00007610ff5c7816 */ /* 0x000fc4000000005c */
[----:B------:R-:W-:Y:S02]  /*0a50*/  PRMT R88, RZ, 0x7610, R88 ;  /* 0x00007610ff587816 */ /* 0x000fe40000000058 */
[----:B------:R-:W-:Y:S01]  /*0a60*/  LOP3.LUT R106, R130, 0x120, RZ, 0xfc, !PT ;  /* 0x00000120826a7812 */ /* 0x000fe200078efcff */
[----:B------:R-:W2:Y:S01]  /*0a70*/  @!P0 LDG.E.U16 R70, desc[UR24][R72.64] ;  /* 0x0000001848468981 */ /* 0x000ea2000c1e1500 */
[----:B------:R-:W-:Y:S02]  /*0a80*/  ISETP.GE.AND P0, PT, R98, R17, PT ;  /* 0x000000116200720c */ /* 0x000fe40003f06270 */
[----:B------:R-:W-:Y:S01]  /*0a90*/  PRMT R78, RZ, 0x7610, R78 ;  /* 0x00007610ff4e7816 */ /* 0x000fe2000000004e */
[----:B------:R-:W3:Y:S01]  /*0aa0*/  @!P6 LDG.E.U16 R74, desc[UR24][R72.64+0x40] ;  /* 0x00004018484ae981 */ /* 0x000ee2000c1e1500 */
        /* <DEDUP_REMOVED lines=9> */
[-C--:B------:R-:W-:Y:S02]  /*0b40*/  ISETP.GE.AND P0, PT, R102, R17.reuse, PT ;  /* 0x000000116600720c */ /* 0x080fe40003f06270 */
[----:B------:R-:W-:Y:S01]  /*0b50*/  ISETP.GE.AND P1, PT, R110, R17, PT ;  /* 0x000000116e00720c */ /* 0x000fe20003f26270 */
[----:B------:R-:W4:Y:S01]  /*0b60*/  @!P3 LDG.E.U16 R88, desc[UR24][R72.64+0x100] ;  /* 0x000100184858b981 */ /* 0x000f22000c1e1500 */
[----:B------:R-:W-:-:S02]  /*0b70*/  LOP3.LUT R130, R130, 0x1e0, RZ, 0xfc, !PT ;  /* 0x000001e082827812 */ /* 0x000fc400078efcff */
[-C--:B------:R-:W-:Y:S01]  /*0b80*/  ISETP.GE.AND P2, PT, R114, R17.reuse, PT ;  /* 0x000000117200720c */ /* 0x080fe20003f46270 */
[----:B------:R-:W4:Y:S01]  /*0b90*/  @!P4 LDG.E.U16 R78, desc[UR24][R72.64+0xc0] ;  /* 0x0000c018484ec981 */ /* 0x000f22000c1e1500 */
[-C--:B------:R-:W-:Y:S02]  /*0ba0*/  ISETP.GE.AND P3, PT, R118, R17.reuse, PT ;  /* 0x000000117600720c */ /* 0x080fe40003f66270 */
[----:B------:R-:W-:Y:S01]  /*0bb0*/  PRMT R108, RZ, 0x7610, R108 ;  /* 0x00007610ff6c7816 */ /* 0x000fe2000000006c */
[----:B------:R-:W4:Y:S01]  /*0bc0*/  @!P5 LDG.E.U16 R76, desc[UR24][R72.64+0x80] ;  /* 0x00008018484cd981 */ /* 0x000f22000c1e1500 */
[----:B------:R-:W-:Y:S02]  /*0bd0*/  PRMT R112, RZ, 0x7610, R112 ;  /* 0x00007610ff707816 */ /* 0x000fe40000000070 */
[----:B------:R-:W-:Y:S01]  /*0be0*/  PRMT R116, RZ, 0x7610, R116 ;  /* 0x00007610ff747816 */ /* 0x000fe20000000074 */
[----:B------:R-:W4:Y:S01]  /*0bf0*/  @!P0 LDG.E.U16 R104, desc[UR24][R72.64+0x200] ;  /* 0x0002001848688981 */ /* 0x000f22000c1e1500 */
[----:B------:R-:W-:-:S02]  /*0c00*/  ISETP.GE.AND P0, PT, R106, R17, PT ;  /* 0x000000116a00720c */ /* 0x000fc40003f06270 */
[-C--:B------:R-:W-:Y:S01]  /*0c10*/  ISETP.GE.AND P4, PT, R122, R17.reuse, PT ;  /* 0x000000117a00720c */ /* 0x080fe20003f86270 */
[----:B------:R-:W4:Y:S01]  /*0c20*/  @!P1 LDG.E.U16 R112, desc[UR24][R72.64+0x280] ;  /* 0x0002801848709981 */ /* 0x000f22000c1e1500 */
[-C--:B------:R-:W-:Y:S02]  /*0c30*/  ISETP.GE.AND P5, PT, R126, R17.reuse, PT ;  /* 0x000000117e00720c */ /* 0x080fe40003fa6270 */
[----:B------:R-:W-:Y:S01]  /*0c40*/  ISETP.GE.AND P6, PT, R130, R17, PT ;  /* 0x000000118200720c */ /* 0x000fe20003fc6270 */
[----:B------:R-:W4:Y:S01]  /*0c50*/  @!P2 LDG.E.U16 R116, desc[UR24][R72.64+0x2c0] ;  /* 0x0002c0184874a981 */ /* 0x000f22000c1e1500 */
        /* <DEDUP_REMOVED lines=9> */
[----:B------:R-:W-:-:S02]  /*0cf0*/  P2R R81, PR, RZ, 0x1 ;  /* 0x00000001ff517803 */ /* 0x000fc40000000000 */
[----:B------:R-:W-:Y:S01]  /*0d00*/  ISETP.NE.AND P0, PT, R19, RZ, PT ;  /* 0x000000ff1300720c */ /* 0x000fe20003f05270 */
[----:B------:R-:W1:Y:S01]  /*0d10*/  S2R R21, SR_CgaCtaId ;  /* 0x0000000000157919 */ /* 0x000e620000008800 */
[----:B------:R-:W0:Y:S01]  /*0d20*/  S2R R19, SR_LANEID ;  /* 0x0000000000137919 */ /* 0x000e220000000000 */
[----:B------:R-:W-:-:S04]  /*0d30*/  MOV R180, 0x400 ;  /* 0x0000040000b47802 */ /* 0x000fc80000000f00 */
[----:B-1----:R-:W-:Y:S02]  /*0d40*/  LEA R180, R21, R180, 0x18 ;  /* 0x000000b415b47211 */ /* 0x002fe400078ec0ff */
[C---:B0-----:R-:W-:Y:S02]  /*0d50*/  IADD3 R106, PT, PT, R19.reuse, 0x20, RZ ;  /* 0x00000020136a7810 */ /* 0x041fe40007ffe0ff */
[CC--:B------:R-:W-:Y:S02]  /*0d60*/  LEA.HI.SX32 R21, R19.reuse, R19.reuse, 0x1b ;  /* 0x0000001313157211 */ /* 0x0c0fe400078fdaff */
[----:B------:R-:W-:Y:S02]  /*0d70*/  LEA.HI.SX32 R23, R106, R19, 0x1b ;  /* 0x000000136a177211 */ /* 0x000fe400078fdaff */
[----:B------:R-:W-:Y:S02]  /*0d80*/  IADD3 R72, PT, PT, R19, 0x40, RZ ;  /* 0x0000004013487810 */ /* 0x000fe40007ffe0ff */
[----:B------:R-:W-:-:S02]  /*0d90*/  LEA R21, R21, R180, 0x1 ;  /* 0x000000b415157211 */ /* 0x000fc400078e08ff */
[----:B------:R-:W-:Y:S02]  /*0da0*/  LEA R23, R23, R180, 0x1 ;  /* 0x000000b417177211 */ /* 0x000fe400078e08ff */
[C---:B------:R-:W-:Y:S02]  /*0db0*/  IADD3 R106, PT, PT, R19.reuse, 0x60, RZ ;  /* 0x00000060136a7810 */ /* 0x040fe40007ffe0ff */
[C---:B------:R-:W-:Y:S02]  /*0dc0*/  IADD3 R110, PT, PT, R19.reuse, 0x80, RZ ;  /* 0x00000080136e7810 */ /* 0x040fe40007ffe0ff */
[C---:B------:R-:W-:Y:S02]  /*0dd0*/  IADD3 R114, PT, PT, R19.reuse, 0xa0, RZ ;  /* 0x000000a013727810 */ /* 0x040fe40007ffe0ff */
[----:B------:R-:W-:Y:S02]  /*0de0*/  LEA.HI.SX32 R25, R72, R19, 0x1b ;  /* 0x0000001348197211 */ /* 0x000fe400078fdaff */
[----:B------:R-:W-:-:S02]  /*0df0*/  IADD3 R118, PT, PT, R19, 0xc0, RZ ;  /* 0x000000c013767810 */ /* 0x000fc40007ffe0ff */
[-C--:B------:R-:W-:Y:S02]  /*0e00*/  LEA.HI.SX32 R27, R106, R19.reuse, 0x1b ;  /* 0x000000136a1b7211 */ /* 0x080fe400078fdaff */
[-C--:B------:R-:W-:Y:S02]  /*0e10*/  LEA.HI.SX32 R29, R110, R19.reuse, 0x1b ;  /* 0x000000136e1d7211 */ /* 0x080fe400078fdaff */
[-C--:B------:R-:W-:Y:S02]  /*0e20*/  LEA.HI.SX32 R31, R114, R19.reuse, 0x1b ;  /* 0x00000013721f7211 */ /* 0x080fe400078fdaff */
[----:B------:R-:W-:Y:S02]  /*0e30*/  LEA R25, R25, R180, 0x1 ;  /* 0x000000b419197211 */ /* 0x000fe400078e08ff */
[----:B------:R-:W-:Y:S02]  /*0e40*/  IADD3 R72, PT, PT, R19, 0x100, RZ ;  /* 0x0000010013487810 */ /* 0x000fe40007ffe0ff */
[----:B------:R-:W-:-:S02]  /*0e50*/  LEA.HI.SX32 R33, R118, R19, 0x1b ;  /* 0x0000001376217211 */ /* 0x000fc400078fdaff */
[----:B------:R-:W-:Y:S02]  /*0e60*/  IADD3 R106, PT, PT, R19, 0x140, RZ ;  /* 0x00000140136a7810 */ /* 0x000fe40007ffe0ff */
[-C--:B------:R-:W-:Y:S02]  /*0e70*/  LEA R27, R27, R180.reuse, 0x1 ;  /* 0x000000b41b1b7211 */ /* 0x080fe400078e08ff */
[----:B------:R-:W-:Y:S01]  /*0e80*/  IADD3 R110, PT, PT, R19, 0x160, RZ ;  /* 0x00000160136e7810 */ /* 0x000fe20007ffe0ff */
[----:B------:R-:W-:Y:S01]  /*0e90*/  IMAD R31, R31, 0x2, R180 ;  /* 0x000000021f1f7824 */ /* 0x000fe200078e02b4 */
[----:B------:R-:W-:Y:S02]  /*0ea0*/  LEA R29, R29, R180, 0x1 ;  /* 0x000000b41d1d7211 */ /* 0x000fe400078e08ff */
[----:B------:R-:W-:Y:S02]  /*0eb0*/  LEA.HI.SX32 R37, R72, R19, 0x1b ;  /* 0x0000001348257211 */ /* 0x000fe400078fdaff */
[----:B------:R-:W-:-:S02]  /*0ec0*/  IADD3 R72, PT, PT, R19, 0x1a0, RZ ;  /* 0x000001a013487810 */ /* 0x000fc40007ffe0ff */
[-C--:B------:R-:W-:Y:S02]  /*0ed0*/  LEA R33, R33, R180.reuse, 0x1 ;  /* 0x000000b421217211 */ /* 0x080fe400078e08ff */
[-C--:B------:R-:W-:Y:S02]  /*0ee0*/  LEA.HI.SX32 R41, R106, R19.reuse, 0x1b ;  /* 0x000000136a297211 */ /* 0x080fe400078fdaff */
[-C--:B------:R-:W-:Y:S02]  /*0ef0*/  LEA.HI.SX32 R43, R110, R19.reuse, 0x1b ;  /* 0x000000136e2b7211 */ /* 0x080fe400078fdaff */
[----:B------:R-:W-:Y:S02]  /*0f00*/  LEA R37, R37, R180, 0x1 ;  /* 0x000000b425257211 */ /* 0x000fe400078e08ff */
[----:B------:R-:W-:Y:S02]  /*0f10*/  LEA.HI.SX32 R47, R72, R19, 0x1b ;  /* 0x00000013482f7211 */ /* 0x000fe400078fdaff */
[----:B------:R-:W-:-:S02]  /*0f20*/  SHF.L.U32 R53, R19, 0x4, RZ ;  /* 0x0000000413357819 */ /* 0x000fc400000006ff */
[-C--:B------:R-:W-:Y:S02]  /*0f30*/  LEA R41, R41, R180.reuse, 0x1 ;  /* 0x000000b429297211 */ /* 0x080fe400078e08ff */
[-C--:B------:R-:W-:Y:S02]  /*0f40*/  LEA R43, R43, R180.reuse, 0x1 ;  /* 0x000000b42b2b7211 */ /* 0x080fe400078e08ff */
[----:B------:R-:W-:Y:S02]  /*0f50*/  LEA R47, R47, R180, 0x1 ;  /* 0x000000b42f2f7211 */ /* 0x000fe400078e08ff */
[----:B------:R-:W-:-:S04]  /*0f60*/  LEA.HI.SX32 R53, R53, R53, 0x1b ;  /* 0x0000003535357211 */ /* 0x000fc800078fdaff */
[----:B------:R-:W-:Y:S02]  /*0f70*/  LEA R53, R53, R180, 0x1 ;  /* 0x000000b435357211 */ /* 0x000fe400078e08ff */
[----:B------:R-:W-:Y:S02]  /*0f80*/  P2R R79, PR, RZ, 0x2 ;  /* 0x00000002ff4f7803 */ /* 0x000fe40000000000 */
[----:B------:R-:W-:Y:S02]  /*0f90*/  ISETP.GE.AND P1, PT, R80, R17, PT ;  /* 0x000000115000720c */ /* 0x000fe40003f26270 */
[----:B------:R-:W-:Y:S02]  /*0fa0*/  PRMT R80, RZ, 0x7610, R80 ;  /* 0x00007610ff507816 */ /* 0x000fe40000000050 */
[----:B------:R-:W-:Y:S02]  /*0fb0*/  PRMT R106, RZ, 0x7610, R106 ;  /* 0x00007610ff6a7816 */ /* 0x000fe4000000006a */
[----:B------:R-:W-:Y:S01]  /*0fc0*/  PRMT R110, RZ, 0x7610, R110 ;  /* 0x00007610ff6e7816 */ /* 0x000fe2000000006e */
[----:B--2---:R0:W-:Y:S04]  /*0fd0*/  STS.U16 [R21], R70 ;  /* 0x0000004615007388 */ /* 0x0041e80000000400 */
[----:B---3--:R1:W-:Y:S01]  /*0fe0*/  STS.U16 [R23+0x40], R74 ;  /* 0x0000404a17007388 */ /* 0x0083e20000000400 */
[----:B0-----:R-:W-:-:S02]  /*0ff0*/  IADD3 R70, PT, PT, R19, 0xe0, RZ ;  /* 0x000000e013467810 */ /* 0x001fc40007ffe0ff */
[C---:B-1----:R-:W-:Y:S02]  /*1000*/  IADD3 R74, PT, PT, R19.reuse, 0x120, RZ ;  /* 0x00000120134a7810 */ /* 0x042fe40007ffe0ff */
[-C--:B------:R-:W-:Y:S02]  /*1010*/  LEA.HI.SX32 R35, R70, R19.reuse, 0x1b ;  /* 0x0000001346237211 */ /* 0x080fe400078fdaff */
[C---:B------:R-:W-:Y:S02]  /*1020*/  IADD3 R70, PT, PT, R19.reuse, 0x180, RZ ;  /* 0x0000018013467810 */ /* 0x040fe40007ffe0ff */
[-C--:B------:R-:W-:Y:S02]  /*1030*/  LEA.HI.SX32 R39, R74, R19.reuse, 0x1b ;  /* 0x000000134a277211 */ /* 0x080fe400078fdaff */
[----:B------:R-:W-:Y:S02]  /*1040*/  IADD3 R74, PT, PT, R19, 0x1c0, RZ ;  /* 0x000001c0134a7810 */ /* 0x000fe40007ffe0ff */
[----:B------:R-:W-:Y:S01]  /*1050*/  LEA R35, R35, R180, 0x1 ;  /* 0x000000b423237211 */ /* 0x000fe200078e08ff */
[----:B----4-:R0:W-:Y:S01]  /*1060*/  STS.U16 [R25+0x80], R76 ;  /* 0x0000804c19007388 */ /* 0x0101e20000000400 */
[----:B------:R-:W-:-:S02]  /*1070*/  LEA.HI.SX32 R45, R70, R19, 0x1b ;  /* 0x00000013462d7211 */ /* 0x000fc400078fdaff */
[-C--:B------:R-:W-:Y:S01]  /*1080*/  LEA R39, R39, R180.reuse, 0x1 ;  /* 0x000000b427277211 */ /* 0x080fe200078e08ff */
[----:B------:R-:W-:Y:S01]  /*1090*/  STS.U16 [R27+0xc0], R78 ;  /* 0x0000c04e1b007388 */ /* 0x000fe20000000400 */
[----:B------:R-:W-:Y:S01]  /*10a0*/  LEA.HI.SX32 R49, R74, R19, 0x1b ;  /* 0x000000134a317211 */ /* 0x000fe200078fdaff */
[----:B0-----:R-:W-:Y:S02]  /*10b0*/  VIADD R76, R19, 0x1e0 ;  /* 0x000001e0134c7836 */ /* 0x001fe40000000000 */
[----:B------:R0:W-:Y:S01]  /*10c0*/  STS.U16 [R29+0x100], R88 ;  /* 0x000100581d007388 */ /* 0x0001e20000000400 */
[----:B------:R-:W-:-:S03]  /*10d0*/  LEA R45, R45, R180, 0x1 ;  /* 0x000000b42d2d7211 */ /* 0x000fc600078e08ff */
        /* <DEDUP_REMOVED lines=32> */
[----:B0-----:R-:W-:-:S06]  /*12e0*/  PRMT R88, RZ, 0x7610, R88 ;  /* 0x00007610ff587816 */ /* 0x001fcc0000000058 */
[----:B------:R-:W4:Y:S01]  /*12f0*/  @!P0 LDG.E.U16 R88, desc[UR24][R68.64] ;  /* 0x0000001844588981 */ /* 0x000f22000c1e1500 */
[-C--:B------:R-:W-:Y:S02]  /*1300*/  ISETP.GE.AND P0, PT, R82, R17.reuse, PT ;  /* 0x000000115200720c */ /* 0x080fe40003f06270 */
[----:B------:R-:W-:Y:S01]  /*1310*/  PRMT R82, RZ, 0x7610, R82 ;  /* 0x00007610ff527816 */ /* 0x000fe20000000052 */
[----:B------:R-:W4:Y:S01]  /*1320*/  @!P1 LDG.E.U16 R80, desc[UR24][R68.64+0x40] ;  /* 0x0000401844509981 */ /* 0x000f22000c1e1500 */
[-C--:B------:R-:W-:Y:S02]  /*1330*/  ISETP.GE.AND P1, PT, R84, R17.reuse, PT ;  /* 0x000000115400720c */ /* 0x080fe40003f26270 */
[----:B-1----:R-:W-:Y:S01]  /*1340*/  PRMT R92, RZ, 0x7610, R92 ;  /* 0x00007610ff5c7816 */ /* 0x002fe2000000005c */
[----:B------:R-:W4:Y:S01]  /*1350*/  @!P4 LDG.E.U16 R106, desc[UR24][R68.64+0x340] ;  /* 0x00034018446ac981 */ /* 0x000f22000c1e1500 */
[----:B--2---:R-:W-:Y:S02]  /*1360*/  PRMT R96, RZ, 0x7610, R96 ;  /* 0x00007610ff607816 */ /* 0x004fe40000000060 */
[----:B---3--:R-:W-:Y:S01]  /*1370*/  PRMT R100, RZ, 0x7610, R100 ;  /* 0x00007610ff647816 */ /* 0x008fe20000000064 */
[----:B------:R-:W2:Y:S04]  /*1380*/  @!P6 LDG.E.U16 R110, desc[UR24][R68.64+0x3c0] ;  /* 0x0003c018446ee981 */ /* 0x000ea8000c1e1500 */
[----:B------:R-:W3:Y:S01]  /*1390*/  @!P0 LDG.E.U16 R82, desc[UR24][R68.64+0x80] ;  /* 0x0000801844528981 */ /* 0x000ee2000c1e1500 */
[----:B------:R-:W-:-:S02]  /*13a0*/  ISETP.GE.AND P0, PT, R86, R17, PT ;  /* 0x000000115600720c */ /* 0x000fc40003f06270 */
[----:B------:R-:W-:Y:S02]  /*13b0*/  PRMT R86, RZ, 0x7610, R86 ;  /* 0x00007610ff567816 */ /* 0x000fe40000000056 */
[----:B------:R-:W-:-:S06]  /*13c0*/  PRMT R84, RZ, 0x7610, R84 ;  /* 0x00007610ff547816 */ /* 0x000fcc0000000054 */
[----:B------:R-:W2:Y:S01]  /*13d0*/  @!P1 LDG.E.U16 R84, desc[UR24][R68.64+0xc0] ;  /* 0x0000c01844549981 */ /* 0x000ea2000c1e1500 */
[----:B------:R-:W-:-:S03]  /*13e0*/  ISETP.GE.AND P1, PT, R90, R17, PT ;  /* 0x000000115a00720c */ /* 0x000fc60003f26270 */
[----:B------:R-:W2:Y:S01]  /*13f0*/  @!P0 LDG.E.U16 R86, desc[UR24][R68.64+0x100] ;  /* 0x0001001844568981 */ /* 0x000ea2000c1e1500 */
[----:B------:R-:W-:Y:S02]  /*1400*/  ISETP.GE.AND P0, PT, R94, R17, PT ;  /* 0x000000115e00720c */ /* 0x000fe40003f06270 */
[----:B------:R-:W-:-:S07]  /*1410*/  PRMT R90, RZ, 0x7610, R90 ;  /* 0x00007610ff5a7816 */ /* 0x000fce000000005a */
[----:B------:R-:W2:Y:S01]  /*1420*/  @!P1 LDG.E.U16 R90, desc[UR24][R68.64+0x140] ;  /* 0x00014018445a9981 */ /* 0x000ea2000c1e1500 */
[----:B------:R-:W-:-:S03]  /*1430*/  ISETP.GE.AND P1, PT, R98, R17, PT ;  /* 0x000000116200720c */ /* 0x000fc60003f26270 */
[----:B------:R-:W2:Y:S01]  /*1440*/  @!P0 LDG.E.U16 R92, desc[UR24][R68.64+0x180] ;  /* 0x00018018445c8981 */ /* 0x000ea2000c1e1500 */
[----:B------:R-:W-:Y:S02]  /*1450*/  ISETP.GE.AND P0, PT, R102, R17, PT ;  /* 0x000000116600720c */ /* 0x000fe40003f06270 */
[----:B------:R-:W-:-:S07]  /*1460*/  PRMT R94, RZ, 0x7610, R94 ;  /* 0x00007610ff5e7816 */ /* 0x000fce000000005e */
[----:B------:R-:W2:Y:S01]  /*1470*/  @!P1 LDG.E.U16 R94, desc[UR24][R68.64+0x1c0] ;  /* 0x0001c018445e9981 */ /* 0x000ea2000c1e1500 */
[----:B------:R-:W-:-:S03]  /*1480*/  ISETP.NE.AND P1, PT, R79, RZ, PT ;  /* 0x000000ff4f00720c */ /* 0x000fc60003f25270 */
[----:B------:R-:W2:Y:S01]  /*1490*/  @!P0 LDG.E.U16 R96, desc[UR24][R68.64+0x200] ;  /* 0x0002001844608981 */ /* 0x000ea2000c1e1500 */
[----:B------:R-:W-:Y:S02]  /*14a0*/  ISETP.NE.AND P0, PT, R81, RZ, PT ;  /* 0x000000ff5100720c */ /* 0x000fe40003f05270 */
[----:B------:R-:W-:Y:S02]  /*14b0*/  PRMT R98, RZ, 0x7610, R98 ;  /* 0x00007610ff627816 */ /* 0x000fe40000000062 */
[----:B------:R-:W-:Y:S02]  /*14c0*/  PRMT R102, RZ, 0x7610, R102 ;  /* 0x00007610ff667816 */ /* 0x000fe40000000066 */
[----:B----4-:R-:W-:Y:S02]  /*14d0*/  PRMT R104, RZ, 0x7610, R104 ;  /* 0x00007610ff687816 */ /* 0x010fe40000000068 */
[----:B------:R-:W-:Y:S01]  /*14e0*/  PRMT R108, RZ, 0x7610, R108 ;  /* 0x00007610ff6c7816 */ /* 0x000fe2000000006c */
[----:B------:R-:W4:Y:S04]  /*14f0*/  @!P1 LDG.E.U16 R100, desc[UR24][R68.64+0x280] ;  /* 0x0002801844649981 */ /* 0x000f28000c1e1500 */
[----:B------:R-:W4:Y:S04]  /*1500*/  @!P0 LDG.E.U16 R98, desc[UR24][R68.64+0x240] ;  /* 0x0002401844628981 */ /* 0x000f28000c1e1500 */
[----:B------:R-:W4:Y:S04]  /*1510*/  @!P2 LDG.E.U16 R102, desc[UR24][R68.64+0x2c0] ;  /* 0x0002c0184466a981 */ /* 0x000f28000c1e1500 */
[----:B------:R-:W4:Y:S04]  /*1520*/  @!P3 LDG.E.U16 R104, desc[UR24][R68.64+0x300] ;  /* 0x000300184468b981 */ /* 0x000f28000c1e1500 */
[----:B------:R-:W4:Y:S01]  /*1530*/  @!P5 LDG.E.U16 R108, desc[UR24][R68.64+0x380] ;  /* 0x00038018446cd981 */ /* 0x000f22000c1e1500 */
[----:B------:R-:W-:Y:S03]  /*1540*/  BSSY.RECONVERGENT B0, `(.L_x_1426) ;  /* 0x0000057000007945 */ /* 0x000fe60003800200 */
[----:B------:R-:W-:Y:S04]  /*1550*/  STS.U16 [R21], R88 ;  /* 0x0000005815007388 */ /* 0x000fe80000000400 */
[----:B------:R-:W-:Y:S04]  /*1560*/  STS.U16 [R23+0x40], R80 ;  /* 0x0000405017007388 */ /* 0x000fe80000000400 */
[----:B---3--:R-:W-:Y:S04]  /*1570*/  STS.U16 [R25+0x80], R82 ;  /* 0x0000805219007388 */ /* 0x008fe80000000400 */
[----:B--2---:R-:W-:Y:S04]  /*1580*/  STS.U16 [R27+0xc0], R84 ;  /* 0x0000c0541b007388 */ /* 0x004fe80000000400 */
[----:B------:R-:W-:Y:S04]  /*1590*/  STS.U16 [R29+0x100], R86 ;  /* 0x000100561d007388 */ /* 0x000fe80000000400 */
[----:B------:R-:W-:Y:S04]  /*15a0*/  STS.U16 [R31+0x140], R90 ;  /* 0x0001405a1f007388 */ /* 0x000fe80000000400 */
[----:B------:R-:W-:Y:S04]  /*15b0*/  STS.U16 [R33+0x180], R92 ;  /* 0x0001805c21007388 */ /* 0x000fe80000000400 */
[----:B------:R-:W-:Y:S04]  /*15c0*/  STS.U16 [R35+0x1c0], R94 ;  /* 0x0001c05e23007388 */ /* 0x000fe80000000400 */
[----:B------:R-:W-:Y:S04]  /*15d0*/  STS.U16 [R37+0x200], R96 ;  /* 0x0002006025007388 */ /* 0x000fe80000000400 */
[----:B----4-:R-:W-:Y:S04]  /*15e0*/  STS.U16 [R39+0x240], R98 ;  /* 0x0002406227007388 */ /* 0x010fe80000000400 */
        /* <DEDUP_REMOVED lines=76> */
.L_x_1427:
[----:B------:R-:W-:Y:S05]  /*1ab0*/  BSYNC.RECONVERGENT B0 ;  /* 0x0000000000007941 */ /* 0x000fea0003800200 */
.L_x_1426:
        /* <DEDUP_REMOVED lines=35> */
.L_x_1429:
[----:B------:R-:W-:Y:S05]  /*1cf0*/  BSYNC.RECONVERGENT B0 ;  /* 0x0000000000007941 */ /* 0x000fea0003800200 */
.L_x_1428:
        /* <DEDUP_REMOVED lines=37> */
.L_x_1431:
[----:B------:R-:W-:Y:S05]  /*1f50*/  BSYNC.RECONVERGENT B0 ;  /* 0x0000000000007941 */ /* 0x000fea0003800200 */
.L_x_1430:
        /* <DEDUP_REMOVED lines=35> */
.L_x_1433:
[----:B------:R-:W-:Y:S05]  /*2190*/  BSYNC.RECONVERGENT B0 ;  /* 0x0000000000007941 */ /* 0x000fea0003800200 */
.L_x_1432:
        /* <DEDUP_REMOVED lines=37> */
.L_x_1435:
[----:B------:R-:W-:Y:S05]  /*23f0*/  BSYNC.RECONVERGENT B0 ;  /* 0x0000000000007941 */ /* 0x000fea0003800200 */
.L_x_1434:
[----:B------:R-:W-:Y:S01]  /*2400*/  SHF.L.U32 R102, R99, 0x10, RZ ;  /* 0x0000001063667819 */ /* 0x000fe200000006ff */
[----:B------:R-:W-:Y:S01]  /*2410*/  BSSY.RECONVERGENT B0, `(.L_x_1436) ;  /* 0x0000022000007945 */ /* 0x000fe20003800200 */
[----:B------:R-:W-:-:S03]  /*2420*/  FSETP.GTU.FTZ.AND P3, PT, R100, 20, PT ;  /* 0x41a000006400780b */ /* 0x000fc60003f7c000 */
[----:B------:R-:W-:Y:S01]  /*2430*/  FADD.FTZ R102, R102, R3 ;  /* 0x0000000366667221 */ /* 0x000fe20000010000 */
        /* <DEDUP_REMOVED lines=31> */
.L_x_1437:
[----:B------:R-:W-:Y:S05]  /*2630*/  BSYNC.RECONVERGENT B0 ;  /* 0x0000000000007941 */ /* 0x000fea0003800200 */
.L_x_1436:
        /* <DEDUP_REMOVED lines=37> */
.L_x_1439:
[----:B------:R-:W-:Y:S05]  /*2890*/  BSYNC.RECONVERGENT B0 ;  /* 0x0000000000007941 */ /* 0x000fea0003800200 */
.L_x_1438:
        /* <DEDUP_REMOVED lines=35> */
.L_x_1441:
[----:B------:R-:W-:Y:S05]  /*2ad0*/  BSYNC.RECONVERGENT B0 ;  /* 0x0000000000007941 */ /* 0x000fea0003800200 */
.L_x_1440:
[----:B------:R-:W-:Y:S01]  /*2ae0*/  ISETP.EQ.OR P4, PT, RZ, UR4, P4 ;  /* 0x00000004ff007c0c */ /* 0x000fe2000a782670 */
[----:B------:R-:W-:Y:S01]  /*2af0*/  BSSY.RECONVERGENT B0, `(.L_x_1442) ;  /* 0x0000027000007945 */ /* 0x000fe20003800200 */
[----:B------:R-:W-:Y:S02]  /*2b00*/  SHF.L.U32 R110, R69, 0x10, RZ ;  /* 0x00000010456e7819 */ /* 0x000fe400000006ff */
[----:B------:R-:W-:Y:S02]  /*2b10*/  FSETP.GTU.FTZ.AND P1, PT, R106, 20, PT ;  /* 0x41a000006a00780b */ /* 0x000fe40003f3c000 */
[----:B------:R-:W-:Y:S01]  /*2b20*/  ISETP.EQ.OR P5, PT, RZ, UR4, P5 ;  /* 0x00000004ff007c0c */ /* 0x000fe2000afa2670 */
[----:B------:R-:W-:Y:S01]  /*2b30*/  FADD.FTZ R110, R110, R3 ;  /* 0x000000036e6e7221 */ /* 0x000fe20000010000 */
        /* <DEDUP_REMOVED lines=34> */
.L_x_1443:
[----:B------:R-:W-:Y:S05]  /*2d60*/  BSYNC.RECONVERGENT B0 ;  /* 0x0000000000007941 */ /* 0x000fea0003800200 */
.L_x_1442:
        /* <DEDUP_REMOVED lines=39> */
.L_x_1445:
[----:B------:R-:W-:Y:S05]  /*2fe0*/  BSYNC.RECONVERGENT B0 ;  /* 0x0000000000007941 */ /* 0x000fea0003800200 */
.L_x_1444:
        /* <DEDUP_REMOVED lines=45> */
.L_x_1447:
[----:B------:R-:W-:Y:S05]  /*32c0*/  BSYNC.RECONVERGENT B0 ;  /* 0x0000000000007941 */ /* 0x000fea0003800200 */
.L_x_1446:
        /* <DEDUP_REMOVED lines=32> */
.L_x_1449:
[----:B------:R-:W-:Y:S05]  /*34d0*/  BSYNC.RECONVERGENT B0 ;  /* 0x0000000000007941 */ /* 0x000fea0003800200 */
.L_x_1448:
        /* <DEDUP_REMOVED lines=32> */
.L_x_1451:
[----:B------:R-:W-:Y:S05]  /*36e0*/  BSYNC.RECONVERGENT B0 ;  /* 0x0000000000007941 */ /* 0x000fea0003800200 */
.L_x_1450:
        /* <DEDUP_REMOVED lines=32> */
.L_x_1453:
[----:B------:R-:W-:Y:S05]  /*38f0*/  BSYNC.RECONVERGENT B0 ;  /* 0x0000000000007941 */ /* 0x000fea0003800200 */
.L_x_1452:
        /* <DEDUP_REMOVED lines=32> */
.L_x_1455:
[----:B------:R-:W-:Y:S05]  /*3b00*/  BSYNC.RECONVERGENT B0 ;  /* 0x0000000000007941 */ /* 0x000fea0003800200 */
.L_x_1454:
        /* <DEDUP_REMOVED lines=32> */
.L_x_1457:
[----:B------:R-:W-:Y:S05]  /*3d10*/  BSYNC.RECONVERGENT B0 ;  /* 0x0000000000007941 */ /* 0x000fea0003800200 */
.L_x_1456:
        /* <DEDUP_REMOVED lines=26> */
[----:B------:R-:W-:Y:S01]  /*3ec0*/  SHF.L.U32 R68, R7, 0xa, RZ ;  /* 0x0000000a07447819 */ /* 0x000fe200000006ff */
[----:B------:R-:W-:Y:S01]  /*3ed0*/  HFMA2 R119, -RZ, RZ, 0, 0 ;  /* 0x00000000ff777431 */ /* 0x000fe200000001ff */
[----:B------:R-:W-:Y:S01]  /*3ee0*/  SHF.L.U32 R69, R4, 0x5, RZ ;  /* 0x0000000504457819 */ /* 0x000fe200000006ff */
[----:B------:R-:W-:Y:S01]  /*3ef0*/  FMUL.FTZ R87, R87, R80 ;  /* 0x0000005057577220 */ /* 0x000fe20000410000 */
[----:B------:R-:W-:Y:S01]  /*3f00*/  ISETP.NE.AND P0, PT, R7, RZ, PT ;  /* 0x000000ff0700720c */ /* 0x000fe20003f05270 */
[----:B------:R-:W-:Y:S01]  /*3f10*/  IMAD R83, R83, 0x2, -R68 ;  /* 0x0000000253537824 */ /* 0x000fe200078e0a44 */
[----:B------:R-:W-:Y:S01]  /*3f20*/  LOP3.LUT R132, R69, 0x7c1f, R4, 0xc8, !PT ;  /* 0x00007c1f45847812 */ /* 0x000fe200078ec804 */
[----:B------:R-:W2:Y:S01]  /*3f30*/  LDC.64 R138, c[0x0][0x440] ;  /* 0x00011000ff8a7b82 */ /* 0x000ea20000000a00 */
[----:B------:R-:W-:Y:S01]  /*3f40*/  FMUL.FTZ R89, R77, R82 ;  /* 0x000000524d597220 */ /* 0x000fe20000410000 */
[----:B------:R-:W-:Y:S01]  /*3f50*/  FMUL.FTZ R91, R91, R84 ;  /* 0x000000545b5b7220 */ /* 0x000fe20000410000 */
[----:B------:R-:W-:Y:S01]  /*3f60*/  FMUL.FTZ R93, R75, R86 ;  /* 0x000000564b5d7220 */ /* 0x000fe20000410000 */
        /* <DEDUP_REMOVED lines=21> */
.L_x_1461:
[-C--:B------:R-:W-:Y:S01]  /*40c0*/  ISETP.GE.AND P4, PT, R12, R83.reuse, PT ;  /* 0x000000530c00720c */ /* 0x080fe20003f86270 */
[----:B------:R-:W5:Y:S01]  /*40d0*/  @!P1 LDC.64 R70, c[0x0][0x3e0] ;  /* 0x0000f800ff469b82 */ /* 0x000f620000000a00 */
[C---:B------:R-:W-:Y:S02]  /*40e0*/  LOP3.LUT R146, R132.reuse, 0x40, RZ, 0xfc, !PT ;  /* 0x0000004084927812 */ /* 0x040fe400078efcff */
[----:B------:R-:W-:Y:S02]  /*40f0*/  LOP3.LUT R74, R132, 0x60, RZ, 0xfc, !PT ;  /* 0x00000060844a7812 */ /* 0x000fe400078efcff */
[-C--:B------:R-:W-:Y:S02]  /*4100*/  ISETP.GE.AND P5, PT, R146, R83.reuse, PT ;  /* 0x000000539200720c */ /* 0x080fe40003fa6270 */
[----:B------:R-:W-:Y:S02]  /*4110*/  ISETP.GE.AND P2, PT, R74, R83, PT ;  /* 0x000000534a00720c */ /* 0x000fe40003f46270 */
[----:B------:R-:W-:-:S02]  /*4120*/  @!P1 MOV R133, RZ ;  /* 0x000000ff00859202 */ /* 0x000fc40000000f00 */
[----:B------:R-:W-:Y:S01]  /*4130*/  LOP3.LUT R144, R132, 0x80, RZ, 0xfc, !PT ;  /* 0x0000008084907812 */ /* 0x000fe200078efcff */
[----:B------:R-:W1:Y:S01]  /*4140*/  @!P4 LDC.64 R76, c[0x0][0x3e0] ;  /* 0x0000f800ff4ccb82 */ /* 0x000e620000000a00 */
[----:B------:R-:W-:Y:S02]  /*4150*/  @!P4 MOV R78, R12 ;  /* 0x0000000c004ec202 */ /* 0x000fe40000000f00 */
[----:B------:R-:W-:Y:S02]  /*4160*/  @!P4 MOV R79, RZ ;  /* 0x000000ff004fc202 */ /* 0x000fe40000000f00 */
[----:B------:R-:W-:Y:S02]  /*4170*/  ISETP.GE.AND P3, PT, R144, R83, PT ;  /* 0x000000539000720c */ /* 0x000fe40003f66270 */
[----:B------:R-:W-:Y:S01]  /*4180*/  @!P5 MOV R147, RZ ;  /* 0x000000ff0093d202 */ /* 0x000fe20000000f00 */
[----:B------:R-:W4:Y:S01]  /*4190*/  @!P5 LDC.64 R68, c[0x0][0x3e0] ;  /* 0x0000f800ff44db82 */ /* 0x000f220000000a00 */
[----:B------:R-:W-:Y:S01]  /*41a0*/  PRMT R150, RZ, 0x7610, R150 ;  /* 0x00007610ff967816 */ /* 0x000fe20000000096 */
[----:B-----5:R-:W-:-:S04]  /*41b0*/  @!P1 IMAD.WIDE.U32 R148, R119, R70, R132 ;  /* 0x0000004677949225 */ /* 0x020fc800078e0084 */
[C---:B------:R-:W-:Y:S01]  /*41c0*/  @!P1 IMAD R73, R119.reuse, R71, R149 ;  /* 0x0000004777499224 */ /* 0x040fe200078e0295 */
[C---:B------:R-:W-:Y:S01]  /*41d0*/  @!P1 LEA R72, P6, R148.reuse, R13, 0x1 ;  /* 0x0000000d94489211 */ /* 0x040fe200078c08ff */
[----:B------:R-:W5:Y:S03]  /*41e0*/  @!P2 LDC.64 R70, c[0x0][0x3e0] ;  /* 0x0000f800ff46ab82 */ /* 0x000f660000000a00 */
[----:B------:R-:W-:Y:S01]  /*41f0*/  @!P1 LEA.HI.X R73, R148, R15, R73, 0x1, P6 ;  /* 0x0000000f94499211 */ /* 0x000fe200030f0c49 */
[----:B-1----:R-:W-:-:S04]  /*4200*/  @!P4 IMAD.WIDE.U32 R78, R119, R76, R78 ;  /* 0x0000004c774ec225 */ /* 0x002fc800078e004e */
[C---:B------:R-:W-:Y:S01]  /*4210*/  @!P4 IMAD R75, R119.reuse, R77, R79 ;  /* 0x0000004d774bc224 */ /* 0x040fe200078e024f */
        /* <DEDUP_REMOVED lines=37> */
[C---:B------:R-:W-:Y:S01]  /*4470*/  @!P4 IMAD.WIDE.U32 R78, R119.reuse, R76, R78 ;  /* 0x0000004c774ec225 */ /* 0x040fe200078e004e */
[----:B------:R-:W-:Y:S02]  /*4480*/  ISETP.GE.AND P2, PT, R18, R83, PT ;  /* 0x000000531200720c */ /* 0x000fe40003f46270 */
[----:B------:R-:W5:Y:S01]  /*4490*/  @!P6 LDC.64 R68, c[0x0][0x3e0] ;  /* 0x0000f800ff44eb82 */ /* 0x000f620000000a00 */
[----:B------:R0:W2:Y:S01]  /*44a0*/  @!P3 LDG.E.U16 R154, desc[UR24][R146.64] ;  /* 0x00000018929ab981 */ /* 0x0000a2000c1e1500 */
[----:B------:R-:W-:Y:S01]  /*44b0*/  @!P4 IMAD R77, R119, R77, R79 ;  /* 0x0000004d774dc224 */ /* 0x000fe200078e024f */
[C---:B------:R-:W-:Y:S02]  /*44c0*/  @!P4 LEA R144, P3, R78.reuse, R13, 0x1 ;  /* 0x0000000d4e90c211 */ /* 0x040fe400078608ff */
[----:B------:R-:W-:Y:S02]  /*44d0*/  @!P5 MOV R76, R14 ;  /* 0x0000000e004cd202 */ /* 0x000fe40000000f00 */
[----:B------:R-:W-:-:S02]  /*44e0*/  @!P4 LEA.HI.X R145, R78, R15, R77, 0x1, P3 ;  /* 0x0000000f4e91c211 */ /* 0x000fc400018f0c4d */
[----:B------:R-:W-:Y:S02]  /*44f0*/  @!P5 MOV R77, RZ ;  /* 0x000000ff004dd202 */ /* 0x000fe40000000f00 */
[----:B-1----:R-:W-:Y:S01]  /*4500*/  PRMT R156, RZ, 0x7610, R156 ;  /* 0x00007610ff9c7816 */ /* 0x002fe2000000009c */
[----:B0-----:R-:W-:-:S03]  /*4510*/  @!P5 IMAD.WIDE.U32 R78, R119, R70, R76 ;  /* 0x00000046774ed225 */ /* 0x001fc600078e004c */
[----:B------:R-:W0:Y:S02]  /*4520*/  @!P2 LDC.64 R76, c[0x0][0x3e0] ;  /* 0x0000f800ff4cab82 */ /* 0x000e240000000a00 */
[----:B------:R1:W2:Y:S01]  /*4530*/  @!P4 LDG.E.U16 R156, desc[UR24][R144.64] ;  /* 0x00000018909cc981 */ /* 0x0002a2000c1e1500 */
[----:B------:R-:W-:Y:S01]  /*4540*/  @!P5 IMAD R71, R119, R71, R79 ;  /* 0x000000477747d224 */ /* 0x000fe200078e024f */
[----:B------:R-:W-:Y:S02]  /*4550*/  @!P5 LEA R146, P4, R78, R13, 0x1 ;  /* 0x0000000d4e92d211 */ /* 0x000fe400078808ff */
[----:B------:R-:W-:Y:S02]  /*4560*/  ISETP.GE.AND P3, PT, R20, R83, PT ;  /* 0x000000531400720c */ /* 0x000fe40003f66270 */
[----:B------:R-:W-:Y:S01]  /*4570*/  @!P5 LEA.HI.X R147, R78, R15, R71, 0x1, P4 ;  /* 0x0000000f4e93d211 */ /* 0x000fe200020f0c47 */
[----:B------:R-:W-:Y:S01]  /*4580*/  @!P6 IMAD.MOV.U32 R71, RZ, RZ, RZ ;  /* 0x000000ffff47e224 */ /* 0x000fe200078e00ff */
[----:B------:R-:W-:-:S02]  /*4590*/  @!P6 MOV R70, R16 ;  /* 0x000000100046e202 */ /* 0x000fc40000000f00 */
[----:B------:R-:W-:-:S03]  /*45a0*/  PRMT R158, RZ, 0x7610, R158 ;  /* 0x00007610ff9e7816 */ /* 0x000fc6000000009e */
[----:B-----5:R-:W-:-:S03]  /*45b0*/  @!P6 IMAD.WIDE.U32 R78, R119, R68, R70 ;  /* 0x00000044774ee225 */ /* 0x020fc600078e0046 */
[----:B------:R5:W2:Y:S01]  /*45c0*/  @!P5 LDG.E.U16 R158, desc[UR24][R146.64] ;  /* 0x00000018929ed981 */ /* 0x000aa2000c1e1500 */
[----:B------:R-:W-:Y:S01]  /*45d0*/  @!P6 IMAD R69, R119, R69, R79 ;  /* 0x000000457745e224 */ /* 0x000fe200078e024f */
[----:B-1----:R-:W-:Y:S01]  /*45e0*/  @!P6 LEA R144, P5, R78, R13, 0x1 ;  /* 0x0000000d4e90e211 */ /* 0x002fe200078a08ff */
[----:B------:R-:W1:Y:S01]  /*45f0*/  @!P3 LDC.64 R70, c[0x0][0x3e0] ;  /* 0x0000f800ff46bb82 */ /* 0x000e620000000a00 */
        /* <DEDUP_REMOVED lines=9> */
[----:B-----5:R-:W-:Y:S02]  /*4690*/  @!P2 LEA R146, P6, R78, R13, 0x1 ;  /* 0x0000000d4e92a211 */ /* 0x020fe400078c08ff */
[----:B------:R-:W-:Y:S02]  /*46a0*/  ISETP.GE.AND P5, PT, R24, R83, PT ;  /* 0x000000531800720c */ /* 0x000fe40003fa6270 */
[----:B------:R-:W-:Y:S02]  /*46b0*/  @!P2 LEA.HI.X R147, R78, R15, R77, 0x1, P6 ;  /* 0x0000000f4e93a211 */ /* 0x000fe400030f0c4d */
[----:B------:R-:W-:Y:S02]  /*46c0*/  @!P3 MOV R76, R20 ;  /* 0x00000014004cb202 */ /* 0x000fe40000000f00 */
[----:B------:R-:W-:-:S02]  /*46d0*/  @!P3 MOV R77, RZ ;  /* 0x000000ff004db202 */ /* 0x000fc40000000f00 */
[----:B------:R-:W-:Y:S01]  /*46e0*/  PRMT R162, RZ, 0x7610, R162 ;  /* 0x00007610ffa27816 */ /* 0x000fe200000000a2 */
[----:B-1----:R-:W-:-:S04]  /*46f0*/  @!P3 IMAD.WIDE.U32 R78, R119, R70, R76 ;  /* 0x00000046774eb225 */ /* 0x002fc800078e004c */
[----:B------:R-:W1:Y:S01]  /*4700*/  @!P5 LDC.64 R76, c[0x0][0x3e0] ;  /* 0x0000f800ff4cdb82 */ /* 0x000e620000000a00 */
        /* <DEDUP_REMOVED lines=51> */
[C---:B------:R-:W-:Y:S01]  /*4a40*/  @!P3 IMAD R77, R119.reuse, R77, R79 ;  /* 0x0000004d774db224 */ /* 0x040fe200078e024f */
[----:B-----5:R-:W-:Y:S02]  /*4a50*/  @!P3 LEA R146, P2, R78, R13, 0x1 ;  /* 0x0000000d4e92b211 */ /* 0x020fe400078408ff */
[----:B------:R-:W-:Y:S02]  /*4a60*/  ISETP.GE.AND P6, PT, R36, R83, PT ;  /* 0x000000532400720c */ /* 0x000fe40003fc6270 */
[----:B------:R-:W-:Y:S01]  /*4a70*/  @!P3 LEA.HI.X R147, R78, R15, R77, 0x1, P2 ;  /* 0x0000000f4e93b211 */ /* 0x000fe200010f0c4d */
[----:B------:R-:W-:Y:S01]  /*4a80*/  @!P4 IMAD.MOV.U32 R76, RZ, RZ, R32 ;  /* 0x000000ffff4cc224 */ /* 0x000fe200078e0020 */
[----:B------:R-:W-:Y:S02]  /*4a90*/  @!P4 MOV R77, RZ ;  /* 0x000000ff004dc202 */ /* 0x000fe40000000f00 */
[----:B------:R-:W-:Y:S01]  /*4aa0*/  PRMT R174, RZ, 0x7610, R174 ;  /* 0x00007610ffae7816 */ /* 0x000fe200000000ae */
[----:B-1----:R-:W-:-:S05]  /*4ab0*/  @!P4 IMAD.WIDE.U32 R78, R119, R70, R76 ;  /* 0x00000046774ec225 */ /* 0x002fca00078e004c */
[----:B------:R1:W5:Y:S01]  /*4ac0*/  @!P3 LDG.E.U16 R174, desc[UR24][R146.64] ;  /* 0x0000001892aeb981 */ /* 0x000362000c1e1500 */
[----:B------:R-:W-:Y:S01]  /*4ad0*/  @!P4 IMAD R71, R119, R71, R79 ;  /* 0x000000477747c224 */ /* 0x000fe200078e024f */
[----:B------:R-:W-:Y:S01]  /*4ae0*/  @!P4 LEA R144, P3, R78, R13, 0x1 ;  /* 0x0000000d4e90c211 */ /* 0x000fe200078608ff */
[----:B------:R-:W4:Y:S01]  /*4af0*/  @!P6 LDC.64 R76, c[0x0][0x3e0] ;  /* 0x0000f800ff4ceb82 */ /* 0x000f220000000a00 */
[----:B------:R-:W-:Y:S02]  /*4b00*/  ISETP.GE.AND P2, PT, R38, R83, PT ;  /* 0x000000532600720c */ /* 0x000fe40003f46270 */
[----:B------:R-:W-:Y:S02]  /*4b10*/  @!P4 LEA.HI.X R145, R78, R15, R71, 0x1, P3 ;  /* 0x0000000f4e91c211 */ /* 0x000fe400018f0c47 */
[----:B------:R-:W-:Y:S02]  /*4b20*/  @!P5 MOV R70, R34 ;  /* 0x000000220046d202 */ /* 0x000fe40000000f00 */
[----:B------:R-:W-:-:S02]  /*4b30*/  @!P5 MOV R71, RZ ;  /* 0x000000ff0047d202 */ /* 0x000fc40000000f00 */
[----:B------:R-:W-:Y:S01]  /*4b40*/  PRMT R176, RZ, 0x7610, R176 ;  /* 0x00007610ffb07816 */ /* 0x000fe200000000b0 */
[----:B0-----:R-:W-:-:S04]  /*4b50*/  @!P5 IMAD.WIDE.U32 R70, R119, R68, R70 ;  /* 0x000000447746d225 */ /* 0x001fc800078e0046 */
[----:B------:R-:W0:Y:S01]  /*4b60*/  @!P2 LDC.64 R78, c[0x0][0x3e0] ;  /* 0x0000f800ff4eab82 */ /* 0x000e220000000a00 */
        /* <DEDUP_REMOVED lines=8> */
[----:B----4-:R-:W-:-:S04]  /*4bf0*/  @!P6 IMAD.WIDE.U32 R68, R119, R76, R68 ;  /* 0x0000004c7744e225 */ /* 0x010fc800078e0044 */
[----:B------:R-:W1:Y:S01]  /*4c00*/  @!P3 LDC.64 R70, c[0x0][0x3e0] ;  /* 0x0000f800ff46bb82 */ /* 0x000e620000000a00 */
[----:B------:R1:W4:Y:S01]  /*4c10*/  @!P5 LDG.E.U16 R121, desc[UR24][R146.64] ;  /* 0x000000189279d981 */ /* 0x000322000c1e1500 */
[----:B------:R-:W-:Y:S01]  /*4c20*/  @!P6 IMAD R77, R119, R77, R69 ;  /* 0x0000004d774de224 */ /* 0x000fe200078e0245 */
[----:B---3--:R-:W-:Y:S02]  /*4c30*/  @!P6 LEA R144, P5, R68, R13, 0x1 ;  /* 0x0000000d4490e211 */ /* 0x008fe400078a08ff */
        /* <DEDUP_REMOVED lines=8> */
[----:B------:R-:W3:Y:S01]  /*4cc0*/  @!P6 LDG.E.U16 R123, desc[UR24][R144.64] ;  /* 0x00000018907be981 */ /* 0x000ee2000c1e1500 */
[----:B------:R-:W-:Y:S01]  /*4cd0*/  @!P2 IMAD R79, R119, R79, R77 ;  /* 0x0000004f774fa224 */ /* 0x000fe200078e024d */
[C---:B------:R-:W-:Y:S02]  /*4ce0*/  @!P2 LEA R78, P6, R76.reuse, R13, 0x1 ;  /* 0x0000000d4c4ea211 */ /* 0x040fe400078c08ff */
[----:B------:R-:W-:Y:S02]  /*4cf0*/  @!P3 MOV R77, RZ ;  /* 0x000000ff004db202 */ /* 0x000fe40000000f00 */
[----:B------:R-:W-:Y:S02]  /*4d00*/  @!P2 LEA.HI.X R79, R76, R15, R79, 0x1, P6 ;  /* 0x0000000f4c4fa211 */ /* 0x000fe400030f0c4f */
[----:B------:R-:W-:Y:S02]  /*4d10*/  @!P3 MOV R76, R40 ;  /* 0x00000028004cb202 */ /* 0x000fe40000000f00 */
[----:B------:R-:W-:-:S02]  /*4d20*/  ISETP.GE.AND P6, PT, R46, R83, PT ;  /* 0x000000532e00720c */ /* 0x000fc40003fc6270 */
[----:B------:R-:W-:Y:S01]  /*4d30*/  PRMT R125, RZ, 0x7610, R125 ;  /* 0x00007610ff7d7816 */ /* 0x000fe2000000007d */
[C---:B-1----:R-:W-:Y:S02]  /*4d40*/  @!P3 IMAD.WIDE.U32 R146, R119.reuse, R70, R76 ;  /* 0x000000467792b225 */ /* 0x042fe400078e004c */
[----:B------:R-:W1:Y:S02]  /*4d50*/  @!P5 LDC.64 R76, c[0x0][0x3e0] ;  /* 0x0000f800ff4cdb82 */ /* 0x000e640000000a00 */
[----:B------:R-:W-:Y:S01]  /*4d60*/  @!P3 IMAD R71, R119, R71, R147 ;  /* 0x000000477747b224 */ /* 0x000fe200078e0293 */
[----:B------:R0:W3:Y:S01]  /*4d70*/  @!P2 LDG.E.U16 R125, desc[UR24][R78.64] ;  /* 0x000000184e7da981 */ /* 0x0000e2000c1e1500 */
[C---:B------:R-:W-:Y:S02]  /*4d80*/  @!P3 LEA R70, P2, R146.reuse, R13, 0x1 ;  /* 0x0000000d9246b211 */ /* 0x040fe400078408ff */
[----:B------:R-:W-:Y:S02]  /*4d90*/  PRMT R127, RZ, 0x7610, R127 ;  /* 0x00007610ff7f7816 */ /* 0x000fe4000000007f */
[----:B------:R-:W-:-:S02]  /*4da0*/  @!P3 LEA.HI.X R71, R146, R15, R71, 0x1, P2 ;  /* 0x0000000f9247b211 */ /* 0x000fc400010f0c47 */
[----:B------:R-:W1:Y:S01]  /*4db0*/  @!P6 LDC.64 R146, c[0x0][0x3e0] ;  /* 0x0000f800ff92eb82 */ /* 0x000e620000000a00 */
[----:B0-----:R-:W-:Y:S02]  /*4dc0*/  @!P4 MOV R78, R42 ;  /* 0x0000002a004ec202 */ /* 0x001fe40000000f00 */
[----:B------:R0:W3:Y:S01]  /*4dd0*/  @!P3 LDG.E.U16 R127, desc[UR24][R70.64] ;  /* 0x00000018467fb981 */ /* 0x0000e2000c1e1500 */
[----:B------:R-:W-:Y:S02]  /*4de0*/  @!P4 MOV R79, RZ ;  /* 0x000000ff004fc202 */ /* 0x000fe40000000f00 */
[----:B------:R-:W-:Y:S01]  /*4df0*/  ISETP.GE.AND P2, PT, R48, R83, PT ;  /* 0x000000533000720c */ /* 0x000fe20003f46270 */
[----:B------:R-:W-:-:S04]  /*4e00*/  @!P4 IMAD.WIDE.U32 R144, R119, R68, R78 ;  /* 0x000000447790c225 */ /* 0x000fc800078e004e */
[C---:B------:R-:W-:Y:S01]  /*4e10*/  @!P4 IMAD R69, R119.reuse, R69, R145 ;  /* 0x000000457745c224 */ /* 0x040fe200078e0291 */
[C---:B------:R-:W-:Y:S02]  /*4e20*/  @!P4 LEA R68, P3, R144.reuse, R13, 0x1 ;  /* 0x0000000d9044c211 */ /* 0x040fe400078608ff */
[----:B0-----:R-:W-:Y:S02]  /*4e30*/  @!P5 MOV R70, R44 ;  /* 0x0000002c0046d202 */ /* 0x001fe40000000f00 */
[----:B------:R-:W-:Y:S02]  /*4e40*/  @!P5 MOV R71, RZ ;  /* 0x000000ff0047d202 */ /* 0x000fe40000000f00 */
[----:B------:R-:W-:Y:S02]  /*4e50*/  PRMT R129, RZ, 0x7610, R129 ;  /* 0x00007610ff817816 */ /* 0x000fe40000000081 */
[----:B------:R-:W-:Y:S01]  /*4e60*/  @!P4 LEA.HI.X R69, R144, R15, R69, 0x1, P3 ;  /* 0x0000000f9045c211 */ /* 0x000fe200018f0c45 */
[C---:B-1----:R-:W-:Y:S01]  /*4e70*/  @!P5 IMAD.WIDE.U32 R78, R119.reuse, R76, R70 ;  /* 0x0000004c774ed225 */ /* 0x042fe200078e0046 */
[----:B------:R-:W-:Y:S01]  /*4e80*/  ISETP.GE.AND P3, PT, R50, R83, PT ;  /* 0x000000533200720c */ /* 0x000fe20003f66270 */
[----:B------:R-:W0:Y:S02]  /*4e90*/  @!P2 LDC.64 R70, c[0x0][0x3e0] ;  /* 0x0000f800ff46ab82 */ /* 0x000e240000000a00 */
[----:B------:R1:W3:Y:S01]  /*4ea0*/  @!P4 LDG.E.U16 R129, desc[UR24][R68.64] ;  /* 0x000000184481c981 */ /* 0x0002e2000c1e1500 */
[----:B------:R-:W-:Y:S01]  /*4eb0*/  @!P5 IMAD R77, R119, R77, R79 ;  /* 0x0000004d774dd224 */ /* 0x000fe200078e024f */
[----:B------:R-:W-:-:S02]  /*4ec0*/  @!P5 LEA R76, P4, R78, R13, 0x1 ;  /* 0x0000000d4e4cd211 */ /* 0x000fc400078808ff */
[----:B------:R-:W-:Y:S02]  /*4ed0*/  PRMT R131, RZ, 0x7610, R131 ;  /* 0x00007610ff837816 */ /* 0x000fe40000000083 */
[----:B------:R-:W-:Y:S02]  /*4ee0*/  @!P5 LEA.HI.X R77, R78, R15, R77, 0x1, P4 ;  /* 0x0000000f4e4dd211 */ /* 0x000fe400020f0c4d */
[----:B-1----:R-:W-:Y:S01]  /*4ef0*/  @!P6 MOV R68, R46 ;  /* 0x0000002e0044e202 */ /* 0x002fe20000000f00 */
[----:B------:R-:W-:Y:S02]  /*4f00*/  @!P6 IMAD.MOV.U32 R69, RZ, RZ, RZ ;  /* 0x000000ffff45e224 */ /* 0x000fe400078e00ff */
[----:B------:R1:W3:Y:S02]  /*4f10*/  @!P5 LDG.E.U16 R131, desc[UR24][R76.64] ;  /* 0x000000184c83d981 */ /* 0x0002e4000c1e1500 */
[----:B------:R-:W-:Y:S02]  /*4f20*/  @!P6 IMAD.WIDE.U32 R78, R119, R146, R68 ;  /* 0x00000092774ee225 */ /* 0x000fe400078e0044 */
[----:B------:R-:W0:Y:S01]  /*4f30*/  @!P3 LDC.64 R68, c[0x0][0x3e0] ;  /* 0x0000f800ff44bb82 */ /* 0x000e220000000a00 */
[----:B------:R-:W-:-:S02]  /*4f40*/  PRMT R178, RZ, 0x7610, R178 ;  /* 0x00007610ffb27816 */ /* 0x000fc400000000b2 */
[----:B------:R-:W-:Y:S01]  /*4f50*/  ISETP.GE.AND P5, PT, R52, R83, PT ;  /* 0x000000533400720c */ /* 0x000fe20003fa6270 */
[----:B------:R-:W-:Y:S01]  /*4f60*/  @!P6 IMAD R147, R119, R147, R79 ;  /* 0x000000937793e224 */ /* 0x000fe200078e024f */
[C---:B------:R-:W-:Y:S02]  /*4f70*/  @!P6 LEA R146, P4, R78.reuse, R13, 0x1 ;  /* 0x0000000d4e92e211 */ /* 0x040fe400078808ff */
[----:B------:R1:W2:Y:S01]  /*4f80*/  @!P1 LDG.E.U16 R178, desc[UR24][R72.64] ;  /* 0x0000001848b29981 */ /* 0x0002a2000c1e1500 */
[----:B------:R-:W-:Y:S02]  /*4f90*/  PRMT R133, RZ, 0x7610, R133 ;  /* 0x00007610ff857816 */ /* 0x000fe40000000085 */
[----:B------:R-:W-:Y:S02]  /*4fa0*/  @!P6 LEA.HI.X R147, R78, R15, R147, 0x1, P4 ;  /* 0x0000000f4e93e211 */ /* 0x000fe400020f0c93 */
[----:B------:R-:W-:Y:S02]  /*4fb0*/  ISETP.GE.AND P4, PT, R54, R83, PT ;  /* 0x000000533600720c */ /* 0x000fe40003f86270 */
[----:B-1----:R-:W-:Y:S01]  /*4fc0*/  @!P3 MOV R76, R50 ;  /* 0x00000032004cb202 */ /* 0x002fe20000000f00 */
[----:B------:R-:W3:Y:S01]  /*4fd0*/  @!P6 LDG.E.U16 R133, desc[UR24][R146.64] ;  /* 0x000000189285e981 */ /* 0x000ee2000c1e1500 */
        /* <DEDUP_REMOVED lines=8> */
[C---:B------:R-:W-:Y:S01]  /*5060*/  @!P3 IMAD.WIDE.U32 R76, R119.reuse, R68, R76 ;  /* 0x00000044774cb225 */ /* 0x040fe200078e004c */
[----:B------:R-:W-:Y:S02]  /*5070*/  @!P2 LEA.HI.X R145, R78, R15, R71, 0x1, P6 ;  /* 0x0000000f4e91a211 */ /* 0x000fe400030f0c47 */
[----:B------:R-:W1:Y:S01]  /*5080*/  @!P4 LDC.64 R70, c[0x0][0x3e0] ;  /* 0x0000f800ff46cb82 */ /* 0x000e620000000a00 */
[----:B------:R-:W-:-:S02]  /*5090*/  @!P3 IMAD R69, R119, R69, R77 ;  /* 0x000000457745b224 */ /* 0x000fc400078e024d */
[----:B------:R0:W3:Y:S01]  /*50a0*/  @!P2 LDG.E.U16 R149, desc[UR24][R144.64] ;  /* 0x000000189095a981 */ /* 0x0000e2000c1e1500 */
        /* <DEDUP_REMOVED lines=12> */
[----:B------:R-:W3:Y:S01]  /*5170*/  @!P3 LDG.E.U16 R151, desc[UR24][R78.64] ;  /* 0x000000184e97b981 */ /* 0x000ee2000c1e1500 */
[----:B------:R-:W-:Y:S01]  /*5180*/  @!P5 LEA R144, P3, R76, R13, 0x1 ;  /* 0x0000000d4c90d211 */ /* 0x000fe200078608ff */
[----:B-1----:R-:W-:-:S03]  /*5190*/  @!P4 IMAD.WIDE.U32 R72, R119, R70, R72 ;  /* 0x000000467748c225 */ /* 0x002fc600078e0048 */
[----:B------:R-:W-:Y:S01]  /*51a0*/  @!P5 LEA.HI.X R145, R76, R15, R77, 0x1, P3 ;  /* 0x0000000f4c91d211 */ /* 0x000fe200018f0c4d */
[----:B------:R-:W-:Y:S01]  /*51b0*/  @!P4 IMAD R71, R119, R71, R73 ;  /* 0x000000477747c224 */ /* 0x000fe200078e0249 */
[----:B------:R-:W-:-:S04]  /*51c0*/  @!P4 LEA R70, P3, R72, R13, 0x1 ;  /* 0x0000000d4846c211 */ /* 0x000fc800078608ff */
[----:B------:R-:W-:Y:S02]  /*51d0*/  @!P4 LEA.HI.X R71, R72, R15, R71, 0x1, P3 ;  /* 0x0000000f4847c211 */ /* 0x000fe400018f0c47 */
[----:B------:R-:W1:Y:S01]  /*51e0*/  @!P2 LDC.64 R72, c[0x0][0x3e0] ;  /* 0x0000f800ff48ab82 */ /* 0x000e620000000a00 */
[----:B------:R-:W-:Y:S02]  /*51f0*/  @!P6 MOV R76, R56 ;  /* 0x00000038004ce202 */ /* 0x000fe40000000f00 */
[----:B------:R-:W-:Y:S02]  /*5200*/  @!P6 MOV R77, RZ ;  /* 0x000000ff004de202 */ /* 0x000fe40000000f00 */
        /* <DEDUP_REMOVED lines=12> */
[----:B-----5:R-:W-:Y:S02]  /*52d0*/  @!P2 MOV R70, R58 ;  /* 0x0000003a0046a202 */ /* 0x020fe40000000f00 */
[----:B------:R-:W-:Y:S02]  /*52e0*/  @!P2 MOV R71, RZ ;  /* 0x000000ff0047a202 */ /* 0x000fe40000000f00 */
[----:B------:R-:W-:Y:S01]  /*52f0*/  PRMT R203, RZ, 0x7610, R203 ;  /* 0x00007610ffcb7816 */ /* 0x000fe200000000cb */
[----:B------:R-:W-:Y:S01]  /*5300*/  FMUL.RZ R147, R68, 0.15915493667125701904 ;  /* 0x3e22f98344937820 */ /* 0x000fe2000040c000 */
[----:B------:R-:W-:Y:S01]  /*5310*/  FMUL.FTZ R205, R74, 1.4426950216293334961 ;  /* 0x3fb8aa3b4acd7820 */ /* 0x000fe20000410000 */
[----:B-1----:R-:W-:Y:S01]  /*5320*/  @!P2 IMAD.WIDE.U32 R70, R119, R72, R70 ;  /* 0x000000487746a225 */ /* 0x002fe200078e0046 */
[----:B------:R-:W0:Y:S03]  /*5330*/  @!P5 LDC.64 R68, c[0x0][0x3e0] ;  /* 0x0000f800ff44db82 */ /* 0x000e260000000a00 */
[----:B------:R-:W-:Y:S01]  /*5340*/  FMUL.FTZ R74, R75, R82 ;  /* 0x000000524b4a7220 */ /* 0x000fe20000410000 */
[----:B------:R1:W5:Y:S01]  /*5350*/  @!P6 LDG.E.U16 R203, desc[UR24][R144.64] ;  /* 0x0000001890cbe981 */ /* 0x000362000c1e1500 */
[----:B------:R-:W-:Y:S01]  /*5360*/  @!P2 IMAD R73, R119, R73, R71 ;  /* 0x000000497749a224 */ /* 0x000fe200078e0247 */
[----:B------:R-:W-:Y:S01]  /*5370*/  @!P2 LEA R72, P6, R70, R13, 0x1 ;  /* 0x0000000d4648a211 */ /* 0x000fe200078c08ff */
[----:B------:R-:W-:Y:S01]  /*5380*/  FMUL.RZ R157, R74, 0.15915493667125701904 ;  /* 0x3e22f9834a9d7820 */ /* 0x000fe2000040c000 */
[----:B------:R-:W4:Y:S01]  /*5390*/  @!P3 LDC.64 R78, c[0x0][0x3e0] ;  /* 0x0000f800ff4ebb82 */ /* 0x000f220000000a00 */
[----:B------:R-:W-:-:S02]  /*53a0*/  PRMT R74, RZ, 0x7610, R74 ;  /* 0x00007610ff4a7816 */ /* 0x000fc4000000004a */
[----:B------:R-:W-:-:S05]  /*53b0*/  @!P2 LEA.HI.X R73, R70, R15, R73, 0x1, P6 ;  /* 0x0000000f4649a211 */ /* 0x000fca00030f0c49 */
[----:B------:R-:W4:Y:S01]  /*53c0*/  @!P4 LDC.64 R76, c[0x0][0x3e0] ;  /* 0x0000f800ff4ccb82 */ /* 0x000f220000000a00 */
[----:B------:R0:W5:Y:S01]  /*53d0*/  @!P2 LDG.E.U16 R74, desc[UR24][R72.64] ;  /* 0x00000018484aa981 */ /* 0x000162000c1e1500 */
[----:B------:R-:W-:Y:S02]  /*53e0*/  @!P5 MOV R70, R60 ;  /* 0x0000003c0046d202 */ /* 0x000fe40000000f00 */
[----:B------:R-:W-:Y:S01]  /*53f0*/  @!P5 MOV R71, RZ ;  /* 0x000000ff0047d202 */ /* 0x000fe20000000f00 */
[----:B-1----:R-:W-:Y:S01]  /*5400*/  @!P3 IMAD.MOV.U32 R144, RZ, RZ, R62 ;  /* 0x000000ffff90b224 */ /* 0x002fe200078e003e */
[----:B------:R-:W-:Y:S01]  /*5410*/  @!P3 MOV R145, RZ ;  /* 0x000000ff0091b202 */ /* 0x000fe20000000f00 */
[----:B------:R-:W-:Y:S01]  /*5420*/  FMUL.FTZ R146, R205, R80 ;  /* 0x00000050cd927220 */ /* 0x000fe20000410000 */
[C---:B0-----:R-:W-:Y:S01]  /*5430*/  @!P5 IMAD.WIDE.U32 R70, R119.reuse, R68, R70 ;  /* 0x000000447746d225 */ /* 0x041fe200078e0046 */
[----:B------:R-:W-:Y:S02]  /*5440*/  @!P4 MOV R72, R64 ;  /* 0x000000400048c202 */ /* 0x000fe40000000f00 */
[----:B------:R-:W-:Y:S01]  /*5450*/  @!P4 MOV R73, RZ ;  /* 0x000000ff0049c202 */ /* 0x000fe20000000f00 */
[----:B------:R-:W-:-:S02]  /*5460*/  @!P5 IMAD R159, R119, R69, R71 ;  /* 0x00000045779fd224 */ /* 0x000fc400078e0247 */
[C---:B----4-:R-:W-:Y:S01]  /*5470*/  @!P3 IMAD.WIDE.U32 R144, R119.reuse, R78, R144 ;  /* 0x0000004e7790b225 */ /* 0x050fe200078e0090 */
[----:B------:R-:W-:Y:S01]  /*5480*/  @!P5 LEA R78, P2, R70, R13, 0x1 ;  /* 0x0000000d464ed211 */ /* 0x000fe200078408ff */
[----:B------:R-:W-:Y:S02]  /*5490*/  MUFU.SIN R153, R147 ;  /* 0x0000009300997308 */ /* 0x000fe40000000400 */
[----:B------:R-:W-:Y:S01]  /*54a0*/  @!P3 IMAD R69, R119, R79, R145 ;  /* 0x0000004f7745b224 */ /* 0x000fe200078e0291 */
[----:B------:R-:W-:Y:S02]  /*54b0*/  @!P3 LEA R68, P6, R144, R13, 0x1 ;  /* 0x0000000d9044b211 */ /* 0x000fe400078c08ff */
[----:B------:R-:W-:-:S03]  /*54c0*/  @!P5 LEA.HI.X R79, R70, R15, R159, 0x1, P2 ;  /* 0x0000000f464fd211 */ /* 0x000fc600010f0c9f */
[----:B------:R-:W-:Y:S01]  /*54d0*/  MUFU.COS R155, R147 ;  /* 0x00000093009b7308 */ /* 0x000fe20000000000 */
[----:B------:R-:W-:-:S07]  /*54e0*/  @!P3 LEA.HI.X R69, R144, R15, R69, 0x1, P6 ;  /* 0x0000000f9045b211 */ /* 0x000fce00030f0c45 */
[----:B------:R0:W1:Y:S02]  /*54f0*/  MUFU.EX2 R184, R146 ;  /* 0x0000009200b87308 */ /* 0x0000640000000800 */
[--C-:B0-----:R-:W-:Y:S01]  /*5500*/  @!P4 IMAD.WIDE.U32 R146, R119, R76, R72.reuse ;  /* 0x0000004c7792c225 */ /* 0x101fe200078e0048 */
[----:B------:R-:W-:Y:S02]  /*5510*/  PRMT R72, RZ, 0x7610, R72 ;  /* 0x00007610ff487816 */ /* 0x000fe40000000048 */
[----:B------:R-:W-:-:S04]  /*5520*/  PRMT R73, RZ, 0x7610, R73 ;  /* 0x00007610ff497816 */ /* 0x000fc80000000049 */
[----:B------:R-:W4:Y:S01]  /*5530*/  @!P5 LDG.E.U16 R72, desc[UR24][R78.64] ;  /* 0x000000184e48d981 */ /* 0x000f22000c1e1500 */
[----:B------:R-:W-:Y:S01]  /*5540*/  FMUL.FTZ R71, R75, R84 ;  /* 0x000000544b477220 */ /* 0x000fe20000410000 */
[----:B------:R-:W-:Y:S02]  /*5550*/  @!P4 IMAD R77, R119, R77, R147 ;  /* 0x0000004d774dc224 */ /* 0x000fe400078e0293 */
[----:B------:R0:W4:Y:S01]  /*5560*/  @!P3 LDG.E.U16 R73, desc[UR24][R68.64] ;  /* 0x000000184449b981 */ /* 0x000122000c1e1500 */
[C---:B------:R-:W-:Y:S01]  /*5570*/  @!P4 LEA R70, P2, R146.reuse, R13, 0x1 ;  /* 0x0000000d9246c211 */ /* 0x040fe200078408ff */
[----:B------:R-:W-:Y:S01]  /*5580*/  FMUL.RZ R159, R71, 0.15915493667125701904 ;  /* 0x3e22f983479f7820 */ /* 0x000fe2000040c000 */
[----:B------:R-:W-:Y:S02]  /*5590*/  PRMT R76, RZ, 0x7610, R76 ;  /* 0x00007610ff4c7816 */ /* 0x000fe4000000004c */
[----:B------:R-:W-:-:S05]  /*55a0*/  @!P4 LEA.HI.X R71, R146, R15, R77, 0x1, P2 ;  /* 0x0000000f9247c211 */ /* 0x000fca00010f0c4d */
[----:B------:R1:W4:Y:S01]  /*55b0*/  @!P4 LDG.E.U16 R76, desc[UR24][R70.64] ;  /* 0x00000018464cc981 */ /* 0x000322000c1e1500 */
[----:B------:R-:W2:Y:S01]  /*55c0*/  S2R R165, SR_CgaCtaId ;  /* 0x0000000000a57919 */ /* 0x000ea20000008800 */
[C---:B------:R-:W-:Y:S01]  /*55d0*/  FMUL.FTZ R145, R205.reuse, R82 ;  /* 0x00000052cd917220 */ /* 0x040fe20000410000 */
[----:B0-----:R-:W-:Y:S01]  /*55e0*/  FMUL.FTZ R68, R205, R88 ;  /* 0x00000058cd447220 */ /* 0x001fe20000410000 */
[----:B-1----:R-:W-:-:S03]  /*55f0*/  FMUL.FTZ R70, R75, R90 ;  /* 0x0000005a4b467220 */ /* 0x002fc60000410000 */
        /* <DEDUP_REMOVED lines=30> */
[----:B------:R-:W2:Y:S01]  /*57e0*/  MUFU.EX2 R78, R78 ;  /* 0x0000004e004e7308 */ /* 0x000ea20000000800 */
        /* <DEDUP_REMOVED lines=23> */
[----:B------:R-:W-:Y:S01]  /*5960*/  FMUL.FTZ R147, R78, R147 ;  /* 0x000000934e937220 */ /* 0x000fe20000410000 */
        /* <DEDUP_REMOVED lines=33> */
[----:B------:R-:W-:-:S07]  /*5b80*/  IADD3 R194, PT, PT, R182, 0x4, RZ ;  /* 0x00000004b6c27810 */ /* 0x000fce0007ffe0ff */
[----:B------:R-:W-:Y:S01]  /*5b90*/  MUFU.SIN R210, R163 ;  /* 0x000000a300d27308 */ /* 0x000fe20000000400 */
[----:B------:R-:W-:-:S07]  /*5ba0*/  ISETP.GE.U32.AND P6, PT, R144, R17, PT ;  /* 0x000000119000720c */ /* 0x000fce0003fc6070 */
[----:B------:R-:W-:Y:S01]  /*5bb0*/  MUFU.COS R212, R163 ;  /* 0x000000a300d47308 */ /* 0x000fe20000000000 */
[----:B------:R-:W-:-:S07]  /*5bc0*/  FMUL.FTZ R157, R205, R92 ;  /* 0x0000005ccd9d7220 */ /* 0x000fce0000410000 */
[----:B------:R-:W-:Y:S08]  /*5bd0*/  MUFU.SIN R161, R165 ;  /* 0x000000a500a17308 */ /* 0x000ff00000000400 */
[----:B------:R-:W-:Y:S08]  /*5be0*/  MUFU.COS R163, R165 ;  /* 0x000000a500a37308 */ /* 0x000ff00000000000 */
[----:B------:R-:W1:Y:S01]  /*5bf0*/  MUFU.EX2 R70, R70 ;  /* 0x0000004600467308 */ /* 0x000e620000000800 */
[----:B------:R-:W-:-:S02]  /*5c00*/  ISETP.GE.U32.AND P5, PT, R194, R17, PT ;  /* 0x00000011c200720c */ /* 0x000fc40003fa6070 */
[----:B------:R-:W-:-:S05]  /*5c10*/  IADD3 R78, PT, PT, R182, 0x9, RZ ;  /* 0x00000009b64e7810 */ /* 0x000fca0007ffe0ff */
[----:B------:R-:W2:Y:S01]  /*5c20*/  MUFU.EX2 R159, R159 ;  /* 0x0000009f009f7308 */ /* 0x000ea20000000800 */
[----:B------:R-:W-:-:S07]  /*5c30*/  FSEL R186, R95, RZ, !P5 ;  /* 0x000000ff5fba7208 */ /* 0x000fce0006800000 */
[----:B------:R-:W-:Y:S01]  /*5c40*/  MUFU.COS R144, R79 ;  /* 0x0000004f00907308 */ /* 0x000fe20000000000 */
[----:B------:R-:W-:-:S07]  /*5c50*/  FSEL R187, R187, RZ, !P5 ;  /* 0x000000ffbbbb7208 */ /* 0x000fce0006800000 */
[----:B------:R3:W5:Y:S01]  /*5c60*/  MUFU.EX2 R71, R69 ;  /* 0x0000004500477308 */ /* 0x0007620000000800 */
[----:B------:R-:W-:Y:S01]  /*5c70*/  FSEL R188, R188, 1, !P5 ;  /* 0x3f800000bcbc7808 */ /* 0x000fe20006800000 */
[C---:B0-----:R-:W-:Y:S01]  /*5c80*/  FMUL.FTZ R145, R68.reuse, R145 ;  /* 0x0000009144917220 */ /* 0x041fe20000410000 */
[----:B------:R-:W-:Y:S01]  /*5c90*/  FMUL.FTZ R77, R68, R77 ;  /* 0x0000004d444d7220 */ /* 0x000fe20000410000 */
[----:B------:R-:W-:Y:S02]  /*5ca0*/  ISETP.GE.U32.AND P5, PT, R78, R17, PT ;  /* 0x000000114e00720c */ /* 0x000fe40003fa6070 */
[----:B------:R-:W-:Y:S02]  /*5cb0*/  MOV R68, R134 ;  /* 0x0000008600447202 */ /* 0x000fe40000000f00 */
[----:B------:R-:W0:Y:S01]  /*5cc0*/  MUFU.EX2 R157, R157 ;  /* 0x0000009d009d7308 */ /* 0x000e220000000800 */
[----:B---3--:R-:W-:Y:S01]  /*5cd0*/  MOV R69, R5 ;  /* 0x0000000500457202 */ /* 0x008fe20000000f00 */
[C---:B-1----:R-:W-:Y:S01]  /*5ce0*/  FMUL.FTZ R163, R70.reuse, R163 ;  /* 0x000000a346a37220 */ /* 0x042fe20000410000 */
[----:B------:R-:W-:-:S05]  /*5cf0*/  FMUL.FTZ R161, R70, R161 ;  /* 0x000000a146a17220 */ /* 0x000fca0000410000 */
[----:B------:R-:W1:Y:S01]  /*5d00*/  MUFU.SIN R78, R79 ;  /* 0x0000004f004e7308 */ /* 0x000e620000000400 */
[----:B------:R-:W-:-:S04]  /*5d10*/  IMAD.WIDE.U32 R68, R119, UR8, R68 ;  /* 0x0000000877447c25 */ /* 0x000fc8000f8e0044 */
[C---:B--2---:R-:W-:Y:S01]  /*5d20*/  FMUL.FTZ R197, R159.reuse, R212 ;  /* 0x000000d49fc57220 */ /* 0x044fe20000410000 */
[----:B------:R-:W-:Y:S01]  /*5d30*/  FMUL.FTZ R196, R159, R210 ;  /* 0x000000d29fc47220 */ /* 0x000fe20000410000 */
[----:B------:R-:W-:Y:S01]  /*5d40*/  FSEL R167, R161, RZ, !P4 ;  /* 0x000000ffa1a77208 */ /* 0x000fe20006000000 */
[----:B-----5:R-:W-:Y:S01]  /*5d50*/  FMUL.FTZ R153, R71, R144 ;  /* 0x0000009047997220 */ /* 0x020fe20000410000 */
[----:B------:R-:W-:Y:S01]  /*5d60*/  FSEL R169, R163, 1, !P4 ;  /* 0x3f800000a3a97808 */ /* 0x000fe20006000000 */
[----:B------:R-:W-:Y:S01]  /*5d70*/  IMAD R69, R119, UR9, R69 ;  /* 0x0000000977457c24 */ /* 0x000fe2000f8e0245 */
[----:B------:R-:W-:Y:S02]  /*5d80*/  FSEL R163, R105, RZ, !P5 ;  /* 0x000000ff69a37208 */ /* 0x000fe40006800000 */
[----:B------:R-:W-:Y:S02]  /*5d90*/  FSEL R161, R77, RZ, !P5 ;  /* 0x000000ff4da17208 */ /* 0x000fe40006800000 */
[----:B------:R-:W-:-:S02]  /*5da0*/  FSEL R159, R145, 1, !P5 ;  /* 0x3f800000919f7808 */ /* 0x000fc40006800000 */
[----:B------:R-:W-:Y:S02]  /*5db0*/  IADD3 R70, PT, PT, R182, 0xc, RZ ;  /* 0x0000000cb6467810 */ /* 0x000fe40007ffe0ff */
[----:B------:R-:W-:Y:S02]  /*5dc0*/  LEA R144, P5, R68, R140, 0x3 ;  /* 0x0000008c44907211 */ /* 0x000fe400078a18ff */
[----:B------:R-:W-:Y:S02]  /*5dd0*/  FSEL R195, R101, RZ, !P3 ;  /* 0x000000ff65c37208 */ /* 0x000fe40005800000 */
[----:B------:R-:W-:Y:S02]  /*5de0*/  FSEL R196, R196, RZ, !P3 ;  /* 0x000000ffc4c47208 */ /* 0x000fe40005800000 */
[----:B------:R-:W-:Y:S02]  /*5df0*/  FSEL R197, R197, 1, !P3 ;  /* 0x3f800000c5c57808 */ /* 0x000fe40005800000 */
[----:B------:R-:W-:-:S02]  /*5e00*/  ISETP.GE.U32.AND P3, PT, R70, R17, PT ;  /* 0x000000114600720c */ /* 0x000fc40003f66070 */
[----:B------:R-:W-:Y:S01]  /*5e10*/  LEA.HI.X R145, R68, R141, R69, 0x3, P5 ;  /* 0x0000008d44917211 */ /* 0x000fe200028f1c45 */
[----:B------:R-:W-:Y:S01]  /*5e20*/  FMUL.FTZ R68, R75, R102 ;  /* 0x000000664b447220 */ /* 0x000fe20000410000 */
[C---:B------:R-:W-:Y:S01]  /*5e30*/  IADD3 R70, PT, PT, R182.reuse, 0xd, RZ ;  /* 0x0000000db6467810 */ /* 0x040fe20007ffe0ff */
[C---:B0-----:R-:W-:Y:S01]  /*5e40*/  FMUL.FTZ R194, R157.reuse, R208 ;  /* 0x000000d09dc27220 */ /* 0x041fe20000410000 */
[----:B------:R-:W-:Y:S01]  /*5e50*/  FMUL.FTZ R193, R157, R206 ;  /* 0x000000ce9dc17220 */ /* 0x000fe20000410000 */
[----:B------:R-:W-:Y:S01]  /*5e60*/  VIADD R146, R182, 0xb ;  /* 0x0000000bb6927836 */ /* 0x000fe20000000000 */
[----:B------:R-:W-:Y:S01]  /*5e70*/  STS.U16 [R21], R178 ;  /* 0x000000b215007388 */ /* 0x000fe20000000400 */
[----:B------:R-:W-:Y:S01]  /*5e80*/  FSEL R165, R103, RZ, !P4 ;  /* 0x000000ff67a57208 */ /* 0x000fe20006000000 */
[----:B-1----:R-:W-:Y:S01]  /*5e90*/  FMUL.FTZ R78, R71, R78 ;  /* 0x0000004e474e7220 */ /* 0x002fe20000410000 */
[----:B------:R-:W-:Y:S01]  /*5ea0*/  ISETP.GE.U32.AND P4, PT, R70, R17, PT ;  /* 0x000000114600720c */ /* 0x000fe20003f86070 */
[----:B------:R-:W-:Y:S01]  /*5eb0*/  STS.U16 [R23+0x40], R150 ;  /* 0x0000409617007388 */ /* 0x000fe20000000400 */
[----:B------:R-:W-:Y:S01]  /*5ec0*/  FMUL.RZ R79, R68, 0.15915493667125701904 ;  /* 0x3e22f983444f7820 */ /* 0x000fe2000040c000 */
[----:B------:R-:W-:-:S02]  /*5ed0*/  IADD3 R70, PT, PT, R182, 0xe, RZ ;  /* 0x0000000eb6467810 */ /* 0x000fc40007ffe0ff */
[----:B------:R0:W-:Y:S01]  /*5ee0*/  STS.U16 [R25+0x80], R148 ;  /* 0x0000809419007388 */ /* 0x0001e20000000400 */
[----:B------:R-:W-:Y:S02]  /*5ef0*/  IADD3 R68, PT, PT, R19, 0x200, RZ ;  /* 0x0000020013447810 */ /* 0x000fe40007ffe0ff */
[----:B------:R-:W-:Y:S01]  /*5f00*/  FSEL R192, R99, RZ, !P2 ;  /* 0x000000ff63c07208 */ /* 0x000fe20005000000 */
[----:B------:R1:W-:Y:S01]  /*5f10*/  STS.U16 [R27+0xc0], R152 ;  /* 0x0000c0981b007388 */ /* 0x0003e20000000400 */
[----:B------:R-:W-:Y:S02]  /*5f20*/  FSEL R193, R193, RZ, !P2 ;  /* 0x000000ffc1c17208 */ /* 0x000fe40005000000 */
[----:B------:R-:W-:Y:S01]  /*5f30*/  FSEL R194, R194, 1, !P2 ;  /* 0x3f800000c2c27808 */ /* 0x000fe20005000000 */
[----:B------:R-:W-:Y:S01]  /*5f40*/  STS.U16 [R29+0x100], R154 ;  /* 0x0001009a1d007388 */ /* 0x000fe20000000400 */
[----:B------:R-:W-:Y:S02]  /*5f50*/  ISETP.GE.U32.AND P2, PT, R146, R17, PT ;  /* 0x000000119200720c */ /* 0x000fe40003f46070 */
[----:B------:R-:W-:Y:S01]  /*5f60*/  IADD3 R146, PT, PT, R182, 0xf, RZ ;  /* 0x0000000fb6927810 */ /* 0x000fe20007ffe0ff */
[----:B------:R-:W-:Y:S01]  /*5f70*/  STS.U16 [R31+0x140], R156 ;  /* 0x0001409c1f007388 */ /* 0x000fe20000000400 */
[----:B------:R-:W-:-:S02]  /*5f80*/  FSEL R157, R107, RZ, !P6 ;  /* 0x000000ff6b9d7208 */ /* 0x000fc40007000000 */
[----:B------:R-:W-:Y:S01]  /*5f90*/  FSEL R155, R78, RZ, !P6 ;  /* 0x000000ff4e9b7208 */ /* 0x000fe20007000000 */
[----:B------:R-:W-:Y:S01]  /*5fa0*/  STS.U16 [R33+0x180], R158 ;  /* 0x0001809e21007388 */ /* 0x000fe20000000400 */
[----:B------:R-:W-:Y:S02]  /*5fb0*/  FSEL R153, R153, 1, !P6 ;  /* 0x3f80000099997808 */ /* 0x000fe40007000000 */
[----:B------:R-:W-:Y:S01]  /*5fc0*/  ISETP.GE.U32.AND P6, PT, R70, R17, PT ;  /* 0x000000114600720c */ /* 0x000fe20003fc6070 */
[----:B------:R-:W-:Y:S01]  /*5fd0*/  STS.U16 [R35+0x1c0], R160 ;  /* 0x0001c0a023007388 */ /* 0x000fe20000000400 */
[----:B------:R-:W-:Y:S02]  /*5fe0*/  LEA.HI.SX32 R71, R68, R19, 0x1b ;  /* 0x0000001344477211 */ /* 0x000fe400078fdaff */
[----:B------:R-:W-:Y:S01]  /*5ff0*/  IADD3 R70, PT, PT, R19, 0x220, RZ ;  /* 0x0000022013467810 */ /* 0x000fe20007ffe0ff */
[----:B------:R-:W-:Y:S01]  /*6000*/  STS.U16 [R37+0x200], R162 ;  /* 0x000200a225007388 */ /* 0x000fe20000000400 */
[----:B------:R-:W-:-:S03]  /*6010*/  ISETP.GE.U32.AND P5, PT, R146, R17, PT ;  /* 0x000000119200720c */ /* 0x000fc60003fa6070 */
[----:B------:R-:W-:Y:S01]  /*6020*/  STS.U16 [R39+0x240], R164 ;  /* 0x000240a427007388 */ /* 0x000fe20000000400 */
[----:B------:R-:W-:Y:S02]  /*6030*/  LEA R68, R71, R180, 0x1 ;  /* 0x000000b447447211 */ /* 0x000fe400078e08ff */
[----:B------:R-:W-:Y:S01]  /*6040*/  IADD3 R146, PT, PT, R19, 0x240, RZ ;  /* 0x0000024013927810 */ /* 0x000fe20007ffe0ff */
[----:B------:R-:W-:Y:S01]  /*6050*/  STS.U16 [R41+0x280], R166 ;  /* 0x000280a629007388 */ /* 0x000fe20000000400 */
[----:B------:R-:W-:-:S03]  /*6060*/  LEA.HI.SX32 R77, R70, R19, 0x1b ;  /* 0x00000013464d7211 */ /* 0x000fc600078fdaff */
[----:B------:R-:W-:Y:S01]  /*6070*/  STS.U16 [R43+0x2c0], R168 ;  /* 0x0002c0a82b007388 */ /* 0x000fe20000000400 */
[C---:B0-----:R-:W-:Y:S01]  /*6080*/  IADD3 R148, PT, PT, R19.reuse, 0x260, RZ ;  /* 0x0000026013947810 */ /* 0x041fe20007ffe0ff */
[----:B------:R-:W-:Y:S02]  /*6090*/  MUFU.SIN R69, R79 ;  /* 0x0000004f00457308 */ /* 0x000fe40000000400 */
[----:B------:R-:W-:Y:S01]  /*60a0*/  STS.U16 [R45+0x300], R170 ;  /* 0x000300aa2d007388 */ /* 0x000fe20000000400 */
[----:B------:R-:W-:-:S03]  /*60b0*/  IADD3 R150, PT, PT, R19, 0x280, RZ ;  /* 0x0000028013967810 */ /* 0x000fc60007ffe0ff */
[----:B------:R-:W-:Y:S01]  /*60c0*/  STS.U16 [R47+0x340], R172 ;  /* 0x000340ac2f007388 */ /* 0x000fe20000000400 */
[----:B-1----:R-:W-:Y:S01]  /*60d0*/  IADD3 R152, PT, PT, R19, 0x2a0, RZ ;  /* 0x000002a013987810 */ /* 0x002fe20007ffe0ff */
[----:B------:R0:W-:Y:S02]  /*60e0*/  MUFU.COS R70, R79 ;  /* 0x0000004f00467308 */ /* 0x0001e40000000000 */
[----:B------:R-:W-:Y:S01]  /*60f0*/  STS.U16 [R49+0x380], R174 ;  /* 0x000380ae31007388 */ /* 0x000fe20000000400 */
[----:B------:R-:W-:-:S03]  /*6100*/  LEA.HI.SX32 R147, R150, R19, 0x1b ;  /* 0x0000001396937211 */ /* 0x000fc600078fdaff */
[----:B------:R-:W-:Y:S01]  /*6110*/  STS.U16 [R51+0x3c0], R176 ;  /* 0x0003c0b033007388 */ /* 0x000fe20000000400 */
[----:B0-----:R-:W-:-:S03]  /*6120*/  LEA.HI.SX32 R79, R146, R19, 0x1b ;  /* 0x00000013924f7211 */ /* 0x001fc600078fdaff */
[----:B------:R0:W-:Y:S01]  /*6130*/  STS.U16 [R68+0x400], R121 ;  /* 0x0004007944007388 */ /* 0x0001e20000000400 */
[-C--:B------:R-:W-:Y:S02]  /*6140*/  LEA R78, R77, R180.reuse, 0x1 ;  /* 0x000000b44d4e7211 */ /* 0x080fe400078e08ff */
[-C--:B------:R-:W-:Y:S02]  /*6150*/  LEA.HI.SX32 R207, R152, R19.reuse, 0x1b ;  /* 0x0000001398cf7211 */ /* 0x080fe400078fdaff */
[----:B------:R-:W-:Y:S02]  /*6160*/  IADD3 R152, PT, PT, R19, 0x2c0, RZ ;  /* 0x000002c013987810 */ /* 0x000fe40007ffe0ff */
[----:B0-----:R-:W-:Y:S01]  /*6170*/  LEA.HI.SX32 R121, R148, R19, 0x1b ;  /* 0x0000001394797211 */ /* 0x001fe200078fdaff */
[----:B------:R-:W-:Y:S01]  /*6180*/  IMAD R68, R79, 0x2, R180 ;  /* 0x000000024f447824 */ /* 0x000fe200078e02b4 */
[-C--:B------:R-:W-:Y:S02]  /*6190*/  LEA R148, R147, R180.reuse, 0x1 ;  /* 0x000000b493947211 */ /* 0x080fe400078e08ff */
[----:B------:R-:W-:Y:S01]  /*61a0*/  LEA R146, R121, R180, 0x1 ;  /* 0x000000b479927211 */ /* 0x000fe200078e08ff */
[----:B------:R-:W-:Y:S01]  /*61b0*/  FMUL.FTZ R121, R75, R106 ;  /* 0x0000006a4b797220 */ /* 0x000fe20000410000 */
[----:B------:R-:W-:Y:S01]  /*61c0*/  IADD3 R154, PT, PT, R19, 0x2e0, RZ ;  /* 0x000002e0139a7810 */ /* 0x000fe20007ffe0ff */
[----:B------:R-:W-:Y:S01]  /*61d0*/  STS.U16 [R78+0x440], R123 ;  /* 0x0004407b4e007388 */ /* 0x000fe20000000400 */
[----:B------:R-:W-:-:S02]  /*61e0*/  LEA R150, R207, R180, 0x1 ;  /* 0x000000b4cf967211 */ /* 0x000fc400078e08ff */
[-C--:B------:R-:W-:Y:S01]  /*61f0*/  LEA.HI.SX32 R79, R152, R19.reuse, 0x1b ;  /* 0x00000013984f7211 */ /* 0x080fe200078fdaff */
[----:B------:R0:W-:Y:S01]  /*6200*/  STS.U16 [R68+0x480], R125 ;  /* 0x0004807d44007388 */ /* 0x0001e20000000400 */
[----:B------:R-:W-:Y:S01]  /*6210*/  IADD3 R152, PT, PT, R19, 0x300, RZ ;  /* 0x0000030013987810 */ /* 0x000fe20007ffe0ff */
[----:B------:R-:W-:Y:S01]  /*6220*/  FMUL.RZ R147, R121, 0.15915493667125701904 ;  /* 0x3e22f98379937820 */ /* 0x000fe2000040c000 */
[----:B------:R-:W-:Y:S01]  /*6230*/  LEA.HI.SX32 R121, R154, R19, 0x1b ;  /* 0x000000139a797211 */ /* 0x000fe200078fdaff */
[----:B------:R1:W-:Y:S04]  /*6240*/  STS.U16 [R146+0x4c0], R127 ;  /* 0x0004c07f92007388 */ /* 0x0003e80000000400 */
[----:B------:R2:W-:Y:S01]  /*6250*/  STS.U16 [R148+0x500], R129 ;  /* 0x0005008194007388 */ /* 0x0005e20000000400 */
[----:B0-----:R-:W-:-:S03]  /*6260*/  LEA R68, R79, R180, 0x1 ;  /* 0x000000b44f447211 */ /* 0x001fc600078e08ff */
[----:B------:R0:W-:Y:S01]  /*6270*/  STS.U16 [R150+0x540], R131 ;  /* 0x0005408396007388 */ /* 0x0001e20000000400 */
[-C--:B------:R-:W-:Y:S02]  /*6280*/  LEA.HI.SX32 R79, R152, R19.reuse, 0x1b ;  /* 0x00000013984f7211 */ /* 0x080fe400078fdaff */
[-C--:B-1----:R-:W-:Y:S02]  /*6290*/  LEA R146, R121, R180.reuse, 0x1 ;  /* 0x000000b479927211 */ /* 0x082fe400078e08ff */
[C---:B--2---:R-:W-:Y:S02]  /*62a0*/  IADD3 R148, PT, PT, R19.reuse, 0x320, RZ ;  /* 0x0000032013947810 */ /* 0x044fe40007ffe0ff */
[----:B0-----:R-:W-:Y:S02]  /*62b0*/  IADD3 R150, PT, PT, R19, 0x340, RZ ;  /* 0x0000034013967810 */ /* 0x001fe40007ffe0ff */
[----:B------:R-:W-:Y:S01]  /*62c0*/  LEA.HI.SX32 R121, R148, R19, 0x1b ;  /* 0x0000001394797211 */ /* 0x000fe200078fdaff */
[----:B------:R0:W-:Y:S01]  /*62d0*/  STS.U16 [R68+0x580], R133 ;  /* 0x0005808544007388 */ /* 0x0001e20000000400 */
[----:B------:R-:W-:-:S02]  /*62e0*/  LEA R148, R79, R180, 0x1 ;  /* 0x000000b44f947211 */ /* 0x000fc400078e08ff */
[-C--:B------:R-:W-:Y:S02]  /*62f0*/  LEA.HI.SX32 R79, R150, R19.reuse, 0x1b ;  /* 0x00000013964f7211 */ /* 0x080fe400078fdaff */
[----:B------:R-:W-:Y:S02]  /*6300*/  IADD3 R154, PT, PT, R19, 0x360, RZ ;  /* 0x00000360139a7810 */ /* 0x000fe40007ffe0ff */
[-C--:B------:R-:W-:Y:S01]  /*6310*/  LEA R152, R79, R180.reuse, 0x1 ;  /* 0x000000b44f987211 */ /* 0x080fe200078e08ff */
[----:B0-----:R-:W-:Y:S01]  /*6320*/  VIADD R68, R19, 0x380 ;  /* 0x0000038013447836 */ /* 0x001fe20000000000 */
[-C--:B------:R-:W-:Y:S02]  /*6330*/  LEA R150, R121, R180.reuse, 0x1 ;  /* 0x000000b479967211 */ /* 0x080fe400078e08ff */
        /* <DEDUP_REMOVED lines=30> */
[----:B------:R-:W-:Y:S02]  /*6520*/  IADD3 R148, PT, PT, R19, 0x3c0, RZ ;  /* 0x000003c013947810 */ /* 0x000fe40007ffe0ff */
        /* <DEDUP_REMOVED lines=27> */
[----:B----4-:R1:W-:Y:S06]  /*66e0*/  STS.U16 [R75+0x740], R72 ;  /* 0x000740484b007388 */ /* 0x0103ec0000000400 */
        /* <DEDUP_REMOVED lines=292> */
[----:B------:R-:W-:Y:S01]  /*7930*/  IMAD.U32 R176, R176, 0x10000, RZ ;  /* 0x00010000b0b07824 */ /* 0x000fe200078e00ff */
        /* <DEDUP_REMOVED lines=45> */
[----:B------:R-:W-:Y:S02]  /*7c10*/  IMAD.U32 R218, R218, 0x10000, RZ ;  /* 0x00010000dada7824 */ /* 0x000fe400078e00ff */
[CC--:B------:R-:W-:Y:S01]  /*7c20*/  FFMA.FTZ R147, R219.reuse, R144.reuse, -R146 ;  /* 0x00000090db937223 */ /* 0x0c0fe20000010892 */
[----:B------:R-:W-:Y:S01]  /*7c30*/  FFMA.FTZ R146, R219, R145, R220 ;  /* 0x00000091db927223 */ /* 0x000fe200000100dc */
[C---:B------:R-:W-:Y:S01]  /*7c40*/  FMUL.FTZ R219, R200.reuse, R217 ;  /* 0x000000d9c8db7220 */ /* 0x040fe20000410000 */
[----:B------:R-:W-:Y:S01]  /*7c50*/  FMUL.FTZ R200, R200, R73 ;  /* 0x00000049c8c87220 */ /* 0x000fe20000410000 */
[----:B------:R-:W-:Y:S01]  /*7c60*/  SHF.L.U32 R216, R216, 0x10, RZ ;  /* 0x00000010d8d87819 */ /* 0x000fe200000006ff */
[C---:B------:R-:W-:Y:S01]  /*7c70*/  FMUL.FTZ R221, R218.reuse, R145 ;  /* 0x00000091dadd7220 */ /* 0x040fe20000410000 */
        /* <DEDUP_REMOVED lines=83> */
[----:B------:R-:W-:Y:S02]  /*81b0*/  IMAD.U32 R201, R201, 0x10000, RZ ;  /* 0x00010000c9c97824 */ /* 0x000fe400078e00ff */
        /* <DEDUP_REMOVED lines=51> */
.L_x_1460:
[----:B------:R-:W-:Y:S05]  /*84f0*/  BSYNC.RECONVERGENT B0 ;  /* 0x0000000000007941 */ /* 0x000fea0003800200 */
.L_x_1459:
        /* <DEDUP_REMOVED lines=91> */
.L_x_1458:
        /* <DEDUP_REMOVED lines=8> */
[C---:B------:R-:W-:Y:S01]  /*8b30*/  PRMT R71, R68.reuse, 0x7610, R71 ;  /* 0x0000761044477816 */ /* 0x040fe20000000047 */
[----:B------:R-:W2:Y:S01]  /*8b40*/  LDCU UR5, c[0x0][0x394] ;  /* 0x00007280ff0577ac */ /* 0x000ea20008000800 */
[----:B------:R-:W-:Y:S01]  /*8b50*/  PRMT R72, R68, 0x7632, R72 ;  /* 0x0000763244487816 */ /* 0x000fe20000000048 */
[----:B------:R-:W3:Y:S01]  /*8b60*/  LDC.64 R112, c[0x0][0x410] ;  /* 0x00010400ff707b82 */ /* 0x000ee20000000a00 */
[C---:B------:R-:W-:Y:S02]  /*8b70*/  PRMT R73, R19.reuse, 0x7610, R73 ;  /* 0x0000761013497816 */ /* 0x040fe40000000049 */
[----:B------:R-:W-:-:S02]  /*8b80*/  PRMT R74, R19, 0x7632, R74 ;  /* 0x00007632134a7816 */ /* 0x000fc4000000004a */
[----:B------:R-:W-:Y:S02]  /*8b90*/  F2FP.BF16.F32.PACK_AB R19, R120, R61 ;  /* 0x0000003d7813723e */ /* 0x000fe400000010ff */
[----:B------:R-:W-:Y:S01]  /*8ba0*/  F2FP.BF16.F32.PACK_AB R68, R122, R63 ;  /* 0x0000003f7a44723e */ /* 0x000fe200000010ff */
[----:B------:R-:W4:Y:S01]  /*8bb0*/  LDC.64 R130, c[0x0][0x418] ;  /* 0x00010600ff827b82 */ /* 0x000f220000000a00 */
[----:B------:R-:W-:Y:S01]  /*8bc0*/  PRMT R75, R19, 0x7610, R75 ;  /* 0x00007610134b7816 */ /* 0x000fe2000000004b */
[----:B------:R5:W-:Y:S01]  /*8bd0*/  STS.U16 [R53+0x2], R70 ;  /* 0x0000024635007388 */ /* 0x000be20000000400 */
[C---:B------:R-:W-:Y:S02]  /*8be0*/  PRMT R76, R68.reuse, 0x7610, R76 ;  /* 0x00007610444c7816 */ /* 0x040fe4000000004c */
[----:B------:R-:W-:Y:S01]  /*8bf0*/  PRMT R77, R68, 0x7632, R77 ;  /* 0x00007632444d7816 */ /* 0x000fe2000000004d */
[----:B------:R1:W-:Y:S01]  /*8c00*/  STS.U16 [R53], R69 ;  /* 0x0000004535007388 */ /* 0x0003e20000000400 */
[----:B------:R-:W-:-:S02]  /*8c10*/  ISETP.NE.AND P0, PT, R4, RZ, PT ;  /* 0x000000ff0400720c */ /* 0x000fc40003f05270 */
[----:B------:R-:W-:Y:S01]  /*8c20*/  F2FP.BF16.F32.PACK_AB R68, R128, R81 ;  /* 0x000000518044723e */ /* 0x000fe200000010ff */
[----:B------:R2:W-:Y:S01]  /*8c30*/  STS.U16 [R53+0x4], R71 ;  /* 0x0000044735007388 */ /* 0x0005e20000000400 */
[----:B------:R-:W-:Y:S02]  /*8c40*/  LOP3.LUT R103, R182, 0x3e00, RZ, 0xc0, !PT ;  /* 0x00003e00b6677812 */ /* 0x000fe400078ec0ff */
[----:B-----5:R-:W-:Y:S01]  /*8c50*/  PRMT R70, R19, 0x7632, R70 ;  /* 0x0000763213467816 */ /* 0x020fe20000000046 */
[----:B------:R5:W-:Y:S01]  /*8c60*/  STS.U16 [R53+0xa], R74 ;  /* 0x00000a4a35007388 */ /* 0x000be20000000400 */
[----:B------:R-:W-:Y:S02]  /*8c70*/  F2FP.BF16.F32.PACK_AB R19, R126, R67 ;  /* 0x000000437e13723e */ /* 0x000fe400000010ff */
[----:B-1----:R-:W-:Y:S01]  /*8c80*/  F2FP.BF16.F32.PACK_AB R69, R124, R65 ;  /* 0x000000417c45723e */ /* 0x002fe200000010ff */
[----:B------:R-:W-:Y:S01]  /*8c90*/  STS.U16 [R53+0x6], R72 ;  /* 0x0000064835007388 */ /* 0x000fe20000000400 */
[----:B------:R-:W-:-:S02]  /*8ca0*/  PRMT R78, R19, 0x7632, R78 ;  /* 0x00007632134e7816 */ /* 0x000fc4000000004e */
[----:B--2---:R-:W-:Y:S01]  /*8cb0*/  PRMT R71, R69, 0x7632, R71 ;  /* 0x0000763245477816 */ /* 0x004fe20000000047 */
[----:B------:R1:W-:Y:S01]  /*8cc0*/  STS.U16 [R53+0x8], R73 ;  /* 0x0000084935007388 */ /* 0x0003e20000000400 */
[----:B------:R-:W-:Y:S02]  /*8cd0*/  PRMT R80, R68, 0x7632, R80 ;  /* 0x0000763244507816 */ /* 0x000fe40000000050 */
[----:B-----5:R-:W-:Y:S01]  /*8ce0*/  PRMT R74, R19, 0x7610, R74 ;  /* 0x00007610134a7816 */ /* 0x020fe2000000004a */
[----:B------:R-:W-:Y:S01]  /*8cf0*/  STS.U16 [R53+0xc], R75 ;  /* 0x00000c4b35007388 */ /* 0x000fe20000000400 */
[----:B------:R-:W-:Y:S02]  /*8d00*/  PRMT R106, RZ, 0x7610, R106 ;  /* 0x00007610ff6a7816 */ /* 0x000fe4000000006a */
[----:B------:R-:W-:Y:S01]  /*8d10*/  PRMT R110, RZ, 0x7610, R110 ;  /* 0x00007610ff6e7816 */ /* 0x000fe2000000006e */
[----:B------:R-:W-:Y:S01]  /*8d20*/  STS.U16 [R53+0xe], R70 ;  /* 0x00000e4635007388 */ /* 0x000fe20000000400 */
[----:B------:R-:W-:Y:S01]  /*8d30*/  PRMT R132, RZ, 0x7610, R132 ;  /* 0x00007610ff847816 */ /* 0x000fe20000000084 */
[----:B-1----:R-:W1:Y:S01]  /*8d40*/  LDC.64 R72, c[0x0][0x420] ;  /* 0x00010800ff487b82 */ /* 0x002e620000000a00 */
[----:B------:R-:W-:Y:S01]  /*8d50*/  PRMT R136, RZ, 0x7610, R136 ;  /* 0x00007610ff887816 */ /* 0x000fe20000000088 */
        /* <DEDUP_REMOVED lines=8> */
[----:B------:R5:W-:Y:S01]  /*8de0*/  STS.U16 [R53+0x1e], R80 ;  /* 0x00001e5035007388 */ /* 0x000be20000000400 */
[----:B------:R-:W-:-:S03]  /*8df0*/  NOP ;  /* 0x0000000000007918 */ /* 0x000fc60000000000 */
[----:B------:R-:W-:Y:S01]  /*8e00*/  LDS.U16 R19, [R21] ;  /* 0x0000000015137984 */ /* 0x000fe20000000400 */
[----:B--2---:R-:W-:-:S03]  /*8e10*/  MOV R68, R66 ;  /* 0x0000004200447202 */ /* 0x004fc60000000f00 */
[----:B------:R-:W-:Y:S02]  /*8e20*/  LDS.U16 R75, [R23+0x40] ;  /* 0x00004000174b7984 */ /* 0x000fe40000000400 */
[----:B-1----:R-:W-:Y:S02]  /*8e30*/  IMAD.WIDE.U32 R70, R72, UR22, R68 ;  /* 0x0000001648467c25 */ /* 0x002fe4000f8e0044 */
[----:B------:R-:W-:Y:S02]  /*8e40*/  LDS.U16 R77, [R25+0x80] ;  /* 0x00008000194d7984 */ /* 0x000fe40000000400 */
[----:B------:R-:W-:Y:S02]  /*8e50*/  IMAD R71, R73, UR22, R71 ;  /* 0x0000001649477c24 */ /* 0x000fe4000f8e0247 */
[----:B------:R-:W-:Y:S01]  /*8e60*/  LDS.U16 R79, [R27+0xc0] ;  /* 0x0000c0001b4f7984 */ /* 0x000fe20000000400 */
[----:B0-----:R-:W-:Y:S01]  /*8e70*/  IMAD.WIDE.U32 R72, R0, R100, R70 ;  /* 0x0000006400487225 */ /* 0x001fe200078e0046 */
[----:B------:R-:W-:-:S02]  /*8e80*/  LOP3.LUT R70, R103, 0x1f, R4, 0xf8, !PT ;  /* 0x0000001f67467812 */ /* 0x000fc400078ef804 */
[----:B------:R-:W-:Y:S01]  /*8e90*/  LDS.U16 R83, [R29+0x100] ;  /* 0x000100001d537984 */ /* 0x000fe20000000400 */
[----:B------:R-:W-:Y:S01]  /*8ea0*/  IMAD R71, R0, R101, R73 ;  /* 0x0000006500477224 */ /* 0x000fe200078e0249 */
[C---:B------:R-:W-:Y:S02]  /*8eb0*/  IADD3 R72, P2, PT, R70.reuse, R72, RZ ;  /* 0x0000004846487210 */ /* 0x040fe40007f5e0ff */
[----:B------:R-:W-:Y:S01]  /*8ec0*/  LDS.U16 R85, [R31+0x140] ;  /* 0x000140001f557984 */ /* 0x000fe20000000400 */
[----:B------:R-:W-:Y:S01]  /*8ed0*/  LOP3.LUT R74, R70, 0x20, RZ, 0xfc, !PT ;  /* 0x00000020464a7812 */ /* 0x000fe200078efcff */
[----:B---3--:R-:W-:Y:S01]  /*8ee0*/  IMAD.WIDE.U32 R100, R112, UR22, R68 ;  /* 0x0000001670647c25 */ /* 0x008fe2000f8e0044 */
[----:B------:R-:W-:Y:S01]  /*8ef0*/  IADD3.X R71, PT, PT, RZ, R71, RZ, P2, !PT ;  /* 0x00000047ff477210 */ /* 0x000fe200017fe4ff */
[----:B------:R-:W-:Y:S01]  /*8f00*/  LDS.U16 R87, [R33+0x180] ;  /* 0x0001800021577984 */ /* 0x000fe20000000400 */
[----:B------:R-:W-:Y:S01]  /*8f10*/  LEA R102, P4, R72, UR6, 0x1 ;  /* 0x0000000648667c11 */ /* 0x000fe2000f8808ff */
[----:B------:R-:W-:Y:S01]  /*8f20*/  IMAD R101, R113, UR22, R101 ;  /* 0x0000001671657c24 */ /* 0x000fe2000f8e0265 */
[----:B------:R-:W-:Y:S01]  /*8f30*/  LOP3.LUT R66, R70, 0x40, RZ, 0xfc, !PT ;  /* 0x0000004046427812 */ /* 0x000fe200078efcff */
[----:B------:R-:W-:Y:S01]  /*8f40*/  LDS.U16 R89, [R35+0x1c0] ;  /* 0x0001c00023597984 */ /* 0x000fe20000000400 */
[----:B------:R-:W-:Y:S01]  /*8f50*/  LEA.HI.X R103, R72, UR7, R71, 0x1, P4 ;  /* 0x0000000748677c11 */ /* 0x000fe2000a0f0c47 */
[----:B------:R-:W0:Y:S01]  /*8f60*/  LDCU.64 UR6, c[0x0][0x488] ;  /* 0x00009100ff0677ac */ /* 0x000e220008000a00 */
[C---:B------:R-:W-:Y:S01]  /*8f70*/  LOP3.LUT R72, R70.reuse, 0x60, RZ, 0xfc, !PT ;  /* 0x0000006046487812 */ /* 0x040fe200078efcff */
[----:B------:R-:W-:Y:S01]  /*8f80*/  LDS.U16 R91, [R37+0x200] ;  /* 0x00020000255b7984 */ /* 0x000fe20000000400 */
[----:B------:R-:W-:Y:S01]  /*8f90*/  LOP3.LUT R86, R70, 0x80, RZ, 0xfc, !PT ;  /* 0x0000008046567812 */ /* 0x000fe200078efcff */
[----:B----4-:R-:W-:Y:S01]  /*8fa0*/  IMAD.WIDE.U32 R100, R0, R130, R100 ;  /* 0x0000008200647225 */ /* 0x010fe200078e0064 */
[C---:B------:R-:W-:Y:S01]  /*8fb0*/  LOP3.LUT R84, R70.reuse, 0xa0, RZ, 0xfc, !PT ;  /* 0x000000a046547812 */ /* 0x040fe200078efcff */
[----:B------:R-:W-:Y:S01]  /*8fc0*/  LDS.U16 R93, [R39+0x240] ;  /* 0x00024000275d7984 */ /* 0x000fe20000000400 */
[----:B------:R-:W-:Y:S01]  /*8fd0*/  LOP3.LUT R82, R70, 0xc0, RZ, 0xfc, !PT ;  /* 0x000000c046527812 */ /* 0x000fe200078efcff */
[----:B------:R-:W-:Y:S01]  /*8fe0*/  IMAD R104, R0, R131, R101 ;  /* 0x0000008300687224 */ /* 0x000fe200078e0265 */
[C---:B-----5:R-:W-:Y:S01]  /*8ff0*/  LOP3.LUT R80, R70.reuse, 0xe0, RZ, 0xfc, !PT ;  /* 0x000000e046507812 */ /* 0x060fe200078efcff */
[----:B------:R-:W-:Y:S01]  /*9000*/  LDS.U16 R95, [R41+0x280] ;  /* 0x00028000295f7984 */ /* 0x000fe20000000400 */
[----:B------:R-:W-:-:S02]  /*9010*/  LOP3.LUT R78, R70, 0x100, RZ, 0xfc, !PT ;  /* 0x00000100464e7812 */ /* 0x000fc400078efcff */
[C---:B------:R-:W-:Y:S01]  /*9020*/  LOP3.LUT R76, R70.reuse, 0x120, RZ, 0xfc, !PT ;  /* 0x00000120464c7812 */ /* 0x040fe200078efcff */
[----:B------:R-:W-:Y:S01]  /*9030*/  LDS.U16 R97, [R43+0x2c0] ;  /* 0x0002c0002b617984 */ /* 0x000fe20000000400 */
[C---:B------:R-:W-:Y:S02]  /*9040*/  LOP3.LUT R98, R70.reuse, 0x140, RZ, 0xfc, !PT ;  /* 0x0000014046627812 */ /* 0x040fe400078efcff */
[C---:B------:R-:W-:Y:S01]  /*9050*/  LOP3.LUT R96, R70.reuse, 0x160, RZ, 0xfc, !PT ;  /* 0x0000016046607812 */ /* 0x040fe200078efcff */
[----:B------:R-:W-:Y:S01]  /*9060*/  LDS.U16 R99, [R45+0x300] ;  /* 0x000300002d637984 */ /* 0x000fe20000000400 */
[C---:B------:R-:W-:Y:S02]  /*9070*/  LOP3.LUT R94, R70.reuse, 0x180, RZ, 0xfc, !PT ;  /* 0x00000180465e7812 */ /* 0x040fe400078efcff */
[C---:B------:R-:W-:Y:S01]  /*9080*/  LOP3.LUT R92, R70.reuse, 0x1a0, RZ, 0xfc, !PT ;  /* 0x000001a0465c7812 */ /* 0x040fe200078efcff */
[----:B------:R-:W-:Y:S01]  /*9090*/  LDS.U16 R105, [R47+0x340] ;  /* 0x000340002f697984 */ /* 0x000fe20000000400 */
[----:B------:R-:W-:-:S02]  /*90a0*/  LOP3.LUT R90, R70, 0x1c0, RZ, 0xfc, !PT ;  /* 0x000001c0465a7812 */ /* 0x000fc400078efcff */
[C---:B------:R-:W-:Y:S01]  /*90b0*/  LOP3.LUT R88, R70.reuse, 0x1e0, RZ, 0xfc, !PT ;  /* 0x000001e046587812 */ /* 0x040fe200078efcff */
[----:B------:R-:W-:Y:S01]  /*90c0*/  LDS.U16 R107, [R49+0x380] ;  /* 0x00038000316b7984 */ /* 0x000fe20000000400 */
[----:B------:R-:W-:Y:S02]  /*90d0*/  PRMT R112, RZ, 0x7610, R112 ;  /* 0x00007610ff707816 */ /* 0x000fe40000000070 */
[----:B------:R-:W-:Y:S01]  /*90e0*/  PRMT R130, RZ, 0x7610, R130 ;  /* 0x00007610ff827816 */ /* 0x000fe20000000082 */
[----:B------:R-:W-:Y:S04]  /*90f0*/  LDS.U16 R109, [R51+0x3c0] ;  /* 0x0003c000336d7984 */ /* 0x000fe80000000400 */
[----:B------:R-:W-:Y:S01]  /*9100*/  @!P0 STS [R180+0x420], R17 ;  /* 0x00042011b4008388 */ /* 0x000fe20000000800 */
[----:B------:R-:W-:Y:S06]  /*9110*/  BAR.SYNC.DEFER_BLOCKING 0x0 ;  /* 0x0000000000007b1d */ /* 0x000fec0000010000 */
[----:B------:R-:W1:Y:S02]  /*9120*/  LDS R111, [R180+0x420] ;  /* 0x00042000b46f7984 */ /* 0x000e640000000800 */
        /* <DEDUP_REMOVED lines=28> */
[----:B------:R-:W-:Y:S04]  /*92f0*/  @!P4 STG.E.U16 desc[UR24][R102.64+0x300], R99 ;  /* 0x000300636600c986 */ /* 0x000fe8000c101518 */
[----:B------:R-:W-:Y:S01]  /*9300*/  @!P5 STG.E.U16 desc[UR24][R102.64+0x2c0], R97 ;  /* 0x0002c0616600d986 */ /* 0x000fe2000c101518 */
[----:B------:R-:W-:-:S03]  /*9310*/  ISETP.GE.AND P5, PT, R72, R17, PT ;  /* 0x000000114800720c */ /* 0x000fc60003fa6270 */
[----:B------:R-:W-:Y:S01]  /*9320*/  @!P6 STG.E.U16 desc[UR24][R102.64+0x280], R95 ;  /* 0x0002805f6600e986 */ /* 0x000fe2000c101518 */
[----:B------:R-:W-:-:S03]  /*9330*/  IADD3 R101, P6, PT, R70, R100, RZ ;  /* 0x0000006446657210 */ /* 0x000fc60007fde0ff */
[----:B------:R-:W-:Y:S01]  /*9340*/  @!P3 STG.E.U16 desc[UR24][R102.64+0x380], R107 ;  /* 0x0003806b6600b986 */ /* 0x000fe2000c101518 */
[----:B------:R-:W-:Y:S02]  /*9350*/  IADD3.X R104, PT, PT, RZ, R104, RZ, P6, !PT ;  /* 0x00000068ff687210 */ /* 0x000fe400037fe4ff */
[C---:B0-----:R-:W-:Y:S01]  /*9360*/  LEA R100, P4, R101.reuse, UR6, 0x1 ;  /* 0x0000000665647c11 */ /* 0x041fe2000f8808ff */
[----:B------:R0:W-:Y:S01]  /*9370*/  @!P2 STG.E.U16 desc[UR24][R102.64+0x3c0], R109 ;  /* 0x0003c06d6600a986 */ /* 0x0001e2000c101518 */
[-C--:B------:R-:W-:Y:S02]  /*9380*/  ISETP.GE.AND P2, PT, R70, R17.reuse, PT ;  /* 0x000000114600720c */ /* 0x080fe40003f46270 */
[----:B------:R-:W-:Y:S01]  /*9390*/  LEA.HI.X R101, R101, UR7, R104, 0x1, P4 ;  /* 0x0000000765657c11 */ /* 0x000fe2000a0f0c68 */
[----:B------:R-:W-:Y:S01]  /*93a0*/  BAR.SYNC.DEFER_BLOCKING 0x0 ;  /* 0x0000000000007b1d */ /* 0x000fe20000010000 */
[-C--:B------:R-:W-:Y:S02]  /*93b0*/  ISETP.GE.AND P3, PT, R74, R17.reuse, PT ;  /* 0x000000114a00720c */ /* 0x080fe40003f66270 */
[----:B------:R-:W-:-:S02]  /*93c0*/  ISETP.GE.AND P4, PT, R66, R17, PT ;  /* 0x000000114200720c */ /* 0x000fc40003f86270 */
[----:B------:R-:W-:Y:S01]  /*93d0*/  PRMT R104, RZ, 0x7610, R104 ;  /* 0x00007610ff687816 */ /* 0x000fe20000000068 */
[----:B------:R-:W1:Y:S01]  /*93e0*/  LDCU.64 UR6, c[0x0][0x490] ;  /* 0x00009200ff0677ac */ /* 0x000e620008000a00 */
[-C--:B------:R-:W-:Y:S02]  /*93f0*/  ISETP.GE.AND P6, PT, R86, R17.reuse, PT ;  /* 0x000000115600720c */ /* 0x080fe40003fc6270 */
[----:B0-----:R-:W-:Y:S02]  /*9400*/  PRMT R102, RZ, 0x7610, R102 ;  /* 0x00007610ff667816 */ /* 0x001fe40000000066 */
        /* <DEDUP_REMOVED lines=51> */
[----:B------:R-:W2:Y:S04]  /*9740*/  LDS.U16 R73, [R53+0x4] ;  /* 0x0000040035497984 */ /* 0x000ea80000000400 */
[----:B------:R-:W3:Y:S04]  /*9750*/  LDS.U16 R71, [R53+0x2] ;  /* 0x0000020035477984 */ /* 0x000ee80000000400 */
[----:B------:R-:W4:Y:S04]  /*9760*/  LDS.U16 R75, [R53+0x6] ;  /* 0x00000600354b7984 */ /* 0x000f280000000400 */
[----:B------:R-:W5:Y:S04]  /*9770*/  LDS.U16 R77, [R53+0x8] ;  /* 0x00000800354d7984 */ /* 0x000f680000000400 */
[----:B------:R-:W1:Y:S04]  /*9780*/  LDS.U16 R79, [R53+0xa] ;  /* 0x00000a00354f7984 */ /* 0x000e680000000400 */
[----:B------:R-:W1:Y:S04]  /*9790*/  LDS.U16 R83, [R53+0xc] ;  /* 0x00000c0035537984 */ /* 0x000e680000000400 */
[----:B------:R-:W-:Y:S01]  /*97a0*/  LDS.U16 R85, [R53+0x16] ;  /* 0x0000160035557984 */ /* 0x000fe20000000400 */
[----:B0-----:R-:W-:-:S03]  /*97b0*/  SHF.L.U32 R87, R19, 0x10, RZ ;  /* 0x0000001013577819 */ /* 0x001fc600000006ff */
[----:B------:R-:W0:Y:S01]  /*97c0*/  LDS.U16 R19, [R53+0xe] ;  /* 0x00000e0035137984 */ /* 0x000e220000000400 */
        /* <DEDUP_REMOVED lines=8> */
[----:B-1----:R-:W-:-:S03]  /*9850*/  IMAD.U32 R103, R79, 0x10000, RZ ;  /* 0x000100004f677824 */ /* 0x002fc600078e00ff */
[----:B------:R-:W1:Y:S01]  /*9860*/  LDS.U16 R79, [R53+0x1a] ;  /* 0x00001a00354f7984 */ /* 0x000e620000000400 */
[----:B------:R-:W-:-:S03]  /*9870*/  SHF.L.U32 R105, R83, 0x10, RZ ;  /* 0x0000001053697819 */ /* 0x000fc600000006ff */
[----:B------:R-:W1:Y:S01]  /*9880*/  LDS.U16 R83, [R53+0x1c] ;  /* 0x00001c0035537984 */ /* 0x000e620000000400 */
[----:B0-----:R-:W-:-:S03]  /*9890*/  SHF.L.U32 R107, R19, 0x10, RZ ;  /* 0x00000010136b7819 */ /* 0x001fc600000006ff */
[----:B------:R-:W0:Y:S01]  /*98a0*/  LDS.U16 R19, [R53+0x1e] ;  /* 0x00001e0035137984 */ /* 0x000e220000000400 */
[----:B------:R-:W-:Y:S01]  /*98b0*/  FMUL.FTZ R93, R91, -1.4426950216293334961 ;  /* 0xbfb8aa3b5b5d7820 */ /* 0x000fe20000410000 */
[----:B------:R-:W-:Y:S01]  /*98c0*/  FMUL.FTZ R100, R99, -1.4426950216293334961 ;  /* 0xbfb8aa3b63647820 */ /* 0x000fe20000410000 */
[----:B------:R-:W-:-:S04]  /*98d0*/  FMUL.FTZ R89, R87, -1.4426950216293334961 ;  /* 0xbfb8aa3b57597820 */ /* 0x000fc80000410000 */
[----:B------:R-:W0:Y:S08]  /*98e0*/  MUFU.EX2 R93, R93 ;  /* 0x0000005d005d7308 */ /* 0x000e300000000800 */
[----:B------:R-:W0:Y:S01]  /*98f0*/  MUFU.EX2 R100, R100 ;  /* 0x0000006400647308 */ /* 0x000e220000000800 */
[----:B--2---:R-:W-:Y:S02]  /*9900*/  SHF.L.U32 R109, R73, 0x10, RZ ;  /* 0x00000010496d7819 */ /* 0x004fe400000006ff */
[----:B------:R-:W-:-:S05]  /*9910*/  SHF.L.U32 R111, R85, 0x10, RZ ;  /* 0x00000010556f7819 */ /* 0x000fca00000006ff */
[----:B------:R-:W2:Y:S01]  /*9920*/  MUFU.EX2 R89, R89 ;  /* 0x0000005900597308 */ /* 0x000ea20000000800 */
[----:B------:R-:W-:Y:S01]  /*9930*/  FMUL.FTZ R97, R95, -1.4426950216293334961 ;  /* 0xbfb8aa3b5f617820 */ /* 0x000fe20000410000 */
[----:B------:R-:W-:Y:S01]  /*9940*/  FMUL.FTZ R102, R101, -1.4426950216293334961 ;  /* 0xbfb8aa3b65667820 */ /* 0x000fe20000410000 */
[----:B------:R-:W-:Y:S01]  /*9950*/  FMUL.FTZ R104, R103, -1.4426950216293334961 ;  /* 0xbfb8aa3b67687820 */ /* 0x000fe20000410000 */
[----:B---3--:R-:W-:Y:S02]  /*9960*/  SHF.L.U32 R71, R71, 0x10, RZ ;  /* 0x0000001047477819 */ /* 0x008fe400000006ff */
[----:B----4-:R-:W-:Y:S02]  /*9970*/  SHF.L.U32 R75, R75, 0x10, RZ ;  /* 0x000000104b4b7819 */ /* 0x010fe400000006ff */
[----:B-----5:R-:W-:Y:S02]  /*9980*/  SHF.L.U32 R77, R77, 0x10, RZ ;  /* 0x000000104d4d7819 */ /* 0x020fe400000006ff */
[----:B-1----:R-:W-:-:S02]  /*9990*/  SHF.L.U32 R113, R79, 0x10, RZ ;  /* 0x000000104f717819 */ /* 0x002fc400000006ff */
[----:B------:R-:W-:Y:S01]  /*99a0*/  SHF.L.U32 R83, R83, 0x10, RZ ;  /* 0x0000001053537819 */ /* 0x000fe200000006ff */
[----:B------:R-:W-:Y:S01]  /*99b0*/  FMUL.FTZ R108, R107, -1.4426950216293334961 ;  /* 0xbfb8aa3b6b6c7820 */ /* 0x000fe20000410000 */
[----:B------:R-:W-:Y:S01]  /*99c0*/  FMUL.FTZ R110, R109, -1.4426950216293334961 ;  /* 0xbfb8aa3b6d6e7820 */ /* 0x000fe20000410000 */
[----:B------:R-:W-:Y:S01]  /*99d0*/  FMUL.FTZ R112, R111, -1.4426950216293334961 ;  /* 0xbfb8aa3b6f707820 */ /* 0x000fe20000410000 */
[----:B0-----:R-:W-:Y:S01]  /*99e0*/  SHF.L.U32 R117, R19, 0x10, RZ ;  /* 0x0000001013757819 */ /* 0x001fe200000006ff */
[----:B------:R-:W-:Y:S01]  /*99f0*/  FMUL.FTZ R106, R105, -1.4426950216293334961 ;  /* 0xbfb8aa3b696a7820 */ /* 0x000fe20000410000 */
[----:B------:R-:W0:Y:S01]  /*9a00*/  MUFU.EX2 R97, R97 ;  /* 0x0000006100617308 */ /* 0x000e220000000800 */
[----:B------:R-:W-:Y:S01]  /*9a10*/  FMUL.FTZ R73, R71, -1.4426950216293334961 ;  /* 0xbfb8aa3b47497820 */ /* 0x000fe20000410000 */
[----:B------:R-:W-:Y:S01]  /*9a20*/  FMUL.FTZ R85, R75, -1.4426950216293334961 ;  /* 0xbfb8aa3b4b557820 */ /* 0x000fe20000410000 */
[----:B------:R-:W-:Y:S01]  /*9a30*/  FMUL.FTZ R79, R77, -1.4426950216293334961 ;  /* 0xbfb8aa3b4d4f7820 */ /* 0x000fe20000410000 */
[----:B------:R-:W-:Y:S01]  /*9a40*/  FMUL.FTZ R115, R113, -1.4426950216293334961 ;  /* 0xbfb8aa3b71737820 */ /* 0x000fe20000410000 */
[----:B------:R-:W-:Y:S01]  /*9a50*/  FMUL.FTZ R19, R83, -1.4426950216293334961 ;  /* 0xbfb8aa3b53137820 */ /* 0x000fe20000410000 */
[----:B------:R-:W-:Y:S01]  /*9a60*/  FMUL.FTZ R119, R117, -1.4426950216293334961 ;  /* 0xbfb8aa3b75777820 */ /* 0x000fe20000410000 */
[----:B------:R-:W-:Y:S01]  /*9a70*/  FADD.FTZ R93, R93, 1 ;  /* 0x3f8000005d5d7421 */ /* 0x000fe20000010000 */
[----:B------:R-:W1:Y:S01]  /*9a80*/  MUFU.EX2 R102, R102 ;  /* 0x0000006600667308 */ /* 0x000e620000000800 */
[----:B------:R-:W-:Y:S01]  /*9a90*/  FADD.FTZ R100, R100, 1 ;  /* 0x3f80000064647421 */ /* 0x000fe20000010000 */
[----:B--2---:R-:W-:-:S06]  /*9aa0*/  FADD.FTZ R89, R89, 1 ;  /* 0x3f80000059597421 */ /* 0x004fcc0000010000 */
[----:B------:R-:W2:Y:S08]  /*9ab0*/  MUFU.EX2 R104, R104 ;  /* 0x0000006800687308 */ /* 0x000eb00000000800 */
[----:B------:R-:W3:Y:S08]  /*9ac0*/  MUFU.EX2 R108, R108 ;  /* 0x0000006c006c7308 */ /* 0x000ef00000000800 */
[----:B------:R-:W4:Y:S08]  /*9ad0*/  MUFU.EX2 R110, R110 ;  /* 0x0000006e006e7308 */ /* 0x000f300000000800 */
[----:B------:R-:W5:Y:S08]  /*9ae0*/  MUFU.EX2 R112, R112 ;  /* 0x0000007000707308 */ /* 0x000f700000000800 */
[----:B------:R-:W5:Y:S08]  /*9af0*/  MUFU.EX2 R106, R106 ;  /* 0x0000006a006a7308 */ /* 0x000f700000000800 */
[----:B------:R-:W5:Y:S08]  /*9b00*/  MUFU.RCP R132, R93 ;  /* 0x0000005d00847308 */ /* 0x000f700000001000 */
[----:B------:R-:W5:Y:S08]  /*9b10*/  MUFU.RCP R138, R100 ;  /* 0x00000064008a7308 */ /* 0x000f700000001000 */
[----:B------:R-:W5:Y:S08]  /*9b20*/  MUFU.EX2 R73, R73 ;  /* 0x0000004900497308 */ /* 0x000f700000000800 */
[----:B------:R-:W5:Y:S08]  /*9b30*/  MUFU.EX2 R85, R85 ;  /* 0x0000005500557308 */ /* 0x000f700000000800 */
[----:B------:R-:W5:Y:S08]  /*9b40*/  MUFU.EX2 R79, R79 ;  /* 0x0000004f004f7308 */ /* 0x000f700000000800 */
[----:B------:R-:W5:Y:S08]  /*9b50*/  MUFU.EX2 R115, R115 ;  /* 0x0000007300737308 */ /* 0x000f700000000800 */
[----:B------:R-:W5:Y:S08]  /*9b60*/  MUFU.EX2 R19, R19 ;  /* 0x0000001300137308 */ /* 0x000f700000000800 */
[----:B------:R-:W5:Y:S08]  /*9b70*/  MUFU.EX2 R119, R119 ;  /* 0x0000007700777308 */ /* 0x000f700000000800 */
[----:B------:R-:W5:Y:S01]  /*9b80*/  MUFU.RCP R130, R89 ;  /* 0x0000005900827308 */ /* 0x000f620000001000 */
[----:B0-----:R-:W-:Y:S01]  /*9b90*/  FADD.FTZ R97, R97, 1 ;  /* 0x3f80000061617421 */ /* 0x001fe20000010000 */
[----:B-1----:R-:W-:Y:S01]  /*9ba0*/  FADD.FTZ R102, R102, 1 ;  /* 0x3f80000066667421 */ /* 0x002fe20000010000 */
[----:B--2---:R-:W-:Y:S01]  /*9bb0*/  FADD.FTZ R104, R104, 1 ;  /* 0x3f80000068687421 */ /* 0x004fe20000010000 */
[----:B---3--:R-:W-:Y:S01]  /*9bc0*/  FADD.FTZ R108, R108, 1 ;  /* 0x3f8000006c6c7421 */ /* 0x008fe20000010000 */
[----:B----4-:R-:W-:Y:S01]  /*9bd0*/  FADD.FTZ R110, R110, 1 ;  /* 0x3f8000006e6e7421 */ /* 0x010fe20000010000 */
[----:B-----5:R-:W-:Y:S01]  /*9be0*/  FADD.FTZ R112, R112, 1 ;  /* 0x3f80000070707421 */ /* 0x020fe20000010000 */
[----:B------:R-:W-:Y:S01]  /*9bf0*/  FADD.FTZ R106, R106, 1 ;  /* 0x3f8000006a6a7421 */ /* 0x000fe20000010000 */
[----:B------:R-:W0:Y:S01]  /*9c00*/  MUFU.RCP R136, R97 ;  /* 0x0000006100887308 */ /* 0x000e220000001000 */
[----:B------:R-:W-:Y:S01]  /*9c10*/  FMUL.FTZ R91, R91, R132 ;  /* 0x000000845b5b7220 */ /* 0x000fe20000410000 */
[----:B------:R-:W-:Y:S01]  /*9c20*/  FMUL.FTZ R99, R99, R138 ;  /* 0x0000008a63637220 */ /* 0x000fe20000410000 */
[----:B------:R-:W-:Y:S01]  /*9c30*/  FADD.FTZ R73, R73, 1 ;  /* 0x3f80000049497421 */ /* 0x000fe20000010000 */
[----:B------:R-:W-:Y:S01]  /*9c40*/  FADD.FTZ R85, R85, 1 ;  /* 0x3f80000055557421 */ /* 0x000fe20000010000 */
[----:B------:R-:W-:Y:S01]  /*9c50*/  FADD.FTZ R79, R79, 1 ;  /* 0x3f8000004f4f7421 */ /* 0x000fe20000010000 */
[----:B------:R-:W-:-:S02]  /*9c60*/  FADD.FTZ R115, R115, 1 ;  /* 0x3f80000073737421 */ /* 0x000fc40000010000 */
[----:B------:R0:W1:Y:S01]  /*9c70*/  MUFU.RCP R140, R102 ;  /* 0x00000066008c7308 */ /* 0x0000620000001000 */
[----:B------:R-:W-:Y:S01]  /*9c80*/  FADD.FTZ R19, R19, 1 ;  /* 0x3f80000013137421 */ /* 0x000fe20000010000 */
[----:B------:R-:W-:Y:S01]  /*9c90*/  FADD.FTZ R119, R119, 1 ;  /* 0x3f80000077777421 */ /* 0x000fe20000010000 */
[----:B------:R-:W-:-:S05]  /*9ca0*/  FMUL.FTZ R100, R87, R130 ;  /* 0x0000008257647220 */ /* 0x000fca0000410000 */
[----:B------:R1:W2:Y:S01]  /*9cb0*/  MUFU.RCP R142, R104 ;  /* 0x00000068008e7308 */ /* 0x0002a20000001000 */
[----:B------:R-:W-:Y:S01]  /*9cc0*/  FMUL.FTZ R91, R91, R114 ;  /* 0x000000725b5b7220 */ /* 0x000fe20000410000 */
[----:B------:R-:W-:-:S06]  /*9cd0*/  FMUL.FTZ R99, R99, R116 ;  /* 0x0000007463637220 */ /* 0x000fcc0000410000 */
[----:B------:R-:W3:Y:S08]  /*9ce0*/  MUFU.RCP R108, R108 ;  /* 0x0000006c006c7308 */ /* 0x000ef00000001000 */
[----:B------:R-:W4:Y:S08]  /*9cf0*/  MUFU.RCP R110, R110 ;  /* 0x0000006e006e7308 */ /* 0x000f300000001000 */
[----:B------:R-:W5:Y:S08]  /*9d00*/  MUFU.RCP R112, R112 ;  /* 0x0000007000707308 */ /* 0x000f700000001000 */
[----:B------:R-:W5:Y:S08]  /*9d10*/  MUFU.RCP R106, R106 ;  /* 0x0000006a006a7308 */ /* 0x000f700000001000 */
[----:B------:R-:W5:Y:S08]  /*9d20*/  MUFU.RCP R144, R73 ;  /* 0x0000004900907308 */ /* 0x000f700000001000 */
[----:B------:R-:W5:Y:S08]  /*9d30*/  MUFU.RCP R146, R85 ;  /* 0x0000005500927308 */ /* 0x000f700000001000 */
[----:B------:R-:W5:Y:S08]  /*9d40*/  MUFU.RCP R148, R79 ;  /* 0x0000004f00947308 */ /* 0x000f700000001000 */
[----:B------:R-:W5:Y:S08]  /*9d50*/  MUFU.RCP R130, R115 ;  /* 0x0000007300827308 */ /* 0x000f700000001000 */
[----:B------:R-:W5:Y:S08]  /*9d60*/  MUFU.RCP R114, R19 ;  /* 0x0000001300727308 */ /* 0x000f700000001000 */
[----:B------:R-:W5:Y:S01]  /*9d70*/  MUFU.RCP R116, R119 ;  /* 0x0000007700747308 */ /* 0x000f620000001000 */
[----:B0-----:R-:W-:Y:S01]  /*9d80*/  FMUL.FTZ R102, R95, R136 ;  /* 0x000000885f667220 */ /* 0x001fe20000410000 */
[----:B-1----:R-:W-:Y:S01]  /*9d90*/  FMUL.FTZ R104, R101, R140 ;  /* 0x0000008c65687220 */ /* 0x002fe20000410000 */
[----:B--2---:R-:W-:Y:S01]  /*9da0*/  FMUL.FTZ R103, R103, R142 ;  /* 0x0000008e67677220 */ /* 0x004fe20000410000 */
[----:B------:R-:W-:Y:S01]  /*9db0*/  FMUL.FTZ R100, R100, R55 ;  /* 0x0000003764647220 */ /* 0x000fe20000410000 */
[----:B------:R-:W-:Y:S01]  /*9dc0*/  FMUL.FTZ R102, R102, R57 ;  /* 0x0000003966667220 */ /* 0x000fe20000410000 */
[----:B------:R-:W-:Y:S01]  /*9dd0*/  FMUL.FTZ R104, R104, R59 ;  /* 0x0000003b68687220 */ /* 0x000fe20000410000 */
[----:B------:R-:W-:Y:S01]  /*9de0*/  FMUL.FTZ R103, R103, R118 ;  /* 0x0000007667677220 */ /* 0x000fe20000410000 */
[----:B---3--:R-:W-:Y:S01]  /*9df0*/  FMUL.FTZ R107, R107, R108 ;  /* 0x0000006c6b6b7220 */ /* 0x008fe20000410000 */
        /* <DEDUP_REMOVED lines=10> */
[----:B------:R-:W-:Y:S01]  /*9ea0*/  BAR.SYNC.DEFER_BLOCKING 0x0 ;  /* 0x0000000000007b1d */ /* 0x000fe20000010000 */
        /* <DEDUP_REMOVED lines=14> */
[----:B------:R-:W-:-:S02]  /*9f90*/  PRMT R55, R99, 0x7632, R55 ;  /* 0x0000763263377816 */ /* 0x000fc40000000037 */
[----:B------:R-:W-:Y:S02]  /*9fa0*/  PRMT R57, R103, 0x7632, R57 ;  /* 0x0000763267397816 */ /* 0x000fe40000000039 */
[----:B------:R-:W-:Y:S02]  /*9fb0*/  F2FP.BF16.F32.PACK_AB R106, R107, R106 ;  /* 0x0000006a6b6a723e */ /* 0x000fe400000010ff */
[----:B------:R-:W-:Y:S02]  /*9fc0*/  F2FP.BF16.F32.PACK_AB R108, R109, R108 ;  /* 0x0000006c6d6c723e */ /* 0x000fe400000010ff */
[----:B------:R-:W-:Y:S02]  /*9fd0*/  F2FP.BF16.F32.PACK_AB R110, R111, R110 ;  /* 0x0000006e6f6e723e */ /* 0x000fe400000010ff */
[----:B------:R-:W-:Y:S02]  /*9fe0*/  F2FP.BF16.F32.PACK_AB R112, R113, R112 ;  /* 0x000000707170723e */ /* 0x000fe400000010ff */
[----:B------:R-:W-:Y:S01]  /*9ff0*/  F2FP.BF16.F32.PACK_AB R114, R117, R114 ;  /* 0x000000727572723e */ /* 0x000fe200000010ff */
[----:B------:R1:W-:Y:S01]  /*a000*/  STS.U16 [R53+0x2], R19 ;  /* 0x0000021335007388 */ /* 0x0003e20000000400 */
[----:B------:R-:W-:-:S02]  /*a010*/  PRMT R59, R108, 0x7632, R59 ;  /* 0x000076326c3b7816 */ /* 0x000fc4000000003b */
[----:B------:R-:W-:Y:S01]  /*a020*/  PRMT R61, R114, 0x7632, R61 ;  /* 0x00007632723d7816 */ /* 0x000fe2000000003d */
[----:B------:R2:W-:Y:S04]  /*a030*/  STS.U16 [R53+0x6], R55 ;  /* 0x0000063735007388 */ /* 0x0005e80000000400 */
[----:B------:R3:W-:Y:S01]  /*a040*/  STS.U16 [R53+0xa], R57 ;  /* 0x00000a3935007388 */ /* 0x0007e20000000400 */
[----:B-1----:R-:W-:Y:S02]  /*a050*/  PRMT R19, R106, 0x7632, R19 ;  /* 0x000076326a137816 */ /* 0x002fe40000000013 */
[----:B--2---:R-:W-:Y:S02]  /*a060*/  PRMT R55, R110, 0x7632, R55 ;  /* 0x000076326e377816 */ /* 0x004fe40000000037 */
[----:B---3--:R-:W-:Y:S01]  /*a070*/  PRMT R57, R112, 0x7632, R57 ;  /* 0x0000763270397816 */ /* 0x008fe20000000039 */
[----:B------:R-:W-:Y:S04]  /*a080*/  STS.U16 [R53], R91 ;  /* 0x0000005b35007388 */ /* 0x000fe80000000400 */
[----:B------:R-:W-:Y:S04]  /*a090*/  STS.U16 [R53+0x4], R99 ;  /* 0x0000046335007388 */ /* 0x000fe80000000400 */
[----:B------:R1:W-:Y:S04]  /*a0a0*/  STS.U16 [R53+0x8], R103 ;  /* 0x0000086735007388 */ /* 0x0003e80000000400 */
[----:B------:R-:W-:Y:S04]  /*a0b0*/  STS.U16 [R53+0xc], R106 ;  /* 0x00000c6a35007388 */ /* 0x000fe80000000400 */
[----:B------:R-:W-:Y:S01]  /*a0c0*/  STS.U16 [R53+0xe], R19 ;  /* 0x00000e1335007388 */ /* 0x000fe20000000400 */
[----:B-1----:R-:W1:Y:S03]  /*a0d0*/  LDC.64 R102, c[0x0][0x438] ;  /* 0x00010e00ff667b82 */ /* 0x002e660000000a00 */
[----:B------:R-:W-:Y:S04]  /*a0e0*/  STS.U16 [R53+0x10], R108 ;  /* 0x0000106c35007388 */ /* 0x000fe80000000400 */
[----:B------:R-:W-:Y:S04]  /*a0f0*/  STS.U16 [R53+0x12], R59 ;  /* 0x0000123b35007388 */ /* 0x000fe80000000400 */
        /* <DEDUP_REMOVED lines=23> */
[----:B------:R-:W-:Y:S01]  /*a270*/  @!P0 STS [R180+0x420], R17 ;  /* 0x00042011b4008388 */ /* 0x000fe20000000800 */
[----:B------:R-:W-:Y:S06]  /*a280*/  BAR.SYNC.DEFER_BLOCKING 0x0 ;  /* 0x0000000000007b1d */ /* 0x000fec0000010000 */
[----:B------:R-:W3:Y:S01]  /*a290*/  LDS R19, [R180+0x420] ;  /* 0x00042000b4137984 */ /* 0x000ee20000000800 */
[----:B0-----:R-:W-:-:S04]  /*a2a0*/  IMAD.WIDE.U32 R68, R100, UR22, R68 ;  /* 0x0000001664447c25 */ /* 0x001fc8000f8e0044 */
[----:B------:R-:W-:Y:S02]  /*a2b0*/  IMAD R69, R101, UR22, R69 ;  /* 0x0000001665457c24 */ /* 0x000fe4000f8e0245 */
[----:B-1----:R-:W-:-:S04]  /*a2c0*/  IMAD.WIDE.U32 R68, R0, R102, R68 ;  /* 0x0000006600447225 */ /* 0x002fc800078e0044 */
[----:B--2---:R-:W-:Y:S01]  /*a2d0*/  IMAD R53, R0, R103, R69 ;  /* 0x0000006700357224 */ /* 0x004fe200078e0245 */
[----:B------:R-:W-:-:S04]  /*a2e0*/  IADD3 R69, P0, PT, R70, R68, RZ ;  /* 0x0000004446457210 */ /* 0x000fc80007f1e0ff */
[----:B------:R-:W-:Y:S02]  /*a2f0*/  LEA R68, P3, R69, UR6, 0x1 ;  /* 0x0000000645447c11 */ /* 0x000fe4000f8608ff */
[-C--:B---3--:R-:W-:Y:S02]  /*a300*/  ISETP.GE.AND P4, PT, R72, R19.reuse, PT ;  /* 0x000000134800720c */ /* 0x088fe40003f86270 */
[-C--:B------:R-:W-:Y:S02]  /*a310*/  ISETP.GE.AND P6, PT, R86, R19.reuse, PT ;  /* 0x000000135600720c */ /* 0x080fe40003fc6270 */
[-C--:B------:R-:W-:Y:S02]  /*a320*/  ISETP.GE.AND P5, PT, R84, R19.reuse, PT ;  /* 0x000000135400720c */ /* 0x080fe40003fa6270 */
[-C--:B------:R-:W-:Y:S02]  /*a330*/  ISETP.GE.AND P2, PT, R70, R19.reuse, PT ;  /* 0x000000134600720c */ /* 0x080fe40003f46270 */
[----:B------:R-:W-:-:S02]  /*a340*/  ISETP.GE.AND P1, PT, R74, R19, PT ;  /* 0x000000134a00720c */ /* 0x000fc40003f26270 */
[----:B------:R-:W-:Y:S02]  /*a350*/  IADD3.X R74, PT, PT, RZ, R53, RZ, P0, !PT ;  /* 0x00000035ff4a7210 */ /* 0x000fe400007fe4ff */
[-C--:B------:R-:W-:Y:S02]  /*a360*/  ISETP.GE.AND P0, PT, R66, R19.reuse, PT ;  /* 0x000000134200720c */ /* 0x080fe40003f06270 */
[----:B------:R-:W-:Y:S02]  /*a370*/  LEA.HI.X R69, R69, UR7, R74, 0x1, P3 ;  /* 0x0000000745457c11 */ /* 0x000fe400098f0c4a */
        /* <DEDUP_REMOVED lines=22> */
[----:B------:R-:W-:-:S03]  /*a4e0*/  ISETP.GE.AND P1, PT, R88, R19, PT ;  /* 0x000000135800720c */ /* 0x000fc60003f26270 */
[----:B------:R0:W-:Y:S01]  /*a4f0*/  @!P0 STG.E.U16 desc[UR24][R68.64+0x240], R39 ;  /* 0x0002402744008986 */ /* 0x0001e2000c101518 */
[----:B------:R-:W-:-:S03]  /*a500*/  ISETP.GE.AND P0, PT, R7, UR5, PT ;  /* 0x0000000507007c0c */ /* 0x000fc6000bf06270 */
[----:B------:R0:W-:Y:S01]  /*a510*/  @!P3 STG.E.U16 desc[UR24][R68.64+0x340], R47 ;  /* 0x0003402f4400b986 */ /* 0x0001e2000c101518 */
[----:B------:R-:W-:-:S03]  /*a520*/  IADD3 R8, P3, PT, R8, 0x400, RZ ;  /* 0x0000040008087810 */ /* 0x000fc60007f7e0ff */
[----:B------:R0:W-:Y:S01]  /*a530*/  @!P2 STG.E.U16 desc[UR24][R68.64+0x380], R49 ;  /* 0x000380314400a986 */ /* 0x0001e2000c101518 */
[----:B------:R-:W-:-:S03]  /*a540*/  IADD3 R9, P2, PT, R9, 0x400, RZ ;  /* 0x0000040009097810 */ /* 0x000fc60007f5e0ff */
[----:B------:R0:W-:Y:S01]  /*a550*/  @!P1 STG.E.U16 desc[UR24][R68.64+0x3c0], R51 ;  /* 0x0003c03344009986 */ /* 0x0001e2000c101518 */
[----:B------:R-:W-:Y:S02]  /*a560*/  IADD3 R13, P1, PT, R13, 0x800, RZ ;  /* 0x000008000d0d7810 */ /* 0x000fe40007f3e0ff */
[----:B------:R-:W-:Y:S02]  /*a570*/  IADD3.X R10, PT, PT, RZ, R10, RZ, P2, !PT ;  /* 0x0000000aff0a7210 */ /* 0x000fe400017fe4ff */
[----:B------:R-:W-:Y:S02]  /*a580*/  IADD3.X R15, PT, PT, RZ, R15, RZ, P1, !PT ;  /* 0x0000000fff0f7210 */ /* 0x000fe40000ffe4ff */
[----:B------:R-:W-:Y:S01]  /*a590*/  IADD3.X R11, PT, PT, RZ, R11, RZ, P3, !PT ;  /* 0x0000000bff0b7210 */ /* 0x000fe20001ffe4ff */
[----:B------:R-:W-:Y:S06]  /*a5a0*/  @!P0 BRA `(.L_x_1462) ;  /* 0xffffff60009c8947 */ /* 0x000fec000383ffff */
[----:B------:R-:W-:Y:S05]  /*a5b0*/  EXIT ;  /* 0x000000000000794d */ /* 0x000fea0003800000 */
.L_x_1463:
        /* <DEDUP_REMOVED lines=12> */
.L_x_5033:


//--------------------- .text._Z25selective_scan_fwd_kernelI32Selective_Scan_fwd_kernel_traitsILi32ELi16ELi1ELb0ELb1ELb0ELb0EN3c108BFloat16ENS1_7complexIfEEEEv13SSMParamsBase --------------------------
	.section	.text._Z25selective_scan_fwd_kernelI32Selective_Scan_fwd_kernel_traitsILi32ELi16ELi1ELb0ELb1ELb0ELb0EN3c108BFloat16ENS1_7complexIfEEEEv13SSMParamsBase,"ax",@progbits
	.align	128
        .global         _Z25selective_scan_fwd_kernelI32Selective_Scan_fwd_kernel_traitsILi32ELi16ELi1ELb0ELb1ELb0ELb0EN3c108BFloat16ENS1_7complexIfEEEEv13SSMParamsBase
        .type           _Z25selective_scan_fwd_kernelI32Selective_Scan_fwd_kernel_traitsILi32ELi16ELi1ELb0ELb1ELb0ELb0EN3c108BFloat16ENS1_7complexIfEEEEv13SSMParamsBase,@function
        .size           _Z25selective_scan_fwd_kernelI32Selective_Scan_fwd_kernel_traitsILi32ELi16ELi1ELb0ELb1ELb0ELb0EN3c108BFloat16ENS1_7complexIfEEEEv13SSMParamsBase,(.L_x_5034 - _Z25selective_scan_fwd_kernelI32Selective_Scan_fwd_kernel_traitsILi32ELi16ELi1ELb0ELb1ELb0ELb0EN3c108BFloat16ENS1_7complexIfEEEEv13SSMParamsBase)
        .other          _Z25selective_scan_fwd_kernelI32Selective_Scan_fwd_kernel_traitsILi32ELi16ELi1ELb0ELb1ELb0ELb0EN3c108BFloat16ENS1_7complexIfEEEEv13SSMParamsBase,@"STO_CUDA_ENTRY STV_DEFAULT"
_Z25selective_scan_fwd_kernelI32Selective_Scan_fwd_kernel_traitsILi32ELi16ELi1ELb0ELb1ELb0ELb0EN3c108BFloat16ENS1_7complexIfEEEEv13SSMParamsBase:
.text._Z25selective_scan_fwd_kernelI32Selective_Scan_fwd_kernel_traitsILi32ELi16ELi1ELb0ELb1ELb0ELb0EN3c108BFloat16ENS1_7complexIfEEEEv13SSMParamsBase:
        /* <DEDUP_REMOVED lines=11> */
[----:B------:R-:W3:Y:S01]  /*00b0*/  S2UR UR18, SR_CTAID.X ;  /* 0x00000000001279c3 */ /* 0x000ee20000002500 */
[----:B------:R-:W0:Y:S01]  /*00c0*/  I2F.RP R10, R12 ;  /* 0x0000000c000a7306 */ /* 0x000e220000209400 */
[----:B----4-:R-:W-:-:S06]  /*00d0*/  ISETP.NE.U32.AND P0, PT, R4, RZ, PT ;  /* 0x000000ff0400720c */ /* 0x010fcc0003f05070 */
[----:B------:R-:W4:Y:S01]  /*00e0*/  LDC R28, c[0x0][0x394] ;  /* 0x0000e500ff1c7b82 */ /* 0x000f220000000800 */
[----:B------:R-:W-:Y:S02]  /*00f0*/  ISETP.NE.AND.EX P0, PT, R5, RZ, PT, P0 ;  /* 0x000000ff0500720c */ /* 0x000fe40003f05300 */
[----:B--2---:R-:W-:-:S05]  /*0100*/  ISETP.NE.U32.AND P1, PT, R6, RZ, PT ;  /* 0x000000ff0600720c */ /* 0x004fca0003f25070 */
[----:B------:R-:W2:Y:S01]  /*0110*/  LDC R15, c[0x0][0x384] ;  /* 0x0000e100ff0f7b82 */ /* 0x000ea20000000800 */
[----:B0-----:R-:W0:Y:S01]  /*0120*/  MUFU.RCP R10, R10 ;  /* 0x0000000a000a7308 */ /* 0x001e220000001000 */
[----:B------:R-:W-:-:S04]  /*0130*/  ISETP.NE.AND.EX P1, PT, R7, RZ, PT, P1 ;  /* 0x000000ff0700720c */ /* 0x000fc80003f25310 */
[C---:B-1----:R-:W-:Y:S02]  /*0140*/  @P0 LEA R4, P2, R0.reuse, R4, 0x2 ;  /* 0x0000000400040211 */ /* 0x042fe400078410ff */
[----:B------:R-:W1:Y:S02]  /*0150*/  LDC.64 R20, c[0x0][0x460] ;  /* 0x00011800ff147b82 */ /* 0x000e640000000a00 */
[----:B------:R-:W-:-:S05]  /*0160*/  @P0 LEA.HI.X R5, R0, R5, RZ, 0x2, P2 ;  /* 0x0000000500050211 */ /* 0x000fca00010f14ff */
[----:B------:R-:W-:Y:S01]  /*0170*/  @P1 LEA R6, P3, R0, R6, 0x2 ;  /* 0x0000000600061211 */ /* 0x000fe200078610ff */
[----:B------:R3:W5:Y:S01]  /*0180*/  @P0 LDG.E R2, desc[UR20][R4.64] ;  /* 0x0000001404020981 */ /* 0x000762000c1e1900 */
[----:B------:R-:W1:Y:S01]  /*0190*/  LDC.64 R22, c[0x0][0x468] ;  /* 0x00011a00ff167b82 */ /* 0x000e620000000a00 */
[----:B0-----:R-:W-:Y:S02]  /*01a0*/  IADD3 R8, PT, PT, R10, 0xffffffe, RZ ;  /* 0x0ffffffe0a087810 */ /* 0x001fe40007ffe0ff */
[----:B------:R-:W-:Y:S02]  /*01b0*/  @P1 LEA.HI.X R7, R0, R7, RZ, 0x2, P3 ;  /* 0x0000000700071211 */ /* 0x000fe400018f14ff */
[----:B------:R0:W3:Y:S03]  /*01c0*/  F2I.FTZ.U32.TRUNC.NTZ R9, R8 ;  /* 0x0000000800097305 */ /* 0x0000e6000021f000 */
[----:B------:R4:W5:Y:S01]  /*01d0*/  @P1 LDG.E R3, desc[UR20][R6.64] ;  /* 0x0000001406031981 */ /* 0x000962000c1e1900 */
[----:B------:R-:W1:Y:S01]  /*01e0*/  LDC.64 R24, c[0x0][0x3c8] ;  /* 0x0000f200ff187b82 */ /* 0x000e620000000a00 */
[----:B0-----:R-:W-:-:S07]  /*01f0*/  HFMA2 R8, -RZ, RZ, 0, 0 ;  /* 0x00000000ff087431 */ /* 0x001fce00000001ff */
[----:B------:R-:W0:Y:S01]  /*0200*/  LDC.64 R26, c[0x0][0x448] ;  /* 0x00011200ff1a7b82 */ /* 0x000e220000000a00 */
[----:B---3--:R-:W-:Y:S02]  /*0210*/  IADD3 R11, PT, PT, RZ, -R9, RZ ;  /* 0x80000009ff0b7210 */ /* 0x008fe40007ffe0ff */
[----:B------:R-:W-:-:S03]  /*0220*/  IABS R4, R0 ;  /* 0x0000000000047213 */ /* 0x000fc60000000000 */
[----:B------:R-:W-:-:S04]  /*0230*/  IMAD R5, R11, R12, RZ ;  /* 0x0000000c0b057224 */ /* 0x000fc800078e02ff */
[----:B------:R-:W-:Y:S01]  /*0240*/  IMAD.HI.U32 R9, R9, R5, R8 ;  /* 0x0000000509097227 */ /* 0x000fe200078e0008 */
[----:B------:R-:W-:-:S05]  /*0250*/  MOV R5, R4 ;  /* 0x0000000400057202 */ /* 0x000fca0000000f00 */
[----:B------:R-:W-:-:S05]  /*0260*/  IMAD.HI.U32 R4, R9, R5, RZ ;  /* 0x0000000509047227 */ /* 0x000fca00078e00ff */
[----:B----4-:R-:W-:-:S05]  /*0270*/  IADD3 R6, PT, PT, -R4, RZ, RZ ;  /* 0x000000ff04067210 */ /* 0x010fca0007ffe1ff */
[----:B------:R-:W-:-:S05]  /*0280*/  IMAD R5, R12, R6, R5 ;  /* 0x000000060c057224 */ /* 0x000fca00078e0205 */
[----:B------:R-:W-:Y:S01]  /*0290*/  ISETP.GT.U32.AND P1, PT, R12, R5, PT ;  /* 0x000000050c00720c */ /* 0x000fe20003f24070 */
[----:B------:R-:W-:Y:S01]  /*02a0*/  UIMAD.WIDE.U32 UR4, UR18, UR8, URZ ;  /* 0x00000008120472a5 */ /* 0x000fe2000f8e00ff */
[----:B------:R-:W-:-:S03]  /*02b0*/  ISETP.GE.AND P3, PT, R28, 0x1, PT ;  /* 0x000000011c00780c */ /* 0x000fc60003f66270 */
[----:B------:R-:W-:-:S08]  /*02c0*/  UIMAD UR6, UR18, UR9, UR5 ;  /* 0x00000009120672a4 */ /* 0x000fd0000f8e0205 */
[----:B------:R-:W-:Y:S01]  /*02d0*/  @!P1 IMAD.IADD R5, R5, 0x1, -R12 ;  /* 0x0000000105059824 */ /* 0x000fe200078e0a0c */
[----:B------:R-:W-:-:S04]  /*02e0*/  MOV R6, UR4 ;  /* 0x0000000400067c02 */ /* 0x000fc80008000f00 */
[----:B------:R-:W-:Y:S02]  /*02f0*/  ISETP.GE.U32.AND P0, PT, R5, R12, PT ;  /* 0x0000000c0500720c */ /* 0x000fe40003f06070 */
[----:B------:R-:W-:Y:S01]  /*0300*/  MOV R7, UR5 ;  /* 0x0000000500077c02 */ /* 0x000fe20008000f00 */
[----:B------:R-:W-:Y:S01]  /*0310*/  UIMAD.WIDE.U32 UR4, UR18, UR12, URZ ;  /* 0x0000000c120472a5 */ /* 0x000fe2000f8e00ff */
[----:B------:R-:W-:Y:S01]  /*0320*/  MOV R7, UR6 ;  /* 0x0000000600077c02 */ /* 0x000fe20008000f00 */
[----:B------:R-:W-:Y:S01]  /*0330*/  UIMAD.WIDE.U32 UR6, UR18, UR16, URZ ;  /* 0x00000010120672a5 */ /* 0x000fe2000f8e00ff */
[----:B------:R-:W-:Y:S01]  /*0340*/  @!P1 IADD3 R4, PT, PT, R4, 0x1, RZ ;  /* 0x0000000104049810 */ /* 0x000fe20007ffe0ff */
[----:B------:R-:W-:Y:S01]  /*0350*/  UIMAD UR9, UR18, UR13, UR5 ;  /* 0x0000000d120972a4 */ /* 0x000fe2000f8e0205 */
[----:B------:R-:W-:Y:S01]  /*0360*/  LOP3.LUT R8, R0, R13, RZ, 0x3c, !PT ;  /* 0x0000000d00087212 */ /* 0x000fe200078e3cff */
[----:B------:R-:W-:Y:S01]  /*0370*/  UIMAD UR8, UR18, UR17, UR7 ;  /* 0x00000011120872a4 */ /* 0x000fe2000f8e0207 */
[----:B------:R-:W-:-:S02]  /*0380*/  MOV R10, UR4 ;  /* 0x00000004000a7c02 */ /* 0x000fc40008000f00 */
[----:B------:R-:W-:Y:S02]  /*0390*/  MOV R11, UR5 ;  /* 0x00000005000b7c02 */ /* 0x000fe40008000f00 */
[----:B------:R-:W-:Y:S02]  /*03a0*/  @P0 IADD3 R4, PT, PT, R4, 0x1, RZ ;  /* 0x0000000104040810 */ /* 0x000fe40007ffe0ff */
[----:B------:R-:W-:Y:S02]  /*03b0*/  MOV R9, UR9 ;  /* 0x0000000900097c02 */ /* 0x000fe40008000f00 */
[----:B------:R-:W-:Y:S02]  /*03c0*/  ISETP.GE.AND P2, PT, R8, RZ, PT ;  /* 0x000000ff0800720c */ /* 0x000fe40003f46270 */
[----:B------:R-:W-:Y:S02]  /*03d0*/  ISETP.NE.AND P0, PT, R13, RZ, PT ;  /* 0x000000ff0d00720c */ /* 0x000fe40003f05270 */
[----:B------:R-:W-:Y:S01]  /*03e0*/  MOV R5, R4 ;  /* 0x0000000400057202 */ /* 0x000fe20000000f00 */
[----:B012---:R-:W-:Y:S10]  /*03f0*/  @!P3 EXIT ;  /* 0x000000000000b94d */ /* 0x007ff40003800000 */
[----:B------:R-:W0:Y:S01]  /*0400*/  S2R R4, SR_TID.X ;  /* 0x0000000000047919 */ /* 0x000e220000002100 */
[----:B------:R-:W-:Y:S01]  /*0410*/  @!P2 IADD3 R5, PT, PT, -R5, RZ, RZ ;  /* 0x000000ff0505a210 */ /* 0x000fe20007ffe1ff */
[----:B------:R-:W1:Y:S01]  /*0420*/  LDCU.64 UR4, c[0x0][0x3a0] ;  /* 0x00007400ff0477ac */ /* 0x000e620008000a00 */
[----:B------:R-:W-:Y:S01]  /*0430*/  @!P0 LOP3.LUT R5, RZ, R13, RZ, 0x33, !PT ;  /* 0x0000000dff058212 */ /* 0x000fe200078e33ff */
[C---:B------:R-:W-:Y:S01]  /*0440*/  IMAD.WIDE.U32 R6, R0.reuse, UR10, R6 ;  /* 0x0000000a00067c25 */ /* 0x040fe2000f8e0006 */
[----:B------:R-:W-:Y:S01]  /*0450*/  MOV R8, R10 ;  /* 0x0000000a00087202 */ /* 0x000fe20000000f00 */
[----:B------:R-:W2:Y:S01]  /*0460*/  LDCU.64 UR12, c[0x0][0x3d8] ;  /* 0x00007b00ff0c77ac */ /* 0x000ea20008000a00 */
[----:B------:R-:W-:Y:S01]  /*0470*/  SHF.R.S32.HI R11, RZ, 0x1f, R5 ;  /* 0x0000001fff0b7819 */ /* 0x000fe20000011405 */
[----:B------:R-:W-:Y:S01]  /*0480*/  IMAD R16, R0, UR11, R7 ;  /* 0x0000000b00107c24 */ /* 0x000fe2000f8e0207 */
[----:B------:R-:W-:Y:S01]  /*0490*/  LEA R12, P0, R6, R20, 0x1 ;  /* 0x00000014060c7211 */ /* 0x000fe200078008ff */
[----:B------:R-:W3:Y:S01]  /*04a0*/  LDCU UR9, c[0x0][0x38c] ;  /* 0x00007180ff0977ac */ /* 0x000ee20008000800 */
[----:B------:R-:W-:-:S02]  /*04b0*/  IMAD.WIDE.U32 R8, R0, UR14, R8 ;  /* 0x0000000e00087c25 */ /* 0x000fc4000f8e0008 */
[----:B------:R-:W-:Y:S01]  /*04c0*/  LEA.HI.X R16, R6, R21, R16, 0x1, P0 ;  /* 0x0000001506107211 */ /* 0x000fe200000f0c10 */
[----:B------:R-:W-:Y:S01]  /*04d0*/  UMOV UR7, UR8 ;  /* 0x0000000800077c82 */ /* 0x000fe20008000000 */
[-C--:B------:R-:W-:Y:S02]  /*04e0*/  IMAD R18, R11, R24.reuse, RZ ;  /* 0x000000180b127224 */ /* 0x080fe400078e02ff */
[----:B------:R-:W-:-:S04]  /*04f0*/  IMAD.WIDE.U32 R10, R5, R24, UR6 ;  /* 0x00000006050a7e25 */ /* 0x000fc8000f8e0018 */
[----:B------:R-:W-:Y:S02]  /*0500*/  IMAD R17, R5, R25, R18 ;  /* 0x0000001905117224 */ /* 0x000fe400078e0212 */
[----:B------:R-:W-:Y:S01]  /*0510*/  IMAD R5, R15, UR18, R0 ;  /* 0x000000120f057c24 */ /* 0x000fe2000f8e0200 */
[----:B------:R-:W-:Y:S01]  /*0520*/  LEA R15, P0, R10, R26, 0x1 ;  /* 0x0000001a0a0f7211 */ /* 0x000fe200078008ff */
[----:B------:R-:W-:Y:S02]  /*0530*/  IMAD.IADD R17, R11, 0x1, R17 ;  /* 0x000000010b117824 */ /* 0x000fe400078e0211 */
[----:B------:R-:W-:Y:S01]  /*0540*/  IMAD R14, R0, UR15, R9 ;  /* 0x0000000f000e7c24 */ /* 0x000fe2000f8e0209 */
[----:B------:R-:W-:Y:S01]  /*0550*/  LEA R9, P1, R8, R22, 0x1 ;  /* 0x0000001608097211 */ /* 0x000fe200078208ff */
[----:B-1----:R-:W-:Y:S01]  /*0560*/  IMAD.WIDE.U32 R148, R0, UR4, RZ ;  /* 0x0000000400947c25 */ /* 0x002fe2000f8e00ff */
[----:B------:R-:W-:Y:S01]  /*0570*/  LEA.HI.X R17, R10, R27, R17, 0x1, P0 ;  /* 0x0000001b0a117211 */ /* 0x000fe200000f0c11 */
[----:B------:R-:W1:Y:S01]  /*0580*/  LDCU.U8 UR4, c[0x0][0x39e] ;  /* 0x000073c0ff0477ac */ /* 0x000e620008000000 */
[----:B0-----:R-:W-:Y:S01]  /*0590*/  SHF.L.U32 R11, R4, 0x5, RZ ;  /* 0x00000005040b7819 */ /* 0x001fe200000006ff */
[----:B--2---:R-:W-:Y:S01]  /*05a0*/  IMAD.WIDE.U32 R146, R0, UR12, RZ ;  /* 0x0000000c00927c25 */ /* 0x004fe2000f8e00ff */
[----:B------:R-:W-:-:S02]  /*05b0*/  SHF.L.U32 R13, R4, 0x4, RZ ;  /* 0x00000004040d7819 */ /* 0x000fc400000006ff */
[----:B------:R-:W-:Y:S01]  /*05c0*/  MOV R10, R12 ;  /* 0x0000000c000a7202 */ /* 0x000fe20000000f00 */
[----:B------:R-:W-:Y:S01]  /*05d0*/  IMAD R6, R5, R28, RZ ;  /* 0x0000001c05067224 */ /* 0x000fe200078e02ff */
[----:B------:R-:W-:Y:S01]  /*05e0*/  LOP3.LUT R12, R11, 0x7c1f, R4, 0xc8, !PT ;  /* 0x00007c1f0b0c7812 */ /* 0x000fe200078ec804 */
[C---:B------:R-:W-:Y:S01]  /*05f0*/  IMAD R5, R0.reuse, UR5, R149 ;  /* 0x0000000500057c24 */ /* 0x040fe2000f8e0295 */
[----:B------:R-:W-:Y:S01]  /*0600*/  LOP3.LUT R11, R13, 0x3e00, RZ, 0xc0, !PT ;  /* 0x00003e000d0b7812 */ /* 0x000fe200078ec0ff */
[----:B------:R-:W-:Y:S01]  /*0610*/  IMAD R7, R0, UR13, R147 ;  /* 0x0000000d00077c24 */ /* 0x000fe2000f8e0293 */
[----:B------:R-:W-:Y:S01]  /*0620*/  LEA.HI.X R14, R8, R23, R14, 0x1, P1 ;  /* 0x00000017080e7211 */ /* 0x000fe200008f0c0e */
[----:B---3--:R-:W-:Y:S01]  /*0630*/  IMAD R6, R6, UR9, RZ ;  /* 0x0000000906067c24 */ /* 0x008fe2000f8e02ff */
[----:B------:R-:W-:Y:S02]  /*0640*/  MOV R13, R16 ;  /* 0x00000010000d7202 */ /* 0x000fe40000000f00 */
[----:B------:R-:W-:-:S02]  /*0650*/  MOV R8, RZ ;  /* 0x000000ff00087202 */ /* 0x000fc40000000f00 */
        /* <DEDUP_REMOVED lines=30> */
[----:B------:R-:W-:Y:S02]  /*0840*/  LOP3.LUT R76, R12, 0x3e0, RZ, 0xfc, !PT ;  /* 0x000003e00c4c7812 */ /* 0x000fe400078efcff */
[----:B-1----:R-:W-:-:S07]  /*0850*/  LOP3.LUT R21, R11, 0x1f, R4, 0xf8, !PT ;  /* 0x0000001f0b157812 */ /* 0x002fce00078ef804 */
.L_x_1500:
[----:B0-----:R-:W0:Y:S01]  /*0860*/  LDC R77, c[0x0][0x388] ;  /* 0x0000e200ff4d7b82 */ /* 0x001e220000000800 */
[----:B------:R-:W-:Y:S01]  /*0870*/  SHF.L.U32 R78, R8, 0x9, RZ ;  /* 0x00000009084e7819 */ /* 0x000fe200000006ff */
[----:B------:R-:W-:Y:S01]  /*0880*/  IMAD.MOV.U32 R83, RZ, RZ, R13 ;  /* 0x000000ffff537224 */ /* 0x000fe200078e000d */
[C---:B------:R-:W-:Y:S02]  /*0890*/  LEA R80, P0, R21.reuse, R9, 0x1 ;  /* 0x0000000915507211 */ /* 0x040fe400078008ff */
[----:B------:R-:W-:Y:S02]  /*08a0*/  MOV R82, R10 ;  /* 0x0000000a00527202 */ /* 0x000fe40000000f00 */
[----:B------:R-:W-:Y:S02]  /*08b0*/  IADD3.X R81, PT, PT, RZ, R14, RZ, P0, !PT ;  /* 0x0000000eff517210 */ /* 0x000fe400007fe4ff */
[----:B------:R-:W-:Y:S01]  /*08c0*/  PRMT R84, RZ, 0x7610, R84 ;  /* 0x00007610ff547816 */ /* 0x000fe20000000054 */
[C---:B------:R-:W-:Y:S01]  /*08d0*/  IMAD.WIDE.U32 R82, R21.reuse, 0x2, R82 ;  /* 0x0000000215527825 */ /* 0x040fe200078e0052 */
[----:B------:R-:W-:-:S02]  /*08e0*/  LOP3.LUT R110, R21, 0xe0, RZ, 0xfc, !PT ;  /* 0x000000e0156e7812 */ /* 0x000fc400078efcff */
[C---:B------:R-:W-:Y:S02]  /*08f0*/  LOP3.LUT R88, R21.reuse, 0x20, RZ, 0xfc, !PT ;  /* 0x0000002015587812 */ /* 0x040fe400078efcff */
[C---:B------:R-:W-:Y:S02]  /*0900*/  LOP3.LUT R90, R21.reuse, 0x40, RZ, 0xfc, !PT ;  /* 0x00000040155a7812 */ /* 0x040fe400078efcff */
[C---:B------:R-:W-:Y:S02]  /*0910*/  LOP3.LUT R94, R21.reuse, 0x60, RZ, 0xfc, !PT ;  /* 0x00000060155e7812 */ /* 0x040fe400078efcff */
[C---:B------:R-:W-:Y:S02]  /*0920*/  LOP3.LUT R98, R21.reuse, 0x80, RZ, 0xfc, !PT ;  /* 0x0000008015627812 */ /* 0x040fe400078efcff */
[C---:B------:R-:W-:Y:S02]  /*0930*/  LOP3.LUT R102, R21.reuse, 0xa0, RZ, 0xfc, !PT ;  /* 0x000000a015667812 */ /* 0x040fe400078efcff */
[----:B------:R-:W-:-:S02]  /*0940*/  LOP3.LUT R106, R21, 0xc0, RZ, 0xfc, !PT ;  /* 0x000000c0156a7812 */ /* 0x000fc400078efcff */
[----:B0-----:R-:W-:Y:S02]  /*0950*/  IADD3 R19, PT, PT, -R78, R77, RZ ;  /* 0x0000004d4e137210 */ /* 0x001fe40007ffe1ff */
[C---:B------:R-:W-:Y:S02]  /*0960*/  LOP3.LUT R114, R21.reuse, 0x100, RZ, 0xfc, !PT ;  /* 0x0000010015727812 */ /* 0x040fe400078efcff */
[C---:B------:R-:W-:Y:S01]  /*0970*/  ISETP.GE.AND P0, PT, R21.reuse, R19, PT ;  /* 0x000000131500720c */ /* 0x040fe20003f06270 */
[----:B------:R-:W-:Y:S01]  /*0980*/  BAR.SYNC.DEFER_BLOCKING 0x0 ;  /* 0x0000000000007b1d */ /* 0x000fe20000010000 */
[C---:B------:R-:W-:Y:S02]  /*0990*/  LOP3.LUT R118, R21.reuse, 0x120, RZ, 0xfc, !PT ;  /* 0x0000012015767812 */ /* 0x040fe400078efcff */
[C---:B------:R-:W-:Y:S02]  /*09a0*/  LOP3.LUT R122, R21.reuse, 0x140, RZ, 0xfc, !PT ;  /* 0x00000140157a7812 */ /* 0x040fe400078efcff */
[----:B------:R-:W-:-:S02]  /*09b0*/  LOP3.LUT R126, R21, 0x160, RZ, 0xfc, !PT ;  /* 0x00000160157e7812 */ /* 0x000fc400078efcff */
[C---:B------:R-:W-:Y:S02]  /*09c0*/  LOP3.LUT R130, R21.reuse, 0x180, RZ, 0xfc, !PT ;  /* 0x0000018015827812 */ /* 0x040fe400078efcff */
[C---:B------:R-:W-:Y:S02]  /*09d0*/  LOP3.LUT R134, R21.reuse, 0x1a0, RZ, 0xfc, !PT ;  /* 0x000001a015867812 */ /* 0x040fe400078efcff */
[C---:B------:R-:W-:Y:S02]  /*09e0*/  LOP3.LUT R138, R21.reuse, 0x1c0, RZ, 0xfc, !PT ;  /* 0x000001c0158a7812 */ /* 0x040fe400078efcff */
[----:B------:R-:W-:Y:S02]  /*09f0*/  LOP3.LUT R142, R21, 0x1e0, RZ, 0xfc, !PT ;  /* 0x000001e0158e7812 */ /* 0x000fe400078efcff */
[----:B------:R-:W-:Y:S02]  /*0a00*/  P2R R21, PR, RZ, 0x1 ;  /* 0x00000001ff157803 */ /* 0x000fe40000000000 */
[----:B------:R-:W-:-:S02]  /*0a10*/  PRMT R112, RZ, 0x7610, R112 ;  /* 0x00007610ff707816 */ /* 0x000fc40000000070 */
[-C--:B------:R-:W-:Y:S02]  /*0a20*/  ISETP.GE.AND P6, PT, R88, R19.reuse, PT ;  /* 0x000000135800720c */ /* 0x080fe40003fc6270 */
[-C--:B------:R-:W-:Y:S02]  /*0a30*/  ISETP.GE.AND P1, PT, R106, R19.reuse, PT ;  /* 0x000000136a00720c */ /* 0x080fe40003f26270 */
[-C--:B------:R-:W-:Y:S01]  /*0a40*/  ISETP.GE.AND P2, PT, R102, R19.reuse, PT ;  /* 0x000000136600720c */ /* 0x080fe20003f46270 */
[----:B------:R-:W2:Y:S01]  /*0a50*/  @!P0 LDG.E.U16 R84, desc[UR20][R82.64] ;  /* 0x0000001452548981 */ /* 0x000ea2000c1e1500 */
[-C--:B------:R-:W-:Y:S02]  /*0a60*/  ISETP.GE.AND P0, PT, R110, R19.reuse, PT ;  /* 0x000000136e00720c */ /* 0x080fe40003f06270 */
[----:B------:R-:W-:Y:S02]  /*0a70*/  ISETP.GE.AND P3, PT, R98, R19, PT ;  /* 0x000000136200720c */ /* 0x000fe40003f66270 */
[----:B------:R-:W-:-:S02]  /*0a80*/  P2R R23, PR, RZ, 0x1 ;  /* 0x00000001ff177803 */ /* 0x000fc40000000000 */
[-C--:B------:R-:W-:Y:S02]  /*0a90*/  ISETP.GE.AND P4, PT, R94, R19.reuse, PT ;  /* 0x000000135e00720c */ /* 0x080fe40003f86270 */
[-C--:B------:R-:W-:Y:S02]  /*0aa0*/  ISETP.GE.AND P5, PT, R90, R19.reuse, PT ;  /* 0x000000135a00720c */ /* 0x080fe40003fa6270 */
[----:B------:R-:W-:Y:S02]  /*0ab0*/  PRMT R86, RZ, 0x7610, R86 ;  /* 0x00007610ff567816 */ /* 0x000fe40000000056 */
[----:B------:R-:W-:Y:S01]  /*0ac0*/  PRMT R116, RZ, 0x7610, R116 ;  /* 0x00007610ff747816 */ /* 0x000fe20000000074 */
[----:B------:R-:W3:Y:S01]  /*0ad0*/  @!P0 LDG.E.U16 R112, desc[UR20][R82.64+0x1c0] ;  /* 0x0001c01452708981 */ /* 0x000ee2000c1e1500 */
[----:B------:R-:W-:Y:S02]  /*0ae0*/  ISETP.GE.AND P0, PT, R114, R19, PT ;  /* 0x000000137200720c */ /* 0x000fe40003f06270 */
[----:B------:R-:W-:Y:S01]  /*0af0*/  PRMT R108, RZ, 0x7610, R108 ;  /* 0x00007610ff6c7816 */ /* 0x000fe2000000006c */
[----:B------:R-:W4:Y:S01]  /*0b00*/  @!P6 LDG.E.U16 R86, desc[UR20][R82.64+0x40] ;  /* 0x000040145256e981 */ /* 0x000f22000c1e1500 */
[----:B------:R-:W-:-:S02]  /*0b10*/  PRMT R104, RZ, 0x7610, R104 ;  /* 0x00007610ff687816 */ /* 0x000fc40000000068 */
[----:B------:R-:W-:Y:S02]  /*0b20*/  PRMT R100, RZ, 0x7610, R100 ;  /* 0x00007610ff647816 */ /* 0x000fe40000000064 */
[----:B------:R-:W-:Y:S01]  /*0b30*/  PRMT R96, RZ, 0x7610, R96 ;  /* 0x00007610ff607816 */ /* 0x000fe20000000060 */
[----:B------:R-:W3:Y:S01]  /*0b40*/  @!P1 LDG.E.U16 R108, desc[UR20][R82.64+0x180] ;  /* 0x00018014526c9981 */ /* 0x000ee2000c1e1500 */
[----:B------:R-:W-:Y:S02]  /*0b50*/  PRMT R92, RZ, 0x7610, R92 ;  /* 0x00007610ff5c7816 */ /* 0x000fe4000000005c */
[----:B------:R-:W-:Y:S01]  /*0b60*/  P2R R25, PR, RZ, 0x1 ;  /* 0x00000001ff197803 */ /* 0x000fe20000000000 */
[----:B------:R-:W3:Y:S01]  /*0b70*/  @!P0 LDG.E.U16 R116, desc[UR20][R82.64+0x200] ;  /* 0x0002001452748981 */ /* 0x000ee2000c1e1500 */
[-C--:B------:R-:W-:Y:S02]  /*0b80*/  ISETP.GE.AND P0, PT, R118, R19.reuse, PT ;  /* 0x000000137600720c */ /* 0x080fe40003f06270 */
[-C--:B------:R-:W-:Y:S01]  /*0b90*/  ISETP.GE.AND P1, PT, R122, R19.reuse, PT ;  /* 0x000000137a00720c */ /* 0x080fe20003f26270 */
[----:B------:R-:W3:Y:S01]  /*0ba0*/  @!P2 LDG.E.U16 R104, desc[UR20][R82.64+0x140] ;  /* 0x000140145268a981 */ /* 0x000ee2000c1e1500 */
[----:B------:R-:W-:-:S02]  /*0bb0*/  ISETP.GE.AND P2, PT, R126, R19, PT ;  /* 0x000000137e00720c */ /* 0x000fc40003f46270 */
[----:B------:R-:W-:Y:S01]  /*0bc0*/  PRMT R120, RZ, 0x7610, R120 ;  /* 0x00007610ff787816 */ /* 0x000fe20000000078 */
[----:B------:R-:W3:Y:S01]  /*0bd0*/  @!P3 LDG.E.U16 R100, desc[UR20][R82.64+0x100] ;  /* 0x000100145264b981 */ /* 0x000ee2000c1e1500 */
[-C--:B------:R-:W-:Y:S02]  /*0be0*/  ISETP.GE.AND P3, PT, R130, R19.reuse, PT ;  /* 0x000000138200720c */ /* 0x080fe40003f66270 */
[----:B------:R-:W-:Y:S01]  /*0bf0*/  PRMT R124, RZ, 0x7610, R124 ;  /* 0x00007610ff7c7816 */ /* 0x000fe2000000007c */
[----:B------:R-:W3:Y:S01]  /*0c00*/  @!P4 LDG.E.U16 R96, desc[UR20][R82.64+0xc0] ;  /* 0x0000c0145260c981 */ /* 0x000ee2000c1e1500 */
[-C--:B------:R-:W-:Y:S02]  /*0c10*/  ISETP.GE.AND P4, PT, R134, R19.reuse, PT ;  /* 0x000000138600720c */ /* 0x080fe40003f86270 */
[----:B------:R-:W-:Y:S01]  /*0c20*/  PRMT R128, RZ, 0x7610, R128 ;  /* 0x00007610ff807816 */ /* 0x000fe20000000080 */
[----:B------:R-:W3:Y:S01]  /*0c30*/  @!P5 LDG.E.U16 R92, desc[UR20][R82.64+0x80] ;  /* 0x00008014525cd981 */ /* 0x000ee2000c1e1500 */
[----:B------:R-:W-:-:S02]  /*0c40*/  ISETP.GE.AND P5, PT, R138, R19, PT ;  /* 0x000000138a00720c */ /* 0x000fc40003fa6270 */
[----:B------:R-:W-:Y:S01]  /*0c50*/  ISETP.GE.AND P6, PT, R142, R19, PT ;  /* 0x000000138e00720c */ /* 0x000fe20003fc6270 */
[----:B------:R-:W3:Y:S01]  /*0c60*/  @!P0 LDG.E.U16 R120, desc[UR20][R82.64+0x240] ;  /* 0x0002401452788981 */ /* 0x000ee2000c1e1500 */
[----:B------:R-:W-:Y:S02]  /*0c70*/  PRMT R132, RZ, 0x7610, R132 ;  /* 0x00007610ff847816 */ /* 0x000fe40000000084 */
[----:B------:R-:W-:Y:S01]  /*0c80*/  PRMT R136, RZ, 0x7610, R136 ;  /* 0x00007610ff887816 */ /* 0x000fe20000000088 */
[----:B------:R-:W3:Y:S01]  /*0c90*/  @!P1 LDG.E.U16 R124, desc[UR20][R82.64+0x280] ;  /* 0x00028014527c9981 */ /* 0x000ee2000c1e1500 */
[----:B------:R-:W-:Y:S02]  /*0ca0*/  PRMT R140, RZ, 0x7610, R140 ;  /* 0x00007610ff8c7816 */ /* 0x000fe4000000008c */
[----:B------:R-:W-:Y:S01]  /*0cb0*/  PRMT R144, RZ, 0x7610, R144 ;  /* 0x00007610ff907816 */ /* 0x000fe20000000090 */
[----:B------:R-:W3:Y:S04]  /*0cc0*/  @!P2 LDG.E.U16 R128, desc[UR20][R82.64+0x2c0] ;  /* 0x0002c0145280a981 */ /* 0x000ee8000c1e1500 */
[----:B------:R-:W3:Y:S04]  /*0cd0*/  @!P3 LDG.E.U16 R132, desc[UR20][R82.64+0x300] ;  /* 0x000300145284b981 */ /* 0x000ee8000c1e1500 */
[----:B------:R-:W3:Y:S04]  /*0ce0*/  @!P4 LDG.E.U16 R136, desc[UR20][R82.64+0x340] ;  /* 0x000340145288c981 */ /* 0x000ee8000c1e1500 */
[----:B------:R-:W3:Y:S04]  /*0cf0*/  @!P5 LDG.E.U16 R140, desc[UR20][R82.64+0x380] ;  /* 0x00038014528cd981 */ /* 0x000ee8000c1e1500 */
[----:B------:R0:W3:Y:S01]  /*0d00*/  @!P6 LDG.E.U16 R144, desc[UR20][R82.64+0x3c0] ;  /* 0x0003c0145290e981 */ /* 0x0000e2000c1e1500 */
[----:B------:R-:W-:-:S02]  /*0d10*/  P2R R93, PR, RZ, 0x1 ;  /* 0x00000001ff5d7803 */ /* 0x000fc40000000000 */
[----:B------:R-:W-:-:S04]  /*0d20*/  ISETP.NE.AND P0, PT, R25, RZ, PT ;  /* 0x000000ff1900720c */ /* 0x000fc80003f05270 */
[----:B------:R-:W-:Y:S02]  /*0d30*/  P2R R91, PR, RZ, 0x1 ;  /* 0x00000001ff5b7803 */ /* 0x000fe40000000000 */
[----:B------:R-:W-:-:S04]  /*0d40*/  ISETP.NE.AND P0, PT, R23, RZ, PT ;  /* 0x000000ff1700720c */ /* 0x000fc80003f05270 */
[----:B------:R-:W-:Y:S02]  /*0d50*/  P2R R89, PR, RZ, 0x1 ;  /* 0x00000001ff597803 */ /* 0x000fe40000000000 */
[----:B------:R-:W-:Y:S02]  /*0d60*/  ISETP.NE.AND P0, PT, R21, RZ, PT ;  /* 0x000000ff1500720c */ /* 0x000fe40003f05270 */
[----:B------:R-:W1:Y:S01]  /*0d70*/  S2R R21, SR_LANEID ;  /* 0x0000000000157919 */ /* 0x000e620000000000 */
[----:B------:R-:W0:Y:S01]  /*0d80*/  S2R R23, SR_CgaCtaId ;  /* 0x0000000000177919 */ /* 0x000e220000008800 */
[----:B------:R-:W-:Y:S02]  /*0d90*/  MOV R154, 0x400 ;  /* 0x00000400009a7802 */ /* 0x000fe40000000f00 */
[----:B-1----:R-:W-:Y:S02]  /*0da0*/  IADD3 R110, PT, PT, R21, 0x20, RZ ;  /* 0x00000020156e7810 */ /* 0x002fe40007ffe0ff */
[----:B0-----:R-:W-:-:S02]  /*0db0*/  LEA R154, R23, R154, 0x18 ;  /* 0x0000009a179a7211 */ /* 0x001fc400078ec0ff */
[-C--:B------:R-:W-:Y:S02]  /*0dc0*/  LEA.HI.SX32 R23, R21, R21.reuse, 0x1b ;  /* 0x0000001515177211 */ /* 0x080fe400078fdaff */
[----:B------:R-:W-:Y:S02]  /*0dd0*/  LEA.HI.SX32 R25, R110, R21, 0x1b ;  /* 0x000000156e197211 */ /* 0x000fe400078fdaff */
[-C--:B------:R-:W-:Y:S02]  /*0de0*/  LEA R23, R23, R154.reuse, 0x1 ;  /* 0x0000009a17177211 */ /* 0x080fe400078e08ff */
[----:B------:R-:W-:Y:S02]  /*0df0*/  IADD3 R82, PT, PT, R21, 0x40, RZ ;  /* 0x0000004015527810 */ /* 0x000fe40007ffe0ff */
[----:B------:R-:W-:Y:S02]  /*0e00*/  LEA R25, R25, R154, 0x1 ;  /* 0x0000009a19197211 */ /* 0x000fe400078e08ff */
[C---:B------:R-:W-:Y:S01]  /*0e10*/  IADD3 R110, PT, PT, R21.reuse, 0x60, RZ ;  /* 0x00000060156e7810 */ /* 0x040fe20007ffe0ff */
[C---:B------:R-:W-:Y:S01]  /*0e20*/  VIADD R122, R21.reuse, 0xc0 ;  /* 0x000000c0157a7836 */ /* 0x040fe20000000000 */
[----:B------:R-:W-:-:S02]  /*0e30*/  IADD3 R114, PT, PT, R21, 0x80, RZ ;  /* 0x0000008015727810 */ /* 0x000fc40007ffe0ff */
[C---:B------:R-:W-:Y:S02]  /*0e40*/  IADD3 R118, PT, PT, R21.reuse, 0xa0, RZ ;  /* 0x000000a015767810 */ /* 0x040fe40007ffe0ff */
[-C--:B------:R-:W-:Y:S02]  /*0e50*/  LEA.HI.SX32 R27, R82, R21.reuse, 0x1b ;  /* 0x00000015521b7211 */ /* 0x080fe400078fdaff */
[-C--:B------:R-:W-:Y:S02]  /*0e60*/  LEA.HI.SX32 R29, R110, R21.reuse, 0x1b ;  /* 0x000000156e1d7211 */ /* 0x080fe400078fdaff */
[C---:B------:R-:W-:Y:S01]  /*0e70*/  IADD3 R82, PT, PT, R21.reuse, 0xe0, RZ ;  /* 0x000000e015527810 */ /* 0x040fe20007ffe0ff */
[----:B------:R-:W-:Y:S01]  /*0e80*/  VIADD R110, R21, 0x140 ;  /* 0x00000140156e7836 */ /* 0x000fe20000000000 */
[-C--:B------:R-:W-:Y:S02]  /*0e90*/  LEA.HI.SX32 R31, R114, R21.reuse, 0x1b ;  /* 0x00000015721f7211 */ /* 0x080fe400078fdaff */
[----:B------:R-:W-:-:S02]  /*0ea0*/  LEA.HI.SX32 R33, R118, R21, 0x1b ;  /* 0x0000001576217211 */ /* 0x000fc400078fdaff */
[-C--:B------:R-:W-:Y:S02]  /*0eb0*/  LEA R27, R27, R154.reuse, 0x1 ;  /* 0x0000009a1b1b7211 */ /* 0x080fe400078e08ff */
[-C--:B------:R-:W-:Y:S02]  /*0ec0*/  LEA.HI.SX32 R35, R122, R21.reuse, 0x1b ;  /* 0x000000157a237211 */ /* 0x080fe400078fdaff */
[-C--:B------:R-:W-:Y:S02]  /*0ed0*/  LEA R29, R29, R154.reuse, 0x1 ;  /* 0x0000009a1d1d7211 */ /* 0x080fe400078e08ff */
[----:B------:R-:W-:Y:S02]  /*0ee0*/  IADD3 R114, PT, PT, R21, 0x160, RZ ;  /* 0x0000016015727810 */ /* 0x000fe40007ffe0ff */
[----:B------:R-:W-:Y:S02]  /*0ef0*/  LEA.HI.SX32 R37, R82, R21, 0x1b ;  /* 0x0000001552257211 */ /* 0x000fe400078fdaff */
[----:B------:R-:W-:-:S02]  /*0f00*/  LEA R31, R31, R154, 0x1 ;  /* 0x0000009a1f1f7211 */ /* 0x000fc400078e08ff */
[----:B------:R-:W-:Y:S02]  /*0f10*/  IADD3 R82, PT, PT, R21, 0x180, RZ ;  /* 0x0000018015527810 */ /* 0x000fe40007ffe0ff */
[-C--:B------:R-:W-:Y:S02]  /*0f20*/  LEA R33, R33, R154.reuse, 0x1 ;  /* 0x0000009a21217211 */ /* 0x080fe400078e08ff */
[-C--:B------:R-:W-:Y:S02]  /*0f30*/  LEA R35, R35, R154.reuse, 0x1 ;  /* 0x0000009a23237211 */ /* 0x080fe400078e08ff */
[-C--:B------:R-:W-:Y:S02]  /*0f40*/  LEA.HI.SX32 R43, R110, R21.reuse, 0x1b ;  /* 0x000000156e2b7211 */ /* 0x080fe400078fdaff */
[----:B------:R-:W-:Y:S02]  /*0f50*/  LEA.HI.SX32 R45, R114, R21, 0x1b ;  /* 0x00000015722d7211 */ /* 0x000fe400078fdaff */
[----:B------:R-:W-:-:S02]  /*0f60*/  LEA R37, R37, R154, 0x1 ;  /* 0x0000009a25257211 */ /* 0x000fc400078e08ff */
[----:B------:R-:W-:Y:S02]  /*0f70*/  LEA.HI.SX32 R47, R82, R21, 0x1b ;  /* 0x00000015522f7211 */ /* 0x000fe400078fdaff */
[----:B------:R-:W-:Y:S02]  /*0f80*/  SHF.L.U32 R55, R21, 0x4, RZ ;  /* 0x0000000415377819 */ /* 0x000fe400000006ff */
[-C--:B------:R-:W-:Y:S02]  /*0f90*/  LEA R43, R43, R154.reuse, 0x1 ;  /* 0x0000009a2b2b7211 */ /* 0x080fe400078e08ff */
[-C--:B------:R-:W-:Y:S02]  /*0fa0*/  LEA R45, R45, R154.reuse, 0x1 ;  /* 0x0000009a2d2d7211 */ /* 0x080fe400078e08ff */
[----:B------:R-:W-:Y:S02]  /*0fb0*/  LEA R47, R47, R154, 0x1 ;  /* 0x0000009a2f2f7211 */ /* 0x000fe400078e08ff */
[----:B------:R-:W-:-:S04]  /*0fc0*/  LEA.HI.SX32 R55, R55, R55, 0x1b ;  /* 0x0000003737377211 */ /* 0x000fc800078fdaff */
[----:B------:R-:W-:Y:S02]  /*0fd0*/  LEA R55, R55, R154, 0x1 ;  /* 0x0000009a37377211 */ /* 0x000fe400078e08ff */
[----:B------:R-:W-:Y:S02]  /*0fe0*/  P2R R87, PR, RZ, 0x2 ;  /* 0x00000002ff577803 */ /* 0x000fe40000000000 */
[----:B------:R-:W-:Y:S02]  /*0ff0*/  ISETP.GE.AND P1, PT, R88, R19, PT ;  /* 0x000000135800720c */ /* 0x000fe40003f26270 */
[----:B------:R-:W-:Y:S01]  /*1000*/  PRMT R88, RZ, 0x7610, R88 ;  /* 0x00007610ff587816 */ /* 0x000fe20000000058 */
[----:B--2---:R0:W-:Y:S02]  /*1010*/  STS.U16 [R23], R84 ;  /* 0x0000005417007388 */ /* 0x0041e40000000400 */
[----:B0-----:R-:W-:Y:S02]  /*1020*/  IADD3 R84, PT, PT, R21, 0x100, RZ ;  /* 0x0000010015547810 */ /* 0x001fe40007ffe0ff */
[----:B----4-:R0:W-:Y:S02]  /*1030*/  STS.U16 [R25+0x40], R86 ;  /* 0x0000405619007388 */ /* 0x0101e40000000400 */
[----:B------:R-:W-:-:S02]  /*1040*/  LEA.HI.SX32 R39, R84, R21, 0x1b ;  /* 0x0000001554277211 */ /* 0x000fc400078fdaff */
[C---:B------:R-:W-:Y:S02]  /*1050*/  IADD3 R84, PT, PT, R21.reuse, 0x1a0, RZ ;  /* 0x000001a015547810 */ /* 0x040fe40007ffe0ff */
[----:B0-----:R-:W-:-:S04]  /*1060*/  IADD3 R86, PT, PT, R21, 0x120, RZ ;  /* 0x0000012015567810 */ /* 0x001fc80007ffe0ff */
[-C--:B------:R-:W-:Y:S01]  /*1070*/  LEA.HI.SX32 R41, R86, R21.reuse, 0x1b ;  /* 0x0000001556297211 */ /* 0x080fe200078fdaff */
[----:B------:R-:W-:Y:S01]  /*1080*/  VIADD R86, R21, 0x1c0 ;  /* 0x000001c015567836 */ /* 0x000fe20000000000 */
[-C--:B------:R-:W-:Y:S02]  /*1090*/  LEA R39, R39, R154.reuse, 0x1 ;  /* 0x0000009a27277211 */ /* 0x080fe400078e08ff */
[----:B------:R-:W-:Y:S02]  /*10a0*/  LEA R41, R41, R154, 0x1 ;  /* 0x0000009a29297211 */ /* 0x000fe400078e08ff */
[-C--:B------:R-:W-:Y:S02]  /*10b0*/  LEA.HI.SX32 R49, R84, R21.reuse, 0x1b ;  /* 0x0000001554317211 */ /* 0x080fe400078fdaff */
[----:B------:R-:W-:Y:S01]  /*10c0*/  LEA.HI.SX32 R51, R86, R21, 0x1b ;  /* 0x0000001556337211 */ /* 0x000fe200078fdaff */
[----:B---3--:R0:W-:Y:S04]  /*10d0*/  STS.U16 [R27+0x80], R92 ;  /* 0x0000805c1b007388 */ /* 0x0081e80000000400 */
[----:B------:R1:W-:Y:S04]  /*10e0*/  STS.U16 [R29+0xc0], R96 ;  /* 0x0000c0601d007388 */ /* 0x0003e80000000400 */
        /* <DEDUP_REMOVED lines=8> */
[----:B------:R4:W-:Y:S01]  /*1170*/  STS.U16 [R39+0x200], R116 ;  /* 0x0002007427007388 */ /* 0x0009e20000000400 */
[----:B------:R-:W-:-:S03]  /*1180*/  LEA R53, R53, R154, 0x1 ;  /* 0x0000009a35357211 */ /* 0x000fc600078e08ff */
        /* <DEDUP_REMOVED lines=25> */
[----:B------:R-:W-:-:S06]  /*1320*/  PRMT R92, RZ, 0x7610, R92 ;  /* 0x00007610ff5c7816 */ /* 0x000fcc000000005c */
[----:B------:R-:W4:Y:S01]  /*1330*/  @!P0 LDG.E.U16 R92, desc[UR20][R80.64] ;  /* 0x00000014505c8981 */ /* 0x000f22000c1e1500 */
[----:B------:R-:W-:Y:S02]  /*1340*/  ISETP.GE.AND P0, PT, R90, R19, PT ;  /* 0x000000135a00720c */ /* 0x000fe40003f06270 */
[----:B------:R-:W-:Y:S01]  /*1350*/  PRMT R90, RZ, 0x7610, R90 ;  /* 0x00007610ff5a7816 */ /* 0x000fe2000000005a */
[----:B------:R-:W4:Y:S01]  /*1360*/  @!P1 LDG.E.U16 R88, desc[UR20][R80.64+0x40] ;  /* 0x0000401450589981 */ /* 0x000f22000c1e1500 */
[----:B-1----:R-:W-:-:S09]  /*1370*/  PRMT R96, RZ, 0x7610, R96 ;  /* 0x00007610ff607816 */ /* 0x002fd20000000060 */
[----:B------:R-:W4:Y:S01]  /*1380*/  @!P0 LDG.E.U16 R90, desc[UR20][R80.64+0x80] ;  /* 0x00008014505a8981 */ /* 0x000f22000c1e1500 */
[-C--:B------:R-:W-:Y:S02]  /*1390*/  ISETP.GE.AND P0, PT, R98, R19.reuse, PT ;  /* 0x000000136200720c */ /* 0x080fe40003f06270 */
[----:B------:R-:W-:Y:S02]  /*13a0*/  ISETP.GE.AND P1, PT, R94, R19, PT ;  /* 0x000000135e00720c */ /* 0x000fe40003f26270 */
[----:B--2---:R-:W-:-:S09]  /*13b0*/  PRMT R100, RZ, 0x7610, R100 ;  /* 0x00007610ff647816 */ /* 0x004fd20000000064 */
[----:B------:R-:W2:Y:S01]  /*13c0*/  @!P0 LDG.E.U16 R96, desc[UR20][R80.64+0x100] ;  /* 0x0001001450608981 */ /* 0x000ea2000c1e1500 */
[----:B------:R-:W-:Y:S02]  /*13d0*/  ISETP.GE.AND P0, PT, R106, R19, PT ;  /* 0x000000136a00720c */ /* 0x000fe40003f06270 */
[----:B------:R-:W-:-:S06]  /*13e0*/  PRMT R94, RZ, 0x7610, R94 ;  /* 0x00007610ff5e7816 */ /* 0x000fcc000000005e */
[----:B------:R-:W2:Y:S05]  /*13f0*/  @!P1 LDG.E.U16 R94, desc[UR20][R80.64+0xc0] ;  /* 0x0000c014505e9981 */ /* 0x000eaa000c1e1500 */
[----:B------:R-:W2:Y:S01]  /*1400*/  @!P0 LDG.E.U16 R100, desc[UR20][R80.64+0x180] ;  /* 0x0001801450648981 */ /* 0x000ea2000c1e1500 */
[----:B------:R-:W-:Y:S02]  /*1410*/  ISETP.NE.AND P0, PT, R89, RZ, PT ;  /* 0x000000ff5900720c */ /* 0x000fe40003f05270 */
[----:B------:R-:W-:Y:S02]  /*1420*/  ISETP.GE.AND P1, PT, R102, R19, PT ;  /* 0x000000136600720c */ /* 0x000fe40003f26270 */
[----:B------:R-:W-:-:S09]  /*1430*/  PRMT R102, RZ, 0x7610, R102 ;  /* 0x00007610ff667816 */ /* 0x000fd20000000066 */
[----:B------:R-:W2:Y:S01]  /*1440*/  @!P0 LDG.E.U16 R102, desc[UR20][R80.64+0x1c0] ;  /* 0x0001c01450668981 */ /* 0x000ea2000c1e1500 */
[----:B------:R-:W-:Y:S02]  /*1450*/  ISETP.NE.AND P0, PT, R91, RZ, PT ;  /* 0x000000ff5b00720c */ /* 0x000fe40003f05270 */
[----:B0-----:R-:W-:Y:S02]  /*1460*/  PRMT R104, RZ, 0x7610, R104 ;  /* 0x00007610ff687816 */ /* 0x001fe40000000068 */
        /* <DEDUP_REMOVED lines=11> */
[----:B------:R-:W-:-:S02]  /*1520*/  PRMT R116, RZ, 0x7610, R116 ;  /* 0x00007610ff747816 */ /* 0x000fc40000000074 */
[----:B------:R-:W-:Y:S01]  /*1530*/  PRMT R118, RZ, 0x7610, R118 ;  /* 0x00007610ff767816 */ /* 0x000fe20000000076 */
[----:B------:R-:W4:Y:S04]  /*1540*/  @!P0 LDG.E.U16 R106, desc[UR20][R80.64+0x240] ;  /* 0x00024014506a8981 */ /* 0x000f28000c1e1500 */
[----:B------:R-:W3:Y:S04]  /*1550*/  @!P2 LDG.E.U16 R110, desc[UR20][R80.64+0x2c0] ;  /* 0x0002c014506ea981 */ /* 0x000ee8000c1e1500 */
        /* <DEDUP_REMOVED lines=8> */
[----:B--2---:R-:W-:Y:S04]  /*15e0*/  STS.U16 [R29+0xc0], R94 ;  /* 0x0000c05e1d007388 */ /* 0x004fe80000000400 */
[----:B------:R-:W-:Y:S04]  /*15f0*/  STS.U16 [R31+0x100], R96 ;  /* 0x000100601f007388 */ /* 0x000fe80000000400 */
[----:B------:R-:W-:Y:S04]  /*1600*/  STS.U16 [R33+0x140], R98 ;  /* 0x0001406221007388 */ /* 0x000fe80000000400 */
[----:B------:R-:W-:Y:S04]  /*1610*/  STS.U16 [R35+0x180], R100 ;  /* 0x0001806423007388 */ /* 0x000fe80000000400 */
[----:B------:R-:W-:Y:S04]  /*1620*/  STS.U16 [R37+0x1c0], R102 ;  /* 0x0001c06625007388 */ /* 0x000fe80000000400 */
        /* <DEDUP_REMOVED lines=11> */
[----:B------:R-:W-:Y:S04]  /*16e0*/  LDS.U16 R91, [R55+0x4] ;  /* 0x00000400375b7984 */ /* 0x000fe80000000400 */
[----:B------:R-:W2:Y:S04]  /*16f0*/  LDS.U16 R90, [R55+0x2] ;  /* 0x00000200375a7984 */ /* 0x000ea80000000400 */
[----:B------:R-:W3:Y:S04]  /*1700*/  LDS.U16 R93, [R55+0x8] ;  /* 0x00000800375d7984 */ /* 0x000ee80000000400 */
[----:B------:R-:W4:Y:S04]  /*1710*/  LDS.U16 R94, [R55+0xa] ;  /* 0x00000a00375e7984 */ /* 0x000f280000000400 */
[----:B------:R-:W4:Y:S04]  /*1720*/  LDS.U16 R95, [R55+0xc] ;  /* 0x00000c00375f7984 */ /* 0x000f280000000400 */
[----:B------:R0:W2:Y:S04]  /*1730*/  LDS.U16 R97, [R55+0xe] ;  /* 0x00000e0037617984 */ /* 0x0000a80000000400 */
[----:B------:R0:W2:Y:S04]  /*1740*/  LDS.U16 R99, [R55+0x10] ;  /* 0x0000100037637984 */ /* 0x0000a80000000400 */
[----:B------:R0:W3:Y:S04]  /*1750*/  LDS.U16 R101, [R55+0x12] ;  /* 0x0000120037657984 */ /* 0x0000e80000000400 */
[----:B------:R0:W4:Y:S04]  /*1760*/  LDS.U16 R103, [R55+0x14] ;  /* 0x0000140037677984 */ /* 0x0001280000000400 */
[----:B------:R0:W4:Y:S04]  /*1770*/  LDS.U16 R105, [R55+0x16] ;  /* 0x0000160037697984 */ /* 0x0001280000000400 */
[----:B------:R0:W4:Y:S04]  /*1780*/  LDS.U16 R88, [R55+0x18] ;  /* 0x0000180037587984 */ /* 0x0001280000000400 */
[----:B------:R0:W4:Y:S04]  /*1790*/  LDS.U16 R87, [R55+0x1a] ;  /* 0x00001a0037577984 */ /* 0x0001280000000400 */
[----:B------:R2:W4:Y:S04]  /*17a0*/  LDS.U16 R81, [R55+0x1c] ;  /* 0x00001c0037517984 */ /* 0x0005280000000400 */
[----:B------:R2:W4:Y:S01]  /*17b0*/  LDS.U16 R80, [R55+0x1e] ;  /* 0x00001e0037507984 */ /* 0x0005220000000400 */
[----:B0-----:R-:W-:-:S02]  /*17c0*/  SHF.L.U32 R96, R89, 0x10, RZ ;  /* 0x0000001059607819 */ /* 0x001fc400000006ff */
[----:B-1----:R-:W-:-:S03]  /*17d0*/  SHF.L.U32 R100, R92, 0x10, RZ ;  /* 0x000000105c647819 */ /* 0x002fc600000006ff */
[----:B-----5:R-:W-:-:S05]  /*17e0*/  FADD.FTZ R92, R96, R3 ;  /* 0x00000003605c7221 */ /* 0x020fca0000010000 */
[----:B------:R-:W-:Y:S01]  /*17f0*/  FSETP.GTU.FTZ.AND P0, PT, R92, 20, PT ;  /* 0x41a000005c00780b */ /* 0x000fe20003f1c000 */
[----:B--2---:R-:W-:Y:S01]  /*1800*/  IMAD.U32 R90, R90, 0x10000, RZ ;  /* 0x000100005a5a7824 */ /* 0x004fe200078e00ff */
[----:B------:R-:W-:Y:S02]  /*1810*/  SHF.L.U32 R98, R91, 0x10, RZ ;  /* 0x000000105b627819 */ /* 0x000fe400000006ff */
[----:B------:R-:W-:Y:S02]  /*1820*/  ISETP.EQ.OR P0, PT, RZ, UR4, P0 ;  /* 0x00000004ff007c0c */ /* 0x000fe40008702670 */
[----:B---3--:R-:W-:Y:S02]  /*1830*/  SHF.L.U32 R102, R93, 0x10, RZ ;  /* 0x000000105d667819 */ /* 0x008fe400000006ff */
[----:B----4-:R-:W-:Y:S01]  /*1840*/  SHF.L.U32 R104, R94, 0x10, RZ ;  /* 0x000000105e687819 */ /* 0x010fe200000006ff */
[--C-:B------:R-:W-:Y:S01]  /*1850*/  FADD.FTZ R94, R90, R3.reuse ;  /* 0x000000035a5e7221 */ /* 0x100fe20000010000 */
[--C-:B------:R-:W-:Y:S01]  /*1860*/  FADD.FTZ R96, R98, R3.reuse ;  /* 0x0000000362607221 */ /* 0x100fe20000010000 */
[--C-:B------:R-:W-:Y:S01]  /*1870*/  FADD.FTZ R98, R100, R3.reuse ;  /* 0x0000000364627221 */ /* 0x100fe20000010000 */
[--C-:B------:R-:W-:Y:S01]  /*1880*/  FADD.FTZ R100, R102, R3.reuse ;  /* 0x0000000366647221 */ /* 0x100fe20000010000 */
[----:B------:R-:W-:Y:S01]  /*1890*/  FADD.FTZ R102, R104, R3 ;  /* 0x0000000368667221 */ /* 0x000fe20000010000 */
[----:B------:R-:W-:-:S02]  /*18a0*/  SHF.L.U32 R104, R95, 0x10, RZ ;  /* 0x000000105f687819 */ /* 0x000fc400000006ff */
[----:B------:R-:W-:Y:S02]  /*18b0*/  FSETP.GTU.FTZ.AND P1, PT, R94, 20, PT ;  /* 0x41a000005e00780b */ /* 0x000fe40003f3c000 */
        /* <DEDUP_REMOVED lines=37> */
.L_x_1465:
[----:B------:R-:W-:Y:S05]  /*1b10*/  BSYNC.RECONVERGENT B0 ;  /* 0x0000000000007941 */ /* 0x000fea0003800200 */
.L_x_1464:
        /* <DEDUP_REMOVED lines=35> */
.L_x_1467:
[----:B------:R-:W-:Y:S05]  /*1d50*/  BSYNC.RECONVERGENT B0 ;  /* 0x0000000000007941 */ /* 0x000fea0003800200 */
.L_x_1466:
        /* <DEDUP_REMOVED lines=37> */
.L_x_1469:
[----:B------:R-:W-:Y:S05]  /*1fb0*/  BSYNC.RECONVERGENT B0 ;  /* 0x0000000000007941 */ /* 0x000fea0003800200 */
.L_x_1468:
[----:B------:R-:W-:Y:S01]  /*1fc0*/  SHF.L.U32 R110, R101, 0x10, RZ ;  /* 0x00000010656e7819 */ /* 0x000fe200000006ff */
[----:B------:R-:W-:Y:S01]  /*1fd0*/  BSSY.RECONVERGENT B0, `(.L_x_1470) ;  /* 0x0000022000007945 */ /* 0x000fe20003800200 */
[----:B------:R-:W-:-:S03]  /*1fe0*/  FSETP.GTU.FTZ.AND P4, PT, R108, 20, PT ;  /* 0x41a000006c00780b */ /* 0x000fc60003f9c000 */
[----:B------:R-:W-:Y:S01]  /*1ff0*/  FADD.FTZ R110, R110, R3 ;  /* 0x000000036e6e7221 */ /* 0x000fe20000010000 */
        /* <DEDUP_REMOVED lines=31> */
.L_x_1471:
[----:B------:R-:W-:Y:S05]  /*21f0*/  BSYNC.RECONVERGENT B0 ;  /* 0x0000000000007941 */ /* 0x000fea0003800200 */
.L_x_1470:
        /* <DEDUP_REMOVED lines=37> */
.L_x_1473:
[----:B------:R-:W-:Y:S05]  /*2450*/  BSYNC.RECONVERGENT B0 ;  /* 0x0000000000007941 */ /* 0x000fea0003800200 */
.L_x_1472:
        /* <DEDUP_REMOVED lines=35> */
.L_x_1475:
[----:B------:R-:W-:Y:S05]  /*2690*/  BSYNC.RECONVERGENT B0 ;  /* 0x0000000000007941 */ /* 0x000fea0003800200 */
.L_x_1474:
        /* <DEDUP_REMOVED lines=37> */
.L_x_1477:
[----:B------:R-:W-:Y:S05]  /*28f0*/  BSYNC.RECONVERGENT B0 ;  /* 0x0000000000007941 */ /* 0x000fea0003800200 */
.L_x_1476:
        /* <DEDUP_REMOVED lines=35> */
.L_x_1479:
[----:B------:R-:W-:Y:S05]  /*2b30*/  BSYNC.RECONVERGENT B0 ;  /* 0x0000000000007941 */ /* 0x000fea0003800200 */
.L_x_1478:
[----:B------:R-:W-:Y:S01]  /*2b40*/  ISETP.EQ.OR P4, PT, RZ, UR4, P4 ;  /* 0x00000004ff007c0c */ /* 0x000fe2000a782670 */
[----:B------:R-:W-:Y:S01]  /*2b50*/  BSSY.RECONVERGENT B0, `(.L_x_1480) ;  /* 0x0000026000007945 */ /* 0x000fe20003800200 */
[----:B------:R-:W-:Y:S01]  /*2b60*/  SHF.L.U32 R120, R81, 0x10, RZ ;  /* 0x0000001051787819 */ /* 0x000fe200000006ff */
[----:B------:R-:W-:Y:S01]  /*2b70*/  IMAD.U32 R119, R86, 0x10000, RZ ;  /* 0x0001000056777824 */ /* 0x000fe200078e00ff */
[----:B------:R-:W-:Y:S02]  /*2b80*/  FSETP.GTU.FTZ.AND P1, PT, R118, 20, PT ;  /* 0x41a000007600780b */ /* 0x000fe40003f3c000 */
[----:B------:R-:W-:Y:S01]  /*2b90*/  ISETP.EQ.OR P5, PT, RZ, UR4, P5 ;  /* 0x00000004ff007c0c */ /* 0x000fe2000afa2670 */
[----:B------:R-:W-:Y:S01]  /*2ba0*/  FADD.FTZ R120, R120, R3 ;  /* 0x0000000378787221 */ /* 0x000fe20000010000 */
[----:B------:R-:W-:-:S05]  /*2bb0*/  SHF.L.U32 R85, R85, 0x10, RZ ;  /* 0x0000001055557819 */ /* 0x000fca00000006ff */
        /* <DEDUP_REMOVED lines=31> */
.L_x_1481:
[----:B------:R-:W-:Y:S05]  /*2db0*/  BSYNC.RECONVERGENT B0 ;  /* 0x0000000000007941 */ /* 0x000fea0003800200 */
.L_x_1480:
        /* <DEDUP_REMOVED lines=39> */
.L_x_1483:
[----:B------:R-:W-:Y:S05]  /*3030*/  BSYNC.RECONVERGENT B0 ;  /* 0x0000000000007941 */ /* 0x000fea0003800200 */
.L_x_1482:
[----:B------:R-:W-:Y:S01]  /*3040*/  ISETP.EQ.OR P3, PT, RZ, UR4, P3 ;  /* 0x00000004ff007c0c */ /* 0x000fe20009f62670 */
[----:B------:R-:W-:Y:S01]  /*3050*/  BSSY.RECONVERGENT B0, `(.L_x_1484) ;  /* 0x000002c000007945 */ /* 0x000fe20003800200 */
[----:B------:R-:W-:Y:S01]  /*3060*/  FSETP.GTU.FTZ.AND P5, PT, R122, 20, PT ;  /* 0x41a000007a00780b */ /* 0x000fe20003fbc000 */
[----:B------:R-:W-:Y:S01]  /*3070*/  IMAD.U32 R105, R73, 0x10000, RZ ;  /* 0x0001000049697824 */ /* 0x000fe200078e00ff */
        /* <DEDUP_REMOVED lines=41> */
.L_x_1485:
[----:B------:R-:W-:Y:S05]  /*3310*/  BSYNC.RECONVERGENT B0 ;  /* 0x0000000000007941 */ /* 0x000fea0003800200 */
.L_x_1484:
        /* <DEDUP_REMOVED lines=32> */
.L_x_1487:
[----:B------:R-:W-:Y:S05]  /*3520*/  BSYNC.RECONVERGENT B0 ;  /* 0x0000000000007941 */ /* 0x000fea0003800200 */
.L_x_1486:
        /* <DEDUP_REMOVED lines=32> */
.L_x_1489:
[----:B------:R-:W-:Y:S05]  /*3730*/  BSYNC.RECONVERGENT B0 ;  /* 0x0000000000007941 */ /* 0x000fea0003800200 */
.L_x_1488:
        /* <DEDUP_REMOVED lines=32> */
.L_x_1491:
[----:B------:R-:W-:Y:S05]  /*3940*/  BSYNC.RECONVERGENT B0 ;  /* 0x0000000000007941 */ /* 0x000fea0003800200 */
.L_x_1490:
        /* <DEDUP_REMOVED lines=32> */
.L_x_1493:
[----:B------:R-:W-:Y:S05]  /*3b50*/  BSYNC.RECONVERGENT B0 ;  /* 0x0000000000007941 */ /* 0x000fea0003800200 */
.L_x_1492:
        /* <DEDUP_REMOVED lines=32> */
.L_x_1495:
[----:B------:R-:W-:Y:S05]  /*3d60*/  BSYNC.RECONVERGENT B0 ;  /* 0x0000000000007941 */ /* 0x000fea0003800200 */
.L_x_1494:
[----:B------:R-:W0:Y:S01]  /*3d70*/  LDCU UR5, c[0x0][0x38c] ;  /* 0x00007180ff0577ac */ /* 0x000e220008000800 */
[----:B------:R-:W-:Y:S01]  /*3d80*/  SHF.L.U32 R93, R57, 0x10, RZ ;  /* 0x00000010395d7819 */ /* 0x000fe200000006ff */
[----:B------:R-:W-:Y:S01]  /*3d90*/  IMAD.U32 R79, R59, 0x10000, RZ ;  /* 0x000100003b4f7824 */ /* 0x000fe200078e00ff */
        /* <DEDUP_REMOVED lines=21> */
[----:B------:R-:W0:Y:S01]  /*3ef0*/  LDC R97, c[0x0][0x38c] ;  /* 0x0000e300ff617b82 */ /* 0x000e220000000800 */
[C---:B------:R-:W-:Y:S01]  /*3f00*/  SHF.L.U32 R80, R8.reuse, 0xa, RZ ;  /* 0x0000000a08507819 */ /* 0x040fe200000006ff */
[----:B------:R-:W-:Y:S01]  /*3f10*/  HFMA2 R121, -RZ, RZ, 0, 0 ;  /* 0x00000000ff797431 */ /* 0x000fe200000001ff */
[----:B------:R-:W-:Y:S01]  /*3f20*/  ISETP.NE.AND P0, PT, R8, RZ, PT ;  /* 0x000000ff0800720c */ /* 0x000fe20003f05270 */
[----:B------:R-:W-:Y:S01]  /*3f30*/  FMUL.FTZ R73, R73, R122 ;  /* 0x0000007a49497220 */ /* 0x000fe20000410000 */
[----:B------:R-:W-:Y:S01]  /*3f40*/  LEA R77, R77, -R80, 0x1 ;  /* 0x800000504d4d7211 */ /* 0x000fe200078e08ff */
        /* <DEDUP_REMOVED lines=12> */
[----:B------:R-:W-:Y:S01]  /*4010*/  ISETP.EQ.AND P0, PT, R4, RZ, P0 ;  /* 0x000000ff0400720c */ /* 0x000fe20000702270 */
[----:B------:R-:W-:Y:S01]  /*4020*/  FMUL.FTZ R111, R111, R100 ;  /* 0x000000646f6f7220 */ /* 0x000fe20000410000 */
[----:B------:R-:W-:Y:S01]  /*4030*/  ISETP.GE.AND P1, PT, R12, R77, PT ;  /* 0x0000004d0c00720c */ /* 0x000fe20003f26270 */
[----:B------:R-:W-:Y:S01]  /*4040*/  FMUL.FTZ R113, R83, R98 ;  /* 0x0000006253717220 */ /* 0x000fe20000410000 */
[----:B------:R-:W-:Y:S01]  /*4050*/  FMUL.FTZ R115, R115, R96 ;  /* 0x0000006073737220 */ /* 0x000fe20000410000 */
[----:B------:R-:W-:Y:S01]  /*4060*/  FMUL.FTZ R117, R85, R94 ;  /* 0x0000005e55757220 */ /* 0x000fe20000410000 */
[----:B------:R-:W3:Y:S01]  /*4070*/  LDC.64 R140, c[0x0][0x480] ;  /* 0x00012000ff8c7b82 */ /* 0x000ee20000000a00 */
[----:B------:R-:W-:Y:S01]  /*4080*/  FMUL.FTZ R119, R119, R92 ;  /* 0x0000005c77777220 */ /* 0x000fe20000410000 */
[----:B------:R-:W4:Y:S01]  /*4090*/  LDCU UR5, c[0x0][0x38c] ;  /* 0x00007180ff0577ac */ /* 0x000f220008000800 */
[----:B------:R-:W0:Y:S01]  /*40a0*/  LDCU.64 UR6, c[0x0][0x3a8] ;  /* 0x00007500ff0677ac */ /* 0x000e220008000a00 */
[----:B------:R-:W0:Y:S05]  /*40b0*/  LDCU.64 UR8, c[0x0][0x3e0] ;  /* 0x00007c00ff0877ac */ /* 0x000e2a0008000a00 */
.L_x_1499:
[-C--:B------:R-:W-:Y:S01]  /*40c0*/  ISETP.GE.AND P4, PT, R16, R77.reuse, PT ;  /* 0x0000004d1000720c */ /* 0x080fe20003f86270 */
[----:B------:R-:W5:Y:S01]  /*40d0*/  @!P1 LDC.64 R84, c[0x0][0x3c0] ;  /* 0x0000f000ff549b82 */ /* 0x000f620000000a00 */
[-C--:B------:R-:W-:Y:S02]  /*40e0*/  ISETP.GE.AND P5, PT, R18, R77.reuse, PT ;  /* 0x0000004d1200720c */ /* 0x080fe40003fa6270 */
[----:B------:R-:W-:Y:S02]  /*40f0*/  @!P1 MOV R86, R12 ;  /* 0x0000000c00569202 */ /* 0x000fe40000000f00 */
[----:B------:R-:W-:Y:S02]  /*4100*/  @!P1 MOV R87, RZ ;  /* 0x000000ff00579202 */ /* 0x000fe40000000f00 */
[----:B------:R-:W-:Y:S02]  /*4110*/  ISETP.GE.AND P3, PT, R20, R77, PT ;  /* 0x0000004d1400720c */ /* 0x000fe40003f66270 */
[----:B------:R-:W-:-:S03]  /*4120*/  PRMT R156, RZ, 0x7610, R156 ;  /* 0x00007610ff9c7816 */ /* 0x000fc6000000009c */
[----:B------:R-:W4:Y:S08]  /*4130*/  @!P4 LDC.64 R82, c[0x0][0x3c0] ;  /* 0x0000f000ff52cb82 */ /* 0x000f300000000a00 */
[----:B------:R-:W0:Y:S01]  /*4140*/  @!P5 LDC.64 R80, c[0x0][0x3c0] ;  /* 0x0000f000ff50db82 */ /* 0x000e220000000a00 */
[----:B-----5:R-:W-:Y:S01]  /*4150*/  @!P1 IMAD.WIDE.U32 R86, R121, R84, R86 ;  /* 0x0000005479569225 */ /* 0x020fe200078e0056 */
[----:B------:R-:W-:-:S03]  /*4160*/  @!P4 MOV R84, R16 ;  /* 0x000000100054c202 */ /* 0x000fc60000000f00 */
[----:B------:R-:W-:Y:S01]  /*4170*/  @!P1 IMAD R87, R121, R85, R87 ;  /* 0x0000005579579224 */ /* 0x000fe200078e0257 */
[----:B------:R-:W-:Y:S01]  /*4180*/  @!P1 LEA R88, P2, R86, R15, 0x1 ;  /* 0x0000000f56589211 */ /* 0x000fe200078408ff */
[----:B------:R-:W-:-:S03]  /*4190*/  @!P4 IMAD.MOV.U32 R85, RZ, RZ, RZ ;  /* 0x000000ffff55c224 */ /* 0x000fc600078e00ff */
[----:B------:R-:W-:Y:S02]  /*41a0*/  @!P1 LEA.HI.X R89, R86, R17, R87, 0x1, P2 ;  /* 0x0000001156599211 */ /* 0x000fe400010f0c57 */
[----:B------:R-:W-:Y:S01]  /*41b0*/  ISETP.GE.AND P2, PT, R22, R77, PT ;  /* 0x0000004d1600720c */ /* 0x000fe20003f46270 */
[----:B----4-:R-:W-:-:S04]  /*41c0*/  @!P4 IMAD.WIDE.U32 R84, R121, R82, R84 ;  /* 0x000000527954c225 */ /* 0x010fc800078e0054 */
[C---:B------:R-:W-:Y:S01]  /*41d0*/  @!P4 IMAD R85, R121.reuse, R83, R85 ;  /* 0x000000537955c224 */ /* 0x040fe200078e0255 */
[C---:B------:R-:W-:Y:S01]  /*41e0*/  @!P4 LEA R90, P6, R84.reuse, R15, 0x1 ;  /* 0x0000000f545ac211 */ /* 0x040fe200078c08ff */
[----:B------:R-:W4:Y:S03]  /*41f0*/  @!P3 LDC.64 R82, c[0x0][0x3c0] ;  /* 0x0000f000ff52bb82 */ /* 0x000f260000000a00 */
[----:B------:R-:W-:Y:S02]  /*4200*/  @!P4 LEA.HI.X R91, R84, R17, R85, 0x1, P6 ;  /* 0x00000011545bc211 */ /* 0x000fe400030f0c55 */
[----:B------:R-:W-:Y:S02]  /*4210*/  @!P5 MOV R84, R18 ;  /* 0x000000120054d202 */ /* 0x000fe40000000f00 */
[----:B------:R-:W-:Y:S01]  /*4220*/  @!P5 MOV R85, RZ ;  /* 0x000000ff0055d202 */ /* 0x000fe20000000f00 */
[----:B------:R5:W2:Y:S02]  /*4230*/  @!P4 LDG.E.U16 R156, desc[UR20][R90.64] ;  /* 0x000000145a9cc981 */ /* 0x000aa4000c1e1500 */
[----:B0-----:R-:W-:-:S03]  /*4240*/  @!P5 IMAD.WIDE.U32 R86, R121, R80, R84 ;  /* 0x000000507956d225 */ /* 0x001fc600078e0054 */
[----:B------:R-:W5:Y:S01]  /*4250*/  @!P2 LDC.64 R84, c[0x0][0x3c0] ;  /* 0x0000f000ff54ab82 */ /* 0x000f620000000a00 */
[----:B------:R-:W-:Y:S01]  /*4260*/  @!P5 IMAD R81, R121, R81, R87 ;  /* 0x000000517951d224 */ /* 0x000fe200078e0257 */
[----:B------:R-:W-:Y:S02]  /*4270*/  @!P5 LEA R152, P6, R86, R15, 0x1 ;  /* 0x0000000f5698d211 */ /* 0x000fe400078c08ff */
[----:B------:R-:W-:Y:S02]  /*4280*/  ISETP.GE.AND P4, PT, R24, R77, PT ;  /* 0x0000004d1800720c */ /* 0x000fe40003f86270 */
[----:B------:R-:W-:Y:S02]  /*4290*/  @!P5 LEA.HI.X R153, R86, R17, R81, 0x1, P6 ;  /* 0x000000115699d211 */ /* 0x000fe400030f0c51 */
[----:B------:R-:W-:Y:S02]  /*42a0*/  @!P3 MOV R80, R20 ;  /* 0x000000140050b202 */ /* 0x000fe40000000f00 */
[----:B------:R-:W-:-:S02]  /*42b0*/  @!P3 MOV R81, RZ ;  /* 0x000000ff0051b202 */ /* 0x000fc40000000f00 */
[----:B------:R-:W-:Y:S01]  /*42c0*/  PRMT R158, RZ, 0x7610, R158 ;  /* 0x00007610ff9e7816 */ /* 0x000fe2000000009e */
[----:B----4-:R-:W-:-:S04]  /*42d0*/  @!P3 IMAD.WIDE.U32 R86, R121, R82, R80 ;  /* 0x000000527956b225 */ /* 0x010fc800078e0050 */
[----:B------:R-:W0:Y:S01]  /*42e0*/  @!P4 LDC.64 R80, c[0x0][0x3c0] ;  /* 0x0000f000ff50cb82 */ /* 0x000e220000000a00 */
[----:B------:R-:W4:Y:S01]  /*42f0*/  @!P5 LDG.E.U16 R158, desc[UR20][R152.64] ;  /* 0x00000014989ed981 */ /* 0x000f22000c1e1500 */
        /* <DEDUP_REMOVED lines=9> */
[----:B------:R1:W3:Y:S01]  /*4390*/  @!P3 LDG.E.U16 R160, desc[UR20][R150.64] ;  /* 0x0000001496a0b981 */ /* 0x0002e2000c1e1500 */
[----:B------:R-:W-:Y:S01]  /*43a0*/  @!P2 IMAD R85, R121, R85, R91 ;  /* 0x000000557955a224 */ /* 0x000fe200078e025b */
[----:B------:R-:W-:Y:S02]  /*43b0*/  @!P2 LEA R86, P6, R90, R15, 0x1 ;  /* 0x0000000f5a56a211 */ /* 0x000fe400078c08ff */
[----:B------:R-:W-:Y:S02]  /*43c0*/  ISETP.GE.AND P3, PT, R28, R77, PT ;  /* 0x0000004d1c00720c */ /* 0x000fe40003f66270 */
[----:B------:R-:W-:Y:S02]  /*43d0*/  @!P2 LEA.HI.X R87, R90, R17, R85, 0x1, P6 ;  /* 0x000000115a57a211 */ /* 0x000fe400030f0c55 */
[----:B------:R-:W-:Y:S02]  /*43e0*/  @!P4 MOV R84, R24 ;  /* 0x000000180054c202 */ /* 0x000fe40000000f00 */
[----:B------:R-:W-:-:S02]  /*43f0*/  @!P4 MOV R85, RZ ;  /* 0x000000ff0055c202 */ /* 0x000fc40000000f00 */
[----:B------:R-:W-:Y:S01]  /*4400*/  PRMT R162, RZ, 0x7610, R162 ;  /* 0x00007610ffa27816 */ /* 0x000fe200000000a2 */
[----:B0-----:R-:W-:-:S05]  /*4410*/  @!P4 IMAD.WIDE.U32 R84, R121, R80, R84 ;  /* 0x000000507954c225 */ /* 0x001fca00078e0054 */
[----:B------:R0:W3:Y:S01]  /*4420*/  @!P2 LDG.E.U16 R162, desc[UR20][R86.64] ;  /* 0x0000001456a2a981 */ /* 0x0000e2000c1e1500 */
[C---:B------:R-:W-:Y:S01]  /*4430*/  @!P4 IMAD R85, R121.reuse, R81, R85 ;  /* 0x000000517955c224 */ /* 0x040fe200078e0255 */
[----:B-1----:R-:W-:Y:S01]  /*4440*/  @!P4 LEA R150, P6, R84, R15, 0x1 ;  /* 0x0000000f5496c211 */ /* 0x002fe200078c08ff */
[----:B------:R-:W0:Y:S01]  /*4450*/  @!P3 LDC.64 R80, c[0x0][0x3c0] ;  /* 0x0000f000ff50bb82 */ /* 0x000e220000000a00 */
[----:B------:R-:W-:Y:S02]  /*4460*/  ISETP.GE.AND P2, PT, R30, R77, PT ;  /* 0x0000004d1e00720c */ /* 0x000fe40003f46270 */
[----:B------:R-:W-:Y:S01]  /*4470*/  @!P4 LEA.HI.X R151, R84, R17, R85, 0x1, P6 ;  /* 0x000000115497c211 */ /* 0x000fe200030f0c55 */
[----:B------:R-:W-:Y:S01]  /*4480*/  @!P5 IMAD.MOV.U32 R84, RZ, RZ, R26 ;  /* 0x000000ffff54d224 */ /* 0x000fe200078e001a */
[----:B------:R-:W-:Y:S02]  /*4490*/  @!P5 MOV R85, RZ ;  /* 0x000000ff0055d202 */ /* 0x000fe40000000f00 */
[----:B------:R-:W-:Y:S01]  /*44a0*/  PRMT R164, RZ, 0x7610, R164 ;  /* 0x00007610ffa47816 */ /* 0x000fe200000000a4 */
[----:B-----5:R-:W-:-:S05]  /*44b0*/  @!P5 IMAD.WIDE.U32 R84, R121, R82, R84 ;  /* 0x000000527954d225 */ /* 0x020fca00078e0054 */
[----:B------:R1:W5:Y:S01]  /*44c0*/  @!P4 LDG.E.U16 R164, desc[UR20][R150.64] ;  /* 0x0000001496a4c981 */ /* 0x000362000c1e1500 */
        /* <DEDUP_REMOVED lines=12> */
[----:B------:R-:W-:Y:S02]  /*4590*/  @!P3 LEA R152, P6, R86, R15, 0x1 ;  /* 0x0000000f5698b211 */ /* 0x000fe400078c08ff */
[----:B------:R-:W-:Y:S02]  /*45a0*/  ISETP.GE.AND P5, PT, R34, R77, PT ;  /* 0x0000004d2200720c */ /* 0x000fe40003fa6270 */
[----:B------:R-:W-:Y:S02]  /*45b0*/  @!P3 LEA.HI.X R153, R86, R17, R81, 0x1, P6 ;  /* 0x000000115699b211 */ /* 0x000fe400030f0c51 */
[----:B------:R-:W-:Y:S02]  /*45c0*/  @!P2 MOV R80, R30 ;  /* 0x0000001e0050a202 */ /* 0x000fe40000000f00 */
[----:B------:R-:W-:-:S02]  /*45d0*/  @!P2 MOV R81, RZ ;  /* 0x000000ff0051a202 */ /* 0x000fc40000000f00 */
[----:B------:R-:W-:Y:S01]  /*45e0*/  PRMT R168, RZ, 0x7610, R168 ;  /* 0x00007610ffa87816 */ /* 0x000fe200000000a8 */
[----:B-1----:R-:W-:-:S04]  /*45f0*/  @!P2 IMAD.WIDE.U32 R86, R121, R82, R80 ;  /* 0x000000527956a225 */ /* 0x002fc800078e0050 */
[----:B------:R-:W1:Y:S01]  /*4600*/  @!P5 LDC.64 R80, c[0x0][0x3c0] ;  /* 0x0000f000ff50db82 */ /* 0x000e620000000a00 */
[----:B------:R-:W5:Y:S01]  /*4610*/  @!P3 LDG.E.U16 R168, desc[UR20][R152.64] ;  /* 0x0000001498a8b981 */ /* 0x000f62000c1e1500 */
        /* <DEDUP_REMOVED lines=13> */
[----:B------:R-:W-:Y:S01]  /*46f0*/  @!P4 LEA.HI.X R87, R90, R17, R85, 0x1, P6 ;  /* 0x000000115a57c211 */ /* 0x000fe200030f0c55 */
[----:B------:R-:W-:Y:S01]  /*4700*/  @!P5 IMAD.MOV.U32 R85, RZ, RZ, RZ ;  /* 0x000000ffff55d224 */ /* 0x000fe200078e00ff */
[----:B------:R-:W-:Y:S02]  /*4710*/  @!P5 MOV R84, R34 ;  /* 0x000000220054d202 */ /* 0x000fe40000000f00 */
[----:B------:R-:W-:-:S03]  /*4720*/  PRMT R172, RZ, 0x7610, R172 ;  /* 0x00007610ffac7816 */ /* 0x000fc600000000ac */
[----:B-1----:R-:W-:-:S03]  /*4730*/  @!P5 IMAD.WIDE.U32 R84, R121, R80, R84 ;  /* 0x000000507954d225 */ /* 0x002fc600078e0054 */
        /* <DEDUP_REMOVED lines=9> */
[----:B0-----:R-:W-:-:S05]  /*47d0*/  @!P3 IMAD.WIDE.U32 R84, R121, R82, R84 ;  /* 0x000000527954b225 */ /* 0x001fca00078e0054 */
[----:B------:R0:W5:Y:S01]  /*47e0*/  @!P5 LDG.E.U16 R174, desc[UR20][R90.64] ;  /* 0x000000145aaed981 */ /* 0x000162000c1e1500 */
[----:B------:R-:W-:Y:S01]  /*47f0*/  @!P3 IMAD R85, R121, R83, R85 ;  /* 0x000000537955b224 */ /* 0x000fe200078e0255 */
[----:B------:R-:W-:Y:S01]  /*4800*/  @!P3 LEA R150, P6, R84, R15, 0x1 ;  /* 0x0000000f5496b211 */ /* 0x000fe200078c08ff */
[----:B------:R-:W2:Y:S01]  /*4810*/  @!P4 LDC.64 R82, c[0x0][0x3c0] ;  /* 0x0000f000ff52cb82 */ /* 0x000ea20000000a00 */
[----:B------:R-:W-:Y:S02]  /*4820*/  ISETP.GE.AND P5, PT, R42, R77, PT ;  /* 0x0000004d2a00720c */ /* 0x000fe40003fa6270 */
[----:B------:R-:W-:Y:S02]  /*4830*/  @!P3 LEA.HI.X R151, R84, R17, R85, 0x1, P6 ;  /* 0x000000115497b211 */ /* 0x000fe400030f0c55 */
[----:B------:R-:W-:Y:S02]  /*4840*/  @!P2 MOV R84, R38 ;  /* 0x000000260054a202 */ /* 0x000fe40000000f00 */
[----:B------:R-:W-:-:S02]  /*4850*/  @!P2 MOV R85, RZ ;  /* 0x000000ff0055a202 */ /* 0x000fc40000000f00 */
[----:B------:R-:W-:Y:S01]  /*4860*/  PRMT R176, RZ, 0x7610, R176 ;  /* 0x00007610ffb07816 */ /* 0x000fe200000000b0 */
[----:B-1----:R-:W-:-:S04]  /*4870*/  @!P2 IMAD.WIDE.U32 R86, R121, R80, R84 ;  /* 0x000000507956a225 */ /* 0x002fc800078e0054 */
[----:B------:R-:W1:Y:S01]  /*4880*/  @!P5 LDC.64 R84, c[0x0][0x3c0] ;  /* 0x0000f000ff54db82 */ /* 0x000e620000000a00 */
[----:B------:R2:W5:Y:S01]  /*4890*/  @!P3 LDG.E.U16 R176, desc[UR20][R150.64] ;  /* 0x0000001496b0b981 */ /* 0x000562000c1e1500 */
[----:B------:R-:W-:Y:S01]  /*48a0*/  @!P2 IMAD R81, R121, R81, R87 ;  /* 0x000000517951a224 */ /* 0x000fe200078e0257 */
[----:B0-----:R-:W-:Y:S02]  /*48b0*/  @!P2 LEA R90, P6, R86, R15, 0x1 ;  /* 0x0000000f565aa211 */ /* 0x001fe400078c08ff */
[----:B------:R-:W-:Y:S02]  /*48c0*/  ISETP.GE.AND P3, PT, R44, R77, PT ;  /* 0x0000004d2c00720c */ /* 0x000fe40003f66270 */
[----:B------:R-:W-:Y:S02]  /*48d0*/  @!P2 LEA.HI.X R91, R86, R17, R81, 0x1, P6 ;  /* 0x00000011565ba211 */ /* 0x000fe400030f0c51 */
[----:B------:R-:W-:Y:S02]  /*48e0*/  @!P4 MOV R80, R40 ;  /* 0x000000280050c202 */ /* 0x000fe40000000f00 */
[----:B------:R-:W-:-:S02]  /*48f0*/  @!P4 MOV R81, RZ ;  /* 0x000000ff0051c202 */ /* 0x000fc40000000f00 */
[----:B------:R-:W-:Y:S01]  /*4900*/  PRMT R178, RZ, 0x7610, R178 ;  /* 0x00007610ffb27816 */ /* 0x000fe200000000b2 */
[----:B--2---:R-:W-:-:S04]  /*4910*/  @!P4 IMAD.WIDE.U32 R86, R121, R82, R80 ;  /* 0x000000527956c225 */ /* 0x004fc800078e0050 */
        /* <DEDUP_REMOVED lines=12> */
[C---:B------:R-:W-:Y:S01]  /*49e0*/  @!P5 IMAD R85, R121.reuse, R85, R87 ;  /* 0x000000557955d224 */ /* 0x040fe200078e0257 */
[----:B--2---:R-:W-:Y:S02]  /*49f0*/  @!P5 LEA R90, P6, R86, R15, 0x1 ;  /* 0x0000000f565ad211 */ /* 0x004fe400078c08ff */
[----:B------:R-:W-:Y:S02]  /*4a00*/  ISETP.GE.AND P4, PT, R48, R77, PT ;  /* 0x0000004d3000720c */ /* 0x000fe40003f86270 */
[----:B------:R-:W-:Y:S01]  /*4a10*/  @!P5 LEA.HI.X R91, R86, R17, R85, 0x1, P6 ;  /* 0x00000011565bd211 */ /* 0x000fe200030f0c55 */
[----:B------:R-:W-:Y:S01]  /*4a20*/  @!P3 IMAD.MOV.U32 R84, RZ, RZ, R44 ;  /* 0x000000ffff54b224 */ /* 0x000fe200078e002c */
[----:B------:R-:W-:Y:S02]  /*4a30*/  @!P3 MOV R85, RZ ;  /* 0x000000ff0055b202 */ /* 0x000fe40000000f00 */
[----:B------:R-:W-:Y:S01]  /*4a40*/  PRMT R182, RZ, 0x7610, R182 ;  /* 0x00007610ffb67816 */ /* 0x000fe200000000b6 */
[----:B0-----:R-:W-:-:S05]  /*4a50*/  @!P3 IMAD.WIDE.U32 R84, R121, R80, R84 ;  /* 0x000000507954b225 */ /* 0x001fca00078e0054 */
[----:B------:R0:W2:Y:S01]  /*4a60*/  @!P5 LDG.E.U16 R182, desc[UR20][R90.64] ;  /* 0x000000145ab6d981 */ /* 0x0000a2000c1e1500 */
        /* <DEDUP_REMOVED lines=18> */
[----:B----4-:R-:W-:-:S04]  /*4b90*/  @!P4 IMAD.WIDE.U32 R86, R121, R80, R82 ;  /* 0x000000507956c225 */ /* 0x010fc800078e0052 */
        /* <DEDUP_REMOVED lines=13> */
[----:B----4-:R-:W-:Y:S02]  /*4c70*/  @!P5 LEA R90, P6, R86, R15, 0x1 ;  /* 0x0000000f565ad211 */ /* 0x010fe400078c08ff */
[----:B------:R-:W-:Y:S02]  /*4c80*/  ISETP.GE.AND P4, PT, R56, R77, PT ;  /* 0x0000004d3800720c */ /* 0x000fe40003f86270 */
[----:B------:R-:W-:Y:S01]  /*4c90*/  @!P5 LEA.HI.X R91, R86, R17, R85, 0x1, P6 ;  /* 0x00000011565bd211 */ /* 0x000fe200030f0c55 */
[----:B------:R-:W-:Y:S01]  /*4ca0*/  @!P3 IMAD.MOV.U32 R85, RZ, RZ, RZ ;  /* 0x000000ffff55b224 */ /* 0x000fe200078e00ff */
[----:B------:R-:W-:Y:S02]  /*4cb0*/  @!P3 MOV R84, R52 ;  /* 0x000000340054b202 */ /* 0x000fe40000000f00 */
[----:B------:R-:W-:-:S03]  /*4cc0*/  PRMT R127, RZ, 0x7610, R127 ;  /* 0x00007610ff7f7816 */ /* 0x000fc6000000007f */
[----:B0-----:R-:W-:-:S03]  /*4cd0*/  @!P3 IMAD.WIDE.U32 R86, R121, R82, R84 ;  /* 0x000000527956b225 */ /* 0x001fc600078e0054 */
[----:B------:R0:W4:Y:S01]  /*4ce0*/  @!P5 LDG.E.U16 R127, desc[UR20][R90.64] ;  /* 0x000000145a7fd981 */ /* 0x000122000c1e1500 */
[----:B------:R-:W-:Y:S01]  /*4cf0*/  @!P3 IMAD R83, R121, R83, R87 ;  /* 0x000000537953b224 */ /* 0x000fe200078e0257 */
[----:B---3--:R-:W-:Y:S01]  /*4d00*/  @!P3 LEA R150, P6, R86, R15, 0x1 ;  /* 0x0000000f5696b211 */ /* 0x008fe200078c08ff */
[----:B------:R-:W3:Y:S01]  /*4d10*/  @!P4 LDC.64 R84, c[0x0][0x3c0] ;  /* 0x0000f000ff54cb82 */ /* 0x000ee20000000a00 */
[----:B------:R-:W-:Y:S02]  /*4d20*/  ISETP.GE.AND P5, PT, R58, R77, PT ;  /* 0x0000004d3a00720c */ /* 0x000fe40003fa6270 */
[----:B------:R-:W-:Y:S02]  /*4d30*/  @!P3 LEA.HI.X R151, R86, R17, R83, 0x1, P6 ;  /* 0x000000115697b211 */ /* 0x000fe400030f0c53 */
[----:B------:R-:W-:Y:S02]  /*4d40*/  @!P2 MOV R82, R54 ;  /* 0x000000360052a202 */ /* 0x000fe40000000f00 */
[----:B------:R-:W-:-:S03]  /*4d50*/  @!P2 MOV R83, RZ ;  /* 0x000000ff0053a202 */ /* 0x000fc60000000f00 */
[----:B-1----:R-:W-:Y:S01]  /*4d60*/  @!P2 IMAD.WIDE.U32 R86, R121, R80, R82 ;  /* 0x000000507956a225 */ /* 0x002fe200078e0052 */
[----:B------:R-:W-:-:S03]  /*4d70*/  PRMT R129, RZ, 0x7610, R129 ;  /* 0x00007610ff817816 */ /* 0x000fc60000000081 */
[----:B------:R-:W1:Y:S01]  /*4d80*/  @!P5 LDC.64 R82, c[0x0][0x3c0] ;  /* 0x0000f000ff52db82 */ /* 0x000e620000000a00 */
[----:B------:R-:W-:Y:S01]  /*4d90*/  @!P2 IMAD R81, R121, R81, R87 ;  /* 0x000000517951a224 */ /* 0x000fe200078e0257 */
[C---:B------:R-:W-:Y:S02]  /*4da0*/  @!P2 LEA R152, P6, R86.reuse, R15, 0x1 ;  /* 0x0000000f5698a211 */ /* 0x040fe400078c08ff */
[----:B------:R-:W-:Y:S01]  /*4db0*/  MOV R87, R5 ;  /* 0x0000000500577202 */ /* 0x000fe20000000f00 */
[----:B------:R3:W4:Y:S01]  /*4dc0*/  @!P3 LDG.E.U16 R129, desc[UR20][R150.64] ;  /* 0x000000149681b981 */ /* 0x000722000c1e1500 */
[----:B------:R-:W-:Y:S02]  /*4dd0*/  @!P2 LEA.HI.X R153, R86, R17, R81, 0x1, P6 ;  /* 0x000000115699a211 */ /* 0x000fe400030f0c51 */
[----:B------:R-:W-:Y:S02]  /*4de0*/  MOV R86, R148 ;  /* 0x0000009400567202 */ /* 0x000fe40000000f00 */
[----:B------:R-:W-:-:S02]  /*4df0*/  @!P4 MOV R80, R56 ;  /* 0x000000380050c202 */ /* 0x000fc40000000f00 */
[----:B------:R-:W-:Y:S02]  /*4e00*/  @!P4 MOV R81, RZ ;  /* 0x000000ff0051c202 */ /* 0x000fe40000000f00 */
[----:B------:R-:W-:Y:S02]  /*4e10*/  ISETP.GE.AND P3, PT, R60, R77, PT ;  /* 0x0000004d3c00720c */ /* 0x000fe40003f66270 */
[----:B------:R-:W-:Y:S01]  /*4e20*/  PRMT R131, RZ, 0x7610, R131 ;  /* 0x00007610ff837816 */ /* 0x000fe20000000083 */
[----:B0-----:R-:W-:-:S04]  /*4e30*/  IMAD.WIDE.U32 R90, R121, UR6, R86 ;  /* 0x00000006795a7c25 */ /* 0x001fc8000f8e0056 */
[C---:B---3--:R-:W-:Y:S01]  /*4e40*/  @!P4 IMAD.WIDE.U32 R80, R121.reuse, R84, R80 ;  /* 0x000000547950c225 */ /* 0x048fe200078e0050 */
[----:B------:R0:W3:Y:S01]  /*4e50*/  @!P2 LDG.E.U16 R131, desc[UR20][R152.64] ;  /* 0x000000149883a981 */ /* 0x0000e2000c1e1500 */
[----:B------:R-:W-:Y:S02]  /*4e60*/  LEA R150, P2, R90, R144, 0x3 ;  /* 0x000000905a967211 */ /* 0x000fe400078418ff */
[C---:B------:R-:W-:Y:S01]  /*4e70*/  IMAD R87, R121.reuse, UR7, R91 ;  /* 0x0000000779577c24 */ /* 0x040fe2000f8e025b */
[----:B------:R-:W-:Y:S01]  /*4e80*/  @!P4 LEA R86, P6, R80, R15, 0x1 ;  /* 0x0000000f5056c211 */ /* 0x000fe200078c08ff */
[----:B------:R-:W-:Y:S02]  /*4e90*/  @!P4 IMAD R81, R121, R85, R81 ;  /* 0x000000557951c224 */ /* 0x000fe400078e0251 */
[----:B------:R-:W0:Y:S01]  /*4ea0*/  @!P3 LDC.64 R84, c[0x0][0x3c0] ;  /* 0x0000f000ff54bb82 */ /* 0x000e220000000a00 */
[----:B------:R-:W-:Y:S02]  /*4eb0*/  LEA.HI.X R151, R90, R145, R87, 0x3, P2 ;  /* 0x000000915a977211 */ /* 0x000fe400010f1c57 */
[----:B------:R-:W-:-:S02]  /*4ec0*/  @!P4 LEA.HI.X R87, R80, R17, R81, 0x1, P6 ;  /* 0x000000115057c211 */ /* 0x000fc400030f0c51 */
[----:B------:R-:W-:Y:S02]  /*4ed0*/  @!P5 MOV R80, R58 ;  /* 0x0000003a0050d202 */ /* 0x000fe40000000f00 */
[----:B------:R-:W-:Y:S02]  /*4ee0*/  @!P5 MOV R81, RZ ;  /* 0x000000ff0051d202 */ /* 0x000fe40000000f00 */
[----:B------:R-:W-:Y:S01]  /*4ef0*/  ISETP.GE.AND P2, PT, R62, R77, PT ;  /* 0x0000004d3e00720c */ /* 0x000fe20003f46270 */
[C---:B-1----:R-:W-:Y:S01]  /*4f00*/  @!P5 IMAD.WIDE.U32 R90, R121.reuse, R82, R80 ;  /* 0x00000052795ad225 */ /* 0x042fe200078e0050 */
[----:B------:R-:W-:Y:S02]  /*4f10*/  PRMT R133, RZ, 0x7610, R133 ;  /* 0x00007610ff857816 */ /* 0x000fe40000000085 */
[----:B------:R-:W5:Y:S01]  /*4f20*/  LDG.E.64 R80, desc[UR20][R150.64] ;  /* 0x0000001496507981 */ /* 0x000f62000c1e1b00 */
[----:B------:R-:W-:Y:S01]  /*4f30*/  @!P5 IMAD R83, R121, R83, R91 ;  /* 0x000000537953d224 */ /* 0x000fe200078e025b */
[----:B0-----:R-:W-:-:S02]  /*4f40*/  @!P5 LEA R152, P6, R90, R15, 0x1 ;  /* 0x0000000f5a98d211 */ /* 0x001fc400078c08ff */
[----:B------:R0:W3:Y:S02]  /*4f50*/  @!P4 LDG.E.U16 R133, desc[UR20][R86.64] ;  /* 0x000000145685c981 */ /* 0x0000e4000c1e1500 */
[----:B------:R-:W-:-:S03]  /*4f60*/  @!P5 LEA.HI.X R153, R90, R17, R83, 0x1, P6 ;  /* 0x000000115a99d211 */ /* 0x000fc600030f0c53 */
[----:B------:R-:W1:Y:S01]  /*4f70*/  @!P2 LDC.64 R82, c[0x0][0x3c0] ;  /* 0x0000f000ff52ab82 */ /* 0x000e620000000a00 */
[-C--:B------:R-:W-:Y:S02]  /*4f80*/  ISETP.GE.AND P4, PT, R64, R77.reuse, PT ;  /* 0x0000004d4000720c */ /* 0x080fe40003f86270 */
[----:B------:R-:W-:Y:S02]  /*4f90*/  PRMT R135, RZ, 0x7610, R135 ;  /* 0x00007610ff877816 */ /* 0x000fe40000000087 */
[----:B0-----:R-:W-:Y:S01]  /*4fa0*/  @!P3 MOV R87, RZ ;  /* 0x000000ff0057b202 */ /* 0x001fe20000000f00 */
[----:B------:R-:W-:Y:S01]  /*4fb0*/  @!P3 IMAD.MOV.U32 R86, RZ, RZ, R60 ;  /* 0x000000ffff56b224 */ /* 0x000fe200078e003c */
[----:B------:R-:W-:Y:S02]  /*4fc0*/  ISETP.GE.AND P6, PT, R66, R77, PT ;  /* 0x0000004d4200720c */ /* 0x000fe40003fc6270 */
[----:B------:R-:W3:Y:S01]  /*4fd0*/  @!P5 LDG.E.U16 R135, desc[UR20][R152.64] ;  /* 0x000000149887d981 */ /* 0x000ee2000c1e1500 */
[----:B------:R-:W-:-:S04]  /*4fe0*/  @!P3 IMAD.WIDE.U32 R90, R121, R84, R86 ;  /* 0x00000054795ab225 */ /* 0x000fc800078e0056 */
[C---:B------:R-:W-:Y:S01]  /*4ff0*/  @!P3 IMAD R86, R121.reuse, R85, R91 ;  /* 0x000000557956b224 */ /* 0x040fe200078e025b */
[C---:B------:R-:W-:Y:S01]  /*5000*/  @!P3 LEA R154, P5, R90.reuse, R15, 0x1 ;  /* 0x0000000f5a9ab211 */ /* 0x040fe200078a08ff */
[----:B------:R-:W0:Y:S01]  /*5010*/  @!P4 LDC.64 R84, c[0x0][0x3c0] ;  /* 0x0000f000ff54cb82 */ /* 0x000e220000000a00 */
[----:B------:R-:W-:Y:S02]  /*5020*/  @!P2 MOV R87, RZ ;  /* 0x000000ff0057a202 */ /* 0x000fe40000000f00 */
[----:B------:R-:W-:Y:S02]  /*5030*/  @!P3 LEA.HI.X R155, R90, R17, R86, 0x1, P5 ;  /* 0x000000115a9bb211 */ /* 0x000fe400028f0c56 */
[----:B------:R-:W-:Y:S02]  /*5040*/  @!P2 MOV R86, R62 ;  /* 0x0000003e0056a202 */ /* 0x000fe40000000f00 */
[----:B------:R-:W-:Y:S01]  /*5050*/  PRMT R137, RZ, 0x7610, R137 ;  /* 0x00007610ff897816 */ /* 0x000fe20000000089 */
[----:B------:R-:W0:Y:S02]  /*5060*/  @!P6 LDC.64 R90, c[0x0][0x3c0] ;  /* 0x0000f000ff5aeb82 */ /* 0x000e240000000a00 */
[----:B-1----:R-:W-:Y:S01]  /*5070*/  @!P2 IMAD.WIDE.U32 R86, R121, R82, R86 ;  /* 0x000000527956a225 */ /* 0x002fe200078e0056 */
[----:B------:R-:W-:-:S02]  /*5080*/  ISETP.GE.AND P5, PT, R68, R77, PT ;  /* 0x0000004d4400720c */ /* 0x000fc40003fa6270 */
[----:B------:R-:W3:Y:S01]  /*5090*/  @!P3 LDG.E.U16 R137, desc[UR20][R154.64] ;  /* 0x000000149a89b981 */ /* 0x000ee2000c1e1500 */
[----:B------:R-:W-:Y:S01]  /*50a0*/  @!P2 IMAD R87, R121, R83, R87 ;  /* 0x000000537957a224 */ /* 0x000fe200078e0257 */
[C---:B------:R-:W-:Y:S02]  /*50b0*/  @!P2 LEA R150, P3, R86.reuse, R15, 0x1 ;  /* 0x0000000f5696a211 */ /* 0x040fe400078608ff */
[----:B------:R-:W-:Y:S02]  /*50c0*/  PRMT R186, RZ, 0x7610, R186 ;  /* 0x00007610ffba7816 */ /* 0x000fe400000000ba */
[----:B------:R-:W-:Y:S02]  /*50d0*/  @!P2 LEA.HI.X R151, R86, R17, R87, 0x1, P3 ;  /* 0x000000115697a211 */ /* 0x000fe400018f0c57 */
[----:B------:R-:W-:Y:S02]  /*50e0*/  @!P4 MOV R86, R64 ;  /* 0x000000400056c202 */ /* 0x000fe40000000f00 */
[----:B------:R-:W-:Y:S01]  /*50f0*/  @!P4 MOV R87, RZ ;  /* 0x000000ff0057c202 */ /* 0x000fe20000000f00 */
[----:B------:R0:W2:Y:S01]  /*5100*/  @!P1 LDG.E.U16 R186, desc[UR20][R88.64] ;  /* 0x0000001458ba9981 */ /* 0x0000a2000c1e1500 */
[----:B------:R-:W1:Y:S01]  /*5110*/  @!P5 LDC.64 R82, c[0x0][0x3c0] ;  /* 0x0000f000ff52db82 */ /* 0x000e620000000a00 */
[----:B------:R-:W-:-:S06]  /*5120*/  PRMT R139, RZ, 0x7610, R139 ;  /* 0x00007610ff8b7816 */ /* 0x000fcc000000008b */
[----:B------:R1:W3:Y:S01]  /*5130*/  @!P2 LDG.E.U16 R139, desc[UR20][R150.64] ;  /* 0x00000014968ba981 */ /* 0x0002e2000c1e1500 */
[----:B0-----:R-:W-:Y:S01]  /*5140*/  @!P4 IMAD.WIDE.U32 R88, R121, R84, R86 ;  /* 0x000000547958c225 */ /* 0x001fe200078e0056 */
[----:B------:R-:W-:-:S03]  /*5150*/  @!P6 MOV R84, R66 ;  /* 0x000000420054e202 */ /* 0x000fc60000000f00 */
[C---:B------:R-:W-:Y:S01]  /*5160*/  @!P4 IMAD R87, R121.reuse, R85, R89 ;  /* 0x000000557957c224 */ /* 0x040fe200078e0259 */
[----:B------:R-:W-:Y:S02]  /*5170*/  @!P6 MOV R85, RZ ;  /* 0x000000ff0055e202 */ /* 0x000fe40000000f00 */
[----:B------:R-:W-:Y:S01]  /*5180*/  @!P4 LEA R86, P3, R88, R15, 0x1 ;  /* 0x0000000f5856c211 */ /* 0x000fe200078608ff */
[----:B------:R-:W-:-:S03]  /*5190*/  @!P6 IMAD.WIDE.U32 R84, R121, R90, R84 ;  /* 0x0000005a7954e225 */ /* 0x000fc600078e0054 */
[----:B------:R-:W-:Y:S02]  /*51a0*/  @!P4 LEA.HI.X R87, R88, R17, R87, 0x1, P3 ;  /* 0x000000115857c211 */ /* 0x000fe400018f0c57 */
[----:B------:R-:W-:Y:S01]  /*51b0*/  ISETP.GE.AND P2, PT, R70, R77, PT ;  /* 0x0000004d4600720c */ /* 0x000fe20003f46270 */
[----:B------:R-:W-:Y:S01]  /*51c0*/  @!P6 IMAD R91, R121, R91, R85 ;  /* 0x0000005b795be224 */ /* 0x000fe200078e0255 */
[----:B------:R-:W-:Y:S01]  /*51d0*/  @!P6 LEA R152, P3, R84, R15, 0x1 ;  /* 0x0000000f5498e211 */ /* 0x000fe200078608ff */
[----:B------:R-:W-:-:S03]  /*51e0*/  @!P5 IMAD.MOV.U32 R85, RZ, RZ, RZ ;  /* 0x000000ffff55d224 */ /* 0x000fc600078e00ff */
[----:B------:R-:W-:Y:S02]  /*51f0*/  @!P6 LEA.HI.X R153, R84, R17, R91, 0x1, P3 ;  /* 0x000000115499e211 */ /* 0x000fe400018f0c5b */
[----:B------:R-:W-:Y:S02]  /*5200*/  @!P5 MOV R84, R68 ;  /* 0x000000440054d202 */ /* 0x000fe40000000f00 */
[----:B------:R-:W-:Y:S02]  /*5210*/  PRMT R155, RZ, 0x7610, R155 ;  /* 0x00007610ff9b7816 */ /* 0x000fe4000000009b */
[----:B------:R-:W-:Y:S01]  /*5220*/  PRMT R159, RZ, 0x7610, R159 ;  /* 0x00007610ff9f7816 */ /* 0x000fe2000000009f */
[C---:B-1----:R-:W-:Y:S01]  /*5230*/  @!P5 IMAD.WIDE.U32 R88, R121.reuse, R82, R84 ;  /* 0x000000527958d225 */ /* 0x042fe200078e0054 */
[----:B------:R-:W-:Y:S01]  /*5240*/  ISETP.GE.AND P3, PT, R72, R77, PT ;  /* 0x0000004d4800720c */ /* 0x000fe20003f66270 */
[----:B------:R-:W0:Y:S01]  /*5250*/  @!P2 LDC.64 R90, c[0x0][0x3c0] ;  /* 0x0000f000ff5aab82 */ /* 0x000e220000000a00 */
[----:B------:R1:W3:Y:S01]  /*5260*/  @!P4 LDG.E.U16 R155, desc[UR20][R86.64] ;  /* 0x00000014569bc981 */ /* 0x0002e2000c1e1500 */
[----:B------:R-:W-:Y:S01]  /*5270*/  @!P5 IMAD R83, R121, R83, R89 ;  /* 0x000000537953d224 */ /* 0x000fe200078e0259 */
[----:B------:R-:W-:-:S02]  /*5280*/  @!P5 LEA R84, P4, R88, R15, 0x1 ;  /* 0x0000000f5854d211 */ /* 0x000fc400078808ff */
[----:B------:R-:W3:Y:S01]  /*5290*/  @!P6 LDG.E.U16 R159, desc[UR20][R152.64] ;  /* 0x00000014989fe981 */ /* 0x000ee2000c1e1500 */
[----:B------:R-:W-:Y:S02]  /*52a0*/  ISETP.GE.AND P6, PT, R74, R77, PT ;  /* 0x0000004d4a00720c */ /* 0x000fe40003fc6270 */
[----:B------:R-:W-:Y:S02]  /*52b0*/  @!P5 LEA.HI.X R85, R88, R17, R83, 0x1, P4 ;  /* 0x000000115855d211 */ /* 0x000fe400020f0c53 */
[----:B------:R-:W-:Y:S02]  /*52c0*/  ISETP.GE.AND P4, PT, R76, R77, PT ;  /* 0x0000004d4c00720c */ /* 0x000fe40003f86270 */
[----:B------:R-:W0:Y:S01]  /*52d0*/  @!P3 LDC.64 R88, c[0x0][0x3c0] ;  /* 0x0000f000ff58bb82 */ /* 0x000e220000000a00 */
[----:B------:R-:W-:Y:S02]  /*52e0*/  @!P2 MOV R150, R70 ;  /* 0x000000460096a202 */ /* 0x000fe40000000f00 */
[----:B------:R-:W-:-:S05]  /*52f0*/  @!P2 MOV R151, RZ ;  /* 0x000000ff0097a202 */ /* 0x000fca0000000f00 */
[----:B-1----:R-:W1:Y:S01]  /*5300*/  @!P6 LDC.64 R86, c[0x0][0x3c0] ;  /* 0x0000f000ff56eb82 */ /* 0x002e620000000a00 */
[----:B------:R-:W-:Y:S01]  /*5310*/  PRMT R161, RZ, 0x7610, R161 ;  /* 0x00007610ffa17816 */ /* 0x000fe200000000a1 */
[----:B0-----:R-:W-:-:S05]  /*5320*/  @!P2 IMAD.WIDE.U32 R150, R121, R90, R150 ;  /* 0x0000005a7996a225 */ /* 0x001fca00078e0096 */
[----:B------:R0:W3:Y:S01]  /*5330*/  @!P5 LDG.E.U16 R161, desc[UR20][R84.64] ;  /* 0x0000001454a1d981 */ /* 0x0000e2000c1e1500 */
[----:B------:R-:W1:Y:S01]  /*5340*/  @!P4 LDC.64 R82, c[0x0][0x3c0] ;  /* 0x0000f000ff52cb82 */ /* 0x000e620000000a00 */
[C---:B------:R-:W-:Y:S01]  /*5350*/  @!P2 IMAD R91, R121.reuse, R91, R151 ;  /* 0x0000005b795ba224 */ /* 0x040fe200078e0297 */
[C---:B------:R-:W-:Y:S02]  /*5360*/  @!P2 LEA R90, P5, R150.reuse, R15, 0x1 ;  /* 0x0000000f965aa211 */ /* 0x040fe400078a08ff */
[----:B------:R-:W-:Y:S02]  /*5370*/  PRMT R157, RZ, 0x7610, R157 ;  /* 0x00007610ff9d7816 */ /* 0x000fe4000000009d */
[----:B0-----:R-:W-:Y:S02]  /*5380*/  @!P3 MOV R84, R72 ;  /* 0x000000480054b202 */ /* 0x001fe40000000f00 */
[----:B------:R-:W-:Y:S02]  /*5390*/  @!P3 MOV R85, RZ ;  /* 0x000000ff0055b202 */ /* 0x000fe40000000f00 */
[----:B------:R-:W-:Y:S01]  /*53a0*/  @!P2 LEA.HI.X R91, R150, R17, R91, 0x1, P5 ;  /* 0x00000011965ba211 */ /* 0x000fe200028f0c5b */
[----:B------:R-:W-:Y:S01]  /*53b0*/  @!P3 IMAD.WIDE.U32 R150, R121, R88, R84 ;  /* 0x000000587996b225 */ /* 0x000fe200078e0054 */
[----:B------:R-:W-:-:S03]  /*53c0*/  @!P6 MOV R84, R74 ;  /* 0x0000004a0054e202 */ /* 0x000fc60000000f00 */
[----:B------:R0:W3:Y:S01]  /*53d0*/  @!P2 LDG.E.U16 R157, desc[UR20][R90.64] ;  /* 0x000000145a9da981 */ /* 0x0000e2000c1e1500 */
[----:B------:R-:W-:Y:S01]  /*53e0*/  @!P6 MOV R85, RZ ;  /* 0x000000ff0055e202 */ /* 0x000fe20000000f00 */
[C---:B------:R-:W-:Y:S01]  /*53f0*/  @!P3 IMAD R89, R121.reuse, R89, R151 ;  /* 0x000000597959b224 */ /* 0x040fe200078e0297 */
[C---:B------:R-:W-:Y:S01]  /*5400*/  @!P3 LEA R88, P2, R150.reuse, R15, 0x1 ;  /* 0x0000000f9658b211 */ /* 0x040fe200078408ff */
[C---:B-1----:R-:W-:Y:S01]  /*5410*/  @!P6 IMAD.WIDE.U32 R84, R121.reuse, R86, R84 ;  /* 0x000000567954e225 */ /* 0x042fe200078e0054 */
[----:B0-----:R-:W-:Y:S02]  /*5420*/  @!P4 MOV R90, R76 ;  /* 0x0000004c005ac202 */ /* 0x001fe40000000f00 */
[----:B------:R-:W-:Y:S01]  /*5430*/  @!P4 MOV R91, RZ ;  /* 0x000000ff005bc202 */ /* 0x000fe20000000f00 */
[C---:B------:R-:W-:Y:S01]  /*5440*/  @!P6 IMAD R87, R121.reuse, R87, R85 ;  /* 0x000000577957e224 */ /* 0x040fe200078e0255 */
[----:B------:R-:W-:Y:S01]  /*5450*/  @!P3 LEA.HI.X R89, R150, R17, R89, 0x1, P2 ;  /* 0x000000119659b211 */ /* 0x000fe200010f0c59 */
[----:B------:R-:W-:Y:S01]  /*5460*/  @!P4 IMAD.WIDE.U32 R152, R121, R82, R90 ;  /* 0x000000527998c225 */ /* 0x000fe200078e005a */
[----:B------:R-:W-:-:S03]  /*5470*/  @!P6 LEA R82, P2, R84, R15, 0x1 ;  /* 0x0000000f5452e211 */ /* 0x000fc600078408ff */
[----:B------:R-:W-:Y:S01]  /*5480*/  @!P4 IMAD R85, R121, R83, R153 ;  /* 0x000000537955c224 */ /* 0x000fe200078e0299 */
[----:B------:R-:W-:Y:S02]  /*5490*/  @!P4 LEA R86, P5, R152, R15, 0x1 ;  /* 0x0000000f9856c211 */ /* 0x000fe400078a08ff */
[-C--:B------:R-:W-:Y:S02]  /*54a0*/  @!P6 LEA.HI.X R83, R84, R17.reuse, R87, 0x1, P2 ;  /* 0x000000115453e211 */ /* 0x080fe400010f0c57 */
[----:B------:R-:W-:Y:S02]  /*54b0*/  PRMT R84, RZ, 0x7610, R84 ;  /* 0x00007610ff547816 */ /* 0x000fe40000000054 */
[----:B------:R-:W-:Y:S02]  /*54c0*/  PRMT R165, RZ, 0x7610, R165 ;  /* 0x00007610ffa57816 */ /* 0x000fe400000000a5 */
[----:B------:R-:W-:Y:S02]  /*54d0*/  PRMT R163, RZ, 0x7610, R163 ;  /* 0x00007610ffa37816 */ /* 0x000fe400000000a3 */
[----:B------:R-:W-:Y:S01]  /*54e0*/  @!P4 LEA.HI.X R87, R152, R17, R85, 0x1, P5 ;  /* 0x000000119857c211 */ /* 0x000fe200028f0c55 */
[----:B------:R0:W3:Y:S04]  /*54f0*/  @!P3 LDG.E.U16 R84, desc[UR20][R88.64] ;  /* 0x000000145854b981 */ /* 0x0000e8000c1e1500 */
[----:B------:R-:W3:Y:S04]  /*5500*/  @!P6 LDG.E.U16 R165, desc[UR20][R82.64] ;  /* 0x0000001452a5e981 */ /* 0x000ee8000c1e1500 */
[----:B------:R1:W3:Y:S01]  /*5510*/  @!P4 LDG.E.U16 R163, desc[UR20][R86.64] ;  /* 0x0000001456a3c981 */ /* 0x0002e2000c1e1500 */
[----:B------:R-:W0:Y:S01]  /*5520*/  S2R R151, SR_CgaCtaId ;  /* 0x0000000000977919 */ /* 0x000e220000008800 */
[----:B------:R-:W-:-:S02]  /*5530*/  MOV R154, 0x400 ;  /* 0x00000400009a7802 */ /* 0x000fc40000000f00 */
[----:B------:R-:W-:Y:S02]  /*5540*/  IADD3 R152, PT, PT, R21, 0x240, RZ ;  /* 0x0000024015987810 */ /* 0x000fe40007ffe0ff */
[----:B0-----:R-:W-:Y:S01]  /*5550*/  LEA R154, R151, R154, 0x18 ;  /* 0x0000009a979a7211 */ /* 0x001fe200078ec0ff */
[----:B-----5:R-:W-:-:S04]  /*5560*/  FMUL.FTZ R85, R81, R92 ;  /* 0x0000005c51557220 */ /* 0x020fc80000410000 */
[----:B------:R-:W-:Y:S01]  /*5570*/  FMUL.RZ R150, R85, 0.15915493667125701904 ;  /* 0x3e22f98355967820 */ /* 0x000fe2000040c000 */
[----:B------:R-:W-:Y:S01]  /*5580*/  FMUL.FTZ R85, R80, 1.4426950216293334961 ;  /* 0x3fb8aa3b50557820 */ /* 0x000fe20000410000 */
[----:B------:R-:W-:-:S03]  /*5590*/  FMUL.FTZ R89, R81, R94 ;  /* 0x0000005e51597220 */ /* 0x000fc60000410000 */
[----:B------:R-:W-:Y:S01]  /*55a0*/  FMUL.FTZ R80, R85, R92 ;  /* 0x0000005c55507220 */ /* 0x000fe20000410000 */
[----:B------:R-:W-:Y:S01]  /*55b0*/  MUFU.SIN R90, R150 ;  /* 0x00000096005a7308 */ /* 0x000fe20000000400 */
[----:B-1----:R-:W-:Y:S01]  /*55c0*/  FMUL.RZ R87, R89, 0.15915493667125701904 ;  /* 0x3e22f98359577820 */ /* 0x002fe2000040c000 */
[----:B------:R-:W-:-:S06]  /*55d0*/  FMUL.FTZ R151, R81, R96 ;  /* 0x0000006051977220 */ /* 0x000fcc0000410000 */
[----:B------:R0:W-:Y:S02]  /*55e0*/  MUFU.EX2 R88, R80 ;  /* 0x0000005000587308 */ /* 0x0001e40000000800 */
[----:B0-----:R-:W-:-:S06]  /*55f0*/  VIADD R80, R21, 0x200 ;  /* 0x0000020015507836 */ /* 0x001fcc0000000000 */
[----:B------:R0:W1:Y:S01]  /*5600*/  MUFU.COS R91, R150 ;  /* 0x00000096005b7308 */ /* 0x0000620000000000 */
[----:B------:R-:W-:Y:S02]  /*5610*/  LEA.HI.SX32 R83, R80, R21, 0x1b ;  /* 0x0000001550537211 */ /* 0x000fe400078fdaff */
[----:B0-----:R-:W-:-:S05]  /*5620*/  IADD3 R150, PT, PT, R21, 0x220, RZ ;  /* 0x0000022015967810 */ /* 0x001fca0007ffe0ff */
[----:B------:R-:W-:Y:S01]  /*5630*/  MUFU.SIN R82, R87 ;  /* 0x0000005700527308 */ /* 0x000fe20000000400 */
[----:B------:R-:W-:Y:S01]  /*5640*/  LEA R80, R83, R154, 0x1 ;  /* 0x0000009a53507211 */ /* 0x000fe200078e08ff */
[----:B--2---:R-:W-:Y:S04]  /*5650*/  STS.U16 [R23], R186 ;  /* 0x000000ba17007388 */ /* 0x004fe80000000400 */
[----:B------:R-:W-:Y:S04]  /*5660*/  STS.U16 [R25+0x40], R156 ;  /* 0x0000409c19007388 */ /* 0x000fe80000000400 */
[----:B------:R0:W-:Y:S04]  /*5670*/  STS.U16 [R27+0x80], R158 ;  /* 0x0000809e1b007388 */ /* 0x0001e80000000400 */
[----:B------:R-:W-:Y:S04]  /*5680*/  STS.U16 [R29+0xc0], R160 ;  /* 0x0000c0a01d007388 */ /* 0x000fe80000000400 */
[----:B------:R-:W-:Y:S01]  /*5690*/  STS.U16 [R31+0x100], R162 ;  /* 0x000100a21f007388 */ /* 0x000fe20000000400 */
[----:B------:R2:W-:Y:S03]  /*56a0*/  MUFU.COS R86, R87 ;  /* 0x0000005700567308 */ /* 0x0005e60000000000 */
[----:B------:R-:W-:Y:S04]  /*56b0*/  STS.U16 [R33+0x140], R164 ;  /* 0x000140a421007388 */ /* 0x000fe80000000400 */
[----:B------:R5:W-:Y:S01]  /*56c0*/  STS.U16 [R35+0x180], R166 ;  /* 0x000180a623007388 */ /* 0x000be20000000400 */
[----:B0-----:R-:W-:-:S03]  /*56d0*/  IADD3 R158, PT, PT, R21, 0x260, RZ ;  /* 0x00000260159e7810 */ /* 0x001fc60007ffe0ff */
[----:B------:R-:W-:Y:S01]  /*56e0*/  STS.U16 [R37+0x1c0], R168 ;  /* 0x0001c0a825007388 */ /* 0x000fe20000000400 */
[----:B--2---:R-:W-:-:S03]  /*56f0*/  LEA.HI.SX32 R87, R150, R21, 0x1b ;  /* 0x0000001596577211 */ /* 0x004fc600078fdaff */
[----:B------:R-:W-:Y:S01]  /*5700*/  STS.U16 [R39+0x200], R170 ;  /* 0x000200aa27007388 */ /* 0x000fe20000000400 */
[----:B-----5:R-:W-:-:S03]  /*5710*/  FMUL.RZ R166, R151, 0.15915493667125701904 ;  /* 0x3e22f98397a67820 */ /* 0x020fc6000040c000 */
[----:B------:R-:W-:Y:S01]  /*5720*/  STS.U16 [R41+0x240], R172 ;  /* 0x000240ac29007388 */ /* 0x000fe20000000400 */
[----:B------:R-:W-:-:S03]  /*5730*/  LEA.HI.SX32 R151, R152, R21, 0x1b ;  /* 0x0000001598977211 */ /* 0x000fc600078fdaff */
[----:B------:R-:W-:Y:S01]  /*5740*/  STS.U16 [R43+0x280], R174 ;  /* 0x000280ae2b007388 */ /* 0x000fe20000000400 */
[----:B------:R-:W-:-:S03]  /*5750*/  IADD3 R160, PT, PT, R21, 0x280, RZ ;  /* 0x0000028015a07810 */ /* 0x000fc60007ffe0ff */
[----:B------:R-:W-:Y:S01]  /*5760*/  STS.U16 [R45+0x2c0], R176 ;  /* 0x0002c0b02d007388 */ /* 0x000fe20000000400 */
[----:B------:R-:W-:Y:S02]  /*5770*/  LEA R152, R87, R154, 0x1 ;  /* 0x0000009a57987211 */ /* 0x000fe400078e08ff */
[----:B------:R-:W-:Y:S01]  /*5780*/  IADD3 R162, PT, PT, R21, 0x2a0, RZ ;  /* 0x000002a015a27810 */ /* 0x000fe20007ffe0ff */
[----:B------:R-:W-:Y:S01]  /*5790*/  STS.U16 [R47+0x300], R178 ;  /* 0x000300b22f007388 */ /* 0x000fe20000000400 */
[----:B------:R-:W-:-:S03]  /*57a0*/  LEA.HI.SX32 R87, R158, R21, 0x1b ;  /* 0x000000159e577211 */ /* 0x000fc600078fdaff */
[----:B------:R-:W-:Y:S01]  /*57b0*/  STS.U16 [R49+0x340], R180 ;  /* 0x000340b431007388 */ /* 0x000fe20000000400 */
[----:B------:R-:W-:Y:S02]  /*57c0*/  LEA R156, R151, R154, 0x1 ;  /* 0x0000009a979c7211 */ /* 0x000fe400078e08ff */
[----:B------:R-:W-:Y:S01]  /*57d0*/  IADD3 R164, PT, PT, R21, 0x2c0, RZ ;  /* 0x000002c015a47810 */ /* 0x000fe20007ffe0ff */
[----:B------:R-:W-:Y:S01]  /*57e0*/  STS.U16 [R51+0x380], R182 ;  /* 0x000380b633007388 */ /* 0x000fe20000000400 */
[----:B------:R-:W-:-:S03]  /*57f0*/  LEA.HI.SX32 R153, R160, R21, 0x1b ;  /* 0x00000015a0997211 */ /* 0x000fc600078fdaff */
[----:B------:R-:W-:Y:S01]  /*5800*/  STS.U16 [R53+0x3c0], R184 ;  /* 0x0003c0b835007388 */ /* 0x000fe20000000400 */
[----:B------:R-:W-:Y:S01]  /*5810*/  FMUL.FTZ R158, R81, R98 ;  /* 0x00000062519e7220 */ /* 0x000fe20000410000 */
[----:B------:R-:W-:Y:S02]  /*5820*/  IADD3 R160, PT, PT, R21, 0x2e0, RZ ;  /* 0x000002e015a07810 */ /* 0x000fe40007ffe0ff */
[----:B------:R0:W-:Y:S04]  /*5830*/  STS.U16 [R80+0x400], R123 ;  /* 0x0004007b50007388 */ /* 0x0001e80000000400 */
[----:B------:R2:W-:Y:S01]  /*5840*/  STS.U16 [R152+0x440], R125 ;  /* 0x0004407d98007388 */ /* 0x0005e20000000400 */
[----:B------:R-:W-:Y:S01]  /*5850*/  FMUL.RZ R167, R158, 0.15915493667125701904 ;  /* 0x3e22f9839ea77820 */ /* 0x000fe2000040c000 */
[----:B0-----:R-:W-:Y:S01]  /*5860*/  LEA.HI.SX32 R123, R162, R21, 0x1b ;  /* 0x00000015a27b7211 */ /* 0x001fe200078fdaff */
[----:B------:R-:W-:Y:S01]  /*5870*/  IMAD R80, R87, 0x2, R154 ;  /* 0x0000000257507824 */ /* 0x000fe200078e029a */
[----:B----4-:R0:W-:Y:S01]  /*5880*/  STS.U16 [R156+0x480], R127 ;  /* 0x0004807f9c007388 */ /* 0x0101e20000000400 */
[----:B------:R-:W-:-:S02]  /*5890*/  IADD3 R162, PT, PT, R21, 0x300, RZ ;  /* 0x0000030015a27810 */ /* 0x000fc40007ffe0ff */
[-C--:B--2---:R-:W-:Y:S02]  /*58a0*/  LEA.HI.SX32 R125, R164, R21.reuse, 0x1b ;  /* 0x00000015a47d7211 */ /* 0x084fe400078fdaff */
[-C--:B------:R-:W-:Y:S01]  /*58b0*/  LEA R152, R153, R154.reuse, 0x1 ;  /* 0x0000009a99987211 */ /* 0x080fe200078e08ff */
[----:B------:R-:W-:Y:S01]  /*58c0*/  MUFU.SIN R83, R166 ;  /* 0x000000a600537308 */ /* 0x000fe20000000400 */
[----:B------:R-:W-:Y:S02]  /*58d0*/  IADD3 R168, PT, PT, R21, 0x360, RZ ;  /* 0x0000036015a87810 */ /* 0x000fe40007ffe0ff */
[-C--:B0-----:R-:W-:Y:S02]  /*58e0*/  LEA R156, R123, R154.reuse, 0x1 ;  /* 0x0000009a7b9c7211 */ /* 0x081fe400078e08ff */
[----:B------:R-:W-:Y:S01]  /*58f0*/  LEA.HI.SX32 R123, R160, R21, 0x1b ;  /* 0x00000015a07b7211 */ /* 0x000fe200078fdaff */
[----:B------:R0:W-:Y:S02]  /*5900*/  STS.U16 [R80+0x4c0], R129 ;  /* 0x0004c08150007388 */ /* 0x0001e40000000400 */
[----:B------:R2:W-:Y:S01]  /*5910*/  MUFU.COS R150, R166 ;  /* 0x000000a600967308 */ /* 0x0005e20000000000 */
[----:B------:R-:W-:-:S02]  /*5920*/  LEA R158, R125, R154, 0x1 ;  /* 0x0000009a7d9e7211 */ /* 0x000fc400078e08ff */
[C---:B------:R-:W-:Y:S01]  /*5930*/  IADD3 R164, PT, PT, R21.reuse, 0x320, RZ ;  /* 0x0000032015a47810 */ /* 0x040fe20007ffe0ff */
[----:B---3--:R3:W-:Y:S01]  /*5940*/  STS.U16 [R152+0x500], R131 ;  /* 0x0005008398007388 */ /* 0x0087e20000000400 */
[-C--:B------:R-:W-:Y:S02]  /*5950*/  LEA.HI.SX32 R125, R162, R21.reuse, 0x1b ;  /* 0x00000015a27d7211 */ /* 0x080fe400078fdaff */
[----:B--2---:R-:W-:Y:S02]  /*5960*/  IADD3 R166, PT, PT, R21, 0x340, RZ ;  /* 0x0000034015a67810 */ /* 0x004fe40007ffe0ff */
[----:B0-----:R-:W-:Y:S01]  /*5970*/  LEA R80, R123, R154, 0x1 ;  /* 0x0000009a7b507211 */ /* 0x001fe200078e08ff */
[----:B------:R0:W-:Y:S01]  /*5980*/  STS.U16 [R156+0x540], R133 ;  /* 0x000540859c007388 */ /* 0x0001e20000000400 */
[-C--:B------:R-:W-:Y:S02]  /*5990*/  LEA.HI.SX32 R127, R164, R21.reuse, 0x1b ;  /* 0x00000015a47f7211 */ /* 0x080fe400078fdaff */
[----:B---3--:R-:W-:-:S02]  /*59a0*/  LEA.HI.SX32 R131, R168, R21, 0x1b ;  /* 0x00000015a8837211 */ /* 0x008fc400078fdaff */
[C---:B------:R-:W-:Y:S02]  /*59b0*/  IADD3 R168, PT, PT, R21.reuse, 0x380, RZ ;  /* 0x0000038015a87810 */ /* 0x040fe40007ffe0ff */
[----:B------:R-:W-:Y:S02]  /*59c0*/  IADD3 R170, PT, PT, R21, 0x3a0, RZ ;  /* 0x000003a015aa7810 */ /* 0x000fe40007ffe0ff */
[-C--:B------:R-:W-:Y:S01]  /*59d0*/  LEA.HI.SX32 R129, R166, R21.reuse, 0x1b ;  /* 0x00000015a6817211 */ /* 0x080fe200078fdaff */
[----:B0-----:R-:W-:Y:S01]  /*59e0*/  IMAD R156, R125, 0x2, R154 ;  /* 0x000000027d9c7824 */ /* 0x001fe200078e029a */
[C---:B------:R-:W-:Y:S01]  /*59f0*/  IADD3 R172, PT, PT, R21.reuse, 0x3c0, RZ ;  /* 0x000003c015ac7810 */ /* 0x040fe20007ffe0ff */
[----:B------:R0:W-:Y:S01]  /*5a00*/  STS.U16 [R158+0x580], R135 ;  /* 0x000580879e007388 */ /* 0x0001e20000000400 */
[----:B------:R-:W-:Y:S02]  /*5a10*/  IADD3 R174, PT, PT, R21, 0x3e0, RZ ;  /* 0x000003e015ae7810 */ /* 0x000fe40007ffe0ff */
[-C--:B------:R-:W-:Y:S01]  /*5a20*/  LEA.HI.SX32 R123, R168, R21.reuse, 0x1b ;  /* 0x00000015a87b7211 */ /* 0x080fe200078fdaff */
[----:B------:R2:W-:Y:S01]  /*5a30*/  STS.U16 [R80+0x5c0], R137 ;  /* 0x0005c08950007388 */ /* 0x0005e20000000400 */
[----:B------:R-:W-:-:S02]  /*5a40*/  LEA.HI.SX32 R125, R170, R21, 0x1b ;  /* 0x00000015aa7d7211 */ /* 0x000fc400078fdaff */
[-C--:B------:R-:W-:Y:S02]  /*5a50*/  LEA R164, R129, R154.reuse, 0x1 ;  /* 0x0000009a81a47211 */ /* 0x080fe400078e08ff */
[-C--:B0-----:R-:W-:Y:S01]  /*5a60*/  LEA R158, R127, R154.reuse, 0x1 ;  /* 0x0000009a7f9e7211 */ /* 0x081fe200078e08ff */
[----:B------:R0:W-:Y:S01]  /*5a70*/  STS.U16 [R156+0x600], R139 ;  /* 0x0006008b9c007388 */ /* 0x0001e20000000400 */
[-C--:B------:R-:W-:Y:S02]  /*5a80*/  LEA.HI.SX32 R127, R172, R21.reuse, 0x1b ;  /* 0x00000015ac7f7211 */ /* 0x080fe400078fdaff */
[----:B--2---:R-:W-:Y:S02]  /*5a90*/  SHF.L.U32 R80, R21, 0x5, RZ ;  /* 0x0000000515507819 */ /* 0x004fe400000006ff */
[-C--:B------:R-:W-:Y:S02]  /*5aa0*/  LEA R166, R131, R154.reuse, 0x1 ;  /* 0x0000009a83a67211 */ /* 0x080fe400078e08ff */
[----:B------:R-:W-:Y:S01]  /*5ab0*/  LEA.HI.SX32 R129, R174, R21, 0x1b ;  /* 0x00000015ae817211 */ /* 0x000fe200078fdaff */
[----:B------:R2:W-:Y:S01]  /*5ac0*/  STS.U16 [R158+0x640], R155 ;  /* 0x0006409b9e007388 */ /* 0x0005e20000000400 */
[----:B------:R-:W-:Y:S01]  /*5ad0*/  IMAD R125, R125, 0x2, R154 ;  /* 0x000000027d7d7824 */ /* 0x000fe200078e029a */
[----:B0-----:R-:W-:-:S02]  /*5ae0*/  LEA R156, R123, R154, 0x1 ;  /* 0x0000009a7b9c7211 */ /* 0x001fc400078e08ff */
[----:B------:R-:W-:Y:S01]  /*5af0*/  LEA.HI.SX32 R123, R80, R80, 0x1b ;  /* 0x00000050507b7211 */ /* 0x000fe200078fdaff */
[----:B------:R0:W-:Y:S01]  /*5b00*/  STS.U16 [R164+0x680], R159 ;  /* 0x0006809fa4007388 */ /* 0x0001e20000000400 */
[----:B--2---:R-:W-:-:S03]  /*5b10*/  LEA R158, R127, R154, 0x1 ;  /* 0x0000009a7f9e7211 */ /* 0x004fc600078e08ff */
[----:B------:R-:W-:Y:S01]  /*5b20*/  STS.U16 [R166+0x6c0], R161 ;  /* 0x0006c0a1a6007388 */ /* 0x000fe20000000400 */
[-C--:B------:R-:W-:Y:S02]  /*5b30*/  LEA R80, R123, R154.reuse, 0x1 ;  /* 0x0000009a7b507211 */ /* 0x080fe400078e08ff */
[----:B0-----:R-:W-:Y:S01]  /*5b40*/  LEA R164, R129, R154, 0x1 ;  /* 0x0000009a81a47211 */ /* 0x001fe200078e08ff */
[----:B------:R-:W-:Y:S04]  /*5b50*/  STS.U16 [R156+0x700], R157 ;  /* 0x0007009d9c007388 */ /* 0x000fe80000000400 */
[----:B------:R0:W-:Y:S04]  /*5b60*/  STS.U16 [R125+0x740], R84 ;  /* 0x000740547d007388 */ /* 0x0001e80000000400 */
[----:B------:R-:W-:Y:S04]  /*5b70*/  STS.U16 [R158+0x780], R165 ;  /* 0x000780a59e007388 */ /* 0x000fe80000000400 */
[----:B------:R-:W-:Y:S01]  /*5b80*/  STS.U16 [R164+0x7c0], R163 ;  /* 0x0007c0a3a4007388 */ /* 0x000fe20000000400 */
[----:B------:R-:W-:-:S03]  /*5b90*/  NOP ;  /* 0x0000000000007918 */ /* 0x000fc60000000000 */
[----:B------:R-:W2:Y:S04]  /*5ba0*/  LDS.U16 R123, [R80] ;  /* 0x00000000507b7984 */ /* 0x000ea80000000400 */
[----:B------:R-:W3:Y:S01]  /*5bb0*/  LDS.U16 R127, [R80+0x2] ;  /* 0x00000200507f7984 */ /* 0x000ee20000000400 */
[C---:B------:R-:W-:Y:S01]  /*5bc0*/  FMUL.FTZ R133, R81.reuse, R100 ;  /* 0x0000006451857220 */ /* 0x040fe20000410000 */
[C---:B------:R-:W-:Y:S01]  /*5bd0*/  FMUL.FTZ R131, R81.reuse, R102 ;  /* 0x0000006651837220 */ /* 0x040fe20000410000 */
[----:B0-----:R-:W-:Y:S01]  /*5be0*/  SHF.L.U32 R84, R4, 0x4, RZ ;  /* 0x0000000404547819 */ /* 0x001fe200000006ff */
[----:B------:R-:W-:Y:S01]  /*5bf0*/  FMUL.FTZ R125, R81, R106 ;  /* 0x0000006a517d7220 */ /* 0x000fe20000410000 */
[----:B------:R-:W-:Y:S01]  /*5c00*/  FMUL.RZ R133, R133, 0.15915493667125701904 ;  /* 0x3e22f98385857820 */ /* 0x000fe2000040c000 */
[----:B------:R-:W-:Y:S03]  /*5c10*/  LDS.U16 R135, [R80+0x8] ;  /* 0x0000080050877984 */ /* 0x000fe60000000400 */
[----:B------:R-:W-:Y:S01]  /*5c20*/  MUFU.SIN R152, R133 ;  /* 0x0000008500987308 */ /* 0x000fe20000000400 */
[----:B------:R-:W-:Y:S01]  /*5c30*/  IADD3 R156, PT, PT, R84, 0x1, RZ ;  /* 0x00000001549c7810 */ /* 0x000fe20007ffe0ff */
[----:B------:R-:W-:Y:S01]  /*5c40*/  FMUL.FTZ R89, R85, R94 ;  /* 0x0000005e55597220 */ /* 0x000fe20000410000 */
[----:B------:R-:W-:Y:S01]  /*5c50*/  LDS.U16 R157, [R80+0xe] ;  /* 0x00000e00509d7984 */ /* 0x000fe20000000400 */
[----:B------:R-:W-:-:S03]  /*5c60*/  FMUL.FTZ R129, R81, R104 ;  /* 0x0000006851817220 */ /* 0x000fc60000410000 */
[----:B------:R-:W-:Y:S01]  /*5c70*/  LDS.U16 R137, [R80+0xa] ;  /* 0x00000a0050897984 */ /* 0x000fe20000000400 */
[----:B------:R0:W-:Y:S01]  /*5c80*/  MUFU.COS R162, R133 ;  /* 0x0000008500a27308 */ /* 0x0001e20000000000 */
[C---:B------:R-:W-:Y:S01]  /*5c90*/  FMUL.FTZ R160, R85.reuse, R98 ;  /* 0x0000006255a07220 */ /* 0x040fe20000410000 */
[----:B-1----:R-:W-:Y:S01]  /*5ca0*/  FMUL.FTZ R91, R88, R91 ;  /* 0x0000005b585b7220 */ /* 0x002fe20000410000 */
[----:B------:R-:W-:-:S05]  /*5cb0*/  FMUL.FTZ R151, R85, R96 ;  /* 0x0000006055977220 */ /* 0x000fca0000410000 */
[----:B------:R-:W-:Y:S01]  /*5cc0*/  MUFU.SIN R87, R167 ;  /* 0x000000a700577308 */ /* 0x000fe20000000400 */
[----:B0-----:R-:W-:Y:S01]  /*5cd0*/  FMUL.RZ R133, R131, 0.15915493667125701904 ;  /* 0x3e22f98383857820 */ /* 0x001fe2000040c000 */
[----:B------:R-:W-:Y:S01]  /*5ce0*/  ISETP.GE.U32.AND P5, PT, R156, R19, PT ;  /* 0x000000139c00720c */ /* 0x000fe20003fa6070 */
[----:B------:R-:W-:Y:S01]  /*5cf0*/  FMUL.RZ R159, R125, 0.15915493667125701904 ;  /* 0x3e22f9837d9f7820 */ /* 0x000fe2000040c000 */
[----:B------:R-:W-:Y:S01]  /*5d00*/  FMUL.FTZ R139, R85, R106 ;  /* 0x0000006a558b7220 */ /* 0x000fe20000410000 */
[----:B------:R-:W-:Y:S03]  /*5d10*/  LDS.U16 R163, [R80+0x10] ;  /* 0x0000100050a37984 */ /* 0x000fe60000000400 */
[----:B------:R-:W-:Y:S01]  /*5d20*/  MUFU.SIN R166, R133 ;  /* 0x0000008500a67308 */ /* 0x000fe20000000400 */
[----:B------:R-:W-:Y:S01]  /*5d30*/  IADD3 R156, PT, PT, R84, 0x2, RZ ;  /* 0x00000002549c7810 */ /* 0x000fe20007ffe0ff */
[----:B------:R-:W-:-:S06]  /*5d40*/  FMUL.FTZ R125, R88, R90 ;  /* 0x0000005a587d7220 */ /* 0x000fcc0000410000 */
[----:B------:R-:W0:Y:S01]  /*5d50*/  MUFU.EX2 R89, R89 ;  /* 0x0000005900597308 */ /* 0x000e220000000800 */
[----:B--2---:R-:W-:Y:S02]  /*5d60*/  SHF.L.U32 R90, R123, 0x10, RZ ;  /* 0x000000107b5a7819 */ /* 0x004fe400000006ff */
[C---:B------:R-:W-:Y:S01]  /*5d70*/  IADD3 R158, PT, PT, R84.reuse, 0x3, RZ ;  /* 0x00000003549e7810 */ /* 0x040fe20007ffe0ff */
[----:B------:R-:W-:Y:S01]  /*5d80*/  FMUL.RZ R129, R129, 0.15915493667125701904 ;  /* 0x3e22f98381817820 */ /* 0x000fe2000040c000 */
[-C--:B------:R-:W-:Y:S01]  /*5d90*/  ISETP.GE.U32.AND P6, PT, R84, R19.reuse, PT ;  /* 0x000000135400720c */ /* 0x080fe20003fc6070 */
[----:B------:R-:W-:Y:S02]  /*5da0*/  LDS.U16 R131, [R80+0x4] ;  /* 0x0000040050837984 */ /* 0x000fe40000000400 */
[----:B------:R1:W-:Y:S02]  /*5db0*/  MUFU.COS R168, R133 ;  /* 0x0000008500a87308 */ /* 0x0003e40000000000 */
[----:B-1----:R-:W1:Y:S01]  /*5dc0*/  LDS.U16 R133, [R80+0x6] ;  /* 0x0000060050857984 */ /* 0x002e620000000400 */
[----:B------:R-:W-:Y:S01]  /*5dd0*/  ISETP.GE.U32.AND P2, PT, R156, R19, PT ;  /* 0x000000139c00720c */ /* 0x000fe20003f46070 */
[----:B---3--:R-:W-:-:S02]  /*5de0*/  IMAD.U32 R156, R127, 0x10000, RZ ;  /* 0x000100007f9c7824 */ /* 0x008fc400078e00ff */
[C---:B------:R-:W-:Y:S02]  /*5df0*/  FMUL.FTZ R127, R119.reuse, R90 ;  /* 0x0000005a777f7220 */ /* 0x040fe40000410000 */
[----:B------:R-:W2:Y:S01]  /*5e00*/  LDS.U16 R90, [R80+0xc] ;  /* 0x00000c00505a7984 */ /* 0x000ea20000000400 */
[----:B------:R-:W-:Y:S01]  /*5e10*/  FMUL.FTZ R156, R119, R156 ;  /* 0x0000009c779c7220 */ /* 0x000fe20000410000 */
[----:B------:R-:W-:Y:S02]  /*5e20*/  ISETP.GE.U32.AND P4, PT, R158, R19, PT ;  /* 0x000000139e00720c */ /* 0x000fe40003f86070 */
[----:B------:R-:W-:Y:S01]  /*5e30*/  IADD3 R158, PT, PT, R84, 0x5, RZ ;  /* 0x00000005549e7810 */ /* 0x000fe20007ffe0ff */
[----:B------:R-:W3:Y:S01]  /*5e40*/  MUFU.EX2 R160, R160 ;  /* 0x000000a000a07308 */ /* 0x000ee20000000800 */
[----:B------:R-:W-:Y:S02]  /*5e50*/  FSEL R123, R125, RZ, !P6 ;  /* 0x000000ff7d7b7208 */ /* 0x000fe40007000000 */
[----:B------:R-:W-:-:S02]  /*5e60*/  FSEL R125, R127, RZ, !P6 ;  /* 0x000000ff7f7d7208 */ /* 0x000fc40007000000 */
[----:B------:R-:W-:-:S03]  /*5e70*/  FSEL R127, R156, RZ, !P6 ;  /* 0x000000ff9c7f7208 */ /* 0x000fc60007000000 */
[----:B------:R-:W-:Y:S01]  /*5e80*/  MUFU.SIN R170, R129 ;  /* 0x0000008100aa7308 */ /* 0x000fe20000000400 */
[----:B0-----:R-:W-:-:S07]  /*5e90*/  FMUL.FTZ R86, R89, R86 ;  /* 0x0000005659567220 */ /* 0x001fce0000410000 */
[----:B------:R0:W-:Y:S02]  /*5ea0*/  MUFU.COS R171, R129 ;  /* 0x0000008100ab7308 */ /* 0x0001e40000000000 */
[----:B0-----:R-:W-:-:S06]  /*5eb0*/  FSEL R129, R91, 1, !P6 ;  /* 0x3f8000005b817808 */ /* 0x001fcc0007000000 */
[----:B------:R-:W0:Y:S01]  /*5ec0*/  MUFU.EX2 R151, R151 ;  /* 0x0000009700977308 */ /* 0x000e220000000800 */
[----:B------:R-:W-:Y:S02]  /*5ed0*/  ISETP.GE.U32.AND P6, PT, R158, R19, PT ;  /* 0x000000139e00720c */ /* 0x000fe40003fc6070 */
[----:B-1----:R-:W-:-:S05]  /*5ee0*/  SHF.L.U32 R158, R133, 0x10, RZ ;  /* 0x00000010859e7819 */ /* 0x002fca00000006ff */
[----:B------:R-:W-:Y:S01]  /*5ef0*/  FMUL.FTZ R133, R117, R158 ;  /* 0x0000009e75857220 */ /* 0x000fe20000410000 */
[----:B------:R-:W-:Y:S02]  /*5f00*/  FSEL R158, R86, 1, !P5 ;  /* 0x3f800000569e7808 */ /* 0x000fe40006800000 */
[----:B------:R-:W-:Y:S02]  /*5f10*/  SHF.L.U32 R86, R135, 0x10, RZ ;  /* 0x0000001087567819 */ /* 0x000fe400000006ff */
[----:B--2---:R-:W-:Y:S01]  /*5f20*/  SHF.L.U32 R90, R90, 0x10, RZ ;  /* 0x000000105a5a7819 */ /* 0x004fe200000006ff */
[----:B---3--:R-:W-:Y:S02]  /*5f30*/  FMUL.FTZ R87, R160, R87 ;  /* 0x00000057a0577220 */ /* 0x008fe40000410000 */
[----:B------:R-:W-:Y:S01]  /*5f40*/  FMUL.FTZ R86, R115, R86 ;  /* 0x0000005673567220 */ /* 0x000fe20000410000 */
[----:B------:R-:W-:Y:S01]  /*5f50*/  MUFU.SIN R174, R159 ;  /* 0x0000009f00ae7308 */ /* 0x000fe20000000400 */
[----:B------:R-:W-:Y:S01]  /*5f60*/  FMUL.FTZ R155, R81, R108 ;  /* 0x0000006c519b7220 */ /* 0x000fe20000410000 */
[----:B0-----:R-:W-:Y:S01]  /*5f70*/  FMUL.FTZ R150, R151, R150 ;  /* 0x0000009697967220 */ /* 0x001fe20000410000 */
[----:B------:R-:W-:-:S05]  /*5f80*/  FMUL.FTZ R90, R113, R90 ;  /* 0x0000005a715a7220 */ /* 0x000fca0000410000 */
[----:B------:R0:W-:Y:S01]  /*5f90*/  MUFU.COS R88, R159 ;  /* 0x0000009f00587308 */ /* 0x0001e20000000000 */
[----:B------:R-:W-:Y:S01]  /*5fa0*/  FMUL.RZ R161, R155, 0.15915493667125701904 ;  /* 0x3e22f9839ba17820 */ /* 0x000fe2000040c000 */
[----:B------:R-:W-:Y:S02]  /*5fb0*/  FSEL R155, R150, 1, !P2 ;  /* 0x3f800000969b7808 */ /* 0x000fe40005000000 */
[----:B------:R-:W-:Y:S04]  /*5fc0*/  LDS.U16 R150, [R80+0x14] ;  /* 0x0000140050967984 */ /* 0x000fe80000000400 */
[----:B------:R1:W-:Y:S01]  /*5fd0*/  MUFU.EX2 R91, R139 ;  /* 0x0000008b005b7308 */ /* 0x0003e20000000800 */
[----:B0-----:R-:W-:-:S04]  /*5fe0*/  FMUL.FTZ R159, R81, R110 ;  /* 0x0000006e519f7220 */ /* 0x001fc80000410000 */
[----:B------:R-:W-:Y:S01]  /*5ff0*/  FMUL.RZ R175, R159, 0.15915493667125701904 ;  /* 0x3e22f9839faf7820 */ /* 0x000fe2000040c000 */
[----:B-1----:R-:W-:Y:S02]  /*6000*/  FSEL R139, R86, RZ, !P2 ;  /* 0x000000ff568b7208 */ /* 0x002fe40005000000 */
[----:B------:R-:W-:Y:S02]  /*6010*/  SHF.L.U32 R86, R157, 0x10, RZ ;  /* 0x000000109d567819 */ /* 0x000fe400000006ff */
[----:B------:R-:W-:Y:S02]  /*6020*/  FSEL R157, R87, RZ, !P4 ;  /* 0x000000ff579d7208 */ /* 0x000fe40006000000 */
[----:B------:R-:W0:Y:S01]  /*6030*/  LDS.U16 R87, [R80+0x18] ;  /* 0x0000180050577984 */ /* 0x000e220000000400 */
[----:B------:R-:W-:-:S03]  /*6040*/  FSEL R159, R90, RZ, !P4 ;  /* 0x000000ff5a9f7208 */ /* 0x000fc60006000000 */
[----:B------:R-:W1:Y:S01]  /*6050*/  LDS.U16 R90, [R80+0x1a] ;  /* 0x00001a00505a7984 */ /* 0x000e620000000400 */
[----:B------:R-:W-:Y:S01]  /*6060*/  SHF.L.U32 R176, R137, 0x10, RZ ;  /* 0x0000001089b07819 */ /* 0x000fe200000006ff */
[----:B------:R2:W-:Y:S01]  /*6070*/  MUFU.COS R153, R167 ;  /* 0x000000a700997308 */ /* 0x0005e20000000000 */
[----:B------:R-:W-:Y:S01]  /*6080*/  FMUL.FTZ R137, R151, R83 ;  /* 0x0000005397897220 */ /* 0x000fe20000410000 */
[C---:B------:R-:W-:Y:S01]  /*6090*/  FMUL.FTZ R169, R85.reuse, R102 ;  /* 0x0000006655a97220 */ /* 0x040fe20000410000 */
[----:B------:R-:W3:Y:S01]  /*60a0*/  LDS.U16 R151, [R80+0x16] ;  /* 0x0000160050977984 */ /* 0x000ee20000000400 */
[----:B--2---:R-:W-:-:S04]  /*60b0*/  FMUL.FTZ R167, R85, R100 ;  /* 0x0000006455a77220 */ /* 0x004fc80000410000 */
[----:B------:R-:W2:Y:S01]  /*60c0*/  MUFU.EX2 R169, R169 ;  /* 0x000000a900a97308 */ /* 0x000ea20000000800 */
[----:B------:R-:W-:Y:S01]  /*60d0*/  FMUL.FTZ R172, R85, R104 ;  /* 0x0000006855ac7220 */ /* 0x000fe20000410000 */
[----:B------:R-:W-:-:S06]  /*60e0*/  IADD3 R164, PT, PT, R84, 0x4, RZ ;  /* 0x0000000454a47810 */ /* 0x000fcc0007ffe0ff */
[----:B------:R-:W4:Y:S01]  /*60f0*/  MUFU.EX2 R167, R167 ;  /* 0x000000a700a77308 */ /* 0x000f220000000800 */
[----:B------:R-:W-:Y:S02]  /*6100*/  ISETP.GE.U32.AND P3, PT, R164, R19, PT ;  /* 0x00000013a400720c */ /* 0x000fe40003f66070 */
[----:B------:R-:W5:Y:S05]  /*6110*/  LDS.U16 R164, [R80+0x12] ;  /* 0x0000120050a47984 */ /* 0x000f6a0000000400 */
[----:B------:R-:W0:Y:S01]  /*6120*/  MUFU.EX2 R172, R172 ;  /* 0x000000ac00ac7308 */ /* 0x000e220000000800 */
[----:B------:R-:W-:-:S04]  /*6130*/  FMUL.FTZ R173, R81, R112 ;  /* 0x0000007051ad7220 */ /* 0x000fc80000410000 */
[----:B------:R-:W-:Y:S01]  /*6140*/  FMUL.RZ R184, R173, 0.15915493667125701904 ;  /* 0x3e22f983adb87820 */ /* 0x000fe2000040c000 */
[----:B--2---:R-:W-:Y:S01]  /*6150*/  FMUL.FTZ R173, R169, R168 ;  /* 0x000000a8a9ad7220 */ /* 0x004fe20000410000 */
[C---:B----4-:R-:W-:Y:S01]  /*6160*/  FMUL.FTZ R165, R167.reuse, R162 ;  /* 0x000000a2a7a57220 */ /* 0x050fe20000410000 */
[----:B------:R-:W-:Y:S01]  /*6170*/  FMUL.FTZ R162, R167, R152 ;  /* 0x00000098a7a27220 */ /* 0x000fe20000410000 */
[----:B------:R-:W-:Y:S01]  /*6180*/  SHF.L.U32 R152, R163, 0x10, RZ ;  /* 0x00000010a3987819 */ /* 0x000fe200000006ff */
[----:B------:R-:W-:Y:S01]  /*6190*/  FMUL.FTZ R166, R169, R166 ;  /* 0x000000a6a9a67220 */ /* 0x000fe20000410000 */
[----:B------:R-:W-:Y:S01]  /*61a0*/  SHF.L.U32 R156, R131, 0x10, RZ ;  /* 0x00000010839c7819 */ /* 0x000fe200000006ff */
[----:B------:R-:W-:Y:S01]  /*61b0*/  FMUL.FTZ R153, R160, R153 ;  /* 0x00000099a0997220 */ /* 0x000fe20000410000 */
[----:B------:R-:W-:Y:S01]  /*61c0*/  FSEL R169, R173, 1, !P6 ;  /* 0x3f800000ada97808 */ /* 0x000fe20007000000 */
[----:B------:R-:W-:Y:S01]  /*61d0*/  FMUL.FTZ R163, R111, R152 ;  /* 0x000000986fa37220 */ /* 0x000fe20000410000 */
[C---:B0-----:R-:W-:Y:S01]  /*61e0*/  FMUL.FTZ R173, R172.reuse, R171 ;  /* 0x000000abacad7220 */ /* 0x041fe20000410000 */
[----:B------:R-:W0:Y:S01]  /*61f0*/  LDS.U16 R152, [R80+0x1c] ;  /* 0x00001c0050987984 */ /* 0x000e220000000400 */
[----:B------:R-:W-:Y:S01]  /*6200*/  FMUL.FTZ R171, R172, R170 ;  /* 0x000000aaacab7220 */ /* 0x000fe20000410000 */
[----:B------:R-:W-:Y:S01]  /*6210*/  FMUL.FTZ R89, R89, R82 ;  /* 0x0000005259597220 */ /* 0x000fe20000410000 */
[----:B------:R-:W-:Y:S01]  /*6220*/  FMUL.FTZ R131, R117, R156 ;  /* 0x0000009c75837220 */ /* 0x000fe20000410000 */
[----:B------:R-:W-:Y:S01]  /*6230*/  SHF.L.U32 R170, R87, 0x10, RZ ;  /* 0x0000001057aa7819 */ /* 0x000fe200000006ff */
[----:B------:R-:W-:Y:S01]  /*6240*/  MUFU.SIN R82, R161 ;  /* 0x000000a100527308 */ /* 0x000fe20000000400 */
[----:B------:R-:W-:Y:S01]  /*6250*/  IADD3 R178, PT, PT, R84, 0x6, RZ ;  /* 0x0000000654b27810 */ /* 0x000fe20007ffe0ff */
[----:B------:R-:W2:Y:S01]  /*6260*/  LDS.U16 R87, [R80+0x24] ;  /* 0x0000240050577984 */ /* 0x000ea20000000400 */
[----:B------:R-:W-:Y:S01]  /*6270*/  FMUL.FTZ R167, R85, R110 ;  /* 0x0000006e55a77220 */ /* 0x000fe20000410000 */
[----:B------:R-:W-:-:S02]  /*6280*/  SHF.L.U32 R150, R150, 0x10, RZ ;  /* 0x0000001096967819 */ /* 0x000fc400000006ff */
[----:B-1----:R-:W-:Y:S02]  /*6290*/  SHF.L.U32 R90, R90, 0x10, RZ ;  /* 0x000000105a5a7819 */ /* 0x002fe400000006ff */
[----:B------:R1:W-:Y:S01]  /*62a0*/  MUFU.COS R83, R161 ;  /* 0x000000a100537308 */ /* 0x0003e20000000000 */
[----:B------:R-:W-:Y:S01]  /*62b0*/  FSEL R156, R89, RZ, !P5 ;  /* 0x000000ff599c7208 */ /* 0x000fe20006800000 */
[----:B------:R-:W-:Y:S01]  /*62c0*/  FMUL.FTZ R160, R113, R86 ;  /* 0x0000005671a07220 */ /* 0x000fe20000410000 */
[----:B------:R-:W-:Y:S01]  /*62d0*/  FSEL R131, R131, RZ, !P5 ;  /* 0x000000ff83837208 */ /* 0x000fe20006800000 */
[----:B------:R-:W-:Y:S01]  /*62e0*/  FMUL.FTZ R177, R81, R114 ;  /* 0x0000007251b17220 */ /* 0x000fe20000410000 */
[----:B------:R-:W-:Y:S02]  /*62f0*/  FSEL R133, R133, RZ, !P5 ;  /* 0x000000ff85857208 */ /* 0x000fe40006800000 */
[----:B-1----:R-:W-:Y:S02]  /*6300*/  FSEL R161, R153, 1, !P4 ;  /* 0x3f80000099a17808 */ /* 0x002fe40006000000 */
[----:B------:R-:W1:Y:S01]  /*6310*/  LDS.U16 R153, [R80+0x1e] ;  /* 0x00001e0050997984 */ /* 0x000e620000000400 */
[----:B------:R-:W-:Y:S01]  /*6320*/  ISETP.GE.U32.AND P5, PT, R178, R19, PT ;  /* 0x00000013b200720c */ /* 0x000fe20003fa6070 */
[----:B------:R-:W-:Y:S01]  /*6330*/  MUFU.SIN R86, R175 ;  /* 0x000000af00567308 */ /* 0x000fe20000000400 */
[----:B---3--:R-:W-:Y:S01]  /*6340*/  SHF.L.U32 R168, R151, 0x10, RZ ;  /* 0x0000001097a87819 */ /* 0x008fe200000006ff */
[----:B------:R-:W-:Y:S01]  /*6350*/  FMUL.RZ R192, R177, 0.15915493667125701904 ;  /* 0x3e22f983b1c07820 */ /* 0x000fe2000040c000 */
[----:B------:R-:W-:Y:S01]  /*6360*/  LDS.U16 R151, [R80+0x22] ;  /* 0x0000220050977984 */ /* 0x000fe20000000400 */
[----:B------:R-:W-:-:S04]  /*6370*/  FMUL.FTZ R177, R91, R88 ;  /* 0x000000585bb17220 */ /* 0x000fc80000410000 */
[----:B------:R3:W-:Y:S01]  /*6380*/  MUFU.EX2 R179, R167 ;  /* 0x000000a700b37308 */ /* 0x0007e20000000800 */
[----:B------:R-:W-:Y:S01]  /*6390*/  FMUL.FTZ R174, R91, R174 ;  /* 0x000000ae5bae7220 */ /* 0x000fe20000410000 */
[----:B------:R-:W-:Y:S01]  /*63a0*/  FMUL.FTZ R89, R85, R108 ;  /* 0x0000006c55597220 */ /* 0x000fe20000410000 */
[----:B------:R-:W-:Y:S01]  /*63b0*/  LDS.U16 R91, [R80+0x2a] ;  /* 0x00002a00505b7984 */ /* 0x000fe20000000400 */
[----:B------:R-:W-:-:S03]  /*63c0*/  FMUL.FTZ R135, R115, R176 ;  /* 0x000000b073877220 */ /* 0x000fc60000410000 */
[----:B------:R-:W-:Y:S01]  /*63d0*/  LDS.U16 R88, [R80+0x28] ;  /* 0x0000280050587984 */ /* 0x000fe20000000400 */
[----:B------:R4:W-:Y:S01]  /*63e0*/  MUFU.COS R178, R175 ;  /* 0x000000af00b27308 */ /* 0x0009e20000000000 */
[----:B---3--:R-:W-:Y:S02]  /*63f0*/  FMUL.FTZ R167, R109, R150 ;  /* 0x000000966da77220 */ /* 0x008fe40000410000 */
[----:B------:R-:W3:Y:S01]  /*6400*/  LDS.U16 R150, [R80+0x20] ;  /* 0x0000200050967984 */ /* 0x000ee20000000400 */
[----:B----4-:R-:W-:-:S03]  /*6410*/  FMUL.FTZ R175, R107, R90 ;  /* 0x0000005a6baf7220 */ /* 0x010fc60000410000 */
[----:B------:R-:W4:Y:S01]  /*6420*/  LDS.U16 R90, [R80+0x26] ;  /* 0x00002600505a7984 */ /* 0x000f220000000400 */
[----:B------:R-:W-:Y:S01]  /*6430*/  IADD3 R176, PT, PT, R84, 0x7, RZ ;  /* 0x0000000754b07810 */ /* 0x000fe20007ffe0ff */
[----:B------:R-:W0:Y:S01]  /*6440*/  MUFU.EX2 R89, R89 ;  /* 0x0000005900597308 */ /* 0x000e220000000800 */
[----:B------:R-:W-:Y:S02]  /*6450*/  FSEL R137, R137, RZ, !P2 ;  /* 0x000000ff89897208 */ /* 0x000fe40005000000 */
[----:B------:R-:W-:Y:S02]  /*6460*/  FSEL R135, R135, RZ, !P2 ;  /* 0x000000ff87877208 */ /* 0x000fe40005000000 */
[----:B------:R-:W-:Y:S01]  /*6470*/  ISETP.GE.U32.AND P2, PT, R176, R19, PT ;  /* 0x00000013b000720c */ /* 0x000fe20003f46070 */
[----:B------:R-:W-:Y:S01]  /*6480*/  VIADD R176, R84, 0x8 ;  /* 0x0000000854b07836 */ /* 0x000fe20000000000 */
[----:B-----5:R-:W-:Y:S02]  /*6490*/  SHF.L.U32 R164, R164, 0x10, RZ ;  /* 0x00000010a4a47819 */ /* 0x020fe400000006ff */
[----:B------:R-:W-:-:S02]  /*64a0*/  FSEL R160, R160, RZ, !P4 ;  /* 0x000000ffa0a07208 */ /* 0x000fc40006000000 */
[----:B------:R-:W-:Y:S01]  /*64b0*/  ISETP.GE.U32.AND P4, PT, R176, R19, PT ;  /* 0x00000013b000720c */ /* 0x000fe20003f86070 */
[----:B------:R-:W-:Y:S01]  /*64c0*/  FMUL.FTZ R164, R111, R164 ;  /* 0x000000a46fa47220 */ /* 0x000fe20000410000 */
[----:B------:R-:W-:Y:S01]  /*64d0*/  IADD3 R176, PT, PT, R84, 0x9, RZ ;  /* 0x0000000954b07810 */ /* 0x000fe20007ffe0ff */
[----:B------:R-:W-:Y:S01]  /*64e0*/  FMUL.FTZ R168, R109, R168 ;  /* 0x000000a86da87220 */ /* 0x000fe20000410000 */
[----:B------:R-:W-:Y:S02]  /*64f0*/  FSEL R162, R162, RZ, !P3 ;  /* 0x000000ffa2a27208 */ /* 0x000fe40005800000 */
[----:B------:R-:W-:Y:S02]  /*6500*/  FSEL R163, R163, RZ, !P3 ;  /* 0x000000ffa3a37208 */ /* 0x000fe40005800000 */
[----:B------:R-:W-:Y:S02]  /*6510*/  FSEL R164, R164, RZ, !P3 ;  /* 0x000000ffa4a47208 */ /* 0x000fe40005800000 */
[----:B------:R-:W-:-:S02]  /*6520*/  FSEL R165, R165, 1, !P3 ;  /* 0x3f800000a5a57808 */ /* 0x000fc40005800000 */
[-C--:B------:R-:W-:Y:S01]  /*6530*/  ISETP.GE.U32.AND P3, PT, R176, R19.reuse, PT ;  /* 0x00000013b000720c */ /* 0x080fe20003f66070 */
[----:B0-----:R-:W-:Y:S01]  /*6540*/  FMUL.FTZ R82, R89, R82 ;  /* 0x0000005259527220 */ /* 0x001fe20000410000 */
[----:B------:R-:W-:Y:S02]  /*6550*/  IADD3 R176, PT, PT, R84, 0xa, RZ ;  /* 0x0000000a54b07810 */ /* 0x000fe40007ffe0ff */
[----:B------:R-:W-:Y:S02]  /*6560*/  FSEL R166, R166, RZ, !P6 ;  /* 0x000000ffa6a67208 */ /* 0x000fe40007000000 */
[----:B------:R-:W-:Y:S02]  /*6570*/  FSEL R167, R167, RZ, !P6 ;  /* 0x000000ffa7a77208 */ /* 0x000fe40007000000 */
[----:B------:R-:W-:Y:S01]  /*6580*/  FSEL R168, R168, RZ, !P6 ;  /* 0x000000ffa8a87208 */ /* 0x000fe20007000000 */
[----:B------:R-:W-:Y:S01]  /*6590*/  IMAD.U32 R152, R152, 0x10000, RZ ;  /* 0x0001000098987824 */ /* 0x000fe200078e00ff */
[----:B------:R-:W-:Y:S01]  /*65a0*/  ISETP.GE.U32.AND P6, PT, R176, R19, PT ;  /* 0x00000013b000720c */ /* 0x000fe20003fc6070 */
[----:B------:R-:W-:Y:S01]  /*65b0*/  FMUL.FTZ R176, R85, R112 ;  /* 0x0000007055b07220 */ /* 0x000fe20000410000 */
[----:B------:R-:W-:Y:S01]  /*65c0*/  FSEL R186, R82, RZ, !P4 ;  /* 0x000000ff52ba7208 */ /* 0x000fe20006000000 */
[----:B------:R-:W-:Y:S01]  /*65d0*/  FMUL.FTZ R170, R107, R170 ;  /* 0x000000aa6baa7220 */ /* 0x000fe20000410000 */
[----:B--2---:R-:W-:Y:S01]  /*65e0*/  SHF.L.U32 R82, R87, 0x10, RZ ;  /* 0x0000001057527819 */ /* 0x004fe200000006ff */
[----:B------:R1:W-:Y:S01]  /*65f0*/  MUFU.EX2 R180, R176 ;  /* 0x000000b000b47308 */ /* 0x0003e20000000800 */
[----:B------:R-:W-:Y:S01]  /*6600*/  FMUL.FTZ R152, R105, R152 ;  /* 0x0000009869987220 */ /* 0x000fe20000410000 */
[----:B------:R-:W-:-:S02]  /*6610*/  IADD3 R182, PT, PT, R84, 0xb, RZ ;  /* 0x0000000b54b67810 */ /* 0x000fc40007ffe0ff */
[----:B------:R-:W-:Y:S01]  /*6620*/  FSEL R172, R170, RZ, !P5 ;  /* 0x000000ffaaac7208 */ /* 0x000fe20006800000 */
[----:B------:R-:W-:Y:S01]  /*6630*/  FMUL.FTZ R82, R101, R82 ;  /* 0x0000005265527220 */ /* 0x000fe20000410000 */
[----:B------:R-:W-:Y:S02]  /*6640*/  FSEL R170, R175, RZ, !P5 ;  /* 0x000000ffafaa7208 */ /* 0x000fe40006800000 */
[----:B------:R-:W0:Y:S01]  /*6650*/  MUFU.COS R183, R184 ;  /* 0x000000b800b77308 */ /* 0x000e220000000000 */
[----:B-1----:R-:W-:Y:S02]  /*6660*/  SHF.L.U32 R176, R153, 0x10, RZ ;  /* 0x0000001099b07819 */ /* 0x002fe400000006ff */
[----:B------:R-:W-:Y:S01]  /*6670*/  FSEL R175, R152, RZ, !P2 ;  /* 0x000000ff98af7208 */ /* 0x000fe20005000000 */
[----:B------:R-:W-:Y:S01]  /*6680*/  FMUL.FTZ R188, R179, R178 ;  /* 0x000000b2b3bc7220 */ /* 0x000fe20000410000 */
[----:B------:R-:W-:-:S03]  /*6690*/  FSEL R171, R171, RZ, !P5 ;  /* 0x000000ffabab7208 */ /* 0x000fc60006800000 */
[----:B------:R1:W2:Y:S01]  /*66a0*/  MUFU.SIN R181, R184 ;  /* 0x000000b800b57308 */ /* 0x0002a20000000400 */
[----:B------:R-:W-:Y:S01]  /*66b0*/  FSEL R173, R173, 1, !P5 ;  /* 0x3f800000adad7808 */ /* 0x000fe20006800000 */
[----:B------:R-:W-:Y:S01]  /*66c0*/  FMUL.FTZ R176, R105, R176 ;  /* 0x000000b069b07220 */ /* 0x000fe20000410000 */
[----:B---3--:R-:W-:Y:S01]  /*66d0*/  SHF.L.U32 R150, R150, 0x10, RZ ;  /* 0x0000001096967819 */ /* 0x008fe200000006ff */
[----:B------:R-:W-:Y:S01]  /*66e0*/  FMUL.FTZ R86, R179, R86 ;  /* 0x00000056b3567220 */ /* 0x000fe20000410000 */
[----:B------:R-:W-:Y:S02]  /*66f0*/  SHF.L.U32 R152, R151, 0x10, RZ ;  /* 0x0000001097987819 */ /* 0x000fe400000006ff */
[----:B----4-:R-:W-:Y:S01]  /*6700*/  SHF.L.U32 R90, R90, 0x10, RZ ;  /* 0x000000105a5a7819 */ /* 0x010fe200000006ff */
[----:B------:R-:W-:Y:S01]  /*6710*/  FMUL.FTZ R83, R89, R83 ;  /* 0x0000005359537220 */ /* 0x000fe20000410000 */
[----:B------:R-:W-:Y:S02]  /*6720*/  ISETP.GE.U32.AND P5, PT, R182, R19, PT ;  /* 0x00000013b600720c */ /* 0x000fe40003fa6070 */
[----:B------:R-:W-:-:S02]  /*6730*/  IADD3 R182, PT, PT, R84, 0xc, RZ ;  /* 0x0000000c54b67810 */ /* 0x000fc40007ffe0ff */
[----:B------:R-:W-:Y:S01]  /*6740*/  FSEL R179, R82, RZ, !P3 ;  /* 0x000000ff52b37208 */ /* 0x000fe20005800000 */
[----:B------:R-:W-:Y:S01]  /*6750*/  IMAD.U32 R82, R91, 0x10000, RZ ;  /* 0x000100005b527824 */ /* 0x000fe200078e00ff */
[----:B------:R-:W-:Y:S01]  /*6760*/  FSEL R174, R174, RZ, !P2 ;  /* 0x000000ffaeae7208 */ /* 0x000fe20005000000 */
[C---:B------:R-:W-:Y:S01]  /*6770*/  FMUL.FTZ R150, R103.reuse, R150 ;  /* 0x0000009667967220 */ /* 0x040fe20000410000 */
[----:B------:R-:W-:Y:S01]  /*6780*/  FSEL R176, R176, RZ, !P2 ;  /* 0x000000ffb0b07208 */ /* 0x000fe20005000000 */
[----:B------:R-:W-:Y:S01]  /*6790*/  FMUL.FTZ R152, R103, R152 ;  /* 0x0000009867987220 */ /* 0x000fe20000410000 */
[----:B------:R-:W-:Y:S01]  /*67a0*/  FSEL R177, R177, 1, !P2 ;  /* 0x3f800000b1b17808 */ /* 0x000fe20005000000 */
[----:B------:R-:W-:Y:S01]  /*67b0*/  FMUL.FTZ R90, R101, R90 ;  /* 0x0000005a655a7220 */ /* 0x000fe20000410000 */
[----:B------:R-:W-:Y:S01]  /*67c0*/  ISETP.GE.U32.AND P2, PT, R182, R19, PT ;  /* 0x00000013b600720c */ /* 0x000fe20003f46070 */
[----:B------:R-:W-:Y:S01]  /*67d0*/  FMUL.FTZ R87, R81, R116 ;  /* 0x0000007451577220 */ /* 0x000fe20000410000 */
[----:B------:R-:W-:Y:S01]  /*67e0*/  IADD3 R182, PT, PT, R84, 0xd, RZ ;  /* 0x0000000d54b67810 */ /* 0x000fe20007ffe0ff */
[----:B------:R-:W-:Y:S01]  /*67f0*/  FMUL.FTZ R82, R99, R82 ;  /* 0x0000005263527220 */ /* 0x000fe20000410000 */
[----:B-1----:R-:W-:Y:S01]  /*6800*/  FSEL R184, R83, 1, !P4 ;  /* 0x3f80000053b87808 */ /* 0x002fe20006000000 */
[----:B------:R-:W-:Y:S01]  /*6810*/  FMUL.FTZ R83, R85, R116 ;  /* 0x0000007455537220 */ /* 0x000fe20000410000 */
[----:B------:R-:W-:Y:S01]  /*6820*/  SHF.L.U32 R88, R88, 0x10, RZ ;  /* 0x0000001058587819 */ /* 0x000fe200000006ff */
[----:B------:R-:W-:Y:S01]  /*6830*/  FMUL.RZ R87, R87, 0.15915493667125701904 ;  /* 0x3e22f98357577820 */ /* 0x000fe2000040c000 */
[----:B------:R-:W-:-:S02]  /*6840*/  FSEL R185, R150, RZ, !P4 ;  /* 0x000000ff96b97208 */ /* 0x000fc40006000000 */
[----:B------:R-:W-:Y:S02]  /*6850*/  FSEL R187, R152, RZ, !P4 ;  /* 0x000000ff98bb7208 */ /* 0x000fe40006000000 */
[----:B------:R-:W-:Y:S02]  /*6860*/  FSEL R178, R90, RZ, !P3 ;  /* 0x000000ff5ab27208 */ /* 0x000fe40005800000 */
[----:B------:R-:W-:Y:S02]  /*6870*/  ISETP.GE.U32.AND P4, PT, R182, R19, PT ;  /* 0x00000013b600720c */ /* 0x000fe40003f86070 */
[C---:B------:R-:W-:Y:S02]  /*6880*/  IADD3 R150, PT, PT, R84.reuse, 0xe, RZ ;  /* 0x0000000e54967810 */ /* 0x040fe40007ffe0ff */
[----:B------:R-:W-:Y:S01]  /*6890*/  IADD3 R90, PT, PT, R84, 0xf, RZ ;  /* 0x0000000f545a7810 */ /* 0x000fe20007ffe0ff */
[----:B------:R-:W-:Y:S01]  /*68a0*/  FMUL.FTZ R84, R81, R118 ;  /* 0x0000007651547220 */ /* 0x000fe20000410000 */
[----:B------:R-:W-:Y:S01]  /*68b0*/  FSEL R182, R82, RZ, !P6 ;  /* 0x000000ff52b67208 */ /* 0x000fe20007000000 */
[----:B0-----:R-:W-:Y:S01]  /*68c0*/  FMUL.FTZ R183, R180, R183 ;  /* 0x000000b7b4b77220 */ /* 0x001fe20000410000 */
[----:B------:R-:W-:Y:S01]  /*68d0*/  FSEL R189, R86, RZ, !P3 ;  /* 0x000000ff56bd7208 */ /* 0x000fe20005800000 */
[----:B------:R-:W-:Y:S01]  /*68e0*/  FMUL.FTZ R82, R127, R156 ;  /* 0x0000009c7f527220 */ /* 0x000fe20000410000 */
[----:B------:R-:W-:Y:S01]  /*68f0*/  MUFU.EX2 R83, R83 ;  /* 0x0000005300537308 */ /* 0x000fe20000000800 */
[----:B--2---:R-:W-:Y:S01]  /*6900*/  FMUL.FTZ R180, R180, R181 ;  /* 0x000000b5b4b47220 */ /* 0x004fe20000410000 */
[----:B------:R-:W-:Y:S01]  /*6910*/  FMUL.FTZ R88, R99, R88 ;  /* 0x0000005863587220 */ /* 0x000fe20000410000 */
[----:B------:R-:W-:Y:S01]  /*6920*/  FMUL.RZ R199, R84, 0.15915493667125701904 ;  /* 0x3e22f98354c77820 */ /* 0x000fe2000040c000 */
[C---:B------:R-:W-:Y:S01]  /*6930*/  FMUL.FTZ R84, R125.reuse, R156 ;  /* 0x0000009c7d547220 */ /* 0x040fe20000410000 */
[----:B------:R-:W-:-:S03]  /*6940*/  FFMA.FTZ R82, R125, R158, -R82 ;  /* 0x0000009e7d527223 */ /* 0x000fc60000010852 */
[----:B------:R-:W0:Y:S01]  /*6950*/  MUFU.COS R86, R87 ;  /* 0x0000005700567308 */ /* 0x000e220000000000 */
[----:B------:R-:W-:Y:S01]  /*6960*/  FMUL.FTZ R89, R85, R114 ;  /* 0x0000007255597220 */ /* 0x000fe20000410000 */
[----:B------:R-:W-:Y:S02]  /*6970*/  FSEL R180, R180, RZ, !P6 ;  /* 0x000000ffb4b47208 */ /* 0x000fe40007000000 */
[----:B------:R-:W-:Y:S02]  /*6980*/  FSEL R181, R88, RZ, !P6 ;  /* 0x000000ff58b57208 */ /* 0x000fe40007000000 */
[----:B------:R-:W-:Y:S02]  /*6990*/  FSEL R183, R183, 1, !P6 ;  /* 0x3f800000b7b77808 */ /* 0x000fe40007000000 */
[----:B------:R-:W1:Y:S01]  /*69a0*/  MUFU.SIN R194, R87 ;  /* 0x0000005700c27308 */ /* 0x000e620000000400 */
[----:B------:R-:W-:Y:S01]  /*69b0*/  ISETP.GE.U32.AND P6, PT, R90, R19, PT ;  /* 0x000000135a00720c */ /* 0x000fe20003fc6070 */
[----:B------:R-:W-:Y:S01]  /*69c0*/  FFMA.FTZ R88, R127, R158, R84 ;  /* 0x0000009e7f587223 */ /* 0x000fe20000010054 */
[----:B------:R-:W-:Y:S01]  /*69d0*/  FADD.FTZ R90, R131, R82 ;  /* 0x00000052835a7221 */ /* 0x000fe20000010000 */
[----:B------:R-:W-:-:S02]  /*69e0*/  FSEL R188, R188, 1, !P3 ;  /* 0x3f800000bcbc7808 */ /* 0x000fc40005800000 */
[----:B------:R-:W-:Y:S02]  /*69f0*/  ISETP.GE.U32.AND P3, PT, R150, R19, PT ;  /* 0x000000139600720c */ /* 0x000fe40003f66070 */
[----:B------:R-:W-:Y:S01]  /*6a00*/  MUFU.SIN R190, R192 ;  /* 0x000000c000be7308 */ /* 0x000fe20000000400 */
[----:B------:R-:W-:Y:S01]  /*6a10*/  FADD.FTZ R88, R133, R88 ;  /* 0x0000005885587221 */ /* 0x000fe20000010000 */
[----:B------:R-:W-:Y:S01]  /*6a20*/  FMUL.FTZ R150, R137, R90 ;  /* 0x0000005a89967220 */ /* 0x000fe20000410000 */
[----:B------:R-:W-:-:S05]  /*6a30*/  FMUL.FTZ R84, R129, R156 ;  /* 0x0000009c81547220 */ /* 0x000fca0000410000 */
[----:B------:R-:W-:Y:S01]  /*6a40*/  MUFU.COS R192, R192 ;  /* 0x000000c000c07308 */ /* 0x000fe20000000000 */
[-C--:B------:R-:W-:Y:S01]  /*6a50*/  FFMA.FTZ R150, R155, R88.reuse, R150 ;  /* 0x000000589b967223 */ /* 0x080fe20000010096 */
[----:B------:R-:W-:-:S06]  /*6a60*/  FMUL.FTZ R88, R137, R88 ;  /* 0x0000005889587220 */ /* 0x000fcc0000410000 */
[----:B------:R-:W2:Y:S01]  /*6a70*/  MUFU.EX2 R89, R89 ;  /* 0x0000005900597308 */ /* 0x000ea20000000800 */
[----:B0-----:R-:W-:Y:S01]  /*6a80*/  FMUL.FTZ R195, R83, R86 ;  /* 0x0000005653c37220 */ /* 0x001fe20000410000 */
[C---:B------:R-:W-:Y:S01]  /*6a90*/  FMUL.FTZ R82, R123.reuse, R156 ;  /* 0x0000009c7b527220 */ /* 0x040fe20000410000 */
[----:B------:R-:W-:Y:S01]  /*6aa0*/  FFMA.FTZ R86, R123, R158, R84 ;  /* 0x0000009e7b567223 */ /* 0x000fe20000010054 */
[----:B------:R-:W-:Y:S01]  /*6ab0*/  FFMA.FTZ R90, R155, R90, -R88 ;  /* 0x0000005a9b5a7223 */ /* 0x000fe20000010858 */
[----:B-1----:R-:W-:Y:S01]  /*6ac0*/  FMUL.FTZ R194, R83, R194 ;  /* 0x000000c253c27220 */ /* 0x002fe20000410000 */
[----:B------:R-:W-:Y:S01]  /*6ad0*/  FFMA.FTZ R84, R129, R158, -R82 ;  /* 0x0000009e81547223 */ /* 0x000fe20000010852 */
[----:B------:R-:W-:Y:S01]  /*6ae0*/  FMUL.FTZ R83, R137, R86 ;  /* 0x0000005689537220 */ /* 0x000fe20000410000 */
[----:B------:R-:W-:Y:S01]  /*6af0*/  FADD.FTZ R90, R139, R90 ;  /* 0x0000005a8b5a7221 */ /* 0x000fe20000010000 */
[----:B------:R-:W-:Y:S02]  /*6b00*/  FADD.FTZ R150, R135, R150 ;  /* 0x0000009687967221 */ /* 0x000fe40000010000 */
[-C--:B------:R-:W-:Y:S01]  /*6b10*/  FFMA.FTZ R88, R155, R84.reuse, -R83 ;  /* 0x000000549b587223 */ /* 0x080fe20000010853 */
[----:B------:R-:W-:Y:S01]  /*6b20*/  FMUL.FTZ R84, R137, R84 ;  /* 0x0000005489547220 */ /* 0x000fe20000410000 */
[----:B------:R-:W-:Y:S01]  /*6b30*/  FMUL.FTZ R82, R85, R118 ;  /* 0x0000007655527220 */ /* 0x000fe20000410000 */
[----:B------:R-:W-:Y:S01]  /*6b40*/  FMUL.FTZ R152, R157, R150 ;  /* 0x000000969d987220 */ /* 0x000fe20000410000 */
[C---:B--2---:R-:W-:Y:S01]  /*6b50*/  FMUL.FTZ R191, R89.reuse, R192 ;  /* 0x000000c059bf7220 */ /* 0x044fe20000410000 */
[----:B------:R-:W-:Y:S01]  /*6b60*/  FMUL.FTZ R190, R89, R190 ;  /* 0x000000be59be7220 */ /* 0x000fe20000410000 */
[----:B------:R-:W-:Y:S01]  /*6b70*/  FMUL.FTZ R89, R157, R90 ;  /* 0x0000005a9d597220 */ /* 0x000fe20000410000 */
[----:B------:R-:W-:Y:S01]  /*6b80*/  FFMA.FTZ R86, R155, R86, R84 ;  /* 0x000000569b567223 */ /* 0x000fe20000010054 */
[----:B------:R-:W-:Y:S02]  /*6b90*/  MUFU.SIN R87, R199 ;  /* 0x000000c700577308 */ /* 0x000fe40000000400 */
[C---:B------:R-:W-:Y:S01]  /*6ba0*/  FFMA.FTZ R89, R161.reuse, R150, R89 ;  /* 0x00000096a1597223 */ /* 0x040fe20000010059 */
[----:B------:R-:W-:Y:S01]  /*6bb0*/  FFMA.FTZ R152, R161, R90, -R152 ;  /* 0x0000005aa1987223 */ /* 0x000fe20000010898 */
[----:B------:R-:W-:-:S02]  /*6bc0*/  FMUL.FTZ R90, R157, R86 ;  /* 0x000000569d5a7220 */ /* 0x000fc40000410000 */
[----:B------:R-:W-:Y:S02]  /*6bd0*/  FADD.FTZ R89, R160, R89 ;  /* 0x00000059a0597221 */ /* 0x000fe40000010000 */
[----:B------:R-:W-:Y:S01]  /*6be0*/  MUFU.COS R199, R199 ;  /* 0x000000c700c77308 */ /* 0x000fe20000000000 */
[----:B------:R-:W-:Y:S01]  /*6bf0*/  FADD.FTZ R152, R159, R152 ;  /* 0x000000989f987221 */ /* 0x000fe20000010000 */
[----:B------:R-:W-:-:S06]  /*6c00*/  FFMA.FTZ R90, R161, R88, -R90 ;  /* 0x00000058a15a7223 */ /* 0x000fcc000001085a */
[----:B------:R-:W0:Y:S01]  /*6c10*/  MUFU.EX2 R82, R82 ;  /* 0x0000005200527308 */ /* 0x000e220000000800 */
[----:B------:R-:W-:Y:S01]  /*6c20*/  FMUL.FTZ R88, R157, R88 ;  /* 0x000000589d587220 */ /* 0x000fe20000410000 */
[CC--:B------:R-:W-:Y:S01]  /*6c30*/  FMUL.FTZ R150, R162.reuse, R89.reuse ;  /* 0x00000059a2967220 */ /* 0x0c0fe20000410000 */
[----:B------:R-:W-:Y:S01]  /*6c40*/  FMUL.FTZ R84, R81, R120 ;  /* 0x0000007851547220 */ /* 0x000fe20000410000 */
[----:B------:R-:W-:Y:S01]  /*6c50*/  FMUL.FTZ R192, R162, R152 ;  /* 0x00000098a2c07220 */ /* 0x000fe20000410000 */
[----:B------:R-:W-:Y:S01]  /*6c60*/  FFMA.FTZ R88, R161, R86, R88 ;  /* 0x00000056a1587223 */ /* 0x000fe20000010058 */
[----:B------:R-:W-:Y:S01]  /*6c70*/  FFMA.FTZ R150, R165, R152, -R150 ;  /* 0x00000098a5967223 */ /* 0x000fe20000010896 */
[----:B------:R-:W-:Y:S01]  /*6c80*/  FMUL.FTZ R83, R85, R120 ;  /* 0x0000007855537220 */ /* 0x000fe20000410000 */
[----:B------:R-:W-:Y:S01]  /*6c90*/  FMUL.RZ R91, R84, 0.15915493667125701904 ;  /* 0x3e22f983545b7820 */ /* 0x000fe2000040c000 */
[----:B------:R-:W-:Y:S01]  /*6ca0*/  FFMA.FTZ R89, R165, R89, R192 ;  /* 0x00000059a5597223 */ /* 0x000fe200000100c0 */
[----:B------:R-:W-:Y:S01]  /*6cb0*/  FMUL.FTZ R84, R162, R88 ;  /* 0x00000058a2547220 */ /* 0x000fe20000410000 */
[----:B------:R-:W-:-:S02]  /*6cc0*/  FADD.FTZ R150, R163, R150 ;  /* 0x00000096a3967221 */ /* 0x000fc40000010000 */
[----:B------:R-:W-:Y:S01]  /*6cd0*/  FADD.FTZ R89, R164, R89 ;  /* 0x00000059a4597221 */ /* 0x000fe20000010000 */
[----:B------:R-:W-:Y:S01]  /*6ce0*/  MUFU.EX2 R83, R83 ;  /* 0x0000005300537308 */ /* 0x000fe20000000800 */
[----:B------:R-:W-:Y:S01]  /*6cf0*/  FFMA.FTZ R84, R165, R90, -R84 ;  /* 0x0000005aa5547223 */ /* 0x000fe20000010854 */
[----:B------:R-:W-:Y:S01]  /*6d00*/  FMUL.FTZ R86, R166, R150 ;  /* 0x00000096a6567220 */ /* 0x000fe20000410000 */
[C---:B0-----:R-:W-:Y:S01]  /*6d10*/  FMUL.FTZ R199, R82.reuse, R199 ;  /* 0x000000c752c77220 */ /* 0x041fe20000410000 */
[----:B------:R-:W-:Y:S01]  /*6d20*/  FMUL.FTZ R198, R82, R87 ;  /* 0x0000005752c67220 */ /* 0x000fe20000410000 */
[----:B------:R-:W-:-:S03]  /*6d30*/  FMUL.FTZ R90, R162, R90 ;  /* 0x0000005aa25a7220 */ /* 0x000fc60000410000 */
[----:B------:R-:W0:Y:S01]  /*6d40*/  MUFU.COS R82, R91 ;  /* 0x0000005b00527308 */ /* 0x000e220000000000 */
[-C--:B------:R-:W-:Y:S01]  /*6d50*/  FMUL.FTZ R87, R166, R89.reuse ;  /* 0x00000059a6577220 */ /* 0x080fe20000410000 */
[----:B------:R-:W-:Y:S01]  /*6d60*/  FFMA.FTZ R89, R169, R89, R86 ;  /* 0x00000059a9597223 */ /* 0x000fe20000010056 */
[----:B------:R-:W-:Y:S02]  /*6d70*/  FFMA.FTZ R90, R165, R88, R90 ;  /* 0x00000058a55a7223 */ /* 0x000fe4000001005a */
[----:B------:R-:W-:Y:S01]  /*6d80*/  FFMA.FTZ R150, R169, R150, -R87 ;  /* 0x00000096a9967223 */ /* 0x000fe20000010857 */
[----:B------:R-:W-:Y:S01]  /*6d90*/  FADD.FTZ R152, R168, R89 ;  /* 0x00000059a8987221 */ /* 0x000fe20000010000 */
[C---:B------:R-:W-:Y:S01]  /*6da0*/  FMUL.FTZ R86, R166.reuse, R90 ;  /* 0x0000005aa6567220 */ /* 0x040fe20000410000 */
[----:B------:R-:W1:Y:S01]  /*6db0*/  MUFU.SIN R202, R91 ;  /* 0x0000005b00ca7308 */ /* 0x000e620000000400 */
[----:B------:R-:W-:Y:S01]  /*6dc0*/  FADD.FTZ R150, R167, R150 ;  /* 0x00000096a7967221 */ /* 0x000fe20000010000 */
[----:B------:R-:W-:Y:S01]  /*6dd0*/  FMUL.FTZ R192, R171, R152 ;  /* 0x00000098abc07220 */ /* 0x000fe20000410000 */
[-C--:B------:R-:W-:Y:S01]  /*6de0*/  FFMA.FTZ R88, R169, R84.reuse, -R86 ;  /* 0x00000054a9587223 */ /* 0x080fe20000010856 */
[----:B------:R-:W-:Y:S01]  /*6df0*/  FMUL.FTZ R84, R166, R84 ;  /* 0x00000054a6547220 */ /* 0x000fe20000410000 */
[-C--:B------:R-:W-:Y:S01]  /*6e00*/  FMUL.FTZ R89, R171, R150.reuse ;  /* 0x00000096ab597220 */ /* 0x080fe20000410000 */
[----:B------:R-:W-:Y:S01]  /*6e10*/  FFMA.FTZ R87, R173, R150, -R192 ;  /* 0x00000096ad577223 */ /* 0x000fe200000108c0 */
[----:B------:R-:W-:Y:S01]  /*6e20*/  FMUL.FTZ R81, R81, R122 ;  /* 0x0000007a51517220 */ /* 0x000fe20000410000 */
[----:B------:R-:W-:Y:S01]  /*6e30*/  FFMA.FTZ R84, R169, R90, R84 ;  /* 0x0000005aa9547223 */ /* 0x000fe20000010054 */
[----:B0-----:R-:W-:Y:S01]  /*6e40*/  FMUL.FTZ R203, R83, R82 ;  /* 0x0000005253cb7220 */ /* 0x001fe20000410000 */
[----:B------:R-:W-:Y:S01]  /*6e50*/  FMUL.FTZ R82, R171, R88 ;  /* 0x00000058ab527220 */ /* 0x000fe20000410000 */
[----:B------:R-:W-:Y:S01]  /*6e60*/  FFMA.FTZ R89, R173, R152, R89 ;  /* 0x00000098ad597223 */ /* 0x000fe20000010059 */
[----:B------:R-:W-:Y:S01]  /*6e70*/  FADD.FTZ R87, R172, R87 ;  /* 0x00000057ac577221 */ /* 0x000fe20000010000 */
[----:B------:R-:W-:Y:S01]  /*6e80*/  FMUL.RZ R151, R81, 0.15915493667125701904 ;  /* 0x3e22f98351977820 */ /* 0x000fe2000040c000 */
[-C--:B------:R-:W-:Y:S01]  /*6e90*/  FFMA.FTZ R81, R173, R84.reuse, R82 ;  /* 0x00000054ad517223 */ /* 0x080fe20000010052 */
[----:B------:R-:W-:Y:S01]  /*6ea0*/  FADD.FTZ R89, R170, R89 ;  /* 0x00000059aa597221 */ /* 0x000fe20000010000 */
[----:B------:R-:W-:Y:S01]  /*6eb0*/  FMUL.FTZ R84, R171, R84 ;  /* 0x00000054ab547220 */ /* 0x000fe20000410000 */
[----:B------:R-:W-:Y:S01]  /*6ec0*/  FMUL.FTZ R85, R85, R122 ;  /* 0x0000007a55557220 */ /* 0x000fe20000410000 */
[C---:B------:R-:W-:Y:S01]  /*6ed0*/  FMUL.FTZ R150, R174.reuse, R87 ;  /* 0x00000057ae967220 */ /* 0x040fe20000410000 */
[-C--:B------:R-:W-:Y:S01]  /*6ee0*/  FMUL.FTZ R90, R174, R89.reuse ;  /* 0x00000059ae5a7220 */ /* 0x080fe20000410000 */
[----:B------:R-:W-:Y:S01]  /*6ef0*/  FFMA.FTZ R88, R173, R88, -R84 ;  /* 0x00000058ad587223 */ /* 0x000fe20000010854 */
[----:B-1----:R-:W-:Y:S01]  /*6f00*/  FMUL.FTZ R202, R83, R202 ;  /* 0x000000ca53ca7220 */ /* 0x002fe20000410000 */
[C---:B------:R-:W-:Y:S01]  /*6f10*/  FFMA.FTZ R89, R177.reuse, R89, R150 ;  /* 0x00000059b1597223 */ /* 0x040fe20000010096 */
[----:B------:R-:W0:Y:S01]  /*6f20*/  LDS.U16 R84, [R80+0x2e] ;  /* 0x00002e0050547984 */ /* 0x000e220000000400 */
[----:B------:R-:W-:Y:S01]  /*6f30*/  MUFU.EX2 R85, R85 ;  /* 0x0000005500557308 */ /* 0x000fe20000000800 */
[----:B------:R-:W-:-:S02]  /*6f40*/  FFMA.FTZ R150, R177, R87, -R90 ;  /* 0x00000057b1967223 */ /* 0x000fc4000001085a */
[----:B------:R-:W1:Y:S01]  /*6f50*/  LDS.U16 R83, [R80+0x2c] ;  /* 0x00002c0050537984 */ /* 0x000e620000000400 */
[----:B------:R-:W-:-:S04]  /*6f60*/  FADD.FTZ R89, R176, R89 ;  /* 0x00000059b0597221 */ /* 0x000fc80000010000 */
[----:B------:R-:W2:Y:S01]  /*6f70*/  MUFU.COS R86, R151 ;  /* 0x0000009700567308 */ /* 0x000ea20000000000 */
[----:B------:R-:W-:Y:S01]  /*6f80*/  FADD.FTZ R87, R175, R150 ;  /* 0x00000096af577221 */ /* 0x000fe20000010000 */
[----:B------:R-:W-:-:S06]  /*6f90*/  FMUL.FTZ R91, R186, R89 ;  /* 0x00000059ba5b7220 */ /* 0x000fcc0000410000 */
[----:B------:R3:W4:Y:S01]  /*6fa0*/  MUFU.SIN R82, R151 ;  /* 0x0000009700527308 */ /* 0x0007220000000400 */
        /* <DEDUP_REMOVED lines=8> */
[----:B--2---:R-:W-:Y:S01]  /*7030*/  FMUL.FTZ R81, R85, R86 ;  /* 0x0000005655517220 */ /* 0x004fe20000410000 */
[----:B------:R-:W-:Y:S01]  /*7040*/  FADD.FTZ R192, R187, R192 ;  /* 0x000000c0bbc07221 */ /* 0x000fe20000010000 */
[----:B---3--:R-:W-:Y:S01]  /*7050*/  FMUL.FTZ R151, R189, R152 ;  /* 0x00000098bd977220 */ /* 0x008fe20000410000 */
[----:B------:R-:W-:Y:S01]  /*7060*/  FMUL.FTZ R88, R186, R89 ;  /* 0x00000059ba587220 */ /* 0x000fe20000410000 */
[----:B------:R-:W-:Y:S01]  /*7070*/  LDS.U16 R86, [R80+0x32] ;  /* 0x0000320050567984 */ /* 0x000fe20000000400 */
[----:B----4-:R-:W-:-:S03]  /*7080*/  FMUL.FTZ R82, R85, R82 ;  /* 0x0000005255527220 */ /* 0x010fc60000410000 */
[----:B------:R-:W2:Y:S01]  /*7090*/  LDS.U16 R85, [R80+0x30] ;  /* 0x0000300050557984 */ /* 0x000ea20000000400 */
[-C--:B------:R-:W-:Y:S01]  /*70a0*/  FMUL.FTZ R91, R186, R87.reuse ;  /* 0x00000057ba5b7220 */ /* 0x080fe20000410000 */
[-C--:B------:R-:W-:Y:S01]  /*70b0*/  FFMA.FTZ R153, R188, R192.reuse, R151 ;  /* 0x000000c0bc997223 */ /* 0x080fe20000010097 */
[C---:B------:R-:W-:Y:S01]  /*70c0*/  FFMA.FTZ R88, R184.reuse, R87, -R88 ;  /* 0x00000057b8587223 */ /* 0x040fe20000010858 */
[C---:B------:R-:W-:Y:S01]  /*70d0*/  FMUL.FTZ R151, R189.reuse, R192 ;  /* 0x000000c0bd977220 */ /* 0x040fe20000410000 */
[----:B------:R-:W-:Y:S02]  /*70e0*/  FFMA.FTZ R91, R184, R89, R91 ;  /* 0x00000059b85b7223 */ /* 0x000fe4000001005b */
[C---:B------:R-:W-:Y:S01]  /*70f0*/  FMUL.FTZ R90, R189.reuse, R88 ;  /* 0x00000058bd5a7220 */ /* 0x040fe20000410000 */
[C---:B------:R-:W-:Y:S01]  /*7100*/  FFMA.FTZ R152, R188.reuse, R152, -R151 ;  /* 0x00000098bc987223 */ /* 0x040fe20000010897 */
[-C--:B------:R-:W-:Y:S02]  /*7110*/  FMUL.FTZ R87, R189, R91.reuse ;  /* 0x0000005bbd577220 */ /* 0x080fe40000410000 */
[----:B------:R-:W-:Y:S01]  /*7120*/  FFMA.FTZ R91, R188, R91, R90 ;  /* 0x0000005bbc5b7223 */ /* 0x000fe2000001005a */
[----:B------:R-:W-:Y:S01]  /*7130*/  FADD.FTZ R152, R179, R152 ;  /* 0x00000098b3987221 */ /* 0x000fe20000010000 */
[----:B------:R-:W-:Y:S01]  /*7140*/  FADD.FTZ R153, R178, R153 ;  /* 0x00000099b2997221 */ /* 0x000fe20000010000 */
[----:B------:R-:W-:Y:S01]  /*7150*/  FFMA.FTZ R89, R188, R88, -R87 ;  /* 0x00000058bc597223 */ /* 0x000fe20000010857 */
[C---:B------:R-:W-:Y:S01]  /*7160*/  FMUL.FTZ R90, R180.reuse, R91 ;  /* 0x0000005bb45a7220 */ /* 0x040fe20000410000 */
[C---:B------:R-:W-:Y:S01]  /*7170*/  FMUL.FTZ R192, R180.reuse, R152 ;  /* 0x00000098b4c07220 */ /* 0x040fe20000410000 */
[----:B------:R-:W3:Y:S01]  /*7180*/  LDS.U16 R88, [R80+0x36] ;  /* 0x0000360050587984 */ /* 0x000ee20000000400 */
[----:B------:R-:W-:Y:S01]  /*7190*/  FMUL.FTZ R150, R180, R153 ;  /* 0x00000099b4967220 */ /* 0x000fe20000410000 */
[C---:B------:R-:W-:Y:S01]  /*71a0*/  FFMA.FTZ R151, R183.reuse, R89, -R90 ;  /* 0x00000059b7977223 */ /* 0x040fe2000001085a */
[----:B------:R-:W-:Y:S01]  /*71b0*/  FFMA.FTZ R153, R183, R153, R192 ;  /* 0x00000099b7997223 */ /* 0x000fe200000100c0 */
[----:B------:R-:W4:Y:S01]  /*71c0*/  LDS.U16 R87, [R80+0x34] ;  /* 0x0000340050577984 */ /* 0x000f220000000400 */
[----:B0-----:R-:W-:-:S02]  /*71d0*/  SHF.L.U32 R90, R84, 0x10, RZ ;  /* 0x00000010545a7819 */ /* 0x001fc400000006ff */
[----:B-1----:R-:W-:Y:S01]  /*71e0*/  SHF.L.U32 R84, R83, 0x10, RZ ;  /* 0x0000001053547819 */ /* 0x002fe200000006ff */
[----:B------:R-:W-:Y:S01]  /*71f0*/  FFMA.FTZ R152, R183, R152, -R150 ;  /* 0x00000098b7987223 */ /* 0x000fe20000010896 */
[----:B------:R-:W-:Y:S01]  /*7200*/  FSEL R190, R190, RZ, !P5 ;  /* 0x000000ffbebe7208 */ /* 0x000fe20006800000 */
[----:B------:R-:W-:Y:S01]  /*7210*/  FADD.FTZ R153, R182, R153 ;  /* 0x00000099b6997221 */ /* 0x000fe20000010000 */
[----:B------:R-:W-:Y:S01]  /*7220*/  FSEL R191, R191, 1, !P5 ;  /* 0x3f800000bfbf7808 */ /* 0x000fe20006800000 */
[----:B------:R-:W-:Y:S01]  /*7230*/  FMUL.FTZ R84, R95, R84 ;  /* 0x000000545f547220 */ /* 0x000fe20000410000 */
[----:B------:R-:W-:Y:S01]  /*7240*/  FMUL.FTZ R150, R180, R89 ;  /* 0x00000059b4967220 */ /* 0x000fe20000410000 */
[----:B------:R-:W-:Y:S01]  /*7250*/  FADD.FTZ R152, R181, R152 ;  /* 0x00000098b5987221 */ /* 0x000fe20000010000 */
[----:B------:R-:W-:Y:S01]  /*7260*/  FMUL.FTZ R192, R190, R153 ;  /* 0x00000099bec07220 */ /* 0x000fe20000410000 */
[----:B------:R-:W0:Y:S01]  /*7270*/  LDS.U16 R83, [R80+0x38] ;  /* 0x0000380050537984 */ /* 0x000e220000000400 */
[----:B------:R-:W-:Y:S01]  /*7280*/  FFMA.FTZ R91, R183, R91, R150 ;  /* 0x0000005bb75b7223 */ /* 0x000fe20000010096 */
[----:B------:R-:W-:Y:S01]  /*7290*/  FMUL.FTZ R90, R95, R90 ;  /* 0x0000005a5f5a7220 */ /* 0x000fe20000410000 */
[----:B------:R-:W-:Y:S01]  /*72a0*/  FSEL R193, R84, RZ, !P5 ;  /* 0x000000ff54c17208 */ /* 0x000fe20006800000 */
[-C--:B------:R-:W-:Y:S01]  /*72b0*/  FFMA.FTZ R150, R191, R152.reuse, -R192 ;  /* 0x00000098bf967223 */ /* 0x080fe200000108c0 */
[----:B------:R-:W1:Y:S01]  /*72c0*/  LDS.U16 R84, [R80+0x3a] ;  /* 0x00003a0050547984 */ /* 0x000e620000000400 */
[----:B------:R-:W-:Y:S01]  /*72d0*/  FMUL.FTZ R152, R190, R152 ;  /* 0x00000098be987220 */ /* 0x000fe20000410000 */
[----:B------:R-:W-:Y:S01]  /*72e0*/  FSEL R192, R90, RZ, !P5 ;  /* 0x000000ff5ac07208 */ /* 0x000fe20006800000 */
[----:B------:R-:W-:Y:S01]  /*72f0*/  FADD.FTZ R89, R193, R150 ;  /* 0x00000096c1597221 */ /* 0x000fe20000010000 */
[----:B------:R-:W-:Y:S01]  /*7300*/  FSEL R194, R194, RZ, !P2 ;  /* 0x000000ffc2c27208 */ /* 0x000fe20005000000 */
[----:B------:R-:W-:Y:S01]  /*7310*/  FFMA.FTZ R153, R191, R153, R152 ;  /* 0x00000099bf997223 */ /* 0x000fe20000010098 */
[----:B--2---:R-:W-:-:S02]  /*7320*/  SHF.L.U32 R90, R85, 0x10, RZ ;  /* 0x00000010555a7819 */ /* 0x004fc400000006ff */
[----:B------:R-:W-:Y:S01]  /*7330*/  FSEL R195, R195, 1, !P2 ;  /* 0x3f800000c3c37808 */ /* 0x000fe20005000000 */
[----:B------:R-:W-:Y:S01]  /*7340*/  FADD.FTZ R153, R192, R153 ;  /* 0x00000099c0997221 */ /* 0x000fe20000010000 */
[----:B------:R-:W-:Y:S01]  /*7350*/  SHF.L.U32 R150, R86, 0x10, RZ ;  /* 0x0000001056967819 */ /* 0x000fe200000006ff */
[----:B------:R-:W-:Y:S01]  /*7360*/  FMUL.FTZ R152, R194, R89 ;  /* 0x00000059c2987220 */ /* 0x000fe20000410000 */
[----:B------:R-:W2:Y:S01]  /*7370*/  LDS.U16 R86, [R80+0x3e] ;  /* 0x00003e0050567984 */ /* 0x000ea20000000400 */
[----:B------:R-:W-:-:S03]  /*7380*/  FMUL.FTZ R90, R93, R90 ;  /* 0x0000005a5d5a7220 */ /* 0x000fc60000410000 */
[----:B------:R5:W2:Y:S01]  /*7390*/  LDS.U16 R85, [R80+0x3c] ;  /* 0x00003c0050557984 */ /* 0x000aa20000000400 */
[-C--:B------:R-:W-:Y:S01]  /*73a0*/  FFMA.FTZ R201, R195, R153.reuse, R152 ;  /* 0x00000099c3c97223 */ /* 0x080fe20000010098 */
[----:B------:R-:W-:Y:S01]  /*73b0*/  FMUL.FTZ R152, R194, R153 ;  /* 0x00000099c2987220 */ /* 0x000fe20000410000 */
[----:B------:R-:W-:Y:S01]  /*73c0*/  FMUL.FTZ R150, R93, R150 ;  /* 0x000000965d967220 */ /* 0x000fe20000410000 */
[----:B------:R-:W-:Y:S02]  /*73d0*/  FSEL R197, R90, RZ, !P2 ;  /* 0x000000ff5ac57208 */ /* 0x000fe40005000000 */
[----:B------:R-:W-:Y:S01]  /*73e0*/  FFMA.FTZ R152, R195, R89, -R152 ;  /* 0x00000059c3987223 */ /* 0x000fe20000010898 */
[----:B------:R-:W-:Y:S02]  /*73f0*/  FSEL R198, R198, RZ, !P4 ;  /* 0x000000ffc6c67208 */ /* 0x000fe40006000000 */
[----:B------:R-:W-:Y:S01]  /*7400*/  FSEL R196, R150, RZ, !P2 ;  /* 0x000000ff96c47208 */ /* 0x000fe20005000000 */
[----:B------:R-:W-:Y:S01]  /*7410*/  FADD.FTZ R152, R197, R152 ;  /* 0x00000098c5987221 */ /* 0x000fe20000010000 */
[----:B---3--:R-:W-:-:S02]  /*7420*/  SHF.L.U32 R90, R88, 0x10, RZ ;  /* 0x00000010585a7819 */ /* 0x008fc400000006ff */
[----:B------:R-:W-:Y:S01]  /*7430*/  FSEL R199, R199, 1, !P4 ;  /* 0x3f800000c7c77808 */ /* 0x000fe20006000000 */
[----:B------:R-:W-:Y:S01]  /*7440*/  FADD.FTZ R201, R196, R201 ;  /* 0x000000c9c4c97221 */ /* 0x000fe20000010000 */
[----:B-----5:R-:W-:Y:S01]  /*7450*/  FMUL.FTZ R80, R198, R152 ;  /* 0x00000098c6507220 */ /* 0x020fe20000410000 */
[----:B----4-:R-:W-:Y:S01]  /*7460*/  SHF.L.U32 R88, R87, 0x10, RZ ;  /* 0x0000001057587819 */ /* 0x010fe200000006ff */
[----:B------:R-:W-:Y:S02]  /*7470*/  FMUL.FTZ R90, R79, R90 ;  /* 0x0000005a4f5a7220 */ /* 0x000fe40000410000 */
[----:B------:R-:W-:Y:S01]  /*7480*/  FFMA.FTZ R89, R199, R201, R80 ;  /* 0x000000c9c7597223 */ /* 0x000fe20000010050 */
[----:B------:R-:W-:Y:S01]  /*7490*/  FMUL.FTZ R80, R190, R91 ;  /* 0x0000005bbe507220 */ /* 0x000fe20000410000 */
[----:B------:R-:W-:Y:S01]  /*74a0*/  FMUL.FTZ R88, R79, R88 ;  /* 0x000000584f587220 */ /* 0x000fe20000410000 */
[----:B------:R-:W-:Y:S01]  /*74b0*/  FSEL R200, R90, RZ, !P4 ;  /* 0x000000ff5ac87208 */ /* 0x000fe20006000000 */
[----:B------:R-:W-:Y:S01]  /*74c0*/  FMUL.FTZ R150, R198, R201 ;  /* 0x000000c9c6967220 */ /* 0x000fe20000410000 */
[----:B------:R-:W-:Y:S01]  /*74d0*/  FFMA.FTZ R87, R191, R151, -R80 ;  /* 0x00000097bf577223 */ /* 0x000fe20000010850 */
[----:B0-----:R-:W-:-:S02]  /*74e0*/  SHF.L.U32 R80, R83, 0x10, RZ ;  /* 0x0000001053507819 */ /* 0x001fc400000006ff */
[----:B------:R-:W-:Y:S01]  /*74f0*/  FSEL R201, R88, RZ, !P4 ;  /* 0x000000ff58c97208 */ /* 0x000fe20006000000 */
[----:B------:R-:W-:Y:S01]  /*7500*/  FFMA.FTZ R150, R199, R152, -R150 ;  /* 0x00000098c7967223 */ /* 0x000fe20000010896 */
[----:B------:R-:W-:Y:S01]  /*7510*/  FSEL R202, R202, RZ, !P3 ;  /* 0x000000ffcaca7208 */ /* 0x000fe20005800000 */
[----:B------:R-:W-:Y:S01]  /*7520*/  FADD.FTZ R89, R200, R89 ;  /* 0x00000059c8597221 */ /* 0x000fe20000010000 */
[----:B-1----:R-:W-:Y:S01]  /*7530*/  SHF.L.U32 R84, R84, 0x10, RZ ;  /* 0x0000001054547819 */ /* 0x002fe200000006ff */
[----:B------:R-:W-:Y:S01]  /*7540*/  FMUL.FTZ R80, R75, R80 ;  /* 0x000000504b507220 */ /* 0x000fe20000410000 */
[----:B------:R-:W-:Y:S01]  /*7550*/  FSEL R203, R203, 1, !P3 ;  /* 0x3f800000cbcb7808 */ /* 0x000fe20005800000 */
[----:B------:R-:W-:Y:S01]  /*7560*/  FADD.FTZ R150, R201, R150 ;  /* 0x00000096c9967221 */ /* 0x000fe20000010000 */
[----:B------:R-:W-:Y:S01]  /*7570*/  FMUL.FTZ R90, R202, R89 ;  /* 0x00000059ca5a7220 */ /* 0x000fe20000410000 */
[----:B------:R-:W-:Y:S01]  /*7580*/  FMUL.FTZ R88, R190, R151 ;  /* 0x00000097be587220 */ /* 0x000fe20000410000 */
[----:B------:R-:W-:Y:S01]  /*7590*/  FMUL.FTZ R84, R75, R84 ;  /* 0x000000544b547220 */ /* 0x000fe20000410000 */
[----:B------:R-:W-:Y:S01]  /*75a0*/  FSEL R206, R80, RZ, !P3 ;  /* 0x000000ff50ce7208 */ /* 0x000fe20005800000 */
[-C--:B------:R-:W-:Y:S01]  /*75b0*/  FMUL.FTZ R152, R202, R150.reuse ;  /* 0x00000096ca987220 */ /* 0x080fe20000410000 */
[----:B------:R-:W-:Y:S01]  /*75c0*/  FFMA.FTZ R83, R203, R150, -R90 ;  /* 0x00000096cb537223 */ /* 0x000fe2000001085a */
[----:B------:R-:W-:Y:S01]  /*75d0*/  FFMA.FTZ R88, R191, R91, R88 ;  /* 0x0000005bbf587223 */ /* 0x000fe20000010058 */
[----:B--2---:R-:W-:Y:S01]  /*75e0*/  IMAD.U32 R86, R86, 0x10000, RZ ;  /* 0x0001000056567824 */ /* 0x004fe200078e00ff */
[----:B------:R-:W-:Y:S01]  /*75f0*/  FSEL R204, R82, RZ, !P6 ;  /* 0x000000ff52cc7208 */ /* 0x000fe20007000000 */
[----:B------:R-:W-:Y:S01]  /*7600*/  FFMA.FTZ R152, R203, R89, R152 ;  /* 0x00000059cb987223 */ /* 0x000fe20000010098 */
[----:B------:R-:W-:Y:S01]  /*7610*/  FSEL R207, R84, RZ, !P3 ;  /* 0x000000ff54cf7208 */ /* 0x000fe20005800000 */
[----:B------:R-:W-:Y:S01]  /*7620*/  FADD.FTZ R83, R206, R83 ;  /* 0x00000053ce537221 */ /* 0x000fe20000010000 */
[----:B------:R-:W-:Y:S01]  /*7630*/  SHF.L.U32 R80, R85, 0x10, RZ ;  /* 0x0000001055507819 */ /* 0x000fe200000006ff */
[----:B------:R-:W-:Y:S01]  /*7640*/  FMUL.FTZ R82, R194, R88 ;  /* 0x00000058c2527220 */ /* 0x000fe20000410000 */
[----:B------:R-:W-:Y:S01]  /*7650*/  FMUL.FTZ R86, R73, R86 ;  /* 0x0000005649567220 */ /* 0x000fe20000410000 */
[----:B------:R-:W-:Y:S01]  /*7660*/  FSEL R205, R81, 1, !P6 ;  /* 0x3f80000051cd7808 */ /* 0x000fe20007000000 */
[----:B------:R-:W-:Y:S01]  /*7670*/  FADD.FTZ R152, R207, R152 ;  /* 0x00000098cf987221 */ /* 0x000fe20000010000 */
[----:B------:R-:W-:Y:S01]  /*7680*/  FMUL.FTZ R150, R204, R83 ;  /* 0x00000053cc967220 */ /* 0x000fe20000410000 */
[----:B------:R-:W-:Y:S01]  /*7690*/  FMUL.FTZ R80, R73, R80 ;  /* 0x0000005049507220 */ /* 0x000fe20000410000 */
[-C--:B------:R-:W-:Y:S01]  /*76a0*/  FMUL.FTZ R84, R194, R87.reuse ;  /* 0x00000057c2547220 */ /* 0x080fe20000410000 */
[----:B------:R-:W-:Y:S01]  /*76b0*/  FFMA.FTZ R82, R195, R87, -R82 ;  /* 0x00000057c3527223 */ /* 0x000fe20000010852 */
[----:B------:R-:W-:Y:S01]  /*76c0*/  FSEL R208, R86, RZ, !P6 ;  /* 0x000000ff56d07208 */ /* 0x000fe20007000000 */
[----:B------:R-:W-:Y:S01]  /*76d0*/  FFMA.FTZ R81, R205, R152, R150 ;  /* 0x00000098cd517223 */ /* 0x000fe20000010096 */
[----:B------:R-:W-:Y:S01]  /*76e0*/  FFMA.FTZ R84, R195, R88, R84 ;  /* 0x00000058c3547223 */ /* 0x000fe20000010054 */
[----:B------:R-:W-:Y:S01]  /*76f0*/  FSEL R209, R80, RZ, !P6 ;  /* 0x000000ff50d17208 */ /* 0x000fe20007000000 */
[----:B------:R-:W-:Y:S01]  /*7700*/  FMUL.FTZ R90, R204, R152 ;  /* 0x00000098cc5a7220 */ /* 0x000fe20000410000 */
[----:B------:R-:W-:Y:S01]  /*7710*/  FMUL.FTZ R80, R198, R82 ;  /* 0x00000052c6507220 */ /* 0x000fe20000410000 */
[----:B------:R-:W-:Y:S01]  /*7720*/  FADD.FTZ R210, R208, R81 ;  /* 0x00000051d0d27221 */ /* 0x000fe20000010000 */
[-C--:B------:R-:W-:Y:S01]  /*7730*/  FMUL.FTZ R81, R198, R84.reuse ;  /* 0x00000054c6517220 */ /* 0x080fe20000410000 */
[----:B------:R-:W-:Y:S01]  /*7740*/  FFMA.FTZ R90, R205, R83, -R90 ;  /* 0x00000053cd5a7223 */ /* 0x000fe2000001085a */
[----:B------:R-:W-:-:S02]  /*7750*/  FFMA.FTZ R80, R199, R84, R80 ;  /* 0x00000054c7507223 */ /* 0x000fc40000010050 */
[----:B------:R-:W-:Y:S01]  /*7760*/  FFMA.FTZ R81, R199, R82, -R81 ;  /* 0x00000052c7517223 */ /* 0x000fe20000010851 */
[----:B------:R-:W-:Y:S01]  /*7770*/  FADD.FTZ R211, R209, R90 ;  /* 0x0000005ad1d37221 */ /* 0x000fe20000010000 */
[CC--:B------:R-:W-:Y:S01]  /*7780*/  FMUL.FTZ R82, R202.reuse, R80.reuse ;  /* 0x00000050ca527220 */ /* 0x0c0fe20000410000 */
[----:B------:R-:W0:Y:S01]  /*7790*/  SHFL.UP PT, R85, R210, 0x1, RZ ;  /* 0x04200000d2557989 */ /* 0x000e2200000e00ff */
[-C--:B------:R-:W-:Y:S02]  /*77a0*/  FMUL.FTZ R83, R202, R81.reuse ;  /* 0x00000051ca537220 */ /* 0x080fe40000410000 */
[C---:B------:R-:W-:Y:S01]  /*77b0*/  FFMA.FTZ R82, R203.reuse, R81, -R82 ;  /* 0x00000051cb527223 */ /* 0x040fe20000010852 */
[----:B------:R-:W1:Y:S01]  /*77c0*/  SHFL.UP PT, R84, R211, 0x1, RZ ;  /* 0x04200000d3547989 */ /* 0x000e6200000e00ff */
[----:B------:R-:W-:Y:S02]  /*77d0*/  FFMA.FTZ R83, R203, R80, R83 ;  /* 0x00000050cb537223 */ /* 0x000fe40000010053 */
[----:B------:R-:W-:-:S02]  /*77e0*/  FMUL.FTZ R212, R204, R82 ;  /* 0x00000052ccd47220 */ /* 0x000fc40000410000 */
[-C--:B------:R-:W-:Y:S02]  /*77f0*/  FMUL.FTZ R213, R204, R83.reuse ;  /* 0x00000053ccd57220 */ /* 0x080fe40000410000 */
[C---:B------:R-:W-:Y:S02]  /*7800*/  FFMA.FTZ R212, R205.reuse, R83, R212 ;  /* 0x00000053cdd47223 */ /* 0x040fe400000100d4 */
        /* <DEDUP_REMOVED lines=9> */
[----:B------:R-:W-:-:S04]  /*78a0*/  @P2 FADD.FTZ R211, R211, R86 ;  /* 0x00000056d3d32221 */ /* 0x000fc80000010000 */
[----:B------:R-:W0:Y:S01]  /*78b0*/  SHFL.UP PT, R85, R210, 0x2, RZ ;  /* 0x04400000d2557989 */ /* 0x000e2200000e00ff */
[----:B--2---:R-:W-:-:S03]  /*78c0*/  FMUL.FTZ R81, R213, R80 ;  /* 0x00000050d5517220 */ /* 0x004fc60000410000 */
[----:B------:R-:W1:Y:S01]  /*78d0*/  SHFL.UP PT, R83, R211, 0x2, RZ ;  /* 0x04400000d3537989 */ /* 0x000e6200000e00ff */
[C---:B------:R-:W-:Y:S01]  /*78e0*/  FMUL.FTZ R84, R212.reuse, R80 ;  /* 0x00000050d4547220 */ /* 0x040fe20000410000 */
[----:B------:R-:W-:Y:S01]  /*78f0*/  MOV R80, R146 ;  /* 0x0000009200507202 */ /* 0x000fe20000000f00 */
[-C--:B---3--:R-:W-:Y:S01]  /*7900*/  @P2 FFMA.FTZ R212, R212, R82.reuse, R81 ;  /* 0x00000052d4d42223 */ /* 0x088fe20000010051 */
[----:B------:R-:W-:Y:S01]  /*7910*/  MOV R81, R7 ;  /* 0x0000000700517202 */ /* 0x000fe20000000f00 */
[----:B------:R-:W-:Y:S02]  /*7920*/  @P2 FFMA.FTZ R213, R213, R82, -R84 ;  /* 0x00000052d5d52223 */ /* 0x000fe40000010854 */
[----:B------:R-:W-:Y:S01]  /*7930*/  IMAD.WIDE.U32 R80, R121, UR8, R80 ;  /* 0x0000000879507c25 */ /* 0x000fe2000f8e0050 */
[----:B------:R-:W2:Y:S01]  /*7940*/  SHFL.UP PT, R82, R212, 0x2, RZ ;  /* 0x04400000d4527989 */ /* 0x000ea200000e00ff */
[----:B------:R-:W-:Y:S02]  /*7950*/  ISETP.GE.AND P2, PT, R21, 0x2, PT ;  /* 0x000000021500780c */ /* 0x000fe40003f46270 */
[----:B------:R-:W-:-:S02]  /*7960*/  IMAD R84, R121, UR9, R81 ;  /* 0x0000000979547c24 */ /* 0x000fc4000f8e0251 */
[----:B------:R-:W3:Y:S01]  /*7970*/  SHFL.UP PT, R81, R213, 0x2, RZ ;  /* 0x04400000d5517989 */ /* 0x000ee200000e00ff */
[----:B------:R-:W-:Y:S01]  /*7980*/  LEA R150, P3, R80, R142, 0x3 ;  /* 0x0000008e50967211 */ /* 0x000fe200078618ff */
[----:B0-----:R-:W-:-:S03]  /*7990*/  FMUL.FTZ R87, R213, R85 ;  /* 0x00000055d5577220 */ /* 0x001fc60000410000 */
[----:B------:R-:W-:Y:S01]  /*79a0*/  LEA.HI.X R151, R80, R143, R84, 0x3, P3 ;  /* 0x0000008f50977211 */ /* 0x000fe200018f1c54 */
[C---:B------:R-:W-:Y:S01]  /*79b0*/  FMUL.FTZ R80, R212.reuse, R85 ;  /* 0x00000055d4507220 */ /* 0x040fe20000410000 */
[----:B-1----:R-:W-:-:S03]  /*79c0*/  FFMA.FTZ R87, R212, R83, R87 ;  /* 0x00000053d4577223 */ /* 0x002fc60000010057 */
[----:B------:R-:W-:Y:S01]  /*79d0*/  FFMA.FTZ R80, R213, R83, -R80 ;  /* 0x00000053d5507223 */ /* 0x000fe20000010850 */
[----:B------:R-:W4:Y:S01]  /*79e0*/  LDG.E.64 R150, desc[UR20][R150.64] ;  /* 0x0000001496967981 */ /* 0x000f22000c1e1b00 */
[----:B------:R-:W-:Y:S02]  /*79f0*/  @P2 FADD.FTZ R210, R210, R87 ;  /* 0x00000057d2d22221 */ /* 0x000fe40000010000 */
[----:B------:R-:W-:-:S03]  /*7a00*/  @P2 FADD.FTZ R211, R211, R80 ;  /* 0x00000050d3d32221 */ /* 0x000fc60000010000 */
[----:B------:R-:W0:Y:S01]  /*7a10*/  SHFL.UP PT, R85, R210, 0x4, RZ ;  /* 0x04800000d2557989 */ /* 0x000e2200000e00ff */
[CC--:B--2---:R-:W-:Y:S01]  /*7a20*/  FMUL.FTZ R83, R213.reuse, R82.reuse ;  /* 0x00000052d5537220 */ /* 0x0c4fe20000410000 */
[C---:B------:R-:W-:Y:S02]  /*7a30*/  FMUL.FTZ R82, R212.reuse, R82 ;  /* 0x00000052d4527220 */ /* 0x040fe40000410000 */
[----:B------:R-:W1:Y:S01]  /*7a40*/  SHFL.UP PT, R84, R211, 0x4, RZ ;  /* 0x04800000d3547989 */ /* 0x000e6200000e00ff */
[-C--:B---3--:R-:W-:Y:S01]  /*7a50*/  @P2 FFMA.FTZ R212, R212, R81.reuse, R83 ;  /* 0x00000051d4d42223 */ /* 0x088fe20000010053 */
[----:B------:R-:W-:-:S04]  /*7a60*/  @P2 FFMA.FTZ R213, R213, R81, -R82 ;  /* 0x00000051d5d52223 */ /* 0x000fc80000010852 */
        /* <DEDUP_REMOVED lines=9> */
[-C--:B--2---:R-:W-:Y:S01]  /*7b00*/  FMUL.FTZ R83, R213, R81.reuse ;  /* 0x00000051d5537220 */ /* 0x084fe20000410000 */
[C---:B------:R-:W-:Y:S02]  /*7b10*/  FMUL.FTZ R82, R212.reuse, R81 ;  /* 0x00000051d4527220 */ /* 0x040fe40000410000 */
        /* <DEDUP_REMOVED lines=14> */
[----:B------:R-:W-:Y:S01]  /*7c00*/  @P2 FADD.FTZ R211, R211, R88 ;  /* 0x00000058d3d32221 */ /* 0x000fe20000010000 */
[-C--:B---3--:R-:W-:Y:S02]  /*7c10*/  @P2 FFMA.FTZ R212, R212, R85.reuse, R87 ;  /* 0x00000055d4d42223 */ /* 0x088fe40000010057 */
[----:B------:R-:W0:Y:S01]  /*7c20*/  SHFL.UP PT, R88, R210, 0x10, RZ ;  /* 0x06000000d2587989 */ /* 0x000e2200000e00ff */
[----:B------:R-:W-:-:S03]  /*7c30*/  @P2 FFMA.FTZ R213, R213, R85, -R86 ;  /* 0x00000055d5d52223 */ /* 0x000fc60000010856 */
[----:B------:R-:W1:Y:S04]  /*7c40*/  SHFL.UP PT, R86, R212, 0x10, RZ ;  /* 0x06000000d4567989 */ /* 0x000e6800000e00ff */
[----:B------:R-:W2:Y:S04]  /*7c50*/  SHFL.UP PT, R87, R211, 0x10, RZ ;  /* 0x06000000d3577989 */ /* 0x000ea800000e00ff */
[----:B------:R-:W3:Y:S01]  /*7c60*/  SHFL.UP PT, R85, R213, 0x10, RZ ;  /* 0x06000000d5557989 */ /* 0x000ee200000e00ff */
[----:B------:R-:W-:Y:S02]  /*7c70*/  MOV R80, 0x3f800000 ;  /* 0x3f80000000507802 */ /* 0x000fe40000000f00 */
[----:B------:R-:W-:-:S02]  /*7c80*/  CS2R R82, SRZ ;  /* 0x0000000000527805 */ /* 0x000fc4000001ff00 */
[----:B------:R-:W-:Y:S02]  /*7c90*/  MOV R81, RZ ;  /* 0x000000ff00517202 */ /* 0x000fe40000000f00 */
[----:B------:R-:W-:Y:S02]  /*7ca0*/  @P0 LEA R84, R121, R154, 0x4 ;  /* 0x0000009a79540211 */ /* 0x000fe400078e20ff */
[----:B------:R-:W-:-:S03]  /*7cb0*/  ISETP.NE.AND P2, PT, R21, 0x1f, PT ;  /* 0x0000001f1500780c */ /* 0x000fc60003f45270 */
[----:B------:R3:W5:Y:S01]  /*7cc0*/  @P0 LDS.128 R80, [R84+0x880] ;  /* 0x0008800054500984 */ /* 0x0007620000000c00 */
        /* <DEDUP_REMOVED lines=8> */
[----:B------:R-:W-:Y:S01]  /*7d50*/  FADD.FTZ R86, R211, R90 ;  /* 0x0000005ad3567221 */ /* 0x000fe20000010000 */
[----:B------:R-:W-:-:S05]  /*7d60*/  FADD.FTZ R87, R210, R87 ;  /* 0x00000057d2577221 */ /* 0x000fca0000010000 */
[----:B------:R0:W-:Y:S01]  /*7d70*/  @!P2 STS.128 [R154+0x840], R84 ;  /* 0x000840549a00a388 */ /* 0x0001e20000000c00 */
[----:B------:R-:W-:Y:S01]  /*7d80*/  BAR.SYNC.DEFER_BLOCKING 0x0 ;  /* 0x0000000000007b1d */ /* 0x000fe20000010000 */
[----:B------:R-:W-:Y:S02]  /*7d90*/  ISETP.NE.AND P3, PT, R21, RZ, PT ;  /* 0x000000ff1500720c */ /* 0x000fe40003f65270 */
[----:B------:R-:W-:-:S11]  /*7da0*/  ISETP.NE.AND P4, PT, R4, RZ, PT ;  /* 0x000000ff0400720c */ /* 0x000fd60003f85270 */
[----:B-----5:R-:W-:Y:S04]  /*7db0*/  @!P3 STS.128 [R154+0x860], R80 ;  /* 0x000860509a00b388 */ /* 0x020fe80000000c00 */
[----:B------:R-:W-:Y:S01]  /*7dc0*/  LDS.128 R88, [R154+0x840] ;  /* 0x000840009a587984 */ /* 0x000fe20000000c00 */
[----:B------:R-:W-:Y:S01]  /*7dd0*/  BAR.SYNC.DEFER_BLOCKING 0x0 ;  /* 0x0000000000007b1d */ /* 0x000fe20000010000 */
[----:B------:R-:W-:-:S04]  /*7de0*/  ISETP.GE.AND P2, PT, R21, 0x10, PT ;  /* 0x000000101500780c */ /* 0x000fc80003f46270 */
[----:B------:R-:W-:Y:S02]  /*7df0*/  FSEL R212, R212, R85, !P2 ;  /* 0x00000055d4d47208 */ /* 0x000fe40005000000 */
[----:B------:R-:W-:-:S03]  /*7e00*/  FSEL R213, R213, R84, !P2 ;  /* 0x00000054d5d57208 */ /* 0x000fc60005000000 */
[----:B------:R-:W1:Y:S04]  /*7e10*/  SHFL.UP PT, R214, R212, 0x1, RZ ;  /* 0x04200000d4d67989 */ /* 0x000e6800000e00ff */
[----:B------:R-:W-:Y:S01]  /*7e20*/  @P4 LDS.64 R152, [R154+0x868] ;  /* 0x000868009a984984 */ /* 0x000fe20000000a00 */
[----:B0-----:R-:W-:Y:S02]  /*7e30*/  FSEL R87, R210, R87, !P2 ;  /* 0x00000057d2577208 */ /* 0x001fe40005000000 */
[----:B------:R-:W-:Y:S01]  /*7e40*/  FSEL R86, R211, R86, !P2 ;  /* 0x00000056d3567208 */ /* 0x000fe20005000000 */
[----:B------:R-:W0:Y:S04]  /*7e50*/  SHFL.UP PT, R215, R213, 0x1, RZ ;  /* 0x04200000d5d77989 */ /* 0x000e2800000e00ff */
[----:B------:R-:W2:Y:S04]  /*7e60*/  SHFL.UP PT, R84, R87, 0x1, RZ ;  /* 0x0420000057547989 */ /* 0x000ea800000e00ff */
[----:B------:R-:W3:Y:S01]  /*7e70*/  SHFL.UP PT, R210, R86, 0x1, RZ ;  /* 0x0420000056d27989 */ /* 0x000ee200000e00ff */
[----:B-1----:R-:W-:-:S02]  /*7e80*/  @!P3 MOV R214, R81 ;  /* 0x0000005100d6b202 */ /* 0x002fc40000000f00 */
[----:B0-----:R-:W-:Y:S02]  /*7e90*/  @!P3 MOV R215, R80 ;  /* 0x0000005000d7b202 */ /* 0x001fe40000000f00 */
[----:B--2---:R-:W-:Y:S01]  /*7ea0*/  @!P3 MOV R84, R83 ;  /* 0x000000530054b202 */ /* 0x004fe20000000f00 */
[CC--:B------:R-:W-:Y:S01]  /*7eb0*/  @P4 FMUL.FTZ R216, R152.reuse, R214.reuse ;  /* 0x000000d698d84220 */ /* 0x0c0fe20000410000 */
[C---:B------:R-:W-:Y:S01]  /*7ec0*/  @P4 FMUL.FTZ R85, R153.reuse, R214 ;  /* 0x000000d699554220 */ /* 0x040fe20000410000 */
[----:B---3--:R-:W-:Y:S02]  /*7ed0*/  @!P3 IMAD.MOV.U32 R210, RZ, RZ, R82 ;  /* 0x000000ffffd2b224 */ /* 0x008fe400078e0052 */
[-C--:B------:R-:W-:Y:S01]  /*7ee0*/  @P4 FFMA.FTZ R153, R153, R215.reuse, R216 ;  /* 0x000000d799994223 */ /* 0x080fe200000100d8 */
[----:B------:R-:W-:-:S03]  /*7ef0*/  @P4 FFMA.FTZ R85, R152, R215, -R85 ;  /* 0x000000d798554223 */ /* 0x000fc60000010855 */
[----:B------:R-:W-:Y:S01]  /*7f00*/  @P4 FADD.FTZ R84, R84, R153 ;  /* 0x0000009954544221 */ /* 0x000fe20000010000 */
[----:B------:R-:W-:-:S03]  /*7f10*/  @P4 FADD.FTZ R210, R210, R85 ;  /* 0x00000055d2d24221 */ /* 0x000fc60000010000 */
        /* <DEDUP_REMOVED lines=48> */
[CC--:B------:R-:W-:Y:S01]  /*8220*/  FMUL.FTZ R85, R186.reuse, R176.reuse ;  /* 0x000000b0ba557220 */ /* 0x0c0fe20000410000 */
[-C--:B------:R-:W-:Y:S01]  /*8230*/  FMUL.FTZ R123, R186, R175.reuse ;  /* 0x000000afba7b7220 */ /* 0x080fe20000410000 */
[----:B------:R-:W-:Y:S02]  /*8240*/  ISETP.NE.AND P2, PT, R4, RZ, PT ;  /* 0x000000ff0400720c */ /* 0x000fe40003f45270 */
[C---:B------:R-:W-:Y:S01]  /*8250*/  FFMA.FTZ R84, R184.reuse, R175, -R85 ;  /* 0x000000afb8547223 */ /* 0x040fe20000010855 */
[----:B------:R-:W-:Y:S01]  /*8260*/  FFMA.FTZ R184, R184, R176, R123 ;  /* 0x000000b0b8b87223 */ /* 0x000fe2000001007b */
[C---:B------:R-:W-:Y:S01]  /*8270*/  FMUL.FTZ R123, R89.reuse, R83 ;  /* 0x00000053597b7220 */ /* 0x040fe20000410000 */
[----:B------:R-:W-:-:S03]  /*8280*/  FMUL.FTZ R85, R89, R81 ;  /* 0x0000005159557220 */ /* 0x000fc60000410000 */
[CC--:B------:R-:W-:Y:S01]  /*8290*/  FFMA.FTZ R123, R88.reuse, R82.reuse, -R123 ;  /* 0x00000052587b7223 */ /* 0x0c0fe2000001087b */
[----:B------:R-:W-:Y:S01]  /*82a0*/  FMUL.FTZ R82, R89, R82 ;  /* 0x0000005259527220 */ /* 0x000fe20000410000 */
[----:B------:R-:W-:Y:S01]  /*82b0*/  FADD.FTZ R184, R187, R184 ;  /* 0x000000b8bbb87221 */ /* 0x000fe20000010000 */
[-C--:B------:R-:W-:Y:S01]  /*82c0*/  FMUL.FTZ R89, R89, R80.reuse ;  /* 0x0000005059597220 */ /* 0x080fe20000410000 */
[----:B------:R-:W-:Y:S01]  /*82d0*/  FADD.FTZ R170, R185, R84 ;  /* 0x00000054b9aa7221 */ /* 0x000fe20000010000 */
[C---:B------:R-:W-:Y:S01]  /*82e0*/  FFMA.FTZ R80, R88.reuse, R80, -R85 ;  /* 0x0000005058507223 */ /* 0x040fe20000010855 */
[C---:B------:R-:W-:Y:S01]  /*82f0*/  FMUL.FTZ R85, R189.reuse, R184 ;  /* 0x000000b8bd557220 */ /* 0x040fe20000410000 */
[C---:B------:R-:W-:Y:S01]  /*8300*/  FFMA.FTZ R81, R88.reuse, R81, R89 ;  /* 0x0000005158517223 */ /* 0x040fe20000010059 */
[-C--:B------:R-:W-:Y:S01]  /*8310*/  FMUL.FTZ R189, R189, R170.reuse ;  /* 0x000000aabdbd7220 */ /* 0x080fe20000410000 */
[----:B------:R-:W-:Y:S01]  /*8320*/  FFMA.FTZ R88, R88, R83, R82 ;  /* 0x0000005358587223 */ /* 0x000fe20000010052 */
[----:B------:R-:W-:Y:S01]  /*8330*/  BSSY.RECONVERGENT B0, `(.L_x_1497) ;  /* 0x0000010000007945 */ /* 0x000fe20003800200 */
[C---:B------:R-:W-:Y:S01]  /*8340*/  FFMA.FTZ R166, R188.reuse, R170, -R85 ;  /* 0x000000aabca67223 */ /* 0x040fe20000010855 */
[----:B------:R-:W-:Y:S01]  /*8350*/  FFMA.FTZ R189, R188, R184, R189 ;  /* 0x000000b8bcbd7223 */ /* 0x000fe200000100bd */
[----:B------:R-:W-:Y:S01]  /*8360*/  FADD.FTZ R82, R90, R123 ;  /* 0x0000007b5a527221 */ /* 0x000fe20000010000 */
[----:B----4-:R-:W-:Y:S01]  /*8370*/  FMUL.FTZ R127, R151, R127 ;  /* 0x0000007f977f7220 */ /* 0x010fe20000410000 */
        /* <DEDUP_REMOVED lines=11> */
.L_x_1498:
[----:B------:R-:W-:Y:S05]  /*8430*/  BSYNC.RECONVERGENT B0 ;  /* 0x0000000000007941 */ /* 0x000fea0003800200 */
.L_x_1497:
[----:B0-----:R-:W-:Y:S01]  /*8440*/  FFMA.FTZ R80, R150, R125, -R127 ;  /* 0x0000007d96507223 */ /* 0x001fe2000001087f */
[----:B------:R-:W-:Y:S01]  /*8450*/  FADD.FTZ R179, R179, R166 ;  /* 0x000000a6b3b37221 */ /* 0x000fe20000010000 */
[----:B------:R-:W-:Y:S01]  /*8460*/  FADD.FTZ R189, R178, R189 ;  /* 0x000000bdb2bd7221 */ /* 0x000fe20000010000 */
[C---:B------:R-:W-:Y:S01]  /*8470*/  FMUL.FTZ R81, R151.reuse, R86 ;  /* 0x0000005697517220 */ /* 0x040fe20000410000 */
[----:B------:R-:W-:Y:S01]  /*8480*/  FFMA.FTZ R57, R80, 2, R57 ;  /* 0x4000000050397823 */ /* 0x000fe20000010039 */
[C---:B------:R-:W-:Y:S01]  /*8490*/  FMUL.FTZ R80, R180.reuse, R179 ;  /* 0x000000b3b4507220 */ /* 0x040fe20000410000 */
[-C--:B------:R-:W-:Y:S01]  /*84a0*/  FMUL.FTZ R180, R180, R189.reuse ;  /* 0x000000bdb4b47220 */ /* 0x080fe20000410000 */
[----:B------:R-:W-:Y:S01]  /*84b0*/  FFMA.FTZ R83, R150, R152, -R81 ;  /* 0x0000009896537223 */ /* 0x000fe20000010851 */
[----:B------:R-:W-:Y:S01]  /*84c0*/  FMUL.FTZ R85, R151, R158 ;  /* 0x0000009e97557220 */ /* 0x000fe20000410000 */
[C---:B------:R-:W-:Y:S01]  /*84d0*/  FFMA.FTZ R81, R183.reuse, R189, R80 ;  /* 0x000000bdb7517223 */ /* 0x040fe20000010050 */
[----:B------:R-:W-:Y:S01]  /*84e0*/  FFMA.FTZ R180, R183, R179, -R180 ;  /* 0x000000b3b7b47223 */ /* 0x000fe200000108b4 */
[----:B------:R-:W-:Y:S01]  /*84f0*/  FFMA.FTZ R124, R83, 2, R124 ;  /* 0x40000000537c7823 */ /* 0x000fe2000001007c */
[----:B------:R-:W-:Y:S01]  /*8500*/  FMUL.FTZ R83, R151, R164 ;  /* 0x000000a497537220 */ /* 0x000fe20000410000 */
[----:B------:R-:W-:Y:S01]  /*8510*/  FADD.FTZ R89, R182, R81 ;  /* 0x00000051b6597221 */ /* 0x000fe20000010000 */
[----:B------:R-:W-:Y:S01]  /*8520*/  FADD.FTZ R181, R181, R180 ;  /* 0x000000b4b5b57221 */ /* 0x000fe20000010000 */
[----:B------:R-:W-:Y:S01]  /*8530*/  FMUL.FTZ R81, R151, R160 ;  /* 0x000000a097517220 */ /* 0x000fe20000410000 */
[----:B------:R-:W-:Y:S01]  /*8540*/  FFMA.FTZ R156, R150, R156, -R85 ;  /* 0x0000009c969c7223 */ /* 0x000fe20000010855 */
[C---:B------:R-:W-:Y:S01]  /*8550*/  FMUL.FTZ R80, R190.reuse, R89 ;  /* 0x00000059be507220 */ /* 0x040fe20000410000 */
[----:B------:R-:W-:Y:S01]  /*8560*/  FMUL.FTZ R190, R190, R181 ;  /* 0x000000b5bebe7220 */ /* 0x000fe20000410000 */
[C---:B------:R-:W-:Y:S01]  /*8570*/  FFMA.FTZ R81, R150.reuse, R159, -R81 ;  /* 0x0000009f96517223 */ /* 0x040fe20000010851 */
[----:B------:R-:W-:Y:S01]  /*8580*/  FFMA.FTZ R82, R150, R163, -R83 ;  /* 0x000000a396527223 */ /* 0x000fe20000010853 */
[C---:B------:R-:W-:Y:S01]  /*8590*/  FFMA.FTZ R80, R191.reuse, R181, -R80 ;  /* 0x000000b5bf507223 */ /* 0x040fe20000010850 */
[----:B------:R-:W-:Y:S01]  /*85a0*/  FFMA.FTZ R191, R191, R89, R190 ;  /* 0x00000059bfbf7223 */ /* 0x000fe200000100be */
[----:B------:R-:W-:Y:S01]  /*85b0*/  FFMA.FTZ R126, R81, 2, R126 ;  /* 0x40000000517e7823 */ /* 0x000fe2000001007e */
[----:B------:R-:W-:Y:S01]  /*85c0*/  FMUL.FTZ R81, R151, R168 ;  /* 0x000000a897517220 */ /* 0x000fe20000410000 */
[----:B------:R-:W-:Y:S01]  /*85d0*/  FADD.FTZ R193, R193, R80 ;  /* 0x00000050c1c17221 */ /* 0x000fe20000010000 */
[----:B------:R-:W-:Y:S01]  /*85e0*/  FADD.FTZ R191, R192, R191 ;  /* 0x000000bfc0bf7221 */ /* 0x000fe20000010000 */
[----:B------:R-:W-:Y:S01]  /*85f0*/  FMUL.FTZ R85, R151, R171 ;  /* 0x000000ab97557220 */ /* 0x000fe20000410000 */
[----:B------:R-:W-:Y:S01]  /*8600*/  FFMA.FTZ R83, R150, R162, -R81 ;  /* 0x000000a296537223 */ /* 0x000fe20000010851 */
[C---:B------:R-:W-:Y:S01]  /*8610*/  FMUL.FTZ R80, R194.reuse, R193 ;  /* 0x000000c1c2507220 */ /* 0x040fe20000410000 */
[-C--:B------:R-:W-:Y:S01]  /*8620*/  FMUL.FTZ R194, R194, R191.reuse ;  /* 0x000000bfc2c27220 */ /* 0x080fe20000410000 */
[----:B------:R-:W-:Y:S01]  /*8630*/  FFMA.FTZ R61, R82, 2, R61 ;  /* 0x40000000523d7823 */ /* 0x000fe2000001003d */
[----:B------:R-:W-:Y:S01]  /*8640*/  FFMA.FTZ R128, R83, 2, R128 ;  /* 0x4000000053807823 */ /* 0x000fe20000010080 */
[C---:B------:R-:W-:Y:S01]  /*8650*/  FFMA.FTZ R81, R195.reuse, R191, R80 ;  /* 0x000000bfc3517223 */ /* 0x040fe20000010050 */
[----:B------:R-:W-:Y:S01]  /*8660*/  FFMA.FTZ R194, R195, R193, -R194 ;  /* 0x000000c1c3c27223 */ /* 0x000fe200000108c2 */
[----:B------:R-:W-:Y:S01]  /*8670*/  FFMA.FTZ R80, R150, R87, -R85 ;  /* 0x0000005796507223 */ /* 0x000fe20000010855 */
[----:B------:R-:W-:Y:S01]  /*8680*/  FMUL.FTZ R83, R151, R184 ;  /* 0x000000b897537220 */ /* 0x000fe20000410000 */
[----:B------:R-:W-:Y:S01]  /*8690*/  FADD.FTZ R85, R196, R81 ;  /* 0x00000051c4557221 */ /* 0x000fe20000010000 */
[----:B------:R-:W-:Y:S01]  /*86a0*/  FADD.FTZ R197, R197, R194 ;  /* 0x000000c2c5c57221 */ /* 0x000fe20000010000 */
[----:B------:R-:W-:Y:S01]  /*86b0*/  FFMA.FTZ R63, R80, 2, R63 ;  /* 0x40000000503f7823 */ /* 0x000fe2000001003f */
[----:B------:R-:W-:Y:S01]  /*86c0*/  FMUL.FTZ R81, R151, R176 ;  /* 0x000000b097517220 */ /* 0x000fe20000410000 */
[C---:B------:R-:W-:Y:S01]  /*86d0*/  FMUL.FTZ R80, R198.reuse, R85 ;  /* 0x00000055c6507220 */ /* 0x040fe20000410000 */
[----:B------:R-:W-:Y:S01]  /*86e0*/  FMUL.FTZ R198, R198, R197 ;  /* 0x000000c5c6c67220 */ /* 0x000fe20000410000 */
[C---:B------:R-:W-:Y:S01]  /*86f0*/  FFMA.FTZ R82, R150.reuse, R170, -R83 ;  /* 0x000000aa96527223 */ /* 0x040fe20000010853 */
[----:B------:R-:W-:Y:S01]  /*8700*/  FFMA.FTZ R81, R150, R175, -R81 ;  /* 0x000000af96517223 */ /* 0x000fe20000010851 */
[C---:B------:R-:W-:Y:S01]  /*8710*/  FFMA.FTZ R80, R199.reuse, R197, -R80 ;  /* 0x000000c5c7507223 */ /* 0x040fe20000010850 */
[----:B------:R-:W-:Y:S01]  /*8720*/  FFMA.FTZ R199, R199, R85, R198 ;  /* 0x00000055c7c77223 */ /* 0x000fe200000100c6 */
[----:B------:R-:W-:Y:S01]  /*8730*/  FMUL.FTZ R83, R151, R89 ;  /* 0x0000005997537220 */ /* 0x000fe20000410000 */
[----:B------:R-:W-:Y:S01]  /*8740*/  FFMA.FTZ R130, R81, 2, R130 ;  /* 0x4000000051827823 */ /* 0x000fe20000010082 */
[----:B------:R-:W-:Y:S01]  /*8750*/  FADD.FTZ R201, R201, R80 ;  /* 0x00000050c9c97221 */ /* 0x000fe20000010000 */
[----:B------:R-:W-:Y:S01]  /*8760*/  FADD.FTZ R199, R200, R199 ;  /* 0x000000c7c8c77221 */ /* 0x000fe20000010000 */
[----:B------:R-:W-:Y:S01]  /*8770*/  FMUL.FTZ R81, R151, R189 ;  /* 0x000000bd97517220 */ /* 0x000fe20000410000 */
[----:B------:R-:W-:Y:S01]  /*8780*/  IADD3 R121, PT, PT, R121, 0x1, RZ ;  /* 0x0000000179797810 */ /* 0x000fe20007ffe0ff */
[C---:B------:R-:W-:Y:S01]  /*8790*/  FMUL.FTZ R80, R202.reuse, R201 ;  /* 0x000000c9ca507220 */ /* 0x040fe20000410000 */
[----:B------:R-:W-:Y:S01]  /*87a0*/  FMUL.FTZ R202, R202, R199 ;  /* 0x000000c7caca7220 */ /* 0x000fe20000410000 */
[----:B------:R-:W-:Y:S01]  /*87b0*/  FFMA.FTZ R81, R150, R179, -R81 ;  /* 0x000000b396517223 */ /* 0x000fe20000010851 */
[----:B------:R-:W-:Y:S01]  /*87c0*/  FFMA.FTZ R65, R82, 2, R65 ;  /* 0x4000000052417823 */ /* 0x000fe20000010041 */
[C---:B------:R-:W-:Y:S01]  /*87d0*/  FFMA.FTZ R80, R203.reuse, R199, R80 ;  /* 0x000000c7cb507223 */ /* 0x040fe20000010050 */
[----:B------:R-:W-:Y:S01]  /*87e0*/  FFMA.FTZ R203, R203, R201, -R202 ;  /* 0x000000c9cbcb7223 */ /* 0x000fe200000108ca */
[----:B------:R-:W-:Y:S01]  /*87f0*/  FFMA.FTZ R132, R81, 2, R132 ;  /* 0x4000000051847823 */ /* 0x000fe20000010084 */
[----:B------:R-:W-:Y:S01]  /*8800*/  FMUL.FTZ R81, R151, R191 ;  /* 0x000000bf97517220 */ /* 0x000fe20000410000 */
[----:B------:R-:W-:Y:S01]  /*8810*/  FADD.FTZ R207, R207, R80 ;  /* 0x00000050cfcf7221 */ /* 0x000fe20000010000 */
[----:B------:R-:W-:Y:S01]  /*8820*/  FADD.FTZ R206, R206, R203 ;  /* 0x000000cbcece7221 */ /* 0x000fe20000010000 */
[----:B------:R-:W-:Y:S01]  /*8830*/  FFMA.FTZ R82, R150, R181, -R83 ;  /* 0x000000b596527223 */ /* 0x000fe20000010853 */
[----:B------:R-:W-:Y:S01]  /*8840*/  ISETP.GE.AND P2, PT, R121, UR5, PT ;  /* 0x0000000579007c0c */ /* 0x000fe2000bf46270 */
[C---:B------:R-:W-:Y:S01]  /*8850*/  FMUL.FTZ R80, R204.reuse, R207 ;  /* 0x000000cfcc507220 */ /* 0x040fe20000410000 */
[-C--:B------:R-:W-:Y:S01]  /*8860*/  FMUL.FTZ R204, R204, R206.reuse ;  /* 0x000000cecccc7220 */ /* 0x080fe20000410000 */
[----:B------:R-:W-:Y:S01]  /*8870*/  FFMA.FTZ R81, R150, R193, -R81 ;  /* 0x000000c196517223 */ /* 0x000fe20000010851 */
[----:B------:R-:W-:Y:S01]  /*8880*/  FMUL.FTZ R83, R151, R85 ;  /* 0x0000005597537220 */ /* 0x000fe20000410000 */
[C---:B------:R-:W-:Y:S01]  /*8890*/  FFMA.FTZ R80, R205.reuse, R206, -R80 ;  /* 0x000000cecd507223 */ /* 0x040fe20000010850 */
[----:B------:R-:W-:Y:S01]  /*88a0*/  FFMA.FTZ R205, R205, R207, R204 ;  /* 0x000000cfcdcd7223 */ /* 0x000fe200000100cc */
[----:B------:R-:W-:Y:S01]  /*88b0*/  FFMA.FTZ R67, R82, 2, R67 ;  /* 0x4000000052437823 */ /* 0x000fe20000010043 */
[----:B------:R-:W-:Y:S01]  /*88c0*/  FFMA.FTZ R134, R81, 2, R134 ;  /* 0x4000000051867823 */ /* 0x000fe20000010086 */
[----:B------:R-:W-:Y:S01]  /*88d0*/  FFMA.FTZ R82, R150, R197, -R83 ;  /* 0x000000c596527223 */ /* 0x000fe20000010853 */
[----:B------:R-:W-:Y:S01]  /*88e0*/  FADD.FTZ R208, R208, R205 ;  /* 0x000000cdd0d07221 */ /* 0x000fe20000010000 */
[C---:B------:R-:W-:Y:S01]  /*88f0*/  FMUL.FTZ R81, R151.reuse, R199 ;  /* 0x000000c797517220 */ /* 0x040fe20000410000 */
[----:B------:R-:W-:Y:S01]  /*8900*/  FMUL.FTZ R83, R151, R207 ;  /* 0x000000cf97537220 */ /* 0x000fe20000410000 */
[----:B------:R-:W-:Y:S01]  /*8910*/  FADD.FTZ R84, R209, R80 ;  /* 0x00000050d1547221 */ /* 0x000fe20000010000 */
[----:B------:R-:W-:Y:S01]  /*8920*/  FMUL.FTZ R151, R151, R208 ;  /* 0x000000d097977220 */ /* 0x000fe20000410000 */
[C---:B------:R-:W-:Y:S01]  /*8930*/  FFMA.FTZ R81, R150.reuse, R201, -R81 ;  /* 0x000000c996517223 */ /* 0x040fe20000010851 */
[----:B------:R-:W-:Y:S01]  /*8940*/  FFMA.FTZ R80, R150, R206, -R83 ;  /* 0x000000ce96507223 */ /* 0x000fe20000010853 */
[----:B------:R-:W-:Y:S01]  /*8950*/  FFMA.FTZ R59, R156, 2, R59 ;  /* 0x400000009c3b7823 */ /* 0x000fe2000001003b */
[----:B------:R-:W-:Y:S01]  /*8960*/  FFMA.FTZ R151, R150, R84, -R151 ;  /* 0x0000005496977223 */ /* 0x000fe20000010897 */
[----:B------:R-:W-:Y:S01]  /*8970*/  FFMA.FTZ R69, R82, 2, R69 ;  /* 0x4000000052457823 */ /* 0x000fe20000010045 */
[----:B------:R-:W-:Y:S01]  /*8980*/  FFMA.FTZ R136, R81, 2, R136 ;  /* 0x4000000051887823 */ /* 0x000fe20000010088 */
[----:B------:R-:W-:Y:S01]  /*8990*/  FFMA.FTZ R71, R80, 2, R71 ;  /* 0x4000000050477823 */ /* 0x000fe20000010047 */
[----:B------:R-:W-:Y:S01]  /*89a0*/  FFMA.FTZ R138, R151, 2, R138 ;  /* 0x40000000978a7823 */ /* 0x000fe2000001008a */
[----:B------:R-:W-:Y:S06]  /*89b0*/  @!P2 BRA `(.L_x_1499) ;  /* 0xffffffb400c0a947 */ /* 0x000fec000383ffff */
.L_x_1496:
        /* <DEDUP_REMOVED lines=18> */
[----:B------:R-:W-:Y:S02]  /*8ae0*/  MOV R79, RZ ;  /* 0x000000ff004f7202 */ /* 0x000fe40000000f00 */
[----:B------:R-:W-:Y:S01]  /*8af0*/  IADD3 R8, PT, PT, R8, 0x1, RZ ;  /* 0x0000000108087810 */ /* 0x000fe20007ffe0ff */
[----:B------:R4:W-:Y:S04]  /*8b00*/  STS.U16 [R55], R57 ;  /* 0x0000003937007388 */ /* 0x0009e80000000400 */
[----:B------:R5:W-:Y:S01]  /*8b10*/  STS.U16 [R55+0x4], R59 ;  /* 0x0000043b37007388 */ /* 0x000be20000000400 */
[----:B---3--:R-:W-:-:S03]  /*8b20*/  PRMT R21, R63, 0x7632, R21 ;  /* 0x000076323f157816 */ /* 0x008fc60000000015 */
[----:B------:R3:W-:Y:S01]  /*8b30*/  STS.U16 [R55+0x8], R61 ;  /* 0x0000083d37007388 */ /* 0x0007e20000000400 */
[----:B----4-:R-:W-:Y:S01]  /*8b40*/  PRMT R57, R65, 0x7632, R57 ;  /* 0x0000763241397816 */ /* 0x010fe20000000039 */
[----:B0-----:R-:W-:Y:S02]  /*8b50*/  IMAD.WIDE.U32 R78, R82, UR5, R78 ;  /* 0x00000005524e7c25 */ /* 0x001fe4000f8e004e */
[----:B------:R0:W-:Y:S01]  /*8b60*/  STS.U16 [R55+0xc], R63 ;  /* 0x00000c3f37007388 */ /* 0x0001e20000000400 */
[----:B-----5:R-:W-:Y:S01]  /*8b70*/  PRMT R59, R67, 0x7632, R59 ;  /* 0x00007632433b7816 */ /* 0x020fe2000000003b */
[----:B------:R-:W-:Y:S02]  /*8b80*/  IMAD R79, R83, UR5, R79 ;  /* 0x00000005534f7c24 */ /* 0x000fe4000f8e024f */
[----:B------:R-:W-:Y:S01]  /*8b90*/  STS.U16 [R55+0x6], R73 ;  /* 0x0000064937007388 */ /* 0x000fe20000000400 */
[----:B------:R-:W4:Y:S01]  /*8ba0*/  LDCU UR5, c[0x0][0x394] ;  /* 0x00007280ff0577ac */ /* 0x000f220008000800 */
[----:B---3--:R-:W-:Y:S01]  /*8bb0*/  PRMT R61, R69, 0x7632, R61 ;  /* 0x00007632453d7816 */ /* 0x008fe2000000003d */
[----:B--2---:R-:W-:Y:S01]  /*8bc0*/  IMAD.WIDE.U32 R78, R0, R84, R78 ;  /* 0x00000054004e7225 */ /* 0x004fe200078e004e */
[----:B------:R-:W-:Y:S01]  /*8bd0*/  STS.U16 [R55+0xa], R75 ;  /* 0x00000a4b37007388 */ /* 0x000fe20000000400 */
[----:B0-----:R-:W-:-:S02]  /*8be0*/  PRMT R63, R71, 0x7632, R63 ;  /* 0x00007632473f7816 */ /* 0x001fc4000000003f */
[----:B------:R-:W-:Y:S01]  /*8bf0*/  IMAD R82, R0, R85, R79 ;  /* 0x0000005500527224 */ /* 0x000fe200078e024f */
[----:B------:R0:W-:Y:S04]  /*8c00*/  STS.U16 [R55+0xe], R21 ;  /* 0x00000e1537007388 */ /* 0x0001e80000000400 */
[----:B------:R-:W-:Y:S04]  /*8c10*/  STS.U16 [R55+0x10], R65 ;  /* 0x0000104137007388 */ /* 0x000fe80000000400 */
[----:B------:R-:W-:Y:S01]  /*8c20*/  STS.U16 [R55+0x12], R57 ;  /* 0x0000123937007388 */ /* 0x000fe20000000400 */
[----:B0-----:R-:W-:-:S03]  /*8c30*/  LOP3.LUT R21, R11, 0x1f, R4, 0xf8, !PT ;  /* 0x0000001f0b157812 */ /* 0x001fc600078ef804 */
[----:B------:R-:W-:Y:S01]  /*8c40*/  STS.U16 [R55+0x14], R67 ;  /* 0x0000144337007388 */ /* 0x000fe20000000400 */
[----:B------:R-:W-:-:S03]  /*8c50*/  LOP3.LUT R11, R21, 0x20, RZ, 0xfc, !PT ;  /* 0x00000020150b7812 */ /* 0x000fc600078efcff */
[----:B------:R-:W-:Y:S01]  /*8c60*/  STS.U16 [R55+0x16], R59 ;  /* 0x0000163b37007388 */ /* 0x000fe20000000400 */
[----:B------:R-:W-:-:S03]  /*8c70*/  IADD3 R79, P3, PT, R21, R78, RZ ;  /* 0x0000004e154f7210 */ /* 0x000fc60007f7e0ff */
[----:B------:R-:W-:Y:S01]  /*8c80*/  STS.U16 [R55+0x18], R69 ;  /* 0x0000184537007388 */ /* 0x000fe20000000400 */
[----:B------:R-:W-:Y:S02]  /*8c90*/  IADD3.X R82, PT, PT, RZ, R82, RZ, P3, !PT ;  /* 0x00000052ff527210 */ /* 0x000fe40001ffe4ff */
[C---:B-1----:R-:W-:Y:S01]  /*8ca0*/  LEA R78, P3, R79.reuse, UR6, 0x1 ;  /* 0x000000064f4e7c11 */ /* 0x042fe2000f8608ff */
[----:B------:R-:W-:Y:S03]  /*8cb0*/  STS.U16 [R55+0x1a], R61 ;  /* 0x00001a3d37007388 */ /* 0x000fe60000000400 */
[----:B------:R-:W-:Y:S01]  /*8cc0*/  LEA.HI.X R79, R79, UR7, R82, 0x1, P3 ;  /* 0x000000074f4f7c11 */ /* 0x000fe200098f0c52 */
[----:B------:R-:W-:Y:S04]  /*8cd0*/  STS.U16 [R55+0x1c], R71 ;  /* 0x00001c4737007388 */ /* 0x000fe80000000400 */
[----:B------:R0:W-:Y:S01]  /*8ce0*/  STS.U16 [R55+0x1e], R63 ;  /* 0x00001e3f37007388 */ /* 0x0001e20000000400 */
[----:B------:R-:W-:-:S03]  /*8cf0*/  NOP ;  /* 0x0000000000007918 */ /* 0x000fc60000000000 */
[----:B------:R-:W-:Y:S01]  /*8d00*/  LDS.U16 R23, [R23] ;  /* 0x0000000017177984 */ /* 0x000fe20000000400 */
[----:B0-----:R-:W-:-:S03]  /*8d10*/  LOP3.LUT R55, R21, 0xc0, RZ, 0xfc, !PT ;  /* 0x000000c015377812 */ /* 0x001fc600078efcff */
        /* <DEDUP_REMOVED lines=17> */
[----:B0-----:R-:W-:-:S05]  /*8e30*/  LOP3.LUT R19, R21, 0x60, RZ, 0xfc, !PT ;  /* 0x0000006015137812 */ /* 0x001fca00078efcff */
[----:B------:R-:W0:Y:S02]  /*8e40*/  LDS R80, [R154+0x420] ;  /* 0x000420009a507984 */ /* 0x000e240000000800 */
[-C--:B0-----:R-:W-:Y:S02]  /*8e50*/  ISETP.GE.AND P1, PT, R11, R80.reuse, PT ;  /* 0x000000500b00720c */ /* 0x081fe40003f26270 */
[C---:B------:R-:W-:Y:S02]  /*8e60*/  LOP3.LUT R11, R21.reuse, 0x40, RZ, 0xfc, !PT ;  /* 0x00000040150b7812 */ /* 0x040fe400078efcff */
[-C--:B------:R-:W-:Y:S02]  /*8e70*/  ISETP.GE.AND P2, PT, R21, R80.reuse, PT ;  /* 0x000000501500720c */ /* 0x080fe40003f46270 */
[-C--:B------:R-:W-:Y:S02]  /*8e80*/  ISETP.GE.AND P0, PT, R11, R80.reuse, PT ;  /* 0x000000500b00720c */ /* 0x080fe40003f06270 */
[----:B------:R-:W-:-:S02]  /*8e90*/  ISETP.GE.AND P4, PT, R19, R80, PT ;  /* 0x000000501300720c */ /* 0x000fc40003f86270 */
[C---:B------:R-:W-:Y:S02]  /*8ea0*/  LOP3.LUT R11, R21.reuse, 0x80, RZ, 0xfc, !PT ;  /* 0x00000080150b7812 */ /* 0x040fe400078efcff */
[----:B------:R-:W-:Y:S01]  /*8eb0*/  LOP3.LUT R19, R21, 0xa0, RZ, 0xfc, !PT ;  /* 0x000000a015137812 */ /* 0x000fe200078efcff */
        /* <DEDUP_REMOVED lines=11> */
[----:B------:R-:W-:Y:S01]  /*8f70*/  LOP3.LUT R19, R21, 0x140, RZ, 0xfc, !PT ;  /* 0x0000014015137812 */ /* 0x000fe200078efcff */
[----:B------:R0:W-:Y:S01]  /*8f80*/  @!P6 STG.E.U16 desc[UR20][R78.64+0x100], R31 ;  /* 0x0001001f4e00e986 */ /* 0x0001e2000c101514 */
[-C--:B------:R-:W-:Y:S02]  /*8f90*/  ISETP.GE.AND P0, PT, R11, R80.reuse, PT ;  /* 0x000000500b00720c */ /* 0x080fe40003f06270 */
[-C--:B------:R-:W-:Y:S01]  /*8fa0*/  ISETP.GE.AND P4, PT, R19, R80.reuse, PT ;  /* 0x000000501300720c */ /* 0x080fe20003f86270 */
[----:B------:R0:W-:Y:S01]  /*8fb0*/  @!P5 STG.E.U16 desc[UR20][R78.64+0x140], R33 ;  /* 0x000140214e00d986 */ /* 0x0001e2000c101514 */
[----:B------:R-:W-:-:S02]  /*8fc0*/  ISETP.GE.AND P3, PT, R55, R80, PT ;  /* 0x000000503700720c */ /* 0x000fc40003f66270 */
[C---:B------:R-:W-:Y:S01]  /*8fd0*/  LOP3.LUT R11, R21.reuse, 0x160, RZ, 0xfc, !PT ;  /* 0x00000160150b7812 */ /* 0x040fe200078efcff */
[----:B------:R0:W-:Y:S01]  /*8fe0*/  @!P2 STG.E.U16 desc[UR20][R78.64+0x1c0], R37 ;  /* 0x0001c0254e00a986 */ /* 0x0001e2000c101514 */
[----:B------:R-:W-:Y:S02]  /*8ff0*/  LOP3.LUT R19, R21, 0x180, RZ, 0xfc, !PT ;  /* 0x0000018015137812 */ /* 0x000fe400078efcff */
[-C--:B------:R-:W-:Y:S01]  /*9000*/  ISETP.GE.AND P6, PT, R11, R80.reuse, PT ;  /* 0x000000500b00720c */ /* 0x080fe20003fc6270 */
[----:B------:R0:W-:Y:S01]  /*9010*/  @!P1 STG.E.U16 desc[UR20][R78.64+0x200], R39 ;  /* 0x000200274e009986 */ /* 0x0001e2000c101514 */
[----:B------:R-:W-:Y:S02]  /*9020*/  ISETP.GE.AND P5, PT, R19, R80, PT ;  /* 0x000000501300720c */ /* 0x000fe40003fa6270 */
[C---:B------:R-:W-:Y:S01]  /*9030*/  LOP3.LUT R11, R21.reuse, 0x1a0, RZ, 0xfc, !PT ;  /* 0x000001a0150b7812 */ /* 0x040fe200078efcff */
[----:B------:R0:W-:Y:S01]  /*9040*/  @!P4 STG.E.U16 desc[UR20][R78.64+0x280], R43 ;  /* 0x0002802b4e00c986 */ /* 0x0001e2000c101514 */
[----:B------:R-:W-:-:S03]  /*9050*/  LOP3.LUT R19, R21, 0x1c0, RZ, 0xfc, !PT ;  /* 0x000001c015137812 */ /* 0x000fc600078efcff */
[----:B------:R0:W-:Y:S01]  /*9060*/  @!P3 STG.E.U16 desc[UR20][R78.64+0x180], R35 ;  /* 0x000180234e00b986 */ /* 0x0001e2000c101514 */
[-C--:B------:R-:W-:Y:S02]  /*9070*/  ISETP.GE.AND P3, PT, R11, R80.reuse, PT ;  /* 0x000000500b00720c */ /* 0x080fe40003f66270 */
[----:B------:R-:W-:Y:S01]  /*9080*/  LOP3.LUT R11, R21, 0x1e0, RZ, 0xfc, !PT ;  /* 0x000001e0150b7812 */ /* 0x000fe200078efcff */
[----:B------:R0:W-:Y:S01]  /*9090*/  @!P6 STG.E.U16 desc[UR20][R78.64+0x2c0], R45 ;  /* 0x0002c02d4e00e986 */ /* 0x0001e2000c101514 */
[-C--:B------:R-:W-:Y:S02]  /*90a0*/  ISETP.GE.AND P2, PT, R19, R80.reuse, PT ;  /* 0x000000501300720c */ /* 0x080fe40003f46270 */
[----:B------:R-:W-:Y:S01]  /*90b0*/  ISETP.GE.AND P1, PT, R11, R80, PT ;  /* 0x000000500b00720c */ /* 0x000fe20003f26270 */
[----:B------:R0:W-:Y:S01]  /*90c0*/  @!P5 STG.E.U16 desc[UR20][R78.64+0x300], R47 ;  /* 0x0003002f4e00d986 */ /* 0x0001e2000c101514 */
[----:B------:R-:W-:-:S03]  /*90d0*/  SHF.L.U32 R11, R4, 0x4, RZ ;  /* 0x00000004040b7819 */ /* 0x000fc600000006ff */
[----:B------:R0:W-:Y:S01]  /*90e0*/  @!P0 STG.E.U16 desc[UR20][R78.64+0x240], R41 ;  /* 0x000240294e008986 */ /* 0x0001e2000c101514 */
[----:B----4-:R-:W-:Y:S02]  /*90f0*/  ISETP.GE.AND P0, PT, R8, UR5, PT ;  /* 0x0000000508007c0c */ /* 0x010fe4000bf06270 */
[----:B------:R-:W-:Y:S01]  /*9100*/  LOP3.LUT R11, R11, 0x3e00, RZ, 0xc0, !PT ;  /* 0x00003e000b0b7812 */ /* 0x000fe200078ec0ff */
        /* <DEDUP_REMOVED lines=11> */
.L_x_1501:
        /* <DEDUP_REMOVED lines=12> */
.L_x_5034:


//--------------------- .text._Z25selective_scan_fwd_kernelI32Selective_Scan_fwd_kernel_traitsILi32ELi16ELi1ELb0ELb1ELb0ELb1EN3c108BFloat16ENS1_7complexIfEEEEv13SSMParamsBase --------------------------
	.section	.text._Z25selective_scan_fwd_kernelI32Selective_Scan_fwd_kernel_traitsILi32ELi16ELi1ELb0ELb1ELb0ELb1EN3c108BFloat16ENS1_7complexIfEEEEv13SSMParamsBase,"ax",@progbits
	.align	128
        .global         _Z25selective_scan_fwd_kernelI32Selective_Scan_fwd_kernel_traitsILi32ELi16ELi1ELb0ELb1ELb0ELb1EN3c108BFloat16ENS1_7complexIfEEEEv13SSMParamsBase
        .type           _Z25selective_scan_fwd_kernelI32Selective_Scan_fwd_kernel_traitsILi32ELi16ELi1ELb0ELb1ELb0ELb1EN3c108BFloat16ENS1_7complexIfEEEEv13SSMParamsBase,@function
        .size           _Z25selective_scan_fwd_kernelI32Selective_Scan_fwd_kernel_traitsILi32ELi16ELi1ELb0ELb1ELb0ELb1EN3c108BFloat16ENS1_7complexIfEEEEv13SSMParamsBase,(.L_x_5035 - _Z25selective_scan_fwd_kernelI32Selective_Scan_fwd_kernel_traitsILi32ELi16ELi1ELb0ELb1ELb0ELb1EN3c108BFloat16ENS1_7complexIfEEEEv13SSMParamsBase)
        .other          _Z25selective_scan_fwd_kernelI32Selective_Scan_fwd_kernel_traitsILi32ELi16ELi1ELb0ELb1ELb0ELb1EN3c108BFloat16ENS1_7complexIfEEEEv13SSMParamsBase,@"STO_CUDA_ENTRY STV_DEFAULT"
_Z25selective_scan_fwd_kernelI32Selective_Scan_fwd_kernel_traitsILi32ELi16ELi1ELb0ELb1ELb0ELb1EN3c108BFloat16ENS1_7complexIfEEEEv13SSMParamsBase:
.text._Z25selective_scan_fwd_kernelI32Selective_Scan_fwd_kernel_traitsILi32ELi16ELi1ELb0ELb1ELb0ELb1EN3c108BFloat16ENS1_7complexIfEEEEv13SSMParamsBase:
        /* <DEDUP_REMOVED lines=52> */
[----:B------:R-:W-:Y:S01]  /*0340*/  IMAD.U32 R10, RZ, RZ, UR4 ;  /* 0x00000004ff0a7e24 */ /* 0x000fe2000f8e00ff */
[----:B------:R-:W-:Y:S02]  /*0350*/  MOV R11, UR5 ;  /* 0x00000005000b7c02 */ /* 0x000fe40008000f00 */
[----:B------:R-:W-:Y:S02]  /*0360*/  MOV R12, UR6 ;  /* 0x00000006000c7c02 */ /* 0x000fe40008000f00 */
[----:B------:R-:W-:-:S02]  /*0370*/  MOV R13, UR7 ;  /* 0x00000007000d7c02 */ /* 0x000fc40008000f00 */
[----:B------:R-:W-:Y:S02]  /*0380*/  @P0 IADD3 R4, PT, PT, R4, 0x1, RZ ;  /* 0x0000000104040810 */ /* 0x000fe40007ffe0ff */
[----:B------:R-:W-:Y:S02]  /*0390*/  MOV R7, UR11 ;  /* 0x0000000b00077c02 */ /* 0x000fe40008000f00 */
[----:B------:R-:W-:Y:S02]  /*03a0*/  MOV R9, UR10 ;  /* 0x0000000a00097c02 */ /* 0x000fe40008000f00 */
[----:B------:R-:W-:Y:S02]  /*03b0*/  ISETP.GE.AND P2, PT, R6, RZ, PT ;  /* 0x000000ff0600720c */ /* 0x000fe40003f46270 */
[----:B------:R-:W-:Y:S02]  /*03c0*/  ISETP.NE.AND P1, PT, R15, RZ, PT ;  /* 0x000000ff0f00720c */ /* 0x000fe40003f25270 */
[----:B------:R-:W-:Y:S01]  /*03d0*/  MOV R5, R4 ;  /* 0x0000000400057202 */ /* 0x000fe20000000f00 */
[----:B-1-3--:R-:W-:Y:S10]  /*03e0*/  @!P3 EXIT ;  /* 0x000000000000b94d */ /* 0x00aff40003800000 */
[----:B------:R-:W0:Y:S01]  /*03f0*/  S2R R4, SR_TID.X ;  /* 0x0000000000047919 */ /* 0x000e220000002100 */
[----:B------:R-:W-:Y:S01]  /*0400*/  @!P2 IMAD.MOV R5, RZ, RZ, -R5 ;  /* 0x000000ffff05a224 */ /* 0x000fe200078e0a05 */
[----:B------:R-:W-:Y:S01]  /*0410*/  @!P1 LOP3.LUT R5, RZ, R15, RZ, 0x33, !PT ;  /* 0x0000000fff059212 */ /* 0x000fe200078e33ff */
[----:B------:R-:W-:Y:S01]  /*0420*/  UIMAD UR9, UR22, UR21, UR9 ;  /* 0x00000015160972a4 */ /* 0x000fe2000f8e0209 */
[----:B------:R-:W-:Y:S01]  /*0430*/  MOV R6, R10 ;  /* 0x0000000a00067202 */ /* 0x000fe20000000f00 */
[----:B------:R-:W1:Y:S01]  /*0440*/  LDCU.64 UR6, c[0x0][0x3d8] ;  /* 0x00007b00ff0677ac */ /* 0x000e620008000a00 */
[----:B------:R-:W-:Y:S02]  /*0450*/  SHF.R.S32.HI R11, RZ, 0x1f, R5 ;  /* 0x0000001fff0b7819 */ /* 0x000fe40000011405 */
[----:B------:R-:W-:Y:S01]  /*0460*/  MOV R8, R12 ;  /* 0x0000000c00087202 */ /* 0x000fe20000000f00 */
[----:B------:R-:W-:Y:S01]  /*0470*/  IMAD.WIDE.U32 R6, R0, UR14, R6 ;  /* 0x0000000e00067c25 */ /* 0x000fe2000f8e0006 */
[----:B------:R-:W2:Y:S03]  /*0480*/  LDCU UR4, c[0x0][0x38c] ;  /* 0x00007180ff0477ac */ /* 0x000ea60008000800 */
        /* <DEDUP_REMOVED lines=16> */
[----:B------:R-:W-:Y:S01]  /*0590*/  LEA.HI.X R12, R8, R21, R12, 0x1, P0 ;  /* 0x00000015080c7211 */ /* 0x000fe200000f0c0c */
[----:B------:R-:W-:Y:S01]  /*05a0*/  IMAD R6, R5, R24, RZ ;  /* 0x0000001805067224 */ /* 0x000fe200078e02ff */
[----:B------:R-:W-:Y:S01]  /*05b0*/  MOV R8, R13 ;  /* 0x0000000d00087202 */ /* 0x000fe20000000f00 */
[----:B------:R-:W-:Y:S01]  /*05c0*/  IMAD R5, R0, UR7, R143 ;  /* 0x0000000700057c24 */ /* 0x000fe2000f8e028f */
[----:B------:R-:W-:Y:S01]  /*05d0*/  SHF.L.U32 R11, R4, 0x5, RZ ;  /* 0x00000005040b7819 */ /* 0x000fe200000006ff */
[----:B--2---:R-:W-:Y:S01]  /*05e0*/  IMAD R6, R6, UR4, RZ ;  /* 0x0000000406067c24 */ /* 0x004fe2000f8e02ff */
[----:B------:R-:W-:Y:S01]  /*05f0*/  LOP3.LUT R13, R10, 0x3e00, RZ, 0xc0, !PT ;  /* 0x00003e000a0d7812 */ /* 0x000fe200078ec0ff */
[----:B------:R-:W0:Y:S01]  /*0600*/  LDCU.U8 UR4, c[0x0][0x39e] ;  /* 0x000073c0ff0477ac */ /* 0x000e220008000000 */
[----:B------:R-:W-:Y:S01]  /*0610*/  LOP3.LUT R72, R11, 0x7c1f, R4, 0xc8, !PT ;  /* 0x00007c1f0b487812 */ /* 0x000fe200078ec804 */
[----:B------:R-:W-:Y:S01]  /*0620*/  IMAD.MOV.U32 R11, RZ, RZ, R14 ;  /* 0x000000ffff0b7224 */ /* 0x000fe200078e000e */
[----:B------:R-:W-:-:S02]  /*0630*/  LOP3.LUT R27, R13, 0x1f, R4, 0xf8, !PT ;  /* 0x0000001f0d1b7812 */ /* 0x000fc400078ef804 */
[----:B------:R-:W-:Y:S02]  /*0640*/  MOV R10, R12 ;  /* 0x0000000c000a7202 */ /* 0x000fe40000000f00 */
        /* <DEDUP_REMOVED lines=30> */
[C---:B------:R-:W-:Y:S02]  /*0830*/  LOP3.LUT R13, R27.reuse, 0x40, RZ, 0xfc, !PT ;  /* 0x000000401b0d7812 */ /* 0x040fe400078efcff */
[C---:B------:R-:W-:Y:S02]  /*0840*/  LOP3.LUT R15, R27.reuse, 0xa0, RZ, 0xfc, !PT ;  /* 0x000000a01b0f7812 */ /* 0x040fe400078efcff */
[C---:B------:R-:W-:Y:S02]  /*0850*/  LOP3.LUT R17, R27.reuse, 0xc0, RZ, 0xfc, !PT ;  /* 0x000000c01b117812 */ /* 0x040fe400078efcff */
[C---:B------:R-:W-:Y:S02]  /*0860*/  LOP3.LUT R19, R27.reuse, 0xe0, RZ, 0xfc, !PT ;  /* 0x000000e01b137812 */ /* 0x040fe400078efcff */
[----:B------:R-:W-:-:S02]  /*0870*/  LOP3.LUT R21, R27, 0x100, RZ, 0xfc, !PT ;  /* 0x000001001b157812 */ /* 0x000fc400078efcff */
[C---:B------:R-:W-:Y:S02]  /*0880*/  LOP3.LUT R23, R27.reuse, 0x1a0, RZ, 0xfc, !PT ;  /* 0x000001a01b177812 */ /* 0x040fe400078efcff */
[C---:B------:R-:W-:Y:S02]  /*0890*/  LOP3.LUT R25, R27.reuse, 0x1c0, RZ, 0xfc, !PT ;  /* 0x000001c01b197812 */ /* 0x040fe400078efcff */
[----:B------:R-:W-:Y:S02]  /*08a0*/  LOP3.LUT R72, R72, 0x3e0, RZ, 0xfc, !PT ;  /* 0x000003e048487812 */ /* 0x000fe400078efcff */
[----:B0-----:R-:W-:-:S07]  /*08b0*/  LOP3.LUT R27, R27, 0x1e0, RZ, 0xfc, !PT ;  /* 0x000001e01b1b7812 */ /* 0x001fce00078efcff */
.L_x_1538:
[----:B0-----:R-:W0:Y:S01]  /*08c0*/  LDC R99, c[0x0][0x388] ;  /* 0x0000e200ff637b82 */ /* 0x001e220000000800 */
[----:B------:R-:W-:Y:S02]  /*08d0*/  SHF.L.U32 R74, R7, 0x9, RZ ;  /* 0x00000009074a7819 */ /* 0x000fe400000006ff */
[----:B------:R-:W-:Y:S02]  /*08e0*/  SHF.L.U32 R135, R4, 0x4, RZ ;  /* 0x0000000404877819 */ /* 0x000fe400000006ff */
[----:B------:R-:W-:Y:S02]  /*08f0*/  MOV R80, R8 ;  /* 0x0000000800507202 */ /* 0x000fe40000000f00 */
[----:B------:R-:W-:Y:S02]  /*0900*/  LOP3.LUT R33, R135, 0x3e00, RZ, 0xc0, !PT ;  /* 0x00003e0087217812 */ /* 0x000fe400078ec0ff */
[----:B------:R-:W-:Y:S02]  /*0910*/  MOV R81, R11 ;  /* 0x0000000b00517202 */ /* 0x000fe40000000f00 */
[----:B------:R-:W-:-:S02]  /*0920*/  LOP3.LUT R75, R33, 0x1f, R4, 0xf8, !PT ;  /* 0x0000001f214b7812 */ /* 0x000fc400078ef804 */
[----:B------:R-:W-:Y:S02]  /*0930*/  PRMT R98, RZ, 0x7610, R98 ;  /* 0x00007610ff627816 */ /* 0x000fe40000000062 */
[----:B------:R-:W-:Y:S01]  /*0940*/  PRMT R96, RZ, 0x7610, R96 ;  /* 0x00007610ff607816 */ /* 0x000fe20000000060 */
[C---:B------:R-:W-:Y:S01]  /*0950*/  IMAD.WIDE.U32 R80, R75.reuse, 0x2, R80 ;  /* 0x000000024b507825 */ /* 0x040fe200078e0050 */
[C---:B------:R-:W-:Y:S02]  /*0960*/  LEA R78, P0, R75.reuse, R9, 0x1 ;  /* 0x000000094b4e7211 */ /* 0x040fe400078008ff */
[----:B------:R-:W-:Y:S02]  /*0970*/  LOP3.LUT R91, R75, 0x20, RZ, 0xfc, !PT ;  /* 0x000000204b5b7812 */ /* 0x000fe400078efcff */
[----:B------:R-:W-:Y:S02]  /*0980*/  IADD3.X R79, PT, PT, RZ, R10, RZ, P0, !PT ;  /* 0x0000000aff4f7210 */ /* 0x000fe400007fe4ff */
[----:B------:R-:W-:-:S02]  /*0990*/  PRMT R82, RZ, 0x7610, R82 ;  /* 0x00007610ff527816 */ /* 0x000fc40000000052 */
[----:B0-----:R-:W-:Y:S02]  /*09a0*/  IADD3 R76, PT, PT, -R74, R99, RZ ;  /* 0x000000634a4c7210 */ /* 0x001fe40007ffe1ff */
[----:B------:R-:W-:Y:S02]  /*09b0*/  PRMT R110, RZ, 0x7610, R110 ;  /* 0x00007610ff6e7816 */ /* 0x000fe4000000006e */
[-C--:B------:R-:W-:Y:S01]  /*09c0*/  ISETP.GE.AND P1, PT, R21, R76.reuse, PT ;  /* 0x0000004c1500720c */ /* 0x080fe20003f26270 */
[----:B------:R-:W-:Y:S01]  /*09d0*/  BAR.SYNC.DEFER_BLOCKING 0x0 ;  /* 0x0000000000007b1d */ /* 0x000fe20000010000 */
[-C--:B------:R-:W-:Y:S02]  /*09e0*/  ISETP.GE.AND P2, PT, R19, R76.reuse, PT ;  /* 0x0000004c1300720c */ /* 0x080fe40003f46270 */
[-C--:B------:R-:W-:Y:S02]  /*09f0*/  ISETP.GE.AND P6, PT, R75, R76.reuse, PT ;  /* 0x0000004c4b00720c */ /* 0x080fe40003fc6270 */
[----:B------:R-:W-:-:S02]  /*0a00*/  ISETP.GE.AND P0, PT, R23, R76, PT ;  /* 0x0000004c1700720c */ /* 0x000fc40003f06270 */
[-C--:B------:R-:W-:Y:S02]  /*0a10*/  ISETP.GE.AND P3, PT, R17, R76.reuse, PT ;  /* 0x0000004c1100720c */ /* 0x080fe40003f66270 */
[----:B------:R-:W-:Y:S02]  /*0a20*/  PRMT R108, RZ, 0x7610, R108 ;  /* 0x00007610ff6c7816 */ /* 0x000fe4000000006c */
[-C--:B------:R-:W-:Y:S02]  /*0a30*/  ISETP.GE.AND P4, PT, R15, R76.reuse, PT ;  /* 0x0000004c0f00720c */ /* 0x080fe40003f86270 */
[----:B------:R-:W-:Y:S02]  /*0a40*/  PRMT R84, RZ, 0x7610, R84 ;  /* 0x00007610ff547816 */ /* 0x000fe40000000054 */
[----:B------:R-:W-:Y:S02]  /*0a50*/  ISETP.GE.AND P5, PT, R13, R76, PT ;  /* 0x0000004c0d00720c */ /* 0x000fe40003fa6270 */
[----:B------:R-:W-:-:S02]  /*0a60*/  LOP3.LUT R33, R75, 0x60, RZ, 0xfc, !PT ;  /* 0x000000604b217812 */ /* 0x000fc400078efcff */
[----:B------:R-:W-:Y:S02]  /*0a70*/  LOP3.LUT R35, R75, 0x80, RZ, 0xfc, !PT ;  /* 0x000000804b237812 */ /* 0x000fe400078efcff */
[----:B------:R-:W-:Y:S02]  /*0a80*/  PRMT R94, RZ, 0x7610, R94 ;  /* 0x00007610ff5e7816 */ /* 0x000fe4000000005e */
[----:B------:R-:W-:Y:S01]  /*0a90*/  PRMT R92, RZ, 0x7610, R92 ;  /* 0x00007610ff5c7816 */ /* 0x000fe2000000005c */
[----:B------:R-:W2:Y:S01]  /*0aa0*/  @!P1 LDG.E.U16 R98, desc[UR24][R80.64+0x200] ;  /* 0x0002001850629981 */ /* 0x000ea2000c1e1500 */
[-C--:B------:R-:W-:Y:S02]  /*0ab0*/  ISETP.GE.AND P1, PT, R25, R76.reuse, PT ;  /* 0x0000004c1900720c */ /* 0x080fe40003f26270 */
[----:B------:R-:W-:Y:S01]  /*0ac0*/  PRMT R86, RZ, 0x7610, R86 ;  /* 0x00007610ff567816 */ /* 0x000fe20000000056 */
[----:B------:R-:W3:Y:S01]  /*0ad0*/  @!P2 LDG.E.U16 R96, desc[UR24][R80.64+0x1c0] ;  /* 0x0001c0185060a981 */ /* 0x000ee2000c1e1500 */
[----:B------:R-:W-:-:S02]  /*0ae0*/  ISETP.GE.AND P2, PT, R91, R76, PT ;  /* 0x0000004c5b00720c */ /* 0x000fc40003f46270 */
[----:B------:R-:W-:Y:S01]  /*0af0*/  P2R R97, PR, RZ, 0x2 ;  /* 0x00000002ff617803 */ /* 0x000fe20000000000 */
[----:B------:R-:W4:Y:S01]  /*0b00*/  @!P6 LDG.E.U16 R82, desc[UR24][R80.64] ;  /* 0x000000185052e981 */ /* 0x000f22000c1e1500 */
[----:B------:R-:W-:Y:S02]  /*0b10*/  P2R R101, PR, RZ, 0x1 ;  /* 0x00000001ff657803 */ /* 0x000fe40000000000 */
[----:B------:R-:W-:Y:S01]  /*0b20*/  LOP3.LUT R37, R75, 0x120, RZ, 0xfc, !PT ;  /* 0x000001204b257812 */ /* 0x000fe200078efcff */
[----:B------:R-:W2:Y:S01]  /*0b30*/  @!P0 LDG.E.U16 R108, desc[UR24][R80.64+0x340] ;  /* 0x00034018506c8981 */ /* 0x000ea2000c1e1500 */
[-C--:B------:R-:W-:Y:S02]  /*0b40*/  ISETP.GE.AND P0, PT, R35, R76.reuse, PT ;  /* 0x0000004c2300720c */ /* 0x080fe40003f06270 */
[----:B------:R-:W-:Y:S01]  /*0b50*/  LOP3.LUT R39, R75, 0x140, RZ, 0xfc, !PT ;  /* 0x000001404b277812 */ /* 0x000fe200078efcff */
[----:B------:R-:W2:Y:S01]  /*0b60*/  @!P1 LDG.E.U16 R110, desc[UR24][R80.64+0x380] ;  /* 0x00038018506e9981 */ /* 0x000ea2000c1e1500 */
[----:B------:R-:W-:-:S02]  /*0b70*/  ISETP.GE.AND P1, PT, R33, R76, PT ;  /* 0x0000004c2100720c */ /* 0x000fc40003f26270 */
[C---:B------:R-:W-:Y:S01]  /*0b80*/  LOP3.LUT R41, R75.reuse, 0x160, RZ, 0xfc, !PT ;  /* 0x000001604b297812 */ /* 0x040fe200078efcff */
[----:B------:R-:W3:Y:S01]  /*0b90*/  @!P2 LDG.E.U16 R84, desc[UR24][R80.64+0x40] ;  /* 0x000040185054a981 */ /* 0x000ee2000c1e1500 */
[----:B------:R-:W-:Y:S02]  /*0ba0*/  LOP3.LUT R43, R75, 0x180, RZ, 0xfc, !PT ;  /* 0x000001804b2b7812 */ /* 0x000fe400078efcff */
[-C--:B------:R-:W-:Y:S01]  /*0bb0*/  ISETP.GE.AND P2, PT, R37, R76.reuse, PT ;  /* 0x0000004c2500720c */ /* 0x080fe20003f46270 */
[----:B------:R-:W2:Y:S01]  /*0bc0*/  @!P3 LDG.E.U16 R94, desc[UR24][R80.64+0x180] ;  /* 0x00018018505eb981 */ /* 0x000ea2000c1e1500 */
[----:B------:R-:W-:Y:S02]  /*0bd0*/  PRMT R88, RZ, 0x7610, R88 ;  /* 0x00007610ff587816 */ /* 0x000fe40000000058 */
[----:B------:R-:W-:Y:S01]  /*0be0*/  ISETP.GE.AND P3, PT, R39, R76, PT ;  /* 0x0000004c2700720c */ /* 0x000fe20003f66270 */
[----:B------:R-:W2:Y:S01]  /*0bf0*/  @!P4 LDG.E.U16 R92, desc[UR24][R80.64+0x140] ;  /* 0x00014018505cc981 */ /* 0x000ea2000c1e1500 */
[----:B------:R-:W-:-:S02]  /*0c00*/  PRMT R90, RZ, 0x7610, R90 ;  /* 0x00007610ff5a7816 */ /* 0x000fc4000000005a */
[-C--:B------:R-:W-:Y:S01]  /*0c10*/  ISETP.GE.AND P4, PT, R41, R76.reuse, PT ;  /* 0x0000004c2900720c */ /* 0x080fe20003f86270 */
[----:B------:R-:W2:Y:S01]  /*0c20*/  @!P5 LDG.E.U16 R86, desc[UR24][R80.64+0x80] ;  /* 0x000080185056d981 */ /* 0x000ea2000c1e1500 */
[-C--:B------:R-:W-:Y:S02]  /*0c30*/  ISETP.GE.AND P5, PT, R43, R76.reuse, PT ;  /* 0x0000004c2b00720c */ /* 0x080fe40003fa6270 */
[----:B------:R-:W-:Y:S01]  /*0c40*/  ISETP.GE.AND P6, PT, R27, R76, PT ;  /* 0x0000004c1b00720c */ /* 0x000fe20003fc6270 */
[----:B------:R-:W2:Y:S01]  /*0c50*/  @!P1 LDG.E.U16 R88, desc[UR24][R80.64+0xc0] ;  /* 0x0000c01850589981 */ /* 0x000ea2000c1e1500 */
[----:B------:R-:W-:Y:S02]  /*0c60*/  PRMT R100, RZ, 0x7610, R100 ;  /* 0x00007610ff647816 */ /* 0x000fe40000000064 */
[----:B------:R-:W-:Y:S01]  /*0c70*/  PRMT R102, RZ, 0x7610, R102 ;  /* 0x00007610ff667816 */ /* 0x000fe20000000066 */
[----:B------:R-:W2:Y:S01]  /*0c80*/  @!P0 LDG.E.U16 R90, desc[UR24][R80.64+0x100] ;  /* 0x00010018505a8981 */ /* 0x000ea2000c1e1500 */
[----:B------:R-:W-:-:S02]  /*0c90*/  PRMT R104, RZ, 0x7610, R104 ;  /* 0x00007610ff687816 */ /* 0x000fc40000000068 */
[----:B------:R-:W-:Y:S01]  /*0ca0*/  PRMT R106, RZ, 0x7610, R106 ;  /* 0x00007610ff6a7816 */ /* 0x000fe2000000006a */
[----:B------:R-:W2:Y:S01]  /*0cb0*/  @!P2 LDG.E.U16 R100, desc[UR24][R80.64+0x240] ;  /* 0x000240185064a981 */ /* 0x000ea2000c1e1500 */
[----:B------:R-:W-:-:S03]  /*0cc0*/  PRMT R112, RZ, 0x7610, R112 ;  /* 0x00007610ff707816 */ /* 0x000fc60000000070 */
[----:B------:R-:W2:Y:S04]  /*0cd0*/  @!P3 LDG.E.U16 R102, desc[UR24][R80.64+0x280] ;  /* 0x000280185066b981 */ /* 0x000ea8000c1e1500 */
[----:B------:R-:W2:Y:S04]  /*0ce0*/  @!P4 LDG.E.U16 R104, desc[UR24][R80.64+0x2c0] ;  /* 0x0002c0185068c981 */ /* 0x000ea8000c1e1500 */
[----:B------:R-:W2:Y:S04]  /*0cf0*/  @!P5 LDG.E.U16 R106, desc[UR24][R80.64+0x300] ;  /* 0x00030018506ad981 */ /* 0x000ea8000c1e1500 */
[----:B------:R0:W2:Y:S01]  /*0d00*/  @!P6 LDG.E.U16 R112, desc[UR24][R80.64+0x3c0] ;  /* 0x0003c0185070e981 */ /* 0x0000a2000c1e1500 */
[----:B------:R-:W1:Y:S01]  /*0d10*/  S2R R33, SR_LANEID ;  /* 0x0000000000217919 */ /* 0x000e620000000000 */
[----:B------:R-:W0:Y:S01]  /*0d20*/  S2R R114, SR_CgaCtaId ;  /* 0x0000000000727919 */ /* 0x000e220000008800 */
[----:B------:R-:W-:Y:S01]  /*0d30*/  MOV R159, 0x400 ;  /* 0x00000400009f7802 */ /* 0x000fe20000000f00 */
[C---:B-1----:R-:W-:Y:S01]  /*0d40*/  VIADD R116, R33.reuse, 0x20 ;  /* 0x0000002021747836 */ /* 0x042fe20000000000 */
[----:B0-----:R-:W-:-:S02]  /*0d50*/  IADD3 R80, PT, PT, R33, 0x40, RZ ;  /* 0x0000004021507810 */ /* 0x001fc40007ffe0ff */
[----:B------:R-:W-:Y:S02]  /*0d60*/  LEA R159, R114, R159, 0x18 ;  /* 0x0000009f729f7211 */ /* 0x000fe400078ec0ff */
[CC--:B------:R-:W-:Y:S02]  /*0d70*/  LEA.HI.SX32 R114, R33.reuse, R33.reuse, 0x1b ;  /* 0x0000002121727211 */ /* 0x0c0fe400078fdaff */
[-C--:B------:R-:W-:Y:S02]  /*0d80*/  LEA.HI.SX32 R116, R116, R33.reuse, 0x1b ;  /* 0x0000002174747211 */ /* 0x080fe400078fdaff */
[----:B------:R-:W-:Y:S02]  /*0d90*/  LEA.HI.SX32 R80, R80, R33, 0x1b ;  /* 0x0000002150507211 */ /* 0x000fe400078fdaff */
[-C--:B------:R-:W-:Y:S02]  /*0da0*/  LEA R35, R114, R159.reuse, 0x1 ;  /* 0x0000009f72237211 */ /* 0x080fe400078e08ff */
[----:B------:R-:W-:Y:S01]  /*0db0*/  LEA R37, R116, R159, 0x1 ;  /* 0x0000009f74257211 */ /* 0x000fe200078e08ff */
[----:B------:R-:W-:Y:S01]  /*0dc0*/  IMAD R39, R80, 0x2, R159 ;  /* 0x0000000250277824 */ /* 0x000fe200078e029f */
[----:B------:R-:W-:-:S02]  /*0dd0*/  IADD3 R114, PT, PT, R33, 0x60, RZ ;  /* 0x0000006021727810 */ /* 0x000fc40007ffe0ff */
[C---:B------:R-:W-:Y:S02]  /*0de0*/  IADD3 R116, PT, PT, R33.reuse, 0x80, RZ ;  /* 0x0000008021747810 */ /* 0x040fe40007ffe0ff */
[C---:B------:R-:W-:Y:S02]  /*0df0*/  IADD3 R80, PT, PT, R33.reuse, 0xe0, RZ ;  /* 0x000000e021507810 */ /* 0x040fe40007ffe0ff */
[-C--:B------:R-:W-:Y:S02]  /*0e00*/  LEA.HI.SX32 R114, R114, R33.reuse, 0x1b ;  /* 0x0000002172727211 */ /* 0x080fe400078fdaff */
[C---:B------:R-:W-:Y:S02]  /*0e10*/  IADD3 R118, PT, PT, R33.reuse, 0xa0, RZ ;  /* 0x000000a021767810 */ /* 0x040fe40007ffe0ff */
[----:B------:R-:W-:Y:S02]  /*0e20*/  IADD3 R120, PT, PT, R33, 0xc0, RZ ;  /* 0x000000c021787810 */ /* 0x000fe40007ffe0ff */
[----:B------:R-:W-:-:S02]  /*0e30*/  LEA.HI.SX32 R116, R116, R33, 0x1b ;  /* 0x0000002174747211 */ /* 0x000fc400078fdaff */
[----:B------:R-:W-:Y:S02]  /*0e40*/  LEA.HI.SX32 R80, R80, R33, 0x1b ;  /* 0x0000002150507211 */ /* 0x000fe400078fdaff */
[----:B------:R-:W-:Y:S01]  /*0e50*/  LEA R41, R114, R159, 0x1 ;  /* 0x0000009f72297211 */ /* 0x000fe200078e08ff */
[----:B------:R-:W-:Y:S01]  /*0e60*/  VIADD R114, R33, 0x140 ;  /* 0x0000014021727836 */ /* 0x000fe20000000000 */
[-C--:B------:R-:W-:Y:S02]  /*0e70*/  LEA.HI.SX32 R118, R118, R33.reuse, 0x1b ;  /* 0x0000002176767211 */ /* 0x080fe400078fdaff */
[----:B------:R-:W-:Y:S02]  /*0e80*/  LEA.HI.SX32 R120, R120, R33, 0x1b ;  /* 0x0000002178787211 */ /* 0x000fe400078fdaff */
[-C--:B------:R-:W-:Y:S02]  /*0e90*/  LEA R43, R116, R159.reuse, 0x1 ;  /* 0x0000009f742b7211 */ /* 0x080fe400078e08ff */
[----:B------:R-:W-:-:S02]  /*0ea0*/  LEA R49, R80, R159, 0x1 ;  /* 0x0000009f50317211 */ /* 0x000fc400078e08ff */
[C---:B------:R-:W-:Y:S02]  /*0eb0*/  IADD3 R116, PT, PT, R33.reuse, 0x160, RZ ;  /* 0x0000016021747810 */ /* 0x040fe40007ffe0ff */
[----:B------:R-:W-:Y:S02]  /*0ec0*/  IADD3 R80, PT, PT, R33, 0x180, RZ ;  /* 0x0000018021507810 */ /* 0x000fe40007ffe0ff */
[-C--:B------:R-:W-:Y:S02]  /*0ed0*/  LEA R45, R118, R159.reuse, 0x1 ;  /* 0x0000009f762d7211 */ /* 0x080fe400078e08ff */
[----:B------:R-:W-:Y:S02]  /*0ee0*/  LEA R47, R120, R159, 0x1 ;  /* 0x0000009f782f7211 */ /* 0x000fe400078e08ff */
[-C--:B------:R-:W-:Y:S02]  /*0ef0*/  LEA.HI.SX32 R114, R114, R33.reuse, 0x1b ;  /* 0x0000002172727211 */ /* 0x080fe400078fdaff */
[----:B------:R-:W-:-:S02]  /*0f00*/  LEA.HI.SX32 R116, R116, R33, 0x1b ;  /* 0x0000002174747211 */ /* 0x000fc400078fdaff */
[----:B------:R-:W-:Y:S02]  /*0f10*/  LEA.HI.SX32 R80, R80, R33, 0x1b ;  /* 0x0000002150507211 */ /* 0x000fe400078fdaff */
[----:B------:R-:W-:Y:S02]  /*0f20*/  SHF.L.U32 R67, R33, 0x4, RZ ;  /* 0x0000000421437819 */ /* 0x000fe400000006ff */
[-C--:B------:R-:W-:Y:S02]  /*0f30*/  LEA R55, R114, R159.reuse, 0x1 ;  /* 0x0000009f72377211 */ /* 0x080fe400078e08ff */
[-C--:B------:R-:W-:Y:S02]  /*0f40*/  LEA R57, R116, R159.reuse, 0x1 ;  /* 0x0000009f74397211 */ /* 0x080fe400078e08ff */
[----:B------:R-:W-:Y:S02]  /*0f50*/  LEA R59, R80, R159, 0x1 ;  /* 0x0000009f503b7211 */ /* 0x000fe400078e08ff */
[----:B------:R-:W-:-:S02]  /*0f60*/  LEA.HI.SX32 R80, R67, R67, 0x1b ;  /* 0x0000004343507211 */ /* 0x000fc400078fdaff */
[----:B------:R-:W-:-:S03]  /*0f70*/  P2R R95, PR, RZ, 0x2 ;  /* 0x00000002ff5f7803 */ /* 0x000fc60000000000 */
[----:B------:R-:W-:Y:S01]  /*0f80*/  IMAD R67, R80, 0x2, R159 ;  /* 0x0000000250437824 */ /* 0x000fe200078e029f */
        /* <DEDUP_REMOVED lines=8> */
[----:B----4-:R0:W-:Y:S02]  /*1010*/  STS.U16 [R35], R82 ;  /* 0x0000005223007388 */ /* 0x0101e40000000400 */
[C---:B0-----:R-:W-:Y:S02]  /*1020*/  IADD3 R82, PT, PT, R33.reuse, 0x100, RZ ;  /* 0x0000010021527810 */ /* 0x041fe40007ffe0ff */
[----:B---3--:R0:W-:Y:S02]  /*1030*/  STS.U16 [R37+0x40], R84 ;  /* 0x0000405425007388 */ /* 0x0081e40000000400 */
[----:B------:R-:W-:Y:S02]  /*1040*/  LEA.HI.SX32 R82, R82, R33, 0x1b ;  /* 0x0000002152527211 */ /* 0x000fe400078fdaff */
[----:B0-----:R-:W-:-:S02]  /*1050*/  IADD3 R84, PT, PT, R33, 0x120, RZ ;  /* 0x0000012021547810 */ /* 0x001fc40007ffe0ff */
[----:B------:R-:W-:Y:S02]  /*1060*/  LEA R51, R82, R159, 0x1 ;  /* 0x0000009f52337211 */ /* 0x000fe400078e08ff */
[----:B------:R-:W-:Y:S01]  /*1070*/  LEA.HI.SX32 R84, R84, R33, 0x1b ;  /* 0x0000002154547211 */ /* 0x000fe200078fdaff */
[C---:B------:R-:W-:Y:S01]  /*1080*/  VIADD R82, R33.reuse, 0x1a0 ;  /* 0x000001a021527836 */ /* 0x040fe20000000000 */
[----:B--2---:R0:W-:Y:S02]  /*1090*/  STS.U16 [R39+0x80], R86 ;  /* 0x0000805627007388 */ /* 0x0041e40000000400 */
[----:B------:R-:W-:Y:S02]  /*10a0*/  LEA R53, R84, R159, 0x1 ;  /* 0x0000009f54357211 */ /* 0x000fe400078e08ff */
[----:B------:R-:W-:Y:S01]  /*10b0*/  IADD3 R84, PT, PT, R33, 0x1c0, RZ ;  /* 0x000001c021547810 */ /* 0x000fe20007ffe0ff */
[----:B------:R-:W-:Y:S01]  /*10c0*/  STS.U16 [R41+0xc0], R88 ;  /* 0x0000c05829007388 */ /* 0x000fe20000000400 */
[----:B------:R-:W-:-:S02]  /*10d0*/  LEA.HI.SX32 R82, R82, R33, 0x1b ;  /* 0x0000002152527211 */ /* 0x000fc400078fdaff */
[----:B0-----:R-:W-:Y:S01]  /*10e0*/  IADD3 R86, PT, PT, R33, 0x1e0, RZ ;  /* 0x000001e021567810 */ /* 0x001fe20007ffe0ff */
[----:B------:R-:W-:Y:S01]  /*10f0*/  STS.U16 [R43+0x100], R90 ;  /* 0x0001005a2b007388 */ /* 0x000fe20000000400 */
[-C--:B------:R-:W-:Y:S02]  /*1100*/  LEA.HI.SX32 R84, R84, R33.reuse, 0x1b ;  /* 0x0000002154547211 */ /* 0x080fe400078fdaff */
[----:B------:R-:W-:Y:S01]  /*1110*/  LEA.HI.SX32 R86, R86, R33, 0x1b ;  /* 0x0000002156567211 */ /* 0x000fe200078fdaff */
[----:B------:R0:W-:Y:S01]  /*1120*/  STS.U16 [R45+0x140], R92 ;  /* 0x0001405c2d007388 */ /* 0x0001e20000000400 */
[----:B------:R-:W-:-:S03]  /*1130*/  LEA R61, R82, R159, 0x1 ;  /* 0x0000009f523d7211 */ /* 0x000fc600078e08ff */
[----:B------:R1:W-:Y:S01]  /*1140*/  STS.U16 [R47+0x180], R94 ;  /* 0x0001805e2f007388 */ /* 0x0003e20000000400 */
[----:B------:R-:W-:-:S03]  /*1150*/  LEA R63, R84, R159, 0x1 ;  /* 0x0000009f543f7211 */ /* 0x000fc600078e08ff */
[----:B------:R2:W-:Y:S01]  /*1160*/  STS.U16 [R49+0x1c0], R96 ;  /* 0x0001c06031007388 */ /* 0x0005e20000000400 */
[----:B------:R-:W-:-:S03]  /*1170*/  LEA R65, R86, R159, 0x1 ;  /* 0x0000009f56417211 */ /* 0x000fc600078e08ff */
[----:B------:R-:W-:Y:S04]  /*1180*/  STS.U16 [R51+0x200], R98 ;  /* 0x0002006233007388 */ /* 0x000fe80000000400 */
[----:B------:R3:W-:Y:S04]  /*1190*/  STS.U16 [R53+0x240], R100 ;  /* 0x0002406435007388 */ /* 0x0007e80000000400 */
[----:B------:R-:W-:Y:S04]  /*11a0*/  STS.U16 [R55+0x280], R102 ;  /* 0x0002806637007388 */ /* 0x000fe80000000400 */
[----:B------:R4:W-:Y:S04]  /*11b0*/  STS.U16 [R57+0x2c0], R104 ;  /* 0x0002c06839007388 */ /* 0x0009e80000000400 */
[----:B------:R-:W-:Y:S04]  /*11c0*/  STS.U16 [R59+0x300], R106 ;  /* 0x0003006a3b007388 */ /* 0x000fe80000000400 */
[----:B------:R4:W-:Y:S04]  /*11d0*/  STS.U16 [R61+0x340], R108 ;  /* 0x0003406c3d007388 */ /* 0x0009e80000000400 */
        /* <DEDUP_REMOVED lines=21> */
[----:B-1----:R-:W-:Y:S02]  /*1330*/  PRMT R94, RZ, 0x7610, R94 ;  /* 0x00007610ff5e7816 */ /* 0x002fe4000000005e */
[----:B--2---:R-:W-:Y:S02]  /*1340*/  PRMT R96, RZ, 0x7610, R96 ;  /* 0x00007610ff607816 */ /* 0x004fe40000000060 */
[----:B------:R-:W2:Y:S01]  /*1350*/  @!P1 LDG.E.U16 R92, desc[UR24][R78.64] ;  /* 0x000000184e5c9981 */ /* 0x000ea2000c1e1500 */
[----:B------:R-:W-:-:S03]  /*1360*/  ISETP.GE.AND P1, PT, R13, R76, PT ;  /* 0x0000004c0d00720c */ /* 0x000fc60003f26270 */
[----:B------:R-:W2:Y:S01]  /*1370*/  @!P0 LDG.E.U16 R94, desc[UR24][R78.64+0x40] ;  /* 0x000040184e5e8981 */ /* 0x000ea2000c1e1500 */
[----:B------:R-:W-:Y:S02]  /*1380*/  ISETP.NE.AND P0, PT, R93, RZ, PT ;  /* 0x000000ff5d00720c */ /* 0x000fe40003f05270 */
[----:B---3--:R-:W-:Y:S01]  /*1390*/  PRMT R100, RZ, 0x7610, R100 ;  /* 0x00007610ff647816 */ /* 0x008fe20000000064 */
[----:B------:R-:W3:Y:S01]  /*13a0*/  @!P4 LDG.E.U16 R114, desc[UR24][R78.64+0x2c0] ;  /* 0x0002c0184e72c981 */ /* 0x000ee2000c1e1500 */
[----:B------:R-:W-:Y:S02]  /*13b0*/  PRMT R98, RZ, 0x7610, R98 ;  /* 0x00007610ff627816 */ /* 0x000fe40000000062 */
[----:B----4-:R-:W-:Y:S01]  /*13c0*/  PRMT R104, RZ, 0x7610, R104 ;  /* 0x00007610ff687816 */ /* 0x010fe20000000068 */
[----:B------:R-:W4:Y:S04]  /*13d0*/  @!P5 LDG.E.U16 R116, desc[UR24][R78.64+0x300] ;  /* 0x000300184e74d981 */ /* 0x000f28000c1e1500 */
[----:B------:R-:W3:Y:S01]  /*13e0*/  @!P1 LDG.E.U16 R96, desc[UR24][R78.64+0x80] ;  /* 0x000080184e609981 */ /* 0x000ee2000c1e1500 */
[----:B------:R-:W-:-:S03]  /*13f0*/  ISETP.NE.AND P1, PT, R95, RZ, PT ;  /* 0x000000ff5f00720c */ /* 0x000fc60003f25270 */
[----:B------:R-:W4:Y:S01]  /*1400*/  @!P0 LDG.E.U16 R100, desc[UR24][R78.64+0x100] ;  /* 0x000100184e648981 */ /* 0x000f22000c1e1500 */
[-C--:B------:R-:W-:Y:S02]  /*1410*/  ISETP.GE.AND P0, PT, R17, R76.reuse, PT ;  /* 0x0000004c1100720c */ /* 0x080fe40003f06270 */
[----:B------:R-:W-:Y:S01]  /*1420*/  PRMT R102, RZ, 0x7610, R102 ;  /* 0x00007610ff667816 */ /* 0x000fe20000000066 */
[----:B------:R-:W4:Y:S06]  /*1430*/  @!P6 LDG.E.U16 R122, desc[UR24][R78.64+0x3c0] ;  /* 0x0003c0184e7ae981 */ /* 0x000f2c000c1e1500 */
[----:B------:R-:W4:Y:S01]  /*1440*/  @!P1 LDG.E.U16 R98, desc[UR24][R78.64+0xc0] ;  /* 0x0000c0184e629981 */ /* 0x000f22000c1e1500 */
[----:B------:R-:W-:-:S03]  /*1450*/  ISETP.GE.AND P1, PT, R15, R76, PT ;  /* 0x0000004c0f00720c */ /* 0x000fc60003f26270 */
[----:B------:R-:W4:Y:S01]  /*1460*/  @!P0 LDG.E.U16 R104, desc[UR24][R78.64+0x180] ;  /* 0x000180184e688981 */ /* 0x000f22000c1e1500 */
[----:B------:R-:W-:Y:S02]  /*1470*/  ISETP.GE.AND P0, PT, R21, R76, PT ;  /* 0x0000004c1500720c */ /* 0x000fe40003f06270 */
[----:B------:R-:W-:-:S07]  /*1480*/  PRMT R108, RZ, 0x7610, R108 ;  /* 0x00007610ff6c7816 */ /* 0x000fce000000006c */
[----:B------:R-:W4:Y:S01]  /*1490*/  @!P1 LDG.E.U16 R102, desc[UR24][R78.64+0x140] ;  /* 0x000140184e669981 */ /* 0x000f22000c1e1500 */
[----:B------:R-:W-:Y:S02]  /*14a0*/  ISETP.GE.AND P1, PT, R19, R76, PT ;  /* 0x0000004c1300720c */ /* 0x000fe40003f26270 */
[----:B------:R-:W-:Y:S01]  /*14b0*/  PRMT R106, RZ, 0x7610, R106 ;  /* 0x00007610ff6a7816 */ /* 0x000fe2000000006a */
[----:B------:R-:W4:Y:S01]  /*14c0*/  @!P0 LDG.E.U16 R108, desc[UR24][R78.64+0x200] ;  /* 0x000200184e6c8981 */ /* 0x000f22000c1e1500 */
[----:B------:R-:W-:Y:S02]  /*14d0*/  ISETP.NE.AND P0, PT, R101, RZ, PT ;  /* 0x000000ff6500720c */ /* 0x000fe40003f05270 */
[----:B------:R-:W-:Y:S02]  /*14e0*/  PRMT R110, RZ, 0x7610, R110 ;  /* 0x00007610ff6e7816 */ /* 0x000fe4000000006e */
[----:B------:R-:W-:-:S04]  /*14f0*/  PRMT R112, RZ, 0x7610, R112 ;  /* 0x00007610ff707816 */ /* 0x000fc80000000070 */
[----:B------:R-:W4:Y:S04]  /*1500*/  @!P2 LDG.E.U16 R110, desc[UR24][R78.64+0x240] ;  /* 0x000240184e6ea981 */ /* 0x000f28000c1e1500 */
[----:B------:R-:W4:Y:S01]  /*1510*/  @!P1 LDG.E.U16 R106, desc[UR24][R78.64+0x1c0] ;  /* 0x0001c0184e6a9981 */ /* 0x000f22000c1e1500 */
[----:B------:R-:W-:-:S03]  /*1520*/  ISETP.NE.AND P1, PT, R97, RZ, PT ;  /* 0x000000ff6100720c */ /* 0x000fc60003f25270 */
[----:B------:R-:W4:Y:S04]  /*1530*/  @!P3 LDG.E.U16 R112, desc[UR24][R78.64+0x280] ;  /* 0x000280184e70b981 */ /* 0x000f28000c1e1500 */
[----:B------:R-:W4:Y:S06]  /*1540*/  @!P0 LDG.E.U16 R118, desc[UR24][R78.64+0x340] ;  /* 0x000340184e768981 */ /* 0x000f2c000c1e1500 */
[----:B------:R-:W4:Y:S01]  /*1550*/  @!P1 LDG.E.U16 R120, desc[UR24][R78.64+0x380] ;  /* 0x000380184e789981 */ /* 0x000f22000c1e1500 */
[----:B------:R-:W-:Y:S03]  /*1560*/  BSSY.RECONVERGENT B0, `(.L_x_1502) ;  /* 0x0000057000007945 */ /* 0x000fe60003800200 */
[----:B--2---:R-:W-:Y:S04]  /*1570*/  STS.U16 [R35], R92 ;  /* 0x0000005c23007388 */ /* 0x004fe80000000400 */
[----:B------:R-:W-:Y:S04]  /*1580*/  STS.U16 [R37+0x40], R94 ;  /* 0x0000405e25007388 */ /* 0x000fe80000000400 */
[----:B---3--:R-:W-:Y:S04]  /*1590*/  STS.U16 [R39+0x80], R96 ;  /* 0x0000806027007388 */ /* 0x008fe80000000400 */
        /* <DEDUP_REMOVED lines=36> */
[----:B---3--:R-:W-:Y:S01]  /*17e0*/  SHF.L.U32 R102, R98, 0x10, RZ ;  /* 0x0000001062667819 */ /* 0x008fe200000006ff */
[----:B------:R-:W-:Y:S01]  /*17f0*/  FADD.FTZ R92, R92, R3 ;  /* 0x000000035c5c7221 */ /* 0x000fe20000010000 */
[----:B----4-:R-:W-:-:S02]  /*1800*/  SHF.L.U32 R94, R94, 0x10, RZ ;  /* 0x000000105e5e7819 */ /* 0x010fc400000006ff */
[----:B------:R-:W-:Y:S01]  /*1810*/  SHF.L.U32 R96, R96, 0x10, RZ ;  /* 0x0000001060607819 */ /* 0x000fe200000006ff */
[--C-:B------:R-:W-:Y:S01]  /*1820*/  FADD.FTZ R98, R100, R3.reuse ;  /* 0x0000000364627221 */ /* 0x100fe20000010000 */
[--C-:B------:R-:W-:Y:S01]  /*1830*/  FADD.FTZ R100, R102, R3.reuse ;  /* 0x0000000366647221 */ /* 0x100fe20000010000 */
[--C-:B------:R-:W-:Y:S01]  /*1840*/  FADD.FTZ R94, R94, R3.reuse ;  /* 0x000000035e5e7221 */ /* 0x100fe20000010000 */
[----:B------:R-:W-:Y:S01]  /*1850*/  SHF.L.U32 R102, R101, 0x10, RZ ;  /* 0x0000001065667819 */ /* 0x000fe200000006ff */
[--C-:B------:R-:W-:Y:S01]  /*1860*/  FADD.FTZ R96, R96, R3.reuse ;  /* 0x0000000360607221 */ /* 0x100fe20000010000 */
[----:B------:R-:W-:Y:S02]  /*1870*/  FSETP.GTU.FTZ.AND P1, PT, R92, 20, PT ;  /* 0x41a000005c00780b */ /* 0x000fe40003f3c000 */
[----:B------:R-:W-:Y:S01]  /*1880*/  FSETP.GTU.FTZ.AND P5, PT, R94, 20, PT ;  /* 0x41a000005e00780b */ /* 0x000fe20003fbc000 */
[----:B------:R-:W-:Y:S01]  /*1890*/  FADD.FTZ R102, R102, R3 ;  /* 0x0000000366667221 */ /* 0x000fe20000010000 */
        /* <DEDUP_REMOVED lines=35> */
.L_x_1503:
[----:B------:R-:W-:Y:S05]  /*1ad0*/  BSYNC.RECONVERGENT B0 ;  /* 0x0000000000007941 */ /* 0x000fea0003800200 */
.L_x_1502:
        /* <DEDUP_REMOVED lines=35> */
.L_x_1505:
[----:B------:R-:W-:Y:S05]  /*1d10*/  BSYNC.RECONVERGENT B0 ;  /* 0x0000000000007941 */ /* 0x000fea0003800200 */
.L_x_1504:
        /* <DEDUP_REMOVED lines=37> */
.L_x_1507:
[----:B------:R-:W-:Y:S05]  /*1f70*/  BSYNC.RECONVERGENT B0 ;  /* 0x0000000000007941 */ /* 0x000fea0003800200 */
.L_x_1506:
        /* <DEDUP_REMOVED lines=35> */
.L_x_1509:
[----:B------:R-:W-:Y:S05]  /*21b0*/  BSYNC.RECONVERGENT B0 ;  /* 0x0000000000007941 */ /* 0x000fea0003800200 */
.L_x_1508:
        /* <DEDUP_REMOVED lines=37> */
.L_x_1511:
[----:B------:R-:W-:Y:S05]  /*2410*/  BSYNC.RECONVERGENT B0 ;  /* 0x0000000000007941 */ /* 0x000fea0003800200 */
.L_x_1510:
        /* <DEDUP_REMOVED lines=35> */
.L_x_1513:
[----:B------:R-:W-:Y:S05]  /*2650*/  BSYNC.RECONVERGENT B0 ;  /* 0x0000000000007941 */ /* 0x000fea0003800200 */
.L_x_1512:
        /* <DEDUP_REMOVED lines=37> */
.L_x_1515:
[----:B------:R-:W-:Y:S05]  /*28b0*/  BSYNC.RECONVERGENT B0 ;  /* 0x0000000000007941 */ /* 0x000fea0003800200 */
.L_x_1514:
        /* <DEDUP_REMOVED lines=35> */
.L_x_1517:
[----:B------:R-:W-:Y:S05]  /*2af0*/  BSYNC.RECONVERGENT B0 ;  /* 0x0000000000007941 */ /* 0x000fea0003800200 */
.L_x_1516:
[----:B------:R-:W-:Y:S01]  /*2b00*/  ISETP.EQ.OR P4, PT, RZ, UR4, P4 ;  /* 0x00000004ff007c0c */ /* 0x000fe2000a782670 */
[----:B------:R-:W-:Y:S01]  /*2b10*/  BSSY.RECONVERGENT B0, `(.L_x_1518) ;  /* 0x0000027000007945 */ /* 0x000fe20003800200 */
[----:B------:R-:W-:Y:S01]  /*2b20*/  SHF.L.U32 R120, R91, 0x10, RZ ;  /* 0x000000105b787819 */ /* 0x000fe200000006ff */
[----:B------:R-:W-:Y:S01]  /*2b30*/  IMAD.U32 R131, R90, 0x10000, RZ ;  /* 0x000100005a837824 */ /* 0x000fe200078e00ff */
[----:B------:R-:W-:Y:S02]  /*2b40*/  FSETP.GTU.FTZ.AND P1, PT, R116, 20, PT ;  /* 0x41a000007400780b */ /* 0x000fe40003f3c000 */
[----:B------:R-:W-:Y:S01]  /*2b50*/  ISETP.EQ.OR P5, PT, RZ, UR4, P5 ;  /* 0x00000004ff007c0c */ /* 0x000fe2000afa2670 */
[----:B------:R-:W-:Y:S01]  /*2b60*/  FADD.FTZ R120, R120, R3 ;  /* 0x0000000378787221 */ /* 0x000fe20000010000 */
[----:B------:R-:W-:Y:S02]  /*2b70*/  PRMT R118, RZ, 0x7610, R118 ;  /* 0x00007610ff767816 */ /* 0x000fe40000000076 */
        /* <DEDUP_REMOVED lines=32> */
.L_x_1519:
[----:B------:R-:W-:Y:S05]  /*2d80*/  BSYNC.RECONVERGENT B0 ;  /* 0x0000000000007941 */ /* 0x000fea0003800200 */
.L_x_1518:
        /* <DEDUP_REMOVED lines=39> */
.L_x_1521:
[----:B------:R-:W-:Y:S05]  /*3000*/  BSYNC.RECONVERGENT B0 ;  /* 0x0000000000007941 */ /* 0x000fea0003800200 */
.L_x_1520:
        /* <DEDUP_REMOVED lines=45> */
.L_x_1523:
[----:B------:R-:W-:Y:S05]  /*32e0*/  BSYNC.RECONVERGENT B0 ;  /* 0x0000000000007941 */ /* 0x000fea0003800200 */
.L_x_1522:
        /* <DEDUP_REMOVED lines=32> */
.L_x_1525:
[----:B------:R-:W-:Y:S05]  /*34f0*/  BSYNC.RECONVERGENT B0 ;  /* 0x0000000000007941 */ /* 0x000fea0003800200 */
.L_x_1524:
        /* <DEDUP_REMOVED lines=32> */
.L_x_1527:
[----:B------:R-:W-:Y:S05]  /*3700*/  BSYNC.RECONVERGENT B0 ;  /* 0x0000000000007941 */ /* 0x000fea0003800200 */
.L_x_1526:
        /* <DEDUP_REMOVED lines=32> */
.L_x_1529:
[----:B------:R-:W-:Y:S05]  /*3910*/  BSYNC.RECONVERGENT B0 ;  /* 0x0000000000007941 */ /* 0x000fea0003800200 */
.L_x_1528:
        /* <DEDUP_REMOVED lines=32> */
.L_x_1531:
[----:B------:R-:W-:Y:S05]  /*3b20*/  BSYNC.RECONVERGENT B0 ;  /* 0x0000000000007941 */ /* 0x000fea0003800200 */
.L_x_1530:
        /* <DEDUP_REMOVED lines=32> */
.L_x_1533:
[----:B------:R-:W-:Y:S05]  /*3d30*/  BSYNC.RECONVERGENT B0 ;  /* 0x0000000000007941 */ /* 0x000fea0003800200 */
.L_x_1532:
        /* <DEDUP_REMOVED lines=26> */
[----:B------:R-:W-:Y:S01]  /*3ee0*/  FMUL.FTZ R113, R81, R108 ;  /* 0x0000006c51717220 */ /* 0x000fe20000410000 */
[----:B------:R-:W-:Y:S01]  /*3ef0*/  SHF.L.U32 R80, R7, 0xa, RZ ;  /* 0x0000000a07507819 */ /* 0x000fe200000006ff */
[----:B------:R-:W-:Y:S01]  /*3f00*/  HFMA2 R133, -RZ, RZ, 0, 0 ;  /* 0x00000000ff857431 */ /* 0x000fe200000001ff */
[----:B------:R-:W-:Y:S01]  /*3f10*/  SHF.L.U32 R81, R4, 0x5, RZ ;  /* 0x0000000504517819 */ /* 0x000fe200000006ff */
[----:B------:R-:W-:Y:S01]  /*3f20*/  FMUL.FTZ R97, R97, R122 ;  /* 0x0000007a61617220 */ /* 0x000fe20000410000 */
[----:B------:R-:W-:Y:S01]  /*3f30*/  LEA R99, R99, -R80, 0x1 ;  /* 0x8000005063637211 */ /* 0x000fe200078e08ff */
[----:B------:R-:W-:Y:S01]  /*3f40*/  FMUL.FTZ R103, R103, R120 ;  /* 0x0000007867677220 */ /* 0x000fe20000410000 */
[----:B------:R-:W2:Y:S01]  /*3f50*/  LDC.64 R144, c[0x0][0x440] ;  /* 0x00011000ff907b82 */ /* 0x000ea20000000a00 */
[----:B------:R-:W-:Y:S01]  /*3f60*/  ISETP.NE.AND P0, PT, R7, RZ, PT ;  /* 0x000000ff0700720c */ /* 0x000fe20003f05270 */
        /* <DEDUP_REMOVED lines=23> */
.L_x_1537:
[-C--:B------:R-:W-:Y:S01]  /*40e0*/  ISETP.GE.AND P4, PT, R12, R99.reuse, PT ;  /* 0x000000630c00720c */ /* 0x080fe20003f86270 */
[----:B------:R-:W5:Y:S01]  /*40f0*/  @!P1 LDC.64 R84, c[0x0][0x3c0] ;  /* 0x0000f000ff549b82 */ /* 0x000f620000000a00 */
[-C--:B------:R-:W-:Y:S02]  /*4100*/  ISETP.GE.AND P5, PT, R14, R99.reuse, PT ;  /* 0x000000630e00720c */ /* 0x080fe40003fa6270 */
[----:B------:R-:W-:Y:S02]  /*4110*/  @!P1 MOV R157, RZ ;  /* 0x000000ff009d9202 */ /* 0x000fe40000000f00 */
[----:B------:R-:W-:Y:S02]  /*4120*/  ISETP.GE.AND P3, PT, R16, R99, PT ;  /* 0x000000631000720c */ /* 0x000fe40003f66270 */
[----:B------:R-:W-:-:S05]  /*4130*/  PRMT R158, RZ, 0x7610, R158 ;  /* 0x00007610ff9e7816 */ /* 0x000fca000000009e */
[----:B------:R-:W1:Y:S08]  /*4140*/  @!P4 LDC.64 R82, c[0x0][0x3c0] ;  /* 0x0000f000ff52cb82 */ /* 0x000e700000000a00 */
[----:B------:R-:W4:Y:S01]  /*4150*/  @!P5 LDC.64 R80, c[0x0][0x3c0] ;  /* 0x0000f000ff50db82 */ /* 0x000f220000000a00 */
[----:B-----5:R-:W-:Y:S01]  /*4160*/  @!P1 IMAD.WIDE.U32 R88, R133, R84, R156 ;  /* 0x0000005485589225 */ /* 0x020fe200078e009c */
[----:B------:R-:W-:-:S03]  /*4170*/  @!P4 MOV R84, R12 ;  /* 0x0000000c0054c202 */ /* 0x000fc60000000f00 */
[----:B------:R-:W-:Y:S01]  /*4180*/  @!P1 IMAD R87, R133, R85, R89 ;  /* 0x0000005585579224 */ /* 0x000fe200078e0259 */
[----:B------:R-:W-:Y:S02]  /*4190*/  @!P4 MOV R85, RZ ;  /* 0x000000ff0055c202 */ /* 0x000fe40000000f00 */
[----:B------:R-:W-:-:S04]  /*41a0*/  @!P1 LEA R86, P2, R88, R29, 0x1 ;  /* 0x0000001d58569211 */ /* 0x000fc800078408ff */
[----:B------:R-:W-:Y:S01]  /*41b0*/  @!P1 LEA.HI.X R87, R88, R31, R87, 0x1, P2 ;  /* 0x0000001f58579211 */ /* 0x000fe200010f0c57 */
[----:B-1----:R-:W-:Y:S01]  /*41c0*/  @!P4 IMAD.WIDE.U32 R84, R133, R82, R84 ;  /* 0x000000528554c225 */ /* 0x002fe200078e0054 */
[----:B------:R-:W-:-:S03]  /*41d0*/  ISETP.GE.AND P2, PT, R18, R99, PT ;  /* 0x000000631200720c */ /* 0x000fc60003f46270 */
[----:B------:R-:W-:Y:S01]  /*41e0*/  @!P4 IMAD R85, R133, R83, R85 ;  /* 0x000000538555c224 */ /* 0x000fe200078e0255 */
[C---:B------:R-:W-:Y:S01]  /*41f0*/  @!P4 LEA R90, P6, R84.reuse, R29, 0x1 ;  /* 0x0000001d545ac211 */ /* 0x040fe200078c08ff */
[----:B------:R-:W1:Y:S03]  /*4200*/  @!P3 LDC.64 R82, c[0x0][0x3c0] ;  /* 0x0000f000ff52bb82 */ /* 0x000e660000000a00 */
[----:B------:R-:W-:Y:S01]  /*4210*/  @!P4 LEA.HI.X R91, R84, R31, R85, 0x1, P6 ;  /* 0x0000001f545bc211 */ /* 0x000fe200030f0c55 */
[----:B------:R-:W-:Y:S01]  /*4220*/  @!P5 IMAD.MOV.U32 R84, RZ, RZ, R14 ;  /* 0x000000ffff54d224 */ /* 0x000fe200078e000e */
[----:B------:R-:W-:-:S03]  /*4230*/  @!P5 MOV R85, RZ ;  /* 0x000000ff0055d202 */ /* 0x000fc60000000f00 */
[----:B------:R5:W3:Y:S01]  /*4240*/  @!P4 LDG.E.U16 R158, desc[UR24][R90.64] ;  /* 0x000000185a9ec981 */ /* 0x000ae2000c1e1500 */
[C---:B----4-:R-:W-:Y:S02]  /*4250*/  @!P5 IMAD.WIDE.U32 R88, R133.reuse, R80, R84 ;  /* 0x000000508558d225 */ /* 0x050fe400078e0054 */
[----:B------:R-:W5:Y:S02]  /*4260*/  @!P2 LDC.64 R84, c[0x0][0x3c0] ;  /* 0x0000f000ff54ab82 */ /* 0x000f640000000a00 */
[----:B------:R-:W-:Y:S01]  /*4270*/  @!P5 IMAD R81, R133, R81, R89 ;  /* 0x000000518551d224 */ /* 0x000fe200078e0259 */
[----:B------:R-:W-:Y:S02]  /*4280*/  @!P5 LEA R152, P6, R88, R29, 0x1 ;  /* 0x0000001d5898d211 */ /* 0x000fe400078c08ff */
[----:B------:R-:W-:Y:S02]  /*4290*/  ISETP.GE.AND P4, PT, R20, R99, PT ;  /* 0x000000631400720c */ /* 0x000fe40003f86270 */
[----:B------:R-:W-:-:S02]  /*42a0*/  @!P5 LEA.HI.X R153, R88, R31, R81, 0x1, P6 ;  /* 0x0000001f5899d211 */ /* 0x000fc400030f0c51 */
[----:B------:R-:W-:Y:S02]  /*42b0*/  @!P3 MOV R80, R16 ;  /* 0x000000100050b202 */ /* 0x000fe40000000f00 */
[----:B------:R-:W-:Y:S02]  /*42c0*/  @!P3 MOV R81, RZ ;  /* 0x000000ff0051b202 */ /* 0x000fe40000000f00 */
[----:B------:R-:W-:Y:S01]  /*42d0*/  PRMT R160, RZ, 0x7610, R160 ;  /* 0x00007610ffa07816 */ /* 0x000fe200000000a0 */
[----:B-1----:R-:W-:-:S04]  /*42e0*/  @!P3 IMAD.WIDE.U32 R88, R133, R82, R80 ;  /* 0x000000528558b225 */ /* 0x002fc800078e0050 */
[----:B------:R-:W1:Y:S01]  /*42f0*/  @!P4 LDC.64 R80, c[0x0][0x3c0] ;  /* 0x0000f000ff50cb82 */ /* 0x000e620000000a00 */
        /* <DEDUP_REMOVED lines=10> */
[----:B------:R2:W4:Y:S01]  /*43a0*/  @!P3 LDG.E.U16 R162, desc[UR24][R150.64] ;  /* 0x0000001896a2b981 */ /* 0x000522000c1e1500 */
[----:B------:R-:W-:Y:S01]  /*43b0*/  @!P2 IMAD R85, R133, R85, R91 ;  /* 0x000000558555a224 */ /* 0x000fe200078e025b */
[----:B------:R-:W-:Y:S02]  /*43c0*/  @!P2 LEA R88, P6, R90, R29, 0x1 ;  /* 0x0000001d5a58a211 */ /* 0x000fe400078c08ff */
[----:B------:R-:W-:Y:S02]  /*43d0*/  ISETP.GE.AND P3, PT, R24, R99, PT ;  /* 0x000000631800720c */ /* 0x000fe40003f66270 */
[----:B------:R-:W-:Y:S02]  /*43e0*/  @!P2 LEA.HI.X R89, R90, R31, R85, 0x1, P6 ;  /* 0x0000001f5a59a211 */ /* 0x000fe400030f0c55 */
[----:B------:R-:W-:Y:S02]  /*43f0*/  @!P4 MOV R84, R20 ;  /* 0x000000140054c202 */ /* 0x000fe40000000f00 */
[----:B------:R-:W-:-:S02]  /*4400*/  @!P4 MOV R85, RZ ;  /* 0x000000ff0055c202 */ /* 0x000fc40000000f00 */
[----:B------:R-:W-:Y:S01]  /*4410*/  PRMT R164, RZ, 0x7610, R164 ;  /* 0x00007610ffa47816 */ /* 0x000fe200000000a4 */
[----:B-1----:R-:W-:-:S05]  /*4420*/  @!P4 IMAD.WIDE.U32 R84, R133, R80, R84 ;  /* 0x000000508554c225 */ /* 0x002fca00078e0054 */
[----:B------:R1:W4:Y:S01]  /*4430*/  @!P2 LDG.E.U16 R164, desc[UR24][R88.64] ;  /* 0x0000001858a4a981 */ /* 0x000322000c1e1500 */
[C---:B------:R-:W-:Y:S01]  /*4440*/  @!P4 IMAD R85, R133.reuse, R81, R85 ;  /* 0x000000518555c224 */ /* 0x040fe200078e0255 */
[----:B--2---:R-:W-:Y:S01]  /*4450*/  @!P4 LEA R150, P6, R84, R29, 0x1 ;  /* 0x0000001d5496c211 */ /* 0x004fe200078c08ff */
[----:B------:R-:W1:Y:S01]  /*4460*/  @!P3 LDC.64 R80, c[0x0][0x3c0] ;  /* 0x0000f000ff50bb82 */ /* 0x000e620000000a00 */
        /* <DEDUP_REMOVED lines=9> */
[----:B------:R-:W0:Y:S01]  /*4500*/  @!P2 LDC.64 R82, c[0x0][0x3c0] ;  /* 0x0000f000ff52ab82 */ /* 0x000e220000000a00 */
        /* <DEDUP_REMOVED lines=17> */
[----:B------:R-:W5:Y:S01]  /*4620*/  @!P3 LDG.E.U16 R170, desc[UR24][R152.64] ;  /* 0x0000001898aab981 */ /* 0x000f62000c1e1500 */
[----:B------:R-:W-:Y:S01]  /*4630*/  @!P2 IMAD R83, R133, R83, R89 ;  /* 0x000000538553a224 */ /* 0x000fe200078e0259 */
[----:B--2---:R-:W-:Y:S02]  /*4640*/  @!P2 LEA R150, P6, R88, R29, 0x1 ;  /* 0x0000001d5896a211 */ /* 0x004fe400078c08ff */
        /* <DEDUP_REMOVED lines=9> */
[----:B------:R-:W-:Y:S02]  /*46e0*/  @!P4 LEA R88, P6, R90, R29, 0x1 ;  /* 0x0000001d5a58c211 */ /* 0x000fe400078c08ff */
[----:B------:R-:W-:Y:S02]  /*46f0*/  ISETP.GE.AND P2, PT, R34, R99, PT ;  /* 0x000000632200720c */ /* 0x000fe40003f46270 */
[----:B------:R-:W-:Y:S01]  /*4700*/  @!P4 LEA.HI.X R89, R90, R31, R85, 0x1, P6 ;  /* 0x0000001f5a59c211 */ /* 0x000fe200030f0c55 */
[----:B------:R-:W-:Y:S01]  /*4710*/  @!P5 IMAD.MOV.U32 R84, RZ, RZ, R30 ;  /* 0x000000ffff54d224 */ /* 0x000fe200078e001e */
[----:B------:R-:W-:Y:S02]  /*4720*/  @!P5 MOV R85, RZ ;  /* 0x000000ff0055d202 */ /* 0x000fe40000000f00 */
[----:B------:R-:W-:Y:S01]  /*4730*/  PRMT R174, RZ, 0x7610, R174 ;  /* 0x00007610ffae7816 */ /* 0x000fe200000000ae */
[----:B0-----:R-:W-:-:S05]  /*4740*/  @!P5 IMAD.WIDE.U32 R84, R133, R80, R84 ;  /* 0x000000508554d225 */ /* 0x001fca00078e0054 */
[----:B------:R0:W5:Y:S01]  /*4750*/  @!P4 LDG.E.U16 R174, desc[UR24][R88.64] ;  /* 0x0000001858aec981 */ /* 0x000162000c1e1500 */
[----:B------:R-:W-:Y:S01]  /*4760*/  @!P5 IMAD R85, R133, R81, R85 ;  /* 0x000000518555d224 */ /* 0x000fe200078e0255 */
[----:B--2---:R-:W-:Y:S01]  /*4770*/  @!P5 LEA R150, P6, R84, R29, 0x1 ;  /* 0x0000001d5496d211 */ /* 0x004fe200078c08ff */
[----:B------:R-:W0:Y:S01]  /*4780*/  @!P2 LDC.64 R80, c[0x0][0x3c0] ;  /* 0x0000f000ff50ab82 */ /* 0x000e220000000a00 */
[----:B------:R-:W-:Y:S02]  /*4790*/  ISETP.GE.AND P4, PT, R36, R99, PT ;  /* 0x000000632400720c */ /* 0x000fe40003f86270 */
[----:B------:R-:W-:Y:S02]  /*47a0*/  @!P5 LEA.HI.X R151, R84, R31, R85, 0x1, P6 ;  /* 0x0000001f5497d211 */ /* 0x000fe400030f0c55 */
[----:B------:R-:W-:Y:S02]  /*47b0*/  @!P3 MOV R84, R32 ;  /* 0x000000200054b202 */ /* 0x000fe40000000f00 */
[----:B------:R-:W-:-:S02]  /*47c0*/  @!P3 MOV R85, RZ ;  /* 0x000000ff0055b202 */ /* 0x000fc40000000f00 */
[----:B------:R-:W-:Y:S01]  /*47d0*/  PRMT R176, RZ, 0x7610, R176 ;  /* 0x00007610ffb07816 */ /* 0x000fe200000000b0 */
[----:B-1----:R-:W-:-:S05]  /*47e0*/  @!P3 IMAD.WIDE.U32 R84, R133, R82, R84 ;  /* 0x000000528554b225 */ /* 0x002fca00078e0054 */
        /* <DEDUP_REMOVED lines=21> */
[----:B------:R-:W2:Y:S01]  /*4940*/  @!P2 LDG.E.U16 R180, desc[UR24][R152.64] ;  /* 0x0000001898b4a981 */ /* 0x000ea2000c1e1500 */
        /* <DEDUP_REMOVED lines=11> */
[----:B------:R-:W3:Y:S01]  /*4a00*/  @!P2 LDC.64 R82, c[0x0][0x3c0] ;  /* 0x0000f000ff52ab82 */ /* 0x000ee20000000a00 */
        /* <DEDUP_REMOVED lines=8> */
[----:B0-----:R-:W-:Y:S01]  /*4a90*/  @!P3 LEA R150, P6, R84, R29, 0x1 ;  /* 0x0000001d5496b211 */ /* 0x001fe200078c08ff */
[----:B------:R-:W1:Y:S01]  /*4aa0*/  @!P4 LDC.64 R80, c[0x0][0x3c0] ;  /* 0x0000f000ff50cb82 */ /* 0x000e620000000a00 */
[----:B------:R-:W-:Y:S02]  /*4ab0*/  ISETP.GE.AND P5, PT, R46, R99, PT ;  /* 0x000000632e00720c */ /* 0x000fe40003fa6270 */
[----:B------:R-:W-:Y:S02]  /*4ac0*/  @!P3 LEA.HI.X R151, R84, R31, R85, 0x1, P6 ;  /* 0x0000001f5497b211 */ /* 0x000fe400030f0c55 */
[----:B------:R-:W-:Y:S02]  /*4ad0*/  @!P2 MOV R84, R42 ;  /* 0x0000002a0054a202 */ /* 0x000fe40000000f00 */
[----:B------:R-:W-:-:S02]  /*4ae0*/  @!P2 MOV R85, RZ ;  /* 0x000000ff0055a202 */ /* 0x000fc40000000f00 */
[----:B------:R-:W-:Y:S01]  /*4af0*/  PRMT R186, RZ, 0x7610, R186 ;  /* 0x00007610ffba7816 */ /* 0x000fe200000000ba */
[----:B---3--:R-:W-:-:S05]  /*4b00*/  @!P2 IMAD.WIDE.U32 R84, R133, R82, R84 ;  /* 0x000000528554a225 */ /* 0x008fca00078e0054 */
[----:B------:R0:W3:Y:S01]  /*4b10*/  @!P3 LDG.E.U16 R186, desc[UR24][R150.64] ;  /* 0x0000001896bab981 */ /* 0x0000e2000c1e1500 */
        /* <DEDUP_REMOVED lines=10> */
[----:B------:R1:W3:Y:S01]  /*4bc0*/  @!P2 LDG.E.U16 R135, desc[UR24][R90.64] ;  /* 0x000000185a87a981 */ /* 0x0002e2000c1e1500 */
        /* <DEDUP_REMOVED lines=8> */
[----:B------:R0:W3:Y:S01]  /*4c50*/  @!P4 LDG.E.U16 R137, desc[UR24][R152.64] ;  /* 0x000000189889c981 */ /* 0x0000e2000c1e1500 */
[----:B------:R-:W-:Y:S01]  /*4c60*/  @!P5 IMAD R83, R133, R83, R89 ;  /* 0x000000538553d224 */ /* 0x000fe200078e0259 */
[----:B------:R-:W-:Y:S01]  /*4c70*/  @!P5 LEA R150, P6, R88, R29, 0x1 ;  /* 0x0000001d5896d211 */ /* 0x000fe200078c08ff */
[----:B------:R-:W4:Y:S01]  /*4c80*/  @!P2 LDC.64 R80, c[0x0][0x3c0] ;  /* 0x0000f000ff50ab82 */ /* 0x000f220000000a00 */
[----:B------:R-:W-:Y:S02]  /*4c90*/  ISETP.GE.AND P4, PT, R52, R99, PT ;  /* 0x000000633400720c */ /* 0x000fe40003f86270 */
[----:B------:R-:W-:Y:S02]  /*4ca0*/  @!P5 LEA.HI.X R151, R88, R31, R83, 0x1, P6 ;  /* 0x0000001f5897d211 */ /* 0x000fe400030f0c53 */
[----:B------:R-:W-:Y:S02]  /*4cb0*/  @!P3 MOV R82, R48 ;  /* 0x000000300052b202 */ /* 0x000fe40000000f00 */
[----:B------:R-:W-:-:S03]  /*4cc0*/  @!P3 MOV R83, RZ ;  /* 0x000000ff0053b202 */ /* 0x000fc60000000f00 */
[----:B-1----:R-:W-:Y:S01]  /*4cd0*/  @!P3 IMAD.WIDE.U32 R90, R133, R84, R82 ;  /* 0x00000054855ab225 */ /* 0x002fe200078e0052 */
[----:B------:R-:W-:-:S03]  /*4ce0*/  PRMT R139, RZ, 0x7610, R139 ;  /* 0x00007610ff8b7816 */ /* 0x000fc6000000008b */
[----:B------:R-:W1:Y:S01]  /*4cf0*/  @!P4 LDC.64 R82, c[0x0][0x3c0] ;  /* 0x0000f000ff52cb82 */ /* 0x000e620000000a00 */
[C---:B------:R-:W-:Y:S01]  /*4d00*/  @!P3 IMAD R85, R133.reuse, R85, R91 ;  /* 0x000000558555b224 */ /* 0x040fe200078e025b */
[C---:B------:R-:W-:Y:S02]  /*4d10*/  @!P3 LEA R88, P6, R90.reuse, R29, 0x1 ;  /* 0x0000001d5a58b211 */ /* 0x040fe400078c08ff */
[----:B------:R-:W-:Y:S01]  /*4d20*/  @!P2 MOV R84, R50 ;  /* 0x000000320054a202 */ /* 0x000fe20000000f00 */
[----:B------:R-:W3:Y:S01]  /*4d30*/  @!P5 LDG.E.U16 R139, desc[UR24][R150.64] ;  /* 0x00000018968bd981 */ /* 0x000ee2000c1e1500 */
[----:B------:R-:W-:Y:S02]  /*4d40*/  @!P3 LEA.HI.X R89, R90, R31, R85, 0x1, P6 ;  /* 0x0000001f5a59b211 */ /* 0x000fe400030f0c55 */
[----:B------:R-:W-:Y:S02]  /*4d50*/  @!P2 MOV R85, RZ ;  /* 0x000000ff0055a202 */ /* 0x000fe40000000f00 */
[----:B------:R-:W-:Y:S01]  /*4d60*/  ISETP.GE.AND P5, PT, R54, R99, PT ;  /* 0x000000633600720c */ /* 0x000fe20003fa6270 */
[----:B----4-:R-:W-:-:S04]  /*4d70*/  @!P2 IMAD.WIDE.U32 R84, R133, R80, R84 ;  /* 0x000000508554a225 */ /* 0x010fc800078e0054 */
[----:B------:R-:W-:Y:S01]  /*4d80*/  @!P2 IMAD R85, R133, R81, R85 ;  /* 0x000000518555a224 */ /* 0x000fe200078e0255 */
[C---:B0-----:R-:W-:Y:S02]  /*4d90*/  @!P2 LEA R152, P6, R84.reuse, R29, 0x1 ;  /* 0x0000001d5498a211 */ /* 0x041fe400078c08ff */
[----:B------:R-:W-:Y:S02]  /*4da0*/  PRMT R155, RZ, 0x7610, R155 ;  /* 0x00007610ff9b7816 */ /* 0x000fe4000000009b */
[----:B------:R-:W-:-:S03]  /*4db0*/  @!P2 LEA.HI.X R153, R84, R31, R85, 0x1, P6 ;  /* 0x0000001f5499a211 */ /* 0x000fc600030f0c55 */
[----:B------:R-:W0:Y:S01]  /*4dc0*/  @!P5 LDC.64 R80, c[0x0][0x3c0] ;  /* 0x0000f000ff50db82 */ /* 0x000e220000000a00 */
[----:B------:R-:W-:Y:S02]  /*4dd0*/  @!P4 MOV R84, R52 ;  /* 0x000000340054c202 */ /* 0x000fe40000000f00 */
[----:B------:R-:W-:Y:S01]  /*4de0*/  @!P4 MOV R85, RZ ;  /* 0x000000ff0055c202 */ /* 0x000fe20000000f00 */
[----:B------:R4:W3:Y:S01]  /*4df0*/  @!P3 LDG.E.U16 R155, desc[UR24][R88.64] ;  /* 0x00000018589bb981 */ /* 0x0008e2000c1e1500 */
[----:B------:R-:W-:Y:S01]  /*4e00*/  ISETP.GE.AND P3, PT, R56, R99, PT ;  /* 0x000000633800720c */ /* 0x000fe20003f66270 */
[----:B-1----:R-:W-:Y:S01]  /*4e10*/  @!P4 IMAD.WIDE.U32 R90, R133, R82, R84 ;  /* 0x00000052855ac225 */ /* 0x002fe200078e0054 */
[----:B------:R-:W-:-:S03]  /*4e20*/  MOV R85, R101 ;  /* 0x0000006500557202 */ /* 0x000fc60000000f00 */
[----:B------:R-:W-:Y:S01]  /*4e30*/  IMAD.MOV.U32 R84, RZ, RZ, R140 ;  /* 0x000000ffff547224 */ /* 0x000fe200078e008c */
[----:B------:R-:W-:Y:S01]  /*4e40*/  PRMT R157, RZ, 0x7610, R157 ;  /* 0x00007610ff9d7816 */ /* 0x000fe2000000009d */
[C---:B----4-:R-:W-:Y:S02]  /*4e50*/  @!P4 IMAD R89, R133.reuse, R83, R91 ;  /* 0x000000538559c224 */ /* 0x050fe400078e025b */
[----:B------:R-:W-:Y:S01]  /*4e60*/  IMAD.WIDE.U32 R150, R133, UR6, R84 ;  /* 0x0000000685967c25 */ /* 0x000fe2000f8e0054 */
[----:B------:R-:W-:-:S03]  /*4e70*/  @!P4 LEA R88, P6, R90, R29, 0x1 ;  /* 0x0000001d5a58c211 */ /* 0x000fc600078c08ff */
[----:B------:R-:W1:Y:S01]  /*4e80*/  @!P3 LDC.64 R84, c[0x0][0x3c0] ;  /* 0x0000f000ff54bb82 */ /* 0x000e620000000a00 */
[----:B------:R-:W4:Y:S01]  /*4e90*/  @!P2 LDG.E.U16 R157, desc[UR24][R152.64] ;  /* 0x00000018989da981 */ /* 0x000f22000c1e1500 */
[----:B------:R-:W-:Y:S01]  /*4ea0*/  IMAD R83, R133, UR7, R151 ;  /* 0x0000000785537c24 */ /* 0x000fe2000f8e0297 */
[----:B------:R-:W-:Y:S02]  /*4eb0*/  LEA R82, P2, R150, R144, 0x3 ;  /* 0x0000009096527211 */ /* 0x000fe400078418ff */
[----:B------:R-:W-:Y:S02]  /*4ec0*/  @!P4 LEA.HI.X R89, R90, R31, R89, 0x1, P6 ;  /* 0x0000001f5a59c211 */ /* 0x000fe400030f0c59 */
[----:B------:R-:W-:Y:S02]  /*4ed0*/  @!P5 MOV R90, R54 ;  /* 0x00000036005ad202 */ /* 0x000fe40000000f00 */
[----:B------:R-:W-:Y:S02]  /*4ee0*/  @!P5 MOV R91, RZ ;  /* 0x000000ff005bd202 */ /* 0x000fe40000000f00 */
[----:B------:R-:W-:-:S02]  /*4ef0*/  LEA.HI.X R83, R150, R145, R83, 0x3, P2 ;  /* 0x0000009196537211 */ /* 0x000fc400010f1c53 */
[----:B------:R-:W-:Y:S01]  /*4f00*/  ISETP.GE.AND P2, PT, R58, R99, PT ;  /* 0x000000633a00720c */ /* 0x000fe20003f46270 */
[C---:B0-----:R-:W-:Y:S01]  /*4f10*/  @!P5 IMAD.WIDE.U32 R90, R133.reuse, R80, R90 ;  /* 0x00000050855ad225 */ /* 0x041fe200078e005a */
[----:B------:R-:W-:Y:S02]  /*4f20*/  PRMT R161, RZ, 0x7610, R161 ;  /* 0x00007610ffa17816 */ /* 0x000fe400000000a1 */
[----:B------:R-:W-:Y:S01]  /*4f30*/  PRMT R188, RZ, 0x7610, R188 ;  /* 0x00007610ffbc7816 */ /* 0x000fe200000000bc */
[----:B------:R-:W-:Y:S01]  /*4f40*/  @!P5 IMAD R81, R133, R81, R91 ;  /* 0x000000518551d224 */ /* 0x000fe200078e025b */
[C---:B------:R-:W-:Y:S01]  /*4f50*/  @!P5 LEA R150, P6, R90.reuse, R29, 0x1 ;  /* 0x0000001d5a96d211 */ /* 0x040fe200078c08ff */
[----:B------:R-:W5:Y:S03]  /*4f60*/  LDG.E.64 R82, desc[UR24][R82.64] ;  /* 0x0000001852527981 */ /* 0x000f66000c1e1b00 */
[----:B------:R-:W-:Y:S01]  /*4f70*/  @!P5 LEA.HI.X R151, R90, R31, R81, 0x1, P6 ;  /* 0x0000001f5a97d211 */ /* 0x000fe200030f0c51 */
[----:B------:R0:W4:Y:S01]  /*4f80*/  @!P4 LDG.E.U16 R161, desc[UR24][R88.64] ;  /* 0x0000001858a1c981 */ /* 0x000122000c1e1500 */
[-C--:B------:R-:W-:Y:S01]  /*4f90*/  ISETP.GE.AND P4, PT, R60, R99.reuse, PT ;  /* 0x000000633c00720c */ /* 0x080fe20003f86270 */
[----:B------:R-:W1:Y:S01]  /*4fa0*/  @!P2 LDC.64 R80, c[0x0][0x3c0] ;  /* 0x0000f000ff50ab82 */ /* 0x000e620000000a00 */
[----:B------:R-:W-:Y:S01]  /*4fb0*/  ISETP.GE.AND P6, PT, R62, R99, PT ;  /* 0x000000633e00720c */ /* 0x000fe20003fc6270 */
[----:B------:R1:W2:Y:S01]  /*4fc0*/  @!P1 LDG.E.U16 R188, desc[UR24][R86.64] ;  /* 0x0000001856bc9981 */ /* 0x0002a2000c1e1500 */
[----:B0-----:R-:W-:-:S02]  /*4fd0*/  @!P3 MOV R88, R56 ;  /* 0x000000380058b202 */ /* 0x001fc40000000f00 */
[----:B------:R-:W-:Y:S02]  /*4fe0*/  @!P3 MOV R89, RZ ;  /* 0x000000ff0059b202 */ /* 0x000fe40000000f00 */
[----:B------:R-:W-:Y:S01]  /*4ff0*/  PRMT R163, RZ, 0x7610, R163 ;  /* 0x00007610ffa37816 */ /* 0x000fe200000000a3 */
[----:B-1----:R-:W-:Y:S01]  /*5000*/  @!P3 IMAD.WIDE.U32 R90, R133, R84, R88 ;  /* 0x00000054855ab225 */ /* 0x002fe200078e0058 */
[----:B------:R-:W-:-:S04]  /*5010*/  @!P2 MOV R86, R58 ;  /* 0x0000003a0056a202 */ /* 0x000fc80000000f00 */
[----:B------:R0:W4:Y:S01]  /*5020*/  @!P5 LDG.E.U16 R163, desc[UR24][R150.64] ;  /* 0x0000001896a3d981 */ /* 0x000122000c1e1500 */
[C---:B------:R-:W-:Y:S02]  /*5030*/  @!P3 IMAD R88, R133.reuse, R85, R91 ;  /* 0x000000558558b224 */ /* 0x040fe400078e025b */
[----:B------:R-:W1:Y:S01]  /*5040*/  @!P4 LDC.64 R84, c[0x0][0x3c0] ;  /* 0x0000f000ff54cb82 */ /* 0x000e620000000a00 */
[C---:B------:R-:W-:Y:S02]  /*5050*/  @!P3 LEA R152, P5, R90.reuse, R29, 0x1 ;  /* 0x0000001d5a98b211 */ /* 0x040fe400078a08ff */
[----:B------:R-:W-:Y:S02]  /*5060*/  @!P2 MOV R87, RZ ;  /* 0x000000ff0057a202 */ /* 0x000fe40000000f00 */
[----:B------:R-:W-:Y:S02]  /*5070*/  PRMT R165, RZ, 0x7610, R165 ;  /* 0x00007610ffa57816 */ /* 0x000fe400000000a5 */
[----:B------:R-:W-:Y:S01]  /*5080*/  @!P3 LEA.HI.X R153, R90, R31, R88, 0x1, P5 ;  /* 0x0000001f5a99b211 */ /* 0x000fe200028f0c58 */
[----:B------:R-:W-:Y:S01]  /*5090*/  @!P2 IMAD.WIDE.U32 R88, R133, R80, R86 ;  /* 0x000000508558a225 */ /* 0x000fe200078e0056 */
[----:B------:R-:W1:Y:S01]  /*50a0*/  @!P6 LDC.64 R90, c[0x0][0x3c0] ;  /* 0x0000f000ff5aeb82 */ /* 0x000e620000000a00 */
[----:B------:R-:W-:-:S02]  /*50b0*/  ISETP.GE.AND P5, PT, R64, R99, PT ;  /* 0x000000634000720c */ /* 0x000fc40003fa6270 */
[----:B------:R1:W4:Y:S01]  /*50c0*/  @!P3 LDG.E.U16 R165, desc[UR24][R152.64] ;  /* 0x0000001898a5b981 */ /* 0x000322000c1e1500 */
[----:B------:R-:W-:Y:S01]  /*50d0*/  @!P2 IMAD R86, R133, R81, R89 ;  /* 0x000000518556a224 */ /* 0x000fe200078e0259 */
[C---:B0-----:R-:W-:Y:S02]  /*50e0*/  @!P2 LEA R150, P3, R88.reuse, R29, 0x1 ;  /* 0x0000001d5896a211 */ /* 0x041fe400078608ff */
[----:B------:R-:W-:Y:S02]  /*50f0*/  @!P4 MOV R87, RZ ;  /* 0x000000ff0057c202 */ /* 0x000fe40000000f00 */
[----:B------:R-:W-:Y:S01]  /*5100*/  @!P2 LEA.HI.X R151, R88, R31, R86, 0x1, P3 ;  /* 0x0000001f5897a211 */ /* 0x000fe200018f0c56 */
[----:B------:R-:W-:-:S04]  /*5110*/  @!P4 IMAD.MOV.U32 R86, RZ, RZ, R60 ;  /* 0x000000ffff56c224 */ /* 0x000fc800078e003c */
[----:B------:R-:W0:Y:S01]  /*5120*/  @!P5 LDC.64 R80, c[0x0][0x3c0] ;  /* 0x0000f000ff50db82 */ /* 0x000e220000000a00 */
[----:B-1----:R-:W-:Y:S01]  /*5130*/  @!P4 IMAD.WIDE.U32 R88, R133, R84, R86 ;  /* 0x000000548558c225 */ /* 0x002fe200078e0056 */
[----:B------:R-:W-:-:S03]  /*5140*/  @!P6 MOV R84, R62 ;  /* 0x0000003e0054e202 */ /* 0x000fc60000000f00 */
[C---:B------:R-:W-:Y:S01]  /*5150*/  @!P4 IMAD R87, R133.reuse, R85, R89 ;  /* 0x000000558557c224 */ /* 0x040fe200078e0259 */
[----:B------:R-:W-:Y:S02]  /*5160*/  @!P6 MOV R85, RZ ;  /* 0x000000ff0055e202 */ /* 0x000fe40000000f00 */
[----:B------:R-:W-:Y:S02]  /*5170*/  PRMT R167, RZ, 0x7610, R167 ;  /* 0x00007610ffa77816 */ /* 0x000fe400000000a7 */
[----:B------:R-:W-:Y:S01]  /*5180*/  @!P4 LEA R86, P3, R88, R29, 0x1 ;  /* 0x0000001d5856c211 */ /* 0x000fe200078608ff */
[----:B------:R-:W-:-:S03]  /*5190*/  @!P6 IMAD.WIDE.U32 R84, R133, R90, R84 ;  /* 0x0000005a8554e225 */ /* 0x000fc600078e0054 */
[----:B------:R1:W4:Y:S01]  /*51a0*/  @!P2 LDG.E.U16 R167, desc[UR24][R150.64] ;  /* 0x0000001896a7a981 */ /* 0x000322000c1e1500 */
[----:B------:R-:W-:Y:S01]  /*51b0*/  @!P4 LEA.HI.X R87, R88, R31, R87, 0x1, P3 ;  /* 0x0000001f5857c211 */ /* 0x000fe200018f0c57 */
[----:B------:R-:W-:Y:S01]  /*51c0*/  @!P6 IMAD R91, R133, R91, R85 ;  /* 0x0000005b855be224 */ /* 0x000fe200078e0255 */
[----:B------:R-:W-:Y:S02]  /*51d0*/  ISETP.GE.AND P2, PT, R66, R99, PT ;  /* 0x000000634200720c */ /* 0x000fe40003f46270 */
[C---:B------:R-:W-:Y:S02]  /*51e0*/  @!P6 LEA R152, P3, R84.reuse, R29, 0x1 ;  /* 0x0000001d5498e211 */ /* 0x040fe400078608ff */
[----:B------:R-:W-:Y:S02]  /*51f0*/  @!P5 MOV R85, RZ ;  /* 0x000000ff0055d202 */ /* 0x000fe40000000f00 */
[----:B------:R-:W-:Y:S02]  /*5200*/  @!P6 LEA.HI.X R153, R84, R31, R91, 0x1, P3 ;  /* 0x0000001f5499e211 */ /* 0x000fe400018f0c5b */
[----:B------:R-:W-:-:S02]  /*5210*/  @!P5 MOV R84, R64 ;  /* 0x000000400054d202 */ /* 0x000fc40000000f00 */
[----:B------:R-:W-:-:S03]  /*5220*/  PRMT R169, RZ, 0x7610, R169 ;  /* 0x00007610ffa97816 */ /* 0x000fc600000000a9 */
[C---:B0-----:R-:W-:Y:S01]  /*5230*/  @!P5 IMAD.WIDE.U32 R88, R133.reuse, R80, R84 ;  /* 0x000000508558d225 */ /* 0x041fe200078e0054 */
[----:B------:R-:W-:Y:S01]  /*5240*/  PRMT R171, RZ, 0x7610, R171 ;  /* 0x00007610ffab7816 */ /* 0x000fe200000000ab */
[----:B------:R-:W0:Y:S01]  /*5250*/  @!P2 LDC.64 R90, c[0x0][0x3c0] ;  /* 0x0000f000ff5aab82 */ /* 0x000e220000000a00 */
[----:B------:R-:W-:Y:S01]  /*5260*/  ISETP.GE.AND P3, PT, R68, R99, PT ;  /* 0x000000634400720c */ /* 0x000fe20003f66270 */
[----:B------:R1:W4:Y:S01]  /*5270*/  @!P4 LDG.E.U16 R169, desc[UR24][R86.64] ;  /* 0x0000001856a9c981 */ /* 0x000322000c1e1500 */
[----:B------:R-:W-:Y:S01]  /*5280*/  @!P5 IMAD R81, R133, R81, R89 ;  /* 0x000000518551d224 */ /* 0x000fe200078e0259 */
[----:B------:R-:W-:Y:S02]  /*5290*/  @!P5 LEA R84, P4, R88, R29, 0x1 ;  /* 0x0000001d5854d211 */ /* 0x000fe400078808ff */
[----:B------:R-:W4:Y:S01]  /*52a0*/  @!P6 LDG.E.U16 R171, desc[UR24][R152.64] ;  /* 0x0000001898abe981 */ /* 0x000f22000c1e1500 */
[----:B------:R-:W-:Y:S02]  /*52b0*/  ISETP.GE.AND P6, PT, R70, R99, PT ;  /* 0x000000634600720c */ /* 0x000fe40003fc6270 */
[----:B------:R-:W-:-:S02]  /*52c0*/  @!P5 LEA.HI.X R85, R88, R31, R81, 0x1, P4 ;  /* 0x0000001f5855d211 */ /* 0x000fc400020f0c51 */
[----:B------:R-:W-:-:S03]  /*52d0*/  ISETP.GE.AND P4, PT, R72, R99, PT ;  /* 0x000000634800720c */ /* 0x000fc60003f86270 */
[----:B------:R-:W0:Y:S01]  /*52e0*/  @!P3 LDC.64 R88, c[0x0][0x3c0] ;  /* 0x0000f000ff58bb82 */ /* 0x000e220000000a00 */
[----:B-1----:R-:W-:Y:S02]  /*52f0*/  @!P2 MOV R150, R66 ;  /* 0x000000420096a202 */ /* 0x002fe40000000f00 */
[----:B------:R-:W-:Y:S02]  /*5300*/  @!P2 MOV R151, RZ ;  /* 0x000000ff0097a202 */ /* 0x000fe40000000f00 */
[----:B------:R-:W-:-:S03]  /*5310*/  PRMT R173, RZ, 0x7610, R173 ;  /* 0x00007610ffad7816 */ /* 0x000fc600000000ad */
[----:B------:R-:W1:Y:S01]  /*5320*/  @!P6 LDC.64 R86, c[0x0][0x3c0] ;  /* 0x0000f000ff56eb82 */ /* 0x000e620000000a00 */
[C---:B0-----:R-:W-:Y:S02]  /*5330*/  @!P2 IMAD.WIDE.U32 R150, R133.reuse, R90, R150 ;  /* 0x0000005a8596a225 */ /* 0x041fe400078e0096 */
[----:B------:R0:W4:Y:S05]  /*5340*/  @!P5 LDG.E.U16 R173, desc[UR24][R84.64] ;  /* 0x0000001854add981 */ /* 0x00012a000c1e1500 */
[----:B------:R-:W3:Y:S01]  /*5350*/  @!P4 LDC.64 R80, c[0x0][0x3c0] ;  /* 0x0000f000ff50cb82 */ /* 0x000ee20000000a00 */
[----:B------:R-:W-:Y:S01]  /*5360*/  @!P2 IMAD R91, R133, R91, R151 ;  /* 0x0000005b855ba224 */ /* 0x000fe200078e0297 */
[----:B------:R-:W-:-:S02]  /*5370*/  @!P2 LEA R90, P5, R150, R29, 0x1 ;  /* 0x0000001d965aa211 */ /* 0x000fc400078a08ff */
[----:B------:R-:W-:Y:S01]  /*5380*/  PRMT R175, RZ, 0x7610, R175 ;  /* 0x00007610ffaf7816 */ /* 0x000fe200000000af */
[----:B0-----:R-:W-:Y:S01]  /*5390*/  @!P3 IMAD.MOV.U32 R84, RZ, RZ, R68 ;  /* 0x000000ffff54b224 */ /* 0x001fe200078e0044 */
[----:B------:R-:W-:Y:S02]  /*53a0*/  @!P3 MOV R85, RZ ;  /* 0x000000ff0055b202 */ /* 0x000fe40000000f00 */
[----:B------:R-:W-:Y:S01]  /*53b0*/  @!P2 LEA.HI.X R91, R150, R31, R91, 0x1, P5 ;  /* 0x0000001f965ba211 */ /* 0x000fe200028f0c5b */
[----:B------:R-:W-:Y:S01]  /*53c0*/  @!P3 IMAD.WIDE.U32 R150, R133, R88, R84 ;  /* 0x000000588596b225 */ /* 0x000fe200078e0054 */
[----:B------:R-:W-:-:S03]  /*53d0*/  @!P6 MOV R84, R70 ;  /* 0x000000460054e202 */ /* 0x000fc60000000f00 */
[----:B------:R0:W4:Y:S01]  /*53e0*/  @!P2 LDG.E.U16 R175, desc[UR24][R90.64] ;  /* 0x000000185aafa981 */ /* 0x000122000c1e1500 */
        /* <DEDUP_REMOVED lines=8> */
[----:B---3--:R-:W-:Y:S01]  /*5470*/  @!P4 IMAD.WIDE.U32 R152, R133, R80, R90 ;  /* 0x000000508598c225 */ /* 0x008fe200078e005a */
[----:B------:R-:W-:-:S03]  /*5480*/  @!P6 LEA R80, P2, R84, R29, 0x1 ;  /* 0x0000001d5450e211 */ /* 0x000fc600078408ff */
[----:B------:R-:W-:Y:S01]  /*5490*/  @!P4 IMAD R85, R133, R81, R153 ;  /* 0x000000518555c224 */ /* 0x000fe200078e0299 */
[----:B------:R-:W-:Y:S02]  /*54a0*/  @!P4 LEA R86, P5, R152, R29, 0x1 ;  /* 0x0000001d9856c211 */ /* 0x000fe400078a08ff */
[----:B------:R-:W-:Y:S02]  /*54b0*/  PRMT R151, RZ, 0x7610, R151 ;  /* 0x00007610ff977816 */ /* 0x000fe40000000097 */
[----:B------:R-:W-:Y:S02]  /*54c0*/  PRMT R179, RZ, 0x7610, R179 ;  /* 0x00007610ffb37816 */ /* 0x000fe400000000b3 */
[-C--:B------:R-:W-:Y:S02]  /*54d0*/  @!P6 LEA.HI.X R81, R84, R31.reuse, R87, 0x1, P2 ;  /* 0x0000001f5451e211 */ /* 0x080fe400010f0c57 */
[----:B------:R-:W-:Y:S01]  /*54e0*/  PRMT R177, RZ, 0x7610, R177 ;  /* 0x00007610ffb17816 */ /* 0x000fe200000000b1 */
[----:B------:R0:W3:Y:S01]  /*54f0*/  @!P3 LDG.E.U16 R151, desc[UR24][R88.64] ;  /* 0x000000185897b981 */ /* 0x0000e2000c1e1500 */
[----:B------:R-:W-:-:S03]  /*5500*/  @!P4 LEA.HI.X R87, R152, R31, R85, 0x1, P5 ;  /* 0x0000001f9857c211 */ /* 0x000fc600028f0c55 */
[----:B------:R1:W3:Y:S04]  /*5510*/  @!P6 LDG.E.U16 R179, desc[UR24][R80.64] ;  /* 0x0000001850b3e981 */ /* 0x0002e8000c1e1500 */
[----:B------:R1:W3:Y:S01]  /*5520*/  @!P4 LDG.E.U16 R177, desc[UR24][R86.64] ;  /* 0x0000001856b1c981 */ /* 0x0002e2000c1e1500 */
[----:B------:R-:W0:Y:S01]  /*5530*/  S2R R150, SR_CgaCtaId ;  /* 0x0000000000967919 */ /* 0x000e220000008800 */
[----:B------:R-:W-:Y:S01]  /*5540*/  MOV R159, 0x400 ;  /* 0x00000400009f7802 */ /* 0x000fe20000000f00 */
[----:B------:R-:W-:-:S05]  /*5550*/  VIADD R152, R33, 0x240 ;  /* 0x0000024021987836 */ /* 0x000fca0000000000 */
[----:B------:R-:W-:Y:S02]  /*5560*/  LEA.HI.SX32 R152, R152, R33, 0x1b ;  /* 0x0000002198987211 */ /* 0x000fe400078fdaff */
[----:B0-----:R-:W-:-:S04]  /*5570*/  LEA R159, R150, R159, 0x18 ;  /* 0x0000009f969f7211 */ /* 0x001fc800078ec0ff */
[----:B------:R-:W-:Y:S01]  /*5580*/  LEA R152, R152, R159, 0x1 ;  /* 0x0000009f98987211 */ /* 0x000fe200078e08ff */
[----:B-----5:R-:W-:Y:S01]  /*5590*/  FMUL.FTZ R85, R82, 1.4426950216293334961 ;  /* 0x3fb8aa3b52557820 */ /* 0x020fe20000410000 */
[----:B------:R-:W-:-:S03]  /*55a0*/  FMUL.FTZ R88, R83, R92 ;  /* 0x0000005c53587220 */ /* 0x000fc60000410000 */
[----:B------:R-:W-:Y:S01]  /*55b0*/  FMUL.FTZ R82, R85, R78 ;  /* 0x0000004e55527220 */ /* 0x000fe20000410000 */
[----:B------:R-:W-:Y:S01]  /*55c0*/  FMUL.RZ R150, R88, 0.15915493667125701904 ;  /* 0x3e22f98358967820 */ /* 0x000fe2000040c000 */
[----:B--2---:R-:W-:Y:S02]  /*55d0*/  STS.U16 [R35], R188 ;  /* 0x000000bc23007388 */ /* 0x004fe40000000400 */
[----:B------:R0:W-:Y:S02]  /*55e0*/  MUFU.EX2 R89, R82 ;  /* 0x0000005200597308 */ /* 0x0001e40000000800 */
[----:B------:R2:W-:Y:S01]  /*55f0*/  STS.U16 [R37+0x40], R158 ;  /* 0x0000409e25007388 */ /* 0x0005e20000000400 */
[----:B------:R-:W-:-:S03]  /*5600*/  IADD3 R88, PT, PT, R33, 0x220, RZ ;  /* 0x0000022021587810 */ /* 0x000fc60007ffe0ff */
[----:B------:R5:W-:Y:S01]  /*5610*/  STS.U16 [R39+0x80], R160 ;  /* 0x000080a027007388 */ /* 0x000be20000000400 */
[----:B0-----:R-:W-:-:S03]  /*5620*/  IADD3 R82, PT, PT, R33, 0x200, RZ ;  /* 0x0000020021527810 */ /* 0x001fc60007ffe0ff */
[----:B------:R0:W-:Y:S01]  /*5630*/  STS.U16 [R41+0xc0], R162 ;  /* 0x0000c0a229007388 */ /* 0x0001e20000000400 */
[----:B--2---:R-:W-:-:S03]  /*5640*/  IADD3 R158, PT, PT, R33, 0x260, RZ ;  /* 0x00000260219e7810 */ /* 0x004fc60007ffe0ff */
[----:B------:R2:W-:Y:S01]  /*5650*/  STS.U16 [R43+0x100], R164 ;  /* 0x000100a42b007388 */ /* 0x0005e20000000400 */
[----:B-1----:R-:W-:Y:S01]  /*5660*/  MUFU.SIN R80, R150 ;  /* 0x0000009600507308 */ /* 0x002fe20000000400 */
[----:B------:R-:W-:Y:S02]  /*5670*/  LEA.HI.SX32 R82, R82, R33, 0x1b ;  /* 0x0000002152527211 */ /* 0x000fe400078fdaff */
[----:B------:R1:W-:Y:S01]  /*5680*/  STS.U16 [R45+0x140], R166 ;  /* 0x000140a62d007388 */ /* 0x0003e20000000400 */
[----:B-----5:R-:W-:-:S03]  /*5690*/  IADD3 R160, PT, PT, R33, 0x280, RZ ;  /* 0x0000028021a07810 */ /* 0x020fc60007ffe0ff */
[----:B------:R5:W-:Y:S01]  /*56a0*/  STS.U16 [R47+0x180], R168 ;  /* 0x000180a82f007388 */ /* 0x000be20000000400 */
[----:B------:R1:W-:Y:S01]  /*56b0*/  MUFU.COS R86, R150 ;  /* 0x0000009600567308 */ /* 0x0003e20000000000 */
[C---:B0-----:R-:W-:Y:S02]  /*56c0*/  IADD3 R162, PT, PT, R33.reuse, 0x2a0, RZ ;  /* 0x000002a021a27810 */ /* 0x041fe40007ffe0ff */
[----:B------:R0:W-:Y:S01]  /*56d0*/  STS.U16 [R49+0x1c0], R170 ;  /* 0x0001c0aa31007388 */ /* 0x0001e20000000400 */
[----:B--2---:R-:W-:Y:S02]  /*56e0*/  IADD3 R164, PT, PT, R33, 0x2c0, RZ ;  /* 0x000002c021a47810 */ /* 0x004fe40007ffe0ff */
[-C--:B------:R-:W-:Y:S01]  /*56f0*/  LEA.HI.SX32 R158, R158, R33.reuse, 0x1b ;  /* 0x000000219e9e7211 */ /* 0x080fe200078fdaff */
[----:B------:R2:W-:Y:S01]  /*5700*/  STS.U16 [R51+0x200], R172 ;  /* 0x000200ac33007388 */ /* 0x0005e20000000400 */
[----:B-1----:R-:W-:-:S03]  /*5710*/  LEA.HI.SX32 R150, R88, R33, 0x1b ;  /* 0x0000002158967211 */ /* 0x002fc600078fdaff */
[----:B------:R1:W-:Y:S01]  /*5720*/  STS.U16 [R53+0x240], R174 ;  /* 0x000240ae35007388 */ /* 0x0003e20000000400 */
[----:B------:R-:W-:Y:S01]  /*5730*/  LEA R88, R82, R159, 0x1 ;  /* 0x0000009f52587211 */ /* 0x000fe200078e08ff */
[----:B------:R-:W-:Y:S01]  /*5740*/  FMUL.FTZ R81, R83, R94 ;  /* 0x0000005e53517220 */ /* 0x000fe20000410000 */
[----:B------:R-:W-:Y:S01]  /*5750*/  LEA.HI.SX32 R160, R160, R33, 0x1b ;  /* 0x00000021a0a07211 */ /* 0x000fe200078fdaff */
[----:B------:R-:W-:Y:S01]  /*5760*/  STS.U16 [R55+0x280], R176 ;  /* 0x000280b037007388 */ /* 0x000fe20000000400 */
[----:B------:R-:W-:Y:S02]  /*5770*/  LEA R150, R150, R159, 0x1 ;  /* 0x0000009f96967211 */ /* 0x000fe400078e08ff */
[-C--:B------:R-:W-:Y:S01]  /*5780*/  LEA.HI.SX32 R162, R162, R33.reuse, 0x1b ;  /* 0x00000021a2a27211 */ /* 0x080fe200078fdaff */
[----:B------:R-:W-:Y:S01]  /*5790*/  STS.U16 [R57+0x2c0], R178 ;  /* 0x0002c0b239007388 */ /* 0x000fe20000000400 */
[C---:B------:R-:W-:Y:S01]  /*57a0*/  IADD3 R166, PT, PT, R33.reuse, 0x2e0, RZ ;  /* 0x000002e021a67810 */ /* 0x040fe20007ffe0ff */
[----:B------:R-:W-:Y:S01]  /*57b0*/  IMAD R158, R158, 0x2, R159 ;  /* 0x000000029e9e7824 */ /* 0x000fe200078e029f */
[----:B------:R-:W-:Y:S01]  /*57c0*/  LEA.HI.SX32 R164, R164, R33, 0x1b ;  /* 0x00000021a4a47211 */ /* 0x000fe200078fdaff */
[----:B------:R-:W-:Y:S01]  /*57d0*/  STS.U16 [R59+0x300], R180 ;  /* 0x000300b43b007388 */ /* 0x000fe20000000400 */
[----:B-----5:R-:W-:-:S02]  /*57e0*/  IADD3 R168, PT, PT, R33, 0x300, RZ ;  /* 0x0000030021a87810 */ /* 0x020fc40007ffe0ff */
[----:B0-----:R-:W-:Y:S01]  /*57f0*/  IADD3 R170, PT, PT, R33, 0x320, RZ ;  /* 0x0000032021aa7810 */ /* 0x001fe20007ffe0ff */
[----:B------:R-:W-:Y:S01]  /*5800*/  STS.U16 [R61+0x340], R182 ;  /* 0x000340b63d007388 */ /* 0x000fe20000000400 */
[-C--:B------:R-:W-:Y:S01]  /*5810*/  LEA R160, R160, R159.reuse, 0x1 ;  /* 0x0000009fa0a07211 */ /* 0x080fe200078e08ff */
[----:B------:R-:W-:Y:S01]  /*5820*/  FMUL.RZ R153, R81, 0.15915493667125701904 ;  /* 0x3e22f98351997820 */ /* 0x000fe2000040c000 */
[----:B--2---:R-:W-:Y:S01]  /*5830*/  IADD3 R172, PT, PT, R33, 0x340, RZ ;  /* 0x0000034021ac7810 */ /* 0x004fe20007ffe0ff */
[----:B------:R-:W-:Y:S01]  /*5840*/  STS.U16 [R63+0x380], R184 ;  /* 0x000380b83f007388 */ /* 0x000fe20000000400 */
[----:B------:R-:W-:Y:S01]  /*5850*/  LEA R162, R162, R159, 0x1 ;  /* 0x0000009fa2a27211 */ /* 0x000fe200078e08ff */
[----:B------:R-:W-:Y:S01]  /*5860*/  FMUL.FTZ R81, R85, R94 ;  /* 0x0000005e55517220 */ /* 0x000fe20000410000 */
[----:B------:R-:W-:Y:S01]  /*5870*/  LEA.HI.SX32 R166, R166, R33, 0x1b ;  /* 0x00000021a6a67211 */ /* 0x000fe200078fdaff */
[----:B------:R-:W-:Y:S01]  /*5880*/  STS.U16 [R65+0x3c0], R186 ;  /* 0x0003c0ba41007388 */ /* 0x000fe20000000400 */
[----:B------:R-:W-:-:S02]  /*5890*/  LEA R164, R164, R159, 0x1 ;  /* 0x0000009fa4a47211 */ /* 0x000fc400078e08ff */
[-C--:B------:R-:W-:Y:S01]  /*58a0*/  LEA.HI.SX32 R168, R168, R33.reuse, 0x1b ;  /* 0x00000021a8a87211 */ /* 0x080fe200078fdaff */
[----:B------:R-:W-:Y:S01]  /*58b0*/  STS.U16 [R88+0x400], R135 ;  /* 0x0004008758007388 */ /* 0x000fe20000000400 */
[----:B------:R-:W-:-:S03]  /*58c0*/  LEA.HI.SX32 R170, R170, R33, 0x1b ;  /* 0x00000021aaaa7211 */ /* 0x000fc600078fdaff */
[----:B------:R0:W-:Y:S01]  /*58d0*/  STS.U16 [R150+0x440], R137 ;  /* 0x0004408996007388 */ /* 0x0001e20000000400 */
[----:B------:R-:W-:Y:S01]  /*58e0*/  LEA.HI.SX32 R172, R172, R33, 0x1b ;  /* 0x00000021acac7211 */ /* 0x000fe200078fdaff */
[----:B-1----:R-:W-:Y:S02]  /*58f0*/  VIADD R174, R33, 0x360 ;  /* 0x0000036021ae7836 */ /* 0x002fe40000000000 */
[----:B------:R-:W-:Y:S01]  /*5900*/  STS.U16 [R152+0x480], R139 ;  /* 0x0004808b98007388 */ /* 0x000fe20000000400 */
[----:B------:R-:W-:-:S03]  /*5910*/  LEA R166, R166, R159, 0x1 ;  /* 0x0000009fa6a67211 */ /* 0x000fc600078e08ff */
[----:B------:R1:W-:Y:S01]  /*5920*/  STS.U16 [R158+0x4c0], R155 ;  /* 0x0004c09b9e007388 */ /* 0x0003e20000000400 */
[-C--:B------:R-:W-:Y:S01]  /*5930*/  LEA R168, R168, R159.reuse, 0x1 ;  /* 0x0000009fa8a87211 */ /* 0x080fe200078e08ff */
[----:B0-----:R0:W-:Y:S02]  /*5940*/  MUFU.EX2 R150, R81 ;  /* 0x0000005100967308 */ /* 0x0011e40000000800 */
[----:B----4-:R2:W-:Y:S01]  /*5950*/  STS.U16 [R160+0x500], R157 ;  /* 0x0005009da0007388 */ /* 0x0105e20000000400 */
[----:B------:R-:W-:-:S03]  /*5960*/  LEA R170, R170, R159, 0x1 ;  /* 0x0000009faaaa7211 */ /* 0x000fc600078e08ff */
[----:B------:R4:W-:Y:S01]  /*5970*/  STS.U16 [R162+0x540], R161 ;  /* 0x000540a1a2007388 */ /* 0x0009e20000000400 */
[----:B-1----:R-:W-:Y:S01]  /*5980*/  LEA R158, R172, R159, 0x1 ;  /* 0x0000009fac9e7211 */ /* 0x002fe200078e08ff */
[----:B0-----:R-:W-:Y:S02]  /*5990*/  FMUL.FTZ R81, R83, R98 ;  /* 0x0000006253517220 */ /* 0x001fe40000410000 */
[----:B------:R0:W-:Y:S01]  /*59a0*/  STS.U16 [R164+0x580], R163 ;  /* 0x000580a3a4007388 */ /* 0x0001e20000000400 */
[----:B--2---:R-:W-:Y:S01]  /*59b0*/  IADD3 R160, PT, PT, R33, 0x380, RZ ;  /* 0x0000038021a07810 */ /* 0x004fe20007ffe0ff */
[----:B------:R-:W-:Y:S01]  /*59c0*/  FMUL.RZ R139, R81, 0.15915493667125701904 ;  /* 0x3e22f983518b7820 */ /* 0x000fe2000040c000 */
[----:B------:R-:W-:Y:S02]  /*59d0*/  LEA.HI.SX32 R174, R174, R33, 0x1b ;  /* 0x00000021aeae7211 */ /* 0x000fe400078fdaff */
[C---:B----4-:R-:W-:Y:S01]  /*59e0*/  IADD3 R162, PT, PT, R33.reuse, 0x3a0, RZ ;  /* 0x000003a021a27810 */ /* 0x050fe20007ffe0ff */
[----:B------:R1:W-:Y:S01]  /*59f0*/  STS.U16 [R166+0x5c0], R165 ;  /* 0x0005c0a5a6007388 */ /* 0x0003e20000000400 */
[C---:B------:R-:W-:Y:S01]  /*5a00*/  IADD3 R176, PT, PT, R33.reuse, 0x3e0, RZ ;  /* 0x000003e021b07810 */ /* 0x040fe20007ffe0ff */
[----:B0-----:R-:W-:-:S02]  /*5a10*/  VIADD R164, R33, 0x3c0 ;  /* 0x000003c021a47836 */ /* 0x001fc40000000000 */
[----:B------:R-:W-:Y:S01]  /*5a20*/  STS.U16 [R168+0x600], R167 ;  /* 0x000600a7a8007388 */ /* 0x000fe20000000400 */
[-C--:B------:R-:W-:Y:S02]  /*5a30*/  LEA.HI.SX32 R160, R160, R33.reuse, 0x1b ;  /* 0x00000021a0a07211 */ /* 0x080fe400078fdaff */
[----:B------:R-:W-:Y:S01]  /*5a40*/  SHF.L.U32 R81, R33, 0x5, RZ ;  /* 0x0000000521517819 */ /* 0x000fe200000006ff */
[----:B------:R-:W-:Y:S01]  /*5a50*/  STS.U16 [R170+0x640], R169 ;  /* 0x000640a9aa007388 */ /* 0x000fe20000000400 */
[-C--:B------:R-:W-:Y:S02]  /*5a60*/  LEA.HI.SX32 R162, R162, R33.reuse, 0x1b ;  /* 0x00000021a2a27211 */ /* 0x080fe400078fdaff */
[----:B------:R-:W-:Y:S01]  /*5a70*/  LEA.HI.SX32 R164, R164, R33, 0x1b ;  /* 0x00000021a4a47211 */ /* 0x000fe200078fdaff */
[----:B------:R0:W-:Y:S01]  /*5a80*/  STS.U16 [R158+0x680], R171 ;  /* 0x000680ab9e007388 */ /* 0x0001e20000000400 */
[-C--:B------:R-:W-:Y:S02]  /*5a90*/  LEA R174, R174, R159.reuse, 0x1 ;  /* 0x0000009faeae7211 */ /* 0x080fe400078e08ff */
[----:B------:R-:W-:-:S02]  /*5aa0*/  LEA R160, R160, R159, 0x1 ;  /* 0x0000009fa0a07211 */ /* 0x000fc400078e08ff */
[----:B------:R-:W-:Y:S02]  /*5ab0*/  LEA R162, R162, R159, 0x1 ;  /* 0x0000009fa2a27211 */ /* 0x000fe400078e08ff */
[----:B-1----:R-:W-:Y:S02]  /*5ac0*/  LEA.HI.SX32 R166, R81, R81, 0x1b ;  /* 0x0000005151a67211 */ /* 0x002fe400078fdaff */
[----:B0-----:R-:W-:Y:S02]  /*5ad0*/  LEA.HI.SX32 R158, R176, R33, 0x1b ;  /* 0x00000021b09e7211 */ /* 0x001fe400078fdaff */
[-C--:B------:R-:W-:Y:S01]  /*5ae0*/  LEA R164, R164, R159.reuse, 0x1 ;  /* 0x0000009fa4a47211 */ /* 0x080fe200078e08ff */
[----:B------:R-:W-:Y:S01]  /*5af0*/  STS.U16 [R174+0x6c0], R173 ;  /* 0x0006c0adae007388 */ /* 0x000fe20000000400 */
[-C--:B------:R-:W-:Y:S01]  /*5b00*/  LEA R158, R158, R159.reuse, 0x1 ;  /* 0x0000009f9e9e7211 */ /* 0x080fe200078e08ff */
[----:B------:R-:W-:Y:S01]  /*5b10*/  FMUL.FTZ R137, R83, R100 ;  /* 0x0000006453897220 */ /* 0x000fe20000410000 */
[----:B------:R-:W-:Y:S01]  /*5b20*/  LEA R81, R166, R159, 0x1 ;  /* 0x0000009fa6517211 */ /* 0x000fe200078e08ff */
[----:B------:R-:W-:Y:S02]  /*5b30*/  STS.U16 [R160+0x700], R175 ;  /* 0x000700afa0007388 */ /* 0x000fe40000000400 */
[----:B------:R-:W-:Y:S01]  /*5b40*/  FMUL.RZ R157, R137, 0.15915493667125701904 ;  /* 0x3e22f983899d7820 */ /* 0x000fe2000040c000 */
[C---:B------:R-:W-:Y:S01]  /*5b50*/  FMUL.FTZ R84, R83.reuse, R78 ;  /* 0x0000004e53547220 */ /* 0x040fe20000410000 */
[----:B------:R-:W-:-:S03]  /*5b60*/  FMUL.FTZ R88, R83, R96 ;  /* 0x0000006053587220 */ /* 0x000fc60000410000 */
[----:B------:R-:W-:Y:S01]  /*5b70*/  FMUL.RZ R91, R84, 0.15915493667125701904 ;  /* 0x3e22f983545b7820 */ /* 0x000fe2000040c000 */
[----:B---3--:R0:W-:Y:S04]  /*5b80*/  STS.U16 [R162+0x740], R151 ;  /* 0x00074097a2007388 */ /* 0x0081e80000000400 */
[----:B------:R-:W-:Y:S04]  /*5b90*/  STS.U16 [R164+0x780], R179 ;  /* 0x000780b3a4007388 */ /* 0x000fe80000000400 */
[----:B------:R-:W-:Y:S01]  /*5ba0*/  STS.U16 [R158+0x7c0], R177 ;  /* 0x0007c0b19e007388 */ /* 0x000fe20000000400 */
[----:B------:R-:W-:-:S03]  /*5bb0*/  NOP ;  /* 0x0000000000007918 */ /* 0x000fc60000000000 */
[----:B------:R-:W1:Y:S01]  /*5bc0*/  LDS.U16 R137, [R81] ;  /* 0x0000000051897984 */ /* 0x000e620000000400 */
[----:B------:R-:W-:Y:S01]  /*5bd0*/  MUFU.SIN R84, R91 ;  /* 0x0000005b00547308 */ /* 0x000fe20000000400 */
[----:B------:R-:W-:Y:S02]  /*5be0*/  FMUL.RZ R135, R88, 0.15915493667125701904 ;  /* 0x3e22f98358877820 */ /* 0x000fe4000040c000 */
[----:B------:R-:W2:Y:S04]  /*5bf0*/  LDS.U16 R160, [R81+0x6] ;  /* 0x0000060051a07984 */ /* 0x000ea80000000400 */
[----:B------:R-:W3:Y:S01]  /*5c00*/  LDS.U16 R158, [R81+0x4] ;  /* 0x00000400519e7984 */ /* 0x000ee20000000400 */
[----:B------:R-:W4:Y:S01]  /*5c10*/  MUFU.COS R90, R91 ;  /* 0x0000005b005a7308 */ /* 0x000f220000000000 */
[----:B------:R-:W-:-:S02]  /*5c20*/  FMUL.FTZ R87, R85, R92 ;  /* 0x0000005c55577220 */ /* 0x000fc40000410000 */
[----:B------:R-:W-:Y:S05]  /*5c30*/  LDS.U16 R163, [R81+0x8] ;  /* 0x0000080051a37984 */ /* 0x000fea0000000400 */
[----:B------:R-:W-:Y:S01]  /*5c40*/  MUFU.SIN R82, R153 ;  /* 0x0000009900527308 */ /* 0x000fe20000000400 */
[----:B------:R-:W-:Y:S01]  /*5c50*/  FMUL.FTZ R155, R85, R100 ;  /* 0x00000064559b7220 */ /* 0x000fe20000410000 */
[----:B------:R-:W-:Y:S01]  /*5c60*/  FMUL.FTZ R161, R83, R104 ;  /* 0x0000006853a17220 */ /* 0x000fe20000410000 */
[----:B------:R-:W-:Y:S04]  /*5c70*/  LDS.U16 R167, [R81+0xe] ;  /* 0x00000e0051a77984 */ /* 0x000fe80000000400 */
[----:B------:R-:W-:Y:S01]  /*5c80*/  LDS.U16 R173, [R81+0x10] ;  /* 0x0000100051ad7984 */ /* 0x000fe20000000400 */
[----:B------:R-:W-:Y:S03]  /*5c90*/  MUFU.COS R91, R153 ;  /* 0x00000099005b7308 */ /* 0x000fe60000000000 */
[----:B------:R-:W-:Y:S04]  /*5ca0*/  LDS.U16 R174, [R81+0x12] ;  /* 0x0000120051ae7984 */ /* 0x000fe80000000400 */
[----:B------:R-:W-:Y:S01]  /*5cb0*/  LDS.U16 R164, [R81+0xa] ;  /* 0x00000a0051a47984 */ /* 0x000fe20000000400 */
[----:B------:R-:W-:Y:S01]  /*5cc0*/  MUFU.SIN R153, R139 ;  /* 0x0000008b00997308 */ /* 0x000fe20000000400 */
[----:B------:R-:W-:-:S02]  /*5cd0*/  FMUL.FTZ R181, R85, R96 ;  /* 0x0000006055b57220 */ /* 0x000fc40000410000 */
[----:B------:R-:W-:Y:S05]  /*5ce0*/  LDS.U16 R177, [R81+0x16] ;  /* 0x0000160051b17984 */ /* 0x000fea0000000400 */
[----:B------:R5:W-:Y:S01]  /*5cf0*/  MUFU.COS R172, R139 ;  /* 0x0000008b00ac7308 */ /* 0x000be20000000000 */
[C---:B------:R-:W-:Y:S01]  /*5d00*/  FMUL.FTZ R166, R85.reuse, R104 ;  /* 0x0000006855a67220 */ /* 0x040fe20000410000 */
[C---:B------:R-:W-:Y:S01]  /*5d10*/  FMUL.FTZ R182, R85.reuse, R102 ;  /* 0x0000006655b67220 */ /* 0x040fe20000410000 */
[----:B------:R-:W-:Y:S05]  /*5d20*/  LDS.U16 R189, [R81+0x26] ;  /* 0x0000260051bd7984 */ /* 0x000fea0000000400 */
[----:B------:R-:W-:Y:S01]  /*5d30*/  MUFU.SIN R88, R135 ;  /* 0x0000008700587308 */ /* 0x000fe20000000400 */
[----:B-----5:R-:W5:Y:S07]  /*5d40*/  LDS.U16 R139, [R81+0x2] ;  /* 0x00000200518b7984 */ /* 0x020f6e0000000400 */
[----:B------:R0:W-:Y:S02]  /*5d50*/  MUFU.COS R152, R135 ;  /* 0x0000008700987308 */ /* 0x0001e40000000000 */
[----:B0-----:R-:W-:-:S06]  /*5d60*/  FMUL.FTZ R135, R85, R98 ;  /* 0x0000006255877220 */ /* 0x001fcc0000410000 */
[----:B------:R0:W-:Y:S02]  /*5d70*/  MUFU.EX2 R171, R135 ;  /* 0x0000008700ab7308 */ /* 0x0001e40000000800 */
[----:B0-----:R-:W-:-:S04]  /*5d80*/  FMUL.FTZ R135, R83, R102 ;  /* 0x0000006653877220 */ /* 0x001fc80000410000 */
[----:B------:R-:W-:Y:S01]  /*5d90*/  FMUL.RZ R162, R135, 0.15915493667125701904 ;  /* 0x3e22f98387a27820 */ /* 0x000fe2000040c000 */
[----:B------:R-:W-:Y:S01]  /*5da0*/  IMAD.SHL.U32 R135, R4, 0x10, RZ ;  /* 0x0000001004877824 */ /* 0x000fe200078e00ff */
[----:B------:R-:W-:Y:S08]  /*5db0*/  MUFU.SIN R176, R157 ;  /* 0x0000009d00b07308 */ /* 0x000ff00000000400 */
[----:B------:R0:W-:Y:S02]  /*5dc0*/  MUFU.COS R178, R157 ;  /* 0x0000009d00b27308 */ /* 0x0001e40000000000 */
[----:B0-----:R-:W-:-:S06]  /*5dd0*/  IADD3 R157, PT, PT, R135, 0x4, RZ ;  /* 0x00000004879d7810 */ /* 0x001fcc0007ffe0ff */
[----:B------:R-:W0:Y:S01]  /*5de0*/  MUFU.EX2 R87, R87 ;  /* 0x0000005700577308 */ /* 0x000e220000000800 */
[----:B------:R-:W-:Y:S01]  /*5df0*/  ISETP.GE.U32.AND P3, PT, R157, R76, PT ;  /* 0x0000004c9d00720c */ /* 0x000fe20003f66070 */
[----:B----4-:R-:W-:Y:S01]  /*5e00*/  FMUL.FTZ R157, R89, R90 ;  /* 0x0000005a599d7220 */ /* 0x010fe20000410000 */
[----:B-1----:R-:W-:Y:S02]  /*5e10*/  SHF.L.U32 R90, R137, 0x10, RZ ;  /* 0x00000010895a7819 */ /* 0x002fe400000006ff */
[----:B------:R-:W-:-:S03]  /*5e20*/  IADD3 R151, PT, PT, R135, 0x1, RZ ;  /* 0x0000000187977810 */ /* 0x000fc60007ffe0ff */
[----:B------:R-:W-:Y:S02]  /*5e30*/  FMUL.FTZ R137, R131, R90 ;  /* 0x0000005a83897220 */ /* 0x000fe40000410000 */
[----:B------:R-:W1:Y:S01]  /*5e40*/  LDS.U16 R90, [R81+0xc] ;  /* 0x00000c00515a7984 */ /* 0x000e620000000400 */
[----:B------:R4:W-:Y:S01]  /*5e50*/  MUFU.EX2 R175, R155 ;  /* 0x0000009b00af7308 */ /* 0x0009e20000000800 */
[----:B------:R-:W-:Y:S01]  /*5e60*/  ISETP.GE.U32.AND P5, PT, R151, R76, PT ;  /* 0x0000004c9700720c */ /* 0x000fe20003fa6070 */
[----:B------:R-:W-:Y:S01]  /*5e70*/  FMUL.RZ R165, R161, 0.15915493667125701904 ;  /* 0x3e22f983a1a57820 */ /* 0x000fe2000040c000 */
[----:B------:R-:W-:Y:S01]  /*5e80*/  IADD3 R151, PT, PT, R135, 0x2, RZ ;  /* 0x0000000287977810 */ /* 0x000fe20007ffe0ff */
[----:B------:R-:W-:Y:S01]  /*5e90*/  FMUL.FTZ R161, R83, R106 ;  /* 0x0000006a53a17220 */ /* 0x000fe20000410000 */
[----:B--2---:R-:W-:Y:S01]  /*5ea0*/  SHF.L.U32 R160, R160, 0x10, RZ ;  /* 0x00000010a0a07819 */ /* 0x004fe200000006ff */
[----:B---3--:R-:W-:Y:S01]  /*5eb0*/  IMAD.U32 R158, R158, 0x10000, RZ ;  /* 0x000100009e9e7824 */ /* 0x008fe200078e00ff */
[----:B----4-:R-:W-:Y:S01]  /*5ec0*/  IADD3 R155, PT, PT, R135, 0x3, RZ ;  /* 0x00000003879b7810 */ /* 0x010fe20007ffe0ff */
[----:B------:R-:W-:Y:S01]  /*5ed0*/  MUFU.SIN R180, R162 ;  /* 0x000000a200b47308 */ /* 0x000fe20000000400 */
[----:B0-----:R-:W-:Y:S01]  /*5ee0*/  FMUL.FTZ R86, R87, R86 ;  /* 0x0000005657567220 */ /* 0x001fe20000410000 */
[----:B------:R-:W-:Y:S01]  /*5ef0*/  FMUL.RZ R168, R161, 0.15915493667125701904 ;  /* 0x3e22f983a1a87820 */ /* 0x000fe2000040c000 */
[----:B------:R-:W-:Y:S01]  /*5f00*/  ISETP.GE.U32.AND P4, PT, R155, R76, PT ;  /* 0x0000004c9b00720c */ /* 0x000fe20003f86070 */
[----:B------:R-:W-:Y:S01]  /*5f10*/  FMUL.FTZ R155, R89, R84 ;  /* 0x00000054599b7220 */ /* 0x000fe20000410000 */
[----:B------:R-:W-:Y:S01]  /*5f20*/  ISETP.GE.U32.AND P2, PT, R151, R76, PT ;  /* 0x0000004c9700720c */ /* 0x000fe20003f46070 */
[----:B------:R-:W-:-:S02]  /*5f30*/  FMUL.FTZ R87, R87, R80 ;  /* 0x0000005057577220 */ /* 0x000fc40000410000 */
[----:B------:R5:W-:Y:S01]  /*5f40*/  MUFU.COS R179, R162 ;  /* 0x000000a200b37308 */ /* 0x000be20000000000 */
[C---:B------:R-:W-:Y:S01]  /*5f50*/  FMUL.FTZ R161, R129.reuse, R158 ;  /* 0x0000009e81a17220 */ /* 0x040fe20000410000 */
[----:B------:R-:W-:Y:S01]  /*5f60*/  FMUL.FTZ R160, R129, R160 ;  /* 0x000000a081a07220 */ /* 0x000fe20000410000 */
[----:B------:R-:W-:Y:S02]  /*5f70*/  FSEL R158, R87, RZ, !P5 ;  /* 0x000000ff579e7208 */ /* 0x000fe40006800000 */
[----:B-----5:R-:W-:-:S03]  /*5f80*/  SHF.L.U32 R162, R139, 0x10, RZ ;  /* 0x000000108ba27819 */ /* 0x020fc600000006ff */
[----:B------:R-:W-:Y:S01]  /*5f90*/  MUFU.SIN R151, R165 ;  /* 0x000000a500977308 */ /* 0x000fe20000000400 */
[----:B------:R-:W-:Y:S02]  /*5fa0*/  FSEL R161, R161, RZ, !P5 ;  /* 0x000000ffa1a17208 */ /* 0x000fe40006800000 */
[----:B------:R-:W-:Y:S01]  /*5fb0*/  FSEL R160, R160, RZ, !P5 ;  /* 0x000000ffa0a07208 */ /* 0x000fe20006800000 */
[----:B------:R-:W-:-:S04]  /*5fc0*/  FMUL.FTZ R139, R131, R162 ;  /* 0x000000a2838b7220 */ /* 0x000fc80000410000 */
[----:B------:R0:W-:Y:S01]  /*5fd0*/  MUFU.COS R84, R165 ;  /* 0x000000a500547308 */ /* 0x0001e20000000000 */
[----:B------:R-:W-:Y:S01]  /*5fe0*/  FSEL R162, R86, 1, !P5 ;  /* 0x3f80000056a27808 */ /* 0x000fe20006800000 */
[----:B------:R-:W-:Y:S01]  /*5ff0*/  FMUL.FTZ R91, R150, R91 ;  /* 0x0000005b965b7220 */ /* 0x000fe20000410000 */
[----:B0-----:R-:W-:-:S04]  /*6000*/  IADD3 R165, PT, PT, R135, 0x6, RZ ;  /* 0x0000000687a57810 */ /* 0x001fc80007ffe0ff */
[----:B------:R-:W-:Y:S01]  /*6010*/  ISETP.GE.U32.AND P5, PT, R165, R76, PT ;  /* 0x0000004ca500720c */ /* 0x000fe20003fa6070 */
[----:B------:R-:W-:Y:S02]  /*6020*/  FMUL.FTZ R165, R150, R82 ;  /* 0x0000005296a57220 */ /* 0x000fe40000410000 */
[----:B------:R-:W0:Y:S01]  /*6030*/  LDS.U16 R150, [R81+0x14] ;  /* 0x0000140051967984 */ /* 0x000e220000000400 */
[----:B------:R-:W2:Y:S01]  /*6040*/  MUFU.EX2 R181, R181 ;  /* 0x000000b500b57308 */ /* 0x000ea20000000800 */
[----:B------:R-:W-:Y:S02]  /*6050*/  SHF.L.U32 R86, R163, 0x10, RZ ;  /* 0x00000010a3567819 */ /* 0x000fe400000006ff */
[----:B-1----:R-:W-:-:S03]  /*6060*/  SHF.L.U32 R90, R90, 0x10, RZ ;  /* 0x000000105a5a7819 */ /* 0x002fc600000006ff */
[----:B------:R-:W-:Y:S02]  /*6070*/  FMUL.FTZ R86, R127, R86 ;  /* 0x000000567f567220 */ /* 0x000fe40000410000 */
[----:B------:R-:W-:-:S03]  /*6080*/  FMUL.FTZ R90, R125, R90 ;  /* 0x0000005a7d5a7220 */ /* 0x000fc60000410000 */
[----:B------:R-:W-:Y:S01]  /*6090*/  FSEL R163, R86, RZ, !P2 ;  /* 0x000000ff56a37208 */ /* 0x000fe20005000000 */
[----:B--2---:R-:W-:Y:S01]  /*60a0*/  FMUL.FTZ R152, R181, R152 ;  /* 0x00000098b5987220 */ /* 0x004fe20000410000 */
[----:B------:R-:W-:Y:S02]  /*60b0*/  SHF.L.U32 R86, R167, 0x10, RZ ;  /* 0x00000010a7567819 */ /* 0x000fe400000006ff */
[----:B------:R-:W-:Y:S02]  /*60c0*/  FSEL R167, R90, RZ, !P4 ;  /* 0x000000ff5aa77208 */ /* 0x000fe40006000000 */
[----:B------:R-:W-:Y:S02]  /*60d0*/  FSEL R169, R152, 1, !P4 ;  /* 0x3f80000098a97808 */ /* 0x000fe40006000000 */
[----:B------:R-:W1:Y:S01]  /*60e0*/  LDS.U16 R152, [R81+0x18] ;  /* 0x0000180051987984 */ /* 0x000e620000000400 */
[----:B------:R-:W-:Y:S01]  /*60f0*/  SHF.L.U32 R90, R173, 0x10, RZ ;  /* 0x00000010ad5a7819 */ /* 0x000fe200000006ff */
[----:B------:R-:W-:Y:S01]  /*6100*/  FMUL.FTZ R88, R181, R88 ;  /* 0x00000058b5587220 */ /* 0x000fe20000410000 */
[----:B------:R-:W-:Y:S01]  /*6110*/  SHF.L.U32 R174, R174, 0x10, RZ ;  /* 0x00000010aeae7819 */ /* 0x000fe200000006ff */
[----:B------:R-:W2:Y:S01]  /*6120*/  LDS.U16 R181, [R81+0x1a] ;  /* 0x00001a0051b57984 */ /* 0x000ea20000000400 */
[----:B------:R-:W-:-:S02]  /*6130*/  ISETP.GE.U32.AND P6, PT, R135, R76, PT ;  /* 0x0000004c8700720c */ /* 0x000fc40003fc6070 */
[----:B------:R-:W-:Y:S01]  /*6140*/  IADD3 R89, PT, PT, R135, 0x5, RZ ;  /* 0x0000000587597810 */ /* 0x000fe20007ffe0ff */
[C---:B------:R-:W-:Y:S01]  /*6150*/  FMUL.FTZ R184, R171.reuse, R172 ;  /* 0x000000acabb87220 */ /* 0x040fe20000410000 */
[----:B------:R-:W-:Y:S01]  /*6160*/  SHF.L.U32 R164, R164, 0x10, RZ ;  /* 0x00000010a4a47819 */ /* 0x000fe200000006ff */
[----:B------:R-:W-:Y:S01]  /*6170*/  FMUL.FTZ R153, R171, R153 ;  /* 0x00000099ab997220 */ /* 0x000fe20000410000 */
[----:B------:R-:W-:Y:S01]  /*6180*/  FSEL R155, R155, RZ, !P6 ;  /* 0x000000ff9b9b7208 */ /* 0x000fe20007000000 */
[----:B------:R-:W-:Y:S01]  /*6190*/  FMUL.FTZ R90, R123, R90 ;  /* 0x0000005a7b5a7220 */ /* 0x000fe20000410000 */
[----:B------:R-:W-:Y:S01]  /*61a0*/  FSEL R137, R137, RZ, !P6 ;  /* 0x000000ff89897208 */ /* 0x000fe20007000000 */
[----:B------:R-:W-:Y:S01]  /*61b0*/  FMUL.FTZ R172, R123, R174 ;  /* 0x000000ae7bac7220 */ /* 0x000fe20000410000 */
[----:B------:R-:W-:Y:S02]  /*61c0*/  FSEL R139, R139, RZ, !P6 ;  /* 0x000000ff8b8b7208 */ /* 0x000fe40007000000 */
[----:B------:R-:W-:-:S02]  /*61d0*/  FSEL R157, R157, 1, !P6 ;  /* 0x3f8000009d9d7808 */ /* 0x000fc40007000000 */
[----:B------:R-:W-:Y:S02]  /*61e0*/  ISETP.GE.U32.AND P6, PT, R89, R76, PT ;  /* 0x0000004c5900720c */ /* 0x000fe40003fc6070 */
[----:B------:R3:W4:Y:S01]  /*61f0*/  MUFU.EX2 R89, R166 ;  /* 0x000000a600597308 */ /* 0x0007220000000800 */
[----:B------:R-:W-:Y:S01]  /*6200*/  IADD3 R185, PT, PT, R135, 0x9, RZ ;  /* 0x0000000987b97810 */ /* 0x000fe20007ffe0ff */
[----:B------:R-:W-:Y:S01]  /*6210*/  FMUL.FTZ R164, R127, R164 ;  /* 0x000000a47fa47220 */ /* 0x000fe20000410000 */
[----:B0-----:R-:W-:Y:S02]  /*6220*/  SHF.L.U32 R150, R150, 0x10, RZ ;  /* 0x0000001096967819 */ /* 0x001fe400000006ff */
[----:B------:R-:W-:Y:S02]  /*6230*/  FSEL R174, R153, RZ, !P3 ;  /* 0x000000ff99ae7208 */ /* 0x000fe40005800000 */
[----:B------:R-:W-:Y:S01]  /*6240*/  FSEL R171, R90, RZ, !P3 ;  /* 0x000000ff5aab7208 */ /* 0x000fe20005800000 */
[----:B------:R-:W0:Y:S01]  /*6250*/  MUFU.EX2 R182, R182 ;  /* 0x000000b600b67308 */ /* 0x000e220000000800 */
[----:B------:R-:W-:Y:S01]  /*6260*/  FSEL R172, R172, RZ, !P3 ;  /* 0x000000ffacac7208 */ /* 0x000fe20005800000 */
[----:B------:R-:W-:Y:S01]  /*6270*/  FMUL.FTZ R186, R83, R110 ;  /* 0x0000006e53ba7220 */ /* 0x000fe20000410000 */
[----:B------:R-:W-:Y:S01]  /*6280*/  FSEL R173, R184, 1, !P3 ;  /* 0x3f800000b8ad7808 */ /* 0x000fe20005800000 */
[----:B------:R-:W-:Y:S01]  /*6290*/  LDS.U16 R153, [R81+0x1c] ;  /* 0x00001c0051997984 */ /* 0x000fe20000000400 */
[----:B------:R-:W-:Y:S01]  /*62a0*/  ISETP.GE.U32.AND P3, PT, R185, R76, PT ;  /* 0x0000004cb900720c */ /* 0x000fe20003f66070 */
[C---:B------:R-:W-:Y:S01]  /*62b0*/  FMUL.FTZ R185, R175.reuse, R178 ;  /* 0x000000b2afb97220 */ /* 0x040fe20000410000 */
[----:B------:R-:W-:Y:S01]  /*62c0*/  FMUL.FTZ R175, R175, R176 ;  /* 0x000000b0afaf7220 */ /* 0x000fe20000410000 */
[----:B---3--:R-:W-:Y:S01]  /*62d0*/  FSEL R166, R164, RZ, !P2 ;  /* 0x000000ffa4a67208 */ /* 0x008fe20005000000 */
[----:B------:R-:W-:Y:S01]  /*62e0*/  FMUL.FTZ R176, R121, R150 ;  /* 0x0000009679b07220 */ /* 0x000fe20000410000 */
[----:B------:R-:W-:Y:S01]  /*62f0*/  FSEL R164, R91, 1, !P2 ;  /* 0x3f8000005ba47808 */ /* 0x000fe20005000000 */
[----:B------:R-:W3:Y:S01]  /*6300*/  LDS.U16 R150, [R81+0x20] ;  /* 0x0000200051967984 */ /* 0x000ee20000000400 */
[----:B------:R-:W-:Y:S01]  /*6310*/  FMUL.FTZ R91, R83, R108 ;  /* 0x0000006c535b7220 */ /* 0x000fe20000410000 */
[----:B------:R-:W-:Y:S01]  /*6320*/  MUFU.SIN R80, R168 ;  /* 0x000000a800507308 */ /* 0x000fe20000000400 */
[----:B------:R-:W-:Y:S01]  /*6330*/  IADD3 R87, PT, PT, R135, 0x7, RZ ;  /* 0x0000000787577810 */ /* 0x000fe20007ffe0ff */
[----:B----4-:R-:W-:Y:S01]  /*6340*/  FMUL.FTZ R190, R89, R84 ;  /* 0x0000005459be7220 */ /* 0x010fe20000410000 */
[----:B------:R-:W-:Y:S01]  /*6350*/  FMUL.RZ R183, R91, 0.15915493667125701904 ;  /* 0x3e22f9835bb77820 */ /* 0x000fe2000040c000 */
[----:B------:R-:W-:Y:S01]  /*6360*/  FSEL R170, R88, RZ, !P4 ;  /* 0x000000ff58aa7208 */ /* 0x000fe20006000000 */
[----:B------:R-:W4:Y:S03]  /*6370*/  LDS.U16 R84, [R81+0x28] ;  /* 0x0000280051547984 */ /* 0x000f260000000400 */
[----:B------:R5:W-:Y:S01]  /*6380*/  MUFU.COS R82, R168 ;  /* 0x000000a800527308 */ /* 0x000be20000000000 */
[----:B------:R-:W-:Y:S01]  /*6390*/  FSEL R165, R165, RZ, !P2 ;  /* 0x000000ffa5a57208 */ /* 0x000fe20005000000 */
[----:B------:R-:W-:Y:S01]  /*63a0*/  FMUL.FTZ R151, R89, R151 ;  /* 0x0000009759977220 */ /* 0x000fe20000410000 */
[----:B------:R-:W-:Y:S01]  /*63b0*/  ISETP.GE.U32.AND P2, PT, R87, R76, PT ;  /* 0x0000004c5700720c */ /* 0x000fe20003f46070 */
[----:B------:R-:W-:Y:S01]  /*63c0*/  FMUL.FTZ R87, R85, R106 ;  /* 0x0000006a55577220 */ /* 0x000fe20000410000 */
[----:B------:R-:W-:Y:S03]  /*63d0*/  LDS.U16 R89, [R81+0x2a] ;  /* 0x00002a0051597984 */ /* 0x000fe60000000400 */
[----:B------:R-:W-:Y:S01]  /*63e0*/  MUFU.COS R88, R183 ;  /* 0x000000b700587308 */ /* 0x000fe20000000000 */
[----:B-----5:R-:W-:Y:S01]  /*63f0*/  FMUL.FTZ R168, R125, R86 ;  /* 0x000000567da87220 */ /* 0x020fe20000410000 */
[----:B------:R-:W-:Y:S06]  /*6400*/  LDS.U16 R184, [R81+0x22] ;  /* 0x0000220051b87984 */ /* 0x000fec0000000400 */
[----:B------:R5:W-:Y:S01]  /*6410*/  MUFU.SIN R86, R183 ;  /* 0x000000b700567308 */ /* 0x000be20000000400 */
[----:B------:R-:W-:Y:S01]  /*6420*/  VIADD R91, R135, 0x8 ;  /* 0x00000008875b7836 */ /* 0x000fe20000000000 */
[----:B------:R-:W-:Y:S01]  /*6430*/  SHF.L.U32 R178, R177, 0x10, RZ ;  /* 0x00000010b1b27819 */ /* 0x000fe200000006ff */
[----:B-----5:R-:W5:Y:S05]  /*6440*/  LDS.U16 R183, [R81+0x1e] ;  /* 0x00001e0051b77984 */ /* 0x020f6a0000000400 */
[----:B------:R-:W3:Y:S01]  /*6450*/  MUFU.EX2 R87, R87 ;  /* 0x0000005700577308 */ /* 0x000ee20000000800 */
[----:B------:R-:W-:Y:S01]  /*6460*/  FSEL R168, R168, RZ, !P4 ;  /* 0x000000ffa8a87208 */ /* 0x000fe20006000000 */
[----:B------:R-:W-:Y:S01]  /*6470*/  FMUL.FTZ R177, R121, R178 ;  /* 0x000000b279b17220 */ /* 0x000fe20000410000 */
[----:B------:R-:W-:Y:S01]  /*6480*/  ISETP.GE.U32.AND P4, PT, R91, R76, PT ;  /* 0x0000004c5b00720c */ /* 0x000fe20003f86070 */
[----:B------:R-:W-:Y:S01]  /*6490*/  FMUL.FTZ R91, R85, R108 ;  /* 0x0000006c555b7220 */ /* 0x000fe20000410000 */
[----:B-1----:R-:W-:-:S02]  /*64a0*/  SHF.L.U32 R152, R152, 0x10, RZ ;  /* 0x0000001098987819 */ /* 0x002fc400000006ff */
[----:B------:R-:W-:Y:S01]  /*64b0*/  FSEL R178, R185, 1, !P6 ;  /* 0x3f800000b9b27808 */ /* 0x000fe20007000000 */
[C---:B0-----:R-:W-:Y:S01]  /*64c0*/  FMUL.FTZ R185, R182.reuse, R179 ;  /* 0x000000b3b6b97220 */ /* 0x041fe20000410000 */
[----:B------:R-:W-:Y:S01]  /*64d0*/  FMUL.FTZ R179, R182, R180 ;  /* 0x000000b4b6b37220 */ /* 0x000fe20000410000 */
[----:B--2---:R-:W-:Y:S02]  /*64e0*/  IMAD.U32 R180, R181, 0x10000, RZ ;  /* 0x00010000b5b47824 */ /* 0x004fe400078e00ff */
[----:B------:R-:W-:Y:S01]  /*64f0*/  FMUL.FTZ R181, R119, R152 ;  /* 0x0000009877b57220 */ /* 0x000fe20000410000 */
[----:B------:R-:W0:Y:S01]  /*6500*/  MUFU.EX2 R91, R91 ;  /* 0x0000005b005b7308 */ /* 0x000e220000000800 */
[----:B------:R-:W1:Y:S01]  /*6510*/  LDS.U16 R152, [R81+0x24] ;  /* 0x0000240051987984 */ /* 0x000e620000000400 */
[----:B------:R-:W-:Y:S01]  /*6520*/  IADD3 R187, PT, PT, R135, 0xa, RZ ;  /* 0x0000000a87bb7810 */ /* 0x000fe20007ffe0ff */
[----:B------:R-:W-:Y:S01]  /*6530*/  FMUL.FTZ R182, R119, R180 ;  /* 0x000000b477b67220 */ /* 0x000fe20000410000 */
[----:B------:R-:W-:Y:S01]  /*6540*/  FSEL R175, R175, RZ, !P6 ;  /* 0x000000ffafaf7208 */ /* 0x000fe20007000000 */
[----:B---3--:R-:W-:Y:S01]  /*6550*/  FMUL.FTZ R80, R87, R80 ;  /* 0x0000005057507220 */ /* 0x008fe20000410000 */
[----:B------:R-:W-:-:S02]  /*6560*/  FSEL R176, R176, RZ, !P6 ;  /* 0x000000ffb0b07208 */ /* 0x000fc40007000000 */
[----:B------:R-:W-:Y:S01]  /*6570*/  FSEL R177, R177, RZ, !P6 ;  /* 0x000000ffb1b17208 */ /* 0x000fe20007000000 */
[----:B------:R-:W-:Y:S01]  /*6580*/  FMUL.RZ R188, R186, 0.15915493667125701904 ;  /* 0x3e22f983babc7820 */ /* 0x000fe2000040c000 */
[----:B------:R-:W-:Y:S01]  /*6590*/  ISETP.GE.U32.AND P6, PT, R187, R76, PT ;  /* 0x0000004cbb00720c */ /* 0x000fe20003fc6070 */
[----:B------:R-:W-:Y:S01]  /*65a0*/  FMUL.FTZ R187, R83, R112 ;  /* 0x0000007053bb7220 */ /* 0x000fe20000410000 */
[----:B------:R-:W-:Y:S01]  /*65b0*/  IADD3 R193, PT, PT, R135, 0xb, RZ ;  /* 0x0000000b87c17810 */ /* 0x000fe20007ffe0ff */
[----:B------:R-:W-:Y:S01]  /*65c0*/  FMUL.FTZ R186, R85, R110 ;  /* 0x0000006e55ba7220 */ /* 0x000fe20000410000 */
[----:B------:R-:W-:Y:S02]  /*65d0*/  FSEL R180, R181, RZ, !P5 ;  /* 0x000000ffb5b47208 */ /* 0x000fe40006800000 */
[----:B------:R-:W-:Y:S01]  /*65e0*/  FSEL R181, R182, RZ, !P5 ;  /* 0x000000ffb6b57208 */ /* 0x000fe20006800000 */
[----:B------:R-:W-:Y:S01]  /*65f0*/  FMUL.FTZ R82, R87, R82 ;  /* 0x0000005257527220 */ /* 0x000fe20000410000 */
[----:B------:R-:W-:-:S02]  /*6600*/  FSEL R179, R179, RZ, !P5 ;  /* 0x000000ffb3b37208 */ /* 0x000fc40006800000 */
[----:B------:R-:W-:Y:S01]  /*6610*/  FSEL R182, R185, 1, !P5 ;  /* 0x3f800000b9b67808 */ /* 0x000fe20006800000 */
[----:B------:R-:W-:Y:S01]  /*6620*/  FMUL.RZ R204, R187, 0.15915493667125701904 ;  /* 0x3e22f983bbcc7820 */ /* 0x000fe2000040c000 */
[----:B------:R-:W-:Y:S01]  /*6630*/  ISETP.GE.U32.AND P5, PT, R193, R76, PT ;  /* 0x0000004cc100720c */ /* 0x000fe20003fa6070 */
[----:B------:R-:W-:Y:S01]  /*6640*/  FMUL.FTZ R87, R85, R112 ;  /* 0x0000007055577220 */ /* 0x000fe20000410000 */
[----:B------:R-:W-:Y:S01]  /*6650*/  SHF.L.U32 R150, R150, 0x10, RZ ;  /* 0x0000001096967819 */ /* 0x000fe200000006ff */
[----:B------:R-:W-:Y:S01]  /*6660*/  MUFU.SIN R90, R188 ;  /* 0x000000bc005a7308 */ /* 0x000fe20000000400 */
[----:B------:R-:W-:Y:S02]  /*6670*/  FSEL R193, R80, RZ, !P4 ;  /* 0x000000ff50c17208 */ /* 0x000fe40006000000 */
[----:B------:R-:W-:Y:S01]  /*6680*/  SHF.L.U32 R80, R189, 0x10, RZ ;  /* 0x00000010bd507819 */ /* 0x000fe200000006ff */
[----:B------:R-:W-:-:S04]  /*6690*/  FMUL.FTZ R150, R115, R150 ;  /* 0x0000009673967220 */ /* 0x000fc80000410000 */
[----:B------:R5:W-:Y:S01]  /*66a0*/  MUFU.COS R192, R188 ;  /* 0x000000bc00c07308 */ /* 0x000be20000000000 */
[C---:B0-----:R-:W-:Y:S01]  /*66b0*/  FMUL.FTZ R88, R91.reuse, R88 ;  /* 0x000000585b587220 */ /* 0x041fe20000410000 */
[----:B------:R-:W-:Y:S01]  /*66c0*/  FMUL.FTZ R86, R91, R86 ;  /* 0x000000565b567220 */ /* 0x000fe20000410000 */
[----:B------:R-:W-:-:S05]  /*66d0*/  FMUL.FTZ R91, R83, R114 ;  /* 0x00000072535b7220 */ /* 0x000fca0000410000 */
[----:B------:R-:W0:Y:S01]  /*66e0*/  MUFU.EX2 R191, R186 ;  /* 0x000000ba00bf7308 */ /* 0x000e220000000800 */
[----:B------:R-:W-:Y:S01]  /*66f0*/  FMUL.FTZ R80, R113, R80 ;  /* 0x0000005071507220 */ /* 0x000fe20000410000 */
[----:B------:R-:W-:Y:S01]  /*6700*/  FSEL R196, R82, 1, !P4 ;  /* 0x3f80000052c47808 */ /* 0x000fe20006000000 */
[----:B------:R-:W-:Y:S01]  /*6710*/  FMUL.FTZ R82, R85, R114 ;  /* 0x0000007255527220 */ /* 0x000fe20000410000 */
[----:B------:R-:W-:-:S04]  /*6720*/  FSEL R194, R150, RZ, !P4 ;  /* 0x000000ff96c27208 */ /* 0x000fc80006000000 */
[----:B------:R-:W-:Y:S01]  /*6730*/  MUFU.SIN R200, R204 ;  /* 0x000000cc00c87308 */ /* 0x000fe20000000400 */
[----:B----4-:R-:W-:Y:S01]  /*6740*/  SHF.L.U32 R84, R84, 0x10, RZ ;  /* 0x0000001054547819 */ /* 0x010fe200000006ff */
[----:B------:R-:W-:Y:S01]  /*6750*/  FMUL.RZ R150, R91, 0.15915493667125701904 ;  /* 0x3e22f9835b967820 */ /* 0x000fe2000040c000 */
[----:B-----5:R-:W-:-:S05]  /*6760*/  SHF.L.U32 R188, R183, 0x10, RZ ;  /* 0x00000010b7bc7819 */ /* 0x020fca00000006ff */
[----:B------:R-:W-:Y:S01]  /*6770*/  MUFU.COS R204, R204 ;  /* 0x000000cc00cc7308 */ /* 0x000fe20000000000 */
[----:B------:R-:W-:-:S07]  /*6780*/  FSEL R183, R80, RZ, !P3 ;  /* 0x000000ff50b77208 */ /* 0x000fce0005800000 */
[----:B------:R-:W2:Y:S01]  /*6790*/  MUFU.EX2 R87, R87 ;  /* 0x0000005700577308 */ /* 0x000ea20000000800 */
[----:B------:R-:W-:Y:S01]  /*67a0*/  SHF.L.U32 R80, R89, 0x10, RZ ;  /* 0x0000001059507819 */ /* 0x000fe200000006ff */
[----:B------:R-:W-:Y:S01]  /*67b0*/  FMUL.FTZ R84, R111, R84 ;  /* 0x000000546f547220 */ /* 0x000fe20000410000 */
[C---:B0-----:R-:W-:Y:S01]  /*67c0*/  FMUL.FTZ R189, R191.reuse, R192 ;  /* 0x000000c0bfbd7220 */ /* 0x041fe20000410000 */
[----:B------:R-:W-:-:S04]  /*67d0*/  FMUL.FTZ R90, R191, R90 ;  /* 0x0000005abf5a7220 */ /* 0x000fc80000410000 */
[----:B------:R-:W-:Y:S01]  /*67e0*/  MUFU.EX2 R82, R82 ;  /* 0x0000005200527308 */ /* 0x000fe20000000800 */
[----:B------:R-:W-:Y:S01]  /*67f0*/  FMUL.FTZ R80, R111, R80 ;  /* 0x000000506f507220 */ /* 0x000fe20000410000 */
[----:B------:R-:W-:-:S06]  /*6800*/  FSEL R191, R84, RZ, !P6 ;  /* 0x000000ff54bf7208 */ /* 0x000fcc0007000000 */
[----:B------:R-:W0:Y:S01]  /*6810*/  MUFU.COS R91, R150 ;  /* 0x00000096005b7308 */ /* 0x000e220000000000 */
[----:B------:R-:W-:Y:S01]  /*6820*/  FMUL.FTZ R187, R117, R188 ;  /* 0x000000bc75bb7220 */ /* 0x000fe20000410000 */
[----:B------:R-:W-:Y:S01]  /*6830*/  FMUL.FTZ R84, R137, R158 ;  /* 0x0000009e89547220 */ /* 0x000fe20000410000 */
[----:B------:R-:W-:Y:S01]  /*6840*/  FSEL R188, R190, 1, !P2 ;  /* 0x3f800000bebc7808 */ /* 0x000fe20005000000 */
[C---:B--2---:R-:W-:Y:S01]  /*6850*/  FMUL.FTZ R201, R87.reuse, R204 ;  /* 0x000000cc57c97220 */ /* 0x044fe20000410000 */
[----:B------:R-:W-:Y:S01]  /*6860*/  SHF.L.U32 R184, R184, 0x10, RZ ;  /* 0x00000010b8b87819 */ /* 0x000fe200000006ff */
[----:B------:R-:W-:Y:S01]  /*6870*/  FMUL.FTZ R197, R87, R200 ;  /* 0x000000c857c57220 */ /* 0x000fe20000410000 */
[----:B------:R-:W-:Y:S01]  /*6880*/  FSEL R190, R80, RZ, !P6 ;  /* 0x000000ff50be7208 */ /* 0x000fe20007000000 */
[C---:B------:R-:W-:Y:S01]  /*6890*/  FMUL.FTZ R80, R139.reuse, R158 ;  /* 0x0000009e8b507220 */ /* 0x040fe20000410000 */
[----:B------:R-:W2:Y:S01]  /*68a0*/  MUFU.SIN R203, R150 ;  /* 0x0000009600cb7308 */ /* 0x000ea20000000400 */
[----:B------:R-:W-:Y:S01]  /*68b0*/  FFMA.FTZ R87, R139, R162, R84 ;  /* 0x000000a28b577223 */ /* 0x000fe20000010054 */
[----:B------:R-:W-:Y:S01]  /*68c0*/  FSEL R202, R86, RZ, !P3 ;  /* 0x000000ff56ca7208 */ /* 0x000fe20005800000 */
[----:B------:R-:W-:Y:S01]  /*68d0*/  FMUL.FTZ R86, R83, R116 ;  /* 0x0000007453567220 */ /* 0x000fe20000410000 */
[----:B------:R-:W-:Y:S01]  /*68e0*/  FMUL.FTZ R184, R115, R184 ;  /* 0x000000b873b87220 */ /* 0x000fe20000410000 */
[----:B------:R-:W-:Y:S01]  /*68f0*/  FFMA.FTZ R80, R137, R162, -R80 ;  /* 0x000000a289507223 */ /* 0x000fe20000010850 */
[----:B------:R-:W-:Y:S01]  /*6900*/  FSEL R185, R151, RZ, !P2 ;  /* 0x000000ff97b97208 */ /* 0x000fe20005000000 */
[----:B-1----:R-:W-:-:S02]  /*6910*/  IMAD.U32 R152, R152, 0x10000, RZ ;  /* 0x0001000098987824 */ /* 0x002fc400078e00ff */
[----:B------:R-:W-:Y:S01]  /*6920*/  FADD.FTZ R87, R160, R87 ;  /* 0x00000057a0577221 */ /* 0x000fe20000010000 */
[C---:B------:R-:W-:Y:S02]  /*6930*/  IADD3 R151, PT, PT, R135.reuse, 0xd, RZ ;  /* 0x0000000d87977810 */ /* 0x040fe40007ffe0ff */
[----:B------:R-:W-:Y:S01]  /*6940*/  FSEL R198, R88, 1, !P3 ;  /* 0x3f80000058c67808 */ /* 0x000fe20005800000 */
[----:B------:R-:W-:Y:S01]  /*6950*/  FMUL.RZ R88, R86, 0.15915493667125701904 ;  /* 0x3e22f98356587820 */ /* 0x000fe2000040c000 */
[----:B------:R-:W-:Y:S01]  /*6960*/  IADD3 R89, PT, PT, R135, 0xf, RZ ;  /* 0x0000000f87597810 */ /* 0x000fe20007ffe0ff */
[----:B------:R-:W-:Y:S01]  /*6970*/  FADD.FTZ R86, R161, R80 ;  /* 0x00000050a1567221 */ /* 0x000fe20000010000 */
[----:B0-----:R-:W-:Y:S01]  /*6980*/  FMUL.FTZ R204, R82, R91 ;  /* 0x0000005b52cc7220 */ /* 0x001fe20000410000 */
[----:B------:R-:W-:Y:S01]  /*6990*/  FSEL R195, R184, RZ, !P4 ;  /* 0x000000ffb8c37208 */ /* 0x000fe20006000000 */
[----:B------:R-:W-:Y:S01]  /*69a0*/  FMUL.FTZ R152, R113, R152 ;  /* 0x0000009871987220 */ /* 0x000fe20000410000 */
[----:B------:R-:W-:Y:S01]  /*69b0*/  FMUL.FTZ R91, R165, R87 ;  /* 0x00000057a55b7220 */ /* 0x000fe20000410000 */
[----:B------:R-:W-:Y:S01]  /*69c0*/  ISETP.GE.U32.AND P4, PT, R151, R76, PT ;  /* 0x0000004c9700720c */ /* 0x000fe20003f86070 */
[----:B------:R-:W-:Y:S01]  /*69d0*/  FMUL.FTZ R84, R157, R158 ;  /* 0x0000009e9d547220 */ /* 0x000fe20000410000 */
[----:B------:R-:W-:-:S02]  /*69e0*/  FSEL R192, R90, RZ, !P6 ;  /* 0x000000ff5ac07208 */ /* 0x000fc40007000000 */
[----:B------:R-:W-:Y:S02]  /*69f0*/  FSEL R189, R189, 1, !P6 ;  /* 0x3f800000bdbd7808 */ /* 0x000fe40007000000 */
[----:B------:R-:W-:Y:S02]  /*6a00*/  IADD3 R151, PT, PT, R135, 0xe, RZ ;  /* 0x0000000e87977810 */ /* 0x000fe40007ffe0ff */
[----:B------:R-:W-:Y:S01]  /*6a10*/  ISETP.GE.U32.AND P6, PT, R89, R76, PT ;  /* 0x0000004c5900720c */ /* 0x000fe20003fc6070 */
[-C--:B------:R-:W-:Y:S01]  /*6a20*/  FMUL.FTZ R89, R165, R86.reuse ;  /* 0x00000056a5597220 */ /* 0x080fe20000410000 */
[----:B------:R-:W-:Y:S01]  /*6a30*/  FFMA.FTZ R86, R164, R86, -R91 ;  /* 0x00000056a4567223 */ /* 0x000fe2000001085b */
[----:B------:R-:W-:Y:S01]  /*6a40*/  FSEL R184, R152, RZ, !P3 ;  /* 0x000000ff98b87208 */ /* 0x000fe20005800000 */
[----:B------:R-:W-:Y:S01]  /*6a50*/  FMUL.FTZ R80, R155, R158 ;  /* 0x0000009e9b507220 */ /* 0x000fe20000410000 */
[----:B------:R-:W-:Y:S01]  /*6a60*/  ISETP.GE.U32.AND P3, PT, R151, R76, PT ;  /* 0x0000004c9700720c */ /* 0x000fe20003f66070 */
[-C--:B------:R-:W-:Y:S01]  /*6a70*/  FFMA.FTZ R84, R155, R162.reuse, R84 ;  /* 0x000000a29b547223 */ /* 0x080fe20000010054 */
[----:B------:R-:W-:Y:S01]  /*6a80*/  FFMA.FTZ R151, R164, R87, R89 ;  /* 0x00000057a4977223 */ /* 0x000fe20000010059 */
[----:B------:R-:W-:Y:S01]  /*6a90*/  FADD.FTZ R86, R163, R86 ;  /* 0x00000056a3567221 */ /* 0x000fe20000010000 */
[----:B--2---:R-:W-:Y:S01]  /*6aa0*/  FMUL.FTZ R203, R82, R203 ;  /* 0x000000cb52cb7220 */ /* 0x004fe20000410000 */
[----:B------:R-:W-:Y:S01]  /*6ab0*/  FFMA.FTZ R82, R157, R162, -R80 ;  /* 0x000000a29d527223 */ /* 0x000fe20000010850 */
[C---:B------:R-:W-:Y:S01]  /*6ac0*/  FMUL.FTZ R89, R165.reuse, R84 ;  /* 0x00000054a5597220 */ /* 0x040fe20000410000 */
[----:B------:R-:W-:Y:S01]  /*6ad0*/  FADD.FTZ R151, R166, R151 ;  /* 0x00000097a6977221 */ /* 0x000fe20000010000 */
[----:B------:R-:W-:Y:S01]  /*6ae0*/  FMUL.FTZ R90, R170, R86 ;  /* 0x00000056aa5a7220 */ /* 0x000fe20000410000 */
[-C--:B------:R-:W-:Y:S01]  /*6af0*/  FMUL.FTZ R91, R165, R82.reuse ;  /* 0x00000052a55b7220 */ /* 0x080fe20000410000 */
[----:B------:R-:W-:Y:S01]  /*6b00*/  FFMA.FTZ R89, R164, R82, -R89 ;  /* 0x00000052a4597223 */ /* 0x000fe20000010859 */
[-C--:B------:R-:W-:Y:S01]  /*6b10*/  FMUL.FTZ R82, R170, R151.reuse ;  /* 0x00000097aa527220 */ /* 0x080fe20000410000 */
[----:B------:R-:W-:Y:S01]  /*6b20*/  FMUL.FTZ R80, R85, R116 ;  /* 0x0000007455507220 */ /* 0x000fe20000410000 */
[----:B------:R-:W-:Y:S01]  /*6b30*/  FFMA.FTZ R151, R169, R151, R90 ;  /* 0x00000097a9977223 */ /* 0x000fe2000001005a */
[----:B------:R-:W-:Y:S01]  /*6b40*/  MUFU.SIN R207, R88 ;  /* 0x0000005800cf7308 */ /* 0x000fe20000000400 */
[----:B------:R-:W-:-:S02]  /*6b50*/  SHF.L.U32 R186, R153, 0x10, RZ ;  /* 0x0000001099ba7819 */ /* 0x000fc400000006ff */
[----:B------:R-:W-:-:S05]  /*6b60*/  FADD.FTZ R151, R168, R151 ;  /* 0x00000097a8977221 */ /* 0x000fca0000010000 */
[----:B------:R0:W-:Y:S01]  /*6b70*/  MUFU.COS R87, R88 ;  /* 0x0000005800577308 */ /* 0x0001e20000000000 */
[----:B------:R-:W-:Y:S01]  /*6b80*/  FMUL.FTZ R150, R174, R151 ;  /* 0x00000097ae967220 */ /* 0x000fe20000410000 */
[----:B------:R-:W-:Y:S01]  /*6b90*/  FMUL.FTZ R186, R117, R186 ;  /* 0x000000ba75ba7220 */ /* 0x000fe20000410000 */
[----:B0-----:R-:W-:-:S05]  /*6ba0*/  FFMA.FTZ R88, R169, R86, -R82 ;  /* 0x00000056a9587223 */ /* 0x001fca0000010852 */
[----:B------:R-:W0:Y:S01]  /*6bb0*/  MUFU.EX2 R80, R80 ;  /* 0x0000005000507308 */ /* 0x000e220000000800 */
[----:B------:R-:W-:Y:S01]  /*6bc0*/  FADD.FTZ R90, R167, R88 ;  /* 0x00000058a75a7221 */ /* 0x000fe20000010000 */
[----:B------:R-:W-:Y:S01]  /*6bd0*/  FFMA.FTZ R91, R164, R84, R91 ;  /* 0x00000054a45b7223 */ /* 0x000fe2000001005b */
[----:B------:R-:W-:Y:S01]  /*6be0*/  FMUL.FTZ R88, R170, R89 ;  /* 0x00000059aa587220 */ /* 0x000fe20000410000 */
[----:B------:R-:W-:Y:S01]  /*6bf0*/  IADD3 R153, PT, PT, R135, 0xc, RZ ;  /* 0x0000000c87997810 */ /* 0x000fe20007ffe0ff */
[-C--:B------:R-:W-:Y:S01]  /*6c00*/  FMUL.FTZ R152, R174, R90.reuse ;  /* 0x0000005aae987220 */ /* 0x080fe20000410000 */
[----:B------:R-:W-:Y:S01]  /*6c10*/  FFMA.FTZ R150, R173, R90, -R150 ;  /* 0x0000005aad967223 */ /* 0x000fe20000010896 */
[----:B------:R-:W-:Y:S01]  /*6c20*/  FMUL.FTZ R84, R83, R120 ;  /* 0x0000007853547220 */ /* 0x000fe20000410000 */
[-C--:B------:R-:W-:Y:S01]  /*6c30*/  FMUL.FTZ R86, R170, R91.reuse ;  /* 0x0000005baa567220 */ /* 0x080fe20000410000 */
[----:B------:R-:W-:Y:S01]  /*6c40*/  FFMA.FTZ R88, R169, R91, R88 ;  /* 0x0000005ba9587223 */ /* 0x000fe20000010058 */
[----:B------:R-:W-:Y:S01]  /*6c50*/  FSEL R186, R186, RZ, !P2 ;  /* 0x000000ffbaba7208 */ /* 0x000fe20005000000 */
[----:B------:R-:W-:Y:S01]  /*6c60*/  FFMA.FTZ R151, R173, R151, R152 ;  /* 0x00000097ad977223 */ /* 0x000fe20000010098 */
[----:B------:R-:W-:Y:S01]  /*6c70*/  FSEL R187, R187, RZ, !P2 ;  /* 0x000000ffbbbb7208 */ /* 0x000fe20005000000 */
[----:B------:R-:W-:Y:S01]  /*6c80*/  FADD.FTZ R150, R171, R150 ;  /* 0x00000096ab967221 */ /* 0x000fe20000010000 */
[----:B------:R-:W-:Y:S01]  /*6c90*/  ISETP.GE.U32.AND P2, PT, R153, R76, PT ;  /* 0x0000004c9900720c */ /* 0x000fe20003f46070 */
[----:B------:R-:W-:Y:S01]  /*6ca0*/  FMUL.RZ R153, R84, 0.15915493667125701904 ;  /* 0x3e22f98354997820 */ /* 0x000fe2000040c000 */
[----:B------:R-:W-:Y:S01]  /*6cb0*/  FFMA.FTZ R86, R169, R89, -R86 ;  /* 0x00000059a9567223 */ /* 0x000fe20000010856 */
[----:B------:R-:W-:Y:S01]  /*6cc0*/  FMUL.FTZ R84, R174, R88 ;  /* 0x00000058ae547220 */ /* 0x000fe20000410000 */
[----:B------:R-:W-:Y:S01]  /*6cd0*/  FADD.FTZ R151, R172, R151 ;  /* 0x00000097ac977221 */ /* 0x000fe20000010000 */
[----:B------:R-:W-:Y:S01]  /*6ce0*/  FMUL.FTZ R82, R85, R120 ;  /* 0x0000007855527220 */ /* 0x000fe20000410000 */
[----:B------:R-:W-:Y:S01]  /*6cf0*/  FMUL.FTZ R91, R175, R150 ;  /* 0x00000096af5b7220 */ /* 0x000fe20000410000 */
[-C--:B------:R-:W-:Y:S01]  /*6d00*/  FFMA.FTZ R84, R173, R86.reuse, -R84 ;  /* 0x00000056ad547223 */ /* 0x080fe20000010854 */
[C---:B0-----:R-:W-:Y:S01]  /*6d10*/  FMUL.FTZ R210, R80.reuse, R87 ;  /* 0x0000005750d27220 */ /* 0x041fe20000410000 */
[----:B------:R-:W-:Y:S01]  /*6d20*/  FMUL.FTZ R207, R80, R207 ;  /* 0x000000cf50cf7220 */ /* 0x000fe20000410000 */
[----:B------:R-:W-:Y:S01]  /*6d30*/  FMUL.FTZ R86, R174, R86 ;  /* 0x00000056ae567220 */ /* 0x000fe20000410000 */
[-C--:B------:R-:W-:Y:S01]  /*6d40*/  FMUL.FTZ R89, R175, R151.reuse ;  /* 0x00000097af597220 */ /* 0x080fe20000410000 */
[C---:B------:R-:W-:Y:S01]  /*6d50*/  FFMA.FTZ R80, R178.reuse, R151, R91 ;  /* 0x00000097b2507223 */ /* 0x040fe2000001005b */
[----:B------:R-:W-:Y:S01]  /*6d60*/  MUFU.EX2 R82, R82 ;  /* 0x0000005200527308 */ /* 0x000fe20000000800 */
[----:B------:R-:W-:Y:S01]  /*6d70*/  FFMA.FTZ R86, R173, R88, R86 ;  /* 0x00000058ad567223 */ /* 0x000fe20000010056 */
[----:B------:R-:W-:Y:S01]  /*6d80*/  FFMA.FTZ R91, R178, R150, -R89 ;  /* 0x00000096b25b7223 */ /* 0x000fe20000010859 */
[----:B------:R-:W-:-:S05]  /*6d90*/  FADD.FTZ R88, R177, R80 ;  /* 0x00000050b1587221 */ /* 0x000fca0000010000 */
[----:B------:R-:W0:Y:S01]  /*6da0*/  MUFU.COS R87, R153 ;  /* 0x0000009900577308 */ /* 0x000e220000000000 */
[----:B------:R-:W-:Y:S01]  /*6db0*/  FADD.FTZ R80, R176, R91 ;  /* 0x0000005bb0507221 */ /* 0x000fe20000010000 */
[----:B------:R-:W-:Y:S01]  /*6dc0*/  FMUL.FTZ R151, R179, R88 ;  /* 0x00000058b3977220 */ /* 0x000fe20000410000 */
[----:B------:R-:W-:-:S03]  /*6dd0*/  FMUL.FTZ R89, R175, R86 ;  /* 0x00000056af597220 */ /* 0x000fc60000410000 */
[----:B------:R-:W-:Y:S02]  /*6de0*/  FFMA.FTZ R151, R182, R80, -R151 ;  /* 0x00000050b6977223 */ /* 0x000fe40000010897 */
[----:B------:R1:W2:Y:S01]  /*6df0*/  MUFU.SIN R211, R153 ;  /* 0x0000009900d37308 */ /* 0x0002a20000000400 */
[----:B------:R-:W-:Y:S01]  /*6e00*/  FMUL.FTZ R83, R83, R122 ;  /* 0x0000007a53537220 */ /* 0x000fe20000410000 */
[----:B------:R-:W-:Y:S01]  /*6e10*/  FADD.FTZ R151, R180, R151 ;  /* 0x00000097b4977221 */ /* 0x000fe20000010000 */
[----:B-1----:R-:W-:Y:S01]  /*6e20*/  FMUL.FTZ R153, R179, R80 ;  /* 0x00000050b3997220 */ /* 0x002fe20000410000 */
[----:B------:R-:W-:-:S03]  /*6e30*/  FFMA.FTZ R89, R178, R84, -R89 ;  /* 0x00000054b2597223 */ /* 0x000fc60000010859 */
[----:B------:R-:W-:Y:S01]  /*6e40*/  FFMA.FTZ R88, R182, R88, R153 ;  /* 0x00000058b6587223 */ /* 0x000fe20000010099 */
[----:B------:R-:W-:Y:S01]  /*6e50*/  FMUL.FTZ R91, R175, R84 ;  /* 0x00000054af5b7220 */ /* 0x000fe20000410000 */
[----:B0-----:R-:W-:Y:S01]  /*6e60*/  FMUL.FTZ R212, R82, R87 ;  /* 0x0000005752d47220 */ /* 0x001fe20000410000 */
[----:B------:R-:W-:Y:S01]  /*6e70*/  FMUL.FTZ R87, R185, R151 ;  /* 0x00000097b9577220 */ /* 0x000fe20000410000 */
[----:B------:R-:W-:Y:S01]  /*6e80*/  FADD.FTZ R88, R181, R88 ;  /* 0x00000058b5587221 */ /* 0x000fe20000010000 */
[----:B------:R-:W-:Y:S01]  /*6e90*/  FMUL.RZ R90, R83, 0.15915493667125701904 ;  /* 0x3e22f983535a7820 */ /* 0x000fe2000040c000 */
[----:B------:R-:W-:Y:S01]  /*6ea0*/  FFMA.FTZ R91, R178, R86, R91 ;  /* 0x00000056b25b7223 */ /* 0x000fe2000001005b */
[----:B------:R-:W-:Y:S01]  /*6eb0*/  FMUL.FTZ R83, R179, R89 ;  /* 0x00000059b3537220 */ /* 0x000fe20000410000 */
[-C--:B------:R-:W-:Y:S01]  /*6ec0*/  FMUL.FTZ R80, R185, R88.reuse ;  /* 0x00000058b9507220 */ /* 0x080fe20000410000 */
[----:B------:R-:W-:Y:S01]  /*6ed0*/  FFMA.FTZ R88, R188, R88, R87 ;  /* 0x00000058bc587223 */ /* 0x000fe20000010057 */
[----:B------:R-:W-:Y:S01]  /*6ee0*/  FMUL.FTZ R85, R85, R122 ;  /* 0x0000007a55557220 */ /* 0x000fe20000410000 */
[-C--:B------:R-:W-:Y:S01]  /*6ef0*/  FFMA.FTZ R84, R182, R91.reuse, R83 ;  /* 0x0000005bb6547223 */ /* 0x080fe20000010053 */
[----:B------:R-:W-:Y:S01]  /*6f00*/  FMUL.FTZ R91, R179, R91 ;  /* 0x0000005bb35b7220 */ /* 0x000fe20000410000 */
[----:B------:R-:W-:Y:S01]  /*6f10*/  FFMA.FTZ R151, R188, R151, -R80 ;  /* 0x00000097bc977223 */ /* 0x000fe20000010850 */
[----:B------:R-:W-:Y:S01]  /*6f20*/  FADD.FTZ R88, R187, R88 ;  /* 0x00000058bb587221 */ /* 0x000fe20000010000 */
[----:B--2---:R-:W-:Y:S01]  /*6f30*/  FMUL.FTZ R211, R82, R211 ;  /* 0x000000d352d37220 */ /* 0x004fe20000410000 */
[----:B------:R-:W-:Y:S01]  /*6f40*/  MUFU.EX2 R85, R85 ;  /* 0x0000005500557308 */ /* 0x000fe20000000800 */
[----:B------:R-:W0:Y:S01]  /*6f50*/  LDS.U16 R82, [R81+0x2c] ;  /* 0x00002c0051527984 */ /* 0x000e220000000400 */
[----:B------:R-:W-:Y:S01]  /*6f60*/  FFMA.FTZ R91, R182, R89, -R91 ;  /* 0x00000059b65b7223 */ /* 0x000fe2000001085b */
[----:B------:R-:W-:Y:S01]  /*6f70*/  FADD.FTZ R151, R186, R151 ;  /* 0x00000097ba977221 */ /* 0x000fe20000010000 */
[C---:B------:R-:W-:Y:S01]  /*6f80*/  FMUL.FTZ R89, R193.reuse, R88 ;  /* 0x00000058c1597220 */ /* 0x040fe20000410000 */
[----:B------:R-:W1:Y:S03]  /*6f90*/  LDS.U16 R83, [R81+0x2e] ;  /* 0x00002e0051537984 */ /* 0x000e660000000400 */
[----:B------:R-:W2:Y:S01]  /*6fa0*/  MUFU.COS R216, R90 ;  /* 0x0000005a00d87308 */ /* 0x000ea20000000000 */
[-C--:B------:R-:W-:Y:S01]  /*6fb0*/  FMUL.FTZ R153, R193, R151.reuse ;  /* 0x00000097c1997220 */ /* 0x080fe20000410000 */
[----:B------:R-:W-:-:S06]  /*6fc0*/  FFMA.FTZ R151, R196, R151, -R89 ;  /* 0x00000097c4977223 */ /* 0x000fcc0000010859 */
[----:B------:R-:W3:Y:S01]  /*6fd0*/  MUFU.SIN R80, R90 ;  /* 0x0000005a00507308 */ /* 0x000ee20000000400 */
[----:B------:R-:W-:Y:S01]  /*6fe0*/  FFMA.FTZ R88, R196, R88, R153 ;  /* 0x00000058c4587223 */ /* 0x000fe20000010099 */
[----:B------:R-:W-:Y:S01]  /*6ff0*/  FADD.FTZ R151, R194, R151 ;  /* 0x00000097c2977221 */ /* 0x000fe20000010000 */
[C---:B------:R-:W-:Y:S01]  /*7000*/  FMUL.FTZ R89, R185.reuse, R91 ;  /* 0x0000005bb9597220 */ /* 0x040fe20000410000 */
[-C--:B------:R-:W-:Y:S01]  /*7010*/  FMUL.FTZ R87, R185, R84.reuse ;  /* 0x00000054b9577220 */ /* 0x080fe20000410000 */
[----:B------:R-:W-:Y:S01]  /*7020*/  FADD.FTZ R153, R195, R88 ;  /* 0x00000058c3997221 */ /* 0x000fe20000010000 */
[----:B------:R-:W-:Y:S01]  /*7030*/  FMUL.FTZ R199, R202, R151 ;  /* 0x00000097cac77220 */ /* 0x000fe20000410000 */
[C---:B------:R-:W-:Y:S01]  /*7040*/  FFMA.FTZ R89, R188.reuse, R84, R89 ;  /* 0x00000054bc597223 */ /* 0x040fe20000010059 */
[----:B------:R-:W-:Y:S01]  /*7050*/  FFMA.FTZ R87, R188, R91, -R87 ;  /* 0x0000005bbc577223 */ /* 0x000fe20000010857 */
[C---:B--2---:R-:W-:Y:S01]  /*7060*/  FMUL.FTZ R216, R85.reuse, R216 ;  /* 0x000000d855d87220 */ /* 0x044fe20000410000 */
[-C--:B------:R-:W-:Y:S01]  /*7070*/  FFMA.FTZ R86, R198, R153.reuse, R199 ;  /* 0x00000099c6567223 */ /* 0x080fe200000100c7 */
[----:B------:R-:W-:Y:S01]  /*7080*/  LDS.U16 R84, [R81+0x30] ;  /* 0x0000300051547984 */ /* 0x000fe20000000400 */
[----:B------:R-:W-:Y:S01]  /*7090*/  FMUL.FTZ R153, R202, R153 ;  /* 0x00000099ca997220 */ /* 0x000fe20000410000 */
[----:B---3--:R-:W-:-:S02]  /*70a0*/  FMUL.FTZ R213, R85, R80 ;  /* 0x0000005055d57220 */ /* 0x008fc40000410000 */
[----:B------:R-:W2:Y:S01]  /*70b0*/  LDS.U16 R85, [R81+0x32] ;  /* 0x0000320051557984 */ /* 0x000ea20000000400 */
[C---:B------:R-:W-:Y:S01]  /*70c0*/  FMUL.FTZ R91, R193.reuse, R87 ;  /* 0x00000057c15b7220 */ /* 0x040fe20000410000 */
[----:B------:R-:W-:Y:S01]  /*70d0*/  FFMA.FTZ R153, R198, R151, -R153 ;  /* 0x00000097c6997223 */ /* 0x000fe20000010899 */
[-C--:B------:R-:W-:Y:S02]  /*70e0*/  FMUL.FTZ R80, R193, R89.reuse ;  /* 0x00000059c1507220 */ /* 0x080fe40000410000 */
[----:B------:R-:W-:Y:S01]  /*70f0*/  FFMA.FTZ R91, R196, R89, R91 ;  /* 0x00000059c45b7223 */ /* 0x000fe2000001005b */
[----:B------:R-:W-:Y:S01]  /*7100*/  FADD.FTZ R153, R184, R153 ;  /* 0x00000099b8997221 */ /* 0x000fe20000010000 */
[----:B------:R-:W-:Y:S01]  /*7110*/  FFMA.FTZ R87, R196, R87, -R80 ;  /* 0x00000057c4577223 */ /* 0x000fe20000010850 */
[----:B------:R-:W-:Y:S01]  /*7120*/  FADD.FTZ R86, R183, R86 ;  /* 0x00000056b7567221 */ /* 0x000fe20000010000 */
[----:B------:R-:W-:Y:S01]  /*7130*/  FMUL.FTZ R89, R202, R91 ;  /* 0x0000005bca597220 */ /* 0x000fe20000410000 */
[----:B------:R-:W-:Y:S01]  /*7140*/  FMUL.FTZ R151, R192, R153 ;  /* 0x00000099c0977220 */ /* 0x000fe20000410000 */
[-C--:B------:R-:W-:Y:S01]  /*7150*/  FMUL.FTZ R80, R202, R87.reuse ;  /* 0x00000057ca507220 */ /* 0x080fe20000410000 */
[-C--:B------:R-:W-:Y:S01]  /*7160*/  FMUL.FTZ R88, R192, R86.reuse ;  /* 0x00000056c0587220 */ /* 0x080fe20000410000 */
[----:B------:R-:W-:Y:S01]  /*7170*/  FFMA.FTZ R89, R198, R87, -R89 ;  /* 0x00000057c6597223 */ /* 0x000fe20000010859 */
[C---:B------:R-:W-:Y:S01]  /*7180*/  FFMA.FTZ R151, R189.reuse, R86, R151 ;  /* 0x00000056bd977223 */ /* 0x040fe20000010097 */
[----:B------:R-:W3:Y:S01]  /*7190*/  LDS.U16 R87, [R81+0x36] ;  /* 0x0000360051577984 */ /* 0x000ee20000000400 */
[----:B------:R-:W-:-:S03]  /*71a0*/  FFMA.FTZ R152, R189, R153, -R88 ;  /* 0x00000099bd987223 */ /* 0x000fc60000010858 */
[----:B------:R-:W4:Y:S01]  /*71b0*/  LDS.U16 R86, [R81+0x34] ;  /* 0x0000340051567984 */ /* 0x000f220000000400 */
[----:B0-----:R-:W-:Y:S01]  /*71c0*/  SHF.L.U32 R88, R82, 0x10, RZ ;  /* 0x0000001052587819 */ /* 0x001fe200000006ff */
[----:B------:R-:W-:Y:S01]  /*71d0*/  FADD.FTZ R206, R190, R151 ;  /* 0x00000097bece7221 */ /* 0x000fe20000010000 */
[----:B------:R-:W-:-:S03]  /*71e0*/  FSEL R197, R197, RZ, !P5 ;  /* 0x000000ffc5c57208 */ /* 0x000fc60006800000 */
[----:B------:R-:W-:Y:S01]  /*71f0*/  FMUL.FTZ R88, R109, R88 ;  /* 0x000000586d587220 */ /* 0x000fe20000410000 */
[----:B-1----:R-:W-:Y:S02]  /*7200*/  SHF.L.U32 R90, R83, 0x10, RZ ;  /* 0x00000010535a7819 */ /* 0x002fe400000006ff */
[----:B------:R-:W0:Y:S01]  /*7210*/  LDS.U16 R83, [R81+0x38] ;  /* 0x0000380051537984 */ /* 0x000e220000000400 */
[----:B------:R-:W-:Y:S01]  /*7220*/  FFMA.FTZ R91, R198, R91, R80 ;  /* 0x0000005bc65b7223 */ /* 0x000fe20000010050 */
[----:B------:R-:W-:Y:S01]  /*7230*/  FSEL R199, R88, RZ, !P5 ;  /* 0x000000ff58c77208 */ /* 0x000fe20006800000 */
[C---:B------:R-:W-:Y:S01]  /*7240*/  FMUL.FTZ R150, R192.reuse, R89 ;  /* 0x00000059c0967220 */ /* 0x040fe20000410000 */
[----:B------:R-:W-:Y:S01]  /*7250*/  FSEL R201, R201, 1, !P5 ;  /* 0x3f800000c9c97808 */ /* 0x000fe20006800000 */
[----:B------:R-:W1:Y:S01]  /*7260*/  LDS.U16 R88, [R81+0x3a] ;  /* 0x00003a0051587984 */ /* 0x000e620000000400 */
[----:B------:R-:W-:Y:S01]  /*7270*/  FADD.FTZ R152, R191, R152 ;  /* 0x00000098bf987221 */ /* 0x000fe20000010000 */
[----:B------:R-:W-:Y:S01]  /*7280*/  FMUL.FTZ R200, R197, R206 ;  /* 0x000000cec5c87220 */ /* 0x000fe20000410000 */
[----:B------:R-:W-:Y:S01]  /*7290*/  FMUL.FTZ R90, R109, R90 ;  /* 0x0000005a6d5a7220 */ /* 0x000fe20000410000 */
[-C--:B------:R-:W-:Y:S01]  /*72a0*/  FFMA.FTZ R82, R189, R91.reuse, R150 ;  /* 0x0000005bbd527223 */ /* 0x080fe20000010096 */
[----:B------:R-:W-:Y:S01]  /*72b0*/  FMUL.FTZ R80, R192, R91 ;  /* 0x0000005bc0507220 */ /* 0x000fe20000410000 */
[-C--:B------:R-:W-:Y:S01]  /*72c0*/  FFMA.FTZ R150, R201, R152.reuse, -R200 ;  /* 0x00000098c9967223 */ /* 0x080fe200000108c8 */
[----:B------:R-:W-:Y:S01]  /*72d0*/  FMUL.FTZ R152, R197, R152 ;  /* 0x00000098c5987220 */ /* 0x000fe20000410000 */
[----:B------:R-:W-:Y:S01]  /*72e0*/  FSEL R200, R90, RZ, !P5 ;  /* 0x000000ff5ac87208 */ /* 0x000fe20006800000 */
[----:B--2---:R-:W-:Y:S01]  /*72f0*/  IMAD.U32 R90, R85, 0x10000, RZ ;  /* 0x00010000555a7824 */ /* 0x004fe200078e00ff */
[----:B------:R-:W-:Y:S01]  /*7300*/  SHF.L.U32 R84, R84, 0x10, RZ ;  /* 0x0000001054547819 */ /* 0x000fe200000006ff */
[----:B------:R-:W-:Y:S01]  /*7310*/  FFMA.FTZ R80, R189, R89, -R80 ;  /* 0x00000059bd507223 */ /* 0x000fe20000010850 */
[----:B------:R-:W-:Y:S01]  /*7320*/  FSEL R203, R203, RZ, !P2 ;  /* 0x000000ffcbcb7208 */ /* 0x000fe20005000000 */
[----:B------:R-:W2:Y:S01]  /*7330*/  LDS.U16 R85, [R81+0x3e] ;  /* 0x00003e0051557984 */ /* 0x000ea20000000400 */
[----:B------:R-:W-:Y:S01]  /*7340*/  FFMA.FTZ R89, R201, R206, R152 ;  /* 0x000000cec9597223 */ /* 0x000fe20000010098 */
[----:B------:R-:W-:Y:S01]  /*7350*/  FADD.FTZ R150, R199, R150 ;  /* 0x00000096c7967221 */ /* 0x000fe20000010000 */
[C---:B------:R-:W-:Y:S01]  /*7360*/  FMUL.FTZ R205, R107.reuse, R84 ;  /* 0x000000546bcd7220 */ /* 0x040fe20000410000 */
[----:B------:R-:W-:Y:S01]  /*7370*/  FSEL R204, R204, 1, !P2 ;  /* 0x3f800000cccc7808 */ /* 0x000fe20005000000 */
[----:B------:R-:W-:Y:S01]  /*7380*/  FMUL.FTZ R90, R107, R90 ;  /* 0x0000005a6b5a7220 */ /* 0x000fe20000410000 */
[----:B------:R5:W2:Y:S01]  /*7390*/  LDS.U16 R84, [R81+0x3c] ;  /* 0x00003c0051547984 */ /* 0x000aa20000000400 */
[----:B------:R-:W-:Y:S01]  /*73a0*/  FADD.FTZ R89, R200, R89 ;  /* 0x00000059c8597221 */ /* 0x000fe20000010000 */
[----:B------:R-:W-:-:S02]  /*73b0*/  FMUL.FTZ R91, R203, R150 ;  /* 0x00000096cb5b7220 */ /* 0x000fc40000410000 */
[----:B------:R-:W-:Y:S02]  /*73c0*/  FSEL R206, R90, RZ, !P2 ;  /* 0x000000ff5ace7208 */ /* 0x000fe40005000000 */
[CC--:B------:R-:W-:Y:S01]  /*73d0*/  FFMA.FTZ R91, R204.reuse, R89.reuse, R91 ;  /* 0x00000059cc5b7223 */ /* 0x0c0fe2000001005b */
[----:B------:R-:W-:Y:S01]  /*73e0*/  FMUL.FTZ R89, R203, R89 ;  /* 0x00000059cb597220 */ /* 0x000fe20000410000 */
[----:B------:R-:W-:Y:S02]  /*73f0*/  FSEL R205, R205, RZ, !P2 ;  /* 0x000000ffcdcd7208 */ /* 0x000fe40005000000 */
[----:B------:R-:W-:Y:S01]  /*7400*/  FSEL R207, R207, RZ, !P4 ;  /* 0x000000ffcfcf7208 */ /* 0x000fe20006000000 */
[----:B------:R-:W-:Y:S01]  /*7410*/  FFMA.FTZ R150, R204, R150, -R89 ;  /* 0x00000096cc967223 */ /* 0x000fe20000010859 */
[----:B------:R-:W-:Y:S01]  /*7420*/  FADD.FTZ R91, R206, R91 ;  /* 0x0000005bce5b7221 */ /* 0x000fe20000010000 */
[----:B---3--:R-:W-:Y:S02]  /*7430*/  SHF.L.U32 R90, R87, 0x10, RZ ;  /* 0x00000010575a7819 */ /* 0x008fe400000006ff */
[----:B----4-:R-:W-:Y:S01]  /*7440*/  SHF.L.U32 R86, R86, 0x10, RZ ;  /* 0x0000001056567819 */ /* 0x010fe200000006ff */
[----:B------:R-:W-:Y:S01]  /*7450*/  FADD.FTZ R150, R205, R150 ;  /* 0x00000096cd967221 */ /* 0x000fe20000010000 */
[----:B------:R-:W-:Y:S01]  /*7460*/  FSEL R210, R210, 1, !P4 ;  /* 0x3f800000d2d27808 */ /* 0x000fe20006000000 */
[-C--:B------:R-:W-:Y:S01]  /*7470*/  FMUL.FTZ R87, R207, R91.reuse ;  /* 0x0000005bcf577220 */ /* 0x080fe20000410000 */
[C---:B------:R-:W-:Y:S01]  /*7480*/  FMUL.FTZ R90, R105.reuse, R90 ;  /* 0x0000005a695a7220 */ /* 0x040fe20000410000 */
[----:B------:R-:W-:Y:S01]  /*7490*/  FMUL.FTZ R86, R105, R86 ;  /* 0x0000005669567220 */ /* 0x000fe20000410000 */
[-C--:B------:R-:W-:Y:S01]  /*74a0*/  FMUL.FTZ R152, R207, R150.reuse ;  /* 0x00000096cf987220 */ /* 0x080fe20000410000 */
[----:B------:R-:W-:Y:S01]  /*74b0*/  FFMA.FTZ R87, R210, R150, -R87 ;  /* 0x00000096d2577223 */ /* 0x000fe20000010857 */
[----:B------:R-:W-:Y:S01]  /*74c0*/  FMUL.FTZ R150, R197, R82 ;  /* 0x00000052c5967220 */ /* 0x000fe20000410000 */
[----:B------:R-:W-:Y:S01]  /*74d0*/  FSEL R209, R90, RZ, !P4 ;  /* 0x000000ff5ad17208 */ /* 0x000fe20006000000 */
[----:B------:R-:W-:Y:S01]  /*74e0*/  FFMA.FTZ R152, R210, R91, R152 ;  /* 0x0000005bd2987223 */ /* 0x000fe20000010098 */
[----:B------:R-:W-:Y:S01]  /*74f0*/  FSEL R208, R86, RZ, !P4 ;  /* 0x000000ff56d07208 */ /* 0x000fe20006000000 */
[-C--:B------:R-:W-:Y:S01]  /*7500*/  FFMA.FTZ R150, R201, R80.reuse, -R150 ;  /* 0x00000050c9967223 */ /* 0x080fe20000010896 */
[----:B------:R-:W-:Y:S01]  /*7510*/  FMUL.FTZ R86, R197, R80 ;  /* 0x00000050c5567220 */ /* 0x000fe20000410000 */
[----:B0-----:R-:W-:Y:S01]  /*7520*/  SHF.L.U32 R80, R83, 0x10, RZ ;  /* 0x0000001053507819 */ /* 0x001fe200000006ff */
[----:B------:R-:W-:Y:S01]  /*7530*/  FADD.FTZ R152, R209, R152 ;  /* 0x00000098d1987221 */ /* 0x000fe20000010000 */
[----:B------:R-:W-:-:S02]  /*7540*/  FSEL R211, R211, RZ, !P3 ;  /* 0x000000ffd3d37208 */ /* 0x000fc40005800000 */
[----:B-1----:R-:W-:Y:S01]  /*7550*/  SHF.L.U32 R88, R88, 0x10, RZ ;  /* 0x0000001058587819 */ /* 0x002fe200000006ff */
[----:B------:R-:W-:Y:S01]  /*7560*/  FMUL.FTZ R80, R103, R80 ;  /* 0x0000005067507220 */ /* 0x000fe20000410000 */
[----:B------:R-:W-:Y:S01]  /*7570*/  FSEL R212, R212, 1, !P3 ;  /* 0x3f800000d4d47808 */ /* 0x000fe20005800000 */
[----:B------:R-:W-:Y:S01]  /*7580*/  FADD.FTZ R87, R208, R87 ;  /* 0x00000057d0577221 */ /* 0x000fe20000010000 */
[----:B-----5:R-:W-:Y:S01]  /*7590*/  FMUL.FTZ R81, R211, R152 ;  /* 0x00000098d3517220 */ /* 0x020fe20000410000 */
[----:B------:R-:W-:Y:S01]  /*75a0*/  FMUL.FTZ R88, R103, R88 ;  /* 0x0000005867587220 */ /* 0x000fe20000410000 */
[----:B------:R-:W-:Y:S01]  /*75b0*/  FFMA.FTZ R86, R201, R82, R86 ;  /* 0x00000052c9567223 */ /* 0x000fe20000010056 */
[-C--:B------:R-:W-:Y:S01]  /*75c0*/  FMUL.FTZ R83, R211, R87.reuse ;  /* 0x00000057d3537220 */ /* 0x080fe20000410000 */
[----:B------:R-:W-:Y:S01]  /*75d0*/  FSEL R215, R80, RZ, !P3 ;  /* 0x000000ff50d77208 */ /* 0x000fe20005800000 */
[C---:B------:R-:W-:Y:S01]  /*75e0*/  FFMA.FTZ R82, R212.reuse, R87, -R81 ;  /* 0x00000057d4527223 */ /* 0x040fe20000010851 */
[----:B--2---:R-:W-:Y:S01]  /*75f0*/  SHF.L.U32 R80, R85, 0x10, RZ ;  /* 0x0000001055507819 */ /* 0x004fe200000006ff */
[----:B------:R-:W-:Y:S01]  /*7600*/  FFMA.FTZ R83, R212, R152, R83 ;  /* 0x00000098d4537223 */ /* 0x000fe20000010053 */
        /* <DEDUP_REMOVED lines=8> */
[----:B------:R-:W-:Y:S01]  /*7690*/  FMUL.FTZ R83, R203, R150 ;  /* 0x00000096cb537220 */ /* 0x000fe20000410000 */
[----:B------:R-:W-:Y:S01]  /*76a0*/  FMUL.FTZ R89, R213, R82 ;  /* 0x00000052d5597220 */ /* 0x000fe20000410000 */
[----:B------:R-:W-:Y:S01]  /*76b0*/  FFMA.FTZ R81, R204, R150, -R81 ;  /* 0x00000096cc517223 */ /* 0x000fe20000010851 */
[----:B------:R-:W-:Y:S01]  /*76c0*/  FMUL.FTZ R84, R97, R84 ;  /* 0x0000005461547220 */ /* 0x000fe20000410000 */
[----:B------:R-:W-:Y:S01]  /*76d0*/  FSEL R217, R80, RZ, !P6 ;  /* 0x000000ff50d97208 */ /* 0x000fe20007000000 */
[-C--:B------:R-:W-:Y:S01]  /*76e0*/  FMUL.FTZ R87, R213, R85.reuse ;  /* 0x00000055d5577220 */ /* 0x080fe20000410000 */
[----:B------:R-:W-:Y:S01]  /*76f0*/  FFMA.FTZ R220, R216, R85, R89 ;  /* 0x00000055d8dc7223 */ /* 0x000fe20000010059 */
[----:B------:R-:W-:Y:S01]  /*7700*/  FFMA.FTZ R83, R204, R86, R83 ;  /* 0x00000056cc537223 */ /* 0x000fe20000010053 */
[----:B------:R-:W-:Y:S01]  /*7710*/  FMUL.FTZ R85, R207, R81 ;  /* 0x00000051cf557220 */ /* 0x000fe20000410000 */
[----:B------:R-:W-:Y:S01]  /*7720*/  FSEL R218, R84, RZ, !P6 ;  /* 0x000000ff54da7208 */ /* 0x000fe20007000000 */
[----:B------:R-:W-:Y:S01]  /*7730*/  FFMA.FTZ R87, R216, R82, -R87 ;  /* 0x00000052d8577223 */ /* 0x000fe20000010857 */
[----:B------:R-:W-:Y:S01]  /*7740*/  FADD.FTZ R220, R217, R220 ;  /* 0x000000dcd9dc7221 */ /* 0x000fe20000010000 */
[-C--:B------:R-:W-:Y:S01]  /*7750*/  FMUL.FTZ R80, R207, R83.reuse ;  /* 0x00000053cf507220 */ /* 0x080fe20000410000 */
[----:B------:R-:W-:Y:S01]  /*7760*/  FFMA.FTZ R85, R210, R83, R85 ;  /* 0x00000053d2557223 */ /* 0x000fe20000010055 */
[----:B------:R-:W-:-:S02]  /*7770*/  FADD.FTZ R219, R218, R87 ;  /* 0x00000057dadb7221 */ /* 0x000fc40000010000 */
[----:B------:R-:W-:Y:S01]  /*7780*/  FFMA.FTZ R80, R210, R81, -R80 ;  /* 0x00000051d2507223 */ /* 0x000fe20000010850 */
[----:B------:R-:W0:Y:S01]  /*7790*/  SHFL.UP PT, R86, R220, 0x1, RZ ;  /* 0x04200000dc567989 */ /* 0x000e2200000e00ff */
[CC--:B------:R-:W-:Y:S02]  /*77a0*/  FMUL.FTZ R81, R211.reuse, R85.reuse ;  /* 0x00000055d3517220 */ /* 0x0c0fe40000410000 */
[-C--:B------:R-:W-:Y:S01]  /*77b0*/  FMUL.FTZ R82, R211, R80.reuse ;  /* 0x00000050d3527220 */ /* 0x080fe20000410000 */
[----:B------:R-:W1:Y:S01]  /*77c0*/  SHFL.UP PT, R84, R219, 0x1, RZ ;  /* 0x04200000db547989 */ /* 0x000e6200000e00ff */
[C---:B------:R-:W-:Y:S02]  /*77d0*/  FFMA.FTZ R81, R212.reuse, R80, -R81 ;  /* 0x00000050d4517223 */ /* 0x040fe40000010851 */
[----:B------:R-:W-:Y:S02]  /*77e0*/  FFMA.FTZ R82, R212, R85, R82 ;  /* 0x00000055d4527223 */ /* 0x000fe40000010052 */
[----:B------:R-:W-:-:S02]  /*77f0*/  FMUL.FTZ R83, R213, R81 ;  /* 0x00000051d5537220 */ /* 0x000fc40000410000 */
[-C--:B------:R-:W-:Y:S02]  /*7800*/  FMUL.FTZ R80, R213, R82.reuse ;  /* 0x00000052d5507220 */ /* 0x080fe40000410000 */
[C---:B------:R-:W-:Y:S02]  /*7810*/  FFMA.FTZ R222, R216.reuse, R82, R83 ;  /* 0x00000052d8de7223 */ /* 0x040fe40000010053 */
[----:B------:R-:W-:Y:S01]  /*7820*/  FFMA.FTZ R221, R216, R81, -R80 ;  /* 0x00000051d8dd7223 */ /* 0x000fe20000010850 */
[----:B------:R-:W-:Y:S02]  /*7830*/  ISETP.GE.AND P2, PT, R33, 0x1, PT ;  /* 0x000000012100780c */ /* 0x000fe40003f46270 */
        /* <DEDUP_REMOVED lines=10> */
[-C--:B--2---:R-:W-:Y:S01]  /*78e0*/  FMUL.FTZ R81, R221, R80.reuse ;  /* 0x00000050dd517220 */ /* 0x084fe20000410000 */
[C---:B------:R-:W-:Y:S01]  /*78f0*/  FMUL.FTZ R84, R222.reuse, R80 ;  /* 0x00000050de547220 */ /* 0x040fe20000410000 */
[----:B------:R-:W-:Y:S02]  /*7900*/  MOV R80, R142 ;  /* 0x0000008e00507202 */ /* 0x000fe40000000f00 */
[----:B---3--:R-:W-:Y:S01]  /*7910*/  @P2 FFMA.FTZ R222, R222, R82, R81 ;  /* 0x00000052dede2223 */ /* 0x008fe20000010051 */
[----:B------:R-:W-:-:S02]  /*7920*/  IMAD.MOV.U32 R81, RZ, RZ, R5 ;  /* 0x000000ffff517224 */ /* 0x000fc400078e0005 */
[----:B------:R-:W-:Y:S01]  /*7930*/  @P2 FFMA.FTZ R221, R221, R82, -R84 ;  /* 0x00000052dddd2223 */ /* 0x000fe20000010854 */
[----:B------:R-:W-:Y:S01]  /*7940*/  IMAD.WIDE.U32 R80, R133, UR8, R80 ;  /* 0x0000000885507c25 */ /* 0x000fe2000f8e0050 */
[----:B------:R-:W2:Y:S01]  /*7950*/  SHFL.UP PT, R82, R222, 0x2, RZ ;  /* 0x04400000de527989 */ /* 0x000ea200000e00ff */
[----:B------:R-:W-:Y:S02]  /*7960*/  ISETP.GE.AND P2, PT, R33, 0x2, PT ;  /* 0x000000022100780c */ /* 0x000fe40003f46270 */
[----:B------:R-:W-:Y:S02]  /*7970*/  IMAD R84, R133, UR9, R81 ;  /* 0x0000000985547c24 */ /* 0x000fe4000f8e0251 */
        /* <DEDUP_REMOVED lines=86> */
[----:B---3--:R-:W-:Y:S02]  /*7ee0*/  @!P3 MOV R220, R82 ;  /* 0x0000005200dcb202 */ /* 0x008fe40000000f00 */
        /* <DEDUP_REMOVED lines=53> */
[----:B------:R-:W-:Y:S01]  /*8240*/  FMUL.FTZ R193, R193, R155 ;  /* 0x0000009bc1c17220 */ /* 0x000fe20000410000 */
[C---:B------:R-:W-:Y:S01]  /*8250*/  FMUL.FTZ R165, R89.reuse, R83 ;  /* 0x0000005359a57220 */ /* 0x040fe20000410000 */
[----:B------:R-:W-:Y:S01]  /*8260*/  ISETP.NE.AND P2, PT, R4, RZ, PT ;  /* 0x000000ff0400720c */ /* 0x000fe20003f45270 */
[C---:B------:R-:W-:Y:S01]  /*8270*/  FFMA.FTZ R85, R196.reuse, R155, -R85 ;  /* 0x0000009bc4557223 */ /* 0x040fe20000010855 */
[----:B------:R-:W-:Y:S01]  /*8280*/  FFMA.FTZ R196, R196, R158, R193 ;  /* 0x0000009ec4c47223 */ /* 0x000fe200000100c1 */
[-C--:B------:R-:W-:Y:S01]  /*8290*/  FFMA.FTZ R165, R88, R82.reuse, -R165 ;  /* 0x0000005258a57223 */ /* 0x080fe200000108a5 */
[C---:B------:R-:W-:Y:S01]  /*82a0*/  FMUL.FTZ R82, R89.reuse, R82 ;  /* 0x0000005259527220 */ /* 0x040fe20000410000 */
[----:B------:R-:W-:Y:S01]  /*82b0*/  FADD.FTZ R157, R194, R85 ;  /* 0x00000055c29d7221 */ /* 0x000fe20000010000 */
[----:B------:R-:W-:Y:S01]  /*82c0*/  FMUL.FTZ R85, R89, R81 ;  /* 0x0000005159557220 */ /* 0x000fe20000410000 */
[----:B------:R-:W-:Y:S01]  /*82d0*/  FADD.FTZ R195, R195, R196 ;  /* 0x000000c4c3c37221 */ /* 0x000fe20000010000 */
[----:B------:R-:W-:-:S02]  /*82e0*/  FMUL.FTZ R89, R89, R80 ;  /* 0x0000005059597220 */ /* 0x000fc40000410000 */
[----:B------:R-:W-:Y:S01]  /*82f0*/  FFMA.FTZ R80, R88, R80, -R85 ;  /* 0x0000005058507223 */ /* 0x000fe20000010855 */
[----:B------:R-:W-:Y:S01]  /*8300*/  FMUL.FTZ R85, R202, R195 ;  /* 0x000000c3ca557220 */ /* 0x000fe20000410000 */
[----:B------:R-:W-:Y:S01]  /*8310*/  FFMA.FTZ R81, R88, R81, R89 ;  /* 0x0000005158517223 */ /* 0x000fe20000010059 */
[----:B------:R-:W-:Y:S01]  /*8320*/  FMUL.FTZ R202, R202, R157 ;  /* 0x0000009dcaca7220 */ /* 0x000fe20000410000 */
        /* <DEDUP_REMOVED lines=8> */
[----:B------:R-:W-:Y:S01]  /*83b0*/  IMAD R85, R7, R154, R133 ;  /* 0x0000009a07557224 */ /* 0x000fe200078e0285 */
[----:B------:R-:W-:-:S04]  /*83c0*/  LEA R90, R133, R159, 0x4 ;  /* 0x0000009f855a7211 */ /* 0x000fc800078e20ff */
[----:B------:R-:W-:Y:S01]  /*83d0*/  SHF.R.S32.HI R91, RZ, 0x1f, R85 ;  /* 0x0000001fff5b7819 */ /* 0x000fe20000011455 */
[----:B------:R0:W-:Y:S01]  /*83e0*/  STS.128 [R90+0x880], R80 ;  /* 0x000880505a007388 */ /* 0x0001e20000000c00 */
[----:B------:R-:W-:-:S04]  /*83f0*/  IADD3 R85, P2, PT, R6, R85, RZ ;  /* 0x0000005506557210 */ /* 0x000fc80007f5e0ff */
[----:B------:R-:W-:Y:S02]  /*8400*/  LEA.HI.X.SX32 R88, R6, R91, 0x1, P2 ;  /* 0x0000005b06587211 */ /* 0x000fe400010f0eff */
[----:B------:R-:W-:-:S04]  /*8410*/  LEA R84, P2, R85, R148, 0x4 ;  /* 0x0000009455547211 */ /* 0x000fc800078420ff */
[----:B------:R-:W-:-:S05]  /*8420*/  LEA.HI.X R85, R85, R149, R88, 0x4, P2 ;  /* 0x0000009555557211 */ /* 0x000fca00010f2458 */
[----:B------:R0:W-:Y:S04]  /*8430*/  STG.E.128 desc[UR24][R84.64], R80 ;  /* 0x0000005054007986 */ /* 0x0001e8000c101d18 */
.L_x_1536:
[----:B------:R-:W-:Y:S05]  /*8440*/  BSYNC.RECONVERGENT B0 ;  /* 0x0000000000007941 */ /* 0x000fea0003800200 */
.L_x_1535:
[----:B0-----:R-:W-:Y:S01]  /*8450*/  FFMA.FTZ R80, R150, R137, -R139 ;  /* 0x0000008996507223 */ /* 0x001fe2000001088b */
[----:B------:R-:W-:Y:S01]  /*8460*/  FADD.FTZ R89, R184, R89 ;  /* 0x00000059b8597221 */ /* 0x000fe20000010000 */
[----:B------:R-:W-:Y:S01]  /*8470*/  FADD.FTZ R202, R183, R202 ;  /* 0x000000cab7ca7221 */ /* 0x000fe20000010000 */
[C---:B------:R-:W-:Y:S01]  /*8480*/  FMUL.FTZ R81, R151.reuse, R160 ;  /* 0x000000a097517220 */ /* 0x040fe20000410000 */
[----:B------:R-:W-:Y:S01]  /*8490*/  FFMA.FTZ R69, R80, 2, R69 ;  /* 0x4000000050457823 */ /* 0x000fe20000010045 */
[C---:B------:R-:W-:Y:S01]  /*84a0*/  FMUL.FTZ R80, R192.reuse, R89 ;  /* 0x00000059c0507220 */ /* 0x040fe20000410000 */
[----:B------:R-:W-:Y:S01]  /*84b0*/  FMUL.FTZ R192, R192, R202 ;  /* 0x000000cac0c07220 */ /* 0x000fe20000410000 */
[C---:B------:R-:W-:Y:S01]  /*84c0*/  FFMA.FTZ R161, R150.reuse, R161, -R81 ;  /* 0x000000a196a17223 */ /* 0x040fe20000010851 */
[----:B------:R-:W-:Y:S01]  /*84d0*/  FMUL.FTZ R83, R151, R166 ;  /* 0x000000a697537220 */ /* 0x000fe20000410000 */
[C---:B------:R-:W-:Y:S01]  /*84e0*/  FFMA.FTZ R81, R189.reuse, R202, R80 ;  /* 0x000000cabd517223 */ /* 0x040fe20000010050 */
[----:B------:R-:W-:Y:S01]  /*84f0*/  FFMA.FTZ R192, R189, R89, -R192 ;  /* 0x00000059bdc07223 */ /* 0x000fe200000108c0 */
[----:B------:R-:W-:Y:S01]  /*8500*/  FMUL.FTZ R85, R151, R152 ;  /* 0x0000009897557220 */ /* 0x000fe20000410000 */
[----:B------:R-:W-:Y:S01]  /*8510*/  FFMA.FTZ R80, R150, R163, -R83 ;  /* 0x000000a396507223 */ /* 0x000fe20000010853 */
[----:B------:R-:W-:Y:S01]  /*8520*/  FADD.FTZ R190, R190, R81 ;  /* 0x00000051bebe7221 */ /* 0x000fe20000010000 */
[----:B------:R-:W-:Y:S01]  /*8530*/  FADD.FTZ R192, R191, R192 ;  /* 0x000000c0bfc07221 */ /* 0x000fe20000010000 */
[----:B------:R-:W-:Y:S01]  /*8540*/  FMUL.FTZ R81, R151, R168 ;  /* 0x000000a897517220 */ /* 0x000fe20000410000 */
[----:B------:R-:W-:Y:S01]  /*8550*/  FFMA.FTZ R71, R80, 2, R71 ;  /* 0x4000000050477823 */ /* 0x000fe20000010047 */
[C---:B------:R-:W-:Y:S01]  /*8560*/  FMUL.FTZ R80, R197.reuse, R190 ;  /* 0x000000bec5507220 */ /* 0x040fe20000410000 */
[----:B------:R-:W-:Y:S01]  /*8570*/  FMUL.FTZ R82, R197, R192 ;  /* 0x000000c0c5527220 */ /* 0x000fe20000410000 */
[C---:B------:R-:W-:Y:S01]  /*8580*/  FFMA.FTZ R81, R150.reuse, R167, -R81 ;  /* 0x000000a796517223 */ /* 0x040fe20000010851 */
[----:B------:R-:W-:Y:S01]  /*8590*/  FMUL.FTZ R83, R151, R172 ;  /* 0x000000ac97537220 */ /* 0x000fe20000410000 */
[C---:B------:R-:W-:Y:S01]  /*85a0*/  FFMA.FTZ R80, R201.reuse, R192, -R80 ;  /* 0x000000c0c9507223 */ /* 0x040fe20000010850 */
[----:B------:R-:W-:Y:S01]  /*85b0*/  FFMA.FTZ R201, R201, R190, R82 ;  /* 0x000000bec9c97223 */ /* 0x000fe20000010052 */
[----:B------:R-:W-:Y:S01]  /*85c0*/  FFMA.FTZ R126, R81, 2, R126 ;  /* 0x40000000517e7823 */ /* 0x000fe2000001007e */
[----:B------:R-:W-:Y:S01]  /*85d0*/  FFMA.FTZ R82, R150, R171, -R83 ;  /* 0x000000ab96527223 */ /* 0x000fe20000010853 */
[----:B------:R-:W-:Y:S01]  /*85e0*/  FADD.FTZ R84, R199, R80 ;  /* 0x00000050c7547221 */ /* 0x000fe20000010000 */
[----:B------:R-:W-:Y:S01]  /*85f0*/  FADD.FTZ R200, R200, R201 ;  /* 0x000000c9c8c87221 */ /* 0x000fe20000010000 */
[----:B------:R-:W-:Y:S01]  /*8600*/  FMUL.FTZ R83, R151, R86 ;  /* 0x0000005697537220 */ /* 0x000fe20000410000 */
[C---:B------:R-:W-:Y:S01]  /*8610*/  FFMA.FTZ R80, R150.reuse, R153, -R85 ;  /* 0x0000009996507223 */ /* 0x040fe20000010855 */
[C---:B------:R-:W-:Y:S01]  /*8620*/  FMUL.FTZ R81, R203.reuse, R84 ;  /* 0x00000054cb517220 */ /* 0x040fe20000410000 */
[----:B------:R-:W-:Y:S01]  /*8630*/  FMUL.FTZ R203, R203, R200 ;  /* 0x000000c8cbcb7220 */ /* 0x000fe20000410000 */
[----:B------:R-:W-:Y:S01]  /*8640*/  FFMA.FTZ R83, R150, R87, -R83 ;  /* 0x0000005796537223 */ /* 0x000fe20000010853 */
[----:B------:R-:W-:-:S02]  /*8650*/  VIADD R133, R133, 0x1 ;  /* 0x0000000185857836 */ /* 0x000fc40000000000 */
        /* <DEDUP_REMOVED lines=12> */
[C---:B------:R-:W-:Y:S01]  /*8720*/  FFMA.FTZ R81, R210.reuse, R204, -R81 ;  /* 0x000000ccd2517223 */ /* 0x040fe20000010851 */
[----:B------:R-:W-:Y:S01]  /*8730*/  FFMA.FTZ R210, R210, R206, R207 ;  /* 0x000000ced2d27223 */ /* 0x000fe200000100cf */
[----:B------:R-:W-:Y:S01]  /*8740*/  FMUL.FTZ R83, R151, R202 ;  /* 0x000000ca97537220 */ /* 0x000fe20000410000 */
[----:B------:R-:W-:Y:S01]  /*8750*/  FFMA.FTZ R80, R150, R157, -R195 ;  /* 0x0000009d96507223 */ /* 0x000fe200000108c3 */
[----:B------:R-:W-:Y:S01]  /*8760*/  FADD.FTZ R208, R208, R81 ;  /* 0x00000051d0d07221 */ /* 0x000fe20000010000 */
[----:B------:R-:W-:Y:S01]  /*8770*/  FADD.FTZ R210, R209, R210 ;  /* 0x000000d2d1d27221 */ /* 0x000fe20000010000 */
[----:B------:R-:W-:Y:S01]  /*8780*/  FFMA.FTZ R83, R150, R89, -R83 ;  /* 0x0000005996537223 */ /* 0x000fe20000010853 */
[----:B------:R-:W-:Y:S01]  /*8790*/  ISETP.GE.AND P2, PT, R133, UR5, PT ;  /* 0x0000000585007c0c */ /* 0x000fe2000bf46270 */
[C---:B------:R-:W-:Y:S01]  /*87a0*/  FMUL.FTZ R81, R211.reuse, R208 ;  /* 0x000000d0d3517220 */ /* 0x040fe20000410000 */
[----:B------:R-:W-:Y:S01]  /*87b0*/  FMUL.FTZ R211, R211, R210 ;  /* 0x000000d2d3d37220 */ /* 0x000fe20000410000 */
[----:B------:R-:W-:Y:S01]  /*87c0*/  FFMA.FTZ R132, R83, 2, R132 ;  /* 0x4000000053847823 */ /* 0x000fe20000010084 */
[C---:B------:R-:W-:Y:S01]  /*87d0*/  FMUL.FTZ R83, R151.reuse, R200 ;  /* 0x000000c897537220 */ /* 0x040fe20000410000 */
[C---:B------:R-:W-:Y:S01]  /*87e0*/  FFMA.FTZ R81, R212.reuse, R210, R81 ;  /* 0x000000d2d4517223 */ /* 0x040fe20000010051 */
[----:B------:R-:W-:Y:S01]  /*87f0*/  FFMA.FTZ R212, R212, R208, -R211 ;  /* 0x000000d0d4d47223 */ /* 0x000fe200000108d3 */
[----:B------:R-:W-:Y:S01]  /*8800*/  FMUL.FTZ R85, R151, R190 ;  /* 0x000000be97557220 */ /* 0x000fe20000410000 */
[----:B------:R-:W-:Y:S01]  /*8810*/  FFMA.FTZ R83, R150, R84, -R83 ;  /* 0x0000005496537223 */ /* 0x000fe20000010853 */
[----:B------:R-:W-:Y:S01]  /*8820*/  FADD.FTZ R214, R214, R81 ;  /* 0x00000051d6d67221 */ /* 0x000fe20000010000 */
[----:B------:R-:W-:Y:S01]  /*8830*/  FADD.FTZ R212, R215, R212 ;  /* 0x000000d4d7d47221 */ /* 0x000fe20000010000 */
[----:B------:R-:W-:Y:S01]  /*8840*/  FFMA.FTZ R77, R80, 2, R77 ;  /* 0x40000000504d7823 */ /* 0x000fe2000001004d */
[----:B------:R-:W-:Y:S01]  /*8850*/  FFMA.FTZ R80, R150, R192, -R85 ;  /* 0x000000c096507223 */ /* 0x000fe20000010855 */
[C---:B------:R-:W-:Y:S01]  /*8860*/  FMUL.FTZ R81, R213.reuse, R214 ;  /* 0x000000d6d5517220 */ /* 0x040fe20000410000 */
[----:B------:R-:W-:Y:S01]  /*8870*/  FMUL.FTZ R213, R213, R212 ;  /* 0x000000d4d5d57220 */ /* 0x000fe20000410000 */
[----:B------:R-:W-:Y:S01]  /*8880*/  FFMA.FTZ R134, R83, 2, R134 ;  /* 0x4000000053867823 */ /* 0x000fe20000010086 */
[C---:B------:R-:W-:Y:S01]  /*8890*/  FMUL.FTZ R85, R151.reuse, R206 ;  /* 0x000000ce97557220 */ /* 0x040fe20000410000 */
[C---:B------:R-:W-:Y:S01]  /*88a0*/  FFMA.FTZ R81, R216.reuse, R212, -R81 ;  /* 0x000000d4d8517223 */ /* 0x040fe20000010851 */
[-C--:B------:R-:W-:Y:S01]  /*88b0*/  FFMA.FTZ R216, R216, R214.reuse, R213 ;  /* 0x000000d6d8d87223 */ /* 0x080fe200000100d5 */
[----:B------:R-:W-:Y:S01]  /*88c0*/  FMUL.FTZ R83, R151, R214 ;  /* 0x000000d697537220 */ /* 0x000fe20000410000 */
[----:B------:R-:W-:Y:S01]  /*88d0*/  FFMA.FTZ R73, R82, 2, R73 ;  /* 0x4000000052497823 */ /* 0x000fe20000010049 */
[----:B------:R-:W-:Y:S01]  /*88e0*/  FADD.FTZ R218, R218, R81 ;  /* 0x00000051dada7221 */ /* 0x000fe20000010000 */
[----:B------:R-:W-:Y:S01]  /*88f0*/  FADD.FTZ R216, R217, R216 ;  /* 0x000000d8d9d87221 */ /* 0x000fe20000010000 */
[C---:B------:R-:W-:Y:S01]  /*8900*/  FMUL.FTZ R81, R151.reuse, R210 ;  /* 0x000000d297517220 */ /* 0x040fe20000410000 */
[----:B------:R-:W-:Y:S01]  /*8910*/  FFMA.FTZ R79, R80, 2, R79 ;  /* 0x40000000504f7823 */ /* 0x000fe2000001004f */
[C---:B------:R-:W-:Y:S01]  /*8920*/  FFMA.FTZ R80, R150.reuse, R204, -R85 ;  /* 0x000000cc96507223 */ /* 0x040fe20000010855 */
[----:B------:R-:W-:Y:S01]  /*8930*/  FMUL.FTZ R151, R151, R216 ;  /* 0x000000d897977220 */ /* 0x000fe20000410000 */
[C---:B------:R-:W-:Y:S01]  /*8940*/  FFMA.FTZ R81, R150.reuse, R208, -R81 ;  /* 0x000000d096517223 */ /* 0x040fe20000010851 */
[C---:B------:R-:W-:Y:S01]  /*8950*/  FFMA.FTZ R82, R150.reuse, R212, -R83 ;  /* 0x000000d496527223 */ /* 0x040fe20000010853 */
[----:B------:R-:W-:Y:S01]  /*8960*/  FFMA.FTZ R124, R161, 2, R124 ;  /* 0x40000000a17c7823 */ /* 0x000fe2000001007c */
[----:B------:R-:W-:Y:S01]  /*8970*/  FFMA.FTZ R151, R150, R218, -R151 ;  /* 0x000000da96977223 */ /* 0x000fe20000010897 */
[----:B------:R-:W-:Y:S01]  /*8980*/  FFMA.FTZ R93, R80, 2, R93 ;  /* 0x40000000505d7823 */ /* 0x000fe2000001005d */
[----:B------:R-:W-:Y:S01]  /*8990*/  FFMA.FTZ R136, R81, 2, R136 ;  /* 0x4000000051887823 */ /* 0x000fe20000010088 */
[----:B------:R-:W-:Y:S01]  /*89a0*/  FFMA.FTZ R95, R82, 2, R95 ;  /* 0x40000000525f7823 */ /* 0x000fe2000001005f */
[----:B------:R-:W-:Y:S01]  /*89b0*/  FFMA.FTZ R138, R151, 2, R138 ;  /* 0x40000000978a7823 */ /* 0x000fe2000001008a */
[----:B------:R-:W-:Y:S06]  /*89c0*/  @!P2 BRA `(.L_x_1537) ;  /* 0xffffffb400c4a947 */ /* 0x000fec000383ffff */
.L_x_1534:
        /* <DEDUP_REMOVED lines=25> */
[----:B-----5:R-:W-:Y:S02]  /*8b60*/  PRMT R81, R33, 0x7632, R81 ;  /* 0x0000763221517816 */ /* 0x020fe40000000051 */
[----:B------:R-:W-:Y:S01]  /*8b70*/  F2FP.BF16.F32.PACK_AB R33, R136, R93 ;  /* 0x0000005d8821723e */ /* 0x000fe200000010ff */
[----:B------:R5:W-:Y:S01]  /*8b80*/  STS.U16 [R67+0x6], R83 ;  /* 0x0000065343007388 */ /* 0x000be20000000400 */
[----:B-1----:R-:W-:-:S03]  /*8b90*/  F2FP.BF16.F32.PACK_AB R80, R134, R79 ;  /* 0x0000004f8650723e */ /* 0x002fc600000010ff */
[----:B------:R1:W-:Y:S01]  /*8ba0*/  STS.U16 [R67+0x8], R84 ;  /* 0x0000085443007388 */ /* 0x0003e20000000400 */
[----:B--2---:R-:W-:-:S03]  /*8bb0*/  PRMT R82, R80, 0x7632, R82 ;  /* 0x0000763250527816 */ /* 0x004fc60000000052 */
[----:B------:R-:W-:Y:S01]  /*8bc0*/  STS.U16 [R67+0xa], R85 ;  /* 0x00000a5543007388 */ /* 0x000fe20000000400 */
[----:B-----5:R-:W-:-:S03]  /*8bd0*/  PRMT R83, R33, 0x7632, R83 ;  /* 0x0000763221537816 */ /* 0x020fc60000000053 */
[----:B------:R-:W-:Y:S01]  /*8be0*/  STS.U16 [R67+0xc], R86 ;  /* 0x00000c5643007388 */ /* 0x000fe20000000400 */
[----:B-1----:R-:W-:-:S03]  /*8bf0*/  PRMT R84, R78, 0x7632, R84 ;  /* 0x000076324e547816 */ /* 0x002fc60000000054 */
[----:B------:R1:W-:Y:S04]  /*8c00*/  STS.U16 [R67+0xe], R81 ;  /* 0x00000e5143007388 */ /* 0x0003e80000000400 */
[----:B------:R2:W-:Y:S04]  /*8c10*/  STS.U16 [R67+0x10], R87 ;  /* 0x0000105743007388 */ /* 0x0005e80000000400 */
[----:B------:R-:W-:Y:S01]  /*8c20*/  STS.U16 [R67+0x12], R88 ;  /* 0x0000125843007388 */ /* 0x000fe20000000400 */
[----:B-1----:R-:W-:-:S03]  /*8c30*/  HFMA2 R81, -RZ, RZ, 0, 0 ;  /* 0x00000000ff517431 */ /* 0x002fc600000001ff */
[----:B------:R1:W-:Y:S01]  /*8c40*/  STS.U16 [R67+0x14], R80 ;  /* 0x0000145043007388 */ /* 0x0003e20000000400 */
[----:B--2---:R-:W2:Y:S03]  /*8c50*/  LDC.64 R86, c[0x0][0x420] ;  /* 0x00010800ff567b82 */ /* 0x004ea60000000a00 */
[----:B------:R-:W-:Y:S04]  /*8c60*/  STS.U16 [R67+0x16], R82 ;  /* 0x0000165243007388 */ /* 0x000fe80000000400 */
[----:B------:R5:W-:Y:S01]  /*8c70*/  STS.U16 [R67+0x18], R33 ;  /* 0x0000182143007388 */ /* 0x000be20000000400 */
[----:B-1----:R-:W-:-:S03]  /*8c80*/  MOV R80, R74 ;  /* 0x0000004a00507202 */ /* 0x002fc60000000f00 */
[----:B------:R2:W-:Y:S04]  /*8c90*/  STS.U16 [R67+0x1a], R83 ;  /* 0x00001a5343007388 */ /* 0x0005e80000000400 */
[----:B------:R-:W-:Y:S01]  /*8ca0*/  STS.U16 [R67+0x1c], R78 ;  /* 0x00001c4e43007388 */ /* 0x000fe20000000400 */
[----:B-----5:R-:W-:-:S03]  /*8cb0*/  LOP3.LUT R33, R135, 0x3e00, RZ, 0xc0, !PT ;  /* 0x00003e0087217812 */ /* 0x020fc600078ec0ff */
[----:B------:R-:W-:Y:S01]  /*8cc0*/  STS.U16 [R67+0x1e], R84 ;  /* 0x00001e5443007388 */ /* 0x000fe20000000400 */
[----:B------:R-:W-:-:S03]  /*8cd0*/  NOP ;  /* 0x0000000000007918 */ /* 0x000fc60000000000 */
[----:B------:R-:W-:Y:S01]  /*8ce0*/  LDS.U16 R85, [R35] ;  /* 0x0000000023557984 */ /* 0x000fe20000000400 */
[----:B--2---:R-:W-:Y:S01]  /*8cf0*/  IMAD.WIDE.U32 R82, R86, UR22, R80 ;  /* 0x0000001656527c25 */ /* 0x004fe2000f8e0050 */
[----:B------:R-:W-:Y:S02]  /*8d00*/  LOP3.LUT R33, R33, 0x1f, R4, 0xf8, !PT ;  /* 0x0000001f21217812 */ /* 0x000fe400078ef804 */
[----:B------:R-:W-:Y:S01]  /*8d10*/  LDS.U16 R105, [R37+0x40] ;  /* 0x0000400025697984 */ /* 0x000fe20000000400 */
[----:B------:R-:W-:Y:S02]  /*8d20*/  IMAD R83, R87, UR22, R83 ;  /* 0x0000001657537c24 */ /* 0x000fe4000f8e0253 */
[----:B---3--:R-:W-:Y:S01]  /*8d30*/  IMAD.WIDE.U32 R86, R102, UR22, R80 ;  /* 0x0000001666567c25 */ /* 0x008fe2000f8e0050 */
[----:B------:R-:W-:Y:S03]  /*8d40*/  LDS.U16 R89, [R39+0x80] ;  /* 0x0000800027597984 */ /* 0x000fe60000000400 */
[----:B0-----:R-:W-:Y:S01]  /*8d50*/  IMAD.WIDE.U32 R82, R0, R98, R82 ;  /* 0x0000006200527225 */ /* 0x001fe200078e0052 */
[----:B------:R-:W-:Y:S01]  /*8d60*/  LDS.U16 R107, [R41+0xc0] ;  /* 0x0000c000296b7984 */ /* 0x000fe20000000400 */
[----:B------:R-:W-:-:S02]  /*8d70*/  MOV R102, R86 ;  /* 0x0000005600667202 */ /* 0x000fc40000000f00 */
[C---:B------:R-:W-:Y:S01]  /*8d80*/  IMAD R83, R0.reuse, R99, R83 ;  /* 0x0000006300537224 */ /* 0x040fe200078e0253 */
[----:B------:R-:W-:Y:S01]  /*8d90*/  LDS.U16 R109, [R43+0x100] ;  /* 0x000100002b6d7984 */ /* 0x000fe20000000400 */
[----:B------:R-:W-:Y:S01]  /*8da0*/  IADD3 R82, P1, PT, R33, R82, RZ ;  /* 0x0000005221527210 */ /* 0x000fe20007f3e0ff */
[----:B------:R-:W-:Y:S01]  /*8db0*/  IMAD R103, R103, UR22, R87 ;  /* 0x0000001667677c24 */ /* 0x000fe2000f8e0257 */
[C---:B------:R-:W-:Y:S01]  /*8dc0*/  LOP3.LUT R99, R33.reuse, 0x80, RZ, 0xfc, !PT ;  /* 0x0000008021637812 */ /* 0x040fe200078efcff */
[----:B------:R-:W-:Y:S01]  /*8dd0*/  LDS.U16 R91, [R45+0x140] ;  /* 0x000140002d5b7984 */ /* 0x000fe20000000400 */
[----:B------:R-:W-:Y:S01]  /*8de0*/  IADD3.X R83, PT, PT, RZ, R83, RZ, P1, !PT ;  /* 0x00000053ff537210 */ /* 0x000fe20000ffe4ff */
[----:B----4-:R-:W-:Y:S01]  /*8df0*/  IMAD.WIDE.U32 R102, R0, R140, R102 ;  /* 0x0000008c00667225 */ /* 0x010fe200078e0066 */
[----:B------:R-:W-:Y:S01]  /*8e00*/  LEA R100, P1, R82, UR6, 0x1 ;  /* 0x0000000652647c11 */ /* 0x000fe2000f8208ff */
[----:B------:R-:W-:Y:S01]  /*8e10*/  LDS.U16 R97, [R47+0x180] ;  /* 0x000180002f617984 */ /* 0x000fe20000000400 */
[C---:B------:R-:W-:Y:S01]  /*8e20*/  LOP3.LUT R87, R33.reuse, 0x180, RZ, 0xfc, !PT ;  /* 0x0000018021577812 */ /* 0x040fe200078efcff */
[----:B------:R-:W-:Y:S01]  /*8e30*/  IMAD R74, R0, R141, R103 ;  /* 0x0000008d004a7224 */ /* 0x000fe200078e0267 */
[----:B------:R-:W-:Y:S01]  /*8e40*/  LEA.HI.X R101, R82, UR7, R83, 0x1, P1 ;  /* 0x0000000752657c11 */ /* 0x000fe200088f0c53 */
[----:B------:R-:W-:Y:S01]  /*8e50*/  LDS.U16 R111, [R49+0x1c0] ;  /* 0x0001c000316f7984 */ /* 0x000fe20000000400 */
[C---:B------:R-:W-:Y:S01]  /*8e60*/  LOP3.LUT R83, R33.reuse, 0x20, RZ, 0xfc, !PT ;  /* 0x0000002021537812 */ /* 0x040fe200078efcff */
[----:B------:R-:W0:Y:S02]  /*8e70*/  LDCU.64 UR6, c[0x0][0x488] ;  /* 0x00009100ff0677ac */ /* 0x000e240008000a00 */
        /* <DEDUP_REMOVED lines=17> */
[----:B------:R1:W-:Y:S01]  /*8f90*/  @!P3 STG.E.U16 desc[UR24][R100.64], R85 ;  /* 0x000000556400b986 */ /* 0x0003e2000c101518 */
[----:B------:R-:W-:-:S03]  /*8fa0*/  ISETP.GE.AND P3, PT, R19, R78, PT ;  /* 0x0000004e1300720c */ /* 0x000fc60003f66270 */
[----:B------:R2:W-:Y:S01]  /*8fb0*/  @!P6 STG.E.U16 desc[UR24][R100.64+0x80], R89 ;  /* 0x000080596400e986 */ /* 0x0005e2000c101518 */
[----:B------:R-:W-:-:S03]  /*8fc0*/  ISETP.GE.AND P6, PT, R25, R78, PT ;  /* 0x0000004e1900720c */ /* 0x000fc60003fc6270 */
[----:B------:R3:W-:Y:S01]  /*8fd0*/  @!P1 STG.E.U16 desc[UR24][R100.64+0x140], R91 ;  /* 0x0001405b64009986 */ /* 0x0007e2000c101518 */
[-C--:B------:R-:W-:Y:S02]  /*8fe0*/  ISETP.GE.AND P1, PT, R83, R78.reuse, PT ;  /* 0x0000004e5300720c */ /* 0x080fe40003f26270 */
[----:B-1----:R-:W-:Y:S01]  /*8ff0*/  LOP3.LUT R85, R33, 0x60, RZ, 0xfc, !PT ;  /* 0x0000006021557812 */ /* 0x002fe200078efcff */
[----:B------:R1:W-:Y:S03]  /*9000*/  @!P2 STG.E.U16 desc[UR24][R100.64+0x180], R97 ;  /* 0x000180616400a986 */ /* 0x0003e6000c101518 */
[-C--:B------:R-:W-:Y:S01]  /*9010*/  ISETP.GE.AND P2, PT, R85, R78.reuse, PT ;  /* 0x0000004e5500720c */ /* 0x080fe20003f46270 */
[----:B------:R-:W-:Y:S01]  /*9020*/  @!P3 STG.E.U16 desc[UR24][R100.64+0x1c0], R111 ;  /* 0x0001c06f6400b986 */ /* 0x000fe2000c101518 */
[C---:B--2---:R-:W-:Y:S02]  /*9030*/  LOP3.LUT R89, R33.reuse, 0x160, RZ, 0xfc, !PT ;  /* 0x0000016021597812 */ /* 0x044fe400078efcff */
[----:B---3--:R-:W-:Y:S01]  /*9040*/  LOP3.LUT R91, R33, 0x140, RZ, 0xfc, !PT ;  /* 0x00000140215b7812 */ /* 0x008fe200078efcff */
[----:B------:R-:W-:Y:S01]  /*9050*/  @!P4 STG.E.U16 desc[UR24][R100.64+0x200], R113 ;  /* 0x000200716400c986 */ /* 0x000fe2000c101518 */
[----:B------:R-:W-:-:S02]  /*9060*/  ISETP.GE.AND P3, PT, R27, R78, PT ;  /* 0x0000004e1b00720c */ /* 0x000fc40003f66270 */
[----:B-1----:R-:W-:Y:S01]  /*9070*/  LOP3.LUT R97, R33, 0x120, RZ, 0xfc, !PT ;  /* 0x0000012021617812 */ /* 0x002fe200078efcff */
[----:B------:R-:W-:Y:S01]  /*9080*/  @!P5 STG.E.U16 desc[UR24][R100.64+0x340], R123 ;  /* 0x0003407b6400d986 */ /* 0x000fe2000c101518 */
[-C--:B------:R-:W-:Y:S02]  /*9090*/  ISETP.GE.AND P5, PT, R91, R78.reuse, PT ;  /* 0x0000004e5b00720c */ /* 0x080fe40003fa6270 */
[-C--:B------:R-:W-:Y:S01]  /*90a0*/  ISETP.GE.AND P4, PT, R97, R78.reuse, PT ;  /* 0x0000004e6100720c */ /* 0x080fe20003f86270 */
[----:B------:R-:W-:Y:S01]  /*90b0*/  @!P6 STG.E.U16 desc[UR24][R100.64+0x380], R125 ;  /* 0x0003807d6400e986 */ /* 0x000fe2000c101518 */
[----:B------:R-:W-:-:S03]  /*90c0*/  ISETP.GE.AND P6, PT, R89, R78, PT ;  /* 0x0000004e5900720c */ /* 0x000fc60003fc6270 */
[----:B------:R-:W-:Y:S01]  /*90d0*/  @!P1 STG.E.U16 desc[UR24][R100.64+0x40], R105 ;  /* 0x0000406964009986 */ /* 0x000fe2000c101518 */
[----:B------:R-:W-:-:S03]  /*90e0*/  ISETP.GE.AND P1, PT, R99, R78, PT ;  /* 0x0000004e6300720c */ /* 0x000fc60003f26270 */
[----:B------:R-:W-:Y:S01]  /*90f0*/  @!P2 STG.E.U16 desc[UR24][R100.64+0xc0], R107 ;  /* 0x0000c06b6400a986 */ /* 0x000fe2000c101518 */
[----:B------:R-:W-:Y:S02]  /*9100*/  ISETP.GE.AND P2, PT, R87, R78, PT ;  /* 0x0000004e5700720c */ /* 0x000fe40003f46270 */
[----:B------:R-:W-:Y:S01]  /*9110*/  PRMT R78, RZ, 0x7610, R78 ;  /* 0x00007610ff4e7816 */ /* 0x000fe2000000004e */
[----:B------:R-:W-:Y:S04]  /*9120*/  @!P4 STG.E.U16 desc[UR24][R100.64+0x240], R115 ;  /* 0x000240736400c986 */ /* 0x000fe8000c101518 */
[----:B------:R-:W-:Y:S01]  /*9130*/  @!P5 STG.E.U16 desc[UR24][R100.64+0x280], R117 ;  /* 0x000280756400d986 */ /* 0x000fe2000c101518 */
[----:B------:R-:W-:-:S03]  /*9140*/  ISETP.GE.AND P5, PT, R99, R76, PT ;  /* 0x0000004c6300720c */ /* 0x000fc60003fa6270 */
[----:B------:R-:W-:Y:S01]  /*9150*/  @!P1 STG.E.U16 desc[UR24][R100.64+0x100], R109 ;  /* 0x0001006d64009986 */ /* 0x000fe2000c101518 */
[----:B------:R-:W-:-:S03]  /*9160*/  IADD3 R103, P1, PT, R33, R102, RZ ;  /* 0x0000006621677210 */ /* 0x000fc60007f3e0ff */
[----:B------:R-:W-:Y:S01]  /*9170*/  @!P6 STG.E.U16 desc[UR24][R100.64+0x2c0], R119 ;  /* 0x0002c0776400e986 */ /* 0x000fe2000c101518 */
[----:B------:R-:W-:Y:S02]  /*9180*/  IADD3.X R74, PT, PT, RZ, R74, RZ, P1, !PT ;  /* 0x0000004aff4a7210 */ /* 0x000fe40000ffe4ff */
[----:B0-----:R-:W-:Y:S01]  /*9190*/  LEA R102, P4, R103, UR6, 0x1 ;  /* 0x0000000667667c11 */ /* 0x001fe2000f8808ff */
[----:B------:R-:W-:Y:S01]  /*91a0*/  @!P2 STG.E.U16 desc[UR24][R100.64+0x300], R121 ;  /* 0x000300796400a986 */ /* 0x000fe2000c101518 */
[-C--:B------:R-:W-:Y:S02]  /*91b0*/  ISETP.GE.AND P1, PT, R33, R76.reuse, PT ;  /* 0x0000004c2100720c */ /* 0x080fe40003f26270 */
[--C-:B------:R-:W-:Y:S01]  /*91c0*/  LEA.HI.X R103, R103, UR7, R74.reuse, 0x1, P4 ;  /* 0x0000000767677c11 */ /* 0x100fe2000a0f0c4a */
[----:B------:R0:W-:Y:S01]  /*91d0*/  @!P3 STG.E.U16 desc[UR24][R100.64+0x3c0], R127 ;  /* 0x0003c07f6400b986 */ /* 0x0001e2000c101518 */
[-C--:B------:R-:W-:Y:S01]  /*91e0*/  ISETP.GE.AND P4, PT, R83, R76.reuse, PT ;  /* 0x0000004c5300720c */ /* 0x080fe20003f86270 */
[----:B------:R-:W1:Y:S01]  /*91f0*/  LDCU.64 UR6, c[0x0][0x490] ;  /* 0x00009200ff0677ac */ /* 0x000e620008000a00 */
[----:B------:R-:W-:Y:S01]  /*9200*/  ISETP.GE.AND P3, PT, R13, R76, PT ;  /* 0x0000004c0d00720c */ /* 0x000fe20003f66270 */
[----:B------:R-:W-:Y:S01]  /*9210*/  BAR.SYNC.DEFER_BLOCKING 0x0 ;  /* 0x0000000000007b1d */ /* 0x000fe20000010000 */
[----:B------:R-:W-:-:S02]  /*9220*/  PRMT R74, RZ, 0x7610, R74 ;  /* 0x00007610ff4a7816 */ /* 0x000fc4000000004a */
[----:B------:R-:W-:Y:S02]  /*9230*/  PRMT R82, RZ, 0x7610, R82 ;  /* 0x00007610ff527816 */ /* 0x000fe40000000052 */
[----:B------:R-:W-:Y:S02]  /*9240*/  PRMT R86, RZ, 0x7610, R86 ;  /* 0x00007610ff567816 */ /* 0x000fe40000000056 */
[-C--:B------:R-:W-:Y:S02]  /*9250*/  ISETP.GE.AND P2, PT, R15, R76.reuse, PT ;  /* 0x0000004c0f00720c */ /* 0x080fe40003f46270 */
[----:B------:R-:W-:Y:S02]  /*9260*/  ISETP.GE.AND P6, PT, R85, R76, PT ;  /* 0x0000004c5500720c */ /* 0x000fe40003fc6270 */
[----:B------:R-:W-:Y:S02]  /*9270*/  PRMT R88, RZ, 0x7610, R88 ;  /* 0x00007610ff587816 */ /* 0x000fe40000000058 */
[----:B------:R-:W-:-:S02]  /*9280*/  PRMT R90, RZ, 0x7610, R90 ;  /* 0x00007610ff5a7816 */ /* 0x000fc4000000005a */
[----:B------:R-:W-:Y:S01]  /*9290*/  PRMT R92, RZ, 0x7610, R92 ;  /* 0x00007610ff5c7816 */ /* 0x000fe2000000005c */
[----:B------:R-:W2:Y:S01]  /*92a0*/  @!P1 LDG.E.U16 R74, desc[UR24][R102.64] ;  /* 0x00000018664a9981 */ /* 0x000ea2000c1e1500 */
[-C--:B------:R-:W-:Y:S02]  /*92b0*/  ISETP.GE.AND P1, PT, R17, R76.reuse, PT ;  /* 0x0000004c1100720c */ /* 0x080fe40003f26270 */
[----:B------:R-:W-:Y:S01]  /*92c0*/  PRMT R84, RZ, 0x7610, R84 ;  /* 0x00007610ff547816 */ /* 0x000fe20000000054 */
        /* <DEDUP_REMOVED lines=21> */
[----:B0-----:R-:W-:Y:S02]  /*9420*/  PRMT R100, RZ, 0x7610, R100 ;  /* 0x00007610ff647816 */ /* 0x001fe40000000064 */
        /* <DEDUP_REMOVED lines=42> */
[----:B-----5:R-:W-:-:S03]  /*96d0*/  IMAD.U32 R103, R84, 0x10000, RZ ;  /* 0x0001000054677824 */ /* 0x020fc600078e00ff */
[----:B------:R-:W-:Y:S01]  /*96e0*/  LDS.U16 R84, [R67+0x14] ;  /* 0x0000140043547984 */ /* 0x000fe20000000400 */
[----:B-1----:R-:W-:-:S03]  /*96f0*/  SHF.L.U32 R109, R90, 0x10, RZ ;  /* 0x000000105a6d7819 */ /* 0x002fc600000006ff */
[----:B------:R-:W-:Y:S01]  /*9700*/  LDS.U16 R90, [R67+0x1c] ;  /* 0x00001c00435a7984 */ /* 0x000fe20000000400 */
[----:B------:R-:W-:-:S03]  /*9710*/  SHF.L.U32 R105, R86, 0x10, RZ ;  /* 0x0000001056697819 */ /* 0x000fc600000006ff */
[----:B------:R-:W1:Y:S01]  /*9720*/  LDS.U16 R86, [R67+0x18] ;  /* 0x0000180043567984 */ /* 0x000e620000000400 */
[----:B0-----:R-:W-:-:S03]  /*9730*/  SHF.L.U32 R111, R74, 0x10, RZ ;  /* 0x000000104a6f7819 */ /* 0x001fc600000006ff */
[----:B------:R-:W0:Y:S01]  /*9740*/  LDS.U16 R74, [R67+0x1e] ;  /* 0x00001e00434a7984 */ /* 0x000e220000000400 */
[----:B------:R-:W-:Y:S01]  /*9750*/  FMUL.FTZ R96, R94, -1.4426950216293334961 ;  /* 0xbfb8aa3b5e607820 */ /* 0x000fe20000410000 */
[----:B------:R-:W-:-:S05]  /*9760*/  FMUL.FTZ R106, R105, -1.4426950216293334961 ;  /* 0xbfb8aa3b696a7820 */ /* 0x000fca0000410000 */
[----:B------:R-:W5:Y:S01]  /*9770*/  MUFU.EX2 R96, R96 ;  /* 0x0000006000607308 */ /* 0x000f620000000800 */
[----:B------:R-:W-:-:S07]  /*9780*/  FMUL.FTZ R104, R103, -1.4426950216293334961 ;  /* 0xbfb8aa3b67687820 */ /* 0x000fce0000410000 */
[----:B------:R-:W0:Y:S01]  /*9790*/  MUFU.EX2 R106, R106 ;  /* 0x0000006a006a7308 */ /* 0x000e220000000800 */
[----:B------:R-:W-:Y:S01]  /*97a0*/  FMUL.FTZ R100, R98, -1.4426950216293334961 ;  /* 0xbfb8aa3b62647820 */ /* 0x000fe20000410000 */
[----:B------:R-:W-:Y:S01]  /*97b0*/  SHF.L.U32 R115, R92, 0x10, RZ ;  /* 0x000000105c737819 */ /* 0x000fe200000006ff */
[----:B------:R-:W-:Y:S01]  /*97c0*/  FMUL.FTZ R101, R102, -1.4426950216293334961 ;  /* 0xbfb8aa3b66657820 */ /* 0x000fe20000410000 */
[----:B--2---:R-:W-:Y:S01]  /*97d0*/  SHF.L.U32 R117, R88, 0x10, RZ ;  /* 0x0000001058757819 */ /* 0x004fe200000006ff */
[----:B------:R-:W-:Y:S01]  /*97e0*/  FMUL.FTZ R110, R109, -1.4426950216293334961 ;  /* 0xbfb8aa3b6d6e7820 */ /* 0x000fe20000410000 */
[----:B---3--:R-:W-:Y:S01]  /*97f0*/  SHF.L.U32 R113, R78, 0x10, RZ ;  /* 0x000000104e717819 */ /* 0x008fe200000006ff */
[----:B------:R-:W-:Y:S01]  /*9800*/  FMUL.FTZ R112, R111, -1.4426950216293334961 ;  /* 0xbfb8aa3b6f707820 */ /* 0x000fe20000410000 */
[----:B----4-:R-:W-:Y:S01]  /*9810*/  SHF.L.U32 R114, R82, 0x10, RZ ;  /* 0x0000001052727819 */ /* 0x010fe200000006ff */
[----:B-1----:R-:W-:Y:S01]  /*9820*/  IMAD.U32 R86, R86, 0x10000, RZ ;  /* 0x0001000056567824 */ /* 0x002fe200078e00ff */
[----:B------:R-:W-:-:S02]  /*9830*/  SHF.L.U32 R84, R84, 0x10, RZ ;  /* 0x0000001054547819 */ /* 0x000fc400000006ff */
[----:B------:R-:W-:Y:S01]  /*9840*/  SHF.L.U32 R90, R90, 0x10, RZ ;  /* 0x000000105a5a7819 */ /* 0x000fe200000006ff */
[----:B-----5:R-:W-:Y:S01]  /*9850*/  FADD.FTZ R96, R96, 1 ;  /* 0x3f80000060607421 */ /* 0x020fe20000010000 */
[----:B------:R-:W1:Y:S01]  /*9860*/  MUFU.EX2 R104, R104 ;  /* 0x0000006800687308 */ /* 0x000e620000000800 */
[----:B------:R-:W-:Y:S01]  /*9870*/  FMUL.FTZ R108, R107, -1.4426950216293334961 ;  /* 0xbfb8aa3b6b6c7820 */ /* 0x000fe20000410000 */
[----:B------:R-:W-:Y:S01]  /*9880*/  FMUL.FTZ R116, R115, -1.4426950216293334961 ;  /* 0xbfb8aa3b73747820 */ /* 0x000fe20000410000 */
[----:B------:R-:W-:Y:S01]  /*9890*/  FMUL.FTZ R118, R117, -1.4426950216293334961 ;  /* 0xbfb8aa3b75767820 */ /* 0x000fe20000410000 */
[----:B------:R-:W-:Y:S01]  /*98a0*/  FMUL.FTZ R78, R113, -1.4426950216293334961 ;  /* 0xbfb8aa3b714e7820 */ /* 0x000fe20000410000 */
[----:B0-----:R-:W-:-:S03]  /*98b0*/  SHF.L.U32 R119, R74, 0x10, RZ ;  /* 0x000000104a777819 */ /* 0x001fc600000006ff */
[----:B------:R-:W0:Y:S01]  /*98c0*/  MUFU.EX2 R100, R100 ;  /* 0x0000006400647308 */ /* 0x000e220000000800 */
[----:B------:R-:W-:Y:S01]  /*98d0*/  FMUL.FTZ R82, R114, -1.4426950216293334961 ;  /* 0xbfb8aa3b72527820 */ /* 0x000fe20000410000 */
[----:B------:R-:W-:Y:S01]  /*98e0*/  FMUL.FTZ R92, R84, -1.4426950216293334961 ;  /* 0xbfb8aa3b545c7820 */ /* 0x000fe20000410000 */
[----:B------:R-:W-:Y:S01]  /*98f0*/  FMUL.FTZ R120, R119, -1.4426950216293334961 ;  /* 0xbfb8aa3b77787820 */ /* 0x000fe20000410000 */
[----:B------:R-:W-:Y:S01]  /*9900*/  FMUL.FTZ R88, R86, -1.4426950216293334961 ;  /* 0xbfb8aa3b56587820 */ /* 0x000fe20000410000 */
[----:B------:R-:W-:-:S03]  /*9910*/  FMUL.FTZ R74, R90, -1.4426950216293334961 ;  /* 0xbfb8aa3b5a4a7820 */ /* 0x000fc60000410000 */
[----:B------:R-:W2:Y:S01]  /*9920*/  MUFU.EX2 R101, R101 ;  /* 0x0000006500657308 */ /* 0x000ea20000000800 */
[----:B------:R-:W-:-:S07]  /*9930*/  FADD.FTZ R106, R106, 1 ;  /* 0x3f8000006a6a7421 */ /* 0x000fce0000010000 */
[----:B------:R-:W3:Y:S08]  /*9940*/  MUFU.RCP R121, R96 ;  /* 0x0000006000797308 */ /* 0x000ef00000001000 */
        /* <DEDUP_REMOVED lines=11> */
[----:B-1----:R-:W-:-:S07]  /*9a00*/  FADD.FTZ R104, R104, 1 ;  /* 0x3f80000068687421 */ /* 0x002fce0000010000 */
[----:B------:R-:W1:Y:S01]  /*9a10*/  MUFU.RCP R106, R106 ;  /* 0x0000006a006a7308 */ /* 0x000e620000001000 */
[----:B0-----:R-:W-:Y:S01]  /*9a20*/  FADD.FTZ R100, R100, 1 ;  /* 0x3f80000064647421 */ /* 0x001fe20000010000 */
[----:B--2---:R-:W-:Y:S01]  /*9a30*/  FADD.FTZ R101, R101, 1 ;  /* 0x3f80000065657421 */ /* 0x004fe20000010000 */
[----:B---3--:R-:W-:Y:S01]  /*9a40*/  FMUL.FTZ R94, R94, R121 ;  /* 0x000000795e5e7220 */ /* 0x008fe20000410000 */
[----:B----4-:R-:W-:Y:S01]  /*9a50*/  FADD.FTZ R110, R110, 1 ;  /* 0x3f8000006e6e7421 */ /* 0x010fe20000010000 */
[----:B-----5:R-:W-:Y:S01]  /*9a60*/  FADD.FTZ R112, R112, 1 ;  /* 0x3f80000070707421 */ /* 0x020fe20000010000 */
[----:B------:R-:W-:Y:S01]  /*9a70*/  FADD.FTZ R108, R108, 1 ;  /* 0x3f8000006c6c7421 */ /* 0x000fe20000010000 */
[----:B------:R-:W-:Y:S01]  /*9a80*/  FADD.FTZ R116, R116, 1 ;  /* 0x3f80000074747421 */ /* 0x000fe20000010000 */
[----:B------:R-:W0:Y:S01]  /*9a90*/  MUFU.RCP R123, R100 ;  /* 0x00000064007b7308 */ /* 0x000e220000001000 */
[----:B------:R-:W-:Y:S01]  /*9aa0*/  FADD.FTZ R118, R118, 1 ;  /* 0x3f80000076767421 */ /* 0x000fe20000010000 */
[----:B------:R-:W-:Y:S01]  /*9ab0*/  FADD.FTZ R120, R120, 1 ;  /* 0x3f80000078787421 */ /* 0x000fe20000010000 */
[----:B------:R-:W-:Y:S01]  /*9ac0*/  FMUL.FTZ R94, R94, R69 ;  /* 0x000000455e5e7220 */ /* 0x000fe20000410000 */
[----:B------:R-:W-:Y:S01]  /*9ad0*/  FADD.FTZ R78, R78, 1 ;  /* 0x3f8000004e4e7421 */ /* 0x000fe20000010000 */
[----:B------:R-:W-:Y:S01]  /*9ae0*/  FADD.FTZ R82, R82, 1 ;  /* 0x3f80000052527421 */ /* 0x000fe20000010000 */
[----:B------:R-:W-:-:S02]  /*9af0*/  FADD.FTZ R92, R92, 1 ;  /* 0x3f8000005c5c7421 */ /* 0x000fc40000010000 */
[----:B------:R0:W2:Y:S01]  /*9b00*/  MUFU.RCP R125, R101 ;  /* 0x00000065007d7308 */ /* 0x0000a20000001000 */
[----:B------:R-:W-:Y:S01]  /*9b10*/  FADD.FTZ R88, R88, 1 ;  /* 0x3f80000058587421 */ /* 0x000fe20000010000 */
[----:B------:R-:W-:Y:S01]  /*9b20*/  FADD.FTZ R69, R74, 1 ;  /* 0x3f8000004a457421 */ /* 0x000fe20000010000 */
[----:B-1----:R-:W-:-:S05]  /*9b30*/  FMUL.FTZ R74, R105, R106 ;  /* 0x0000006a694a7220 */ /* 0x002fca0000410000 */
[----:B------:R-:W1:Y:S08]  /*9b40*/  MUFU.RCP R104, R104 ;  /* 0x0000006800687308 */ /* 0x000e700000001000 */
[----:B------:R-:W3:Y:S08]  /*9b50*/  MUFU.RCP R110, R110 ;  /* 0x0000006e006e7308 */ /* 0x000ef00000001000 */
[----:B------:R-:W4:Y:S08]  /*9b60*/  MUFU.RCP R112, R112 ;  /* 0x0000007000707308 */ /* 0x000f300000001000 */
[----:B------:R-:W5:Y:S08]  /*9b70*/  MUFU.RCP R108, R108 ;  /* 0x0000006c006c7308 */ /* 0x000f700000001000 */
[----:B------:R3:W5:Y:S08]  /*9b80*/  MUFU.RCP R96, R78 ;  /* 0x0000004e00607308 */ /* 0x0007700000001000 */
[----:B------:R5:W5:Y:S08]  /*9b90*/  MUFU.RCP R127, R82 ;  /* 0x00000052007f7308 */ /* 0x000b700000001000 */
[----:B------:R-:W5:Y:S08]  /*9ba0*/  MUFU.RCP R129, R92 ;  /* 0x0000005c00817308 */ /* 0x000f700000001000 */
[----:B------:R-:W5:Y:S08]  /*9bb0*/  MUFU.RCP R116, R116 ;  /* 0x0000007400747308 */ /* 0x000f700000001000 */
[----:B------:R-:W5:Y:S08]  /*9bc0*/  MUFU.RCP R131, R88 ;  /* 0x0000005800837308 */ /* 0x000f700000001000 */
[----:B------:R-:W5:Y:S08]  /*9bd0*/  MUFU.RCP R118, R118 ;  /* 0x0000007600767308 */ /* 0x000f700000001000 */
[----:B------:R5:W5:Y:S08]  /*9be0*/  MUFU.RCP R105, R69 ;  /* 0x0000004500697308 */ /* 0x000b700000001000 */
[----:B------:R-:W5:Y:S01]  /*9bf0*/  MUFU.RCP R120, R120 ;  /* 0x0000007800787308 */ /* 0x000f620000001000 */
[----:B0-----:R-:W-:Y:S01]  /*9c00*/  FMUL.FTZ R101, R98, R123 ;  /* 0x0000007b62657220 */ /* 0x001fe20000410000 */
[----:B--2---:R-:W-:Y:S01]  /*9c10*/  FMUL.FTZ R102, R102, R125 ;  /* 0x0000007d66667220 */ /* 0x004fe20000410000 */
[----:B-1----:R-:W-:Y:S01]  /*9c20*/  FMUL.FTZ R103, R103, R104 ;  /* 0x0000006867677220 */ /* 0x002fe20000410000 */
[----:B---3--:R-:W-:Y:S01]  /*9c30*/  FMUL.FTZ R78, R109, R110 ;  /* 0x0000006e6d4e7220 */ /* 0x008fe20000410000 */
[----:B------:R-:W-:Y:S01]  /*9c40*/  FMUL.FTZ R101, R101, R124 ;  /* 0x0000007c65657220 */ /* 0x000fe20000410000 */
[----:B------:R-:W-:Y:S01]  /*9c50*/  FMUL.FTZ R102, R102, R71 ;  /* 0x0000004766667220 */ /* 0x000fe20000410000 */
[----:B------:R-:W-:Y:S01]  /*9c60*/  FMUL.FTZ R103, R103, R126 ;  /* 0x0000007e67677220 */ /* 0x000fe20000410000 */
        /* <DEDUP_REMOVED lines=28> */
[----:B------:R-:W-:Y:S02]  /*9e30*/  F2FP.BF16.F32.PACK_AB R78, R111, R78 ;  /* 0x0000004e6f4e723e */ /* 0x000fe400000010ff */
        /* <DEDUP_REMOVED lines=8> */
[----:B------:R2:W-:Y:S01]  /*9ec0*/  STS.U16 [R67+0x6], R73 ;  /* 0x0000064943007388 */ /* 0x0005e20000000400 */
[----:B------:R-:W-:-:S03]  /*9ed0*/  PRMT R79, R86, 0x7632, R79 ;  /* 0x00007632564f7816 */ /* 0x000fc6000000004f */
[----:B------:R3:W-:Y:S01]  /*9ee0*/  STS.U16 [R67+0xc], R78 ;  /* 0x00000c4e43007388 */ /* 0x0007e20000000400 */
[----:B-1----:R-:W-:Y:S02]  /*9ef0*/  PRMT R71, R78, 0x7632, R71 ;  /* 0x000076324e477816 */ /* 0x002fe40000000047 */
[----:B--2---:R-:W-:Y:S02]  /*9f00*/  PRMT R73, R84, 0x7632, R73 ;  /* 0x0000763254497816 */ /* 0x004fe40000000049 */
[----:B---3--:R-:W-:Y:S01]  /*9f10*/  PRMT R78, R90, 0x7632, R78 ;  /* 0x000076325a4e7816 */ /* 0x008fe2000000004e */
[----:B------:R-:W-:Y:S04]  /*9f20*/  STS.U16 [R67], R94 ;  /* 0x0000005e43007388 */ /* 0x000fe80000000400 */
[----:B------:R-:W-:Y:S04]  /*9f30*/  STS.U16 [R67+0x4], R102 ;  /* 0x0000046643007388 */ /* 0x000fe80000000400 */
        /* <DEDUP_REMOVED lines=31> */
[----:B-1----:R-:W-:-:S05]  /*a130*/  IMAD.WIDE.U32 R80, R74, UR22, R80 ;  /* 0x000000164a507c25 */ /* 0x002fca000f8e0050 */
[----:B------:R-:W1:Y:S01]  /*a140*/  LDS R78, [R159+0x420] ;  /* 0x000420009f4e7984 */ /* 0x000e620000000800 */
[----:B------:R-:W-:Y:S02]  /*a150*/  IMAD R81, R75, UR22, R81 ;  /* 0x000000164b517c24 */ /* 0x000fe4000f8e0251 */
[----:B0-----:R-:W-:-:S04]  /*a160*/  IMAD.WIDE.U32 R74, R0, R92, R80 ;  /* 0x0000005c004a7225 */ /* 0x001fc800078e0050 */
[----:B--2---:R-:W-:Y:S01]  /*a170*/  IMAD R67, R0, R93, R75 ;  /* 0x0000005d00437224 */ /* 0x004fe200078e024b */
[----:B------:R-:W-:-:S04]  /*a180*/  IADD3 R75, P0, PT, R33, R74, RZ ;  /* 0x0000004a214b7210 */ /* 0x000fc80007f1e0ff */
[----:B---3--:R-:W-:Y:S02]  /*a190*/  IADD3.X R76, PT, PT, RZ, R67, RZ, P0, !PT ;  /* 0x00000043ff4c7210 */ /* 0x008fe400007fe4ff */
[----:B------:R-:W-:-:S04]  /*a1a0*/  LEA R74, P0, R75, UR6, 0x1 ;  /* 0x000000064b4a7c11 */ /* 0x000fc8000f8008ff */
[----:B------:R-:W-:Y:S02]  /*a1b0*/  LEA.HI.X R75, R75, UR7, R76, 0x1, P0 ;  /* 0x000000074b4b7c11 */ /* 0x000fe400080f0c4c */
[-C--:B-1----:R-:W-:Y:S02]  /*a1c0*/  ISETP.GE.AND P5, PT, R13, R78.reuse, PT ;  /* 0x0000004e0d00720c */ /* 0x082fe40003fa6270 */
[-C--:B------:R-:W-:Y:S02]  /*a1d0*/  ISETP.GE.AND P6, PT, R85, R78.reuse, PT ;  /* 0x0000004e5500720c */ /* 0x080fe40003fc6270 */
[-C--:B------:R-:W-:Y:S02]  /*a1e0*/  ISETP.GE.AND P4, PT, R21, R78.reuse, PT ;  /* 0x0000004e1500720c */ /* 0x080fe40003f86270 */
[-C--:B------:R-:W-:Y:S02]  /*a1f0*/  ISETP.GE.AND P1, PT, R33, R78.reuse, PT ;  /* 0x0000004e2100720c */ /* 0x080fe40003f26270 */
[----:B------:R-:W-:-:S02]  /*a200*/  ISETP.GE.AND P2, PT, R83, R78, PT ;  /* 0x0000004e5300720c */ /* 0x000fc40003f46270 */
[----:B------:R-:W-:-:S03]  /*a210*/  ISETP.GE.AND P0, PT, R99, R78, PT ;  /* 0x0000004e6300720c */ /* 0x000fc60003f06270 */
[----:B------:R0:W-:Y:S01]  /*a220*/  @!P5 STG.E.U16 desc[UR24][R74.64+0x80], R39 ;  /* 0x000080274a00d986 */ /* 0x0001e2000c101518 */
[----:B------:R-:W-:-:S03]  /*a230*/  ISETP.GE.AND P5, PT, R97, R78, PT ;  /* 0x0000004e6100720c */ /* 0x000fc60003fa6270 */
[----:B------:R0:W-:Y:S01]  /*a240*/  @!P6 STG.E.U16 desc[UR24][R74.64+0xc0], R41 ;  /* 0x0000c0294a00e986 */ /* 0x0001e2000c101518 */
[----:B------:R-:W-:-:S03]  /*a250*/  ISETP.GE.AND P6, PT, R91, R78, PT ;  /* 0x0000004e5b00720c */ /* 0x000fc60003fc6270 */
        /* <DEDUP_REMOVED lines=32> */
.L_x_1539:
        /* <DEDUP_REMOVED lines=10> */
.L_x_5035:


//--------------------- .text._Z25selective_scan_fwd_kernelI32Selective_Scan_fwd_kernel_traitsILi32ELi16ELi1ELb0ELb1ELb1ELb0EN3c108BFloat16ENS1_7complexIfEEEEv13SSMParamsBase --------------------------
	.section	.text._Z25selective_scan_fwd_kernelI32Selective_Scan_fwd_kernel_traitsILi32ELi16ELi1ELb0ELb1ELb1ELb0EN3c108BFloat16ENS1_7complexIfEEEEv13SSMParamsBase,"ax",@progbits
	.align	128
        .global         _Z25selective_scan_fwd_kernelI32Selective_Scan_fwd_kernel_traitsILi32ELi16ELi1ELb0ELb1ELb1ELb0EN3c108BFloat16ENS1_7complexIfEEEEv13SSMParamsBase
        .type           _Z25selective_scan_fwd_kernelI32Selective_Scan_fwd_kernel_traitsILi32ELi16ELi1ELb0ELb1ELb1ELb0EN3c108BFloat16ENS1_7complexIfEEEEv13SSMParamsBase,@function
        .size           _Z25selective_scan_fwd_kernelI32Selective_Scan_fwd_kernel_traitsILi32ELi16ELi1ELb0ELb1ELb1ELb0EN3c108BFloat16ENS1_7complexIfEEEEv13SSMParamsBase,(.L_x_5036 - _Z25selective_scan_fwd_kernelI32Selective_Scan_fwd_kernel_traitsILi32ELi16ELi1ELb0ELb1ELb1ELb0EN3c108BFloat16ENS1_7complexIfEEEEv13SSMParamsBase)
        .other          _Z25selective_scan_fwd_kernelI32Selective_Scan_fwd_kernel_traitsILi32ELi16ELi1ELb0ELb1ELb1ELb0EN3c108BFloat16ENS1_7complexIfEEEEv13SSMParamsBase,@"STO_CUDA_ENTRY STV_DEFAULT"
_Z25selective_scan_fwd_kernelI32Selective_Scan_fwd_kernel_traitsILi32ELi16ELi1ELb0ELb1ELb1ELb0EN3c108BFloat16ENS1_7complexIfEEEEv13SSMParamsBase:
.text._Z25selective_scan_fwd_kernelI32Selective_Scan_fwd_kernel_traitsILi32ELi16ELi1ELb0ELb1ELb1ELb0EN3c108BFloat16ENS1_7complexIfEEEEv13SSMParamsBase:
[----:B------:R-:W-:Y:S08]  /*0000*/  LDC R1, c[0x0][0x37c] ;  /* 0x0000df00ff017b82 */ /* 0x000ff00000000800 */
[----:B------:R-:W0:Y:S01]  /*0010*/  LDC R10, c[0x0][0x398] ;  /* 0x0000e600ff0a7b82 */ /* 0x000e220000000800 */
[----:B------:R-:W1:Y:S01]  /*0020*/  S2R R11, SR_CTAID.Y ;  /* 0x00000000000b7919 */ /* 0x000e620000002600 */
[----:B------:R-:W2:Y:S01]  /*0030*/  LDCU.64 UR16, c[0x0][0x358] ;  /* 0x00006b00ff1077ac */ /* 0x000ea20008000a00 */
[----:B------:R-:W-:Y:S01]  /*0040*/  CS2R R2, SRZ ;  /* 0x0000000000027805 */ /* 0x000fe2000001ff00 */
[----:B------:R-:W3:Y:S04]  /*0050*/  LDCU.128 UR8, c[0x0][0x3f0] ;  /* 0x00007e00ff0877ac */ /* 0x000ee80008000c00 */
[----:B------:R-:W4:Y:S01]  /*0060*/  LDC.64 R4, c[0x0][0x458] ;  /* 0x00011600ff047b82 */ /* 0x000f220000000a00 */
[----:B------:R-:W3:Y:S07]  /*0070*/  LDCU.128 UR12, c[0x0][0x400] ;  /* 0x00008000ff0c77ac */ /* 0x000eee0008000c00 */
        /* <DEDUP_REMOVED lines=8> */
[----:B------:R-:W2:Y:S01]  /*0100*/  LDC.64 R16, c[0x0][0x460] ;  /* 0x00011800ff107b82 */ /* 0x000ea20000000a00 */
[----:B0-----:R-:W0:Y:S01]  /*0110*/  MUFU.RCP R0, R0 ;  /* 0x0000000000007308 */ /* 0x001e220000001000 */
[----:B------:R-:W-:-:S04]  /*0120*/  ISETP.NE.AND.EX P1, PT, R7, RZ, PT, P1 ;  /* 0x000000ff0700720c */ /* 0x000fc80003f25310 */
[C---:B-1----:R-:W-:Y:S02]  /*0130*/  @P0 LEA R4, P2, R11.reuse, R4, 0x2 ;  /* 0x000000040b040211 */ /* 0x042fe400078410ff */
[----:B------:R-:W1:Y:S02]  /*0140*/  LDC.64 R20, c[0x0][0x468] ;  /* 0x00011a00ff147b82 */ /* 0x000e640000000a00 */
[----:B------:R-:W-:-:S05]  /*0150*/  @P0 LEA.HI.X R5, R11, R5, RZ, 0x2, P2 ;  /* 0x000000050b050211 */ /* 0x000fca00010f14ff */
[C---:B------:R-:W-:Y:S01]  /*0160*/  @P1 LEA R6, P3, R11.reuse, R6, 0x2 ;  /* 0x000000060b061211 */ /* 0x040fe200078610ff */
        /* <DEDUP_REMOVED lines=9> */
[----:B---3--:R-:W-:-:S04]  /*0200*/  IMAD.MOV R12, RZ, RZ, -R9 ;  /* 0x000000ffff0c7224 */ /* 0x008fc800078e0a09 */
[----:B------:R-:W-:Y:S01]  /*0210*/  IMAD R5, R12, R13, RZ ;  /* 0x0000000d0c057224 */ /* 0x000fe200078e02ff */
[----:B------:R-:W-:Y:S01]  /*0220*/  IABS R6, R11 ;  /* 0x0000000b00067213 */ /* 0x000fe20000000000 */
[----:B------:R-:W-:Y:S01]  /*0230*/  UIMAD.WIDE.U32 UR4, UR18, UR8, URZ ;  /* 0x00000008120472a5 */ /* 0x000fe2000f8e00ff */
[----:B------:R-:W3:Y:S01]  /*0240*/  LDC R12, c[0x0][0x384] ;  /* 0x0000e100ff0c7b82 */ /* 0x000ee20000000800 */
[----:B------:R-:W-:-:S06]  /*0250*/  IMAD.HI.U32 R9, R9, R5, R8 ;  /* 0x0000000509097227 */ /* 0x000fcc00078e0008 */
[----:B------:R-:W-:Y:S01]  /*0260*/  IMAD.HI.U32 R4, R9, R6, RZ ;  /* 0x0000000609047227 */ /* 0x000fe200078e00ff */
[----:B------:R-:W0:Y:S03]  /*0270*/  LDC.64 R28, c[0x0][0x450] ;  /* 0x00011400ff1c7b82 */ /* 0x000e260000000a00 */
[----:B------:R-:W-:-:S04]  /*0280*/  IMAD.MOV R0, RZ, RZ, -R4 ;  /* 0x000000ffff007224 */ /* 0x000fc800078e0a04 */
[----:B------:R-:W-:-:S05]  /*0290*/  IMAD R0, R13, R0, R6 ;  /* 0x000000000d007224 */ /* 0x000fca00078e0206 */
[----:B------:R-:W-:-:S13]  /*02a0*/  ISETP.GT.U32.AND P1, PT, R13, R0, PT ;  /* 0x000000000d00720c */ /* 0x000fda0003f24070 */
[----:B------:R-:W-:-:S04]  /*02b0*/  @!P1 IADD3 R0, PT, PT, R0, -R13, RZ ;  /* 0x8000000d00009210 */ /* 0x000fc80007ffe0ff */
[----:B------:R-:W-:Y:S02]  /*02c0*/  ISETP.GE.U32.AND P0, PT, R0, R13, PT ;  /* 0x0000000d0000720c */ /* 0x000fe40003f06070 */
[----:B------:R-:W-:Y:S01]  /*02d0*/  @!P1 IADD3 R4, PT, PT, R4, 0x1, RZ ;  /* 0x0000000104049810 */ /* 0x000fe20007ffe0ff */
[----:B------:R-:W-:Y:S01]  /*02e0*/  UIMAD.WIDE.U32 UR6, UR18, UR12, URZ ;  /* 0x0000000c120672a5 */ /* 0x000fe2000f8e00ff */
[----:B------:R-:W-:Y:S01]  /*02f0*/  LOP3.LUT R0, R11, R10, RZ, 0x3c, !PT ;  /* 0x0000000a0b007212 */ /* 0x000fe200078e3cff */
[----:B------:R-:W-:Y:S01]  /*0300*/  UIMAD UR9, UR18, UR9, UR5 ;  /* 0x00000009120972a4 */ /* 0x000fe2000f8e0205 */
[----:B------:R-:W-:Y:S01]  /*0310*/  ISETP.NE.AND P1, PT, R10, RZ, PT ;  /* 0x000000ff0a00720c */ /* 0x000fe20003f25270 */
[----:B------:R-:W-:Y:S01]  /*0320*/  UIMAD UR8, UR18, UR13, UR7 ;  /* 0x0000000d120872a4 */ /* 0x000fe2000f8e0207 */
[----:B------:R-:W-:-:S05]  /*0330*/  ISETP.GE.AND P2, PT, R0, RZ, PT ;  /* 0x000000ff0000720c */ /* 0x000fca0003f46270 */
[----:B------:R-:W-:Y:S01]  /*0340*/  @P0 IADD3 R4, PT, PT, R4, 0x1, RZ ;  /* 0x0000000104040810 */ /* 0x000fe20007ffe0ff */
[----:B------:R-:W-:Y:S01]  /*0350*/  IMAD.U32 R6, RZ, RZ, UR4 ;  /* 0x00000004ff067e24 */ /* 0x000fe2000f8e00ff */
[----:B----4-:R-:W-:Y:S02]  /*0360*/  ISETP.GE.AND P0, PT, R30, 0x1, PT ;  /* 0x000000011e00780c */ /* 0x010fe40003f06270 */
[----:B------:R-:W-:Y:S01]  /*0370*/  MOV R7, UR5 ;  /* 0x0000000500077c02 */ /* 0x000fe20008000f00 */
[----:B------:R-:W-:Y:S01]  /*0380*/  IMAD.U32 R7, RZ, RZ, UR9 ;  /* 0x00000009ff077e24 */ /* 0x000fe2000f8e00ff */
[----:B------:R-:W-:Y:S02]  /*0390*/  MOV R0, R4 ;  /* 0x0000000400007202 */ /* 0x000fe40000000f00 */
[----:B------:R-:W-:Y:S01]  /*03a0*/  MOV R9, UR7 ;  /* 0x0000000700097c02 */ /* 0x000fe20008000f00 */
[----:B------:R-:W-:Y:S01]  /*03b0*/  IMAD.WIDE.U32 R6, R11, UR10, R6 ;  /* 0x0000000a0b067c25 */ /* 0x000fe2000f8e0006 */
[----:B------:R-:W4:Y:S03]  /*03c0*/  LDCU.64 UR12, c[0x0][0x3d0] ;  /* 0x00007a00ff0c77ac */ /* 0x000f260008000a00 */
[----:B------:R-:W-:Y:S01]  /*03d0*/  IMAD.U32 R9, RZ, RZ, UR8 ;  /* 0x00000008ff097e24 */ /* 0x000fe2000f8e00ff */
[----:B------:R-:W0:Y:S01]  /*03e0*/  LDCU.64 UR8, c[0x0][0x3b0] ;  /* 0x00007600ff0877ac */ /* 0x000e220008000a00 */
[----:B------:R-:W-:-:S02]  /*03f0*/  IMAD.U32 R8, RZ, RZ, UR6 ;  /* 0x00000006ff087e24 */ /* 0x000fc4000f8e00ff */
[----:B------:R-:W-:Y:S02]  /*0400*/  IMAD R18, R11, UR11, R7 ;  /* 0x0000000b0b127c24 */ /* 0x000fe4000f8e0207 */
[----:B------:R-:W-:Y:S01]  /*0410*/  @!P2 IMAD.MOV R0, RZ, RZ, -R0 ;  /* 0x000000ffff00a224 */ /* 0x000fe200078e0a00 */
[----:B------:R-:W-:Y:S01]  /*0420*/  @!P1 LOP3.LUT R0, RZ, R10, RZ, 0x33, !PT ;  /* 0x0000000aff009212 */ /* 0x000fe200078e33ff */
[----:B01234-:R-:W-:Y:S06]  /*0430*/  @!P0 EXIT ;  /* 0x000000000000894d */ /* 0x01ffec0003800000 */
[----:B------:R-:W0:Y:S01]  /*0440*/  S2R R4, SR_TID.X ;  /* 0x0000000000047919 */ /* 0x000e220000002100 */
[----:B------:R-:W-:Y:S01]  /*0450*/  UIMAD.WIDE.U32 UR4, UR18, UR8, URZ ;  /* 0x00000008120472a5 */ /* 0x000fe2000f8e00ff */
[C---:B------:R-:W-:Y:S01]  /*0460*/  IMAD.WIDE.U32 R8, R11.reuse, UR14, R8 ;  /* 0x0000000e0b087c25 */ /* 0x040fe2000f8e0008 */
[----:B------:R-:W-:Y:S01]  /*0470*/  SHF.R.S32.HI R7, RZ, 0x1f, R0 ;  /* 0x0000001fff077819 */ /* 0x000fe20000011400 */
[----:B------:R-:W-:Y:S01]  /*0480*/  UIMAD.WIDE.U32 UR6, UR18, UR12, URZ ;  /* 0x0000000c120672a5 */ /* 0x000fe2000f8e00ff */
[----:B------:R-:W-:Y:S01]  /*0490*/  LEA R16, P0, R6, R16, 0x1 ;  /* 0x0000001006107211 */ /* 0x000fe200078008ff */
[----:B------:R-:W-:Y:S01]  /*04a0*/  UIMAD UR5, UR18, UR9, UR5 ;  /* 0x00000009120572a4 */ /* 0x000fe2000f8e0205 */
[----:B------:R-:W-:Y:S01]  /*04b0*/  IMAD R14, R11, UR15, R9 ;  /* 0x0000000f0b0e7c24 */ /* 0x000fe2000f8e0209 */
[----:B------:R-:W-:Y:S01]  /*04c0*/  UIMAD UR7, UR18, UR13, UR7 ;  /* 0x0000000d120772a4 */ /* 0x000fe2000f8e0207 */
[C---:B------:R-:W-:Y:S01]  /*04d0*/  IMAD R9, R7.reuse, R22, RZ ;  /* 0x0000001607097224 */ /* 0x040fe200078e02ff */
[----:B------:R-:W1:Y:S01]  /*04e0*/  LDCU UR8, c[0x0][0x38c] ;  /* 0x00007180ff0877ac */ /* 0x000e620008000800 */
[----:B------:R-:W-:Y:S01]  /*04f0*/  IMAD R5, R12, UR18, R11 ;  /* 0x000000120c057c24 */ /* 0x000fe2000f8e020b */
[----:B------:R-:W-:Y:S01]  /*0500*/  LEA.HI.X R18, R6, R17, R18, 0x1, P0 ;  /* 0x0000001106127211 */ /* 0x000fe200000f0c12 */
[----:B------:R-:W-:Y:S01]  /*0510*/  IMAD R12, R7, R26, RZ ;  /* 0x0000001a070c7224 */ /* 0x000fe200078e02ff */
[----:B------:R-:W2:Y:S01]  /*0520*/  LDCU.U8 UR9, c[0x0][0x39e] ;  /* 0x000073c0ff0977ac */ /* 0x000ea20008000000 */
[----:B------:R-:W-:-:S04]  /*0530*/  IMAD.WIDE.U32 R6, R0, R22, UR4 ;  /* 0x0000000400067e25 */ /* 0x000fc8000f8e0016 */
[----:B------:R-:W-:Y:S01]  /*0540*/  IMAD R9, R0, R23, R9 ;  /* 0x0000001700097224 */ /* 0x000fe200078e0209 */
[----:B------:R-:W-:Y:S01]  /*0550*/  LEA R15, P1, R6, R24, 0x1 ;  /* 0x00000018060f7211 */ /* 0x000fe200078208ff */
[----:B------:R-:W-:-:S03]  /*0560*/  IMAD.WIDE.U32 R10, R0, R26, UR6 ;  /* 0x00000006000a7e25 */ /* 0x000fc6000f8e001a */
[----:B------:R-:W-:Y:S01]  /*0570*/  IADD3 R19, PT, PT, R7, R9, RZ ;  /* 0x0000000907137210 */ /* 0x000fe20007ffe0ff */
[----:B------:R-:W-:Y:S01]  /*0580*/  IMAD R17, R0, R27, R12 ;  /* 0x0000001b00117224 */ /* 0x000fe200078e020c */
[----:B------:R-:W-:Y:S01]  /*0590*/  LEA R12, P0, R8, R20, 0x1 ;  /* 0x00000014080c7211 */ /* 0x000fe200078008ff */
[----:B------:R-:W-:Y:S01]  /*05a0*/  IMAD R5, R5, R30, RZ ;  /* 0x0000001e05057224 */ /* 0x000fe200078e02ff */
[----:B------:R-:W-:Y:S02]  /*05b0*/  LEA R13, P2, R10, R28, 0x1 ;  /* 0x0000001c0a0d7211 */ /* 0x000fe400078408ff */
[----:B------:R-:W-:Y:S01]  /*05c0*/  IADD3 R17, PT, PT, R11, R17, RZ ;  /* 0x000000110b117210 */ /* 0x000fe20007ffe0ff */
[----:B-1----:R-:W-:Y:S01]  /*05d0*/  IMAD R5, R5, UR8, RZ ;  /* 0x0000000805057c24 */ /* 0x002fe2000f8e02ff */
[C---:B0-----:R-:W-:Y:S02]  /*05e0*/  SHF.L.U32 R0, R4.reuse, 0x4, RZ ;  /* 0x0000000404007819 */ /* 0x041fe400000006ff */
[----:B------:R-:W-:-:S02]  /*05f0*/  SHF.L.U32 R9, R4, 0x5, RZ ;  /* 0x0000000504097819 */ /* 0x000fc400000006ff */
[----:B------:R-:W-:Y:S01]  /*0600*/  LEA.HI.X R14, R8, R21, R14, 0x1, P0 ;  /* 0x00000015080e7211 */ /* 0x000fe200000f0c0e */
[----:B------:R-:W-:Y:S01]  /*0610*/  IMAD.MOV.U32 R8, RZ, RZ, R16 ;  /* 0x000000ffff087224 */ /* 0x000fe200078e0010 */
[----:B------:R-:W-:Y:S02]  /*0620*/  LOP3.LUT R11, R0, 0x3e00, RZ, 0xc0, !PT ;  /* 0x00003e00000b7812 */ /* 0x000fe400078ec0ff */
[----:B------:R-:W-:Y:S02]  /*0630*/  LOP3.LUT R54, R9, 0x7c1f, R4, 0xc8, !PT ;  /* 0x00007c1f09367812 */ /* 0x000fe400078ec804 */
[----:B------:R-:W-:Y:S01]  /*0640*/  LEA.HI.X R19, R6, R25, R19, 0x1, P1 ;  /* 0x0000001906137211 */ /* 0x000fe200008f0c13 */
[----:B------:R-:W-:Y:S01]  /*0650*/  IMAD.MOV.U32 R6, RZ, RZ, RZ ;  /* 0x000000ffff067224 */ /* 0x000fe200078e00ff */
[----:B------:R-:W-:Y:S01]  /*0660*/  LEA.HI.X R17, R10, R29, R17, 0x1, P2 ;  /* 0x0000001d0a117211 */ /* 0x000fe200010f0c11 */
[----:B------:R-:W-:Y:S01]  /*0670*/  IMAD.MOV.U32 R10, RZ, RZ, R14 ;  /* 0x000000ffff0a7224 */ /* 0x000fe200078e000e */
        /* <DEDUP_REMOVED lines=26> */
[----:B--2---:R-:W-:-:S07]  /*0820*/  MOV R15, R19 ;  /* 0x00000013000f7202 */ /* 0x004fce0000000f00 */
.L_x_1576:
[----:B------:R-:W0:Y:S01]  /*0830*/  LDC R87, c[0x0][0x388] ;  /* 0x0000e200ff577b82 */ /* 0x000e220000000800 */
[----:B--2---:R-:W-:Y:S01]  /*0840*/  IMAD.SHL.U32 R56, R6, 0x200, RZ ;  /* 0x0000020006387824 */ /* 0x004fe200078e00ff */
[C---:B------:R-:W-:Y:S01]  /*0850*/  LEA R58, P0, R21.reuse, R7, 0x1 ;  /* 0x00000007153a7211 */ /* 0x040fe200078008ff */
[C---:B------:R-:W-:Y:S01]  /*0860*/  IMAD.WIDE.U32 R60, R21.reuse, 0x2, R8 ;  /* 0x00000002153c7825 */ /* 0x040fe200078e0008 */
[----:B------:R-:W-:Y:S02]  /*0870*/  PRMT R62, RZ, 0x7610, R62 ;  /* 0x00007610ff3e7816 */ /* 0x000fe4000000003e */
[----:B------:R-:W-:Y:S02]  /*0880*/  IADD3.X R59, PT, PT, RZ, R10, RZ, P0, !PT ;  /* 0x0000000aff3b7210 */ /* 0x000fe400007fe4ff */
        /* <DEDUP_REMOVED lines=17> */
[----:B------:R-:W-:Y:S02]  /*09a0*/  LOP3.LUT R120, R21, 0x1e0, RZ, 0xfc, !PT ;  /* 0x000001e015787812 */ /* 0x000fe400078efcff */
[----:B------:R-:W-:Y:S02]  /*09b0*/  P2R R21, PR, RZ, 0x1 ;  /* 0x00000001ff157803 */ /* 0x000fe40000000000 */
[----:B------:R-:W-:Y:S02]  /*09c0*/  PRMT R90, RZ, 0x7610, R90 ;  /* 0x00007610ff5a7816 */ /* 0x000fe4000000005a */
[----:B------:R-:W-:-:S02]  /*09d0*/  ISETP.GE.AND P6, PT, R76, R19, PT ;  /* 0x000000134c00720c */ /* 0x000fc40003fc6270 */
        /* <DEDUP_REMOVED lines=8> */
[----:B------:R-:W-:Y:S02]  /*0a60*/  PRMT R64, RZ, 0x7610, R64 ;  /* 0x00007610ff407816 */ /* 0x000fe40000000040 */
[----:B------:R-:W-:Y:S02]  /*0a70*/  PRMT R94, RZ, 0x7610, R94 ;  /* 0x00007610ff5e7816 */ /* 0x000fe4000000005e */
[----:B------:R-:W-:Y:S01]  /*0a80*/  PRMT R74, RZ, 0x7610, R74 ;  /* 0x00007610ff4a7816 */ /* 0x000fe2000000004a */
[----:B------:R-:W3:Y:S01]  /*0a90*/  @!P0 LDG.E.U16 R90, desc[UR16][R60.64+0x1c0] ;  /* 0x0001c0103c5a8981 */ /* 0x000ee2000c1e1500 */
[----:B------:R-:W-:Y:S02]  /*0aa0*/  ISETP.GE.AND P0, PT, R92, R19, PT ;  /* 0x000000135c00720c */ /* 0x000fe40003f06270 */
[----:B------:R-:W-:Y:S01]  /*0ab0*/  PRMT R72, RZ, 0x7610, R72 ;  /* 0x00007610ff487816 */ /* 0x000fe20000000048 */
[----:B------:R-:W4:Y:S01]  /*0ac0*/  @!P6 LDG.E.U16 R64, desc[UR16][R60.64+0x40] ;  /* 0x000040103c40e981 */ /* 0x000f22000c1e1500 */
[----:B------:R-:W-:-:S02]  /*0ad0*/  PRMT R70, RZ, 0x7610, R70 ;  /* 0x00007610ff467816 */ /* 0x000fc40000000046 */
[----:B------:R-:W-:Y:S01]  /*0ae0*/  PRMT R68, RZ, 0x7610, R68 ;  /* 0x00007610ff447816 */ /* 0x000fe20000000044 */
[----:B------:R-:W3:Y:S01]  /*0af0*/  @!P1 LDG.E.U16 R74, desc[UR16][R60.64+0x180] ;  /* 0x000180103c4a9981 */ /* 0x000ee2000c1e1500 */
[----:B------:R-:W-:Y:S02]  /*0b00*/  PRMT R66, RZ, 0x7610, R66 ;  /* 0x00007610ff427816 */ /* 0x000fe40000000042 */
[----:B------:R-:W-:Y:S01]  /*0b10*/  P2R R25, PR, RZ, 0x1 ;  /* 0x00000001ff197803 */ /* 0x000fe20000000000 */
[----:B------:R-:W3:Y:S01]  /*0b20*/  @!P2 LDG.E.U16 R72, desc[UR16][R60.64+0x140] ;  /* 0x000140103c48a981 */ /* 0x000ee2000c1e1500 */
[-C--:B------:R-:W-:Y:S02]  /*0b30*/  ISETP.GE.AND P1, PT, R100, R19.reuse, PT ;  /* 0x000000136400720c */ /* 0x080fe40003f26270 */
[----:B------:R-:W-:Y:S01]  /*0b40*/  PRMT R98, RZ, 0x7610, R98 ;  /* 0x00007610ff627816 */ /* 0x000fe20000000062 */
[----:B------:R-:W3:Y:S01]  /*0b50*/  @!P0 LDG.E.U16 R94, desc[UR16][R60.64+0x200] ;  /* 0x000200103c5e8981 */ /* 0x000ee2000c1e1500 */
[----:B------:R-:W-:-:S02]  /*0b60*/  ISETP.GE.AND P0, PT, R96, R19, PT ;  /* 0x000000136000720c */ /* 0x000fc40003f06270 */
[-C--:B------:R-:W-:Y:S01]  /*0b70*/  ISETP.GE.AND P2, PT, R104, R19.reuse, PT ;  /* 0x000000136800720c */ /* 0x080fe20003f46270 */
        /* <DEDUP_REMOVED lines=28> */
[----:B------:R-:W-:Y:S01]  /*0d40*/  MOV R124, 0x400 ;  /* 0x00000400007c7802 */ /* 0x000fe20000000f00 */
[----:B-1----:R-:W-:-:S03]  /*0d50*/  VIADD R88, R21, 0x20 ;  /* 0x0000002015587836 */ /* 0x002fc60000000000 */
[----:B0-----:R-:W-:Y:S02]  /*0d60*/  LEA R124, R23, R124, 0x18 ;  /* 0x0000007c177c7211 */ /* 0x001fe400078ec0ff */
[CC--:B------:R-:W-:Y:S02]  /*0d70*/  LEA.HI.SX32 R23, R21.reuse, R21.reuse, 0x1b ;  /* 0x0000001515177211 */ /* 0x0c0fe400078fdaff */
[----:B------:R-:W-:Y:S01]  /*0d80*/  LEA.HI.SX32 R25, R88, R21, 0x1b ;  /* 0x0000001558197211 */ /* 0x000fe200078fdaff */
[----:B------:R-:W-:Y:S01]  /*0d90*/  VIADD R60, R21, 0x40 ;  /* 0x00000040153c7836 */ /* 0x000fe20000000000 */
[-C--:B------:R-:W-:Y:S02]  /*0da0*/  LEA R23, R23, R124.reuse, 0x1 ;  /* 0x0000007c17177211 */ /* 0x080fe400078e08ff */
[----:B------:R-:W-:Y:S02]  /*0db0*/  LEA R25, R25, R124, 0x1 ;  /* 0x0000007c19197211 */ /* 0x000fe400078e08ff */
[C---:B------:R-:W-:Y:S01]  /*0dc0*/  IADD3 R88, PT, PT, R21.reuse, 0x60, RZ ;  /* 0x0000006015587810 */ /* 0x040fe20007ffe0ff */
[C---:B------:R-:W-:Y:S01]  /*0dd0*/  VIADD R96, R21.reuse, 0xa0 ;  /* 0x000000a015607836 */ /* 0x040fe20000000000 */
[----:B------:R-:W-:-:S02]  /*0de0*/  IADD3 R92, PT, PT, R21, 0x80, RZ ;  /* 0x00000080155c7810 */ /* 0x000fc40007ffe0ff */
[C---:B------:R-:W-:Y:S02]  /*0df0*/  IADD3 R100, PT, PT, R21.reuse, 0xc0, RZ ;  /* 0x000000c015647810 */ /* 0x040fe40007ffe0ff */
[-C--:B------:R-:W-:Y:S02]  /*0e00*/  LEA.HI.SX32 R27, R60, R21.reuse, 0x1b ;  /* 0x000000153c1b7211 */ /* 0x080fe400078fdaff */
[-C--:B------:R-:W-:Y:S02]  /*0e10*/  LEA.HI.SX32 R29, R88, R21.reuse, 0x1b ;  /* 0x00000015581d7211 */ /* 0x080fe400078fdaff */
[----:B------:R-:W-:Y:S02]  /*0e20*/  IADD3 R60, PT, PT, R21, 0xe0, RZ ;  /* 0x000000e0153c7810 */ /* 0x000fe40007ffe0ff */
[-C--:B------:R-:W-:Y:S02]  /*0e30*/  LEA.HI.SX32 R31, R92, R21.reuse, 0x1b ;  /* 0x000000155c1f7211 */ /* 0x080fe400078fdaff */
[----:B------:R-:W-:-:S02]  /*0e40*/  LEA.HI.SX32 R33, R96, R21, 0x1b ;  /* 0x0000001560217211 */ /* 0x000fc400078fdaff */
[-C--:B------:R-:W-:Y:S02]  /*0e50*/  LEA.HI.SX32 R35, R100, R21.reuse, 0x1b ;  /* 0x0000001564237211 */ /* 0x080fe400078fdaff */
[----:B------:R-:W-:Y:S02]  /*0e60*/  LEA R27, R27, R124, 0x1 ;  /* 0x0000007c1b1b7211 */ /* 0x000fe400078e08ff */
[----:B------:R-:W-:Y:S01]  /*0e70*/  IADD3 R88, PT, PT, R21, 0x140, RZ ;  /* 0x0000014015587810 */ /* 0x000fe20007ffe0ff */
[----:B------:R-:W-:Y:S01]  /*0e80*/  IMAD R29, R29, 0x2, R124 ;  /* 0x000000021d1d7824 */ /* 0x000fe200078e027c */
[----:B------:R-:W-:Y:S02]  /*0e90*/  LEA.HI.SX32 R37, R60, R21, 0x1b ;  /* 0x000000153c257211 */ /* 0x000fe400078fdaff */
[C---:B------:R-:W-:Y:S02]  /*0ea0*/  IADD3 R92, PT, PT, R21.reuse, 0x160, RZ ;  /* 0x00000160155c7810 */ /* 0x040fe40007ffe0ff */
[----:B------:R-:W-:-:S02]  /*0eb0*/  IADD3 R60, PT, PT, R21, 0x180, RZ ;  /* 0x00000180153c7810 */ /* 0x000fc40007ffe0ff */
[-C--:B------:R-:W-:Y:S01]  /*0ec0*/  LEA R31, R31, R124.reuse, 0x1 ;  /* 0x0000007c1f1f7211 */ /* 0x080fe200078e08ff */
[--C-:B------:R-:W-:Y:S01]  /*0ed0*/  IMAD R35, R35, 0x2, R124.reuse ;  /* 0x0000000223237824 */ /* 0x100fe200078e027c */
[-C--:B------:R-:W-:Y:S02]  /*0ee0*/  LEA R33, R33, R124.reuse, 0x1 ;  /* 0x0000007c21217211 */ /* 0x080fe400078e08ff */
[-C--:B------:R-:W-:Y:S01]  /*0ef0*/  LEA.HI.SX32 R43, R88, R21.reuse, 0x1b ;  /* 0x00000015582b7211 */ /* 0x080fe200078fdaff */
[--C-:B------:R-:W-:Y:S01]  /*0f00*/  IMAD R37, R37, 0x2, R124.reuse ;  /* 0x0000000225257824 */ /* 0x100fe200078e027c */
[-C--:B------:R-:W-:Y:S01]  /*0f10*/  LEA.HI.SX32 R45, R92, R21.reuse, 0x1b ;  /* 0x000000155c2d7211 */ /* 0x080fe200078fdaff */
[----:B------:R-:W-:Y:S01]  /*0f20*/  IMAD.SHL.U32 R55, R21, 0x10, RZ ;  /* 0x0000001015377824 */ /* 0x000fe200078e00ff */
[----:B------:R-:W-:Y:S01]  /*0f30*/  LEA.HI.SX32 R47, R60, R21, 0x1b ;  /* 0x000000153c2f7211 */ /* 0x000fe200078fdaff */
[----:B------:R-:W-:Y:S01]  /*0f40*/  IMAD R43, R43, 0x2, R124 ;  /* 0x000000022b2b7824 */ /* 0x000fe200078e027c */
[----:B------:R-:W-:-:S02]  /*0f50*/  LEA R45, R45, R124, 0x1 ;  /* 0x0000007c2d2d7211 */ /* 0x000fc400078e08ff */
[----:B------:R-:W-:Y:S01]  /*0f60*/  LEA.HI.SX32 R55, R55, R55, 0x1b ;  /* 0x0000003737377211 */ /* 0x000fe200078fdaff */
[----:B------:R-:W-:-:S03]  /*0f70*/  IMAD R47, R47, 0x2, R124 ;  /* 0x000000022f2f7824 */ /* 0x000fc600078e027c */
[----:B------:R-:W-:Y:S02]  /*0f80*/  LEA R55, R55, R124, 0x1 ;  /* 0x0000007c37377211 */ /* 0x000fe400078e08ff */
[----:B------:R-:W-:Y:S02]  /*0f90*/  PRMT R60, RZ, 0x7610, R60 ;  /* 0x00007610ff3c7816 */ /* 0x000fe4000000003c */
[----:B------:R-:W-:Y:S02]  /*0fa0*/  P2R R79, PR, RZ, 0x2 ;  /* 0x00000002ff4f7803 */ /* 0x000fe40000000000 */
[----:B------:R-:W-:Y:S02]  /*0fb0*/  ISETP.GE.AND P1, PT, R76, R19, PT ;  /* 0x000000134c00720c */ /* 0x000fe40003f26270 */
[----:B------:R-:W-:Y:S02]  /*0fc0*/  PRMT R76, RZ, 0x7610, R76 ;  /* 0x00007610ff4c7816 */ /* 0x000fe4000000004c */
[----:B------:R-:W-:Y:S01]  /*0fd0*/  PRMT R88, RZ, 0x7610, R88 ;  /* 0x00007610ff587816 */ /* 0x000fe20000000058 */
[----:B--2---:R0:W-:Y:S02]  /*0fe0*/  STS.U16 [R23], R62 ;  /* 0x0000003e17007388 */ /* 0x0041e40000000400 */
[----:B0-----:R-:W-:-:S04]  /*0ff0*/  IADD3 R62, PT, PT, R21, 0x100, RZ ;  /* 0x00000100153e7810 */ /* 0x001fc80007ffe0ff */
[-C--:B------:R-:W-:Y:S01]  /*1000*/  LEA.HI.SX32 R39, R62, R21.reuse, 0x1b ;  /* 0x000000153e277211 */ /* 0x080fe200078fdaff */
[----:B----4-:R0:W-:Y:S01]  /*1010*/  STS.U16 [R25+0x40], R64 ;  /* 0x0000404019007388 */ /* 0x0101e20000000400 */
[----:B------:R-:W-:Y:S02]  /*1020*/  VIADD R62, R21, 0x1a0 ;  /* 0x000001a0153e7836 */ /* 0x000fe40000000000 */
[----:B------:R-:W-:Y:S01]  /*1030*/  LEA R39, R39, R124, 0x1 ;  /* 0x0000007c27277211 */ /* 0x000fe200078e08ff */
[----:B0-----:R-:W-:Y:S02]  /*1040*/  VIADD R64, R21, 0x120 ;  /* 0x0000012015407836 */ /* 0x001fe40000000000 */
[----:B------:R-:W-:-:S03]  /*1050*/  LEA.HI.SX32 R49, R62, R21, 0x1b ;  /* 0x000000153e317211 */ /* 0x000fc600078fdaff */
[-C--:B------:R-:W-:Y:S02]  /*1060*/  LEA.HI.SX32 R41, R64, R21.reuse, 0x1b ;  /* 0x0000001540297211 */ /* 0x080fe400078fdaff */
[----:B------:R-:W-:Y:S02]  /*1070*/  IADD3 R64, PT, PT, R21, 0x1c0, RZ ;  /* 0x000001c015407810 */ /* 0x000fe40007ffe0ff */
[----:B------:R-:W-:Y:S01]  /*1080*/  LEA R41, R41, R124, 0x1 ;  /* 0x0000007c29297211 */ /* 0x000fe200078e08ff */
[----:B---3--:R0:W-:Y:S01]  /*1090*/  STS.U16 [R27+0x80], R66 ;  /* 0x000080421b007388 */ /* 0x0081e20000000400 */
[----:B------:R-:W-:-:S03]  /*10a0*/  LEA.HI.SX32 R51, R64, R21, 0x1b ;  /* 0x0000001540337211 */ /* 0x000fc600078fdaff */
[----:B------:R-:W-:Y:S04]  /*10b0*/  STS.U16 [R29+0xc0], R68 ;  /* 0x0000c0441d007388 */ /* 0x000fe80000000400 */
[----:B------:R-:W-:Y:S01]  /*10c0*/  STS.U16 [R31+0x100], R70 ;  /* 0x000100461f007388 */ /* 0x000fe20000000400 */
[----:B0-----:R-:W-:-:S03]  /*10d0*/  IADD3 R66, PT, PT, R21, 0x1e0, RZ ;  /* 0x000001e015427810 */ /* 0x001fc60007ffe0ff */
[----:B------:R-:W-:Y:S01]  /*10e0*/  STS.U16 [R33+0x140], R72 ;  /* 0x0001404821007388 */ /* 0x000fe20000000400 */
[----:B------:R-:W-:-:S03]  /*10f0*/  LEA.HI.SX32 R53, R66, R21, 0x1b ;  /* 0x0000001542357211 */ /* 0x000fc600078fdaff */
[----:B------:R-:W-:Y:S01]  /*1100*/  STS.U16 [R35+0x180], R74 ;  /* 0x0001804a23007388 */ /* 0x000fe20000000400 */
[----:B------:R-:W-:-:S03]  /*1110*/  LEA R49, R49, R124, 0x1 ;  /* 0x0000007c31317211 */ /* 0x000fc600078e08ff */
        /* <DEDUP_REMOVED lines=30> */
[----:B------:R-:W4:Y:S01]  /*1300*/  @!P0 LDG.E.U16 R60, desc[UR16][R58.64] ;  /* 0x000000103a3c8981 */ /* 0x000f22000c1e1500 */
[----:B------:R-:W-:-:S03]  /*1310*/  ISETP.GE.AND P0, PT, R78, R19, PT ;  /* 0x000000134e00720c */ /* 0x000fc60003f06270 */
[----:B------:R-:W4:Y:S01]  /*1320*/  @!P1 LDG.E.U16 R62, desc[UR16][R58.64+0x40] ;  /* 0x000040103a3e9981 */ /* 0x000f22000c1e1500 */
[----:B------:R-:W-:-:S09]  /*1330*/  ISETP.GE.AND P1, PT, R80, R19, PT ;  /* 0x000000135000720c */ /* 0x000fd20003f26270 */
[----:B------:R-:W4:Y:S01]  /*1340*/  @!P0 LDG.E.U16 R76, desc[UR16][R58.64+0x80] ;  /* 0x000080103a4c8981 */ /* 0x000f22000c1e1500 */
[----:B------:R-:W-:Y:S02]  /*1350*/  ISETP.GE.AND P0, PT, R82, R19, PT ;  /* 0x000000135200720c */ /* 0x000fe40003f06270 */
[----:B------:R-:W-:Y:S02]  /*1360*/  PRMT R80, RZ, 0x7610, R80 ;  /* 0x00007610ff507816 */ /* 0x000fe40000000050 */
[----:B------:R-:W-:-:S06]  /*1370*/  PRMT R78, RZ, 0x7610, R78 ;  /* 0x00007610ff4e7816 */ /* 0x000fcc000000004e */
[----:B------:R-:W4:Y:S04]  /*1380*/  @!P1 LDG.E.U16 R78, desc[UR16][R58.64+0xc0] ;  /* 0x0000c0103a4e9981 */ /* 0x000f28000c1e1500 */
[----:B------:R-:W4:Y:S01]  /*1390*/  @!P0 LDG.E.U16 R80, desc[UR16][R58.64+0x100] ;  /* 0x000100103a508981 */ /* 0x000f22000c1e1500 */
[-C--:B------:R-:W-:Y:S02]  /*13a0*/  ISETP.GE.AND P0, PT, R86, R19.reuse, PT ;  /* 0x000000135600720c */ /* 0x080fe40003f06270 */
[----:B------:R-:W-:Y:S02]  /*13b0*/  ISETP.GE.AND P1, PT, R84, R19, PT ;  /* 0x000000135400720c */ /* 0x000fe40003f26270 */
[----:B------:R-:W-:-:S09]  /*13c0*/  PRMT R84, RZ, 0x7610, R84 ;  /* 0x00007610ff547816 */ /* 0x000fd20000000054 */
[----:B------:R-:W4:Y:S01]  /*13d0*/  @!P0 LDG.E.U16 R84, desc[UR16][R58.64+0x180] ;  /* 0x000180103a548981 */ /* 0x000f22000c1e1500 */
[----:B------:R-:W-:Y:S02]  /*13e0*/  ISETP.NE.AND P0, PT, R81, RZ, PT ;  /* 0x000000ff5100720c */ /* 0x000fe40003f05270 */
[----:B------:R-:W-:Y:S02]  /*13f0*/  PRMT R86, RZ, 0x7610, R86 ;  /* 0x00007610ff567816 */ /* 0x000fe40000000056 */
[----:B------:R-:W-:-:S06]  /*1400*/  PRMT R82, RZ, 0x7610, R82 ;  /* 0x00007610ff527816 */ /* 0x000fcc0000000052 */
[----:B------:R-:W4:Y:S04]  /*1410*/  @!P1 LDG.E.U16 R82, desc[UR16][R58.64+0x140] ;  /* 0x000140103a529981 */ /* 0x000f28000c1e1500 */
[----:B------:R-:W4:Y:S01]  /*1420*/  @!P0 LDG.E.U16 R86, desc[UR16][R58.64+0x1c0] ;  /* 0x0001c0103a568981 */ /* 0x000f22000c1e1500 */
[----:B------:R-:W-:Y:S02]  /*1430*/  ISETP.NE.AND P0, PT, R83, RZ, PT ;  /* 0x000000ff5300720c */ /* 0x000fe40003f05270 */
[----:B------:R-:W-:Y:S02]  /*1440*/  ISETP.NE.AND P1, PT, R79, RZ, PT ;  /* 0x000000ff4f00720c */ /* 0x000fe40003f25270 */
[----:B0-----:R-:W-:-:S09]  /*1450*/  PRMT R90, RZ, 0x7610, R90 ;  /* 0x00007610ff5a7816 */ /* 0x001fd2000000005a */
[----:B------:R-:W4:Y:S01]  /*1460*/  @!P0 LDG.E.U16 R88, desc[UR16][R58.64+0x200] ;  /* 0x000200103a588981 */ /* 0x000f22000c1e1500 */
[----:B------:R-:W-:Y:S02]  /*1470*/  ISETP.NE.AND P0, PT, R85, RZ, PT ;  /* 0x000000ff5500720c */ /* 0x000fe40003f05270 */
[----:B------:R-:W-:Y:S02]  /*1480*/  PRMT R92, RZ, 0x7610, R92 ;  /* 0x00007610ff5c7816 */ /* 0x000fe4000000005c */
[----:B-1----:R-:W-:Y:S02]  /*1490*/  PRMT R94, RZ, 0x7610, R94 ;  /* 0x00007610ff5e7816 */ /* 0x002fe4000000005e */
[----:B------:R-:W-:Y:S02]  /*14a0*/  PRMT R96, RZ, 0x7610, R96 ;  /* 0x00007610ff607816 */ /* 0x000fe40000000060 */
[----:B--2---:R-:W-:Y:S01]  /*14b0*/  PRMT R98, RZ, 0x7610, R98 ;  /* 0x00007610ff627816 */ /* 0x004fe20000000062 */
[----:B------:R-:W2:Y:S01]  /*14c0*/  @!P1 LDG.E.U16 R92, desc[UR16][R58.64+0x280] ;  /* 0x000280103a5c9981 */ /* 0x000ea2000c1e1500 */
[----:B------:R-:W-:-:S02]  /*14d0*/  PRMT R100, RZ, 0x7610, R100 ;  /* 0x00007610ff647816 */ /* 0x000fc40000000064 */
[----:B---3--:R-:W-:Y:S01]  /*14e0*/  PRMT R102, RZ, 0x7610, R102 ;  /* 0x00007610ff667816 */ /* 0x008fe20000000066 */
[----:B------:R-:W3:Y:S04]  /*14f0*/  @!P0 LDG.E.U16 R90, desc[UR16][R58.64+0x240] ;  /* 0x000240103a5a8981 */ /* 0x000ee8000c1e1500 */
[----:B------:R-:W2:Y:S04]  /*1500*/  @!P2 LDG.E.U16 R94, desc[UR16][R58.64+0x2c0] ;  /* 0x0002c0103a5ea981 */ /* 0x000ea8000c1e1500 */
[----:B------:R-:W2:Y:S04]  /*1510*/  @!P3 LDG.E.U16 R96, desc[UR16][R58.64+0x300] ;  /* 0x000300103a60b981 */ /* 0x000ea8000c1e1500 */
[----:B------:R-:W2:Y:S04]  /*1520*/  @!P4 LDG.E.U16 R98, desc[UR16][R58.64+0x340] ;  /* 0x000340103a62c981 */ /* 0x000ea8000c1e1500 */
[----:B------:R-:W2:Y:S04]  /*1530*/  @!P5 LDG.E.U16 R100, desc[UR16][R58.64+0x380] ;  /* 0x000380103a64d981 */ /* 0x000ea8000c1e1500 */
[----:B------:R-:W2:Y:S01]  /*1540*/  @!P6 LDG.E.U16 R102, desc[UR16][R58.64+0x3c0] ;  /* 0x0003c0103a66e981 */ /* 0x000ea2000c1e1500 */
[----:B------:R-:W-:Y:S03]  /*1550*/  BSSY.RECONVERGENT B0, `(.L_x_1540) ;  /* 0x0000057000007945 */ /* 0x000fe60003800200 */
[----:B----4-:R-:W-:Y:S04]  /*1560*/  STS.U16 [R23], R60 ;  /* 0x0000003c17007388 */ /* 0x010fe80000000400 */
        /* <DEDUP_REMOVED lines=8> */
[----:B---3--:R-:W-:Y:S04]  /*15f0*/  STS.U16 [R41+0x240], R90 ;  /* 0x0002405a29007388 */ /* 0x008fe80000000400 */
[----:B--2---:R-:W-:Y:S04]  /*1600*/  STS.U16 [R43+0x280], R92 ;  /* 0x0002805c2b007388 */ /* 0x004fe80000000400 */
        /* <DEDUP_REMOVED lines=9> */
[----:B------:R-:W-:Y:S04]  /*16a0*/  LDS.U16 R78, [R55+0x8] ;  /* 0x00000800374e7984 */ /* 0x000fe80000000400 */
[----:B------:R-:W-:Y:S04]  /*16b0*/  LDS.U16 R80, [R55+0xa] ;  /* 0x00000a0037507984 */ /* 0x000fe80000000400 */
[----:B------:R-:W2:Y:S04]  /*16c0*/  LDS.U16 R76, [R55+0x6] ;  /* 0x00000600374c7984 */ /* 0x000ea80000000400 */
[----:B------:R-:W3:Y:S04]  /*16d0*/  LDS.U16 R82, [R55+0xc] ;  /* 0x00000c0037527984 */ /* 0x000ee80000000400 */
[----:B------:R4:W1:Y:S04]  /*16e0*/  LDS.U16 R84, [R55+0xe] ;  /* 0x00000e0037547984 */ /* 0x0008680000000400 */
[----:B------:R4:W1:Y:S04]  /*16f0*/  LDS.U16 R85, [R55+0x10] ;  /* 0x0000100037557984 */ /* 0x0008680000000400 */
[----:B------:R4:W3:Y:S04]  /*1700*/  LDS.U16 R88, [R55+0x12] ;  /* 0x0000120037587984 */ /* 0x0008e80000000400 */
[----:B------:R4:W3:Y:S04]  /*1710*/  LDS.U16 R89, [R55+0x14] ;  /* 0x0000140037597984 */ /* 0x0008e80000000400 */
[----:B------:R4:W3:Y:S04]  /*1720*/  LDS.U16 R91, [R55+0x16] ;  /* 0x00001600375b7984 */ /* 0x0008e80000000400 */
[----:B------:R4:W4:Y:S04]  /*1730*/  LDS.U16 R83, [R55+0x18] ;  /* 0x0000180037537984 */ /* 0x0009280000000400 */
[----:B------:R0:W4:Y:S04]  /*1740*/  LDS.U16 R81, [R55+0x1a] ;  /* 0x00001a0037517984 */ /* 0x0001280000000400 */
[----:B------:R1:W4:Y:S04]  /*1750*/  LDS.U16 R79, [R55+0x1c] ;  /* 0x00001c00374f7984 */ /* 0x0003280000000400 */
[----:B------:R1:W4:Y:S01]  /*1760*/  LDS.U16 R59, [R55+0x1e] ;  /* 0x00001e00373b7984 */ /* 0x0003220000000400 */
[----:B0-----:R-:W-:-:S04]  /*1770*/  IMAD.U32 R58, R58, 0x10000, RZ ;  /* 0x000100003a3a7824 */ /* 0x001fc800078e00ff */
[----:B-----5:R-:W-:-:S05]  /*1780*/  FADD.FTZ R58, R58, R3 ;  /* 0x000000033a3a7221 */ /* 0x020fca0000010000 */
[----:B------:R-:W-:Y:S02]  /*1790*/  FSETP.GTU.FTZ.AND P0, PT, R58, 20, PT ;  /* 0x41a000003a00780b */ /* 0x000fe40003f1c000 */
[----:B-1----:R-:W-:Y:S02]  /*17a0*/  SHF.L.U32 R60, R60, 0x10, RZ ;  /* 0x000000103c3c7819 */ /* 0x002fe400000006ff */
[----:B------:R-:W-:Y:S01]  /*17b0*/  ISETP.EQ.OR P0, PT, RZ, UR9, P0 ;  /* 0x00000009ff007c0c */ /* 0x000fe20008702670 */
[----:B--2---:R-:W-:Y:S01]  /*17c0*/  IMAD.U32 R76, R76, 0x10000, RZ ;  /* 0x000100004c4c7824 */ /* 0x004fe200078e00ff */
[----:B------:R-:W-:Y:S01]  /*17d0*/  SHF.L.U32 R62, R62, 0x10, RZ ;  /* 0x000000103e3e7819 */ /* 0x000fe200000006ff */
[--C-:B------:R-:W-:Y:S01]  /*17e0*/  FADD.FTZ R60, R60, R3.reuse ;  /* 0x000000033c3c7221 */ /* 0x100fe20000010000 */
[----:B------:R-:W-:Y:S02]  /*17f0*/  SHF.L.U32 R78, R78, 0x10, RZ ;  /* 0x000000104e4e7819 */ /* 0x000fe400000006ff */
[----:B------:R-:W-:Y:S01]  /*1800*/  SHF.L.U32 R80, R80, 0x10, RZ ;  /* 0x0000001050507819 */ /* 0x000fe200000006ff */
[--C-:B------:R-:W-:Y:S01]  /*1810*/  FADD.FTZ R62, R62, R3.reuse ;  /* 0x000000033e3e7221 */ /* 0x100fe20000010000 */
[--C-:B------:R-:W-:Y:S01]  /*1820*/  FADD.FTZ R76, R76, R3.reuse ;  /* 0x000000034c4c7221 */ /* 0x100fe20000010000 */
[--C-:B------:R-:W-:Y:S01]  /*1830*/  FADD.FTZ R78, R78, R3.reuse ;  /* 0x000000034e4e7221 */ /* 0x100fe20000010000 */
[----:B------:R-:W-:Y:S01]  /*1840*/  FSETP.GTU.FTZ.AND P1, PT, R60, 20, PT ;  /* 0x41a000003c00780b */ /* 0x000fe20003f3c000 */
[----:B------:R-:W-:Y:S01]  /*1850*/  FADD.FTZ R80, R80, R3 ;  /* 0x0000000350507221 */ /* 0x000fe20000010000 */
[----:B---3--:R-:W-:Y:S01]  /*1860*/  IMAD.U32 R82, R82, 0x10000, RZ ;  /* 0x0001000052527824 */ /* 0x008fe200078e00ff */
[----:B------:R-:W-:-:S02]  /*1870*/  FSETP.GTU.FTZ.AND P5, PT, R62, 20, PT ;  /* 0x41a000003e00780b */ /* 0x000fc40003fbc000 */
[----:B------:R-:W-:Y:S01]  /*1880*/  FSETP.GTU.FTZ.AND P4, PT, R76, 20, PT ;  /* 0x41a000004c00780b */ /* 0x000fe20003f9c000 */
[----:B------:R-:W-:Y:S01]  /*1890*/  FADD.FTZ R82, R82, R3 ;  /* 0x0000000352527221 */ /* 0x000fe20000010000 */
        /* <DEDUP_REMOVED lines=34> */
.L_x_1541:
[----:B------:R-:W-:Y:S05]  /*1ac0*/  BSYNC.RECONVERGENT B0 ;  /* 0x0000000000007941 */ /* 0x000fea0003800200 */
.L_x_1540:
[----:B------:R-:W-:Y:S01]  /*1ad0*/  IMAD.U32 R84, R84, 0x10000, RZ ;  /* 0x0001000054547824 */ /* 0x000fe200078e00ff */
[----:B------:R-:W-:Y:S01]  /*1ae0*/  BSSY.RECONVERGENT B0, `(.L_x_1542) ;  /* 0x0000022000007945 */ /* 0x000fe20003800200 */
[----:B------:R-:W-:Y:S02]  /*1af0*/  FSETP.GTU.FTZ.AND P0, PT, R82, 20, PT ;  /* 0x41a000005200780b */ /* 0x000fe40003f1c000 */
[----:B------:R-:W-:Y:S01]  /*1b00*/  FADD.FTZ R84, R84, R3 ;  /* 0x0000000354547221 */ /* 0x000fe20000010000 */
        /* <DEDUP_REMOVED lines=31> */
.L_x_1543:
[----:B------:R-:W-:Y:S05]  /*1d00*/  BSYNC.RECONVERGENT B0 ;  /* 0x0000000000007941 */ /* 0x000fea0003800200 */
.L_x_1542:
[----:B------:R-:W-:Y:S01]  /*1d10*/  ISETP.EQ.OR P6, PT, RZ, UR9, P5 ;  /* 0x00000009ff007c0c */ /* 0x000fe2000afc2670 */
[----:B------:R-:W-:Y:S01]  /*1d20*/  IMAD.U32 R86, R85, 0x10000, RZ ;  /* 0x0001000055567824 */ /* 0x000fe200078e00ff */
[----:B------:R-:W-:Y:S01]  /*1d30*/  BSSY.RECONVERGENT B0, `(.L_x_1544) ;  /* 0x0000023000007945 */ /* 0x000fe20003800200 */
[----:B------:R-:W-:Y:S02]  /*1d40*/  FSETP.GTU.FTZ.AND P1, PT, R84, 20, PT ;  /* 0x41a000005400780b */ /* 0x000fe40003f3c000 */
[----:B------:R-:W-:Y:S01]  /*1d50*/  ISETP.EQ.OR P5, PT, RZ, UR9, P4 ;  /* 0x00000009ff007c0c */ /* 0x000fe2000a7a2670 */
[----:B------:R-:W-:-:S07]  /*1d60*/  FADD.FTZ R86, R86, R3 ;  /* 0x0000000356567221 */ /* 0x000fce0000010000 */
        /* <DEDUP_REMOVED lines=31> */
.L_x_1545:
[----:B------:R-:W-:Y:S05]  /*1f60*/  BSYNC.RECONVERGENT B0 ;  /* 0x0000000000007941 */ /* 0x000fea0003800200 */
.L_x_1544:
        /* <DEDUP_REMOVED lines=35> */
.L_x_1547:
[----:B------:R-:W-:Y:S05]  /*21a0*/  BSYNC.RECONVERGENT B0 ;  /* 0x0000000000007941 */ /* 0x000fea0003800200 */
.L_x_1546:
        /* <DEDUP_REMOVED lines=37> */
.L_x_1549:
[----:B------:R-:W-:Y:S05]  /*2400*/  BSYNC.RECONVERGENT B0 ;  /* 0x0000000000007941 */ /* 0x000fea0003800200 */
.L_x_1548:
        /* <DEDUP_REMOVED lines=35> */
.L_x_1551:
[----:B------:R-:W-:Y:S05]  /*2640*/  BSYNC.RECONVERGENT B0 ;  /* 0x0000000000007941 */ /* 0x000fea0003800200 */
.L_x_1550:
[----:B------:R-:W-:Y:S01]  /*2650*/  ISETP.EQ.OR P0, PT, RZ, UR9, P0 ;  /* 0x00000009ff007c0c */ /* 0x000fe20008702670 */
[----:B----4-:R-:W-:Y:S01]  /*2660*/  IMAD.U32 R94, R83, 0x10000, RZ ;  /* 0x00010000535e7824 */ /* 0x010fe200078e00ff */
        /* <DEDUP_REMOVED lines=35> */
.L_x_1553:
[----:B------:R-:W-:Y:S05]  /*28a0*/  BSYNC.RECONVERGENT B0 ;  /* 0x0000000000007941 */ /* 0x000fea0003800200 */
.L_x_1552:
        /* <DEDUP_REMOVED lines=35> */
.L_x_1555:
[----:B------:R-:W-:Y:S05]  /*2ae0*/  BSYNC.RECONVERGENT B0 ;  /* 0x0000000000007941 */ /* 0x000fea0003800200 */
.L_x_1554:
[----:B------:R-:W-:Y:S01]  /*2af0*/  ISETP.EQ.OR P4, PT, RZ, UR9, P4 ;  /* 0x00000009ff007c0c */ /* 0x000fe2000a782670 */
[----:B------:R-:W-:Y:S01]  /*2b00*/  IMAD.U32 R98, R79, 0x10000, RZ ;  /* 0x000100004f627824 */ /* 0x000fe200078e00ff */
[----:B------:R-:W-:Y:S01]  /*2b10*/  BSSY.RECONVERGENT B0, `(.L_x_1556) ;  /* 0x0000025000007945 */ /* 0x000fe20003800200 */
[----:B------:R-:W-:Y:S02]  /*2b20*/  FSETP.GTU.FTZ.AND P1, PT, R96, 20, PT ;  /* 0x41a000006000780b */ /* 0x000fe40003f3c000 */
[----:B------:R-:W-:Y:S01]  /*2b30*/  ISETP.EQ.OR P5, PT, RZ, UR9, P5 ;  /* 0x00000009ff007c0c */ /* 0x000fe2000afa2670 */
[----:B------:R-:W-:Y:S01]  /*2b40*/  FADD.FTZ R98, R98, R3 ;  /* 0x0000000362627221 */ /* 0x000fe20000010000 */
[----:B------:R-:W-:Y:S02]  /*2b50*/  SHF.L.U32 R179, R77, 0x10, RZ ;  /* 0x000000104db37819 */ /* 0x000fe400000006ff */
[----:B------:R-:W-:-:S04]  /*2b60*/  SHF.L.U32 R75, R75, 0x10, RZ ;  /* 0x000000104b4b7819 */ /* 0x000fc800000006ff */
        /* <DEDUP_REMOVED lines=31> */
.L_x_1557:
[----:B------:R-:W-:Y:S05]  /*2d60*/  BSYNC.RECONVERGENT B0 ;  /* 0x0000000000007941 */ /* 0x000fea0003800200 */
.L_x_1556:
[----:B------:R-:W-:Y:S01]  /*2d70*/  SHF.L.U32 R100, R59, 0x10, RZ ;  /* 0x000000103b647819 */ /* 0x000fe200000006ff */
[----:B------:R-:W-:Y:S01]  /*2d80*/  BSSY.RECONVERGENT B0, `(.L_x_1558) ;  /* 0x0000026000007945 */ /* 0x000fe20003800200 */
[----:B------:R-:W-:Y:S01]  /*2d90*/  FSETP.GTU.FTZ.AND P4, PT, R98, 20, PT ;  /* 0x41a000006200780b */ /* 0x000fe20003f9c000 */
[----:B------:R-:W-:Y:S01]  /*2da0*/  IMAD.U32 R177, R74, 0x10000, RZ ;  /* 0x000100004ab17824 */ /* 0x000fe200078e00ff */
[----:B------:R-:W-:Y:S01]  /*2db0*/  SHF.L.U32 R73, R73, 0x10, RZ ;  /* 0x0000001049497819 */ /* 0x000fe200000006ff */
[----:B------:R-:W-:Y:S01]  /*2dc0*/  IMAD.U32 R71, R71, 0x10000, RZ ;  /* 0x0001000047477824 */ /* 0x000fe200078e00ff */
[----:B------:R-:W-:Y:S01]  /*2dd0*/  SHF.L.U32 R115, R72, 0x10, RZ ;  /* 0x0000001048737819 */ /* 0x000fe200000006ff */
        /* <DEDUP_REMOVED lines=32> */
.L_x_1559:
[----:B------:R-:W-:Y:S05]  /*2fe0*/  BSYNC.RECONVERGENT B0 ;  /* 0x0000000000007941 */ /* 0x000fea0003800200 */
.L_x_1558:
[----:B------:R-:W-:Y:S01]  /*2ff0*/  ISETP.EQ.OR P3, PT, RZ, UR9, P3 ;  /* 0x00000009ff007c0c */ /* 0x000fe20009f62670 */
[----:B------:R-:W-:Y:S01]  /*3000*/  BSSY.RECONVERGENT B0, `(.L_x_1560) ;  /* 0x000002c000007945 */ /* 0x000fe20003800200 */
[----:B------:R-:W-:Y:S01]  /*3010*/  FSETP.GTU.FTZ.AND P5, PT, R100, 20, PT ;  /* 0x41a000006400780b */ /* 0x000fe20003fbc000 */
[----:B------:R-:W-:Y:S01]  /*3020*/  IMAD.U32 R111, R70, 0x10000, RZ ;  /* 0x00010000466f7824 */ /* 0x000fe200078e00ff */
[----:B------:R-:W-:Y:S01]  /*3030*/  ISETP.EQ.OR P2, PT, RZ, UR9, P2 ;  /* 0x00000009ff007c0c */ /* 0x000fe20009742670 */
[----:B------:R-:W-:Y:S01]  /*3040*/  IMAD.U32 R67, R67, 0x10000, RZ ;  /* 0x0001000043437824 */ /* 0x000fe200078e00ff */
[----:B------:R-:W-:Y:S02]  /*3050*/  ISETP.EQ.OR P0, PT, RZ, UR9, P0 ;  /* 0x00000009ff007c0c */ /* 0x000fe40008702670 */
[----:B------:R-:W-:Y:S02]  /*3060*/  ISETP.EQ.OR P1, PT, RZ, UR9, P1 ;  /* 0x00000009ff007c0c */ /* 0x000fe40008f22670 */
[----:B------:R-:W-:-:S02]  /*3070*/  ISETP.EQ.OR P4, PT, RZ, UR9, P4 ;  /* 0x00000009ff007c0c */ /* 0x000fc4000a782670 */
[----:B------:R-:W-:Y:S02]  /*3080*/  ISETP.EQ.OR P5, PT, RZ, UR9, P5 ;  /* 0x00000009ff007c0c */ /* 0x000fe4000afa2670 */
[----:B------:R-:W-:Y:S02]  /*3090*/  SHF.L.U32 R69, R69, 0x10, RZ ;  /* 0x0000001045457819 */ /* 0x000fe400000006ff */
[----:B------:R-:W-:Y:S02]  /*30a0*/  SHF.L.U32 R105, R68, 0x10, RZ ;  /* 0x0000001044697819 */ /* 0x000fe400000006ff */
        /* <DEDUP_REMOVED lines=33> */
.L_x_1561:
[----:B------:R-:W-:Y:S05]  /*32c0*/  BSYNC.RECONVERGENT B0 ;  /* 0x0000000000007941 */ /* 0x000fea0003800200 */
.L_x_1560:
        /* <DEDUP_REMOVED lines=32> */
.L_x_1563:
[----:B------:R-:W-:Y:S05]  /*34d0*/  BSYNC.RECONVERGENT B0 ;  /* 0x0000000000007941 */ /* 0x000fea0003800200 */
.L_x_1562:
        /* <DEDUP_REMOVED lines=32> */
.L_x_1565:
[----:B------:R-:W-:Y:S05]  /*36e0*/  BSYNC.RECONVERGENT B0 ;  /* 0x0000000000007941 */ /* 0x000fea0003800200 */
.L_x_1564:
        /* <DEDUP_REMOVED lines=32> */
.L_x_1567:
[----:B------:R-:W-:Y:S05]  /*38f0*/  BSYNC.RECONVERGENT B0 ;  /* 0x0000000000007941 */ /* 0x000fea0003800200 */
.L_x_1566:
        /* <DEDUP_REMOVED lines=32> */
.L_x_1569:
[----:B------:R-:W-:Y:S05]  /*3b00*/  BSYNC.RECONVERGENT B0 ;  /* 0x0000000000007941 */ /* 0x000fea0003800200 */
.L_x_1568:
        /* <DEDUP_REMOVED lines=32> */
.L_x_1571:
[----:B------:R-:W-:Y:S05]  /*3d10*/  BSYNC.RECONVERGENT B0 ;  /* 0x0000000000007941 */ /* 0x000fea0003800200 */
.L_x_1570:
[----:B------:R-:W0:Y:S01]  /*3d20*/  LDCU UR4, c[0x0][0x38c] ;  /* 0x00007180ff0477ac */ /* 0x000e220008000800 */
[----:B------:R-:W-:Y:S01]  /*3d30*/  SHF.L.U32 R91, R61, 0x10, RZ ;  /* 0x000000103d5b7819 */ /* 0x000fe200000006ff */
[----:B------:R-:W-:Y:S01]  /*3d40*/  IMAD.U32 R93, R57, 0x10000, RZ ;  /* 0x00010000395d7824 */ /* 0x000fe200078e00ff */
[----:B------:R-:W-:Y:S01]  /*3d50*/  SHF.L.U32 R89, R63, 0x10, RZ ;  /* 0x000000103f597819 */ /* 0x000fe200000006ff */
[----:B------:R-:W-:Y:S02]  /*3d60*/  IMAD.U32 R85, R64, 0x10000, RZ ;  /* 0x0001000040557824 */ /* 0x000fe400078e00ff */
        /* <DEDUP_REMOVED lines=19> */
[----:B------:R-:W0:Y:S01]  /*3ea0*/  S2UR UR8, SR_CTAID.Y ;  /* 0x00000000000879c3 */ /* 0x000e220000002600 */
[----:B------:R-:W-:Y:S01]  /*3eb0*/  IMAD.SHL.U32 R107, R4, 0x20, RZ ;  /* 0x00000020046b7824 */ /* 0x000fe200078e00ff */
[C---:B------:R-:W-:Y:S01]  /*3ec0*/  ISETP.NE.AND P0, PT, R6.reuse, RZ, PT ;  /* 0x000000ff0600720c */ /* 0x040fe20003f05270 */
[----:B------:R-:W0:Y:S01]  /*3ed0*/  LDCU.64 UR6, c[0x0][0x3a0] ;  /* 0x00007400ff0677ac */ /* 0x000e220008000a00 */
[----:B------:R-:W-:Y:S01]  /*3ee0*/  SHF.L.U32 R64, R6, 0xa, RZ ;  /* 0x0000000a06407819 */ /* 0x000fe200000006ff */
[----:B------:R-:W-:Y:S01]  /*3ef0*/  HFMA2 R181, -RZ, RZ, 0, 0 ;  /* 0x00000000ffb57431 */ /* 0x000fe200000001ff */
[----:B------:R-:W-:Y:S01]  /*3f00*/  LOP3.LUT R107, R107, R4, RZ, 0xfc, !PT ;  /* 0x000000046b6b7212 */ /* 0x000fe200078efcff */
[----:B------:R-:W-:Y:S01]  /*3f10*/  FMUL.FTZ R85, R85, R100 ;  /* 0x0000006455557220 */ /* 0x000fe20000410000 */
[----:B------:R-:W-:Y:S01]  /*3f20*/  ISETP.EQ.AND P1, PT, R4, RZ, P0 ;  /* 0x000000ff0400720c */ /* 0x000fe20000722270 */
[----:B------:R-:W1:Y:S01]  /*3f30*/  LDC R99, c[0x0][0x38c] ;  /* 0x0000e300ff637b82 */ /* 0x000e620000000800 */
[----:B------:R-:W-:Y:S01]  /*3f40*/  LEA R87, R87, -R64, 0x1 ;  /* 0x8000004057577211 */ /* 0x000fe200078e08ff */
[----:B------:R-:W-:Y:S01]  /*3f50*/  FMUL.FTZ R89, R89, R98 ;  /* 0x0000006259597220 */ /* 0x000fe20000410000 */
[----:B------:R-:W-:Y:S01]  /*3f60*/  LOP3.LUT R176, R107, 0x7c1f, RZ, 0xc0, !PT ;  /* 0x00007c1f6bb07812 */ /* 0x000fe200078ec0ff */
[----:B------:R-:W-:Y:S01]  /*3f70*/  FMUL.FTZ R91, R91, R96 ;  /* 0x000000605b5b7220 */ /* 0x000fe20000410000 */
[----:B------:R-:W-:Y:S01]  /*3f80*/  LOP3.LUT R0, R0, 0xfbffffff, RZ, 0xc0, !PT ;  /* 0xfbffffff00007812 */ /* 0x000fe200078ec0ff */
[----:B------:R-:W-:Y:S01]  /*3f90*/  FMUL.FTZ R93, R93, R94 ;  /* 0x0000005e5d5d7220 */ /* 0x000fe20000410000 */
[----:B------:R-:W-:Y:S01]  /*3fa0*/  ISETP.GE.AND P0, PT, R176, R87, PT ;  /* 0x00000057b000720c */ /* 0x000fe20003f06270 */
[----:B------:R-:W2:Y:S01]  /*3fb0*/  LDC R101, c[0x0][0x388] ;  /* 0x0000e200ff657b82 */ /* 0x000ea20000000800 */
[----:B------:R-:W-:Y:S01]  /*3fc0*/  FMUL.FTZ R95, R65, R92 ;  /* 0x0000005c415f7220 */ /* 0x000fe20000410000 */
[----:B------:R-:W-:Y:S01]  /*3fd0*/  FMUL.FTZ R97, R97, R90 ;  /* 0x0000005a61617220 */ /* 0x000fe20000410000 */
[----:B------:R-:W-:Y:S01]  /*3fe0*/  FMUL.FTZ R103, R67, R88 ;  /* 0x0000005843677220 */ /* 0x000fe20000410000 */
[----:B------:R-:W-:Y:S01]  /*3ff0*/  @P1 LOP3.LUT R0, R0, 0x4000000, RZ, 0xfc, !PT ;  /* 0x0400000000001812 */ /* 0x000fe200078efcff */
[----:B------:R-:W-:Y:S01]  /*4000*/  FMUL.FTZ R105, R105, R86 ;  /* 0x0000005669697220 */ /* 0x000fe20000410000 */
[----:B------:R-:W-:Y:S01]  /*4010*/  FMUL.FTZ R109, R69, R84 ;  /* 0x00000054456d7220 */ /* 0x000fe20000410000 */
[----:B0-----:R-:W-:Y:S01]  /*4020*/  UIMAD.WIDE.U32 UR4, UR8, UR6, URZ ;  /* 0x00000006080472a5 */ /* 0x001fe2000f8e00ff */
[----:B------:R-:W0:Y:S01]  /*4030*/  LDC.64 R118, c[0x0][0x3a8] ;  /* 0x0000ea00ff767b82 */ /* 0x000e220000000a00 */
[----:B------:R-:W-:Y:S01]  /*4040*/  LOP3.LUT R0, R0, 0xfeffffff, RZ, 0xc0, !PT ;  /* 0xfeffffff00007812 */ /* 0x000fe200078ec0ff */
[----:B------:R-:W-:Y:S01]  /*4050*/  FMUL.FTZ R111, R111, R82 ;  /* 0x000000526f6f7220 */ /* 0x000fe20000410000 */
[----:B------:R-:W-:Y:S01]  /*4060*/  FMUL.FTZ R113, R71, R80 ;  /* 0x0000005047717220 */ /* 0x000fe20000410000 */
[----:B------:R-:W-:Y:S01]  /*4070*/  FMUL.FTZ R115, R115, R78 ;  /* 0x0000004e73737220 */ /* 0x000fe20000410000 */
[----:B------:R-:W-:Y:S01]  /*4080*/  FMUL.FTZ R117, R73, R76 ;  /* 0x0000004c49757220 */ /* 0x000fe20000410000 */
[----:B------:R-:W-:Y:S01]  /*4090*/  @P0 LOP3.LUT R0, R0, 0x1000000, RZ, 0xfc, !PT ;  /* 0x0100000000000812 */ /* 0x000fe200078efcff */
[----:B------:R-:W-:Y:S01]  /*40a0*/  FMUL.FTZ R177, R177, R62 ;  /* 0x0000003eb1b17220 */ /* 0x000fe20000410000 */
[----:B------:R-:W3:Y:S01]  /*40b0*/  LDC.64 R120, c[0x0][0x440] ;  /* 0x00011000ff787b82 */ /* 0x000ee20000000a00 */
[----:B------:R-:W-:Y:S01]  /*40c0*/  FMUL.FTZ R178, R75, R60 ;  /* 0x0000003c4bb27220 */ /* 0x000fe20000410000 */
[----:B------:R-:W-:Y:S01]  /*40d0*/  FMUL.FTZ R179, R179, R58 ;  /* 0x0000003ab3b37220 */ /* 0x000fe20000410000 */
[----:B------:R-:W-:Y:S01]  /*40e0*/  UIMAD UR7, UR8, UR7, UR5 ;  /* 0x00000007080772a4 */ /* 0x000fe2000f8e0205 */
[----:B------:R-:W4:Y:S04]  /*40f0*/  LDCU UR8, c[0x0][0x38c] ;  /* 0x00007180ff0877ac */ /* 0x000f280008000800 */
[----:B------:R-:W0:Y:S07]  /*4100*/  LDC.64 R122, c[0x0][0x480] ;  /* 0x00012000ff7a7b82 */ /* 0x000e2e0000000a00 */
.L_x_1575:
[----:B------:R-:W-:Y:S01]  /*4110*/  LOP3.LUT P5, RZ, R0, 0x1000000, RZ, 0xc0, !PT ;  /* 0x0100000000ff7812 */ /* 0x000fe200078ac0ff */
[----:B------:R-:W-:Y:S01]  /*4120*/  UMOV UR6, UR4 ;  /* 0x0000000400067c82 */ /* 0x000fe20008000000 */
[C---:B------:R-:W-:Y:S02]  /*4130*/  LOP3.LUT R142, R176.reuse, 0x20, RZ, 0xfc, !PT ;  /* 0x00000020b08e7812 */ /* 0x040fe400078efcff */
[----:B------:R-:W-:Y:S02]  /*4140*/  LOP3.LUT R72, R176, 0x40, RZ, 0xfc, !PT ;  /* 0x00000040b0487812 */ /* 0x000fe400078efcff */
[-C--:B------:R-:W-:Y:S02]  /*4150*/  ISETP.GE.AND P4, PT, R142, R87.reuse, PT ;  /* 0x000000578e00720c */ /* 0x080fe40003f86270 */
[----:B------:R-:W-:Y:S02]  /*4160*/  ISETP.GE.AND P3, PT, R72, R87, PT ;  /* 0x000000574800720c */ /* 0x000fe40003f66270 */
[----:B------:R-:W-:-:S02]  /*4170*/  LOP3.LUT R74, R176, 0x60, RZ, 0xfc, !PT ;  /* 0x00000060b04a7812 */ /* 0x000fc400078efcff */
[----:B------:R-:W-:Y:S01]  /*4180*/  LOP3.LUT R150, R176, 0x80, RZ, 0xfc, !PT ;  /* 0x00000080b0967812 */ /* 0x000fe200078efcff */
[----:B------:R-:W5:Y:S01]  /*4190*/  @!P5 LDC.64 R124, c[0x0][0x3c0] ;  /* 0x0000f000ff7cdb82 */ /* 0x000f620000000a00 */
[-C--:B------:R-:W-:Y:S01]  /*41a0*/  ISETP.GE.AND P2, PT, R74, R87.reuse, PT ;  /* 0x000000574a00720c */ /* 0x080fe20003f46270 */
[----:B------:R-:W-:Y:S01]  /*41b0*/  @!P5 IMAD.MOV.U32 R65, RZ, RZ, RZ ;  /* 0x000000ffff41d224 */ /* 0x000fe200078e00ff */
[----:B------:R-:W-:Y:S02]  /*41c0*/  ISETP.GE.AND P1, PT, R150, R87, PT ;  /* 0x000000579600720c */ /* 0x000fe40003f26270 */
[----:B------:R-:W-:Y:S02]  /*41d0*/  @!P5 MOV R64, R176 ;  /* 0x000000b00040d202 */ /* 0x000fe40000000f00 */
[----:B------:R-:W-:Y:S01]  /*41e0*/  @!P4 MOV R143, RZ ;  /* 0x000000ff008fc202 */ /* 0x000fe20000000f00 */
[----:B------:R-:W4:Y:S01]  /*41f0*/  @!P4 LDC.64 R70, c[0x0][0x3c0] ;  /* 0x0000f000ff46cb82 */ /* 0x000f220000000a00 */
[----:B------:R-:W-:-:S02]  /*4200*/  LOP3.LUT R0, R0, 0xff7fffff, RZ, 0xc0, !PT ;  /* 0xff7fffff00007812 */ /* 0x000fc400078ec0ff */
[----:B------:R-:W-:Y:S02]  /*4210*/  LOP3.LUT R154, R176, 0xa0, RZ, 0xfc, !PT ;  /* 0x000000a0b09a7812 */ /* 0x000fe400078efcff */
[----:B------:R-:W-:Y:S02]  /*4220*/  @P4 LOP3.LUT R0, R0, 0x800000, RZ, 0xfc, !PT ;  /* 0x0080000000004812 */ /* 0x000fe400078efcff */
[----:B------:R-:W-:Y:S01]  /*4230*/  PRMT R206, RZ, 0x7610, R206 ;  /* 0x00007610ffce7816 */ /* 0x000fe200000000ce */
[----:B------:R-:W1:Y:S01]  /*4240*/  @!P3 LDC.64 R68, c[0x0][0x3c0] ;  /* 0x0000f000ff44bb82 */ /* 0x000e620000000a00 */
[----:B------:R-:W-:Y:S02]  /*4250*/  LOP3.LUT R0, R0, 0xffbfffff, RZ, 0xc0, !PT ;  /* 0xffbfffff00007812 */ /* 0x000fe400078ec0ff */
[----:B------:R-:W-:Y:S02]  /*4260*/  @!P1 MOV R151, RZ ;  /* 0x000000ff00979202 */ /* 0x000fe40000000f00 */
[----:B------:R-:W-:-:S03]  /*4270*/  @P3 LOP3.LUT R0, R0, 0x400000, RZ, 0xfc, !PT ;  /* 0x0040000000003812 */ /* 0x000fc600078efcff */
[----:B------:R-:W2:Y:S01]  /*4280*/  @!P2 LDC.64 R66, c[0x0][0x3c0] ;  /* 0x0000f000ff42ab82 */ /* 0x000ea20000000a00 */
[----:B-----5:R-:W-:Y:S01]  /*4290*/  @!P5 IMAD.WIDE.U32 R126, R181, R124, R64 ;  /* 0x0000007cb57ed225 */ /* 0x020fe200078e0040 */
[----:B------:R-:W-:-:S03]  /*42a0*/  LOP3.LUT R0, R0, 0xffdfffff, RZ, 0xc0, !PT ;  /* 0xffdfffff00007812 */ /* 0x000fc600078ec0ff */
[C---:B------:R-:W-:Y:S01]  /*42b0*/  @!P5 IMAD R73, R181.reuse, R125, R127 ;  /* 0x0000007db549d224 */ /* 0x040fe200078e027f */
[C---:B------:R-:W-:Y:S02]  /*42c0*/  @!P5 LEA R160, P0, R126.reuse, R11, 0x1 ;  /* 0x0000000b7ea0d211 */ /* 0x040fe400078008ff */
[----:B------:R-:W5:Y:S01]  /*42d0*/  @!P1 LDC.64 R64, c[0x0][0x3c0] ;  /* 0x0000f000ff409b82 */ /* 0x000f620000000a00 */
[C---:B----4-:R-:W-:Y:S01]  /*42e0*/  @!P4 IMAD.WIDE.U32 R124, R181.reuse, R70, R142 ;  /* 0x00000046b57cc225 */ /* 0x050fe200078e008e */
[----:B------:R-:W-:Y:S02]  /*42f0*/  @!P5 LEA.HI.X R161, R126, R15, R73, 0x1, P0 ;  /* 0x0000000f7ea1d211 */ /* 0x000fe400000f0c49 */
[----:B------:R-:W-:Y:S01]  /*4300*/  @!P3 MOV R73, RZ ;  /* 0x000000ff0049b202 */ /* 0x000fe20000000f00 */
[C---:B------:R-:W-:Y:S01]  /*4310*/  @!P4 IMAD R75, R181.reuse, R71, R125 ;  /* 0x00000047b54bc224 */ /* 0x040fe200078e027d */
[----:B------:R-:W-:Y:S02]  /*4320*/  @!P4 LEA R164, P0, R124, R11, 0x1 ;  /* 0x0000000b7ca4c211 */ /* 0x000fe400078008ff */
[----:B------:R-:W-:Y:S01]  /*4330*/  @P2 LOP3.LUT R0, R0, 0x200000, RZ, 0xfc, !PT ;  /* 0x0020000000002812 */ /* 0x000fe200078efcff */
[----:B-1----:R-:W-:Y:S01]  /*4340*/  @!P3 IMAD.WIDE.U32 R70, R181, R68, R72 ;  /* 0x00000044b546b225 */ /* 0x002fe200078e0048 */
[----:B------:R-:W-:-:S02]  /*4350*/  @!P4 LEA.HI.X R165, R124, R15, R75, 0x1, P0 ;  /* 0x0000000f7ca5c211 */ /* 0x000fc400000f0c4b */
[----:B------:R-:W-:Y:S01]  /*4360*/  LOP3.LUT R0, R0, 0xffefffff, RZ, 0xc0, !PT ;  /* 0xffefffff00007812 */ /* 0x000fe200078ec0ff */
[----:B------:R-:W-:Y:S01]  /*4370*/  @!P2 IMAD.MOV.U32 R75, RZ, RZ, RZ ;  /* 0x000000ffff4ba224 */ /* 0x000fe200078e00ff */
[----:B------:R-:W-:Y:S01]  /*4380*/  @!P3 LEA R146, P0, R70, R11, 0x1 ;  /* 0x0000000b4692b211 */ /* 0x000fe200078008ff */
[C---:B------:R-:W-:Y:S01]  /*4390*/  @!P3 IMAD R71, R181.reuse, R69, R71 ;  /* 0x00000045b547b224 */ /* 0x040fe200078e0247 */
[----:B------:R-:W-:Y:S01]  /*43a0*/  @P1 LOP3.LUT R0, R0, 0x100000, RZ, 0xfc, !PT ;  /* 0x0010000000001812 */ /* 0x000fe200078efcff */
[C---:B--2---:R-:W-:Y:S01]  /*43b0*/  @!P2 IMAD.WIDE.U32 R68, R181.reuse, R66, R74 ;  /* 0x00000042b544a225 */ /* 0x044fe200078e004a */
[----:B------:R-:W-:Y:S02]  /*43c0*/  ISETP.GE.AND P4, PT, R46, R87, PT ;  /* 0x000000572e00720c */ /* 0x000fe40003f86270 */
[----:B------:R-:W-:Y:S01]  /*43d0*/  @!P3 LEA.HI.X R147, R70, R15, R71, 0x1, P0 ;  /* 0x0000000f4693b211 */ /* 0x000fe200000f0c47 */
[C---:B------:R-:W-:Y:S01]  /*43e0*/  @!P2 IMAD R69, R181.reuse, R67, R69 ;  /* 0x00000043b545a224 */ /* 0x040fe200078e0245 */
[----:B------:R-:W-:Y:S01]  /*43f0*/  @!P2 LEA R132, P0, R68, R11, 0x1 ;  /* 0x0000000b4484a211 */ /* 0x000fe200078008ff */
[----:B-----5:R-:W-:Y:S01]  /*4400*/  @!P1 IMAD.WIDE.U32 R66, R181, R64, R150 ;  /* 0x00000040b5429225 */ /* 0x020fe200078e0096 */
[----:B------:R-:W-:-:S02]  /*4410*/  LOP3.LUT R0, R0, 0xfff7ffff, RZ, 0xc0, !PT ;  /* 0xfff7ffff00007812 */ /* 0x000fc400078ec0ff */
[----:B------:R-:W-:Y:S01]  /*4420*/  @!P2 LEA.HI.X R133, R68, R15, R69, 0x1, P0 ;  /* 0x0000000f4485a211 */ /* 0x000fe200000f0c45 */
[C---:B------:R-:W-:Y:S01]  /*4430*/  @!P1 IMAD R67, R181.reuse, R65, R67 ;  /* 0x00000041b5439224 */ /* 0x040fe200078e0243 */
[----:B------:R-:W-:Y:S01]  /*4440*/  @!P1 LEA R130, P0, R66, R11, 0x1 ;  /* 0x0000000b42829211 */ /* 0x000fe200078008ff */
[C---:B0-----:R-:W-:Y:S01]  /*4450*/  IMAD.WIDE.U32 R64, R181.reuse, R118, UR6 ;  /* 0x00000006b5407e25 */ /* 0x041fe2000f8e0076 */
[----:B------:R-:W-:Y:S02]  /*4460*/  ISETP.GE.AND P3, PT, R48, R87, PT ;  /* 0x000000573000720c */ /* 0x000fe40003f66270 */
[----:B------:R-:W-:Y:S01]  /*4470*/  @!P1 LEA.HI.X R131, R66, R15, R67, 0x1, P0 ;  /* 0x0000000f42839211 */ /* 0x000fe200000f0c43 */
[----:B------:R-:W-:Y:S01]  /*4480*/  IMAD R65, R181, R119, R65 ;  /* 0x00000077b5417224 */ /* 0x000fe200078e0241 */
[----:B------:R-:W-:Y:S02]  /*4490*/  ISETP.GE.AND P1, PT, R154, R87, PT ;  /* 0x000000579a00720c */ /* 0x000fe40003f26270 */
[----:B---3--:R-:W-:-:S02]  /*44a0*/  LEA R144, P0, R64, R120, 0x3 ;  /* 0x0000007840907211 */ /* 0x008fc400078018ff */
[----:B------:R-:W-:Y:S02]  /*44b0*/  ISETP.GE.AND P2, PT, R50, R87, PT ;  /* 0x000000573200720c */ /* 0x000fe40003f46270 */
[----:B------:R-:W-:Y:S02]  /*44c0*/  LEA.HI.X R145, R64, R121, R65, 0x3, P0 ;  /* 0x0000007940917211 */ /* 0x000fe400000f1c41 */
[----:B------:R-:W-:Y:S02]  /*44d0*/  P2R R180, PR, RZ, 0x4 ;  /* 0x00000004ffb47803 */ /* 0x000fe40000000000 */
[----:B------:R-:W-:Y:S02]  /*44e0*/  P2R R151, PR, RZ, 0x10 ;  /* 0x00000010ff977803 */ /* 0x000fe40000000000 */
[----:B------:R-:W-:Y:S01]  /*44f0*/  PRMT R214, RZ, 0x7610, R214 ;  /* 0x00007610ffd67816 */ /* 0x000fe200000000d6 */
[----:B------:R-:W0:Y:S01]  /*4500*/  @!P1 LDC.64 R64, c[0x0][0x3c0] ;  /* 0x0000f000ff409b82 */ /* 0x000e220000000a00 */
[----:B------:R-:W-:Y:S01]  /*4510*/  @!P1 MOV R155, RZ ;  /* 0x000000ff009b9202 */ /* 0x000fe20000000f00 */
[----:B------:R-:W2:Y:S01]  /*4520*/  LDG.E.64 R144, desc[UR16][R144.64] ;  /* 0x0000001090907981 */ /* 0x000ea2000c1e1b00 */
[----:B------:R-:W-:Y:S01]  /*4530*/  @P1 LOP3.LUT R0, R0, 0x80000, RZ, 0xfc, !PT ;  /* 0x0008000000001812 */ /* 0x000fe200078efcff */
[----:B------:R-:W-:Y:S01]  /*4540*/  @!P2 IMAD.MOV.U32 R183, RZ, RZ, RZ ;  /* 0x000000ffffb7a224 */ /* 0x000fe200078e00ff */
[----:B------:R-:W-:Y:S01]  /*4550*/  @!P2 MOV R182, R50 ;  /* 0x0000003200b6a202 */ /* 0x000fe20000000f00 */
[----:B0-----:R-:W-:Y:S01]  /*4560*/  @!P1 IMAD.WIDE.U32 R66, R181, R64, R154 ;  /* 0x00000040b5429225 */ /* 0x001fe200078e009a */
[----:B------:R-:W-:-:S03]  /*4570*/  P2R R155, PR, RZ, 0x8 ;  /* 0x00000008ff9b7803 */ /* 0x000fc60000000000 */
[----:B------:R-:W-:Y:S01]  /*4580*/  @!P1 IMAD R65, R181, R65, R67 ;  /* 0x00000041b5419224 */ /* 0x000fe200078e0243 */
[----:B------:R-:W-:-:S04]  /*4590*/  @!P1 LEA R152, P0, R66, R11, 0x1 ;  /* 0x0000000b42989211 */ /* 0x000fc800078008ff */
[----:B------:R-:W-:Y:S02]  /*45a0*/  @!P1 LEA.HI.X R153, R66, R15, R65, 0x1, P0 ;  /* 0x0000000f42999211 */ /* 0x000fe400000f0c41 */
[----:B------:R-:W-:-:S13]  /*45b0*/  ISETP.GE.AND P1, PT, R12, R87, PT ;  /* 0x000000570c00720c */ /* 0x000fda0003f26270 */
[----:B------:R-:W0:Y:S01]  /*45c0*/  @!P1 LDC.64 R64, c[0x0][0x3c0] ;  /* 0x0000f000ff409b82 */ /* 0x000e220000000a00 */
[----:B------:R-:W-:Y:S01]  /*45d0*/  @!P1 MOV R67, RZ ;  /* 0x000000ff00439202 */ /* 0x000fe20000000f00 */
[----:B------:R-:W-:-:S04]  /*45e0*/  @!P1 IMAD.MOV.U32 R66, RZ, RZ, R12 ;  /* 0x000000ffff429224 */ /* 0x000fc800078e000c */
[----:B0-----:R-:W-:-:S04]  /*45f0*/  @!P1 IMAD.WIDE.U32 R66, R181, R64, R66 ;  /* 0x00000040b5429225 */ /* 0x001fc800078e0042 */
[----:B------:R-:W-:Y:S01]  /*4600*/  @!P1 IMAD R65, R181, R65, R67 ;  /* 0x00000041b5419224 */ /* 0x000fe200078e0243 */
[----:B------:R-:W-:-:S04]  /*4610*/  @!P1 LEA R64, P0, R66, R11, 0x1 ;  /* 0x0000000b42409211 */ /* 0x000fc800078008ff */
[----:B------:R-:W-:Y:S02]  /*4620*/  @!P1 LEA.HI.X R65, R66, R15, R65, 0x1, P0 ;  /* 0x0000000f42419211 */ /* 0x000fe400000f0c41 */
[----:B------:R-:W-:-:S13]  /*4630*/  ISETP.GE.AND P1, PT, R14, R87, PT ;  /* 0x000000570e00720c */ /* 0x000fda0003f26270 */
[----:B------:R-:W0:Y:S01]  /*4640*/  @!P1 LDC.64 R66, c[0x0][0x3c0] ;  /* 0x0000f000ff429b82 */ /* 0x000e220000000a00 */
[----:B------:R-:W-:Y:S01]  /*4650*/  @!P1 MOV R68, R14 ;  /* 0x0000000e00449202 */ /* 0x000fe20000000f00 */
[----:B------:R-:W-:-:S04]  /*4660*/  @!P1 IMAD.MOV.U32 R69, RZ, RZ, RZ ;  /* 0x000000ffff459224 */ /* 0x000fc800078e00ff */
[----:B0-----:R-:W-:-:S04]  /*4670*/  @!P1 IMAD.WIDE.U32 R68, R181, R66, R68 ;  /* 0x00000042b5449225 */ /* 0x001fc800078e0044 */
[----:B------:R-:W-:Y:S01]  /*4680*/  @!P1 IMAD R67, R181, R67, R69 ;  /* 0x00000043b5439224 */ /* 0x000fe200078e0245 */
[----:B------:R-:W-:-:S04]  /*4690*/  @!P1 LEA R156, P0, R68, R11, 0x1 ;  /* 0x0000000b449c9211 */ /* 0x000fc800078008ff */
[----:B------:R-:W-:Y:S02]  /*46a0*/  @!P1 LEA.HI.X R157, R68, R15, R67, 0x1, P0 ;  /* 0x0000000f449d9211 */ /* 0x000fe400000f0c43 */
[----:B------:R-:W-:-:S13]  /*46b0*/  ISETP.GE.AND P1, PT, R16, R87, PT ;  /* 0x000000571000720c */ /* 0x000fda0003f26270 */
[----:B------:R-:W0:Y:S01]  /*46c0*/  @!P1 LDC.64 R66, c[0x0][0x3c0] ;  /* 0x0000f000ff429b82 */ /* 0x000e220000000a00 */
[----:B------:R-:W-:Y:S02]  /*46d0*/  @!P1 MOV R68, R16 ;  /* 0x0000001000449202 */ /* 0x000fe40000000f00 */
[----:B------:R-:W-:-:S03]  /*46e0*/  @!P1 MOV R69, RZ ;  /* 0x000000ff00459202 */ /* 0x000fc60000000f00 */
[----:B0-----:R-:W-:-:S04]  /*46f0*/  @!P1 IMAD.WIDE.U32 R68, R181, R66, R68 ;  /* 0x00000042b5449225 */ /* 0x001fc800078e0044 */
        /* <DEDUP_REMOVED lines=113> */
[C---:B------:R-:W-:Y:S02]  /*4e10*/  @!P1 LEA R140, P0, R148.reuse, R11, 0x1 ;  /* 0x0000000b948c9211 */ /* 0x040fe400078008ff */
[----:B------:R-:W-:Y:S02]  /*4e20*/  @!P4 MOV R149, RZ ;  /* 0x000000ff0095c202 */ /* 0x000fe40000000f00 */
[----:B------:R-:W-:Y:S02]  /*4e30*/  @!P1 LEA.HI.X R141, R148, R15, R69, 0x1, P0 ;  /* 0x0000000f948d9211 */ /* 0x000fe400000f0c45 */
[----:B------:R-:W0:Y:S01]  /*4e40*/  @!P4 LDC.64 R68, c[0x0][0x3c0] ;  /* 0x0000f000ff44cb82 */ /* 0x000e220000000a00 */
[----:B------:R-:W-:Y:S02]  /*4e50*/  @!P4 MOV R148, R46 ;  /* 0x0000002e0094c202 */ /* 0x000fe40000000f00 */
[----:B------:R-:W-:-:S04]  /*4e60*/  ISETP.GE.AND P1, PT, R52, R87, PT ;  /* 0x000000573400720c */ /* 0x000fc80003f26270 */
[----:B------:R-:W-:Y:S01]  /*4e70*/  P2R R207, PR, RZ, 0x2 ;  /* 0x00000002ffcf7803 */ /* 0x000fe20000000000 */
[----:B0-----:R-:W-:-:S04]  /*4e80*/  @!P4 IMAD.WIDE.U32 R174, R181, R68, R148 ;  /* 0x00000044b5aec225 */ /* 0x001fc800078e0094 */
[C---:B------:R-:W-:Y:S01]  /*4e90*/  @!P4 IMAD R69, R181.reuse, R69, R175 ;  /* 0x00000045b545c224 */ /* 0x040fe200078e02af */
[C---:B------:R-:W-:Y:S02]  /*4ea0*/  @!P4 LEA R148, P0, R174.reuse, R11, 0x1 ;  /* 0x0000000bae94c211 */ /* 0x040fe400078008ff */
[----:B------:R-:W-:Y:S02]  /*4eb0*/  @!P3 MOV R175, RZ ;  /* 0x000000ff00afb202 */ /* 0x000fe40000000f00 */
[----:B------:R-:W-:Y:S01]  /*4ec0*/  @!P4 LEA.HI.X R149, R174, R15, R69, 0x1, P0 ;  /* 0x0000000fae95c211 */ /* 0x000fe200000f0c45 */
[----:B------:R-:W-:Y:S01]  /*4ed0*/  @!P3 IMAD.MOV.U32 R174, RZ, RZ, R48 ;  /* 0x000000ffffaeb224 */ /* 0x000fe200078e0030 */
[----:B------:R-:W0:Y:S03]  /*4ee0*/  @!P3 LDC.64 R68, c[0x0][0x3c0] ;  /* 0x0000f000ff44bb82 */ /* 0x000e260000000a00 */
[----:B0-----:R-:W-:-:S04]  /*4ef0*/  @!P3 IMAD.WIDE.U32 R174, R181, R68, R174 ;  /* 0x00000044b5aeb225 */ /* 0x001fc800078e00ae */
[----:B------:R-:W-:Y:S01]  /*4f00*/  @!P3 IMAD R69, R181, R69, R175 ;  /* 0x00000045b545b224 */ /* 0x000fe200078e02af */
[----:B------:R-:W-:-:S04]  /*4f10*/  @!P3 LEA R68, P0, R174, R11, 0x1 ;  /* 0x0000000bae44b211 */ /* 0x000fc800078008ff */
[----:B------:R-:W-:Y:S02]  /*4f20*/  @!P3 LEA.HI.X R69, R174, R15, R69, 0x1, P0 ;  /* 0x0000000fae45b211 */ /* 0x000fe400000f0c45 */
[----:B------:R-:W0:Y:S02]  /*4f30*/  @!P2 LDC.64 R174, c[0x0][0x3c0] ;  /* 0x0000f000ffaeab82 */ /* 0x000e240000000a00 */
[----:B0-----:R-:W-:-:S04]  /*4f40*/  @!P2 IMAD.WIDE.U32 R184, R181, R174, R182 ;  /* 0x000000aeb5b8a225 */ /* 0x001fc800078e00b6 */
[----:B------:R-:W-:Y:S01]  /*4f50*/  @!P2 IMAD R175, R181, R175, R185 ;  /* 0x000000afb5afa224 */ /* 0x000fe200078e02b9 */
[C---:B------:R-:W-:Y:S02]  /*4f60*/  @!P2 LEA R182, P0, R184.reuse, R11, 0x1 ;  /* 0x0000000bb8b6a211 */ /* 0x040fe400078008ff */
[----:B------:R-:W-:Y:S02]  /*4f70*/  @!P1 MOV R185, RZ ;  /* 0x000000ff00b99202 */ /* 0x000fe40000000f00 */
[----:B------:R-:W-:Y:S02]  /*4f80*/  @!P2 LEA.HI.X R183, R184, R15, R175, 0x1, P0 ;  /* 0x0000000fb8b7a211 */ /* 0x000fe400000f0caf */
[----:B------:R-:W0:Y:S01]  /*4f90*/  @!P1 LDC.64 R174, c[0x0][0x3c0] ;  /* 0x0000f000ffae9b82 */ /* 0x000e220000000a00 */
[----:B------:R-:W-:-:S05]  /*4fa0*/  @!P1 MOV R184, R52 ;  /* 0x0000003400b89202 */ /* 0x000fca0000000f00 */
[----:B0-----:R-:W-:-:S04]  /*4fb0*/  @!P1 IMAD.WIDE.U32 R186, R181, R174, R184 ;  /* 0x000000aeb5ba9225 */ /* 0x001fc800078e00b8 */
[----:B------:R-:W-:Y:S01]  /*4fc0*/  @!P1 IMAD R175, R181, R175, R187 ;  /* 0x000000afb5af9224 */ /* 0x000fe200078e02bb */
[----:B------:R-:W-:-:S04]  /*4fd0*/  @!P1 LEA R184, P0, R186, R11, 0x1 ;  /* 0x0000000bbab89211 */ /* 0x000fc800078008ff */
[----:B------:R-:W-:Y:S02]  /*4fe0*/  @!P1 LEA.HI.X R185, R186, R15, R175, 0x1, P0 ;  /* 0x0000000fbab99211 */ /* 0x000fe400000f0caf */
[----:B------:R-:W-:-:S04]  /*4ff0*/  ISETP.GE.AND P0, PT, R54, R87, PT ;  /* 0x000000573600720c */ /* 0x000fc80003f06270 */
[----:B------:R-:W-:-:S09]  /*5000*/  P2R R209, PR, RZ, 0x1 ;  /* 0x00000001ffd17803 */ /* 0x000fd20000000000 */
[----:B------:R-:W0:Y:S01]  /*5010*/  @!P0 LDC.64 R174, c[0x0][0x3c0] ;  /* 0x0000f000ffae8b82 */ /* 0x000e220000000a00 */
[----:B------:R-:W-:Y:S01]  /*5020*/  @!P0 MOV R187, RZ ;  /* 0x000000ff00bb8202 */ /* 0x000fe20000000f00 */
[----:B------:R-:W-:-:S04]  /*5030*/  @!P0 IMAD.MOV.U32 R186, RZ, RZ, R54 ;  /* 0x000000ffffba8224 */ /* 0x000fc800078e0036 */
[----:B0-----:R-:W-:-:S04]  /*5040*/  @!P0 IMAD.WIDE.U32 R186, R181, R174, R186 ;  /* 0x000000aeb5ba8225 */ /* 0x001fc800078e00ba */
[----:B------:R-:W-:Y:S01]  /*5050*/  @!P0 IMAD R175, R181, R175, R187 ;  /* 0x000000afb5af8224 */ /* 0x000fe200078e02bb */
[----:B------:R-:W-:-:S04]  /*5060*/  @!P0 LEA R188, P5, R186, R11, 0x1 ;  /* 0x0000000bbabc8211 */ /* 0x000fc800078a08ff */
[----:B------:R-:W-:Y:S02]  /*5070*/  @!P0 LEA.HI.X R189, R186, R15, R175, 0x1, P5 ;  /* 0x0000000fbabd8211 */ /* 0x000fe400028f0caf */
[----:B------:R-:W-:Y:S02]  /*5080*/  LOP3.LUT R186, R176, 0x380, RZ, 0xfc, !PT ;  /* 0x00000380b0ba7812 */ /* 0x000fe400078efcff */
[----:B------:R-:W-:Y:S02]  /*5090*/  LOP3.LUT P0, RZ, R0, 0x800000, RZ, 0xc0, !PT ;  /* 0x0080000000ff7812 */ /* 0x000fe4000780c0ff */
[----:B------:R-:W-:Y:S02]  /*50a0*/  ISETP.GE.AND P6, PT, R186, R87, PT ;  /* 0x00000057ba00720c */ /* 0x000fe40003fc6270 */
[----:B------:R-:W-:-:S09]  /*50b0*/  LOP3.LUT R0, R0, 0xfffffffd, RZ, 0xc0, !PT ;  /* 0xfffffffd00007812 */ /* 0x000fd200078ec0ff */
[----:B------:R-:W-:Y:S01]  /*50c0*/  @!P0 IMAD.MOV.U32 R143, RZ, RZ, RZ ;  /* 0x000000ffff8f8224 */ /* 0x000fe200078e00ff */
[----:B------:R-:W-:Y:S01]  /*50d0*/  PRMT R212, RZ, 0x7610, R212 ;  /* 0x00007610ffd47816 */ /* 0x000fe200000000d4 */
[----:B------:R-:W0:Y:S01]  /*50e0*/  @!P6 LDC.64 R174, c[0x0][0x3c0] ;  /* 0x0000f000ffaeeb82 */ /* 0x000e220000000a00 */
[----:B------:R-:W-:Y:S01]  /*50f0*/  @!P6 MOV R187, RZ ;  /* 0x000000ff00bbe202 */ /* 0x000fe20000000f00 */
[----:B------:R-:W3:Y:S01]  /*5100*/  @!P0 LDG.E.U16 R206, desc[UR16][R164.64] ;  /* 0x00000010a4ce8981 */ /* 0x000ee2000c1e1500 */
[----:B------:R-:W-:-:S04]  /*5110*/  @P6 LOP3.LUT R0, R0, 0x2, RZ, 0xfc, !PT ;  /* 0x0000000200006812 */ /* 0x000fc800078efcff */
[C---:B------:R-:W-:Y:S02]  /*5120*/  LOP3.LUT P1, RZ, R0.reuse, 0x400000, RZ, 0xc0, !PT ;  /* 0x0040000000ff7812 */ /* 0x040fe4000782c0ff */
[----:B------:R-:W-:-:S11]  /*5130*/  LOP3.LUT R0, R0, 0xfffffffe, RZ, 0xc0, !PT ;  /* 0xfffffffe00007812 */ /* 0x000fd600078ec0ff */
[----:B------:R-:W-:Y:S01]  /*5140*/  @!P1 MOV R73, RZ ;  /* 0x000000ff00499202 */ /* 0x000fe20000000f00 */
[----:B0-----:R-:W-:-:S04]  /*5150*/  @!P6 IMAD.WIDE.U32 R190, R181, R174, R186 ;  /* 0x000000aeb5bee225 */ /* 0x001fc800078e00ba */
[----:B------:R-:W-:Y:S01]  /*5160*/  @!P6 IMAD R175, R181, R175, R191 ;  /* 0x000000afb5afe224 */ /* 0x000fe200078e02bf */
[----:B------:R-:W-:-:S04]  /*5170*/  @!P6 LEA R192, P5, R190, R11, 0x1 ;  /* 0x0000000bbec0e211 */ /* 0x000fc800078a08ff */
[----:B------:R-:W-:Y:S02]  /*5180*/  @!P6 LEA.HI.X R193, R190, R15, R175, 0x1, P5 ;  /* 0x0000000fbec1e211 */ /* 0x000fe400028f0caf */
[----:B------:R-:W-:-:S04]  /*5190*/  LOP3.LUT R190, R176, 0x3a0, RZ, 0xfc, !PT ;  /* 0x000003a0b0be7812 */ /* 0x000fc800078efcff */
[----:B------:R-:W-:-:S13]  /*51a0*/  ISETP.GE.AND P2, PT, R190, R87, PT ;  /* 0x00000057be00720c */ /* 0x000fda0003f46270 */
[----:B------:R-:W0:Y:S01]  /*51b0*/  @!P2 LDC.64 R174, c[0x0][0x3c0] ;  /* 0x0000f000ffaeab82 */ /* 0x000e220000000a00 */
[----:B------:R-:W-:Y:S01]  /*51c0*/  @!P2 IMAD.MOV.U32 R191, RZ, RZ, RZ ;  /* 0x000000ffffbfa224 */ /* 0x000fe200078e00ff */
[----:B------:R-:W-:-:S04]  /*51d0*/  @P2 LOP3.LUT R0, R0, 0x1, RZ, 0xfc, !PT ;  /* 0x0000000100002812 */ /* 0x000fc800078efcff */
[----:B------:R-:W-:Y:S01]  /*51e0*/  LOP3.LUT P3, RZ, R0, 0x100000, RZ, 0xc0, !PT ;  /* 0x0010000000ff7812 */ /* 0x000fe2000786c0ff */
[----:B0-----:R-:W-:-:S03]  /*51f0*/  @!P2 IMAD.WIDE.U32 R194, R181, R174, R190 ;  /* 0x000000aeb5c2a225 */ /* 0x001fc600078e00be */
[----:B------:R-:W-:Y:S02]  /*5200*/  P2R R191, PR, RZ, 0x8 ;  /* 0x00000008ffbf7803 */ /* 0x000fe40000000000 */
[----:B------:R-:W-:Y:S01]  /*5210*/  LOP3.LUT P3, RZ, R0, 0x1000000, RZ, 0xc0, !PT ;  /* 0x0100000000ff7812 */ /* 0x000fe2000786c0ff */
[----:B------:R-:W-:Y:S01]  /*5220*/  @!P2 IMAD R175, R181, R175, R195 ;  /* 0x000000afb5afa224 */ /* 0x000fe200078e02c3 */
[C---:B------:R-:W-:Y:S02]  /*5230*/  @!P2 LEA R196, P5, R194.reuse, R11, 0x1 ;  /* 0x0000000bc2c4a211 */ /* 0x040fe400078a08ff */
[----:B------:R-:W-:Y:S02]  /*5240*/  P2R R187, PR, RZ, 0x8 ;  /* 0x00000008ffbb7803 */ /* 0x000fe40000000000 */
[----:B------:R-:W-:Y:S02]  /*5250*/  @!P2 LEA.HI.X R197, R194, R15, R175, 0x1, P5 ;  /* 0x0000000fc2c5a211 */ /* 0x000fe400028f0caf */
[----:B------:R-:W-:-:S02]  /*5260*/  LOP3.LUT R194, R176, 0x3c0, RZ, 0xfc, !PT ;  /* 0x000003c0b0c27812 */ /* 0x000fc400078efcff */
[----:B------:R-:W-:Y:S02]  /*5270*/  LOP3.LUT P2, RZ, R0, 0x200000, RZ, 0xc0, !PT ;  /* 0x0020000000ff7812 */ /* 0x000fe4000784c0ff */
[----:B------:R-:W-:-:S11]  /*5280*/  ISETP.GE.AND P5, PT, R194, R87, PT ;  /* 0x00000057c200720c */ /* 0x000fd60003fa6270 */
[----:B------:R-:W-:Y:S02]  /*5290*/  @!P2 MOV R75, RZ ;  /* 0x000000ff004ba202 */ /* 0x000fe40000000f00 */
[----:B------:R-:W0:Y:S01]  /*52a0*/  @!P5 LDC.64 R174, c[0x0][0x3c0] ;  /* 0x0000f000ffaedb82 */ /* 0x000e220000000a00 */
[----:B------:R-:W-:-:S03]  /*52b0*/  @!P5 MOV R195, RZ ;  /* 0x000000ff00c3d202 */ /* 0x000fc60000000f00 */
[----:B0-----:R-:W-:-:S04]  /*52c0*/  @!P5 IMAD.WIDE.U32 R198, R181, R174, R194 ;  /* 0x000000aeb5c6d225 */ /* 0x001fc800078e00c2 */
[----:B------:R-:W-:Y:S01]  /*52d0*/  @!P5 IMAD R175, R181, R175, R199 ;  /* 0x000000afb5afd224 */ /* 0x000fe200078e02c7 */
[----:B------:R-:W-:-:S04]  /*52e0*/  @!P5 LEA R200, P6, R198, R11, 0x1 ;  /* 0x0000000bc6c8d211 */ /* 0x000fc800078c08ff */
[----:B------:R-:W-:Y:S02]  /*52f0*/  @!P5 LEA.HI.X R201, R198, R15, R175, 0x1, P6 ;  /* 0x0000000fc6c9d211 */ /* 0x000fe400030f0caf */
[----:B------:R-:W-:-:S04]  /*5300*/  LOP3.LUT R198, R107, 0x3e0, RZ, 0xfc, !PT ;  /* 0x000003e06bc67812 */ /* 0x000fc800078efcff */
[----:B------:R-:W-:-:S13]  /*5310*/  ISETP.GE.AND P6, PT, R198, R87, PT ;  /* 0x00000057c600720c */ /* 0x000fda0003fc6270 */
[----:B------:R-:W0:Y:S01]  /*5320*/  @!P6 LDC.64 R174, c[0x0][0x3c0] ;  /* 0x0000f000ffaeeb82 */ /* 0x000e220000000a00 */
[----:B------:R-:W-:-:S03]  /*5330*/  @!P6 MOV R199, RZ ;  /* 0x000000ff00c7e202 */ /* 0x000fc60000000f00 */
[----:B0-----:R-:W-:-:S04]  /*5340*/  @!P6 IMAD.WIDE.U32 R204, R181, R174, R198 ;  /* 0x000000aeb5cce225 */ /* 0x001fc800078e00c6 */
[----:B------:R-:W-:Y:S01]  /*5350*/  @!P6 IMAD R175, R181, R175, R205 ;  /* 0x000000afb5afe224 */ /* 0x000fe200078e02cd */
[----:B------:R-:W-:-:S04]  /*5360*/  @!P6 LEA R202, P4, R204, R11, 0x1 ;  /* 0x0000000bcccae211 */ /* 0x000fc800078808ff */
[----:B------:R-:W-:Y:S02]  /*5370*/  @!P6 LEA.HI.X R203, R204, R15, R175, 0x1, P4 ;  /* 0x0000000fcccbe211 */ /* 0x000fe400020f0caf */
[----:B------:R-:W0:Y:S01]  /*5380*/  @!P0 LDC.64 R174, c[0x0][0x3e0] ;  /* 0x0000f800ffae8b82 */ /* 0x000e220000000a00 */
[----:B------:R-:W-:Y:S02]  /*5390*/  LOP3.LUT P4, RZ, R0, 0x80000, RZ, 0xc0, !PT ;  /* 0x0008000000ff7812 */ /* 0x000fe4000788c0ff */
[----:B------:R-:W-:-:S11]  /*53a0*/  PRMT R204, RZ, 0x7610, R204 ;  /* 0x00007610ffcc7816 */ /* 0x000fd600000000cc */
[----:B------:R-:W4:Y:S01]  /*53b0*/  @!P4 LDG.E.U16 R214, desc[UR16][R152.64] ;  /* 0x0000001098d6c981 */ /* 0x000f22000c1e1500 */
[----:B0-----:R-:W-:-:S04]  /*53c0*/  @!P0 IMAD.WIDE.U32 R142, R181, R174, R142 ;  /* 0x000000aeb58e8225 */ /* 0x001fc800078e008e */
[----:B------:R-:W-:Y:S01]  /*53d0*/  @!P0 IMAD R175, R181, R175, R143 ;  /* 0x000000afb5af8224 */ /* 0x000fe200078e028f */
[----:B------:R-:W-:-:S04]  /*53e0*/  @!P0 LEA R174, P3, R142, R13, 0x1 ;  /* 0x0000000d8eae8211 */ /* 0x000fc800078608ff */
[----:B------:R-:W-:Y:S02]  /*53f0*/  @!P0 LEA.HI.X R175, R142, R17, R175, 0x1, P3 ;  /* 0x000000118eaf8211 */ /* 0x000fe400018f0caf */
[----:B------:R-:W0:Y:S02]  /*5400*/  @!P1 LDC.64 R142, c[0x0][0x3e0] ;  /* 0x0000f800ff8e9b82 */ /* 0x000e240000000a00 */
        /* <DEDUP_REMOVED lines=9> */
[----:B------:R-:W-:Y:S02]  /*54a0*/  ISETP.NE.AND P3, PT, R187, RZ, PT ;  /* 0x000000ffbb00720c */ /* 0x000fe40003f65270 */
[----:B------:R-:W-:-:S11]  /*54b0*/  ISETP.GE.AND P4, PT, R14, R87, PT ;  /* 0x000000570e00720c */ /* 0x000fd60003f86270 */
[----:B------:R0:W5:Y:S01]  /*54c0*/  @!P3 LDG.E.U16 R204, desc[UR16][R160.64] ;  /* 0x00000010a0ccb981 */ /* 0x000162000c1e1500 */
[----:B------:R-:W-:Y:S02]  /*54d0*/  ISETP.NE.AND P3, PT, R191, RZ, PT ;  /* 0x000000ffbf00720c */ /* 0x000fe40003f65270 */
[----:B------:R-:W-:Y:S02]  /*54e0*/  PRMT R208, RZ, 0x7610, R208 ;  /* 0x00007610ffd07816 */ /* 0x000fe400000000d0 */
[----:B------:R-:W-:-:S04]  /*54f0*/  PRMT R216, RZ, 0x7610, R216 ;  /* 0x00007610ffd87816 */ /* 0x000fc800000000d8 */
[----:B------:R1:W2:Y:S01]  /*5500*/  @!P1 LDG.E.U16 R208, desc[UR16][R146.64] ;  /* 0x0000001092d09981 */ /* 0x0002a2000c1e1500 */
[----:B0-----:R-:W-:-:S04]  /*5510*/  PRMT R160, RZ, 0x7610, R160 ;  /* 0x00007610ffa07816 */ /* 0x001fc800000000a0 */
[----:B------:R0:W4:Y:S01]  /*5520*/  @!P3 LDG.E.U16 R212, desc[UR16][R130.64] ;  /* 0x0000001082d4b981 */ /* 0x000122000c1e1500 */
[----:B------:R-:W-:-:S03]  /*5530*/  ISETP.GE.AND P3, PT, R12, R87, PT ;  /* 0x000000570c00720c */ /* 0x000fc60003f66270 */
[----:B------:R-:W4:Y:S01]  /*5540*/  @!P4 LDG.E.U16 R160, desc[UR16][R156.64] ;  /* 0x000000109ca0c981 */ /* 0x000f22000c1e1500 */
[----:B------:R-:W-:Y:S02]  /*5550*/  ISETP.GE.AND P4, PT, R18, R87, PT ;  /* 0x000000571200720c */ /* 0x000fe40003f86270 */
[----:B-1----:R-:W-:-:S07]  /*5560*/  PRMT R146, RZ, 0x7610, R146 ;  /* 0x00007610ff927816 */ /* 0x002fce0000000092 */
[----:B------:R-:W4:Y:S01]  /*5570*/  @!P3 LDG.E.U16 R216, desc[UR16][R64.64] ;  /* 0x0000001040d8b981 */ /* 0x000f22000c1e1500 */
[----:B------:R-:W-:-:S03]  /*5580*/  ISETP.GE.AND P3, PT, R16, R87, PT ;  /* 0x000000571000720c */ /* 0x000fc60003f66270 */
[----:B------:R-:W4:Y:S01]  /*5590*/  @!P4 LDG.E.U16 R146, desc[UR16][R134.64] ;  /* 0x000000108692c981 */ /* 0x000f22000c1e1500 */
[----:B------:R-:W-:Y:S02]  /*55a0*/  ISETP.GE.AND P4, PT, R22, R87, PT ;  /* 0x000000571600720c */ /* 0x000fe40003f86270 */
[----:B------:R-:W-:Y:S02]  /*55b0*/  PRMT R164, RZ, 0x7610, R164 ;  /* 0x00007610ffa47816 */ /* 0x000fe400000000a4 */
[----:B0-----:R-:W-:Y:S02]  /*55c0*/  PRMT R130, RZ, 0x7610, R130 ;  /* 0x00007610ff827816 */ /* 0x001fe40000000082 */
[----:B------:R-:W-:-:S03]  /*55d0*/  PRMT R210, RZ, 0x7610, R210 ;  /* 0x00007610ffd27816 */ /* 0x000fc600000000d2 */
[----:B------:R-:W4:Y:S01]  /*55e0*/  @!P3 LDG.E.U16 R164, desc[UR16][R126.64] ;  /* 0x000000107ea4b981 */ /* 0x000f22000c1e1500 */
[----:B------:R-:W-:-:S03]  /*55f0*/  ISETP.GE.AND P3, PT, R20, R87, PT ;  /* 0x000000571400720c */ /* 0x000fc60003f66270 */
[----:B------:R-:W4:Y:S01]  /*5600*/  @!P4 LDG.E.U16 R130, desc[UR16][R66.64] ;  /* 0x000000104282c981 */ /* 0x000f22000c1e1500 */
[----:B------:R-:W-:-:S03]  /*5610*/  ISETP.GE.AND P4, PT, R26, R87, PT ;  /* 0x000000571a00720c */ /* 0x000fc60003f86270 */
[----:B------:R0:W4:Y:S01]  /*5620*/  @!P2 LDG.E.U16 R210, desc[UR16][R132.64] ;  /* 0x0000001084d2a981 */ /* 0x000122000c1e1500 */
[----:B------:R-:W-:Y:S02]  /*5630*/  PRMT R218, RZ, 0x7610, R218 ;  /* 0x00007610ffda7816 */ /* 0x000fe400000000da */
[----:B0-----:R-:W-:-:S07]  /*5640*/  PRMT R132, RZ, 0x7610, R132 ;  /* 0x00007610ff847816 */ /* 0x001fce0000000084 */
[----:B------:R-:W4:Y:S01]  /*5650*/  @!P4 LDG.E.U16 R218, desc[UR16][R170.64] ;  /* 0x00000010aadac981 */ /* 0x000f22000c1e1500 */
[----:B------:R-:W-:-:S03]  /*5660*/  ISETP.GE.AND P4, PT, R32, R87, PT ;  /* 0x000000572000720c */ /* 0x000fc60003f86270 */
[----:B------:R-:W4:Y:S01]  /*5670*/  @!P3 LDG.E.U16 R132, desc[UR16][R138.64] ;  /* 0x000000108a84b981 */ /* 0x000f22000c1e1500 */
[----:B------:R-:W-:Y:S02]  /*5680*/  ISETP.GE.AND P3, PT, R24, R87, PT ;  /* 0x000000571800720c */ /* 0x000fe40003f66270 */
[----:B------:R-:W-:Y:S02]  /*5690*/  PRMT R152, RZ, 0x7610, R152 ;  /* 0x00007610ff987816 */ /* 0x000fe40000000098 */
[----:B------:R-:W-:-:S06]  /*56a0*/  PRMT R65, RZ, 0x7610, R65 ;  /* 0x00007610ff417816 */ /* 0x000fcc0000000041 */
[----:B------:R-:W4:Y:S01]  /*56b0*/  @!P4 LDG.E.U16 R65, desc[UR16][R158.64] ;  /* 0x000000109e41c981 */ /* 0x000f22000c1e1500 */
[----:B------:R-:W-:-:S03]  /*56c0*/  ISETP.GE.AND P4, PT, R36, R87, PT ;  /* 0x000000572400720c */ /* 0x000fc60003f86270 */
[----:B------:R0:W4:Y:S01]  /*56d0*/  @!P3 LDG.E.U16 R152, desc[UR16][R172.64] ;  /* 0x00000010ac98b981 */ /* 0x000122000c1e1500 */
[-C--:B------:R-:W-:Y:S02]  /*56e0*/  ISETP.GE.AND P3, PT, R30, R87.reuse, PT ;  /* 0x000000571e00720c */ /* 0x080fe40003f66270 */
[----:B------:R-:W-:Y:S02]  /*56f0*/  ISETP.GE.AND P2, PT, R28, R87, PT ;  /* 0x000000571c00720c */ /* 0x000fe40003f46270 */
[----:B------:R-:W-:Y:S02]  /*5700*/  PRMT R126, RZ, 0x7610, R126 ;  /* 0x00007610ff7e7816 */ /* 0x000fe4000000007e */
[----:B------:R-:W-:Y:S02]  /*5710*/  PRMT R66, RZ, 0x7610, R66 ;  /* 0x00007610ff427816 */ /* 0x000fe40000000042 */
[----:B------:R-:W-:-:S04]  /*5720*/  PRMT R156, RZ, 0x7610, R156 ;  /* 0x00007610ff9c7816 */ /* 0x000fc8000000009c */
[----:B------:R-:W4:Y:S01]  /*5730*/  @!P4 LDG.E.U16 R66, desc[UR16][R162.64] ;  /* 0x00000010a242c981 */ /* 0x000f22000c1e1500 */
[----:B------:R-:W-:-:S03]  /*5740*/  ISETP.GE.AND P4, PT, R40, R87, PT ;  /* 0x000000572800720c */ /* 0x000fc60003f86270 */
[----:B------:R-:W4:Y:S01]  /*5750*/  @!P3 LDG.E.U16 R126, desc[UR16][R168.64] ;  /* 0x00000010a87eb981 */ /* 0x000f22000c1e1500 */
[----:B------:R-:W-:-:S03]  /*5760*/  ISETP.GE.AND P3, PT, R34, R87, PT ;  /* 0x000000572200720c */ /* 0x000fc60003f66270 */
[----:B------:R1:W4:Y:S01]  /*5770*/  @!P2 LDG.E.U16 R156, desc[UR16][R166.64] ;  /* 0x00000010a69ca981 */ /* 0x000322000c1e1500 */
[----:B------:R-:W-:Y:S02]  /*5780*/  ISETP.GE.AND P2, PT, R38, R87, PT ;  /* 0x000000572600720c */ /* 0x000fe40003f46270 */
[----:B------:R-:W-:Y:S02]  /*5790*/  PRMT R134, RZ, 0x7610, R134 ;  /* 0x00007610ff867816 */ /* 0x000fe40000000086 */
[----:B------:R-:W-:Y:S02]  /*57a0*/  PRMT R67, RZ, 0x7610, R67 ;  /* 0x00007610ff437816 */ /* 0x000fe40000000043 */
[----:B0-----:R-:W-:-:S03]  /*57b0*/  PRMT R172, RZ, 0x7610, R172 ;  /* 0x00007610ffac7816 */ /* 0x001fc600000000ac */
[----:B------:R-:W4:Y:S01]  /*57c0*/  @!P3 LDG.E.U16 R134, desc[UR16][R124.64] ;  /* 0x000000107c86b981 */ /* 0x000f22000c1e1500 */
[----:B------:R-:W-:-:S03]  /*57d0*/  ISETP.GE.AND P3, PT, R42, R87, PT ;  /* 0x000000572a00720c */ /* 0x000fc60003f66270 */
[----:B------:R-:W4:Y:S01]  /*57e0*/  @!P4 LDG.E.U16 R67, desc[UR16][R136.64] ;  /* 0x000000108843c981 */ /* 0x000f22000c1e1500 */
[----:B------:R-:W-:-:S03]  /*57f0*/  ISETP.GE.AND P4, PT, R44, R87, PT ;  /* 0x000000572c00720c */ /* 0x000fc60003f86270 */
[----:B------:R-:W4:Y:S01]  /*5800*/  @!P2 LDG.E.U16 R172, desc[UR16][R128.64] ;  /* 0x0000001080aca981 */ /* 0x000f22000c1e1500 */
[----:B------:R-:W-:Y:S02]  /*5810*/  PRMT R131, RZ, 0x7610, R131 ;  /* 0x00007610ff837816 */ /* 0x000fe40000000083 */
[----:B------:R-:W-:-:S04]  /*5820*/  PRMT R158, RZ, 0x7610, R158 ;  /* 0x00007610ff9e7816 */ /* 0x000fc8000000009e */
[----:B------:R0:W4:Y:S01]  /*5830*/  @!P3 LDG.E.U16 R131, desc[UR16][R70.64] ;  /* 0x000000104683b981 */ /* 0x000122000c1e1500 */
[----:B------:R-:W-:-:S03]  /*5840*/  ISETP.NE.AND P3, PT, R155, RZ, PT ;  /* 0x000000ff9b00720c */ /* 0x000fc60003f65270 */
[----:B------:R3:W4:Y:S01]  /*5850*/  @!P4 LDG.E.U16 R158, desc[UR16][R140.64] ;  /* 0x000000108c9ec981 */ /* 0x000722000c1e1500 */
[----:B------:R-:W-:Y:S02]  /*5860*/  ISETP.NE.AND P4, PT, R151, RZ, PT ;  /* 0x000000ff9700720c */ /* 0x000fe40003f85270 */
[----:B-1----:R-:W-:Y:S02]  /*5870*/  PRMT R166, RZ, 0x7610, R166 ;  /* 0x00007610ffa67816 */ /* 0x002fe400000000a6 */
[----:B------:R-:W-:Y:S02]  /*5880*/  PRMT R135, RZ, 0x7610, R135 ;  /* 0x00007610ff877816 */ /* 0x000fe40000000087 */
[----:B------:R-:W-:Y:S02]  /*5890*/  ISETP.NE.AND P2, PT, R180, RZ, PT ;  /* 0x000000ffb400720c */ /* 0x000fe40003f45270 */
[----:B------:R-:W-:Y:S01]  /*58a0*/  ISETP.NE.AND P1, PT, R207, RZ, PT ;  /* 0x000000ffcf00720c */ /* 0x000fe20003f25270 */
[----:B------:R-:W4:Y:S01]  /*58b0*/  @!P3 LDG.E.U16 R166, desc[UR16][R68.64] ;  /* 0x0000001044a6b981 */ /* 0x000f22000c1e1500 */
[----:B------:R-:W-:-:S02]  /*58c0*/  ISETP.NE.AND P0, PT, R209, RZ, PT ;  /* 0x000000ffd100720c */ /* 0x000fc40003f05270 */
[----:B------:R-:W-:Y:S01]  /*58d0*/  P2R R74, PR, RZ, 0x8 ;  /* 0x00000008ff4a7803 */ /* 0x000fe20000000000 */
[----:B------:R1:W4:Y:S01]  /*58e0*/  @!P4 LDG.E.U16 R135, desc[UR16][R148.64] ;  /* 0x000000109487c981 */ /* 0x000322000c1e1500 */
[----:B------:R-:W-:Y:S02]  /*58f0*/  P2R R75, PR, RZ, 0x10 ;  /* 0x00000010ff4b7803 */ /* 0x000fe40000000000 */
[C---:B------:R-:W-:Y:S02]  /*5900*/  LOP3.LUT P3, RZ, R0.reuse, 0x2, RZ, 0xc0, !PT ;  /* 0x0000000200ff7812 */ /* 0x040fe4000786c0ff */
[----:B------:R-:W-:Y:S02]  /*5910*/  LOP3.LUT P4, RZ, R0, 0x1, RZ, 0xc0, !PT ;  /* 0x0000000100ff7812 */ /* 0x000fe4000788c0ff */
[----:B------:R-:W-:Y:S02]  /*5920*/  PRMT R162, RZ, 0x7610, R162 ;  /* 0x00007610ffa27816 */ /* 0x000fe400000000a2 */
[----:B------:R-:W-:-:S02]  /*5930*/  PRMT R168, RZ, 0x7610, R168 ;  /* 0x00007610ffa87816 */ /* 0x000fc400000000a8 */
[----:B0-----:R-:W-:Y:S02]  /*5940*/  PRMT R71, RZ, 0x7610, R71 ;  /* 0x00007610ff477816 */ /* 0x001fe40000000047 */
[----:B------:R-:W-:Y:S01]  /*5950*/  PRMT R70, RZ, 0x7610, R70 ;  /* 0x00007610ff467816 */ /* 0x000fe20000000046 */
[----:B------:R-:W4:Y:S01]  /*5960*/  @!P2 LDG.E.U16 R162, desc[UR16][R182.64] ;  /* 0x00000010b6a2a981 */ /* 0x000f22000c1e1500 */
[----:B---3--:R-:W-:Y:S02]  /*5970*/  PRMT R141, RZ, 0x7610, R141 ;  /* 0x00007610ff8d7816 */ /* 0x008fe4000000008d */
[----:B-1----:R-:W-:Y:S01]  /*5980*/  PRMT R149, RZ, 0x7610, R149 ;  /* 0x00007610ff957816 */ /* 0x002fe20000000095 */
[----:B------:R-:W3:Y:S01]  /*5990*/  @!P1 LDG.E.U16 R168, desc[UR16][R184.64] ;  /* 0x00000010b8a89981 */ /* 0x000ee2000c1e1500 */
[----:B------:R-:W-:-:S03]  /*59a0*/  PRMT R148, RZ, 0x7610, R148 ;  /* 0x00007610ff947816 */ /* 0x000fc60000000094 */
[----:B------:R-:W3:Y:S04]  /*59b0*/  @!P0 LDG.E.U16 R71, desc[UR16][R188.64] ;  /* 0x00000010bc478981 */ /* 0x000ee8000c1e1500 */
[----:B------:R-:W3:Y:S04]  /*59c0*/  @!P3 LDG.E.U16 R70, desc[UR16][R192.64] ;  /* 0x00000010c046b981 */ /* 0x000ee8000c1e1500 */
[----:B------:R-:W3:Y:S04]  /*59d0*/  @!P4 LDG.E.U16 R141, desc[UR16][R196.64] ;  /* 0x00000010c48dc981 */ /* 0x000ee8000c1e1500 */
[----:B------:R-:W3:Y:S04]  /*59e0*/  @!P5 LDG.E.U16 R149, desc[UR16][R200.64] ;  /* 0x00000010c895d981 */ /* 0x000ee8000c1e1500 */
[----:B------:R-:W3:Y:S01]  /*59f0*/  @!P6 LDG.E.U16 R148, desc[UR16][R202.64] ;  /* 0x00000010ca94e981 */ /* 0x000ee2000c1e1500 */
[----:B------:R-:W0:Y:S01]  /*5a00*/  S2R R69, SR_CgaCtaId ;  /* 0x0000000000457919 */ /* 0x000e220000008800 */
[----:B------:R-:W-:Y:S01]  /*5a10*/  MOV R124, 0x400 ;  /* 0x00000400007c7802 */ /* 0x000fe20000000f00 */
[C---:B------:R-:W-:Y:S01]  /*5a20*/  VIADD R64, R21.reuse, 0x200 ;  /* 0x0000020015407836 */ /* 0x040fe20000000000 */
[C---:B------:R-:W-:Y:S01]  /*5a30*/  IADD3 R68, PT, PT, R21.reuse, 0x220, RZ ;  /* 0x0000022015447810 */ /* 0x040fe20007ffe0ff */
[C---:B------:R-:W-:Y:S01]  /*5a40*/  VIADD R128, R21.reuse, 0x240 ;  /* 0x0000024015807836 */ /* 0x040fe20000000000 */
[----:B------:R-:W-:-:S02]  /*5a50*/  IADD3 R136, PT, PT, R21, 0x260, RZ ;  /* 0x0000026015887810 */ /* 0x000fc40007ffe0ff */
[-C--:B------:R-:W-:Y:S02]  /*5a60*/  LEA.HI.SX32 R137, R68, R21.reuse, 0x1b ;  /* 0x0000001544897211 */ /* 0x080fe400078fdaff */
[-C--:B------:R-:W-:Y:S02]  /*5a70*/  LEA.HI.SX32 R125, R128, R21.reuse, 0x1b ;  /* 0x00000015807d7211 */ /* 0x080fe400078fdaff */
[----:B------:R-:W-:Y:S02]  /*5a80*/  LEA.HI.SX32 R127, R136, R21, 0x1b ;  /* 0x00000015887f7211 */ /* 0x000fe400078fdaff */
[----:B------:R-:W-:Y:S02]  /*5a90*/  IADD3 R136, PT, PT, R21, 0x340, RZ ;  /* 0x0000034015887810 */ /* 0x000fe40007ffe0ff */
[----:B------:R-:W-:Y:S02]  /*5aa0*/  LOP3.LUT P3, RZ, R0, 0x100000, RZ, 0xc0, !PT ;  /* 0x0010000000ff7812 */ /* 0x000fe4000786c0ff */
[----:B0-----:R-:W-:-:S02]  /*5ab0*/  LEA R124, R69, R124, 0x18 ;  /* 0x0000007c457c7211 */ /* 0x001fc400078ec0ff */
[----:B------:R-:W-:Y:S02]  /*5ac0*/  LEA.HI.SX32 R69, R64, R21, 0x1b ;  /* 0x0000001540457211 */ /* 0x000fe400078fdaff */
[-C--:B------:R-:W-:Y:S02]  /*5ad0*/  LEA R137, R137, R124.reuse, 0x1 ;  /* 0x0000007c89897211 */ /* 0x080fe400078e08ff */
[-C--:B------:R-:W-:Y:S01]  /*5ae0*/  LEA R64, R69, R124.reuse, 0x1 ;  /* 0x0000007c45407211 */ /* 0x080fe200078e08ff */
[----:B------:R-:W-:Y:S01]  /*5af0*/  IMAD R127, R127, 0x2, R124 ;  /* 0x000000027f7f7824 */ /* 0x000fe200078e027c */
[----:B------:R-:W-:Y:S01]  /*5b00*/  LEA R125, R125, R124, 0x1 ;  /* 0x0000007c7d7d7211 */ /* 0x000fe200078e08ff */
[C---:B------:R-:W-:Y:S01]  /*5b10*/  VIADD R68, R21.reuse, 0x2c0 ;  /* 0x000002c015447836 */ /* 0x040fe20000000000 */
[----:B------:R-:W-:-:S04]  /*5b20*/  IADD3 R128, PT, PT, R21, 0x300, RZ ;  /* 0x0000030015807810 */ /* 0x000fc80007ffe0ff */
[-C--:B------:R-:W-:Y:S02]  /*5b30*/  LEA.HI.SX32 R133, R68, R21.reuse, 0x1b ;  /* 0x0000001544857211 */ /* 0x080fe400078fdaff */
[----:B------:R-:W-:Y:S02]  /*5b40*/  LEA.HI.SX32 R139, R128, R21, 0x1b ;  /* 0x00000015808b7211 */ /* 0x000fe400078fdaff */
[----:B------:R-:W-:Y:S02]  /*5b50*/  LEA R133, R133, R124, 0x1 ;  /* 0x0000007c85857211 */ /* 0x000fe400078e08ff */
[C---:B------:R-:W-:Y:S02]  /*5b60*/  IADD3 R68, PT, PT, R21.reuse, 0x380, RZ ;  /* 0x0000038015447810 */ /* 0x040fe40007ffe0ff */
[----:B------:R-:W-:Y:S02]  /*5b70*/  IADD3 R128, PT, PT, R21, 0x3c0, RZ ;  /* 0x000003c015807810 */ /* 0x000fe40007ffe0ff */
[----:B------:R-:W-:-:S02]  /*5b80*/  P2R R147, PR, RZ, 0x4 ;  /* 0x00000004ff937803 */ /* 0x000fc40000000000 */
[----:B------:R-:W-:Y:S02]  /*5b90*/  LEA R139, R139, R124, 0x1 ;  /* 0x0000007c8b8b7211 */ /* 0x000fe400078e08ff */
[----:B------:R-:W-:Y:S01]  /*5ba0*/  LOP3.LUT P2, RZ, R0, 0x200000, RZ, 0xc0, !PT ;  /* 0x0020000000ff7812 */ /* 0x000fe2000784c0ff */
[----:B-----5:R-:W-:Y:S04]  /*5bb0*/  STS.U16 [R23], R204 ;  /* 0x000000cc17007388 */ /* 0x020fe80000000400 */
[----:B------:R-:W-:Y:S04]  /*5bc0*/  STS.U16 [R25+0x40], R206 ;  /* 0x000040ce19007388 */ /* 0x000fe80000000400 */
[----:B--2---:R-:W-:Y:S04]  /*5bd0*/  STS.U16 [R27+0x80], R208 ;  /* 0x000080d01b007388 */ /* 0x004fe80000000400 */
[----:B----4-:R-:W-:Y:S04]  /*5be0*/  STS.U16 [R29+0xc0], R210 ;  /* 0x0000c0d21d007388 */ /* 0x010fe80000000400 */
[----:B------:R-:W-:Y:S04]  /*5bf0*/  STS.U16 [R31+0x100], R212 ;  /* 0x000100d41f007388 */ /* 0x000fe80000000400 */
[----:B------:R-:W-:Y:S04]  /*5c00*/  STS.U16 [R33+0x140], R214 ;  /* 0x000140d621007388 */ /* 0x000fe80000000400 */
[----:B------:R-:W-:Y:S04]  /*5c10*/  STS.U16 [R35+0x180], R216 ;  /* 0x000180d823007388 */ /* 0x000fe80000000400 */
[----:B------:R-:W-:Y:S04]  /*5c20*/  STS.U16 [R37+0x1c0], R160 ;  /* 0x0001c0a025007388 */ /* 0x000fe80000000400 */
[----:B------:R-:W-:Y:S04]  /*5c30*/  STS.U16 [R39+0x200], R164 ;  /* 0x000200a427007388 */ /* 0x000fe80000000400 */
[----:B------:R-:W-:Y:S04]  /*5c40*/  STS.U16 [R41+0x240], R146 ;  /* 0x0002409229007388 */ /* 0x000fe80000000400 */
[----:B------:R0:W-:Y:S04]  /*5c50*/  STS.U16 [R43+0x280], R132 ;  /* 0x000280842b007388 */ /* 0x0001e80000000400 */
[----:B------:R1:W-:Y:S01]  /*5c60*/  STS.U16 [R45+0x2c0], R130 ;  /* 0x0002c0822d007388 */ /* 0x0003e20000000400 */
[----:B0-----:R-:W-:-:S03]  /*5c70*/  IADD3 R132, PT, PT, R21, 0x280, RZ ;  /* 0x0000028015847810 */ /* 0x001fc60007ffe0ff */
[----:B------:R-:W-:Y:S01]  /*5c80*/  STS.U16 [R47+0x300], R152 ;  /* 0x000300982f007388 */ /* 0x000fe20000000400 */
[----:B------:R-:W-:-:S03]  /*5c90*/  LEA.HI.SX32 R69, R132, R21, 0x1b ;  /* 0x0000001584457211 */ /* 0x000fc600078fdaff */
[----:B------:R-:W-:Y:S01]  /*5ca0*/  STS.U16 [R49+0x340], R218 ;  /* 0x000340da31007388 */ /* 0x000fe20000000400 */
[----:B-1----:R-:W-:Y:S01]  /*5cb0*/  VIADD R130, R21, 0x2a0 ;  /* 0x000002a015827836 */ /* 0x002fe20000000000 */
[----:B------:R-:W-:Y:S02]  /*5cc0*/  LEA R132, R69, R124, 0x1 ;  /* 0x0000007c45847211 */ /* 0x000fe400078e08ff */
[----:B------:R-:W-:Y:S02]  /*5cd0*/  STS.U16 [R51+0x380], R156 ;  /* 0x0003809c33007388 */ /* 0x000fe40000000400 */
[----:B------:R-:W-:Y:S02]  /*5ce0*/  LEA.HI.SX32 R129, R130, R21, 0x1b ;  /* 0x0000001582817211 */ /* 0x000fe400078fdaff */
[----:B------:R0:W-:Y:S01]  /*5cf0*/  STS.U16 [R53+0x3c0], R126 ;  /* 0x0003c07e35007388 */ /* 0x0001e20000000400 */
[----:B------:R-:W-:-:S03]  /*5d00*/  VIADD R130, R21, 0x320 ;  /* 0x0000032015827836 */ /* 0x000fc60000000000 */
[----:B------:R1:W-:Y:S04]  /*5d10*/  STS.U16 [R64+0x400], R65 ;  /* 0x0004004140007388 */ /* 0x0003e80000000400 */
[----:B------:R-:W-:Y:S01]  /*5d20*/  STS.U16 [R137+0x440], R134 ;  /* 0x0004408689007388 */ /* 0x000fe20000000400 */
[----:B0-----:R-:W-:-:S03]  /*5d30*/  IADD3 R126, PT, PT, R21, 0x2e0, RZ ;  /* 0x000002e0157e7810 */ /* 0x001fc60007ffe0ff */
[----:B------:R0:W-:Y:S01]  /*5d40*/  STS.U16 [R125+0x480], R66 ;  /* 0x000480427d007388 */ /* 0x0001e20000000400 */
[----:B-1----:R-:W-:-:S03]  /*5d50*/  LEA.HI.SX32 R65, R126, R21, 0x1b ;  /* 0x000000157e417211 */ /* 0x002fc600078fdaff */
[----:B------:R-:W-:Y:S04]  /*5d60*/  STS.U16 [R127+0x4c0], R172 ;  /* 0x0004c0ac7f007388 */ /* 0x000fe80000000400 */
[----:B------:R1:W-:Y:S01]  /*5d70*/  STS.U16 [R132+0x500], R67 ;  /* 0x0005004384007388 */ /* 0x0003e20000000400 */
[-C--:B------:R-:W-:Y:S02]  /*5d80*/  LEA.HI.SX32 R69, R130, R21.reuse, 0x1b ;  /* 0x0000001582457211 */ /* 0x080fe400078fdaff */
[----:B0-----:R-:W-:Y:S01]  /*5d90*/  IADD3 R66, PT, PT, R21, 0x360, RZ ;  /* 0x0000036015427810 */ /* 0x001fe20007ffe0ff */
[----:B------:R-:W-:Y:S01]  /*5da0*/  IMAD R130, R65, 0x2, R124 ;  /* 0x0000000241827824 */ /* 0x000fe200078e027c */
[----:B-1----:R-:W-:Y:S02]  /*5db0*/  LEA.HI.SX32 R67, R136, R21, 0x1b ;  /* 0x0000001588437211 */ /* 0x002fe400078fdaff */
[----:B------:R-:W-:-:S03]  /*5dc0*/  IADD3 R134, PT, PT, R21, 0x3e0, RZ ;  /* 0x000003e015867810 */ /* 0x000fc60007ffe0ff */
[----:B------:R-:W-:Y:S01]  /*5dd0*/  IMAD R65, R67, 0x2, R124 ;  /* 0x0000000243417824 */ /* 0x000fe200078e027c */
[-C--:B------:R-:W-:Y:S02]  /*5de0*/  LEA.HI.SX32 R67, R66, R21.reuse, 0x1b ;  /* 0x0000001542437211 */ /* 0x080fe400078fdaff */
[----:B------:R-:W-:-:S03]  /*5df0*/  LEA.HI.SX32 R151, R134, R21, 0x1b ;  /* 0x0000001586977211 */ /* 0x000fc600078fdaff */
[----:B------:R-:W-:Y:S02]  /*5e00*/  IMAD R134, R67, 0x2, R124 ;  /* 0x0000000243867824 */ /* 0x000fe400078e027c */
[----:B------:R-:W0:Y:S01]  /*5e10*/  @!P3 LDC.64 R66, c[0x0][0x3e0] ;  /* 0x0000f800ff42bb82 */ /* 0x000e220000000a00 */
[----:B------:R-:W-:Y:S01]  /*5e20*/  LEA R138, R129, R124, 0x1 ;  /* 0x0000007c818a7211 */ /* 0x000fe200078e08ff */
[----:B------:R-:W-:Y:S01]  /*5e30*/  VIADD R126, R21, 0x3a0 ;  /* 0x000003a0157e7836 */ /* 0x000fe20000000000 */
[----:B------:R-:W-:-:S03]  /*5e40*/  LEA.HI.SX32 R129, R68, R21, 0x1b ;  /* 0x0000001544817211 */ /* 0x000fc600078fdaff */
[----:B------:R1:W-:Y:S04]  /*5e50*/  STS.U16 [R138+0x540], R131 ;  /* 0x000540838a007388 */ /* 0x0003e80000000400 */
[----:B------:R-:W-:Y:S04]  /*5e60*/  STS.U16 [R133+0x580], R158 ;  /* 0x0005809e85007388 */ /* 0x000fe80000000400 */
[----:B------:R2:W-:Y:S01]  /*5e70*/  STS.U16 [R130+0x5c0], R135 ;  /* 0x0005c08782007388 */ /* 0x0005e20000000400 */
[-C--:B-1----:R-:W-:Y:S02]  /*5e80*/  LEA R131, R69, R124.reuse, 0x1 ;  /* 0x0000007c45837211 */ /* 0x082fe400078e08ff */
[----:B------:R-:W-:Y:S01]  /*5e90*/  LEA.HI.SX32 R69, R126, R21, 0x1b ;  /* 0x000000157e457211 */ /* 0x000fe200078fdaff */
[----:B------:R-:W-:Y:S01]  /*5ea0*/  STS.U16 [R139+0x600], R166 ;  /* 0x000600a68b007388 */ /* 0x000fe20000000400 */
[----:B------:R-:W-:-:S02]  /*5eb0*/  LEA R129, R129, R124, 0x1 ;  /* 0x0000007c81817211 */ /* 0x000fc400078e08ff */
[----:B--2---:R-:W-:Y:S01]  /*5ec0*/  LEA.HI.SX32 R135, R128, R21, 0x1b ;  /* 0x0000001580877211 */ /* 0x004fe200078fdaff */
[----:B------:R-:W-:Y:S01]  /*5ed0*/  STS.U16 [R131+0x640], R162 ;  /* 0x000640a283007388 */ /* 0x000fe20000000400 */
[----:B------:R-:W-:Y:S01]  /*5ee0*/  LEA R128, R69, R124, 0x1 ;  /* 0x0000007c45807211 */ /* 0x000fe200078e08ff */
[----:B------:R-:W-:Y:S01]  /*5ef0*/  @!P3 IMAD.MOV.U32 R69, RZ, RZ, RZ ;  /* 0x000000ffff45b224 */ /* 0x000fe200078e00ff */
[----:B------:R-:W-:Y:S01]  /*5f00*/  @!P3 MOV R68, R150 ;  /* 0x000000960044b202 */ /* 0x000fe20000000f00 */
[----:B------:R-:W-:Y:S01]  /*5f10*/  IMAD R126, R135, 0x2, R124 ;  /* 0x00000002877e7824 */ /* 0x000fe200078e027c */
[----:B------:R-:W-:Y:S01]  /*5f20*/  LOP3.LUT P4, RZ, R0, 0x80000, RZ, 0xc0, !PT ;  /* 0x0008000000ff7812 */ /* 0x000fe2000788c0ff */
[----:B---3--:R-:W-:Y:S01]  /*5f30*/  STS.U16 [R65+0x680], R168 ;  /* 0x000680a841007388 */ /* 0x008fe20000000400 */
[----:B------:R-:W-:Y:S02]  /*5f40*/  LEA R135, R151, R124, 0x1 ;  /* 0x0000007c97877211 */ /* 0x000fe400078e08ff */
[----:B------:R-:W-:Y:S01]  /*5f50*/  PRMT R146, RZ, 0x7610, R146 ;  /* 0x00007610ff927816 */ /* 0x000fe20000000092 */
[----:B------:R-:W-:Y:S01]  /*5f60*/  STS.U16 [R134+0x6c0], R71 ;  /* 0x0006c04786007388 */ /* 0x000fe20000000400 */
[----:B0-----:R-:W-:-:S03]  /*5f70*/  @!P3 IMAD.WIDE.U32 R68, R181, R66, R68 ;  /* 0x00000042b544b225 */ /* 0x001fc600078e0044 */
[----:B------:R0:W-:Y:S04]  /*5f80*/  STS.U16 [R129+0x700], R70 ;  /* 0x0007004681007388 */ /* 0x0001e80000000400 */
[----:B------:R-:W-:Y:S01]  /*5f90*/  STS.U16 [R128+0x740], R141 ;  /* 0x0007408d80007388 */ /* 0x000fe20000000400 */
[----:B------:R-:W-:-:S03]  /*5fa0*/  @!P3 IMAD R67, R181, R67, R69 ;  /* 0x00000043b543b224 */ /* 0x000fc600078e0245 */
[----:B------:R-:W-:Y:S04]  /*5fb0*/  STS.U16 [R126+0x780], R149 ;  /* 0x000780957e007388 */ /* 0x000fe80000000400 */
[----:B------:R1:W-:Y:S01]  /*5fc0*/  STS.U16 [R135+0x7c0], R148 ;  /* 0x0007c09487007388 */ /* 0x0003e20000000400 */
[----:B------:R-:W-:-:S03]  /*5fd0*/  NOP ;  /* 0x0000000000007918 */ /* 0x000fc60000000000 */
[----:B------:R2:W3:Y:S01]  /*5fe0*/  @!P2 LDG.E.U16 R146, desc[UR16][R72.64] ;  /* 0x000000104892a981 */ /* 0x0004e2000c1e1500 */
[----:B0-----:R-:W-:-:S04]  /*5ff0*/  @!P3 LEA R70, P2, R68, R13, 0x1 ;  /* 0x0000000d4446b211 */ /* 0x001fc800078408ff */
[----:B------:R-:W-:Y:S02]  /*6000*/  @!P3 LEA.HI.X R71, R68, R17, R67, 0x1, P2 ;  /* 0x000000114447b211 */ /* 0x000fe400010f0c43 */
[----:B------:R-:W0:Y:S01]  /*6010*/  @!P4 LDC.64 R66, c[0x0][0x3e0] ;  /* 0x0000f800ff42cb82 */ /* 0x000e220000000a00 */
[----:B-1----:R-:W-:Y:S02]  /*6020*/  PRMT R148, RZ, 0x7610, R148 ;  /* 0x00007610ff947816 */ /* 0x002fe40000000094 */
[----:B------:R-:W-:Y:S02]  /*6030*/  @!P4 MOV R68, R154 ;  /* 0x0000009a0044c202 */ /* 0x000fe40000000f00 */
[----:B------:R-:W-:Y:S02]  /*6040*/  @!P4 MOV R69, RZ ;  /* 0x000000ff0045c202 */ /* 0x000fe40000000f00 */
[----:B------:R-:W4:Y:S01]  /*6050*/  @!P3 LDG.E.U16 R148, desc[UR16][R70.64] ;  /* 0x000000104694b981 */ /* 0x000f22000c1e1500 */
[----:B------:R-:W-:-:S02]  /*6060*/  ISETP.GE.AND P3, PT, R12, R87, PT ;  /* 0x000000570c00720c */ /* 0x000fc40003f66270 */
[----:B------:R-:W-:Y:S02]  /*6070*/  P2R R140, PR, RZ, 0x1 ;  /* 0x00000001ff8c7803 */ /* 0x000fe40000000000 */
[----:B------:R-:W-:Y:S02]  /*6080*/  LOP3.LUT P0, RZ, R0, 0x800000, RZ, 0xc0, !PT ;  /* 0x0080000000ff7812 */ /* 0x000fe4000780c0ff */
[----:B------:R-:W-:Y:S01]  /*6090*/  P2R R153, PR, RZ, 0x2 ;  /* 0x00000002ff997803 */ /* 0x000fe20000000000 */
[----:B0-----:R-:W-:-:S04]  /*60a0*/  @!P4 IMAD.WIDE.U32 R68, R181, R66, R68 ;  /* 0x00000042b544c225 */ /* 0x001fc800078e0044 */
[----:B------:R-:W-:Y:S01]  /*60b0*/  @!P4 IMAD R67, R181, R67, R69 ;  /* 0x00000043b543c224 */ /* 0x000fe200078e0245 */
[C---:B--2---:R-:W-:Y:S02]  /*60c0*/  @!P4 LEA R72, P2, R68.reuse, R13, 0x1 ;  /* 0x0000000d4448c211 */ /* 0x044fe400078408ff */
[----:B------:R-:W-:Y:S02]  /*60d0*/  PRMT R136, RZ, 0x7610, R136 ;  /* 0x00007610ff887816 */ /* 0x000fe40000000088 */
[----:B------:R-:W-:Y:S02]  /*60e0*/  @!P4 LEA.HI.X R73, R68, R17, R67, 0x1, P2 ;  /* 0x000000114449c211 */ /* 0x000fe400010f0c43 */
[----:B------:R-:W-:Y:S01]  /*60f0*/  LOP3.LUT P1, RZ, R0, 0x400000, RZ, 0xc0, !PT ;  /* 0x0040000000ff7812 */ /* 0x000fe2000782c0ff */
[----:B------:R-:W0:Y:S01]  /*6100*/  @!P3 LDC.64 R66, c[0x0][0x3e0] ;  /* 0x0000f800ff42bb82 */ /* 0x000e220000000a00 */
[----:B------:R-:W2:Y:S01]  /*6110*/  @!P0 LDG.E.U16 R136, desc[UR16][R174.64] ;  /* 0x00000010ae888981 */ /* 0x000ea2000c1e1500 */
[----:B------:R-:W-:-:S02]  /*6120*/  ISETP.NE.AND P0, PT, R140, RZ, PT ;  /* 0x000000ff8c00720c */ /* 0x000fc40003f05270 */
[----:B------:R-:W-:Y:S01]  /*6130*/  PRMT R140, RZ, 0x7610, R140 ;  /* 0x00007610ff8c7816 */ /* 0x000fe2000000008c */
[----:B------:R-:W-:Y:S01]  /*6140*/  @!P3 IMAD.MOV.U32 R68, RZ, RZ, R12 ;  /* 0x000000ffff44b224 */ /* 0x000fe200078e000c */
[----:B------:R-:W-:-:S06]  /*6150*/  @!P3 MOV R69, RZ ;  /* 0x000000ff0045b202 */ /* 0x000fcc0000000f00 */
[----:B------:R1:W5:Y:S02]  /*6160*/  @!P1 LDG.E.U16 R140, desc[UR16][R142.64] ;  /* 0x000000108e8c9981 */ /* 0x000364000c1e1500 */
[----:B-1----:R-:W-:Y:S01]  /*6170*/  PRMT R142, RZ, 0x7610, R142 ;  /* 0x00007610ff8e7816 */ /* 0x002fe2000000008e */
[----:B0-----:R-:W-:-:S05]  /*6180*/  @!P3 IMAD.WIDE.U32 R68, R181, R66, R68 ;  /* 0x00000042b544b225 */ /* 0x001fca00078e0044 */
[----:B------:R0:W4:Y:S01]  /*6190*/  @!P4 LDG.E.U16 R142, desc[UR16][R72.64] ;  /* 0x00000010488ec981 */ /* 0x000122000c1e1500 */
[----:B------:R-:W-:Y:S01]  /*61a0*/  ISETP.GE.AND P4, PT, R14, R87, PT ;  /* 0x000000570e00720c */ /* 0x000fe20003f86270 */
[----:B------:R-:W-:Y:S01]  /*61b0*/  @!P3 IMAD R67, R181, R67, R69 ;  /* 0x00000043b543b224 */ /* 0x000fe200078e0245 */
[----:B------:R-:W-:-:S04]  /*61c0*/  @!P3 LEA R70, P2, R68, R13, 0x1 ;  /* 0x0000000d4446b211 */ /* 0x000fc800078408ff */
[----:B------:R-:W-:-:S07]  /*61d0*/  @!P3 LEA.HI.X R71, R68, R17, R67, 0x1, P2 ;  /* 0x000000114447b211 */ /* 0x000fce00010f0c43 */
[----:B------:R-:W1:Y:S01]  /*61e0*/  @!P4 LDC.64 R66, c[0x0][0x3e0] ;  /* 0x0000f800ff42cb82 */ /* 0x000e620000000a00 */
[----:B------:R-:W-:Y:S01]  /*61f0*/  PRMT R150, RZ, 0x7610, R150 ;  /* 0x00007610ff967816 */ /* 0x000fe20000000096 */
[----:B------:R-:W-:Y:S01]  /*6200*/  @!P4 IMAD.MOV.U32 R69, RZ, RZ, RZ ;  /* 0x000000ffff45c224 */ /* 0x000fe200078e00ff */
[----:B------:R-:W-:-:S04]  /*6210*/  @!P4 MOV R68, R14 ;  /* 0x0000000e0044c202 */ /* 0x000fc80000000f00 */
[----:B------:R0:W4:Y:S01]  /*6220*/  @!P3 LDG.E.U16 R150, desc[UR16][R70.64] ;  /* 0x000000104696b981 */ /* 0x000122000c1e1500 */
[----:B------:R-:W-:Y:S01]  /*6230*/  ISETP.GE.AND P3, PT, R16, R87, PT ;  /* 0x000000571000720c */ /* 0x000fe20003f66270 */
[----:B-1----:R-:W-:-:S04]  /*6240*/  @!P4 IMAD.WIDE.U32 R68, R181, R66, R68 ;  /* 0x00000042b544c225 */ /* 0x002fc800078e0044 */
[----:B------:R-:W-:Y:S01]  /*6250*/  @!P4 IMAD R67, R181, R67, R69 ;  /* 0x00000043b543c224 */ /* 0x000fe200078e0245 */
[----:B0-----:R-:W-:-:S04]  /*6260*/  @!P4 LEA R72, P2, R68, R13, 0x1 ;  /* 0x0000000d4448c211 */ /* 0x001fc800078408ff */
[----:B------:R-:W-:-:S03]  /*6270*/  @!P4 LEA.HI.X R73, R68, R17, R67, 0x1, P2 ;  /* 0x000000114449c211 */ /* 0x000fc600010f0c43 */
[----:B------:R-:W0:Y:S01]  /*6280*/  @!P3 LDC.64 R66, c[0x0][0x3e0] ;  /* 0x0000f800ff42bb82 */ /* 0x000e220000000a00 */
[----:B------:R-:W-:Y:S02]  /*6290*/  PRMT R152, RZ, 0x7610, R152 ;  /* 0x00007610ff987816 */ /* 0x000fe40000000098 */
[----:B------:R-:W-:Y:S02]  /*62a0*/  @!P3 MOV R68, R16 ;  /* 0x000000100044b202 */ /* 0x000fe40000000f00 */
[----:B------:R-:W-:Y:S02]  /*62b0*/  @!P3 MOV R69, RZ ;  /* 0x000000ff0045b202 */ /* 0x000fe40000000f00 */
[----:B------:R1:W4:Y:S01]  /*62c0*/  @!P4 LDG.E.U16 R152, desc[UR16][R72.64] ;  /* 0x000000104898c981 */ /* 0x000322000c1e1500 */
[----:B------:R-:W-:Y:S01]  /*62d0*/  ISETP.GE.AND P4, PT, R18, R87, PT ;  /* 0x000000571200720c */ /* 0x000fe20003f86270 */
[----:B0-----:R-:W-:-:S04]  /*62e0*/  @!P3 IMAD.WIDE.U32 R68, R181, R66, R68 ;  /* 0x00000042b544b225 */ /* 0x001fc800078e0044 */
[----:B------:R-:W-:Y:S01]  /*62f0*/  @!P3 IMAD R67, R181, R67, R69 ;  /* 0x00000043b543b224 */ /* 0x000fe200078e0245 */
[----:B------:R-:W-:-:S04]  /*6300*/  @!P3 LEA R70, P2, R68, R13, 0x1 ;  /* 0x0000000d4446b211 */ /* 0x000fc800078408ff */
[----:B------:R-:W-:-:S03]  /*6310*/  @!P3 LEA.HI.X R71, R68, R17, R67, 0x1, P2 ;  /* 0x000000114447b211 */ /* 0x000fc600010f0c43 */
[----:B------:R-:W0:Y:S01]  /*6320*/  @!P4 LDC.64 R66, c[0x0][0x3e0] ;  /* 0x0000f800ff42cb82 */ /* 0x000e220000000a00 */
[----:B------:R-:W-:Y:S01]  /*6330*/  PRMT R154, RZ, 0x7610, R154 ;  /* 0x00007610ff9a7816 */ /* 0x000fe2000000009a */
[----:B------:R-:W-:Y:S01]  /*6340*/  @!P4 IMAD.MOV.U32 R68, RZ, RZ, R18 ;  /* 0x000000ffff44c224 */ /* 0x000fe200078e0012 */
[----:B------:R-:W-:-:S04]  /*6350*/  @!P4 MOV R69, RZ ;  /* 0x000000ff0045c202 */ /* 0x000fc80000000f00 */
[----:B------:R3:W4:Y:S01]  /*6360*/  @!P3 LDG.E.U16 R154, desc[UR16][R70.64] ;  /* 0x00000010469ab981 */ /* 0x000722000c1e1500 */
[----:B------:R-:W-:Y:S01]  /*6370*/  ISETP.GE.AND P3, PT, R20, R87, PT ;  /* 0x000000571400720c */ /* 0x000fe20003f66270 */
[----:B0-----:R-:W-:-:S04]  /*6380*/  @!P4 IMAD.WIDE.U32 R68, R181, R66, R68 ;  /* 0x00000042b544c225 */ /* 0x001fc800078e0044 */
[----:B------:R-:W-:Y:S01]  /*6390*/  @!P4 IMAD R67, R181, R67, R69 ;  /* 0x00000043b543c224 */ /* 0x000fe200078e0245 */
[----:B-1----:R-:W-:-:S04]  /*63a0*/  @!P4 LEA R72, P2, R68, R13, 0x1 ;  /* 0x0000000d4448c211 */ /* 0x002fc800078408ff */
[----:B------:R-:W-:-:S03]  /*63b0*/  @!P4 LEA.HI.X R73, R68, R17, R67, 0x1, P2 ;  /* 0x000000114449c211 */ /* 0x000fc600010f0c43 */
[----:B------:R-:W0:Y:S01]  /*63c0*/  @!P3 LDC.64 R66, c[0x0][0x3e0] ;  /* 0x0000f800ff42bb82 */ /* 0x000e220000000a00 */
[----:B------:R-:W-:Y:S01]  /*63d0*/  PRMT R156, RZ, 0x7610, R156 ;  /* 0x00007610ff9c7816 */ /* 0x000fe2000000009c */
[----:B------:R-:W-:Y:S01]  /*63e0*/  @!P3 IMAD.MOV.U32 R69, RZ, RZ, RZ ;  /* 0x000000ffff45b224 */ /* 0x000fe200078e00ff */
[----:B------:R-:W-:-:S04]  /*63f0*/  @!P3 MOV R68, R20 ;  /* 0x000000140044b202 */ /* 0x000fc80000000f00 */
[----:B------:R1:W4:Y:S01]  /*6400*/  @!P4 LDG.E.U16 R156, desc[UR16][R72.64] ;  /* 0x00000010489cc981 */ /* 0x000322000c1e1500 */
[----:B------:R-:W-:Y:S01]  /*6410*/  ISETP.GE.AND P4, PT, R22, R87, PT ;  /* 0x000000571600720c */ /* 0x000fe20003f86270 */
[----:B0-----:R-:W-:-:S04]  /*6420*/  @!P3 IMAD.WIDE.U32 R68, R181, R66, R68 ;  /* 0x00000042b544b225 */ /* 0x001fc800078e0044 */
[----:B------:R-:W-:Y:S01]  /*6430*/  @!P3 IMAD R67, R181, R67, R69 ;  /* 0x00000043b543b224 */ /* 0x000fe200078e0245 */
[----:B---3--:R-:W-:-:S04]  /*6440*/  @!P3 LEA R70, P2, R68, R13, 0x1 ;  /* 0x0000000d4446b211 */ /* 0x008fc800078408ff */
        /* <DEDUP_REMOVED lines=19> */
[----:B---3--:R-:W-:-:S04]  /*6580*/  @!P3 LEA R70, P2, R68, R13, 0x1 ;  /* 0x0000000d4446b211 */ /* 0x008fc800078408ff */
        /* <DEDUP_REMOVED lines=9> */
[----:B-1----:R-:W-:-:S04]  /*6620*/  @!P4 LEA R72, P2, R68, R13, 0x1 ;  /* 0x0000000d4448c211 */ /* 0x002fc800078408ff */
        /* <DEDUP_REMOVED lines=75> */
[----:B------:R-:W3:Y:S01]  /*6ae0*/  @!P3 LDG.E.U16 R143, desc[UR16][R70.64] ;  /* 0x00000010468fb981 */ /* 0x000ee2000c1e1500 */
[----:B------:R-:W-:Y:S01]  /*6af0*/  ISETP.GE.AND P3, PT, R44, R87, PT ;  /* 0x000000572c00720c */ /* 0x000fe20003f66270 */
[----:B0-----:R-:W-:-:S04]  /*6b00*/  @!P4 IMAD.WIDE.U32 R68, R181, R66, R68 ;  /* 0x00000042b544c225 */ /* 0x001fc800078e0044 */
[----:B------:R-:W-:Y:S01]  /*6b10*/  @!P4 IMAD R67, R181, R67, R69 ;  /* 0x00000043b543c224 */ /* 0x000fe200078e0245 */
[----:B-1----:R-:W-:-:S04]  /*6b20*/  @!P4 LEA R72, P2, R68, R13, 0x1 ;  /* 0x0000000d4448c211 */ /* 0x002fc800078408ff */
[----:B------:R-:W-:-:S03]  /*6b30*/  @!P4 LEA.HI.X R73, R68, R17, R67, 0x1, P2 ;  /* 0x000000114449c211 */ /* 0x000fc600010f0c43 */
[----:B------:R-:W0:Y:S01]  /*6b40*/  @!P3 LDC.64 R66, c[0x0][0x3e0] ;  /* 0x0000f800ff42bb82 */ /* 0x000e220000000a00 */
[----:B------:R-:W-:Y:S01]  /*6b50*/  @!P3 MOV R68, R44 ;  /* 0x0000002c0044b202 */ /* 0x000fe20000000f00 */
[----:B------:R-:W-:Y:S01]  /*6b60*/  @!P3 IMAD.MOV.U32 R69, RZ, RZ, RZ ;  /* 0x000000ffff45b224 */ /* 0x000fe200078e00ff */
[----:B------:R-:W-:Y:S02]  /*6b70*/  ISETP.NE.AND P2, PT, R147, RZ, PT ;  /* 0x000000ff9300720c */ /* 0x000fe40003f45270 */
[----:B------:R-:W-:-:S06]  /*6b80*/  PRMT R147, RZ, 0x7610, R147 ;  /* 0x00007610ff937816 */ /* 0x000fcc0000000093 */
[----:B------:R-:W3:Y:S01]  /*6b90*/  @!P4 LDG.E.U16 R147, desc[UR16][R72.64] ;  /* 0x000000104893c981 */ /* 0x000ee2000c1e1500 */
[----:B0-----:R-:W-:-:S04]  /*6ba0*/  @!P3 IMAD.WIDE.U32 R68, R181, R66, R68 ;  /* 0x00000042b544b225 */ /* 0x001fc800078e0044 */
[----:B------:R-:W-:Y:S01]  /*6bb0*/  @!P3 IMAD R67, R181, R67, R69 ;  /* 0x00000043b543b224 */ /* 0x000fe200078e0245 */
[----:B------:R-:W-:-:S04]  /*6bc0*/  @!P3 LEA R66, P4, R68, R13, 0x1 ;  /* 0x0000000d4442b211 */ /* 0x000fc800078808ff */
[----:B------:R-:W-:Y:S02]  /*6bd0*/  @!P3 LEA.HI.X R67, R68, R17, R67, 0x1, P4 ;  /* 0x000000114443b211 */ /* 0x000fe400020f0c43 */
[----:B------:R-:W-:-:S13]  /*6be0*/  ISETP.NE.AND P4, PT, R75, RZ, PT ;  /* 0x000000ff4b00720c */ /* 0x000fda0003f85270 */
[----:B------:R-:W0:Y:S01]  /*6bf0*/  @!P4 LDC.64 R68, c[0x0][0x3e0] ;  /* 0x0000f800ff44cb82 */ /* 0x000e220000000a00 */
[----:B------:R-:W-:-:S06]  /*6c00*/  PRMT R180, RZ, 0x7610, R180 ;  /* 0x00007610ffb47816 */ /* 0x000fcc00000000b4 */
[----:B------:R1:W3:Y:S02]  /*6c10*/  @!P3 LDG.E.U16 R180, desc[UR16][R66.64] ;  /* 0x0000001042b4b981 */ /* 0x0002e4000c1e1500 */
[----:B-1----:R-:W-:Y:S02]  /*6c20*/  @!P4 MOV R66, R46 ;  /* 0x0000002e0042c202 */ /* 0x002fe40000000f00 */
[----:B------:R-:W-:-:S03]  /*6c30*/  @!P4 MOV R67, RZ ;  /* 0x000000ff0043c202 */ /* 0x000fc60000000f00 */
[----:B0-----:R-:W-:-:S04]  /*6c40*/  @!P4 IMAD.WIDE.U32 R70, R181, R68, R66 ;  /* 0x00000044b546c225 */ /* 0x001fc800078e0042 */
[----:B------:R-:W-:Y:S01]  /*6c50*/  @!P4 IMAD R69, R181, R69, R71 ;  /* 0x00000045b545c224 */ /* 0x000fe200078e0247 */
[----:B------:R-:W-:-:S04]  /*6c60*/  @!P4 LEA R72, P3, R70, R13, 0x1 ;  /* 0x0000000d4648c211 */ /* 0x000fc800078608ff */
[----:B------:R-:W-:Y:S02]  /*6c70*/  @!P4 LEA.HI.X R73, R70, R17, R69, 0x1, P3 ;  /* 0x000000114649c211 */ /* 0x000fe400018f0c45 */
[----:B------:R-:W-:-:S13]  /*6c80*/  ISETP.NE.AND P3, PT, R74, RZ, PT ;  /* 0x000000ff4a00720c */ /* 0x000fda0003f65270 */
[----:B------:R-:W0:Y:S01]  /*6c90*/  @!P3 LDC.64 R68, c[0x0][0x3e0] ;  /* 0x0000f800ff44bb82 */ /* 0x000e220000000a00 */
[----:B------:R-:W-:Y:S01]  /*6ca0*/  @!P3 MOV R67, RZ ;  /* 0x000000ff0043b202 */ /* 0x000fe20000000f00 */
[----:B------:R-:W-:Y:S01]  /*6cb0*/  @!P3 IMAD.MOV.U32 R66, RZ, RZ, R48 ;  /* 0x000000ffff42b224 */ /* 0x000fe200078e0030 */
[----:B------:R-:W-:-:S06]  /*6cc0*/  PRMT R149, RZ, 0x7610, R149 ;  /* 0x00007610ff957816 */ /* 0x000fcc0000000095 */
[----:B------:R-:W3:Y:S01]  /*6cd0*/  @!P4 LDG.E.U16 R149, desc[UR16][R72.64] ;  /* 0x000000104895c981 */ /* 0x000ee2000c1e1500 */
[----:B0-----:R-:W-:-:S04]  /*6ce0*/  @!P3 IMAD.WIDE.U32 R66, R181, R68, R66 ;  /* 0x00000044b542b225 */ /* 0x001fc800078e0042 */
[----:B------:R-:W-:Y:S01]  /*6cf0*/  @!P3 IMAD R69, R181, R69, R67 ;  /* 0x00000045b545b224 */ /* 0x000fe200078e0243 */
[----:B------:R-:W-:-:S04]  /*6d00*/  @!P3 LEA R74, P4, R66, R13, 0x1 ;  /* 0x0000000d424ab211 */ /* 0x000fc800078808ff */
[----:B------:R-:W-:Y:S02]  /*6d10*/  @!P3 LEA.HI.X R75, R66, R17, R69, 0x1, P4 ;  /* 0x00000011424bb211 */ /* 0x000fe400020f0c45 */
[----:B------:R-:W0:Y:S01]  /*6d20*/  @!P2 LDC.64 R66, c[0x0][0x3e0] ;  /* 0x0000f800ff42ab82 */ /* 0x000e220000000a00 */
[----:B------:R-:W-:Y:S01]  /*6d30*/  @!P2 MOV R68, R50 ;  /* 0x000000320044a202 */ /* 0x000fe20000000f00 */
[----:B------:R-:W-:Y:S01]  /*6d40*/  @!P2 IMAD.MOV.U32 R69, RZ, RZ, RZ ;  /* 0x000000ffff45a224 */ /* 0x000fe200078e00ff */
[----:B------:R-:W-:Y:S02]  /*6d50*/  ISETP.NE.AND P1, PT, R153, RZ, PT ;  /* 0x000000ff9900720c */ /* 0x000fe40003f25270 */
[----:B------:R-:W-:-:S06]  /*6d60*/  PRMT R182, RZ, 0x7610, R182 ;  /* 0x00007610ffb67816 */ /* 0x000fcc00000000b6 */
[----:B------:R1:W3:Y:S01]  /*6d70*/  @!P3 LDG.E.U16 R182, desc[UR16][R74.64] ;  /* 0x000000104ab6b981 */ /* 0x0002e2000c1e1500 */
[C---:B0-----:R-:W-:Y:S01]  /*6d80*/  @!P2 IMAD.WIDE.U32 R68, R181.reuse, R66, R68 ;  /* 0x00000042b544a225 */ /* 0x041fe200078e0044 */
[----:B------:R-:W-:Y:S02]  /*6d90*/  PRMT R184, RZ, 0x7610, R184 ;  /* 0x00007610ffb87816 */ /* 0x000fe400000000b8 */
[----:B------:R-:W-:Y:S01]  /*6da0*/  PRMT R188, RZ, 0x7610, R188 ;  /* 0x00007610ffbc7816 */ /* 0x000fe200000000bc */
[----:B------:R-:W-:Y:S01]  /*6db0*/  @!P2 IMAD R67, R181, R67, R69 ;  /* 0x00000043b543a224 */ /* 0x000fe200078e0245 */
[----:B------:R-:W-:Y:S02]  /*6dc0*/  @!P2 LEA R70, P3, R68, R13, 0x1 ;  /* 0x0000000d4446a211 */ /* 0x000fe400078608ff */
[----:B------:R-:W-:Y:S01]  /*6dd0*/  LOP3.LUT P4, RZ, R0, 0x1, RZ, 0xc0, !PT ;  /* 0x0000000100ff7812 */ /* 0x000fe2000788c0ff */
[----:B------:R-:W-:Y:S01]  /*6de0*/  FMUL.FTZ R153, R144, 1.4426950216293334961 ;  /* 0x3fb8aa3b90997820 */ /* 0x000fe20000410000 */
[----:B------:R-:W-:Y:S01]  /*6df0*/  @!P2 LEA.HI.X R71, R68, R17, R67, 0x1, P3 ;  /* 0x000000114447a211 */ /* 0x000fe200018f0c43 */
[----:B-1----:R-:W0:Y:S01]  /*6e00*/  @!P5 LDC.64 R74, c[0x0][0x3e0] ;  /* 0x0000f800ff4adb82 */ /* 0x002e220000000a00 */
[----:B------:R-:W-:-:S02]  /*6e10*/  @!P1 MOV R68, R52 ;  /* 0x0000003400449202 */ /* 0x000fc40000000f00 */
[----:B------:R-:W-:Y:S01]  /*6e20*/  @!P1 MOV R69, RZ ;  /* 0x000000ff00459202 */ /* 0x000fe20000000f00 */
[----:B------:R1:W3:Y:S04]  /*6e30*/  @!P2 LDG.E.U16 R184, desc[UR16][R70.64] ;  /* 0x0000001046b8a981 */ /* 0x0002e8000c1e1500 */
[----:B------:R-:W2:Y:S02]  /*6e40*/  @!P1 LDC.64 R66, c[0x0][0x3e0] ;  /* 0x0000f800ff429b82 */ /* 0x000ea40000000a00 */
[----:B--2---:R-:W-:-:S04]  /*6e50*/  @!P1 IMAD.WIDE.U32 R68, R181, R66, R68 ;  /* 0x00000042b5449225 */ /* 0x004fc800078e0044 */
[----:B------:R-:W-:Y:S01]  /*6e60*/  @!P1 IMAD R67, R181, R67, R69 ;  /* 0x00000043b5439224 */ /* 0x000fe200078e0245 */
[----:B------:R-:W-:-:S04]  /*6e70*/  @!P1 LEA R72, P2, R68, R13, 0x1 ;  /* 0x0000000d44489211 */ /* 0x000fc800078408ff */
[----:B------:R-:W-:Y:S02]  /*6e80*/  @!P1 LEA.HI.X R73, R68, R17, R67, 0x1, P2 ;  /* 0x0000001144499211 */ /* 0x000fe400010f0c43 */
[----:B------:R-:W2:Y:S01]  /*6e90*/  @!P0 LDC.64 R68, c[0x0][0x3e0] ;  /* 0x0000f800ff448b82 */ /* 0x000ea20000000a00 */
[----:B------:R-:W-:Y:S01]  /*6ea0*/  @!P0 MOV R67, RZ ;  /* 0x000000ff00438202 */ /* 0x000fe20000000f00 */
[----:B------:R-:W-:Y:S01]  /*6eb0*/  @!P0 IMAD.MOV.U32 R66, RZ, RZ, R54 ;  /* 0x000000ffff428224 */ /* 0x000fe200078e0036 */
[----:B------:R5:W3:Y:S01]  /*6ec0*/  @!P1 LDG.E.U16 R188, desc[UR16][R72.64] ;  /* 0x0000001048bc9981 */ /* 0x000ae2000c1e1500 */
[----:B------:R-:W-:Y:S02]  /*6ed0*/  LOP3.LUT P3, RZ, R0, 0x2, RZ, 0xc0, !PT ;  /* 0x0000000200ff7812 */ /* 0x000fe4000786c0ff */
[----:B--2---:R-:W-:-:S04]  /*6ee0*/  @!P0 IMAD.WIDE.U32 R66, R181, R68, R66 ;  /* 0x00000044b5428225 */ /* 0x004fc800078e0042 */
[----:B------:R-:W-:Y:S01]  /*6ef0*/  @!P0 IMAD R69, R181, R69, R67 ;  /* 0x00000045b5458224 */ /* 0x000fe200078e0243 */
[----:B-1----:R-:W-:-:S04]  /*6f00*/  @!P0 LEA R70, P1, R66, R13, 0x1 ;  /* 0x0000000d42468211 */ /* 0x002fc800078208ff */
[----:B------:R-:W-:Y:S01]  /*6f10*/  @!P0 LEA.HI.X R71, R66, R17, R69, 0x1, P1 ;  /* 0x0000001142478211 */ /* 0x000fe200008f0c45 */
[----:B------:R-:W-:-:S04]  /*6f20*/  FMUL.FTZ R66, R145, R58 ;  /* 0x0000003a91427220 */ /* 0x000fc80000410000 */
[----:B------:R-:W-:Y:S01]  /*6f30*/  FMUL.RZ R67, R66, 0.15915493667125701904 ;  /* 0x3e22f98342437820 */ /* 0x000fe2000040c000 */
[----:B------:R-:W-:-:S04]  /*6f40*/  FMUL.FTZ R66, R145, R60 ;  /* 0x0000003c91427220 */ /* 0x000fc80000410000 */
[----:B------:R-:W-:Y:S01]  /*6f50*/  FMUL.RZ R69, R66, 0.15915493667125701904 ;  /* 0x3e22f98342457820 */ /* 0x000fe2000040c000 */
[C---:B------:R-:W-:Y:S01]  /*6f60*/  FMUL.FTZ R66, R145.reuse, R62 ;  /* 0x0000003e91427220 */ /* 0x040fe20000410000 */
[----:B------:R-:W-:Y:S03]  /*6f70*/  MUFU.SIN R193, R67 ;  /* 0x0000004300c17308 */ /* 0x000fe60000000400 */
[----:B-----5:R-:W-:Y:S01]  /*6f80*/  FMUL.RZ R73, R66, 0.15915493667125701904 ;  /* 0x3e22f98342497820 */ /* 0x020fe2000040c000 */
[----:B------:R-:W-:-:S04]  /*6f90*/  FMUL.FTZ R68, R145, R76 ;  /* 0x0000004c91447220 */ /* 0x000fc80000410000 */
[----:B------:R1:W-:Y:S01]  /*6fa0*/  MUFU.COS R195, R67 ;  /* 0x0000004300c37308 */ /* 0x0003e20000000000 */
[----:B------:R-:W-:Y:S01]  /*6fb0*/  FMUL.RZ R144, R68, 0.15915493667125701904 ;  /* 0x3e22f98344907820 */ /* 0x000fe2000040c000 */
[----:B-1----:R-:W1:Y:S06]  /*6fc0*/  @!P3 LDC.64 R66, c[0x0][0x3e0] ;  /* 0x0000f800ff42bb82 */ /* 0x002e6c0000000a00 */
[----:B------:R-:W-:Y:S01]  /*6fd0*/  MUFU.SIN R183, R69 ;  /* 0x0000004500b77308 */ /* 0x000fe20000000400 */
[----:B------:R-:W-:-:S07]  /*6fe0*/  FMUL.FTZ R72, R145, R78 ;  /* 0x0000004e91487220 */ /* 0x000fce0000410000 */
[----:B------:R2:W-:Y:S02]  /*6ff0*/  MUFU.COS R175, R69 ;  /* 0x0000004500af7308 */ /* 0x0005e40000000000 */
[----:B--2---:R-:W2:Y:S01]  /*7000*/  @!P4 LDC.64 R68, c[0x0][0x3e0] ;  /* 0x0000f800ff44cb82 */ /* 0x004ea20000000a00 */
[----:B------:R-:W-:-:S05]  /*7010*/  FMUL.RZ R155, R72, 0.15915493667125701904 ;  /* 0x3e22f983489b7820 */ /* 0x000fca000040c000 */
[----:B------:R-:W-:Y:S01]  /*7020*/  MUFU.SIN R169, R73 ;  /* 0x0000004900a97308 */ /* 0x000fe20000000400 */
[----:B------:R-:W-:Y:S02]  /*7030*/  @!P3 MOV R72, R186 ;  /* 0x000000ba0048b202 */ /* 0x000fe40000000f00 */
[----:B------:R-:W-:-:S05]  /*7040*/  PRMT R151, RZ, 0x7610, R151 ;  /* 0x00007610ff977816 */ /* 0x000fca0000000097 */
[----:B------:R5:W-:Y:S01]  /*7050*/  MUFU.COS R171, R73 ;  /* 0x0000004900ab7308 */ /* 0x000be20000000000 */
[----:B------:R-:W-:Y:S01]  /*7060*/  @!P4 MOV R191, RZ ;  /* 0x000000ff00bfc202 */ /* 0x000fe20000000f00 */
[----:B------:R4:W3:Y:S01]  /*7070*/  @!P0 LDG.E.U16 R151, desc[UR16][R70.64] ;  /* 0x0000001046978981 */ /* 0x0008e2000c1e1500 */
[----:B-----5:R-:W-:Y:S02]  /*7080*/  @!P3 IMAD.MOV.U32 R73, RZ, RZ, RZ ;  /* 0x000000ffff49b224 */ /* 0x020fe400078e00ff */
[----:B-1----:R-:W-:-:S03]  /*7090*/  @!P3 IMAD.WIDE.U32 R72, R181, R66, R72 ;  /* 0x00000042b548b225 */ /* 0x002fc600078e0048 */
[----:B------:R-:W-:Y:S01]  /*70a0*/  MUFU.SIN R163, R144 ;  /* 0x0000009000a37308 */ /* 0x000fe20000000400 */
[C---:B------:R-:W-:Y:S01]  /*70b0*/  @!P3 IMAD R67, R181.reuse, R67, R73 ;  /* 0x00000043b543b224 */ /* 0x040fe200078e0249 */
[----:B------:R-:W-:Y:S01]  /*70c0*/  @!P3 LEA R66, P0, R72, R13, 0x1 ;  /* 0x0000000d4842b211 */ /* 0x000fe200078008ff */
[----:B--2---:R-:W-:-:S05]  /*70d0*/  @!P4 IMAD.WIDE.U32 R190, R181, R68, R190 ;  /* 0x00000044b5bec225 */ /* 0x004fca00078e00be */
[----:B------:R1:W-:Y:S01]  /*70e0*/  MUFU.COS R159, R144 ;  /* 0x00000090009f7308 */ /* 0x0003e20000000000 */
[----:B------:R-:W-:Y:S01]  /*70f0*/  @!P3 LEA.HI.X R67, R72, R17, R67, 0x1, P0 ;  /* 0x000000114843b211 */ /* 0x000fe200000f0c43 */
[----:B------:R-:W-:Y:S01]  /*7100*/  @!P4 IMAD R69, R181, R69, R191 ;  /* 0x00000045b545c224 */ /* 0x000fe200078e02bf */
[C---:B----4-:R-:W-:Y:S02]  /*7110*/  @!P4 LEA R70, P0, R190.reuse, R13, 0x1 ;  /* 0x0000000dbe46c211 */ /* 0x050fe400078008ff */
[----:B-1----:R-:W-:Y:S01]  /*7120*/  PRMT R144, RZ, 0x7610, R144 ;  /* 0x00007610ff907816 */ /* 0x002fe20000000090 */
[----:B------:R-:W-:Y:S01]  /*7130*/  FMUL.FTZ R68, R145, R80 ;  /* 0x0000005091447220 */ /* 0x000fe20000410000 */
[----:B------:R-:W-:-:S04]  /*7140*/  @!P4 LEA.HI.X R71, R190, R17, R69, 0x1, P0 ;  /* 0x00000011be47c211 */ /* 0x000fc800000f0c45 */
[----:B------:R1:W2:Y:S01]  /*7150*/  @!P3 LDG.E.U16 R144, desc[UR16][R66.64] ;  /* 0x000000104290b981 */ /* 0x0002a2000c1e1500 */
[----:B------:R-:W-:Y:S01]  /*7160*/  MUFU.SIN R165, R155 ;  /* 0x0000009b00a57308 */ /* 0x000fe20000000400 */
[----:B------:R-:W-:Y:S01]  /*7170*/  ISETP.GE.AND P0, PT, R176, R87, PT ;  /* 0x00000057b000720c */ /* 0x000fe20003f06270 */
[----:B------:R-:W-:Y:S02]  /*7180*/  FMUL.RZ R185, R68, 0.15915493667125701904 ;  /* 0x3e22f98344b97820 */ /* 0x000fe4000040c000 */
[----:B------:R-:W4:Y:S01]  /*7190*/  @!P6 LDC.64 R68, c[0x0][0x3e0] ;  /* 0x0000f800ff44eb82 */ /* 0x000f220000000a00 */
[----:B-1----:R-:W-:-:S03]  /*71a0*/  SHF.L.U32 R66, R21, 0x5, RZ ;  /* 0x0000000515427819 */ /* 0x002fc600000006ff */
[----:B------:R1:W-:Y:S02]  /*71b0*/  MUFU.COS R167, R155 ;  /* 0x0000009b00a77308 */ /* 0x0003e40000000000 */
[----:B-1----:R-:W-:-:S04]  /*71c0*/  LEA.HI.SX32 R155, R66, R66, 0x1b ;  /* 0x00000042429b7211 */ /* 0x002fc800078fdaff */
[----:B------:R-:W1:Y:S01]  /*71d0*/  @!P0 LDC.64 R66, c[0x0][0x3e0] ;  /* 0x0000f800ff428b82 */ /* 0x000e620000000a00 */
[----:B------:R-:W-:-:S05]  /*71e0*/  LEA R155, R155, R124, 0x1 ;  /* 0x0000007c9b9b7211 */ /* 0x000fca00078e08ff */
[----:B------:R-:W5:Y:S04]  /*71f0*/  LDS.U16 R191, [R155] ;  /* 0x000000009bbf7984 */ /* 0x000f680000000400 */
[----:B------:R-:W5:Y:S01]  /*7200*/  LDS.U16 R197, [R155+0x2] ;  /* 0x000002009bc57984 */ /* 0x000f620000000400 */
[----:B------:R-:W-:Y:S01]  /*7210*/  @!P5 MOV R72, R194 ;  /* 0x000000c20048d202 */ /* 0x000fe20000000f00 */
[----:B------:R-:W-:Y:S01]  /*7220*/  @!P5 IMAD.MOV.U32 R73, RZ, RZ, RZ ;  /* 0x000000ffff49d224 */ /* 0x000fe200078e00ff */
[----:B------:R-:W-:Y:S02]  /*7230*/  PRMT R157, RZ, 0x7610, R157 ;  /* 0x00007610ff9d7816 */ /* 0x000fe4000000009d */
[----:B------:R-:W-:Y:S01]  /*7240*/  SHF.L.U32 R161, R4, 0x4, RZ ;  /* 0x0000000404a17819 */ /* 0x000fe200000006ff */
[----:B0-----:R-:W-:-:S04]  /*7250*/  @!P5 IMAD.WIDE.U32 R72, R181, R74, R72 ;  /* 0x0000004ab548d225 */ /* 0x001fc800078e0048 */
[----:B------:R-:W-:Y:S01]  /*7260*/  IMAD R210, R6, -0x200, R101 ;  /* 0xfffffe0006d27824 */ /* 0x000fe200078e0265 */
[----:B------:R0:W2:Y:S01]  /*7270*/  @!P4 LDG.E.U16 R157, desc[UR16][R70.64] ;  /* 0x00000010469dc981 */ /* 0x0000a2000c1e1500 */
[----:B------:R-:W-:Y:S01]  /*7280*/  @!P5 IMAD R75, R181, R75, R73 ;  /* 0x0000004bb54bd224 */ /* 0x000fe200078e0249 */
[----:B------:R-:W-:Y:S01]  /*7290*/  IADD3 R73, PT, PT, R161, 0x2, RZ ;  /* 0x00000002a1497810 */ /* 0x000fe20007ffe0ff */
[----:B------:R-:W-:Y:S01]  /*72a0*/  FMUL.FTZ R200, R153, R58 ;  /* 0x0000003a99c87220 */ /* 0x000fe20000410000 */
[----:B----4-:R-:W-:Y:S01]  /*72b0*/  @!P6 IMAD.WIDE.U32 R198, R181, R68, R198 ;  /* 0x00000044b5c6e225 */ /* 0x010fe200078e00c6 */
[----:B------:R-:W-:Y:S03]  /*72c0*/  MUFU.SIN R173, R185 ;  /* 0x000000b900ad7308 */ /* 0x000fe60000000400 */
[C---:B------:R-:W-:Y:S01]  /*72d0*/  FMUL.FTZ R202, R153.reuse, R60 ;  /* 0x0000003c99ca7220 */ /* 0x040fe20000410000 */
[C---:B------:R-:W-:Y:S01]  /*72e0*/  FMUL.FTZ R196, R153.reuse, R62 ;  /* 0x0000003e99c47220 */ /* 0x040fe20000410000 */
[----:B------:R-:W-:Y:S01]  /*72f0*/  FMUL.FTZ R205, R153, R84 ;  /* 0x0000005499cd7220 */ /* 0x000fe20000410000 */
[----:B------:R-:W-:Y:S01]  /*7300*/  LDS.U16 R203, [R155+0x4] ;  /* 0x000004009bcb7984 */ /* 0x000fe20000000400 */
[----:B0-----:R-:W-:Y:S01]  /*7310*/  VIADD R71, R161, 0x1 ;  /* 0x00000001a1477836 */ /* 0x001fe20000000000 */
[----:B------:R-:W-:Y:S01]  /*7320*/  @!P5 LEA R70, P1, R72, R13, 0x1 ;  /* 0x0000000d4846d211 */ /* 0x000fe200078208ff */
[----:B------:R-:W-:Y:S01]  /*7330*/  MUFU.COS R187, R185 ;  /* 0x000000b900bb7308 */ /* 0x000fe20000000000 */
[----:B------:R-:W-:Y:S02]  /*7340*/  LDS.U16 R204, [R155+0x6] ;  /* 0x000006009bcc7984 */ /* 0x000fe40000000400 */
[----:B------:R-:W-:-:S02]  /*7350*/  ISETP.GE.U32.AND P2, PT, R71, R210, PT ;  /* 0x000000d24700720c */ /* 0x000fc40003f46070 */
[----:B------:R-:W-:Y:S02]  /*7360*/  @!P5 LEA.HI.X R71, R72, R17, R75, 0x1, P1 ;  /* 0x000000114847d211 */ /* 0x000fe400008f0c4b */
[----:B------:R-:W-:Y:S01]  /*7370*/  ISETP.GE.U32.AND P1, PT, R73, R210, PT ;  /* 0x000000d24900720c */ /* 0x000fe20003f26070 */
[----:B------:R-:W-:Y:S01]  /*7380*/  @!P6 IMAD R73, R181, R69, R199 ;  /* 0x00000045b549e224 */ /* 0x000fe200078e02c7 */
[----:B------:R-:W-:Y:S01]  /*7390*/  @!P0 MOV R69, RZ ;  /* 0x000000ff00458202 */ /* 0x000fe20000000f00 */
[----:B------:R-:W0:Y:S01]  /*73a0*/  MUFU.EX2 R200, R200 ;  /* 0x000000c800c87308 */ /* 0x000e220000000800 */
[----:B------:R-:W-:Y:S02]  /*73b0*/  @!P0 IMAD.MOV.U32 R68, RZ, RZ, R176 ;  /* 0x000000ffff448224 */ /* 0x000fe400078e00b0 */
[----:B------:R-:W-:Y:S01]  /*73c0*/  FMUL.FTZ R74, R145, R82 ;  /* 0x00000052914a7220 */ /* 0x000fe20000410000 */
[----:B------:R-:W-:Y:S01]  /*73d0*/  @!P6 LEA R72, P3, R198, R13, 0x1 ;  /* 0x0000000dc648e211 */ /* 0x000fe200078608ff */
[----:B-1----:R-:W-:-:S04]  /*73e0*/  @!P0 IMAD.WIDE.U32 R68, R181, R66, R68 ;  /* 0x00000042b5448225 */ /* 0x002fc800078e0044 */
[----:B------:R-:W-:Y:S01]  /*73f0*/  FMUL.RZ R74, R74, 0.15915493667125701904 ;  /* 0x3e22f9834a4a7820 */ /* 0x000fe2000040c000 */
[----:B------:R-:W-:Y:S01]  /*7400*/  FMUL.FTZ R66, R145, R84 ;  /* 0x0000005491427220 */ /* 0x000fe20000410000 */
[----:B------:R-:W-:Y:S01]  /*7410*/  @!P6 LEA.HI.X R73, R198, R17, R73, 0x1, P3 ;  /* 0x00000011c649e211 */ /* 0x000fe200018f0c49 */
[----:B------:R-:W-:Y:S01]  /*7420*/  @!P0 IMAD R198, R181, R67, R69 ;  /* 0x00000043b5c68224 */ /* 0x000fe200078e0245 */
[----:B------:R-:W-:Y:S01]  /*7430*/  PRMT R75, RZ, 0x7610, R75 ;  /* 0x00007610ff4b7816 */ /* 0x000fe2000000004b */
[----:B------:R-:W-:Y:S01]  /*7440*/  MUFU.SIN R185, R74 ;  /* 0x0000004a00b97308 */ /* 0x000fe20000000400 */
[----:B------:R-:W-:Y:S01]  /*7450*/  FMUL.RZ R199, R66, 0.15915493667125701904 ;  /* 0x3e22f98342c77820 */ /* 0x000fe2000040c000 */
[----:B------:R-:W-:Y:S02]  /*7460*/  IADD3 R67, PT, PT, R161, 0x3, RZ ;  /* 0x00000003a1437810 */ /* 0x000fe40007ffe0ff */
[----:B------:R-:W-:Y:S01]  /*7470*/  @!P0 LEA R66, P3, R68, R13, 0x1 ;  /* 0x0000000d44428211 */ /* 0x000fe200078608ff */
[----:B------:R1:W4:Y:S03]  /*7480*/  @!P5 LDG.E.U16 R75, desc[UR16][R70.64] ;  /* 0x00000010464bd981 */ /* 0x000326000c1e1500 */
[----:B------:R5:W-:Y:S01]  /*7490*/  MUFU.COS R189, R74 ;  /* 0x0000004a00bd7308 */ /* 0x000be20000000000 */
[----:B------:R-:W-:-:S02]  /*74a0*/  ISETP.GE.U32.AND P4, PT, R67, R210, PT ;  /* 0x000000d24300720c */ /* 0x000fc40003f86070 */
[----:B------:R-:W-:Y:S02]  /*74b0*/  @!P0 LEA.HI.X R67, R68, R17, R198, 0x1, P3 ;  /* 0x0000001144438211 */ /* 0x000fe400018f0cc6 */
[----:B-----5:R-:W-:Y:S01]  /*74c0*/  PRMT R74, RZ, 0x7610, R74 ;  /* 0x00007610ff4a7816 */ /* 0x020fe2000000004a */
[----:B-1----:R-:W-:Y:S01]  /*74d0*/  VIADD R71, R161, 0x4 ;  /* 0x00000004a1477836 */ /* 0x002fe20000000000 */
[----:B------:R-:W-:Y:S01]  /*74e0*/  PRMT R68, RZ, 0x7610, R68 ;  /* 0x00007610ff447816 */ /* 0x000fe20000000044 */
[C---:B0-----:R-:W-:Y:S01]  /*74f0*/  FMUL.FTZ R201, R200.reuse, R195 ;  /* 0x000000c3c8c97220 */ /* 0x041fe20000410000 */
[----:B------:R-:W-:Y:S02]  /*7500*/  SHF.L.U32 R70, R191, 0x10, RZ ;  /* 0x00000010bf467819 */ /* 0x000fe400000006ff */
[----:B------:R0:W5:Y:S01]  /*7510*/  @!P6 LDG.E.U16 R74, desc[UR16][R72.64] ;  /* 0x00000010484ae981 */ /* 0x000162000c1e1500 */
[----:B------:R-:W-:Y:S01]  /*7520*/  SHF.L.U32 R198, R197, 0x10, RZ ;  /* 0x00000010c5c67819 */ /* 0x000fe200000006ff */
[----:B------:R-:W-:Y:S01]  /*7530*/  FMUL.FTZ R200, R200, R193 ;  /* 0x000000c1c8c87220 */ /* 0x000fe20000410000 */
[----:B------:R-:W-:Y:S01]  /*7540*/  ISETP.GE.U32.AND P3, PT, R71, R210, PT ;  /* 0x000000d24700720c */ /* 0x000fe20003f66070 */
[----:B------:R-:W1:Y:S01]  /*7550*/  LDS.U16 R193, [R155+0x8] ;  /* 0x000008009bc17984 */ /* 0x000e620000000400 */
[----:B------:R-:W-:Y:S01]  /*7560*/  MUFU.SIN R69, R199 ;  /* 0x000000c700457308 */ /* 0x000fe20000000400 */
[----:B------:R-:W-:-:S02]  /*7570*/  VIADD R191, R161, 0x5 ;  /* 0x00000005a1bf7836 */ /* 0x000fc40000000000 */
[----:B------:R1:W3:Y:S01]  /*7580*/  @!P0 LDG.E.U16 R68, desc[UR16][R66.64] ;  /* 0x0000001042448981 */ /* 0x0002e2000c1e1500 */
[----:B0-----:R-:W-:Y:S01]  /*7590*/  FMUL.FTZ R73, R145, R86 ;  /* 0x0000005691497220 */ /* 0x001fe20000410000 */
[----:B------:R-:W-:Y:S02]  /*75a0*/  ISETP.GE.U32.AND P0, PT, R161, R210, PT ;  /* 0x000000d2a100720c */ /* 0x000fe40003f06070 */
[----:B------:R-:W-:Y:S01]  /*75b0*/  LDS.U16 R197, [R155+0xe] ;  /* 0x00000e009bc57984 */ /* 0x000fe20000000400 */
[----:B------:R0:W-:Y:S01]  /*75c0*/  MUFU.COS R71, R199 ;  /* 0x000000c700477308 */ /* 0x0001e20000000000 */
[----:B------:R-:W-:Y:S01]  /*75d0*/  FMUL.RZ R208, R73, 0.15915493667125701904 ;  /* 0x3e22f98349d07820 */ /* 0x000fe2000040c000 */
[----:B------:R-:W-:Y:S01]  /*75e0*/  FMUL.FTZ R73, R179, R198 ;  /* 0x000000c6b3497220 */ /* 0x000fe20000410000 */
[----:B------:R-:W-:Y:S01]  /*75f0*/  FSEL R198, R200, RZ, !P0 ;  /* 0x000000ffc8c67208 */ /* 0x000fe20004000000 */
[----:B------:R-:W-:Y:S01]  /*7600*/  FMUL.FTZ R192, R153, R76 ;  /* 0x0000004c99c07220 */ /* 0x000fe20000410000 */
[----:B------:R-:W-:Y:S01]  /*7610*/  LDS.U16 R195, [R155+0xa] ;  /* 0x00000a009bc37984 */ /* 0x000fe20000000400 */
[----:B0-----:R-:W-:Y:S01]  /*7620*/  FMUL.FTZ R199, R179, R70 ;  /* 0x00000046b3c77220 */ /* 0x001fe20000410000 */
[----:B------:R-:W-:-:S02]  /*7630*/  FSEL R200, R73, RZ, !P0 ;  /* 0x000000ff49c87208 */ /* 0x000fc40004000000 */
[----:B------:R-:W-:Y:S02]  /*7640*/  FSEL R201, R201, 1, !P0 ;  /* 0x3f800000c9c97808 */ /* 0x000fe40004000000 */
[----:B------:R-:W-:Y:S02]  /*7650*/  FSEL R199, R199, RZ, !P0 ;  /* 0x000000ffc7c77208 */ /* 0x000fe40004000000 */
[----:B------:R-:W-:Y:S02]  /*7660*/  ISETP.GE.U32.AND P0, PT, R191, R210, PT ;  /* 0x000000d2bf00720c */ /* 0x000fe40003f06070 */
[----:B------:R-:W0:Y:S01]  /*7670*/  LDS.U16 R191, [R155+0xc] ;  /* 0x00000c009bbf7984 */ /* 0x000e220000000400 */
[----:B------:R-:W1:Y:S08]  /*7680*/  MUFU.EX2 R202, R202 ;  /* 0x000000ca00ca7308 */ /* 0x000e700000000800 */
[----:B------:R-:W1:Y:S01]  /*7690*/  MUFU.EX2 R196, R196 ;  /* 0x000000c400c47308 */ /* 0x000e620000000800 */
[----:B------:R-:W-:-:S07]  /*76a0*/  FMUL.FTZ R206, R145, R88 ;  /* 0x0000005891ce7220 */ /* 0x000fce0000410000 */
[----:B------:R1:W-:Y:S02]  /*76b0*/  MUFU.EX2 R72, R205 ;  /* 0x000000cd00487308 */ /* 0x0003e40000000800 */
[----:B-1----:R-:W-:Y:S02]  /*76c0*/  FMUL.FTZ R205, R202, R175 ;  /* 0x000000afcacd7220 */ /* 0x002fe40000410000 */
[----:B------:R-:W1:Y:S04]  /*76d0*/  LDS.U16 R175, [R155+0x10] ;  /* 0x000010009baf7984 */ /* 0x000e680000000400 */
[----:B------:R-:W0:Y:S01]  /*76e0*/  MUFU.EX2 R192, R192 ;  /* 0x000000c000c07308 */ /* 0x000e220000000800 */
[----:B------:R-:W-:Y:S01]  /*76f0*/  FMUL.RZ R211, R206, 0.15915493667125701904 ;  /* 0x3e22f983ced37820 */ /* 0x000fe2000040c000 */
[----:B------:R-:W-:Y:S01]  /*7700*/  FMUL.FTZ R209, R196, R171 ;  /* 0x000000abc4d17220 */ /* 0x000fe20000410000 */
[----:B------:R-:W-:Y:S01]  /*7710*/  SHF.L.U32 R206, R193, 0x10, RZ ;  /* 0x00000010c1ce7819 */ /* 0x000fe200000006ff */
[----:B------:R-:W1:Y:S01]  /*7720*/  LDS.U16 R171, [R155+0x14] ;  /* 0x000014009bab7984 */ /* 0x000e620000000400 */
[----:B------:R-:W-:-:S03]  /*7730*/  FMUL.FTZ R202, R202, R183 ;  /* 0x000000b7caca7220 */ /* 0x000fc60000410000 */
[----:B------:R-:W1:Y:S04]  /*7740*/  LDS.U16 R193, [R155+0x16] ;  /* 0x000016009bc17984 */ /* 0x000e680000000400 */
[----:B------:R-:W1:Y:S01]  /*7750*/  LDS.U16 R183, [R155+0x12] ;  /* 0x000012009bb77984 */ /* 0x000e620000000400 */
[C---:B0-----:R-:W-:Y:S01]  /*7760*/  FMUL.FTZ R159, R192.reuse, R159 ;  /* 0x0000009fc09f7220 */ /* 0x041fe20000410000 */
[----:B------:R-:W-:Y:S01]  /*7770*/  FMUL.FTZ R163, R192, R163 ;  /* 0x000000a3c0a37220 */ /* 0x000fe20000410000 */
[----:B------:R-:W-:Y:S01]  /*7780*/  SHF.L.U32 R192, R191, 0x10, RZ ;  /* 0x00000010bfc07819 */ /* 0x000fe200000006ff */
[----:B------:R-:W-:Y:S01]  /*7790*/  FMUL.FTZ R186, R153, R78 ;  /* 0x0000004e99ba7220 */ /* 0x000fe20000410000 */
[----:B------:R-:W-:Y:S03]  /*77a0*/  LDS.U16 R191, [R155+0x18] ;  /* 0x000018009bbf7984 */ /* 0x000fe60000000400 */
[----:B------:R-:W-:-:S02]  /*77b0*/  FMUL.FTZ R229, R117, R192 ;  /* 0x000000c075e57220 */ /* 0x000fc40000410000 */
[----:B------:R-:W0:Y:S01]  /*77c0*/  LDS.U16 R192, [R155+0x1a] ;  /* 0x00001a009bc07984 */ /* 0x000e220000000400 */
[----:B------:R-:W-:Y:S01]  /*77d0*/  FMUL.FTZ R169, R196, R169 ;  /* 0x000000a9c4a97220 */ /* 0x000fe20000410000 */
[----:B------:R-:W-:Y:S01]  /*77e0*/  SHF.L.U32 R196, R197, 0x10, RZ ;  /* 0x00000010c5c47819 */ /* 0x000fe200000006ff */
[----:B------:R-:W1:Y:S01]  /*77f0*/  MUFU.EX2 R186, R186 ;  /* 0x000000ba00ba7308 */ /* 0x000e620000000800 */
[----:B------:R-:W-:Y:S01]  /*7800*/  FMUL.FTZ R190, R153, R80 ;  /* 0x0000005099be7220 */ /* 0x000fe20000410000 */
[----:B------:R-:W-:Y:S02]  /*7810*/  SHF.L.U32 R203, R203, 0x10, RZ ;  /* 0x00000010cbcb7819 */ /* 0x000fe400000006ff */
[----:B------:R-:W-:Y:S01]  /*7820*/  FMUL.FTZ R196, R117, R196 ;  /* 0x000000c475c47220 */ /* 0x000fe20000410000 */
[----:B------:R-:W-:Y:S01]  /*7830*/  SHF.L.U32 R73, R204, 0x10, RZ ;  /* 0x00000010cc497819 */ /* 0x000fe200000006ff */
[----:B------:R-:W-:Y:S02]  /*7840*/  VIADD R207, R161, 0x6 ;  /* 0x00000006a1cf7836 */ /* 0x000fe40000000000 */
[----:B------:R-:W-:Y:S01]  /*7850*/  FMUL.FTZ R203, R178, R203 ;  /* 0x000000cbb2cb7220 */ /* 0x000fe20000410000 */
[----:B------:R-:W0:Y:S01]  /*7860*/  MUFU.EX2 R190, R190 ;  /* 0x000000be00be7308 */ /* 0x000e220000000800 */
[----:B------:R-:W-:Y:S01]  /*7870*/  FSEL R230, R196, RZ, !P4 ;  /* 0x000000ffc4e67208 */ /* 0x000fe20006000000 */
[----:B------:R-:W-:Y:S01]  /*7880*/  FMUL.FTZ R73, R178, R73 ;  /* 0x00000049b2497220 */ /* 0x000fe20000410000 */
[----:B-1----:R-:W-:-:S05]  /*7890*/  SHF.L.U32 R196, R175, 0x10, RZ ;  /* 0x00000010afc47819 */ /* 0x002fca00000006ff */
[----:B------:R-:W-:Y:S01]  /*78a0*/  MUFU.SIN R70, R208 ;  /* 0x000000d000467308 */ /* 0x000fe20000000400 */
[----:B------:R-:W-:Y:S01]  /*78b0*/  FSEL R202, R202, RZ, !P2 ;  /* 0x000000ffcaca7208 */ /* 0x000fe20005000000 */
[----:B------:R-:W-:Y:S01]  /*78c0*/  FMUL.FTZ R196, R115, R196 ;  /* 0x000000c473c47220 */ /* 0x000fe20000410000 */
[----:B------:R-:W-:-:S05]  /*78d0*/  FSEL R203, R203, RZ, !P2 ;  /* 0x000000ffcbcb7208 */ /* 0x000fca0005000000 */
[----:B------:R1:W-:Y:S01]  /*78e0*/  MUFU.COS R66, R208 ;  /* 0x000000d000427308 */ /* 0x0003e20000000000 */
[----:B------:R-:W-:Y:S02]  /*78f0*/  FSEL R204, R73, RZ, !P2 ;  /* 0x000000ff49cc7208 */ /* 0x000fe40005000000 */
[----:B------:R-:W-:Y:S01]  /*7900*/  FSEL R205, R205, 1, !P2 ;  /* 0x3f800000cdcd7808 */ /* 0x000fe20005000000 */
[----:B------:R-:W-:Y:S01]  /*7910*/  FMUL.FTZ R194, R153, R82 ;  /* 0x0000005299c27220 */ /* 0x000fe20000410000 */
[----:B------:R-:W-:Y:S01]  /*7920*/  ISETP.GE.U32.AND P2, PT, R207, R210, PT ;  /* 0x000000d2cf00720c */ /* 0x000fe20003f46070 */
[C---:B------:R-:W-:Y:S01]  /*7930*/  FMUL.FTZ R167, R186.reuse, R167 ;  /* 0x000000a7baa77220 */ /* 0x040fe20000410000 */
[----:B------:R-:W-:Y:S01]  /*7940*/  FMUL.FTZ R165, R186, R165 ;  /* 0x000000a5baa57220 */ /* 0x000fe20000410000 */
[----:B------:R-:W0:Y:S01]  /*7950*/  LDS.U16 R175, [R155+0x1c] ;  /* 0x00001c009baf7984 */ /* 0x000e220000000400 */
[----:B-1----:R-:W-:Y:S01]  /*7960*/  SHF.L.U32 R208, R195, 0x10, RZ ;  /* 0x00000010c3d07819 */ /* 0x002fe200000006ff */
[----:B------:R-:W-:Y:S01]  /*7970*/  FMUL.FTZ R207, R177, R206 ;  /* 0x000000ceb1cf7220 */ /* 0x000fe20000410000 */
[----:B------:R-:W-:-:S03]  /*7980*/  VIADD R195, R161, 0x7 ;  /* 0x00000007a1c37836 */ /* 0x000fc60000000000 */
[----:B------:R-:W-:Y:S01]  /*7990*/  FMUL.FTZ R208, R177, R208 ;  /* 0x000000d0b1d07220 */ /* 0x000fe20000410000 */
[----:B------:R-:W-:Y:S02]  /*79a0*/  FSEL R235, R196, RZ, !P3 ;  /* 0x000000ffc4eb7208 */ /* 0x000fe40005800000 */
[----:B------:R-:W-:Y:S02]  /*79b0*/  SHF.L.U32 R186, R171, 0x10, RZ ;  /* 0x00000010abba7819 */ /* 0x000fe400000006ff */
[----:B------:R-:W-:Y:S02]  /*79c0*/  SHF.L.U32 R196, R193, 0x10, RZ ;  /* 0x00000010c1c47819 */ /* 0x000fe400000006ff */
[----:B------:R-:W-:Y:S02]  /*79d0*/  FSEL R209, R209, 1, !P1 ;  /* 0x3f800000d1d17808 */ /* 0x000fe40004800000 */
[----:B------:R-:W-:Y:S02]  /*79e0*/  FSEL R206, R169, RZ, !P1 ;  /* 0x000000ffa9ce7208 */ /* 0x000fe40004800000 */
[----:B------:R-:W-:-:S02]  /*79f0*/  FSEL R207, R207, RZ, !P1 ;  /* 0x000000ffcfcf7208 */ /* 0x000fc40004800000 */
[----:B------:R-:W-:Y:S01]  /*7a00*/  FSEL R208, R208, RZ, !P1 ;  /* 0x000000ffd0d07208 */ /* 0x000fe20004800000 */
[----:B------:R-:W1:Y:S01]  /*7a10*/  MUFU.EX2 R194, R194 ;  /* 0x000000c200c27308 */ /* 0x000e620000000800 */
[----:B------:R-:W-:Y:S01]  /*7a20*/  ISETP.GE.U32.AND P1, PT, R195, R210, PT ;  /* 0x000000d2c300720c */ /* 0x000fe20003f26070 */
[----:B------:R-:W-:Y:S01]  /*7a30*/  VIADD R195, R161, 0x8 ;  /* 0x00000008a1c37836 */ /* 0x000fe20000000000 */
[----:B------:R-:W-:Y:S01]  /*7a40*/  SHF.L.U32 R214, R183, 0x10, RZ ;  /* 0x00000010b7d67819 */ /* 0x000fe200000006ff */
[----:B------:R-:W-:Y:S01]  /*7a50*/  FMUL.FTZ R197, R145, R90 ;  /* 0x0000005a91c57220 */ /* 0x000fe20000410000 */
[----:B------:R-:W1:Y:S01]  /*7a60*/  LDS.U16 R183, [R155+0x1e] ;  /* 0x00001e009bb77984 */ /* 0x000e620000000400 */
[----:B------:R-:W-:Y:S01]  /*7a70*/  FSEL R234, R165, RZ, !P3 ;  /* 0x000000ffa5ea7208 */ /* 0x000fe20005800000 */
[C---:B0-----:R-:W-:Y:S01]  /*7a80*/  FMUL.FTZ R187, R190.reuse, R187 ;  /* 0x000000bbbebb7220 */ /* 0x041fe20000410000 */
[----:B------:R-:W-:Y:S01]  /*7a90*/  FMUL.FTZ R173, R190, R173 ;  /* 0x000000adbead7220 */ /* 0x000fe20000410000 */
[C---:B------:R-:W-:Y:S01]  /*7aa0*/  FMUL.FTZ R186, R113.reuse, R186 ;  /* 0x000000ba71ba7220 */ /* 0x040fe20000410000 */
[----:B------:R-:W-:Y:S01]  /*7ab0*/  FMUL.FTZ R196, R113, R196 ;  /* 0x000000c471c47220 */ /* 0x000fe20000410000 */
[----:B------:R-:W-:Y:S01]  /*7ac0*/  VIADD R165, R161, 0xa ;  /* 0x0000000aa1a57836 */ /* 0x000fe20000000000 */
[----:B------:R-:W-:Y:S01]  /*7ad0*/  FSEL R228, R163, RZ, !P4 ;  /* 0x000000ffa3e47208 */ /* 0x000fe20006000000 */
[----:B------:R-:W-:Y:S01]  /*7ae0*/  LDS.U16 R171, [R155+0x26] ;  /* 0x000026009bab7984 */ /* 0x000fe20000000400 */
[----:B------:R-:W-:-:S02]  /*7af0*/  FSEL R229, R229, RZ, !P4 ;  /* 0x000000ffe5e57208 */ /* 0x000fc40006000000 */
[----:B------:R-:W-:Y:S02]  /*7b00*/  FSEL R231, R159, 1, !P4 ;  /* 0x3f8000009fe77808 */ /* 0x000fe40006000000 */
[----:B------:R-:W-:Y:S01]  /*7b10*/  ISETP.GE.U32.AND P4, PT, R195, R210, PT ;  /* 0x000000d2c300720c */ /* 0x000fe20003f86070 */
[----:B------:R-:W-:Y:S01]  /*7b20*/  FMUL.RZ R195, R197, 0.15915493667125701904 ;  /* 0x3e22f983c5c37820 */ /* 0x000fe2000040c000 */
[----:B------:R-:W-:Y:S02]  /*7b30*/  FSEL R233, R173, RZ, !P0 ;  /* 0x000000ffade97208 */ /* 0x000fe40004000000 */
[----:B------:R-:W-:Y:S01]  /*7b40*/  FSEL R197, R186, RZ, !P0 ;  /* 0x000000ffbac57208 */ /* 0x000fe20004000000 */
[----:B------:R-:W0:Y:S01]  /*7b50*/  LDS.U16 R173, [R155+0x20] ;  /* 0x000020009bad7984 */ /* 0x000e220000000400 */
[----:B------:R-:W-:Y:S02]  /*7b60*/  FSEL R196, R196, RZ, !P0 ;  /* 0x000000ffc4c47208 */ /* 0x000fe40004000000 */
[----:B------:R-:W-:-:S02]  /*7b70*/  FSEL R232, R187, 1, !P0 ;  /* 0x3f800000bbe87808 */ /* 0x000fc40004000000 */
[----:B------:R-:W-:Y:S01]  /*7b80*/  ISETP.GE.U32.AND P0, PT, R165, R210, PT ;  /* 0x000000d2a500720c */ /* 0x000fe20003f06070 */
[----:B------:R-:W-:Y:S01]  /*7b90*/  FMUL.FTZ R165, R145, R92 ;  /* 0x0000005c91a57220 */ /* 0x000fe20000410000 */
[----:B------:R-:W-:Y:S02]  /*7ba0*/  FSEL R237, R167, 1, !P3 ;  /* 0x3f800000a7ed7808 */ /* 0x000fe40005800000 */
[----:B------:R-:W0:Y:S01]  /*7bb0*/  LDS.U16 R167, [R155+0x22] ;  /* 0x000022009ba77984 */ /* 0x000e220000000400 */
[----:B------:R-:W-:Y:S01]  /*7bc0*/  SHF.L.U32 R192, R192, 0x10, RZ ;  /* 0x00000010c0c07819 */ /* 0x000fe200000006ff */
[----:B------:R-:W-:Y:S01]  /*7bd0*/  FMUL.RZ R215, R165, 0.15915493667125701904 ;  /* 0x3e22f983a5d77820 */ /* 0x000fe2000040c000 */
[----:B------:R-:W-:Y:S01]  /*7be0*/  SHF.L.U32 R186, R191, 0x10, RZ ;  /* 0x00000010bfba7819 */ /* 0x000fe200000006ff */
[----:B------:R-:W-:Y:S01]  /*7bf0*/  FMUL.FTZ R214, R115, R214 ;  /* 0x000000d673d67220 */ /* 0x000fe20000410000 */
[----:B------:R-:W2:Y:S01]  /*7c00*/  LDS.U16 R165, [R155+0x24] ;  /* 0x000024009ba57984 */ /* 0x000ea20000000400 */
[----:B------:R-:W-:-:S02]  /*7c10*/  VIADD R163, R161, 0x9 ;  /* 0x00000009a1a37836 */ /* 0x000fc40000000000 */
[C---:B------:R-:W-:Y:S01]  /*7c20*/  FMUL.FTZ R192, R111.reuse, R192 ;  /* 0x000000c06fc07220 */ /* 0x040fe20000410000 */
[C---:B-1----:R-:W-:Y:S01]  /*7c30*/  FMUL.FTZ R189, R194.reuse, R189 ;  /* 0x000000bdc2bd7220 */ /* 0x042fe20000410000 */
[----:B------:R-:W-:Y:S01]  /*7c40*/  FMUL.FTZ R185, R194, R185 ;  /* 0x000000b9c2b97220 */ /* 0x000fe20000410000 */
[----:B------:R-:W-:Y:S01]  /*7c50*/  FMUL.FTZ R186, R111, R186 ;  /* 0x000000ba6fba7220 */ /* 0x000fe20000410000 */
[----:B------:R-:W-:Y:S01]  /*7c60*/  VIADD R187, R161, 0xb ;  /* 0x0000000ba1bb7836 */ /* 0x000fe20000000000 */
[----:B------:R-:W-:Y:S01]  /*7c70*/  FSEL R236, R214, RZ, !P3 ;  /* 0x000000ffd6ec7208 */ /* 0x000fe20005800000 */
[----:B------:R-:W-:Y:S01]  /*7c80*/  MUFU.SIN R159, R195 ;  /* 0x000000c3009f7308 */ /* 0x000fe20000000400 */
[----:B------:R-:W-:Y:S02]  /*7c90*/  ISETP.GE.U32.AND P3, PT, R163, R210, PT ;  /* 0x000000d2a300720c */ /* 0x000fe40003f66070 */
[----:B------:R-:W-:Y:S02]  /*7ca0*/  FSEL R193, R192, RZ, !P2 ;  /* 0x000000ffc0c17208 */ /* 0x000fe40005000000 */
[----:B------:R-:W-:-:S02]  /*7cb0*/  FSEL R194, R186, RZ, !P2 ;  /* 0x000000ffbac27208 */ /* 0x000fc40005000000 */
[----:B------:R-:W-:Y:S01]  /*7cc0*/  FSEL R192, R189, 1, !P2 ;  /* 0x3f800000bdc07808 */ /* 0x000fe20005000000 */
[----:B------:R1:W-:Y:S01]  /*7cd0*/  MUFU.COS R163, R195 ;  /* 0x000000c300a37308 */ /* 0x0003e20000000000 */
[----:B------:R-:W-:Y:S01]  /*7ce0*/  FMUL.FTZ R67, R153, R86 ;  /* 0x0000005699437220 */ /* 0x000fe20000410000 */
[C---:B------:R-:W-:Y:S01]  /*7cf0*/  FMUL.FTZ R191, R72.reuse, R69 ;  /* 0x0000004548bf7220 */ /* 0x040fe20000410000 */
[----:B-1----:R-:W-:Y:S02]  /*7d00*/  FSEL R195, R185, RZ, !P2 ;  /* 0x000000ffb9c37208 */ /* 0x002fe40005000000 */
[----:B------:R-:W-:Y:S01]  /*7d10*/  ISETP.GE.U32.AND P2, PT, R187, R210, PT ;  /* 0x000000d2bb00720c */ /* 0x000fe20003f46070 */
[----:B------:R-:W-:Y:S02]  /*7d20*/  FMUL.FTZ R187, R72, R71 ;  /* 0x0000004748bb7220 */ /* 0x000fe40000410000 */
[----:B------:R-:W1:Y:S01]  /*7d30*/  LDS.U16 R71, [R155+0x2a] ;  /* 0x00002a009b477984 */ /* 0x000e620000000400 */
[----:B------:R-:W0:Y:S03]  /*7d40*/  MUFU.EX2 R67, R67 ;  /* 0x0000004300437308 */ /* 0x000e260000000800 */
[----:B------:R-:W1:Y:S01]  /*7d50*/  LDS.U16 R72, [R155+0x28] ;  /* 0x000028009b487984 */ /* 0x000e620000000400 */
[----:B------:R-:W-:Y:S01]  /*7d60*/  SHF.L.U32 R186, R175, 0x10, RZ ;  /* 0x00000010afba7819 */ /* 0x000fe200000006ff */
[----:B------:R-:W-:Y:S01]  /*7d70*/  FMUL.FTZ R212, R153, R88 ;  /* 0x0000005899d47220 */ /* 0x000fe20000410000 */
[----:B------:R-:W-:Y:S01]  /*7d80*/  SHF.L.U32 R190, R183, 0x10, RZ ;  /* 0x00000010b7be7819 */ /* 0x000fe200000006ff */
[----:B------:R-:W-:-:S02]  /*7d90*/  FMUL.FTZ R214, R153, R90 ;  /* 0x0000005a99d67220 */ /* 0x000fc40000410000 */
[C---:B------:R-:W-:Y:S01]  /*7da0*/  FMUL.FTZ R186, R109.reuse, R186 ;  /* 0x000000ba6dba7220 */ /* 0x040fe20000410000 */
[----:B------:R-:W-:Y:S01]  /*7db0*/  MUFU.COS R169, R211 ;  /* 0x000000d300a97308 */ /* 0x000fe20000000000 */
[----:B------:R-:W-:-:S03]  /*7dc0*/  FMUL.FTZ R189, R109, R190 ;  /* 0x000000be6dbd7220 */ /* 0x000fc60000410000 */
[----:B------:R-:W-:Y:S02]  /*7dd0*/  FSEL R190, R186, RZ, !P1 ;  /* 0x000000ffbabe7208 */ /* 0x000fe40004800000 */
[----:B0-----:R-:W-:Y:S02]  /*7de0*/  SHF.L.U32 R186, R173, 0x10, RZ ;  /* 0x00000010adba7819 */ /* 0x001fe400000006ff */
[----:B------:R-:W0:Y:S01]  /*7df0*/  MUFU.EX2 R212, R212 ;  /* 0x000000d400d47308 */ /* 0x000e220000000800 */
[----:B------:R-:W-:Y:S01]  /*7e00*/  FMUL.FTZ R70, R67, R70 ;  /* 0x0000004643467220 */ /* 0x000fe20000410000 */
[----:B------:R-:W-:Y:S01]  /*7e10*/  VIADD R175, R161, 0xc ;  /* 0x0000000ca1af7836 */ /* 0x000fe20000000000 */
[----:B------:R-:W-:-:S05]  /*7e20*/  SHF.L.U32 R216, R167, 0x10, RZ ;  /* 0x00000010a7d87819 */ /* 0x000fca00000006ff */
[----:B------:R-:W1:Y:S01]  /*7e30*/  MUFU.SIN R73, R211 ;  /* 0x000000d300497308 */ /* 0x000e620000000400 */
[----:B------:R-:W-:Y:S01]  /*7e40*/  FMUL.FTZ R185, R105, R186 ;  /* 0x000000ba69b97220 */ /* 0x000fe20000410000 */
[----:B------:R-:W-:-:S06]  /*7e50*/  FSEL R191, R191, RZ, !P1 ;  /* 0x000000ffbfbf7208 */ /* 0x000fcc0004800000 */
[----:B------:R-:W1:Y:S01]  /*7e60*/  MUFU.EX2 R214, R214 ;  /* 0x000000d600d67308 */ /* 0x000e620000000800 */
[----:B------:R-:W-:Y:S02]  /*7e70*/  FSEL R189, R189, RZ, !P1 ;  /* 0x000000ffbdbd7208 */ /* 0x000fe40004800000 */
[----:B------:R-:W-:Y:S02]  /*7e80*/  FSEL R187, R187, 1, !P1 ;  /* 0x3f800000bbbb7808 */ /* 0x000fe40004800000 */
[----:B------:R-:W-:Y:S01]  /*7e90*/  FSEL R186, R70, RZ, !P4 ;  /* 0x000000ff46ba7208 */ /* 0x000fe20006000000 */
[----:B------:R-:W-:Y:S01]  /*7ea0*/  FMUL.FTZ R183, R105, R216 ;  /* 0x000000d869b77220 */ /* 0x000fe20000410000 */
[----:B------:R-:W-:Y:S01]  /*7eb0*/  ISETP.GE.U32.AND P1, PT, R175, R210, PT ;  /* 0x000000d2af00720c */ /* 0x000fe20003f26070 */
[----:B------:R-:W-:Y:S01]  /*7ec0*/  FMUL.FTZ R175, R67, R66 ;  /* 0x0000004243af7220 */ /* 0x000fe20000410000 */
[----:B--2---:R-:W-:Y:S01]  /*7ed0*/  SHF.L.U32 R70, R165, 0x10, RZ ;  /* 0x00000010a5467819 */ /* 0x004fe200000006ff */
[----:B------:R-:W-:Y:S01]  /*7ee0*/  VIADD R167, R161, 0xd ;  /* 0x0000000da1a77836 */ /* 0x000fe20000000000 */
[----:B------:R-:W-:-:S02]  /*7ef0*/  SHF.L.U32 R216, R171, 0x10, RZ ;  /* 0x00000010abd87819 */ /* 0x000fc400000006ff */
[----:B------:R-:W-:Y:S01]  /*7f00*/  FSEL R185, R185, RZ, !P4 ;  /* 0x000000ffb9b97208 */ /* 0x000fe20006000000 */
[----:B------:R-:W-:Y:S01]  /*7f10*/  FMUL.FTZ R70, R103, R70 ;  /* 0x0000004667467220 */ /* 0x000fe20000410000 */
[----:B------:R-:W-:Y:S02]  /*7f20*/  FSEL R183, R183, RZ, !P4 ;  /* 0x000000ffb7b77208 */ /* 0x000fe40006000000 */
[----:B------:R-:W-:Y:S02]  /*7f30*/  FSEL R175, R175, 1, !P4 ;  /* 0x3f800000afaf7808 */ /* 0x000fe40006000000 */
[----:B------:R-:W-:Y:S01]  /*7f40*/  ISETP.GE.U32.AND P4, PT, R167, R210, PT ;  /* 0x000000d2a700720c */ /* 0x000fe20003f86070 */
[C---:B0-----:R-:W-:Y:S01]  /*7f50*/  FMUL.FTZ R167, R212.reuse, R169 ;  /* 0x000000a9d4a77220 */ /* 0x041fe20000410000 */
[----:B-1----:R-:W-:Y:S01]  /*7f60*/  FMUL.FTZ R73, R212, R73 ;  /* 0x00000049d4497220 */ /* 0x002fe20000410000 */
[----:B------:R-:W-:Y:S01]  /*7f70*/  FMUL.FTZ R169, R103, R216 ;  /* 0x000000d867a97220 */ /* 0x000fe20000410000 */
[----:B------:R-:W-:Y:S01]  /*7f80*/  VIADD R165, R161, 0xe ;  /* 0x0000000ea1a57836 */ /* 0x000fe20000000000 */
[----:B------:R-:W-:Y:S01]  /*7f90*/  FSEL R171, R70, RZ, !P3 ;  /* 0x000000ff46ab7208 */ /* 0x000fe20005800000 */
[----:B------:R-:W-:Y:S01]  /*7fa0*/  FMUL.FTZ R213, R153, R92 ;  /* 0x0000005c99d57220 */ /* 0x000fe20000410000 */
[----:B------:R-:W-:Y:S01]  /*7fb0*/  SHF.L.U32 R70, R71, 0x10, RZ ;  /* 0x0000001047467819 */ /* 0x000fe200000006ff */
[C---:B------:R-:W-:Y:S01]  /*7fc0*/  FMUL.FTZ R159, R214.reuse, R159 ;  /* 0x0000009fd69f7220 */ /* 0x040fe20000410000 */
[-C--:B------:R-:W-:Y:S01]  /*7fd0*/  FMUL.FTZ R67, R145, R94.reuse ;  /* 0x0000005e91437220 */ /* 0x080fe20000410000 */
[----:B------:R-:W-:Y:S01]  /*7fe0*/  FMUL.FTZ R71, R214, R163 ;  /* 0x000000a3d6477220 */ /* 0x000fe20000410000 */
[----:B------:R-:W-:Y:S01]  /*7ff0*/  FMUL.FTZ R212, R153, R94 ;  /* 0x0000005e99d47220 */ /* 0x000fe20000410000 */
[----:B------:R-:W-:Y:S01]  /*8000*/  FSEL R173, R73, RZ, !P3 ;  /* 0x000000ff49ad7208 */ /* 0x000fe20005800000 */
[----:B------:R-:W-:Y:S01]  /*8010*/  MUFU.SIN R211, R215 ;  /* 0x000000d700d37308 */ /* 0x000fe20000000400 */
[----:B------:R-:W-:Y:S01]  /*8020*/  FSEL R169, R169, RZ, !P3 ;  /* 0x000000ffa9a97208 */ /* 0x000fe20005800000 */
[----:B------:R-:W-:Y:S01]  /*8030*/  FMUL.FTZ R73, R145, R96 ;  /* 0x0000006091497220 */ /* 0x000fe20000410000 */
[----:B------:R-:W-:Y:S01]  /*8040*/  FSEL R167, R167, 1, !P3 ;  /* 0x3f800000a7a77808 */ /* 0x000fe20005800000 */
[----:B------:R-:W-:Y:S01]  /*8050*/  FMUL.FTZ R70, R97, R70 ;  /* 0x0000004661467220 */ /* 0x000fe20000410000 */
[----:B------:R-:W-:-:S02]  /*8060*/  ISETP.GE.U32.AND P3, PT, R165, R210, PT ;  /* 0x000000d2a500720c */ /* 0x000fc40003f66070 */
[----:B------:R-:W-:Y:S01]  /*8070*/  SHF.L.U32 R72, R72, 0x10, RZ ;  /* 0x0000001048487819 */ /* 0x000fe200000006ff */
[----:B------:R0:W-:Y:S01]  /*8080*/  MUFU.COS R69, R215 ;  /* 0x000000d700457308 */ /* 0x0001e20000000000 */
[----:B------:R-:W-:Y:S02]  /*8090*/  FSEL R165, R159, RZ, !P0 ;  /* 0x000000ff9fa57208 */ /* 0x000fe40004000000 */
[----:B------:R-:W-:Y:S01]  /*80a0*/  FSEL R159, R71, 1, !P0 ;  /* 0x3f800000479f7808 */ /* 0x000fe20004000000 */
[----:B------:R-:W-:-:S04]  /*80b0*/  FMUL.FTZ R71, R201, R202 ;  /* 0x000000cac9477220 */ /* 0x000fc80000410000 */
[----:B------:R-:W1:Y:S01]  /*80c0*/  MUFU.EX2 R66, R213 ;  /* 0x000000d500427308 */ /* 0x000e620000000800 */
[----:B0-----:R-:W-:Y:S01]  /*80d0*/  FMUL.RZ R215, R67, 0.15915493667125701904 ;  /* 0x3e22f98343d77820 */ /* 0x001fe2000040c000 */
[----:B------:R-:W-:Y:S01]  /*80e0*/  FMUL.RZ R219, R73, 0.15915493667125701904 ;  /* 0x3e22f98349db7820 */ /* 0x000fe2000040c000 */
[----:B------:R-:W-:Y:S01]  /*80f0*/  FMUL.FTZ R72, R97, R72 ;  /* 0x0000004861487220 */ /* 0x000fe20000410000 */
[----:B------:R-:W-:Y:S01]  /*8100*/  VIADD R73, R161, 0xf ;  /* 0x0000000fa1497836 */ /* 0x000fe20000000000 */
[----:B------:R-:W-:Y:S01]  /*8110*/  FSEL R161, R70, RZ, !P0 ;  /* 0x000000ff46a17208 */ /* 0x000fe20004000000 */
[C---:B------:R-:W-:Y:S02]  /*8120*/  FMUL.FTZ R70, R198.reuse, R202 ;  /* 0x000000cac6467220 */ /* 0x040fe40000410000 */
[----:B------:R-:W-:Y:S01]  /*8130*/  MUFU.SIN R67, R215 ;  /* 0x000000d700437308 */ /* 0x000fe20000000400 */
[----:B------:R-:W-:Y:S01]  /*8140*/  FFMA.FTZ R71, R198, R205, R71 ;  /* 0x000000cdc6477223 */ /* 0x000fe20000010047 */
[----:B------:R-:W-:-:S06]  /*8150*/  FSEL R163, R72, RZ, !P0 ;  /* 0x000000ff48a37208 */ /* 0x000fcc0004000000 */
[----:B------:R-:W-:Y:S01]  /*8160*/  MUFU.COS R213, R215 ;  /* 0x000000d700d57308 */ /* 0x000fe20000000000 */
[----:B------:R-:W-:Y:S01]  /*8170*/  FFMA.FTZ R70, R201, R205, -R70 ;  /* 0x000000cdc9467223 */ /* 0x000fe20000010846 */
[----:B------:R-:W-:-:S06]  /*8180*/  FMUL.FTZ R72, R206, R71 ;  /* 0x00000047ce487220 */ /* 0x000fcc0000410000 */
[----:B------:R-:W0:Y:S01]  /*8190*/  MUFU.EX2 R212, R212 ;  /* 0x000000d400d47308 */ /* 0x000e220000000800 */
[----:B------:R-:W-:Y:S01]  /*81a0*/  ISETP.GE.U32.AND P0, PT, R73, R210, PT ;  /* 0x000000d24900720c */ /* 0x000fe20003f06070 */
[-C--:B------:R-:W-:Y:S01]  /*81b0*/  FMUL.FTZ R214, R206, R70.reuse ;  /* 0x00000046ced67220 */ /* 0x080fe20000410000 */
[----:B------:R-:W-:Y:S01]  /*81c0*/  FFMA.FTZ R210, R209, R70, -R72 ;  /* 0x00000046d1d27223 */ /* 0x000fe20000010848 */
[----:B------:R-:W-:Y:S01]  /*81d0*/  FMUL.FTZ R72, R200, R202 ;  /* 0x000000cac8487220 */ /* 0x000fe20000410000 */
[C---:B-1----:R-:W-:Y:S01]  /*81e0*/  FMUL.FTZ R69, R66.reuse, R69 ;  /* 0x0000004542457220 */ /* 0x042fe20000410000 */
[----:B------:R-:W-:Y:S01]  /*81f0*/  FMUL.FTZ R211, R66, R211 ;  /* 0x000000d342d37220 */ /* 0x000fe20000410000 */
[----:B------:R-:W-:Y:S01]  /*8200*/  FMUL.FTZ R66, R153, R96 ;  /* 0x0000006099427220 */ /* 0x000fe20000410000 */
[----:B------:R-:W-:Y:S01]  /*8210*/  FFMA.FTZ R214, R209, R71, R214 ;  /* 0x00000047d1d67223 */ /* 0x000fe200000100d6 */
[C---:B------:R-:W-:Y:S01]  /*8220*/  FMUL.FTZ R73, R199.reuse, R202 ;  /* 0x000000cac7497220 */ /* 0x040fe20000410000 */
[-C--:B------:R-:W-:Y:S01]  /*8230*/  FFMA.FTZ R72, R199, R205.reuse, -R72 ;  /* 0x000000cdc7487223 */ /* 0x080fe20000010848 */
[----:B------:R-:W-:Y:S02]  /*8240*/  MUFU.SIN R221, R219 ;  /* 0x000000db00dd7308 */ /* 0x000fe40000000400 */
[----:B------:R-:W-:Y:S01]  /*8250*/  FFMA.FTZ R73, R200, R205, R73 ;  /* 0x000000cdc8497223 */ /* 0x000fe20000010049 */
[----:B------:R-:W-:Y:S01]  /*8260*/  FADD.FTZ R72, R203, R72 ;  /* 0x00000048cb487221 */ /* 0x000fe20000010000 */
[C---:B0-----:R-:W-:Y:S01]  /*8270*/  FMUL.FTZ R224, R212.reuse, R213 ;  /* 0x000000d5d4e07220 */ /* 0x041fe20000410000 */
[----:B------:R-:W-:-:S03]  /*8280*/  FMUL.FTZ R67, R212, R67 ;  /* 0x00000043d4437220 */ /* 0x000fc60000410000 */
[----:B------:R-:W-:Y:S01]  /*8290*/  MUFU.COS R219, R219 ;  /* 0x000000db00db7308 */ /* 0x000fe20000000000 */
[----:B------:R-:W-:Y:S01]  /*82a0*/  FMUL.FTZ R212, R228, R214 ;  /* 0x000000d6e4d47220 */ /* 0x000fe20000410000 */
[----:B------:R-:W-:Y:S01]  /*82b0*/  FADD.FTZ R73, R204, R73 ;  /* 0x00000049cc497221 */ /* 0x000fe20000010000 */
[----:B------:R-:W-:-:S05]  /*82c0*/  FMUL.FTZ R216, R228, R210 ;  /* 0x000000d2e4d87220 */ /* 0x000fca0000410000 */
[----:B------:R0:W1:Y:S01]  /*82d0*/  MUFU.EX2 R70, R66 ;  /* 0x0000004200467308 */ /* 0x0000620000000800 */
[C---:B------:R-:W-:Y:S01]  /*82e0*/  FFMA.FTZ R212, R231.reuse, R210, -R212 ;  /* 0x000000d2e7d47223 */ /* 0x040fe200000108d4 */
[C---:B------:R-:W-:Y:S01]  /*82f0*/  FMUL.FTZ R210, R206.reuse, R72 ;  /* 0x00000048ced27220 */ /* 0x040fe20000410000 */
[----:B------:R-:W-:Y:S01]  /*8300*/  FFMA.FTZ R216, R231, R214, R216 ;  /* 0x000000d6e7d87223 */ /* 0x000fe200000100d8 */
[----:B------:R-:W-:Y:S01]  /*8310*/  FMUL.FTZ R71, R145, R98 ;  /* 0x0000006291477220 */ /* 0x000fe20000410000 */
[-C--:B0-----:R-:W-:Y:S01]  /*8320*/  FMUL.FTZ R66, R206, R73.reuse ;  /* 0x00000049ce427220 */ /* 0x081fe20000410000 */
[C---:B------:R-:W-:Y:S01]  /*8330*/  FFMA.FTZ R73, R209.reuse, R73, R210 ;  /* 0x00000049d1497223 */ /* 0x040fe200000100d2 */
[----:B------:R-:W-:Y:S02]  /*8340*/  FMUL.FTZ R210, R234, R216 ;  /* 0x000000d8ead27220 */ /* 0x000fe40000410000 */
[----:B------:R-:W-:Y:S01]  /*8350*/  FFMA.FTZ R72, R209, R72, -R66 ;  /* 0x00000048d1487223 */ /* 0x000fe20000010842 */
[----:B------:R-:W-:Y:S01]  /*8360*/  FADD.FTZ R73, R208, R73 ;  /* 0x00000049d0497221 */ /* 0x000fe20000010000 */
[----:B------:R-:W-:Y:S01]  /*8370*/  FMUL.RZ R213, R71, 0.15915493667125701904 ;  /* 0x3e22f98347d57820 */ /* 0x000fe2000040c000 */
[C---:B-1----:R-:W-:Y:S01]  /*8380*/  FMUL.FTZ R219, R70.reuse, R219 ;  /* 0x000000db46db7220 */ /* 0x042fe20000410000 */
[----:B------:R-:W-:Y:S01]  /*8390*/  FMUL.FTZ R221, R70, R221 ;  /* 0x000000dd46dd7220 */ /* 0x000fe20000410000 */
[----:B------:R-:W-:Y:S01]  /*83a0*/  FADD.FTZ R72, R207, R72 ;  /* 0x00000048cf487221 */ /* 0x000fe20000010000 */
[----:B------:R-:W-:Y:S01]  /*83b0*/  FMUL.FTZ R70, R228, R73 ;  /* 0x00000049e4467220 */ /* 0x000fe20000410000 */
[----:B------:R-:W-:Y:S01]  /*83c0*/  FFMA.FTZ R71, R237, R212, -R210 ;  /* 0x000000d4ed477223 */ /* 0x000fe200000108d2 */
[----:B------:R-:W-:Y:S01]  /*83d0*/  FMUL.FTZ R215, R153, R98 ;  /* 0x0000006299d77220 */ /* 0x000fe20000410000 */
[----:B------:R-:W-:Y:S01]  /*83e0*/  FMUL.FTZ R212, R234, R212 ;  /* 0x000000d4ead47220 */ /* 0x000fe20000410000 */
[-C--:B------:R-:W-:Y:S01]  /*83f0*/  FMUL.FTZ R210, R228, R72.reuse ;  /* 0x00000048e4d27220 */ /* 0x080fe20000410000 */
[----:B------:R-:W-:-:S02]  /*8400*/  FFMA.FTZ R70, R231, R72, -R70 ;  /* 0x00000048e7467223 */ /* 0x000fc40000010846 */
[----:B------:R-:W-:Y:S01]  /*8410*/  FFMA.FTZ R216, R237, R216, R212 ;  /* 0x000000d8edd87223 */ /* 0x000fe200000100d4 */
[----:B------:R-:W-:Y:S01]  /*8420*/  FFMA.FTZ R73, R231, R73, R210 ;  /* 0x00000049e7497223 */ /* 0x000fe200000100d2 */
[----:B------:R-:W-:Y:S01]  /*8430*/  MUFU.EX2 R215, R215 ;  /* 0x000000d700d77308 */ /* 0x000fe20000000800 */
[----:B------:R-:W-:Y:S01]  /*8440*/  FADD.FTZ R70, R229, R70 ;  /* 0x00000046e5467221 */ /* 0x000fe20000010000 */
[----:B------:R-:W-:Y:S01]  /*8450*/  FMUL.FTZ R212, R153, R100 ;  /* 0x0000006499d47220 */ /* 0x000fe20000410000 */
[----:B------:R-:W-:Y:S01]  /*8460*/  FMUL.FTZ R153, R233, R216 ;  /* 0x000000d8e9997220 */ /* 0x000fe20000410000 */
[----:B------:R-:W-:-:S04]  /*8470*/  FADD.FTZ R73, R230, R73 ;  /* 0x00000049e6497221 */ /* 0x000fc80000010000 */
[----:B------:R-:W0:Y:S01]  /*8480*/  MUFU.COS R214, R213 ;  /* 0x000000d500d67308 */ /* 0x000e220000000000 */
[----:B------:R-:W-:Y:S01]  /*8490*/  FMUL.FTZ R72, R234, R70 ;  /* 0x00000046ea487220 */ /* 0x000fe20000410000 */
[----:B------:R-:W-:-:S06]  /*84a0*/  FFMA.FTZ R153, R232, R71, -R153 ;  /* 0x00000047e8997223 */ /* 0x000fcc0000010899 */
[----:B------:R1:W2:Y:S01]  /*84b0*/  MUFU.SIN R66, R213 ;  /* 0x000000d500427308 */ /* 0x0002a20000000400 */
[----:B------:R-:W-:Y:S01]  /*84c0*/  FMUL.FTZ R145, R145, R100 ;  /* 0x0000006491917220 */ /* 0x000fe20000410000 */
[----:B-1----:R-:W-:Y:S01]  /*84d0*/  FMUL.FTZ R213, R233, R71 ;  /* 0x00000047e9d57220 */ /* 0x002fe20000410000 */
[-C--:B------:R-:W-:Y:S01]  /*84e0*/  FMUL.FTZ R71, R234, R73.reuse ;  /* 0x00000049ea477220 */ /* 0x080fe20000410000 */
[----:B------:R-:W-:-:S03]  /*84f0*/  FFMA.FTZ R73, R237, R73, R72 ;  /* 0x00000049ed497223 */ /* 0x000fc60000010048 */
[----:B------:R-:W-:Y:S01]  /*8500*/  FFMA.FTZ R70, R237, R70, -R71 ;  /* 0x00000046ed467223 */ /* 0x000fe20000010847 */
[----:B------:R-:W-:Y:S01]  /*8510*/  FADD.FTZ R71, R236, R73 ;  /* 0x00000049ec477221 */ /* 0x000fe20000010000 */
[----:B------:R-:W-:Y:S02]  /*8520*/  FMUL.RZ R218, R145, 0.15915493667125701904 ;  /* 0x3e22f98391da7820 */ /* 0x000fe4000040c000 */
[----:B------:R-:W-:Y:S01]  /*8530*/  FADD.FTZ R70, R235, R70 ;  /* 0x00000046eb467221 */ /* 0x000fe20000010000 */
[----:B------:R-:W-:Y:S01]  /*8540*/  FMUL.FTZ R145, R233, R71 ;  /* 0x00000047e9917220 */ /* 0x000fe20000410000 */
[----:B0-----:R-:W-:Y:S01]  /*8550*/  FMUL.FTZ R214, R215, R214 ;  /* 0x000000d6d7d67220 */ /* 0x001fe20000410000 */
[C---:B------:R-:W-:Y:S01]  /*8560*/  FFMA.FTZ R213, R232.reuse, R216, R213 ;  /* 0x000000d8e8d57223 */ /* 0x040fe200000100d5 */
[----:B------:R-:W-:Y:S01]  /*8570*/  FMUL.FTZ R217, R195, R153 ;  /* 0x00000099c3d97220 */ /* 0x000fe20000410000 */
[----:B--2---:R-:W-:Y:S01]  /*8580*/  FMUL.FTZ R215, R215, R66 ;  /* 0x00000042d7d77220 */ /* 0x004fe20000410000 */
[-C--:B------:R-:W-:Y:S01]  /*8590*/  FMUL.FTZ R66, R233, R70.reuse ;  /* 0x00000046e9427220 */ /* 0x080fe20000410000 */
[----:B------:R-:W-:Y:S01]  /*85a0*/  FFMA.FTZ R70, R232, R70, -R145 ;  /* 0x00000046e8467223 */ /* 0x000fe20000010891 */
[-C--:B------:R-:W-:Y:S01]  /*85b0*/  FFMA.FTZ R72, R192, R213.reuse, R217 ;  /* 0x000000d5c0487223 */ /* 0x080fe200000100d9 */
[----:B------:R-:W-:Y:S01]  /*85c0*/  FMUL.FTZ R213, R195, R213 ;  /* 0x000000d5c3d57220 */ /* 0x000fe20000410000 */
[----:B------:R-:W-:Y:S01]  /*85d0*/  FFMA.FTZ R145, R232, R71, R66 ;  /* 0x00000047e8917223 */ /* 0x000fe20000010042 */
[----:B------:R-:W-:Y:S01]  /*85e0*/  FADD.FTZ R70, R197, R70 ;  /* 0x00000046c5467221 */ /* 0x000fe20000010000 */
[----:B------:R-:W-:Y:S01]  /*85f0*/  MUFU.EX2 R212, R212 ;  /* 0x000000d400d47308 */ /* 0x000fe20000000800 */
[----:B------:R-:W-:Y:S01]  /*8600*/  FFMA.FTZ R66, R192, R153, -R213 ;  /* 0x00000099c0427223 */ /* 0x000fe200000108d5 */
[----:B------:R-:W-:Y:S01]  /*8610*/  FADD.FTZ R145, R196, R145 ;  /* 0x00000091c4917221 */ /* 0x000fe20000010000 */
[----:B------:R-:W-:Y:S01]  /*8620*/  FMUL.FTZ R210, R191, R72 ;  /* 0x00000048bfd27220 */ /* 0x000fe20000410000 */
[----:B------:R-:W-:-:S04]  /*8630*/  FMUL.FTZ R213, R195, R70 ;  /* 0x00000046c3d57220 */ /* 0x000fc80000410000 */
[----:B------:R-:W0:Y:S01]  /*8640*/  MUFU.COS R73, R218 ;  /* 0x000000da00497308 */ /* 0x000e220000000000 */
[-C--:B------:R-:W-:Y:S01]  /*8650*/  FMUL.FTZ R217, R191, R66.reuse ;  /* 0x00000042bfd97220 */ /* 0x080fe20000410000 */
[----:B------:R-:W-:Y:S01]  /*8660*/  FMUL.FTZ R153, R195, R145 ;  /* 0x00000091c3997220 */ /* 0x000fe20000410000 */
[----:B------:R-:W-:-:S05]  /*8670*/  FFMA.FTZ R216, R187, R66, -R210 ;  /* 0x00000042bbd87223 */ /* 0x000fca00000108d2 */
[----:B------:R1:W2:Y:S01]  /*8680*/  MUFU.SIN R71, R218 ;  /* 0x000000da00477308 */ /* 0x0002a20000000400 */
[C---:B------:R-:W-:Y:S01]  /*8690*/  FFMA.FTZ R66, R192.reuse, R145, R213 ;  /* 0x00000091c0427223 */ /* 0x040fe200000100d5 */
[----:B------:R-:W-:-:S03]  /*86a0*/  FFMA.FTZ R153, R192, R70, -R153 ;  /* 0x00000046c0997223 */ /* 0x000fc60000010899 */
[----:B------:R-:W-:Y:S01]  /*86b0*/  FADD.FTZ R70, R193, R66 ;  /* 0x00000042c1467221 */ /* 0x000fe20000010000 */
[----:B------:R-:W-:Y:S01]  /*86c0*/  FFMA.FTZ R217, R187, R72, R217 ;  /* 0x00000048bbd97223 */ /* 0x000fe200000100d9 */
[----:B------:R-:W-:Y:S02]  /*86d0*/  FADD.FTZ R66, R194, R153 ;  /* 0x00000099c2427221 */ /* 0x000fe40000010000 */
[----:B------:R-:W-:Y:S01]  /*86e0*/  FMUL.FTZ R72, R191, R70 ;  /* 0x00000046bf487220 */ /* 0x000fe20000410000 */
[----:B0-----:R-:W-:Y:S01]  /*86f0*/  FMUL.FTZ R210, R212, R73 ;  /* 0x00000049d4d27220 */ /* 0x001fe20000410000 */
[C---:B------:R-:W-:Y:S01]  /*8700*/  FMUL.FTZ R73, R186.reuse, R217 ;  /* 0x000000d9ba497220 */ /* 0x040fe20000410000 */
[----:B-1----:R-:W-:Y:S01]  /*8710*/  FMUL.FTZ R218, R186, R216 ;  /* 0x000000d8bada7220 */ /* 0x002fe20000410000 */
[----:B--2---:R-:W-:Y:S01]  /*8720*/  FMUL.FTZ R212, R212, R71 ;  /* 0x00000047d4d47220 */ /* 0x004fe20000410000 */
[-C--:B------:R-:W-:Y:S01]  /*8730*/  FFMA.FTZ R71, R187, R66.reuse, -R72 ;  /* 0x00000042bb477223 */ /* 0x080fe20000010848 */
[----:B------:R-:W-:Y:S01]  /*8740*/  FMUL.FTZ R72, R191, R66 ;  /* 0x00000042bf487220 */ /* 0x000fe20000410000 */
[C---:B------:R-:W-:Y:S01]  /*8750*/  FFMA.FTZ R216, R175.reuse, R216, -R73 ;  /* 0x000000d8afd87223 */ /* 0x040fe20000010849 */
[----:B------:R-:W0:Y:S01]  /*8760*/  LDS.U16 R66, [R155+0x2e] ;  /* 0x00002e009b427984 */ /* 0x000e220000000400 */
[----:B------:R-:W-:Y:S01]  /*8770*/  FFMA.FTZ R218, R175, R217, R218 ;  /* 0x000000d9afda7223 */ /* 0x000fe200000100da */
[----:B------:R-:W-:-:S02]  /*8780*/  FFMA.FTZ R72, R187, R70, R72 ;  /* 0x00000046bb487223 */ /* 0x000fc40000010048 */
[----:B------:R-:W1:Y:S01]  /*8790*/  LDS.U16 R70, [R155+0x2c] ;  /* 0x00002c009b467984 */ /* 0x000e620000000400 */
[C---:B------:R-:W-:Y:S01]  /*87a0*/  FMUL.FTZ R220, R173.reuse, R216 ;  /* 0x000000d8addc7220 */ /* 0x040fe20000410000 */
[-C--:B------:R-:W-:Y:S01]  /*87b0*/  FMUL.FTZ R73, R173, R218.reuse ;  /* 0x000000daad497220 */ /* 0x080fe20000410000 */
[----:B------:R-:W-:Y:S01]  /*87c0*/  FADD.FTZ R72, R189, R72 ;  /* 0x00000048bd487221 */ /* 0x000fe20000010000 */
[----:B------:R-:W-:Y:S01]  /*87d0*/  FADD.FTZ R71, R190, R71 ;  /* 0x00000047be477221 */ /* 0x000fe20000010000 */
[C---:B------:R-:W-:Y:S01]  /*87e0*/  FFMA.FTZ R220, R167.reuse, R218, R220 ;  /* 0x000000daa7dc7223 */ /* 0x040fe200000100dc */
[----:B------:R-:W-:Y:S01]  /*87f0*/  FFMA.FTZ R218, R167, R216, -R73 ;  /* 0x000000d8a7da7223 */ /* 0x000fe20000010849 */
[CC--:B------:R-:W-:Y:S01]  /*8800*/  FMUL.FTZ R216, R186.reuse, R72.reuse ;  /* 0x00000048bad87220 */ /* 0x0c0fe20000410000 */
[-C--:B------:R-:W-:Y:S01]  /*8810*/  FMUL.FTZ R73, R186, R71.reuse ;  /* 0x00000047ba497220 */ /* 0x080fe20000410000 */
[----:B------:R-:W-:Y:S02]  /*8820*/  FSEL R226, R69, 1, !P2 ;  /* 0x3f80000045e27808 */ /* 0x000fe40005000000 */
[C---:B------:R-:W-:Y:S01]  /*8830*/  FFMA.FTZ R216, R175.reuse, R71, -R216 ;  /* 0x00000047afd87223 */ /* 0x040fe200000108d8 */
[----:B------:R-:W-:Y:S01]  /*8840*/  FFMA.FTZ R72, R175, R72, R73 ;  /* 0x00000048af487223 */ /* 0x000fe20000010049 */
[----:B------:R-:W-:Y:S01]  /*8850*/  FMUL.FTZ R222, R165, R220 ;  /* 0x000000dca5de7220 */ /* 0x000fe20000410000 */
[----:B------:R-:W2:Y:S01]  /*8860*/  LDS.U16 R69, [R155+0x30] ;  /* 0x000030009b457984 */ /* 0x000ea20000000400 */
[----:B------:R-:W-:Y:S01]  /*8870*/  FADD.FTZ R216, R185, R216 ;  /* 0x000000d8b9d87221 */ /* 0x000fe20000010000 */
[----:B------:R-:W-:Y:S01]  /*8880*/  FADD.FTZ R72, R183, R72 ;  /* 0x00000048b7487221 */ /* 0x000fe20000010000 */
[-C--:B------:R-:W-:Y:S01]  /*8890*/  FMUL.FTZ R145, R165, R218.reuse ;  /* 0x000000daa5917220 */ /* 0x080fe20000410000 */
[----:B------:R-:W-:Y:S01]  /*88a0*/  FFMA.FTZ R222, R159, R218, -R222 ;  /* 0x000000da9fde7223 */ /* 0x000fe200000108de */
[----:B------:R-:W-:Y:S01]  /*88b0*/  FMUL.FTZ R218, R173, R216 ;  /* 0x000000d8adda7220 */ /* 0x000fe20000410000 */
[----:B------:R-:W-:Y:S01]  /*88c0*/  FSEL R227, R211, RZ, !P2 ;  /* 0x000000ffd3e37208 */ /* 0x000fe20005000000 */
[-C--:B------:R-:W-:Y:S01]  /*88d0*/  FMUL.FTZ R73, R173, R72.reuse ;  /* 0x00000048ad497220 */ /* 0x080fe20000410000 */
[----:B------:R-:W4:Y:S01]  /*88e0*/  LDS.U16 R71, [R155+0x32] ;  /* 0x000032009b477984 */ /* 0x000f220000000400 */
[----:B------:R-:W-:Y:S01]  /*88f0*/  FFMA.FTZ R218, R167, R72, R218 ;  /* 0x00000048a7da7223 */ /* 0x000fe200000100da */
[----:B------:R-:W-:Y:S01]  /*8900*/  FFMA.FTZ R145, R159, R220, R145 ;  /* 0x000000dc9f917223 */ /* 0x000fe20000010091 */
[----:B------:R-:W-:Y:S01]  /*8910*/  FFMA.FTZ R216, R167, R216, -R73 ;  /* 0x000000d8a7d87223 */ /* 0x000fe20000010849 */
[----:B------:R-:W-:Y:S01]  /*8920*/  FMUL.FTZ R220, R227, R222 ;  /* 0x000000dee3dc7220 */ /* 0x000fe20000410000 */
[----:B------:R-:W-:Y:S01]  /*8930*/  FADD.FTZ R218, R169, R218 ;  /* 0x000000daa9da7221 */ /* 0x000fe20000010000 */
[-C--:B------:R-:W-:Y:S01]  /*8940*/  FMUL.FTZ R153, R227, R145.reuse ;  /* 0x00000091e3997220 */ /* 0x080fe20000410000 */
[----:B------:R-:W-:Y:S01]  /*8950*/  FADD.FTZ R216, R171, R216 ;  /* 0x000000d8abd87221 */ /* 0x000fe20000010000 */
[C---:B------:R-:W-:Y:S01]  /*8960*/  FFMA.FTZ R145, R226.reuse, R145, R220 ;  /* 0x00000091e2917223 */ /* 0x040fe200000100dc */
[----:B------:R-:W-:Y:S01]  /*8970*/  FMUL.FTZ R220, R165, R218 ;  /* 0x000000daa5dc7220 */ /* 0x000fe20000410000 */
[----:B------:R-:W-:Y:S01]  /*8980*/  FSEL R225, R67, RZ, !P1 ;  /* 0x000000ff43e17208 */ /* 0x000fe20004800000 */
[-C--:B------:R-:W-:Y:S01]  /*8990*/  FMUL.FTZ R73, R165, R216.reuse ;  /* 0x000000d8a5497220 */ /* 0x080fe20000410000 */
[----:B------:R-:W5:Y:S01]  /*89a0*/  LDS.U16 R72, [R155+0x36] ;  /* 0x000036009b487984 */ /* 0x000f620000000400 */
[C---:B------:R-:W-:Y:S01]  /*89b0*/  FFMA.FTZ R220, R159.reuse, R216, -R220 ;  /* 0x000000d89fdc7223 */ /* 0x040fe200000108dc */
[----:B------:R-:W-:Y:S01]  /*89c0*/  FFMA.FTZ R153, R226, R222, -R153 ;  /* 0x000000dee2997223 */ /* 0x000fe20000010899 */
[----:B0-----:R-:W-:Y:S01]  /*89d0*/  SHF.L.U32 R216, R66, 0x10, RZ ;  /* 0x0000001042d87819 */ /* 0x001fe200000006ff */
[----:B------:R-:W-:Y:S01]  /*89e0*/  FFMA.FTZ R218, R159, R218, R73 ;  /* 0x000000da9fda7223 */ /* 0x000fe20000010049 */
[----:B------:R-:W-:Y:S01]  /*89f0*/  FSEL R224, R224, 1, !P1 ;  /* 0x3f800000e0e07808 */ /* 0x000fe20004800000 */
[----:B------:R-:W0:Y:S01]  /*8a00*/  LDS.U16 R67, [R155+0x34] ;  /* 0x000034009b437984 */ /* 0x000e220000000400 */
[----:B------:R-:W-:Y:S01]  /*8a10*/  FMUL.FTZ R211, R225, R145 ;  /* 0x00000091e1d37220 */ /* 0x000fe20000410000 */
[----:B-1----:R-:W-:Y:S01]  /*8a20*/  SHF.L.U32 R70, R70, 0x10, RZ ;  /* 0x0000001046467819 */ /* 0x002fe200000006ff */
[----:B------:R-:W-:Y:S01]  /*8a30*/  FADD.FTZ R220, R163, R220 ;  /* 0x000000dca3dc7221 */ /* 0x000fe20000010000 */
[-C--:B------:R-:W-:Y:S01]  /*8a40*/  FMUL.FTZ R73, R225, R153.reuse ;  /* 0x00000099e1497220 */ /* 0x080fe20000410000 */
[----:B------:R-:W-:Y:S01]  /*8a50*/  FMUL.FTZ R216, R95, R216 ;  /* 0x000000d85fd87220 */ /* 0x000fe20000410000 */
[----:B------:R-:W-:Y:S01]  /*8a60*/  FADD.FTZ R218, R161, R218 ;  /* 0x000000daa1da7221 */ /* 0x000fe20000010000 */
[C---:B------:R-:W-:Y:S01]  /*8a70*/  FFMA.FTZ R66, R224.reuse, R153, -R211 ;  /* 0x00000099e0427223 */ /* 0x040fe200000108d3 */
[----:B------:R-:W-:Y:S01]  /*8a80*/  FMUL.FTZ R153, R227, R220 ;  /* 0x000000dce3997220 */ /* 0x000fe20000410000 */
[----:B------:R-:W-:Y:S01]  /*8a90*/  FMUL.FTZ R222, R95, R70 ;  /* 0x000000465fde7220 */ /* 0x000fe20000410000 */
[----:B------:R-:W-:Y:S01]  /*8aa0*/  FFMA.FTZ R70, R224, R145, R73 ;  /* 0x00000091e0467223 */ /* 0x000fe20000010049 */
[-C--:B------:R-:W-:Y:S01]  /*8ab0*/  FMUL.FTZ R73, R227, R218.reuse ;  /* 0x000000dae3497220 */ /* 0x080fe20000410000 */
[----:B------:R-:W-:Y:S01]  /*8ac0*/  FSEL R223, R216, RZ, !P2 ;  /* 0x000000ffd8df7208 */ /* 0x000fe20005000000 */
[----:B------:R-:W-:Y:S01]  /*8ad0*/  FFMA.FTZ R218, R226, R218, R153 ;  /* 0x000000dae2da7223 */ /* 0x000fe20000010099 */
[----:B------:R-:W1:Y:S01]  /*8ae0*/  LDS.U16 R145, [R155+0x38] ;  /* 0x000038009b917984 */ /* 0x000e620000000400 */
[----:B------:R-:W-:Y:S01]  /*8af0*/  FSEL R222, R222, RZ, !P2 ;  /* 0x000000ffdede7208 */ /* 0x000fe20005000000 */
[----:B------:R-:W-:Y:S01]  /*8b00*/  FFMA.FTZ R153, R226, R220, -R73 ;  /* 0x000000dce2997223 */ /* 0x000fe20000010849 */
[----:B------:R-:W-:Y:S01]  /*8b10*/  FADD.FTZ R211, R223, R218 ;  /* 0x000000dadfd37221 */ /* 0x000fe20000010000 */
[----:B------:R-:W3:Y:S01]  /*8b20*/  LDS.U16 R73, [R155+0x3a] ;  /* 0x00003a009b497984 */ /* 0x000ee20000000400 */
[----:B--2---:R-:W-:-:S02]  /*8b30*/  IMAD.U32 R216, R69, 0x10000, RZ ;  /* 0x0001000045d87824 */ /* 0x004fc400078e00ff */
[----:B------:R-:W-:Y:S01]  /*8b40*/  FADD.FTZ R153, R222, R153 ;  /* 0x00000099de997221 */ /* 0x000fe20000010000 */
[----:B------:R-:W-:-:S03]  /*8b50*/  FMUL.FTZ R69, R225, R211 ;  /* 0x000000d3e1457220 */ /* 0x000fc60000410000 */
[-C--:B------:R-:W-:Y:S01]  /*8b60*/  FMUL.FTZ R220, R225, R153.reuse ;  /* 0x00000099e1dc7220 */ /* 0x080fe20000410000 */
[----:B------:R-:W-:Y:S02]  /*8b70*/  FFMA.FTZ R153, R224, R153, -R69 ;  /* 0x00000099e0997223 */ /* 0x000fe40000010845 */
[----:B------:R-:W2:Y:S01]  /*8b80*/  LDS.U16 R69, [R155+0x3e] ;  /* 0x00003e009b457984 */ /* 0x000ea20000000400 */
[----:B----4-:R-:W-:-:S03]  /*8b90*/  SHF.L.U32 R218, R71, 0x10, RZ ;  /* 0x0000001047da7819 */ /* 0x010fc600000006ff */
[----:B------:R-:W4:Y:S01]  /*8ba0*/  LDS.U16 R71, [R155+0x3c] ;  /* 0x00003c009b477984 */ /* 0x000f220000000400 */
[C---:B------:R-:W-:Y:S01]  /*8bb0*/  FMUL.FTZ R216, R93.reuse, R216 ;  /* 0x000000d85dd87220 */ /* 0x040fe20000410000 */
[----:B------:R-:W-:Y:S01]  /*8bc0*/  FFMA.FTZ R211, R224, R211, R220 ;  /* 0x000000d3e0d37223 */ /* 0x000fe200000100dc */
[----:B------:R-:W-:-:S03]  /*8bd0*/  FMUL.FTZ R218, R93, R218 ;  /* 0x000000da5dda7220 */ /* 0x000fc60000410000 */
[----:B------:R-:W-:Y:S02]  /*8be0*/  FSEL R220, R216, RZ, !P1 ;  /* 0x000000ffd8dc7208 */ /* 0x000fe40004800000 */
[----:B-----5:R-:W-:Y:S02]  /*8bf0*/  SHF.L.U32 R216, R72, 0x10, RZ ;  /* 0x0000001048d87819 */ /* 0x020fe400000006ff */
[----:B------:R-:W-:Y:S01]  /*8c00*/  FSEL R221, R221, RZ, !P4 ;  /* 0x000000ffdddd7208 */ /* 0x000fe20006000000 */
[----:B------:R-:W-:Y:S01]  /*8c10*/  FADD.FTZ R238, R220, R153 ;  /* 0x00000099dcee7221 */ /* 0x000fe20000010000 */
[----:B------:R-:W-:Y:S01]  /*8c20*/  FSEL R218, R218, RZ, !P1 ;  /* 0x000000ffdada7208 */ /* 0x000fe20004800000 */
[----:B0-----:R-:W-:Y:S02]  /*8c30*/  IMAD.U32 R72, R67, 0x10000, RZ ;  /* 0x0001000043487824 */ /* 0x001fe400078e00ff */
[----:B------:R-:W-:Y:S01]  /*8c40*/  FMUL.FTZ R216, R91, R216 ;  /* 0x000000d85bd87220 */ /* 0x000fe20000410000 */
[----:B------:R-:W-:Y:S01]  /*8c50*/  FSEL R219, R219, 1, !P4 ;  /* 0x3f800000dbdb7808 */ /* 0x000fe20006000000 */
[----:B------:R-:W-:Y:S01]  /*8c60*/  FMUL.FTZ R242, R221, R238 ;  /* 0x000000eeddf27220 */ /* 0x000fe20000410000 */
[----:B------:R-:W-:Y:S01]  /*8c70*/  FADD.FTZ R240, R218, R211 ;  /* 0x000000d3daf07221 */ /* 0x000fe20000010000 */
[----:B------:R-:W-:Y:S01]  /*8c80*/  FMUL.FTZ R72, R91, R72 ;  /* 0x000000485b487220 */ /* 0x000fe20000410000 */
[----:B------:R-:W-:-:S02]  /*8c90*/  FSEL R217, R216, RZ, !P4 ;  /* 0x000000ffd8d97208 */ /* 0x000fc40006000000 */
[-C--:B------:R-:W-:Y:S01]  /*8ca0*/  FFMA.FTZ R242, R219, R240.reuse, R242 ;  /* 0x000000f0dbf27223 */ /* 0x080fe200000100f2 */
[----:B------:R-:W-:Y:S01]  /*8cb0*/  FMUL.FTZ R67, R221, R240 ;  /* 0x000000f0dd437220 */ /* 0x000fe20000410000 */
[----:B------:R-:W-:Y:S02]  /*8cc0*/  FSEL R216, R72, RZ, !P4 ;  /* 0x000000ff48d87208 */ /* 0x000fe40006000000 */
[----:B------:R-:W-:Y:S01]  /*8cd0*/  FSEL R215, R215, RZ, !P3 ;  /* 0x000000ffd7d77208 */ /* 0x000fe20005800000 */
[----:B------:R-:W-:Y:S01]  /*8ce0*/  FFMA.FTZ R67, R219, R238, -R67 ;  /* 0x000000eedb437223 */ /* 0x000fe20000010843 */
[----:B-1----:R-:W-:Y:S01]  /*8cf0*/  SHF.L.U32 R72, R145, 0x10, RZ ;  /* 0x0000001091487819 */ /* 0x002fe200000006ff */
[----:B------:R-:W-:Y:S01]  /*8d00*/  FADD.FTZ R242, R217, R242 ;  /* 0x000000f2d9f27221 */ /* 0x000fe20000010000 */
[----:B---3--:R-:W-:Y:S01]  /*8d10*/  SHF.L.U32 R238, R73, 0x10, RZ ;  /* 0x0000001049ee7819 */ /* 0x008fe200000006ff */
[----:B------:R-:W-:Y:S01]  /*8d20*/  FADD.FTZ R67, R216, R67 ;  /* 0x00000043d8437221 */ /* 0x000fe20000010000 */
[----:B------:R-:W-:Y:S01]  /*8d30*/  FSEL R214, R214, 1, !P3 ;  /* 0x3f800000d6d67808 */ /* 0x000fe20005800000 */
[----:B------:R-:W-:Y:S01]  /*8d40*/  FMUL.FTZ R153, R215, R242 ;  /* 0x000000f2d7997220 */ /* 0x000fe20000410000 */
[C---:B------:R-:W-:Y:S01]  /*8d50*/  FMUL.FTZ R72, R89.reuse, R72 ;  /* 0x0000004859487220 */ /* 0x040fe20000410000 */
[----:B------:R-:W-:-:S02]  /*8d60*/  FMUL.FTZ R211, R89, R238 ;  /* 0x000000ee59d37220 */ /* 0x000fc40000410000 */
[-C--:B------:R-:W-:Y:S01]  /*8d70*/  FFMA.FTZ R240, R214, R67.reuse, -R153 ;  /* 0x00000043d6f07223 */ /* 0x080fe20000010899 */
[----:B------:R-:W-:Y:S01]  /*8d80*/  FMUL.FTZ R67, R215, R67 ;  /* 0x00000043d7437220 */ /* 0x000fe20000410000 */
[----:B------:R-:W-:Y:S01]  /*8d90*/  FSEL R213, R72, RZ, !P3 ;  /* 0x000000ff48d57208 */ /* 0x000fe20005800000 */
[----:B--2---:R-:W-:Y:S01]  /*8da0*/  IMAD.U32 R238, R69, 0x10000, RZ ;  /* 0x0001000045ee7824 */ /* 0x004fe200078e00ff */
        /* <DEDUP_REMOVED lines=16> */
[C---:B------:R-:W-:Y:S01]  /*8eb0*/  FMUL.FTZ R67, R221.reuse, R66 ;  /* 0x00000042dd437220 */ /* 0x040fe20000410000 */
[-C--:B------:R-:W-:Y:S01]  /*8ec0*/  FMUL.FTZ R72, R221, R70.reuse ;  /* 0x00000046dd487220 */ /* 0x080fe20000410000 */
[----:B------:R-:W-:Y:S02]  /*8ed0*/  FADD.FTZ R241, R145, R240 ;  /* 0x000000f091f17221 */ /* 0x000fe40000010000 */
[C---:B------:R-:W-:Y:S02]  /*8ee0*/  FFMA.FTZ R67, R219.reuse, R70, R67 ;  /* 0x00000046db437223 */ /* 0x040fe40000010043 */
[----:B------:R-:W0:Y:S01]  /*8ef0*/  SHFL.UP PT, R70, R238, 0x1, RZ ;  /* 0x04200000ee467989 */ /* 0x000e2200000e00ff */
[----:B------:R-:W-:-:S03]  /*8f00*/  FFMA.FTZ R72, R219, R66, -R72 ;  /* 0x00000042db487223 */ /* 0x000fc60000010848 */
[----:B------:R-:W1:Y:S01]  /*8f10*/  SHFL.UP PT, R66, R241, 0x1, RZ ;  /* 0x04200000f1427989 */ /* 0x000e6200000e00ff */
[C---:B------:R-:W-:Y:S01]  /*8f20*/  FMUL.FTZ R71, R215.reuse, R72 ;  /* 0x00000048d7477220 */ /* 0x040fe20000410000 */
[----:B------:R-:W-:-:S03]  /*8f30*/  FMUL.FTZ R69, R215, R67 ;  /* 0x00000043d7457220 */ /* 0x000fc60000410000 */
[C---:B------:R-:W-:Y:S01]  /*8f40*/  FFMA.FTZ R71, R214.reuse, R67, R71 ;  /* 0x00000043d6477223 */ /* 0x040fe20000010047 */
[----:B------:R-:W-:-:S03]  /*8f50*/  FFMA.FTZ R69, R214, R72, -R69 ;  /* 0x00000048d6457223 */ /* 0x000fc60000010845 */
[C---:B------:R-:W-:Y:S01]  /*8f60*/  FMUL.FTZ R239, R212.reuse, R71 ;  /* 0x00000047d4ef7220 */ /* 0x040fe20000410000 */
[-C--:B------:R-:W-:Y:S01]  /*8f70*/  FMUL.FTZ R240, R212, R69.reuse ;  /* 0x00000045d4f07220 */ /* 0x080fe20000410000 */
[----:B------:R-:W-:Y:S02]  /*8f80*/  ISETP.GE.AND P0, PT, R21, 0x1, PT ;  /* 0x000000011500780c */ /* 0x000fe40003f06270 */
[C---:B------:R-:W-:Y:S01]  /*8f90*/  FFMA.FTZ R239, R210.reuse, R69, -R239 ;  /* 0x00000045d2ef7223 */ /* 0x040fe200000108ef */
[----:B------:R-:W-:-:S03]  /*8fa0*/  FFMA.FTZ R240, R210, R71, R240 ;  /* 0x00000047d2f07223 */ /* 0x000fc600000100f0 */
[----:B0-----:R-:W-:-:S04]  /*8fb0*/  FMUL.FTZ R67, R239, R70 ;  /* 0x00000046ef437220 */ /* 0x001fc80000410000 */
[C---:B-1----:R-:W-:Y:S01]  /*8fc0*/  FFMA.FTZ R67, R240.reuse, R66, R67 ;  /* 0x00000042f0437223 */ /* 0x042fe20000010043 */
[----:B------:R-:W-:-:S03]  /*8fd0*/  FMUL.FTZ R72, R240, R70 ;  /* 0x00000046f0487220 */ /* 0x000fc60000410000 */
[----:B------:R-:W-:Y:S02]  /*8fe0*/  @P0 FADD.FTZ R238, R238, R67 ;  /* 0x00000043eeee0221 */ /* 0x000fe40000010000 */
[----:B------:R-:W0:Y:S01]  /*8ff0*/  SHFL.UP PT, R67, R240, 0x1, RZ ;  /* 0x04200000f0437989 */ /* 0x000e2200000e00ff */
[----:B------:R-:W-:-:S03]  /*9000*/  FFMA.FTZ R72, R239, R66, -R72 ;  /* 0x00000042ef487223 */ /* 0x000fc60000010848 */
[----:B------:R-:W1:Y:S01]  /*9010*/  SHFL.UP PT, R66, R239, 0x1, RZ ;  /* 0x04200000ef427989 */ /* 0x000e6200000e00ff */
[----:B------:R-:W-:-:S03]  /*9020*/  @P0 FADD.FTZ R241, R241, R72 ;  /* 0x00000048f1f10221 */ /* 0x000fc60000010000 */
[----:B------:R-:W2:Y:S04]  /*9030*/  SHFL.UP PT, R72, R238, 0x2, RZ ;  /* 0x04400000ee487989 */ /* 0x000ea800000e00ff */
[----:B------:R-:W3:Y:S01]  /*9040*/  SHFL.UP PT, R71, R241, 0x2, RZ ;  /* 0x04400000f1477989 */ /* 0x000ee200000e00ff */
[-C--:B0-----:R-:W-:Y:S01]  /*9050*/  FMUL.FTZ R69, R239, R67.reuse ;  /* 0x00000043ef457220 */ /* 0x081fe20000410000 */
[----:B------:R-:W-:-:S03]  /*9060*/  FMUL.FTZ R70, R240, R67 ;  /* 0x00000043f0467220 */ /* 0x000fc60000410000 */
[-C--:B-1----:R-:W-:Y:S01]  /*9070*/  @P0 FFMA.FTZ R240, R240, R66.reuse, R69 ;  /* 0x00000042f0f00223 */ /* 0x082fe20000010045 */
[----:B------:R-:W-:Y:S01]  /*9080*/  @P0 FFMA.FTZ R239, R239, R66, -R70 ;  /* 0x00000042efef0223 */ /* 0x000fe20000010846 */
[----:B------:R-:W-:Y:S02]  /*9090*/  ISETP.GE.AND P0, PT, R21, 0x2, PT ;  /* 0x000000021500780c */ /* 0x000fe40003f06270 */
[-C--:B--2---:R-:W-:Y:S01]  /*90a0*/  FMUL.FTZ R66, R240, R72.reuse ;  /* 0x00000048f0427220 */ /* 0x084fe20000410000 */
[----:B------:R-:W-:-:S03]  /*90b0*/  FMUL.FTZ R67, R239, R72 ;  /* 0x00000048ef437220 */ /* 0x000fc60000410000 */
[-C--:B---3--:R-:W-:Y:S01]  /*90c0*/  FFMA.FTZ R70, R239, R71.reuse, -R66 ;  /* 0x00000047ef467223 */ /* 0x088fe20000010842 */
[----:B------:R-:W-:Y:S02]  /*90d0*/  FFMA.FTZ R71, R240, R71, R67 ;  /* 0x00000047f0477223 */ /* 0x000fe40000010043 */
[----:B------:R-:W0:Y:S04]  /*90e0*/  SHFL.UP PT, R67, R240, 0x2, RZ ;  /* 0x04400000f0437989 */ /* 0x000e2800000e00ff */
[----:B------:R-:W1:Y:S01]  /*90f0*/  SHFL.UP PT, R66, R239, 0x2, RZ ;  /* 0x04400000ef427989 */ /* 0x000e6200000e00ff */
[----:B------:R-:W-:Y:S01]  /*9100*/  @P0 FADD.FTZ R238, R238, R71 ;  /* 0x00000047eeee0221 */ /* 0x000fe20000010000 */
[----:B------:R-:W-:-:S04]  /*9110*/  @P0 FADD.FTZ R241, R241, R70 ;  /* 0x00000046f1f10221 */ /* 0x000fc80000010000 */
[----:B------:R-:W2:Y:S04]  /*9120*/  SHFL.UP PT, R72, R238, 0x4, RZ ;  /* 0x04800000ee487989 */ /* 0x000ea800000e00ff */
[----:B------:R-:W3:Y:S01]  /*9130*/  SHFL.UP PT, R71, R241, 0x4, RZ ;  /* 0x04800000f1477989 */ /* 0x000ee200000e00ff */
[-C--:B0-----:R-:W-:Y:S01]  /*9140*/  FMUL.FTZ R69, R239, R67.reuse ;  /* 0x00000043ef457220 */ /* 0x081fe20000410000 */
[----:B------:R-:W-:-:S03]  /*9150*/  FMUL.FTZ R70, R240, R67 ;  /* 0x00000043f0467220 */ /* 0x000fc60000410000 */
[-C--:B-1----:R-:W-:Y:S01]  /*9160*/  @P0 FFMA.FTZ R240, R240, R66.reuse, R69 ;  /* 0x00000042f0f00223 */ /* 0x082fe20000010045 */
[----:B------:R-:W-:Y:S01]  /*9170*/  @P0 FFMA.FTZ R239, R239, R66, -R70 ;  /* 0x00000042efef0223 */ /* 0x000fe20000010846 */
[----:B------:R-:W-:-:S03]  /*9180*/  ISETP.GE.AND P0, PT, R21, 0x4, PT ;  /* 0x000000041500780c */ /* 0x000fc60003f06270 */
[----:B------:R-:W0:Y:S01]  /*9190*/  SHFL.UP PT, R67, R240, 0x4, RZ ;  /* 0x04800000f0437989 */ /* 0x000e2200000e00ff */
[CC--:B--2---:R-:W-:Y:S01]  /*91a0*/  FMUL.FTZ R69, R239.reuse, R72.reuse ;  /* 0x00000048ef457220 */ /* 0x0c4fe20000410000 */
[C---:B------:R-:W-:Y:S02]  /*91b0*/  FMUL.FTZ R72, R240.reuse, R72 ;  /* 0x00000048f0487220 */ /* 0x040fe40000410000 */
[----:B------:R-:W1:Y:S01]  /*91c0*/  SHFL.UP PT, R66, R239, 0x4, RZ ;  /* 0x04800000ef427989 */ /* 0x000e6200000e00ff */
[-C--:B---3--:R-:W-:Y:S01]  /*91d0*/  FFMA.FTZ R69, R240, R71.reuse, R69 ;  /* 0x00000047f0457223 */ /* 0x088fe20000010045 */
[----:B------:R-:W-:-:S04]  /*91e0*/  FFMA.FTZ R72, R239, R71, -R72 ;  /* 0x00000047ef487223 */ /* 0x000fc80000010848 */
        /* <DEDUP_REMOVED lines=16> */
[----:B------:R-:W-:Y:S01]  /*92f0*/  @P0 FADD.FTZ R241, R241, R72 ;  /* 0x00000048f1f10221 */ /* 0x000fe20000010000 */
[----:B------:R2:W-:Y:S04]  /*9300*/  STS.U16 [R23+0x840], R68 ;  /* 0x0008404417007388 */ /* 0x0005e80000000400 */
[----:B------:R-:W3:Y:S04]  /*9310*/  SHFL.UP PT, R72, R238, 0x10, RZ ;  /* 0x06000000ee487989 */ /* 0x000ee800000e00ff */
[----:B------:R-:W-:Y:S01]  /*9320*/  STS.U16 [R25+0x880], R136 ;  /* 0x0008808819007388 */ /* 0x000fe20000000400 */
[----:B0-----:R-:W-:-:S03]  /*9330*/  FMUL.FTZ R69, R239, R67 ;  /* 0x00000043ef457220 */ /* 0x001fc60000410000 */
[----:B------:R-:W-:Y:S04]  /*9340*/  STS.U16 [R27+0x8c0], R140 ;  /* 0x0008c08c1b007388 */ /* 0x000fe80000000400 */
[----:B------:R-:W0:Y:S04]  /*9350*/  SHFL.UP PT, R70, R241, 0x10, RZ ;  /* 0x06000000f1467989 */ /* 0x000e2800000e00ff */
[----:B------:R-:W-:Y:S01]  /*9360*/  STS.U16 [R29+0x900], R146 ;  /* 0x000900921d007388 */ /* 0x000fe20000000400 */
[----:B--2---:R-:W-:-:S03]  /*9370*/  FMUL.FTZ R68, R240, R67 ;  /* 0x00000043f0447220 */ /* 0x004fc60000410000 */
[----:B------:R-:W-:Y:S01]  /*9380*/  STS.U16 [R31+0x940], R148 ;  /* 0x000940941f007388 */ /* 0x000fe20000000400 */
[----:B-1----:R-:W-:-:S03]  /*9390*/  @P0 FFMA.FTZ R240, R240, R66, R69 ;  /* 0x00000042f0f00223 */ /* 0x002fc60000010045 */
[----:B------:R-:W-:Y:S04]  /*93a0*/  STS.U16 [R33+0x980], R142 ;  /* 0x0009808e21007388 */ /* 0x000fe80000000400 */
[----:B------:R-:W-:Y:S04]  /*93b0*/  STS.U16 [R35+0x9c0], R150 ;  /* 0x0009c09623007388 */ /* 0x000fe80000000400 */
[----:B------:R-:W-:Y:S04]  /*93c0*/  STS.U16 [R37+0xa00], R152 ;  /* 0x000a009825007388 */ /* 0x000fe80000000400 */
[----:B------:R-:W-:Y:S01]  /*93d0*/  STS.U16 [R39+0xa40], R154 ;  /* 0x000a409a27007388 */ /* 0x000fe20000000400 */
[----:B------:R-:W-:-:S03]  /*93e0*/  @P0 FFMA.FTZ R239, R239, R66, -R68 ;  /* 0x00000042efef0223 */ /* 0x000fc60000010844 */
[----:B------:R-:W-:Y:S04]  /*93f0*/  STS.U16 [R41+0xa80], R156 ;  /* 0x000a809c29007388 */ /* 0x000fe80000000400 */
[----:B------:R-:W-:Y:S04]  /*9400*/  STS.U16 [R43+0xac0], R158 ;  /* 0x000ac09e2b007388 */ /* 0x000fe80000000400 */
[----:B------:R-:W-:Y:S01]  /*9410*/  STS.U16 [R45+0xb00], R160 ;  /* 0x000b00a02d007388 */ /* 0x000fe20000000400 */
[----:B------:R-:W-:-:S03]  /*9420*/  LOP3.LUT P5, RZ, R0, 0x4000000, RZ, 0xc0, !PT ;  /* 0x0400000000ff7812 */ /* 0x000fc600078ac0ff */
[----:B------:R-:W-:Y:S04]  /*9430*/  STS.U16 [R47+0xb40], R162 ;  /* 0x000b40a22f007388 */ /* 0x000fe80000000400 */
[----:B------:R-:W-:Y:S04]  /*9440*/  STS.U16 [R49+0xb80], R164 ;  /* 0x000b80a431007388 */ /* 0x000fe80000000400 */
[----:B------:R-:W1:Y:S04]  /*9450*/  SHFL.UP PT, R71, R240, 0x10, RZ ;  /* 0x06000000f0477989 */ /* 0x000e6800000e00ff */
[----:B------:R-:W-:Y:S04]  /*9460*/  STS.U16 [R51+0xbc0], R166 ;  /* 0x000bc0a633007388 */ /* 0x000fe80000000400 */
[----:B------:R-:W-:Y:S04]  /*9470*/  STS.U16 [R53+0xc00], R168 ;  /* 0x000c00a835007388 */ /* 0x000fe80000000400 */
[----:B------:R3:W-:Y:S04]  /*9480*/  STS.U16 [R64+0xc40], R141 ;  /* 0x000c408d40007388 */ /* 0x0007e80000000400 */
[----:B------:R-:W-:Y:S04]  /*9490*/  STS.U16 [R137+0xc80], R170 ;  /* 0x000c80aa89007388 */ /* 0x000fe80000000400 */
[----:B------:R-:W2:Y:S04]  /*94a0*/  SHFL.UP PT, R69, R239, 0x10, RZ ;  /* 0x06000000ef457989 */ /* 0x000ea800000e00ff */
[----:B------:R-:W-:Y:S01]  /*94b0*/  STS.U16 [R125+0xcc0], R172 ;  /* 0x000cc0ac7d007388 */ /* 0x000fe20000000400 */
[----:B---3--:R-:W-:-:S03]  /*94c0*/  FMUL.FTZ R64, R240, R72 ;  /* 0x00000048f0407220 */ /* 0x008fc60000410000 */
[----:B------:R-:W-:Y:S01]  /*94d0*/  STS.U16 [R127+0xd00], R174 ;  /* 0x000d00ae7f007388 */ /* 0x000fe20000000400 */
[----:B------:R-:W-:-:S03]  /*94e0*/  FMUL.FTZ R67, R239, R72 ;  /* 0x00000048ef437220 */ /* 0x000fc60000410000 */
[----:B------:R-:W-:Y:S04]  /*94f0*/  STS.U16 [R132+0xd40], R143 ;  /* 0x000d408f84007388 */ /* 0x000fe80000000400 */
[----:B------:R-:W-:Y:S04]  /*9500*/  STS.U16 [R138+0xd80], R147 ;  /* 0x000d80938a007388 */ /* 0x000fe80000000400 */
[----:B------:R-:W-:Y:S01]  /*9510*/  STS.U16 [R133+0xdc0], R180 ;  /* 0x000dc0b485007388 */ /* 0x000fe20000000400 */
[----:B0-----:R-:W-:-:S03]  /*9520*/  FFMA.FTZ R72, R239, R70, -R64 ;  /* 0x00000046ef487223 */ /* 0x001fc60000010840 */
[----:B------:R-:W-:Y:S01]  /*9530*/  STS.U16 [R130+0xe00], R149 ;  /* 0x000e009582007388 */ /* 0x000fe20000000400 */
[----:B------:R-:W-:-:S03]  /*9540*/  FFMA.FTZ R73, R240, R70, R67 ;  /* 0x00000046f0497223 */ /* 0x000fc60000010043 */
[----:B------:R-:W-:Y:S01]  /*9550*/  STS.U16 [R139+0xe40], R182 ;  /* 0x000e40b68b007388 */ /* 0x000fe20000000400 */
[----:B------:R-:W-:Y:S02]  /*9560*/  MOV R64, 0x3f800000 ;  /* 0x3f80000000407802 */ /* 0x000fe40000000f00 */
[----:B------:R-:W-:Y:S01]  /*9570*/  CS2R R66, SRZ ;  /* 0x0000000000427805 */ /* 0x000fe2000001ff00 */
[----:B------:R-:W-:Y:S01]  /*9580*/  STS.U16 [R131+0xe80], R184 ;  /* 0x000e80b883007388 */ /* 0x000fe20000000400 */
[----:B------:R-:W-:-:S03]  /*9590*/  @P5 LEA R70, R181, R124, 0x4 ;  /* 0x0000007cb5465211 */ /* 0x000fc600078e20ff */
[----:B------:R0:W-:Y:S04]  /*95a0*/  STS.U16 [R65+0xec0], R188 ;  /* 0x000ec0bc41007388 */ /* 0x0001e80000000400 */
[----:B------:R-:W-:Y:S04]  /*95b0*/  STS.U16 [R134+0xf00], R151 ;  /* 0x000f009786007388 */ /* 0x000fe80000000400 */
[----:B------:R-:W-:Y:S01]  /*95c0*/  STS.U16 [R129+0xf40], R144 ;  /* 0x000f409081007388 */ /* 0x000fe20000000400 */
[----:B0-----:R-:W-:-:S03]  /*95d0*/  IMAD.MOV.U32 R65, RZ, RZ, RZ ;  /* 0x000000ffff417224 */ /* 0x001fc600078e00ff */
[----:B------:R-:W-:Y:S04]  /*95e0*/  STS.U16 [R128+0xf80], R157 ;  /* 0x000f809d80007388 */ /* 0x000fe80000000400 */
[----:B------:R-:W-:Y:S04]  /*95f0*/  STS.U16 [R126+0xfc0], R75 ;  /* 0x000fc04b7e007388 */ /* 0x000fe80000000400 */
[----:B------:R-:W-:Y:S01]  /*9600*/  STS.U16 [R135+0x1000], R74 ;  /* 0x0010004a87007388 */ /* 0x000fe20000000400 */
[----:B------:R-:W-:-:S03]  /*9610*/  NOP ;  /* 0x0000000000007918 */ /* 0x000fc60000000000 */
[----:B------:R0:W3:Y:S01]  /*9620*/  @P5 LDS.128 R64, [R70+0x10c0] ;  /* 0x0010c00046405984 */ /* 0x0000e20000000c00 */
[----:B------:R-:W-:Y:S01]  /*9630*/  ISETP.NE.AND P0, PT, R21, 0x1f, PT ;  /* 0x0000001f1500780c */ /* 0x000fe20003f05270 */
[CC--:B-1----:R-:W-:Y:S01]  /*9640*/  FMUL.FTZ R68, R240.reuse, R71.reuse ;  /* 0x00000047f0447220 */ /* 0x0c2fe20000410000 */
[C---:B------:R-:W-:Y:S01]  /*9650*/  FMUL.FTZ R71, R239.reuse, R71 ;  /* 0x00000047ef477220 */ /* 0x040fe20000410000 */
[----:B------:R-:W-:Y:S02]  /*9660*/  LDS.U16 R160, [R155+0x840] ;  /* 0x000840009ba07984 */ /* 0x000fe40000000400 */
[-C--:B--2---:R-:W-:Y:S01]  /*9670*/  FFMA.FTZ R68, R239, R69.reuse, -R68 ;  /* 0x00000045ef447223 */ /* 0x084fe20000010844 */
[----:B------:R-:W-:Y:S01]  /*9680*/  FFMA.FTZ R69, R240, R69, R71 ;  /* 0x00000045f0457223 */ /* 0x000fe20000010047 */
[----:B0-----:R-:W-:Y:S01]  /*9690*/  FADD.FTZ R70, R241, R72 ;  /* 0x00000048f1467221 */ /* 0x001fe20000010000 */
[----:B------:R-:W-:Y:S01]  /*96a0*/  FADD.FTZ R71, R238, R73 ;  /* 0x00000049ee477221 */ /* 0x000fe20000010000 */
        /* <DEDUP_REMOVED lines=31> */
[----:B------:R0:W-:Y:S01]  /*98a0*/  @!P0 STS.128 [R124+0x1080], R68 ;  /* 0x001080447c008388 */ /* 0x0001e20000000c00 */
[----:B------:R-:W-:Y:S01]  /*98b0*/  BAR.SYNC.DEFER_BLOCKING 0x0 ;  /* 0x0000000000007b1d */ /* 0x000fe20000010000 */
[----:B------:R-:W-:-:S02]  /*98c0*/  ISETP.NE.AND P1, PT, R21, RZ, PT ;  /* 0x000000ff1500720c */ /* 0x000fc40003f25270 */
[----:B------:R-:W-:-:S11]  /*98d0*/  ISETP.NE.AND P2, PT, R4, RZ, PT ;  /* 0x000000ff0400720c */ /* 0x000fd60003f45270 */
[----:B---3--:R-:W-:Y:S04]  /*98e0*/  @!P1 STS.128 [R124+0x10a0], R64 ;  /* 0x0010a0407c009388 */ /* 0x008fe80000000c00 */
        /* <DEDUP_REMOVED lines=12> */
[----:B-1----:R-:W-:Y:S01]  /*99b0*/  @!P1 MOV R166, R65 ;  /* 0x0000004100a69202 */ /* 0x002fe20000000f00 */
[----:B0-----:R-:W-:Y:S01]  /*99c0*/  @!P1 IMAD.MOV.U32 R155, RZ, RZ, R64 ;  /* 0x000000ffff9b9224 */ /* 0x001fe200078e0040 */
[----:B--2---:R-:W-:-:S02]  /*99d0*/  @!P1 MOV R68, R67 ;  /* 0x0000004300449202 */ /* 0x004fc40000000f00 */
[----:B---3--:R-:W-:Y:S01]  /*99e0*/  @!P1 MOV R69, R66 ;  /* 0x0000004200459202 */ /* 0x008fe20000000f00 */
[-C--:B------:R-:W-:Y:S01]  /*99f0*/  @P2 FMUL.FTZ R168, R126, R166.reuse ;  /* 0x000000a67ea82220 */ /* 0x080fe20000410000 */
[----:B------:R-:W-:-:S03]  /*9a00*/  @P2 FMUL.FTZ R241, R127, R166 ;  /* 0x000000a67ff12220 */ /* 0x000fc60000410000 */
        /* <DEDUP_REMOVED lines=23> */
[----:B------:R-:W-:-:S04]  /*9b80*/  FMUL.FTZ R228, R228, R208 ;  /* 0x000000d0e4e47220 */ /* 0x000fc80000410000 */
[C---:B------:R-:W-:Y:S01]  /*9b90*/  FFMA.FTZ R228, R231.reuse, R207, -R228 ;  /* 0x000000cfe7e47223 */ /* 0x040fe200000108e4 */
[----:B------:R-:W-:-:S03]  /*9ba0*/  FFMA.FTZ R69, R231, R208, R68 ;  /* 0x000000d0e7457223 */ /* 0x000fc60000010044 */
[----:B------:R-:W-:Y:S01]  /*9bb0*/  FADD.FTZ R229, R229, R228 ;  /* 0x000000e4e5e57221 */ /* 0x000fe20000010000 */
[----:B------:R-:W-:-:S03]  /*9bc0*/  FADD.FTZ R230, R230, R69 ;  /* 0x00000045e6e67221 */ /* 0x000fc60000010000 */
[C---:B------:R-:W-:Y:S01]  /*9bd0*/  FMUL.FTZ R69, R234.reuse, R229 ;  /* 0x000000e5ea457220 */ /* 0x040fe20000410000 */
[-C--:B------:R-:W-:Y:S01]  /*9be0*/  FMUL.FTZ R68, R234, R230.reuse ;  /* 0x000000e6ea447220 */ /* 0x080fe20000410000 */
[----:B------:R-:W-:Y:S01]  /*9bf0*/  FMUL.FTZ R71, R73, R67 ;  /* 0x0000004349477220 */ /* 0x000fe20000410000 */
[----:B------:R-:W-:Y:S01]  /*9c00*/  ISETP.NE.AND P0, PT, R4, RZ, PT ;  /* 0x000000ff0400720c */ /* 0x000fe20003f05270 */
[C---:B------:R-:W-:Y:S01]  /*9c10*/  FFMA.FTZ R69, R237.reuse, R230, R69 ;  /* 0x000000e6ed457223 */ /* 0x040fe20000010045 */
[----:B------:R-:W-:Y:S01]  /*9c20*/  FFMA.FTZ R68, R237, R229, -R68 ;  /* 0x000000e5ed447223 */ /* 0x000fe20000010844 */
[-C--:B------:R-:W-:Y:S01]  /*9c30*/  FFMA.FTZ R71, R72, R66.reuse, -R71 ;  /* 0x0000004248477223 */ /* 0x080fe20000010847 */
[C---:B------:R-:W-:Y:S01]  /*9c40*/  FMUL.FTZ R66, R73.reuse, R66 ;  /* 0x0000004249427220 */ /* 0x040fe20000410000 */
[----:B------:R-:W-:Y:S01]  /*9c50*/  FADD.FTZ R236, R236, R69 ;  /* 0x00000045ecec7221 */ /* 0x000fe20000010000 */
[C---:B------:R-:W-:Y:S01]  /*9c60*/  FMUL.FTZ R69, R73.reuse, R65 ;  /* 0x0000004149457220 */ /* 0x040fe20000410000 */
[----:B------:R-:W-:Y:S01]  /*9c70*/  FMUL.FTZ R73, R73, R64 ;  /* 0x0000004049497220 */ /* 0x000fe20000410000 */
[----:B------:R-:W-:-:S02]  /*9c80*/  FADD.FTZ R235, R235, R68 ;  /* 0x00000044ebeb7221 */ /* 0x000fc40000010000 */
[C---:B------:R-:W-:Y:S01]  /*9c90*/  FFMA.FTZ R64, R72.reuse, R64, -R69 ;  /* 0x0000004048407223 */ /* 0x040fe20000010845 */
[CC--:B------:R-:W-:Y:S01]  /*9ca0*/  FMUL.FTZ R69, R233.reuse, R236.reuse ;  /* 0x000000ece9457220 */ /* 0x0c0fe20000410000 */
[C---:B------:R-:W-:Y:S01]  /*9cb0*/  FFMA.FTZ R65, R72.reuse, R65, R73 ;  /* 0x0000004148417223 */ /* 0x040fe20000010049 */
[----:B------:R-:W-:Y:S01]  /*9cc0*/  FMUL.FTZ R233, R233, R235 ;  /* 0x000000ebe9e97220 */ /* 0x000fe20000410000 */
[----:B------:R-:W-:Y:S01]  /*9cd0*/  FFMA.FTZ R72, R72, R67, R66 ;  /* 0x0000004348487223 */ /* 0x000fe20000010042 */
[----:B------:R-:W-:Y:S01]  /*9ce0*/  BSSY.RECONVERGENT B0, `(.L_x_1573) ;  /* 0x0000010000007945 */ /* 0x000fe20003800200 */
[----:B------:R-:W-:Y:S01]  /*9cf0*/  FADD.FTZ R66, R74, R71 ;  /* 0x000000474a427221 */ /* 0x000fe20000010000 */
[C---:B------:R-:W-:Y:S01]  /*9d00*/  FFMA.FTZ R70, R232.reuse, R235, -R69 ;  /* 0x000000ebe8467223 */ /* 0x040fe20000010845 */
[----:B------:R-:W-:Y:S01]  /*9d10*/  FFMA.FTZ R233, R232, R236, R233 ;  /* 0x000000ece8e97223 */ /* 0x000fe200000100e9 */
[----:B------:R-:W-:Y:S02]  /*9d20*/  IMAD.U32 R71, R164, 0x10000, RZ ;  /* 0x00010000a4477824 */ /* 0x000fe400078e00ff */
        /* <DEDUP_REMOVED lines=11> */
.L_x_1574:
[----:B------:R-:W-:Y:S05]  /*9de0*/  BSYNC.RECONVERGENT B0 ;  /* 0x0000000000007941 */ /* 0x000fea0003800200 */
.L_x_1573:
[----:B0-----:R-:W-:Y:S01]  /*9df0*/  FADD.FTZ R68, R196, R233 ;  /* 0x000000e9c4447221 */ /* 0x001fe20000010000 */
[----:B------:R-:W-:Y:S01]  /*9e00*/  FADD.FTZ R70, R197, R70 ;  /* 0x00000046c5467221 */ /* 0x000fe20000010000 */
[----:B------:R-:W-:Y:S01]  /*9e10*/  SHF.L.U32 R65, R162, 0x10, RZ ;  /* 0x00000010a2417819 */ /* 0x000fe200000006ff */
[----:B------:R-:W-:Y:S02]  /*9e20*/  IMAD.U32 R149, R149, 0x10000, RZ ;  /* 0x0001000095957824 */ /* 0x000fe400078e00ff */
[C---:B------:R-:W-:Y:S01]  /*9e30*/  FMUL.FTZ R67, R195.reuse, R68 ;  /* 0x00000044c3437220 */ /* 0x040fe20000410000 */
[----:B------:R-:W-:Y:S01]  /*9e40*/  FMUL.FTZ R195, R195, R70 ;  /* 0x00000046c3c37220 */ /* 0x000fe20000410000 */
[----:B------:R-:W-:Y:S01]  /*9e50*/  SHF.L.U32 R158, R158, 0x10, RZ ;  /* 0x000000109e9e7819 */ /* 0x000fe200000006ff */
[----:B------:R-:W-:Y:S01]  /*9e60*/  FMUL.FTZ R65, R65, R204 ;  /* 0x000000cc41417220 */ /* 0x000fe20000410000 */
[C---:B------:R-:W-:Y:S01]  /*9e70*/  FFMA.FTZ R67, R192.reuse, R70, -R67 ;  /* 0x00000046c0437223 */ /* 0x040fe20000010843 */
[----:B------:R-:W-:Y:S01]  /*9e80*/  FFMA.FTZ R192, R192, R68, R195 ;  /* 0x00000044c0c07223 */ /* 0x000fe200000100c3 */
[----:B------:R-:W-:Y:S01]  /*9e90*/  SHF.L.U32 R147, R147, 0x10, RZ ;  /* 0x0000001093937819 */ /* 0x000fe200000006ff */
[----:B------:R-:W-:Y:S01]  /*9ea0*/  FFMA.FTZ R65, R158, R203, -R65 ;  /* 0x000000cb9e417223 */ /* 0x000fe20000010841 */
[----:B------:R-:W-:Y:S01]  /*9eb0*/  FADD.FTZ R194, R194, R67 ;  /* 0x00000043c2c27221 */ /* 0x000fe20000010000 */
[----:B------:R-:W-:Y:S01]  /*9ec0*/  FADD.FTZ R192, R193, R192 ;  /* 0x000000c0c1c07221 */ /* 0x000fe20000010000 */
[----:B------:R-:W-:Y:S01]  /*9ed0*/  SHF.L.U32 R150, R150, 0x10, RZ ;  /* 0x0000001096967819 */ /* 0x000fe200000006ff */
[----:B------:R-:W-:Y:S01]  /*9ee0*/  FFMA.FTZ R102, R65, 2, R102 ;  /* 0x4000000041667823 */ /* 0x000fe20000010066 */
[C---:B------:R-:W-:Y:S01]  /*9ef0*/  FMUL.FTZ R66, R191.reuse, R194 ;  /* 0x000000c2bf427220 */ /* 0x040fe20000410000 */
[----:B------:R-:W-:Y:S01]  /*9f00*/  FMUL.FTZ R64, R191, R192 ;  /* 0x000000c0bf407220 */ /* 0x000fe20000410000 */
[----:B------:R-:W-:-:S02]  /*9f10*/  IMAD.U32 R65, R154, 0x10000, RZ ;  /* 0x000100009a417824 */ /* 0x000fc400078e00ff */
[----:B------:R-:W-:Y:S01]  /*9f20*/  FMUL.FTZ R68, R147, R68 ;  /* 0x0000004493447220 */ /* 0x000fe20000410000 */
[C---:B------:R-:W-:Y:S01]  /*9f30*/  FFMA.FTZ R66, R187.reuse, R192, R66 ;  /* 0x000000c0bb427223 */ /* 0x040fe20000010042 */
[----:B------:R-:W-:Y:S01]  /*9f40*/  FFMA.FTZ R67, R187, R194, -R64 ;  /* 0x000000c2bb437223 */ /* 0x000fe20000010840 */
[----:B------:R-:W-:Y:S01]  /*9f50*/  SHF.L.U32 R64, R151, 0x10, RZ ;  /* 0x0000001097407819 */ /* 0x000fe200000006ff */
[----:B------:R-:W-:Y:S01]  /*9f60*/  FMUL.FTZ R65, R65, R230 ;  /* 0x000000e641417220 */ /* 0x000fe20000410000 */
[----:B------:R-:W-:Y:S01]  /*9f70*/  FADD.FTZ R189, R189, R66 ;  /* 0x00000042bdbd7221 */ /* 0x000fe20000010000 */
[----:B------:R-:W-:Y:S01]  /*9f80*/  FADD.FTZ R67, R190, R67 ;  /* 0x00000043be437221 */ /* 0x000fe20000010000 */
[----:B------:R-:W-:Y:S01]  /*9f90*/  FFMA.FTZ R149, R149, R70, -R68 ;  /* 0x0000004695957223 */ /* 0x000fe20000010844 */
[----:B------:R-:W-:Y:S01]  /*9fa0*/  FFMA.FTZ R229, R64, R229, -R65 ;  /* 0x000000e540e57223 */ /* 0x000fe20000010841 */
[----:B------:R-:W-:Y:S02]  /*9fb0*/  IMAD.U32 R65, R144, 0x10000, RZ ;  /* 0x0001000090417824 */ /* 0x000fe400078e00ff */
[C---:B------:R-:W-:Y:S01]  /*9fc0*/  FMUL.FTZ R64, R186.reuse, R67 ;  /* 0x00000043ba407220 */ /* 0x040fe20000410000 */
[-C--:B------:R-:W-:Y:S01]  /*9fd0*/  FMUL.FTZ R186, R186, R189.reuse ;  /* 0x000000bdbaba7220 */ /* 0x080fe20000410000 */
[----:B------:R-:W-:Y:S01]  /*9fe0*/  SHF.L.U32 R138, R138, 0x10, RZ ;  /* 0x000000108a8a7819 */ /* 0x000fe200000006ff */
[----:B------:R-:W-:Y:S01]  /*9ff0*/  FMUL.FTZ R65, R65, R236 ;  /* 0x000000ec41417220 */ /* 0x000fe20000410000 */
[C---:B------:R-:W-:Y:S01]  /*a000*/  FFMA.FTZ R64, R175.reuse, R189, R64 ;  /* 0x000000bdaf407223 */ /* 0x040fe20000010040 */
[----:B------:R-:W-:Y:S01]  /*a010*/  FFMA.FTZ R186, R175, R67, -R186 ;  /* 0x00000043afba7223 */ /* 0x000fe200000108ba */
[----:B------:R-:W-:Y:S01]  /*a020*/  SHF.L.U32 R148, R148, 0x10, RZ ;  /* 0x0000001094947819 */ /* 0x000fe200000006ff */
[----:B------:R-:W-:Y:S01]  /*a030*/  FFMA.FTZ R150, R150, R235, -R65 ;  /* 0x000000eb96967223 */ /* 0x000fe20000010841 */
[----:B------:R-:W-:Y:S01]  /*a040*/  FADD.FTZ R183, R183, R64 ;  /* 0x00000040b7b77221 */ /* 0x000fe20000010000 */
[----:B------:R-:W-:Y:S01]  /*a050*/  FADD.FTZ R186, R185, R186 ;  /* 0x000000bab9ba7221 */ /* 0x000fe20000010000 */
[----:B------:R-:W-:Y:S01]  /*a060*/  FMUL.FTZ R65, R138, R189 ;  /* 0x000000bd8a417220 */ /* 0x000fe20000410000 */
[----:B------:R-:W-:Y:S01]  /*a070*/  SHF.L.U32 R143, R143, 0x10, RZ ;  /* 0x000000108f8f7819 */ /* 0x000fe200000006ff */
[C---:B------:R-:W-:Y:S01]  /*a080*/  FMUL.FTZ R64, R173.reuse, R183 ;  /* 0x000000b7ad407220 */ /* 0x040fe20000410000 */
[----:B------:R-:W-:Y:S01]  /*a090*/  FMUL.FTZ R66, R173, R186 ;  /* 0x000000baad427220 */ /* 0x000fe20000410000 */
[----:B------:R-:W-:Y:S01]  /*a0a0*/  FFMA.FTZ R67, R148, R67, -R65 ;  /* 0x0000004394437223 */ /* 0x000fe20000010841 */
[----:B------:R-:W-:-:S02]  /*a0b0*/  IMAD.U32 R139, R139, 0x10000, RZ ;  /* 0x000100008b8b7824 */ /* 0x000fc400078e00ff */
[C---:B------:R-:W-:Y:S01]  /*a0c0*/  FFMA.FTZ R64, R167.reuse, R186, -R64 ;  /* 0x000000baa7407223 */ /* 0x040fe20000010840 */
[----:B------:R-:W-:Y:S01]  /*a0d0*/  FFMA.FTZ R66, R167, R183, R66 ;  /* 0x000000b7a7427223 */ /* 0x000fe20000010042 */
[----:B------:R-:W-:Y:S01]  /*a0e0*/  FMUL.FTZ R68, R143, R192 ;  /* 0x000000c08f447220 */ /* 0x000fe20000410000 */
[----:B------:R-:W-:Y:S02]  /*a0f0*/  IMAD.U32 R141, R141, 0x10000, RZ ;  /* 0x000100008d8d7824 */ /* 0x000fe400078e00ff */
[----:B------:R-:W-:Y:S01]  /*a100*/  FADD.FTZ R70, R171, R64 ;  /* 0x00000040ab467221 */ /* 0x000fe20000010000 */
[----:B------:R-:W-:Y:S01]  /*a110*/  FADD.FTZ R169, R169, R66 ;  /* 0x00000042a9a97221 */ /* 0x000fe20000010000 */
[----:B------:R-:W-:Y:S01]  /*a120*/  SHF.L.U32 R142, R142, 0x10, RZ ;  /* 0x000000108e8e7819 */ /* 0x000fe200000006ff */
[----:B------:R-:W-:Y:S01]  /*a130*/  FFMA.FTZ R68, R141, R194, -R68 ;  /* 0x000000c28d447223 */ /* 0x000fe20000010844 */
[CC--:B------:R-:W-:Y:S01]  /*a140*/  FMUL.FTZ R66, R165.reuse, R70.reuse ;  /* 0x00000046a5427220 */ /* 0x0c0fe20000410000 */
[-C--:B------:R-:W-:Y:S01]  /*a150*/  FMUL.FTZ R64, R165, R169.reuse ;  /* 0x000000a9a5407220 */ /* 0x080fe20000410000 */
[-C--:B------:R-:W-:Y:S01]  /*a160*/  FMUL.FTZ R139, R139, R169.reuse ;  /* 0x000000a98b8b7220 */ /* 0x080fe20000410000 */
[----:B------:R-:W-:Y:S01]  /*a170*/  SHF.L.U32 R136, R136, 0x10, RZ ;  /* 0x0000001088887819 */ /* 0x000fe200000006ff */
[C---:B------:R-:W-:Y:S01]  /*a180*/  FFMA.FTZ R66, R159.reuse, R169, R66 ;  /* 0x000000a99f427223 */ /* 0x040fe20000010042 */
[----:B------:R-:W-:Y:S01]  /*a190*/  FFMA.FTZ R64, R159, R70, -R64 ;  /* 0x000000469f407223 */ /* 0x000fe20000010840 */
[----:B------:R-:W-:-:S02]  /*a1a0*/  IMAD.U32 R125, R125, 0x10000, RZ ;  /* 0x000100007d7d7824 */ /* 0x000fc400078e00ff */
[----:B------:R-:W-:Y:S01]  /*a1b0*/  FFMA.FTZ R139, R142, R70, -R139 ;  /* 0x000000468e8b7223 */ /* 0x000fe2000001088b */
[----:B------:R-:W-:Y:S01]  /*a1c0*/  FADD.FTZ R74, R161, R66 ;  /* 0x00000042a14a7221 */ /* 0x000fe20000010000 */
[----:B------:R-:W-:Y:S01]  /*a1d0*/  FADD.FTZ R72, R163, R64 ;  /* 0x00000040a3487221 */ /* 0x000fe20000010000 */
[----:B------:R-:W-:Y:S01]  /*a1e0*/  FFMA.FTZ R63, R68, 2, R63 ;  /* 0x40000000443f7823 */ /* 0x000fe2000001003f */
[----:B------:R-:W-:Y:S01]  /*a1f0*/  FFMA.FTZ R108, R67, 2, R108 ;  /* 0x40000000436c7823 */ /* 0x000fe2000001006c */
[----:B------:R-:W-:Y:S01]  /*a200*/  SHF.L.U32 R146, R146, 0x10, RZ ;  /* 0x0000001092927819 */ /* 0x000fe200000006ff */
[C---:B------:R-:W-:Y:S01]  /*a210*/  FMUL.FTZ R65, R227.reuse, R72 ;  /* 0x00000048e3417220 */ /* 0x040fe20000410000 */
[-C--:B------:R-:W-:Y:S01]  /*a220*/  FMUL.FTZ R227, R227, R74.reuse ;  /* 0x0000004ae3e37220 */ /* 0x080fe20000410000 */
[----:B------:R-:W-:Y:S01]  /*a230*/  SHF.L.U32 R133, R133, 0x10, RZ ;  /* 0x0000001085857819 */ /* 0x000fe200000006ff */
[----:B------:R-:W-:Y:S01]  /*a240*/  FMUL.FTZ R67, R136, R183 ;  /* 0x000000b788437220 */ /* 0x000fe20000410000 */
[C---:B------:R-:W-:Y:S01]  /*a250*/  FFMA.FTZ R64, R226.reuse, R74, R65 ;  /* 0x0000004ae2407223 */ /* 0x040fe20000010041 */
[----:B------:R-:W-:Y:S01]  /*a260*/  FFMA.FTZ R227, R226, R72, -R227 ;  /* 0x00000048e2e37223 */ /* 0x000fe200000108e3 */
[----:B------:R-:W-:Y:S01]  /*a270*/  FMUL.FTZ R68, R125, R74 ;  /* 0x0000004a7d447220 */ /* 0x000fe20000410000 */
[----:B------:R-:W-:Y:S01]  /*a280*/  SHF.L.U32 R130, R130, 0x10, RZ ;  /* 0x0000001082827819 */ /* 0x000fe200000006ff */
[----:B------:R-:W-:Y:S01]  /*a290*/  FADD.FTZ R126, R223, R64 ;  /* 0x00000040df7e7221 */ /* 0x000fe20000010000 */
[----:B------:R-:W-:Y:S01]  /*a2a0*/  FADD.FTZ R222, R222, R227 ;  /* 0x000000e3dede7221 */ /* 0x000fe20000010000 */
[----:B------:R-:W-:Y:S01]  /*a2b0*/  FFMA.FTZ R146, R146, R186, -R67 ;  /* 0x000000ba92927223 */ /* 0x000fe20000010843 */
[----:B------:R-:W-:Y:S01]  /*a2c0*/  FFMA.FTZ R68, R133, R72, -R68 ;  /* 0x0000004885447223 */ /* 0x000fe20000010844 */
[C---:B------:R-:W-:Y:S01]  /*a2d0*/  FMUL.FTZ R65, R225.reuse, R126 ;  /* 0x0000007ee1417220 */ /* 0x040fe20000410000 */
[----:B------:R-:W-:Y:S01]  /*a2e0*/  FMUL.FTZ R225, R225, R222 ;  /* 0x000000dee1e17220 */ /* 0x000fe20000410000 */
[----:B------:R-:W-:-:S02]  /*a2f0*/  IMAD.U32 R140, R140, 0x10000, RZ ;  /* 0x000100008c8c7824 */ /* 0x000fc400078e00ff */
[----:B------:R-:W-:Y:S01]  /*a300*/  FMUL.FTZ R67, R130, R126 ;  /* 0x0000007e82437220 */ /* 0x000fe20000410000 */
[C---:B------:R-:W-:Y:S01]  /*a310*/  FFMA.FTZ R65, R224.reuse, R222, -R65 ;  /* 0x000000dee0417223 */ /* 0x040fe20000010841 */
[----:B------:R-:W-:Y:S01]  /*a320*/  FFMA.FTZ R225, R224, R126, R225 ;  /* 0x0000007ee0e17223 */ /* 0x000fe200000100e1 */
[----:B------:R-:W-:Y:S01]  /*a330*/  FFMA.FTZ R79, R68, 2, R79 ;  /* 0x40000000444f7823 */ /* 0x000fe2000001004f */
[----:B------:R-:W-:Y:S01]  /*a340*/  FFMA.FTZ R67, R140, R222, -R67 ;  /* 0x000000de8c437223 */ /* 0x000fe20000010843 */
[----:B------:R-:W-:Y:S01]  /*a350*/  FADD.FTZ R220, R220, R65 ;  /* 0x00000041dcdc7221 */ /* 0x000fe20000010000 */
[----:B------:R-:W-:Y:S01]  /*a360*/  FADD.FTZ R225, R218, R225 ;  /* 0x000000e1dae17221 */ /* 0x000fe20000010000 */
[----:B------:R-:W-:Y:S01]  /*a370*/  IADD3 R181, PT, PT, R181, 0x1, RZ ;  /* 0x00000001b5b57810 */ /* 0x000fe20007ffe0ff */
[----:B------:R-:W-:Y:S01]  /*a380*/  FFMA.FTZ R112, R67, 2, R112 ;  /* 0x4000000043707823 */ /* 0x000fe20000010070 */
[C---:B------:R-:W-:Y:S01]  /*a390*/  FMUL.FTZ R66, R221.reuse, R220 ;  /* 0x000000dcdd427220 */ /* 0x040fe20000410000 */
[----:B------:R-:W-:Y:S01]  /*a3a0*/  FMUL.FTZ R64, R221, R225 ;  /* 0x000000e1dd407220 */ /* 0x000fe20000410000 */
[----:B------:R-:W-:Y:S01]  /*a3b0*/  ISETP.GE.AND P0, PT, R181, UR8, PT ;  /* 0x00000008b5007c0c */ /* 0x000fe2000bf06270 */
[----:B------:R-:W-:-:S02]  /*a3c0*/  IMAD.U32 R137, R137, 0x10000, RZ ;  /* 0x0001000089897824 */ /* 0x000fc400078e00ff */
[CC--:B------:R-:W-:Y:S01]  /*a3d0*/  FFMA.FTZ R66, R219.reuse, R225.reuse, R66 ;  /* 0x000000e1db427223 */ /* 0x0c0fe20000010042 */
[----:B------:R-:W-:Y:S01]  /*a3e0*/  FFMA.FTZ R65, R219, R220, -R64 ;  /* 0x000000dcdb417223 */ /* 0x000fe20000010840 */
[----:B------:R-:W-:Y:S01]  /*a3f0*/  SHF.L.U32 R157, R157, 0x10, RZ ;  /* 0x000000109d9d7819 */ /* 0x000fe200000006ff */
[----:B------:R-:W-:Y:S01]  /*a400*/  FMUL.FTZ R71, R71, R200 ;  /* 0x000000c847477220 */ /* 0x000fe20000410000 */
[----:B------:R-:W-:Y:S01]  /*a410*/  FADD.FTZ R70, R217, R66 ;  /* 0x00000042d9467221 */ /* 0x000fe20000010000 */
[----:B------:R-:W-:Y:S01]  /*a420*/  FADD.FTZ R216, R216, R65 ;  /* 0x00000041d8d87221 */ /* 0x000fe20000010000 */
[----:B------:R-:W-:Y:S01]  /*a430*/  SHF.L.U32 R135, R135, 0x10, RZ ;  /* 0x0000001087877819 */ /* 0x000fe200000006ff */
[----:B------:R-:W-:Y:S01]  /*a440*/  IMAD.U32 R160, R160, 0x10000, RZ ;  /* 0x00010000a0a07824 */ /* 0x000fe200078e00ff */
[----:B------:R-:W-:Y:S01]  /*a450*/  SHF.L.U32 R129, R129, 0x10, RZ ;  /* 0x0000001081817819 */ /* 0x000fe200000006ff */
[C---:B------:R-:W-:Y:S01]  /*a460*/  FMUL.FTZ R65, R215.reuse, R216 ;  /* 0x000000d8d7417220 */ /* 0x040fe20000410000 */
[----:B------:R-:W-:Y:S01]  /*a470*/  FMUL.FTZ R215, R215, R70 ;  /* 0x00000046d7d77220 */ /* 0x000fe20000410000 */
[----:B------:R-:W-:Y:S01]  /*a480*/  SHF.L.U32 R152, R152, 0x10, RZ ;  /* 0x0000001098987819 */ /* 0x000fe200000006ff */
[----:B------:R-:W-:Y:S01]  /*a490*/  FMUL.FTZ R157, R157, R208 ;  /* 0x000000d09d9d7220 */ /* 0x000fe20000410000 */
[C---:B------:R-:W-:Y:S01]  /*a4a0*/  FFMA.FTZ R64, R214.reuse, R70, R65 ;  /* 0x00000046d6407223 */ /* 0x040fe20000010041 */
[----:B------:R-:W-:Y:S01]  /*a4b0*/  FFMA.FTZ R214, R214, R216, -R215 ;  /* 0x000000d8d6d67223 */ /* 0x000fe200000108d7 */
[----:B------:R-:W-:Y:S01]  /*a4c0*/  SHF.L.U32 R156, R156, 0x10, RZ ;  /* 0x000000109c9c7819 */ /* 0x000fe200000006ff */
[----:B------:R-:W-:Y:S01]  /*a4d0*/  FMUL.FTZ R66, R135, R225 ;  /* 0x000000e187427220 */ /* 0x000fe20000410000 */
[----:B------:R-:W-:Y:S01]  /*a4e0*/  FADD.FTZ R68, R211, R64 ;  /* 0x00000040d3447221 */ /* 0x000fe20000010000 */
[----:B------:R-:W-:Y:S01]  /*a4f0*/  FADD.FTZ R213, R213, R214 ;  /* 0x000000d6d5d57221 */ /* 0x000fe20000010000 */
[----:B------:R-:W-:Y:S01]  /*a500*/  SHF.L.U32 R131, R131, 0x10, RZ ;  /* 0x0000001083837819 */ /* 0x000fe200000006ff */
[----:B------:R-:W-:Y:S01]  /*a510*/  FMUL.FTZ R137, R137, R70 ;  /* 0x0000004689897220 */ /* 0x000fe20000410000 */
[CC--:B------:R-:W-:Y:S01]  /*a520*/  FMUL.FTZ R65, R212.reuse, R68.reuse ;  /* 0x00000044d4417220 */ /* 0x0c0fe20000410000 */
[-C--:B------:R-:W-:Y:S01]  /*a530*/  FMUL.FTZ R67, R212, R213.reuse ;  /* 0x000000d5d4437220 */ /* 0x080fe20000410000 */
[----:B------:R-:W-:Y:S01]  /*a540*/  SHF.L.U32 R132, R132, 0x10, RZ ;  /* 0x0000001084847819 */ /* 0x000fe200000006ff */
[-C--:B------:R-:W-:Y:S01]  /*a550*/  FMUL.FTZ R129, R129, R68.reuse ;  /* 0x0000004481817220 */ /* 0x080fe20000410000 */
[C---:B------:R-:W-:Y:S01]  /*a560*/  FFMA.FTZ R64, R210.reuse, R213, -R65 ;  /* 0x000000d5d2407223 */ /* 0x040fe20000010841 */
[----:B------:R-:W-:Y:S01]  /*a570*/  FFMA.FTZ R210, R210, R68, R67 ;  /* 0x00000044d2d27223 */ /* 0x000fe20000010043 */
[----:B------:R-:W-:-:S02]  /*a580*/  IMAD.U32 R134, R134, 0x10000, RZ ;  /* 0x0001000086867824 */ /* 0x000fc400078e00ff */
[----:B------:R-:W-:Y:S01]  /*a590*/  FFMA.FTZ R160, R160, R199, -R71 ;  /* 0x000000c7a0a07223 */ /* 0x000fe20000010847 */
[----:B------:R-:W-:Y:S01]  /*a5a0*/  FADD.FTZ R64, R145, R64 ;  /* 0x0000004091407221 */ /* 0x000fe20000010000 */
[----:B------:R-:W-:Y:S01]  /*a5b0*/  FADD.FTZ R65, R153, R210 ;  /* 0x000000d299417221 */ /* 0x000fe20000010000 */
[----:B------:R-:W-:Y:S02]  /*a5c0*/  IMAD.U32 R128, R128, 0x10000, RZ ;  /* 0x0001000080807824 */ /* 0x000fe400078e00ff */
[----:B------:R-:W-:Y:S01]  /*a5d0*/  FFMA.FTZ R156, R156, R207, -R157 ;  /* 0x000000cf9c9c7223 */ /* 0x000fe2000001089d */
[----:B------:R-:W-:Y:S01]  /*a5e0*/  FFMA.FTZ R66, R131, R220, -R66 ;  /* 0x000000dc83427223 */ /* 0x000fe20000010842 */
[----:B------:R-:W-:Y:S01]  /*a5f0*/  FMUL.FTZ R65, R152, R65 ;  /* 0x0000004198417220 */ /* 0x000fe20000410000 */
[----:B------:R-:W-:Y:S01]  /*a600*/  FFMA.FTZ R137, R134, R216, -R137 ;  /* 0x000000d886897223 */ /* 0x000fe20000010889 */
[----:B------:R-:W-:Y:S01]  /*a610*/  FFMA.FTZ R132, R132, R213, -R129 ;  /* 0x000000d584847223 */ /* 0x000fe20000010881 */
[----:B------:R-:W-:Y:S01]  /*a620*/  FFMA.FTZ R57, R160, 2, R57 ;  /* 0x40000000a0397823 */ /* 0x000fe20000010039 */
        /* <DEDUP_REMOVED lines=12> */
.L_x_1572:
[----:B------:R-:W-:Y:S01]  /*a6f0*/  BAR.SYNC.DEFER_BLOCKING 0x0 ;  /* 0x0000000000007b1d */ /* 0x000fe20000010000 */
[----:B------:R-:W-:Y:S02]  /*a700*/  F2FP.BF16.F32.PACK_AB R57, R102, R57 ;  /* 0x000000396639723e */ /* 0x000fe400000010ff */
[----:B------:R-:W-:Y:S02]  /*a710*/  F2FP.BF16.F32.PACK_AB R59, R104, R59 ;  /* 0x0000003b683b723e */ /* 0x000fe400000010ff */
[----:B------:R-:W-:-:S03]  /*a720*/  F2FP.BF16.F32.PACK_AB R61, R106, R61 ;  /* 0x0000003d6a3d723e */ /* 0x000fc600000010ff */
[----:B------:R-:W0:Y:S01]  /*a730*/  S2UR UR4, SR_CTAID.X ;  /* 0x00000000000479c3 */ /* 0x000e220000002500 */
[----:B------:R-:W-:Y:S02]  /*a740*/  PRMT R21, R57, 0x7632, R21 ;  /* 0x0000763239157816 */ /* 0x000fe40000000015 */
[----:B------:R-:W-:Y:S02]  /*a750*/  PRMT R58, R59, 0x7632, R58 ;  /* 0x000076323b3a7816 */ /* 0x000fe4000000003a */
[----:B------:R-:W-:Y:S02]  /*a760*/  PRMT R60, R61, 0x7632, R60 ;  /* 0x000076323d3c7816 */ /* 0x000fe4000000003c */
[----:B------:R-:W-:Y:S01]  /*a770*/  ISETP.NE.AND P0, PT, R4, RZ, PT ;  /* 0x000000ff0400720c */ /* 0x000fe20003f05270 */
[----:B------:R-:W1:Y:S01]  /*a780*/  S2UR UR6, SR_CTAID.Y ;  /* 0x00000000000679c3 */ /* 0x000e620000002600 */
[----:B------:R-:W-:Y:S02]  /*a790*/  F2FP.BF16.F32.PACK_AB R63, R108, R63 ;  /* 0x0000003f6c3f723e */ /* 0x000fe400000010ff */
[----:B------:R-:W-:-:S02]  /*a7a0*/  F2FP.BF16.F32.PACK_AB R77, R110, R77 ;  /* 0x0000004d6e4d723e */ /* 0x000fc400000010ff */
[----:B------:R-:W-:Y:S02]  /*a7b0*/  F2FP.BF16.F32.PACK_AB R79, R112, R79 ;  /* 0x0000004f704f723e */ /* 0x000fe400000010ff */
[----:B------:R-:W-:Y:S02]  /*a7c0*/  F2FP.BF16.F32.PACK_AB R81, R114, R81 ;  /* 0x000000517251723e */ /* 0x000fe400000010ff */
[----:B------:R-:W-:Y:S01]  /*a7d0*/  F2FP.BF16.F32.PACK_AB R83, R116, R83 ;  /* 0x000000537453723e */ /* 0x000fe200000010ff */
[----:B------:R2:W-:Y:S01]  /*a7e0*/  STS.U16 [R55], R57 ;  /* 0x0000003937007388 */ /* 0x0005e20000000400 */
[----:B------:R-:W-:-:S03]  /*a7f0*/  IADD3 R6, PT, PT, R6, 0x1, RZ ;  /* 0x0000000106067810 */ /* 0x000fc60007ffe0ff */
[----:B------:R3:W-:Y:S04]  /*a800*/  STS.U16 [R55+0x2], R21 ;  /* 0x0000021537007388 */ /* 0x0007e80000000400 */
[----:B------:R4:W-:Y:S01]  /*a810*/  STS.U16 [R55+0x4], R59 ;  /* 0x0000043b37007388 */ /* 0x0009e20000000400 */
[----:B--2---:R-:W-:-:S03]  /*a820*/  PRMT R57, R77, 0x7632, R57 ;  /* 0x000076324d397816 */ /* 0x004fc60000000039 */
[----:B------:R2:W-:Y:S01]  /*a830*/  STS.U16 [R55+0x6], R58 ;  /* 0x0000063a37007388 */ /* 0x0005e20000000400 */
[----:B---3--:R-:W-:-:S03]  /*a840*/  PRMT R21, R63, 0x7632, R21 ;  /* 0x000076323f157816 */ /* 0x008fc60000000015 */
[----:B------:R3:W-:Y:S01]  /*a850*/  STS.U16 [R55+0xa], R60 ;  /* 0x00000a3c37007388 */ /* 0x0007e20000000400 */
[----:B----4-:R-:W-:-:S03]  /*a860*/  PRMT R59, R81, 0x7632, R59 ;  /* 0x00007632513b7816 */ /* 0x010fc6000000003b */
[----:B------:R-:W-:Y:S01]  /*a870*/  STS.U16 [R55+0x8], R61 ;  /* 0x0000083d37007388 */ /* 0x000fe20000000400 */
[----:B--2---:R-:W-:-:S03]  /*a880*/  PRMT R58, R79, 0x7632, R58 ;  /* 0x000076324f3a7816 */ /* 0x004fc6000000003a */
[----:B------:R2:W-:Y:S01]  /*a890*/  STS.U16 [R55+0xc], R63 ;  /* 0x00000c3f37007388 */ /* 0x0005e20000000400 */
[----:B---3--:R-:W-:-:S03]  /*a8a0*/  PRMT R60, R83, 0x7632, R60 ;  /* 0x00007632533c7816 */ /* 0x008fc6000000003c */
[----:B------:R3:W-:Y:S04]  /*a8b0*/  STS.U16 [R55+0xe], R21 ;  /* 0x00000e1537007388 */ /* 0x0007e80000000400 */
[----:B------:R-:W-:Y:S01]  /*a8c0*/  STS.U16 [R55+0x10], R77 ;  /* 0x0000104d37007388 */ /* 0x000fe20000000400 */
[----:B--2---:R-:W1:Y:S03]  /*a8d0*/  LDC.64 R62, c[0x0][0x428] ;  /* 0x00010a00ff3e7b82 */ /* 0x004e660000000a00 */
[----:B------:R2:W-:Y:S01]  /*a8e0*/  STS.U16 [R55+0x12], R57 ;  /* 0x0000123937007388 */ /* 0x0005e20000000400 */
[----:B---3--:R-:W-:-:S03]  /*a8f0*/  SHF.L.U32 R21, R4, 0x4, RZ ;  /* 0x0000000404157819 */ /* 0x008fc600000006ff */
[----:B------:R-:W-:Y:S01]  /*a900*/  STS.U16 [R55+0x14], R79 ;  /* 0x0000144f37007388 */ /* 0x000fe20000000400 */
[----:B------:R-:W-:-:S03]  /*a910*/  LOP3.LUT R21, R21, 0x3e00, RZ, 0xc0, !PT ;  /* 0x00003e0015157812 */ /* 0x000fc600078ec0ff */
[----:B------:R-:W-:Y:S01]  /*a920*/  STS.U16 [R55+0x16], R58 ;  /* 0x0000163a37007388 */ /* 0x000fe20000000400 */
[----:B--2---:R-:W-:-:S03]  /*a930*/  MOV R57, RZ ;  /* 0x000000ff00397202 */ /* 0x004fc60000000f00 */
[----:B------:R-:W-:Y:S01]  /*a940*/  STS.U16 [R55+0x18], R81 ;  /* 0x0000185137007388 */ /* 0x000fe20000000400 */
[----:B------:R-:W-:-:S03]  /*a950*/  LOP3.LUT R21, R21, 0x1f, R4, 0xf8, !PT ;  /* 0x0000001f15157812 */ /* 0x000fc600078ef804 */
[----:B------:R2:W-:Y:S04]  /*a960*/  STS.U16 [R55+0x1a], R59 ;  /* 0x00001a3b37007388 */ /* 0x0005e80000000400 */
[----:B------:R-:W-:Y:S04]  /*a970*/  STS.U16 [R55+0x1c], R83 ;  /* 0x00001c5337007388 */ /* 0x000fe80000000400 */
[----:B------:R3:W-:Y:S01]  /*a980*/  STS.U16 [R55+0x1e], R60 ;  /* 0x00001e3c37007388 */ /* 0x0007e20000000400 */
[----:B------:R-:W-:-:S03]  /*a990*/  NOP ;  /* 0x0000000000007918 */ /* 0x000fc60000000000 */
[----:B------:R-:W-:Y:S01]  /*a9a0*/  LDS.U16 R23, [R23] ;  /* 0x0000000017177984 */ /* 0x000fe20000000400 */
[C---:B--2---:R-:W-:Y:S01]  /*a9b0*/  LOP3.LUT R59, R21.reuse, 0xc0, RZ, 0xfc, !PT ;  /* 0x000000c0153b7812 */ /* 0x044fe200078efcff */
[----:B---3--:R-:W0:Y:S02]  /*a9c0*/  LDC.64 R60, c[0x0][0x420] ;  /* 0x00010800ff3c7b82 */ /* 0x008e240000000a00 */
[----:B------:R-:W-:Y:S01]  /*a9d0*/  LDS.U16 R25, [R25+0x40] ;  /* 0x0000400019197984 */ /* 0x000fe20000000400 */
[----:B------:R-:W-:-:S03]  /*a9e0*/  LOP3.LUT R55, R21, 0x60, RZ, 0xfc, !PT ;  /* 0x0000006015377812 */ /* 0x000fc600078efcff */
[----:B------:R-:W-:Y:S04]  /*a9f0*/  LDS.U16 R27, [R27+0x80] ;  /* 0x000080001b1b7984 */ /* 0x000fe80000000400 */
        /* <DEDUP_REMOVED lines=8> */
[----:B------:R-:W0:Y:S01]  /*aa80*/  LDCU.64 UR4, c[0x0][0x478] ;  /* 0x00008f00ff0477ac */ /* 0x000e220008000a00 */
[----:B-1----:R-:W-:Y:S02]  /*aa90*/  IMAD.WIDE.U32 R56, R62, UR6, R56 ;  /* 0x000000063e387c25 */ /* 0x002fe4000f8e0038 */
[----:B------:R-:W-:Y:S02]  /*aaa0*/  LDS.U16 R41, [R41+0x240] ;  /* 0x0002400029297984 */ /* 0x000fe40000000400 */
[----:B------:R-:W-:Y:S02]  /*aab0*/  IMAD R60, R63, UR6, R57 ;  /* 0x000000063f3c7c24 */ /* 0x000fe4000f8e0239 */
[----:B------:R-:W-:Y:S01]  /*aac0*/  LDS.U16 R43, [R43+0x280] ;  /* 0x000280002b2b7984 */ /* 0x000fe20000000400 */
[----:B------:R-:W-:-:S03]  /*aad0*/  IADD3 R57, P3, PT, R21, R56, RZ ;  /* 0x0000003815397210 */ /* 0x000fc60007f7e0ff */
[----:B------:R-:W-:Y:S02]  /*aae0*/  LDS.U16 R45, [R45+0x2c0] ;  /* 0x0002c0002d2d7984 */ /* 0x000fe40000000400 */
[----:B------:R-:W-:Y:S02]  /*aaf0*/  IMAD.X R60, RZ, RZ, R60, P3 ;  /* 0x000000ffff3c7224 */ /* 0x000fe400018e063c */
[----:B------:R-:W-:Y:S01]  /*ab00*/  LDS.U16 R47, [R47+0x300] ;  /* 0x000300002f2f7984 */ /* 0x000fe20000000400 */
[----:B0-----:R-:W-:-:S03]  /*ab10*/  LEA R56, P3, R57, UR4, 0x1 ;  /* 0x0000000439387c11 */ /* 0x001fc6000f8608ff */
[----:B------:R-:W-:Y:S01]  /*ab20*/  LDS.U16 R49, [R49+0x340] ;  /* 0x0003400031317984 */ /* 0x000fe20000000400 */
[----:B------:R-:W0:Y:S01]  /*ab30*/  LDCU UR4, c[0x0][0x394] ;  /* 0x00007280ff0477ac */ /* 0x000e220008000800 */
[----:B------:R-:W-:Y:S02]  /*ab40*/  LEA.HI.X R57, R57, UR5, R60, 0x1, P3 ;  /* 0x0000000539397c11 */ /* 0x000fe400098f0c3c */
        /* <DEDUP_REMOVED lines=17> */
[----:B------:R-:W-:Y:S02]  /*ac60*/  LOP3.LUT R19, R21, 0xe0, RZ, 0xfc, !PT ;  /* 0x000000e015137812 */ /* 0x000fe400078efcff */
        /* <DEDUP_REMOVED lines=8> */
[C---:B------:R-:W-:Y:S02]  /*acf0*/  LOP3.LUT R19, R21.reuse, 0x160, RZ, 0xfc, !PT ;  /* 0x0000016015137812 */ /* 0x040fe400078efcff */
[----:B-1----:R-:W-:Y:S01]  /*ad00*/  LOP3.LUT R23, R21, 0x180, RZ, 0xfc, !PT ;  /* 0x0000018015177812 */ /* 0x002fe200078efcff */
[----:B------:R2:W-:Y:S01]  /*ad10*/  @!P5 STG.E.U16 desc[UR16][R56.64+0x140], R33 ;  /* 0x000140213800d986 */ /* 0x0005e2000c101510 */
[----:B------:R-:W-:-:S02]  /*ad20*/  ISETP.GE.AND P6, PT, R19, R58, PT ;  /* 0x0000003a1300720c */ /* 0x000fc40003fc6270 */
[-C--:B------:R-:W-:Y:S01]  /*ad30*/  ISETP.GE.AND P5, PT, R23, R58.reuse, PT ;  /* 0x0000003a1700720c */ /* 0x080fe20003fa6270 */
[----:B------:R2:W-:Y:S01]  /*ad40*/  @!P3 STG.E.U16 desc[UR16][R56.64+0x180], R35 ;  /* 0x000180233800b986 */ /* 0x0005e2000c101510 */
[-C--:B------:R-:W-:Y:S02]  /*ad50*/  ISETP.GE.AND P1, PT, R55, R58.reuse, PT ;  /* 0x0000003a3700720c */ /* 0x080fe40003f26270 */
[C---:B------:R-:W-:Y:S01]  /*ad60*/  LOP3.LUT R19, R21.reuse, 0x1a0, RZ, 0xfc, !PT ;  /* 0x000001a015137812 */ /* 0x040fe200078efcff */
[----:B------:R2:W-:Y:S01]  /*ad70*/  @!P2 STG.E.U16 desc[UR16][R56.64+0x1c0], R37 ;  /* 0x0001c0253800a986 */ /* 0x0005e2000c101510 */
[----:B------:R-:W-:Y:S02]  /*ad80*/  LOP3.LUT R23, R21, 0x1c0, RZ, 0xfc, !PT ;  /* 0x000001c015177812 */ /* 0x000fe400078efcff */
[----:B------:R-:W-:Y:S01]  /*ad90*/  ISETP.GE.AND P3, PT, R19, R58, PT ;  /* 0x0000003a1300720c */ /* 0x000fe20003f66270 */
[----:B------:R2:W-:Y:S01]  /*ada0*/  @!P0 STG.E.U16 desc[UR16][R56.64+0x240], R41 ;  /* 0x0002402938008986 */ /* 0x0005e2000c101510 */
[----:B------:R-:W-:-:S02]  /*adb0*/  LOP3.LUT R55, R21, 0x140, RZ, 0xfc, !PT ;  /* 0x0000014015377812 */ /* 0x000fc400078efcff */
[----:B------:R-:W-:Y:S01]  /*adc0*/  LOP3.LUT R19, R21, 0x1e0, RZ, 0xfc, !PT ;  /* 0x000001e015137812 */ /* 0x000fe200078efcff */
[----:B------:R2:W-:Y:S01]  /*add0*/  @!P6 STG.E.U16 desc[UR16][R56.64+0x2c0], R45 ;  /* 0x0002c02d3800e986 */ /* 0x0005e2000c101510 */
[-C--:B------:R-:W-:Y:S02]  /*ade0*/  ISETP.GE.AND P2, PT, R23, R58.reuse, PT ;  /* 0x0000003a1700720c */ /* 0x080fe40003f46270 */
[----:B------:R-:W-:Y:S01]  /*adf0*/  ISETP.GE.AND P4, PT, R55, R58, PT ;  /* 0x0000003a3700720c */ /* 0x000fe20003f86270 */
[----:B------:R2:W-:Y:S01]  /*ae00*/  @!P5 STG.E.U16 desc[UR16][R56.64+0x300], R47 ;  /* 0x0003002f3800d986 */ /* 0x0005e2000c101510 */
[----:B0-----:R-:W-:-:S03]  /*ae10*/  ISETP.GE.AND P0, PT, R6, UR4, PT ;  /* 0x0000000406007c0c */ /* 0x001fc6000bf06270 */
[----:B------:R2:W-:Y:S01]  /*ae20*/  @!P1 STG.E.U16 desc[UR16][R56.64+0x200], R39 ;  /* 0x0002002738009986 */ /* 0x0005e2000c101510 */
[----:B------:R-:W-:-:S03]  /*ae30*/  ISETP.GE.AND P1, PT, R19, R58, PT ;  /* 0x0000003a1300720c */ /* 0x000fc60003f26270 */
[----:B------:R2:W-:Y:S01]  /*ae40*/  @!P3 STG.E.U16 desc[UR16][R56.64+0x340], R49 ;  /* 0x000340313800b986 */ /* 0x0005e2000c101510 */
[----:B------:R-:W-:-:S03]  /*ae50*/  IADD3 R7, P3, PT, R7, 0x400, RZ ;  /* 0x0000040007077810 */ /* 0x000fc60007f7e0ff */
[----:B------:R2:W-:Y:S01]  /*ae60*/  @!P2 STG.E.U16 desc[UR16][R56.64+0x380], R51 ;  /* 0x000380333800a986 */ /* 0x0005e2000c101510 */
[----:B------:R-:W-:Y:S02]  /*ae70*/  IADD3 R13, P2, PT, R13, 0x800, RZ ;  /* 0x000008000d0d7810 */ /* 0x000fe40007f5e0ff */
[----:B------:R-:W-:Y:S01]  /*ae80*/  IADD3.X R10, PT, PT, RZ, R10, RZ, P3, !PT ;  /* 0x0000000aff0a7210 */ /* 0x000fe20001ffe4ff */
[----:B------:R2:W-:Y:S01]  /*ae90*/  @!P4 STG.E.U16 desc[UR16][R56.64+0x280], R43 ;  /* 0x0002802b3800c986 */ /* 0x0005e2000c101510 */
[----:B------:R-:W-:Y:S01]  /*aea0*/  IADD3 R8, P4, PT, R8, 0x400, RZ ;  /* 0x0000040008087810 */ /* 0x000fe20007f9e0ff */
[----:B------:R-:W-:Y:S02]  /*aeb0*/  IMAD.X R17, RZ, RZ, R17, P2 ;  /* 0x000000ffff117224 */ /* 0x000fe400010e0611 */
[----:B------:R2:W-:Y:S01]  /*aec0*/  @!P1 STG.E.U16 desc[UR16][R56.64+0x3c0], R53 ;  /* 0x0003c03538009986 */ /* 0x0005e2000c101510 */
[----:B------:R-:W-:Y:S02]  /*aed0*/  IADD3 R11, P1, PT, R11, 0x800, RZ ;  /* 0x000008000b0b7810 */ /* 0x000fe40007f3e0ff */
[----:B------:R-:W-:-:S02]  /*aee0*/  IADD3.X R9, PT, PT, RZ, R9, RZ, P4, !PT ;  /* 0x00000009ff097210 */ /* 0x000fc400027fe4ff */
[----:B------:R-:W-:Y:S01]  /*aef0*/  IADD3.X R15, PT, PT, RZ, R15, RZ, P1, !PT ;  /* 0x0000000fff0f7210 */ /* 0x000fe20000ffe4ff */
[----:B------:R-:W-:Y:S08]  /*af00*/  @!P0 BRA `(.L_x_1576) ;  /* 0xffffff5800488947 */ /* 0x000ff0000383ffff */
[----:B------:R-:W-:Y:S05]  /*af10*/  EXIT ;  /* 0x000000000000794d */ /* 0x000fea0003800000 */
.L_x_1577:
        /* <DEDUP_REMOVED lines=14> */
.L_x_5036:


//--------------------- .text._Z25selective_scan_fwd_kernelI32Selective_Scan_fwd_kernel_traitsILi32ELi16ELi1ELb0ELb1ELb1ELb1EN3c108BFloat16ENS1_7complexIfEEEEv13SSMParamsBase --------------------------
	.section	.text._Z25selective_scan_fwd_kernelI32Selective_Scan_fwd_kernel_traitsILi32ELi16ELi1ELb0ELb1ELb1ELb1EN3c108BFloat16ENS1_7complexIfEEEEv13SSMParamsBase,"ax",@progbits
	.align	128
        .global         _Z25selective_scan_fwd_kernelI32Selective_Scan_fwd_kernel_traitsILi32ELi16ELi1ELb0ELb1ELb1ELb1EN3c108BFloat16ENS1_7complexIfEEEEv13SSMParamsBase
        .type           _Z25selective_scan_fwd_kernelI32Selective_Scan_fwd_kernel_traitsILi32ELi16ELi1ELb0ELb1ELb1ELb1EN3c108BFloat16ENS1_7complexIfEEEEv13SSMParamsBase,@function
        .size           _Z25selective_scan_fwd_kernelI32Selective_Scan_fwd_kernel_traitsILi32ELi16ELi1ELb0ELb1ELb1ELb1EN3c108BFloat16ENS1_7complexIfEEEEv13SSMParamsBase,(.L_x_5037 - _Z25selective_scan_fwd_kernelI32Selective_Scan_fwd_kernel_traitsILi32ELi16ELi1ELb0ELb1ELb1ELb1EN3c108BFloat16ENS1_7complexIfEEEEv13SSMParamsBase)
        .other          _Z25selective_scan_fwd_kernelI32Selective_Scan_fwd_kernel_traitsILi32ELi16ELi1ELb0ELb1ELb1ELb1EN3c108BFloat16ENS1_7complexIfEEEEv13SSMParamsBase,@"STO_CUDA_ENTRY STV_DEFAULT"
_Z25selective_scan_fwd_kernelI32Selective_Scan_fwd_kernel_traitsILi32ELi16ELi1ELb0ELb1ELb1ELb1EN3c108BFloat16ENS1_7complexIfEEEEv13SSMParamsBase:
.text._Z25selective_scan_fwd_kernelI32Selective_Scan_fwd_kernel_traitsILi32ELi16ELi1ELb0ELb1ELb1ELb1EN3c108BFloat16ENS1_7complexIfEEEEv13SSMParamsBase:
        /* <DEDUP_REMOVED lines=28> */
[----:B------:R0:W4:Y:S03]  /*01c0*/  F2I.FTZ.U32.TRUNC.NTZ R9, R8 ;  /* 0x0000000800097305 */ /* 0x000126000021f000 */
[----:B------:R2:W5:Y:S01]  /*01d0*/  @P1 LDG.E R3, desc[UR18][R6.64] ;  /* 0x0000001206031981 */ /* 0x000562000c1e1900 */
[----:B---3--:R-:W-:Y:S01]  /*01e0*/  IABS R4, R0 ;  /* 0x0000000000047213 */ /* 0x008fe20000000000 */
[----:B------:R-:W3:Y:S01]  /*01f0*/  LDC.64 R22, c[0x0][0x448] ;  /* 0x00011200ff167b82 */ /* 0x000ee20000000a00 */
[----:B0-----:R-:W-:-:S07]  /*0200*/  IMAD.MOV.U32 R8, RZ, RZ, RZ ;  /* 0x000000ffff087224 */ /* 0x001fce00078e00ff */
[----:B------:R-:W0:Y:S01]  /*0210*/  LDC.64 R24, c[0x0][0x3e8] ;  /* 0x0000fa00ff187b82 */ /* 0x000e220000000a00 */
[----:B----4-:R-:W-:-:S05]  /*0220*/  IADD3 R13, PT, PT, RZ, -R9, RZ ;  /* 0x80000009ff0d7210 */ /* 0x010fca0007ffe0ff */
[----:B------:R-:W-:Y:S02]  /*0230*/  IMAD R5, R13, R12, RZ ;  /* 0x0000000c0d057224 */ /* 0x000fe400078e02ff */
[----:B------:R-:W4:Y:S02]  /*0240*/  LDC.64 R26, c[0x0][0x450] ;  /* 0x00011400ff1a7b82 */ /* 0x000f240000000a00 */
[----:B------:R-:W-:Y:S01]  /*0250*/  IMAD.HI.U32 R9, R9, R5, R8 ;  /* 0x0000000509097227 */ /* 0x000fe200078e0008 */
[----:B------:R-:W-:Y:S01]  /*0260*/  MOV R5, R4 ;  /* 0x0000000400057202 */ /* 0x000fe20000000f00 */
[----:B------:R-:W-:-:S04]  /*0270*/  UIMAD.WIDE.U32 UR4, UR20, UR8, URZ ;  /* 0x00000008140472a5 */ /* 0x000fc8000f8e00ff */
[----:B------:R-:W0:Y:S01]  /*0280*/  LDC R13, c[0x0][0x384] ;  /* 0x0000e100ff0d7b82 */ /* 0x000e220000000800 */
[----:B------:R-:W-:-:S05]  /*0290*/  IMAD.HI.U32 R4, R9, R5, RZ ;  /* 0x0000000509047227 */ /* 0x000fca00078e00ff */
[----:B--2---:R-:W-:-:S05]  /*02a0*/  IADD3 R6, PT, PT, -R4, RZ, RZ ;  /* 0x000000ff04067210 */ /* 0x004fca0007ffe1ff */
[----:B------:R-:W-:-:S05]  /*02b0*/  IMAD R5, R12, R6, R5 ;  /* 0x000000060c057224 */ /* 0x000fca00078e0205 */
[----:B------:R-:W-:-:S13]  /*02c0*/  ISETP.GT.U32.AND P2, PT, R12, R5, PT ;  /* 0x000000050c00720c */ /* 0x000fda0003f44070 */
[----:B------:R-:W-:-:S05]  /*02d0*/  @!P2 IMAD.IADD R5, R5, 0x1, -R12 ;  /* 0x000000010505a824 */ /* 0x000fca00078e0a0c */
        /* <DEDUP_REMOVED lines=8> */
[----:B------:R-:W-:Y:S02]  /*0360*/  @P0 IADD3 R4, PT, PT, R4, 0x1, RZ ;  /* 0x0000000104040810 */ /* 0x000fe40007ffe0ff */
[----:B------:R-:W-:Y:S01]  /*0370*/  ISETP.GE.AND P0, PT, R28, 0x1, PT ;  /* 0x000000011c00780c */ /* 0x000fe20003f06270 */
[----:B------:R-:W-:Y:S01]  /*0380*/  IMAD.U32 R7, RZ, RZ, UR5 ;  /* 0x00000005ff077e24 */ /* 0x000fe2000f8e00ff */
[----:B------:R-:W-:Y:S01]  /*0390*/  MOV R6, UR4 ;  /* 0x0000000400067c02 */ /* 0x000fe20008000f00 */
[----:B------:R-:W-:Y:S01]  /*03a0*/  IMAD.U32 R7, RZ, RZ, UR9 ;  /* 0x00000009ff077e24 */ /* 0x000fe2000f8e00ff */
[----:B------:R-:W-:Y:S01]  /*03b0*/  MOV R9, UR7 ;  /* 0x0000000700097c02 */ /* 0x000fe20008000f00 */
[----:B------:R-:W-:Y:S01]  /*03c0*/  IMAD.MOV.U32 R5, RZ, RZ, R4 ;  /* 0x000000ffff057224 */ /* 0x000fe200078e0004 */
[----:B------:R-:W-:Y:S01]  /*03d0*/  MOV R9, UR8 ;  /* 0x0000000800097c02 */ /* 0x000fe20008000f00 */
[----:B------:R-:W2:Y:S01]  /*03e0*/  LDCU.64 UR8, c[0x0][0x3d0] ;  /* 0x00007a00ff0877ac */ /* 0x000ea20008000a00 */
[----:B------:R-:W-:Y:S01]  /*03f0*/  MOV R8, UR6 ;  /* 0x0000000600087c02 */ /* 0x000fe20008000f00 */
[----:B------:R-:W-:Y:S01]  /*0400*/  IMAD.WIDE.U32 R6, R0, UR10, R6 ;  /* 0x0000000a00067c25 */ /* 0x000fe2000f8e0006 */
[----:B------:R-:W-:Y:S01]  /*0410*/  UIMAD.WIDE.U32 UR4, UR20, UR16, URZ ;  /* 0x00000010140472a5 */ /* 0x000fe2000f8e00ff */
[----:B------:R-:W-:-:S02]  /*0420*/  @!P3 IADD3 R5, PT, PT, -R5, RZ, RZ ;  /* 0x000000ff0505b210 */ /* 0x000fc40007ffe1ff */
[----:B------:R-:W-:Y:S01]  /*0430*/  @!P1 LOP3.LUT R5, RZ, R11, RZ, 0x33, !PT ;  /* 0x0000000bff059212 */ /* 0x000fe200078e33ff */
[----:B01234-:R-:W-:Y:S08]  /*0440*/  @!P0 EXIT ;  /* 0x000000000000894d */ /* 0x01fff00003800000 */
[----:B------:R-:W0:Y:S01]  /*0450*/  S2R R4, SR_TID.X ;  /* 0x0000000000047919 */ /* 0x000e220000002100 */
[C---:B------:R-:W-:Y:S01]  /*0460*/  IMAD R16, R0.reuse, UR11, R7 ;  /* 0x0000000b00107c24 */ /* 0x040fe2000f8e0207 */
[----:B------:R-:W-:Y:S01]  /*0470*/  UIMAD.WIDE.U32 UR6, UR20, UR8, URZ ;  /* 0x00000008140672a5 */ /* 0x000fe2000f8e00ff */
[----:B------:R-:W-:Y:S01]  /*0480*/  SHF.R.S32.HI R7, RZ, 0x1f, R5 ;  /* 0x0000001fff077819 */ /* 0x000fe20000011405 */
[----:B------:R-:W-:Y:S01]  /*0490*/  UIMAD UR5, UR20, UR17, UR5 ;  /* 0x00000011140572a4 */ /* 0x000fe2000f8e0205 */
[----:B------:R-:W-:Y:S01]  /*04a0*/  IMAD.WIDE.U32 R8, R0, UR14, R8 ;  /* 0x0000000e00087c25 */ /* 0x000fe2000f8e0008 */
[----:B------:R-:W-:Y:S01]  /*04b0*/  UIMAD UR7, UR20, UR9, UR7 ;  /* 0x00000009140772a4 */ /* 0x000fe2000f8e0207 */
[C---:B------:R-:W-:Y:S01]  /*04c0*/  LEA R14, P0, R6.reuse, R14, 0x1 ;  /* 0x0000000e060e7211 */ /* 0x040fe200078008ff */
[----:B------:R-:W1:Y:S01]  /*04d0*/  LDCU UR8, c[0x0][0x38c] ;  /* 0x00007180ff0877ac */ /* 0x000e620008000800 */
[C---:B------:R-:W-:Y:S02]  /*04e0*/  IMAD R10, R7.reuse, R18, RZ ;  /* 0x00000012070a7224 */ /* 0x040fe400078e02ff */
[----:B------:R-:W-:Y:S01]  /*04f0*/  IMAD R12, R7, R24, RZ ;  /* 0x00000018070c7224 */ /* 0x000fe200078e02ff */
[----:B------:R-:W-:Y:S01]  /*0500*/  LEA.HI.X R16, R6, R15, R16, 0x1, P0 ;  /* 0x0000000f06107211 */ /* 0x000fe200000f0c10 */
[----:B------:R-:W-:-:S02]  /*0510*/  IMAD R19, R5, R19, R10 ;  /* 0x0000001305137224 */ /* 0x000fc400078e020a */
[----:B------:R-:W-:-:S04]  /*0520*/  IMAD.WIDE.U32 R10, R5, R24, UR6 ;  /* 0x00000006050a7e25 */ /* 0x000fc8000f8e0018 */
[C---:B------:R-:W-:Y:S01]  /*0530*/  IMAD R17, R5.reuse, R25, R12 ;  /* 0x0000001905117224 */ /* 0x040fe200078e020c */
[----:B------:R-:W-:Y:S01]  /*0540*/  LEA R12, P0, R8, R20, 0x1 ;  /* 0x00000014080c7211 */ /* 0x000fe200078008ff */
[----:B------:R-:W-:Y:S02]  /*0550*/  IMAD R9, R0, UR15, R9 ;  /* 0x0000000f00097c24 */ /* 0x000fe4000f8e0209 */
[----:B------:R-:W-:Y:S01]  /*0560*/  IMAD.WIDE.U32 R6, R5, R18, UR4 ;  /* 0x0000000405067e25 */ /* 0x000fe2000f8e0012 */
[----:B------:R-:W2:Y:S03]  /*0570*/  LDCU.U8 UR4, c[0x0][0x39e] ;  /* 0x000073c0ff0477ac */ /* 0x000ea60008000000 */
[----:B------:R-:W-:Y:S01]  /*0580*/  IMAD R5, R13, UR20, R0 ;  /* 0x000000140d057c24 */ /* 0x000fe2000f8e0200 */
[----:B------:R-:W-:Y:S01]  /*0590*/  LEA R13, P2, R10, R26, 0x1 ;  /* 0x0000001a0a0d7211 */ /* 0x000fe200078408ff */
[----:B------:R-:W-:Y:S01]  /*05a0*/  IMAD.IADD R17, R11, 0x1, R17 ;  /* 0x000000010b117824 */ /* 0x000fe200078e0211 */
[----:B------:R-:W-:Y:S01]  /*05b0*/  LEA.HI.X R11, R8, R21, R9, 0x1, P0 ;  /* 0x00000015080b7211 */ /* 0x000fe200000f0c09 */
[----:B------:R-:W-:Y:S01]  /*05c0*/  IMAD R5, R5, R28, RZ ;  /* 0x0000001c05057224 */ /* 0x000fe200078e02ff */
[----:B------:R-:W-:Y:S01]  /*05d0*/  LEA R15, P1, R6, R22, 0x1 ;  /* 0x00000016060f7211 */ /* 0x000fe200078208ff */
[----:B0-----:R-:W-:Y:S01]  /*05e0*/  IMAD.SHL.U32 R9, R4, 0x20, RZ ;  /* 0x0000002004097824 */ /* 0x001fe200078e00ff */
[----:B------:R-:W-:Y:S01]  /*05f0*/  IADD3 R19, PT, PT, R7, R19, RZ ;  /* 0x0000001307137210 */ /* 0x000fe20007ffe0ff */
[----:B-1----:R-:W-:Y:S01]  /*0600*/  IMAD R5, R5, UR8, RZ ;  /* 0x0000000805057c24 */ /* 0x002fe2000f8e02ff */
[----:B------:R-:W-:-:S02]  /*0610*/  LEA.HI.X R17, R10, R27, R17, 0x1, P2 ;  /* 0x0000001b0a117211 */ /* 0x000fc400010f0c11 */
[----:B------:R-:W-:Y:S02]  /*0620*/  SHF.L.U32 R10, R4, 0x4, RZ ;  /* 0x00000004040a7819 */ /* 0x000fe400000006ff */
[----:B------:R-:W-:Y:S01]  /*0630*/  LEA.HI.X R19, R6, R23, R19, 0x1, P1 ;  /* 0x0000001706137211 */ /* 0x000fe200008f0c13 */
[----:B------:R-:W-:Y:S01]  /*0640*/  HFMA2 R6, -RZ, RZ, 0, 0 ;  /* 0x00000000ff067431 */ /* 0x000fe200000001ff */
[----:B------:R-:W-:Y:S01]  /*0650*/  LOP3.LUT R52, R9, 0x7c1f, R4, 0xc8, !PT ;  /* 0x00007c1f09347812 */ /* 0x000fe200078ec804 */
[----:B------:R-:W-:Y:S01]  /*0660*/  IMAD.MOV.U32 R9, RZ, RZ, R16 ;  /* 0x000000ffff097224 */ /* 0x000fe200078e0010 */
[----:B------:R-:W-:Y:S02]  /*0670*/  LOP3.LUT R21, R10, 0x3e00, RZ, 0xc0, !PT ;  /* 0x00003e000a157812 */ /* 0x000fe400078ec0ff */
[----:B------:R-:W-:Y:S02]  /*0680*/  MOV R8, R14 ;  /* 0x0000000e00087202 */ /* 0x000fe40000000f00 */
[----:B------:R-:W-:-:S02]  /*0690*/  MOV R7, R12 ;  /* 0x0000000c00077202 */ /* 0x000fc40000000f00 */
        /* <DEDUP_REMOVED lines=21> */
[----:B------:R-:W-:Y:S01]  /*07f0*/  MOV R11, R15 ;  /* 0x0000000f000b7202 */ /* 0x000fe20000000f00 */
[----:B------:R-:W-:Y:S01]  /*0800*/  IMAD.MOV.U32 R15, RZ, RZ, R19 ;  /* 0x000000ffff0f7224 */ /* 0x000fe200078e0013 */
[----:B------:R-:W-:Y:S02]  /*0810*/  LOP3.LUT R21, R21, 0x1f, R4, 0xf8, !PT ;  /* 0x0000001f15157812 */ /* 0x000fe400078ef804 */
[----:B--2---:R-:W-:-:S07]  /*0820*/  LOP3.LUT R52, R52, 0x360, RZ, 0xfc, !PT ;  /* 0x0000036034347812 */ /* 0x004fce00078efcff */
.L_x_1614:
[----:B0-----:R-:W0:Y:S01]  /*0830*/  LDC R19, c[0x0][0x388] ;  /* 0x0000e200ff137b82 */ /* 0x001e220000000800 */
[----:B------:R-:W-:Y:S01]  /*0840*/  SHF.L.U32 R187, R4, 0x4, RZ ;  /* 0x0000000404bb7819 */ /* 0x000fe200000006ff */
[----:B------:R-:W-:Y:S01]  /*0850*/  IMAD.WIDE.U32 R54, R21, 0x2, R8 ;  /* 0x0000000215367825 */ /* 0x000fe200078e0008 */
[----:B------:R-:W-:Y:S02]  /*0860*/  PRMT R58, RZ, 0x7610, R58 ;  /* 0x00007610ff3a7816 */ /* 0x000fe4000000003a */
[----:B------:R-:W-:Y:S02]  /*0870*/  LOP3.LUT R23, R187, 0x3e00, RZ, 0xc0, !PT ;  /* 0x00003e00bb177812 */ /* 0x000fe400078ec0ff */
[----:B------:R-:W-:Y:S02]  /*0880*/  PRMT R72, RZ, 0x7610, R72 ;  /* 0x00007610ff487816 */ /* 0x000fe40000000048 */
[----:B------:R-:W-:Y:S02]  /*0890*/  LOP3.LUT R90, R23, 0x1f, R4, 0xf8, !PT ;  /* 0x0000001f175a7812 */ /* 0x000fe400078ef804 */
[----:B------:R-:W-:-:S02]  /*08a0*/  PRMT R60, RZ, 0x7610, R60 ;  /* 0x00007610ff3c7816 */ /* 0x000fc4000000003c */
[C---:B------:R-:W-:Y:S02]  /*08b0*/  LOP3.LUT R23, R90.reuse, 0x20, RZ, 0xfc, !PT ;  /* 0x000000205a177812 */ /* 0x040fe400078efcff */
[C---:B------:R-:W-:Y:S02]  /*08c0*/  LOP3.LUT R25, R90.reuse, 0x40, RZ, 0xfc, !PT ;  /* 0x000000405a197812 */ /* 0x040fe400078efcff */
[----:B------:R-:W-:Y:S02]  /*08d0*/  LOP3.LUT R27, R90, 0x60, RZ, 0xfc, !PT ;  /* 0x000000605a1b7812 */ /* 0x000fe400078efcff */
[----:B------:R-:W-:Y:S02]  /*08e0*/  PRMT R74, RZ, 0x7610, R74 ;  /* 0x00007610ff4a7816 */ /* 0x000fe4000000004a */
[----:B------:R-:W-:Y:S02]  /*08f0*/  PRMT R70, RZ, 0x7610, R70 ;  /* 0x00007610ff467816 */ /* 0x000fe40000000046 */
[----:B------:R-:W-:Y:S01]  /*0900*/  PRMT R68, RZ, 0x7610, R68 ;  /* 0x00007610ff447816 */ /* 0x000fe20000000044 */
[----:B0-----:R-:W-:Y:S01]  /*0910*/  IMAD R88, R6, -0x200, R19 ;  /* 0xfffffe0006587824 */ /* 0x001fe200078e0213 */
[----:B------:R-:W-:-:S02]  /*0920*/  PRMT R66, RZ, 0x7610, R66 ;  /* 0x00007610ff427816 */ /* 0x000fc40000000042 */
[----:B------:R-:W-:Y:S02]  /*0930*/  PRMT R64, RZ, 0x7610, R64 ;  /* 0x00007610ff407816 */ /* 0x000fe40000000040 */
[-C--:B------:R-:W-:Y:S02]  /*0940*/  ISETP.GE.AND P0, PT, R21, R88.reuse, PT ;  /* 0x000000581500720c */ /* 0x080fe40003f06270 */
[C---:B------:R-:W-:Y:S02]  /*0950*/  LOP3.LUT R21, R90.reuse, 0x80, RZ, 0xfc, !PT ;  /* 0x000000805a157812 */ /* 0x040fe400078efcff */
[----:B------:R-:W-:Y:S02]  /*0960*/  P2R R39, PR, RZ, 0x1 ;  /* 0x00000001ff277803 */ /* 0x000fe40000000000 */
[----:B------:R-:W-:Y:S02]  /*0970*/  LEA R56, P0, R90, R7, 0x1 ;  /* 0x000000075a387211 */ /* 0x000fe400078008ff */
[----:B------:R-:W-:Y:S01]  /*0980*/  ISETP.GE.AND P3, PT, R21, R88, PT ;  /* 0x000000581500720c */ /* 0x000fe20003f66270 */
[----:B------:R-:W-:Y:S01]  /*0990*/  BAR.SYNC.DEFER_BLOCKING 0x0 ;  /* 0x0000000000007b1d */ /* 0x000fe20000010000 */
[----:B------:R-:W-:-:S02]  /*09a0*/  IADD3.X R57, PT, PT, RZ, R10, RZ, P0, !PT ;  /* 0x0000000aff397210 */ /* 0x000fc400007fe4ff */
[----:B------:R-:W-:Y:S02]  /*09b0*/  ISETP.NE.AND P0, PT, R39, RZ, PT ;  /* 0x000000ff2700720c */ /* 0x000fe40003f05270 */
[C---:B------:R-:W-:Y:S02]  /*09c0*/  LOP3.LUT R21, R90.reuse, 0xe0, RZ, 0xfc, !PT ;  /* 0x000000e05a157812 */ /* 0x040fe400078efcff */
[-C--:B------:R-:W-:Y:S02]  /*09d0*/  ISETP.GE.AND P6, PT, R23, R88.reuse, PT ;  /* 0x000000581700720c */ /* 0x080fe40003fc6270 */
[----:B------:R-:W-:Y:S02]  /*09e0*/  LOP3.LUT R23, R90, 0xa0, RZ, 0xfc, !PT ;  /* 0x000000a05a177812 */ /* 0x000fe400078efcff */
[-C--:B------:R-:W-:Y:S02]  /*09f0*/  ISETP.GE.AND P5, PT, R25, R88.reuse, PT ;  /* 0x000000581900720c */ /* 0x080fe40003fa6270 */
[----:B------:R-:W-:-:S02]  /*0a00*/  ISETP.GE.AND P2, PT, R23, R88, PT ;  /* 0x000000581700720c */ /* 0x000fc40003f46270 */
[C---:B------:R-:W-:Y:S02]  /*0a10*/  LOP3.LUT R23, R90.reuse, 0x100, RZ, 0xfc, !PT ;  /* 0x000001005a177812 */ /* 0x040fe400078efcff */
[C---:B------:R-:W-:Y:S02]  /*0a20*/  LOP3.LUT R25, R90.reuse, 0xc0, RZ, 0xfc, !PT ;  /* 0x000000c05a197812 */ /* 0x040fe400078efcff */
[-C--:B------:R-:W-:Y:S02]  /*0a30*/  ISETP.GE.AND P4, PT, R27, R88.reuse, PT ;  /* 0x000000581b00720c */ /* 0x080fe40003f86270 */
[-C--:B------:R-:W-:Y:S02]  /*0a40*/  ISETP.GE.AND P1, PT, R25, R88.reuse, PT ;  /* 0x000000581900720c */ /* 0x080fe40003f26270 */
[----:B------:R-:W-:Y:S01]  /*0a50*/  LOP3.LUT R25, R90, 0x120, RZ, 0xfc, !PT ;  /* 0x000001205a197812 */ /* 0x000fe200078efcff */
[----:B------:R-:W2:Y:S01]  /*0a60*/  @!P0 LDG.E.U16 R58, desc[UR18][R54.64] ;  /* 0x00000012363a8981 */ /* 0x000ea2000c1e1500 */
[----:B------:R-:W-:-:S02]  /*0a70*/  ISETP.GE.AND P0, PT, R21, R88, PT ;  /* 0x000000581500720c */ /* 0x000fc40003f06270 */
[C---:B------:R-:W-:Y:S01]  /*0a80*/  LOP3.LUT R27, R90.reuse, 0x140, RZ, 0xfc, !PT ;  /* 0x000001405a1b7812 */ /* 0x040fe200078efcff */
[----:B------:R-:W3:Y:S01]  /*0a90*/  @!P6 LDG.E.U16 R60, desc[UR18][R54.64+0x40] ;  /* 0x00004012363ce981 */ /* 0x000ee2000c1e1500 */
[----:B------:R-:W-:Y:S02]  /*0aa0*/  P2R R21, PR, RZ, 0x1 ;  /* 0x00000001ff157803 */ /* 0x000fe40000000000 */
[----:B------:R-:W-:Y:S01]  /*0ab0*/  PRMT R62, RZ, 0x7610, R62 ;  /* 0x00007610ff3e7816 */ /* 0x000fe2000000003e */
[----:B------:R-:W4:Y:S01]  /*0ac0*/  @!P2 LDG.E.U16 R68, desc[UR18][R54.64+0x140] ;  /* 0x000140123644a981 */ /* 0x000f22000c1e1500 */
[C---:B------:R-:W-:Y:S02]  /*0ad0*/  LOP3.LUT R29, R90.reuse, 0x160, RZ, 0xfc, !PT ;  /* 0x000001605a1d7812 */ /* 0x040fe400078efcff */
[----:B------:R-:W-:Y:S01]  /*0ae0*/  LOP3.LUT R31, R90, 0x180, RZ, 0xfc, !PT ;  /* 0x000001805a1f7812 */ /* 0x000fe200078efcff */
[----:B------:R-:W4:Y:S01]  /*0af0*/  @!P1 LDG.E.U16 R70, desc[UR18][R54.64+0x180] ;  /* 0x0001801236469981 */ /* 0x000f22000c1e1500 */
[----:B------:R-:W-:-:S02]  /*0b00*/  P2R R51, PR, RZ, 0x2 ;  /* 0x00000002ff337803 */ /* 0x000fc40000000000 */
[C---:B------:R-:W-:Y:S01]  /*0b10*/  LOP3.LUT R33, R90.reuse, 0x1a0, RZ, 0xfc, !PT ;  /* 0x000001a05a217812 */ /* 0x040fe200078efcff */
[----:B------:R-:W4:Y:S01]  /*0b20*/  @!P0 LDG.E.U16 R72, desc[UR18][R54.64+0x1c0] ;  /* 0x0001c01236488981 */ /* 0x000f22000c1e1500 */
[-C--:B------:R-:W-:Y:S02]  /*0b30*/  ISETP.GE.AND P0, PT, R23, R88.reuse, PT ;  /* 0x000000581700720c */ /* 0x080fe40003f06270 */
[----:B------:R-:W-:Y:S01]  /*0b40*/  P2R R49, PR, RZ, 0x4 ;  /* 0x00000004ff317803 */ /* 0x000fe20000000000 */
[----:B------:R-:W4:Y:S01]  /*0b50*/  @!P3 LDG.E.U16 R66, desc[UR18][R54.64+0x100] ;  /* 0x000100123642b981 */ /* 0x000f22000c1e1500 */
[----:B------:R-:W-:Y:S02]  /*0b60*/  P2R R23, PR, RZ, 0x1 ;  /* 0x00000001ff177803 */ /* 0x000fe40000000000 */
[----:B------:R-:W-:Y:S01]  /*0b70*/  LOP3.LUT R35, R90, 0x1c0, RZ, 0xfc, !PT ;  /* 0x000001c05a237812 */ /* 0x000fe200078efcff */
[----:B------:R-:W4:Y:S01]  /*0b80*/  @!P4 LDG.E.U16 R64, desc[UR18][R54.64+0xc0] ;  /* 0x0000c0123640c981 */ /* 0x000f22000c1e1500 */
[----:B------:R-:W-:-:S02]  /*0b90*/  ISETP.GE.AND P1, PT, R27, R88, PT ;  /* 0x000000581b00720c */ /* 0x000fc40003f26270 */
[----:B------:R-:W-:Y:S01]  /*0ba0*/  P2R R47, PR, RZ, 0x8 ;  /* 0x00000008ff2f7803 */ /* 0x000fe20000000000 */
[----:B------:R-:W4:Y:S01]  /*0bb0*/  @!P5 LDG.E.U16 R62, desc[UR18][R54.64+0x80] ;  /* 0x00008012363ed981 */ /* 0x000f22000c1e1500 */
[----:B------:R-:W-:Y:S02]  /*0bc0*/  LOP3.LUT R37, R90, 0x1e0, RZ, 0xfc, !PT ;  /* 0x000001e05a257812 */ /* 0x000fe400078efcff */
[----:B------:R-:W-:Y:S01]  /*0bd0*/  P2R R45, PR, RZ, 0x10 ;  /* 0x00000010ff2d7803 */ /* 0x000fe20000000000 */
[----:B------:R-:W4:Y:S01]  /*0be0*/  @!P0 LDG.E.U16 R74, desc[UR18][R54.64+0x200] ;  /* 0x00020012364a8981 */ /* 0x000f22000c1e1500 */
[-C--:B------:R-:W-:Y:S02]  /*0bf0*/  ISETP.GE.AND P0, PT, R25, R88.reuse, PT ;  /* 0x000000581900720c */ /* 0x080fe40003f06270 */
[-C--:B------:R-:W-:Y:S02]  /*0c00*/  ISETP.GE.AND P2, PT, R29, R88.reuse, PT ;  /* 0x000000581d00720c */ /* 0x080fe40003f46270 */
[----:B------:R-:W-:-:S02]  /*0c10*/  ISETP.GE.AND P3, PT, R31, R88, PT ;  /* 0x000000581f00720c */ /* 0x000fc40003f66270 */
[----:B------:R-:W-:Y:S02]  /*0c20*/  P2R R43, PR, RZ, 0x20 ;  /* 0x00000020ff2b7803 */ /* 0x000fe40000000000 */
[-C--:B------:R-:W-:Y:S02]  /*0c30*/  ISETP.GE.AND P4, PT, R33, R88.reuse, PT ;  /* 0x000000582100720c */ /* 0x080fe40003f86270 */
[----:B------:R-:W-:Y:S02]  /*0c40*/  P2R R41, PR, RZ, 0x40 ;  /* 0x00000040ff297803 */ /* 0x000fe40000000000 */
[-C--:B------:R-:W-:Y:S02]  /*0c50*/  ISETP.GE.AND P5, PT, R35, R88.reuse, PT ;  /* 0x000000582300720c */ /* 0x080fe40003fa6270 */
[----:B------:R-:W-:Y:S02]  /*0c60*/  ISETP.GE.AND P6, PT, R37, R88, PT ;  /* 0x000000582500720c */ /* 0x000fe40003fc6270 */
[----:B------:R-:W-:-:S02]  /*0c70*/  PRMT R76, RZ, 0x7610, R76 ;  /* 0x00007610ff4c7816 */ /* 0x000fc4000000004c */
[----:B------:R-:W-:Y:S02]  /*0c80*/  PRMT R78, RZ, 0x7610, R78 ;  /* 0x00007610ff4e7816 */ /* 0x000fe4000000004e */
[----:B------:R-:W-:Y:S02]  /*0c90*/  PRMT R80, RZ, 0x7610, R80 ;  /* 0x00007610ff507816 */ /* 0x000fe40000000050 */
[----:B------:R-:W-:Y:S01]  /*0ca0*/  PRMT R82, RZ, 0x7610, R82 ;  /* 0x00007610ff527816 */ /* 0x000fe20000000052 */
[----:B------:R-:W4:Y:S01]  /*0cb0*/  @!P0 LDG.E.U16 R76, desc[UR18][R54.64+0x240] ;  /* 0x00024012364c8981 */ /* 0x000f22000c1e1500 */
        /* <DEDUP_REMOVED lines=8> */
[----:B------:R0:W4:Y:S01]  /*0d40*/  @!P6 LDG.E.U16 R59, desc[UR18][R54.64+0x3c0] ;  /* 0x0003c012363be981 */ /* 0x000122000c1e1500 */
[----:B------:R-:W-:-:S02]  /*0d50*/  P2R R95, PR, RZ, 0x1 ;  /* 0x00000001ff5f7803 */ /* 0x000fc40000000000 */
[----:B------:R-:W-:-:S04]  /*0d60*/  ISETP.NE.AND P0, PT, R23, RZ, PT ;  /* 0x000000ff1700720c */ /* 0x000fc80003f05270 */
[----:B------:R-:W-:Y:S02]  /*0d70*/  P2R R93, PR, RZ, 0x1 ;  /* 0x00000001ff5d7803 */ /* 0x000fe40000000000 */
[----:B------:R-:W-:Y:S02]  /*0d80*/  ISETP.NE.AND P0, PT, R21, RZ, PT ;  /* 0x000000ff1500720c */ /* 0x000fe40003f05270 */
[----:B------:R-:W1:Y:S01]  /*0d90*/  S2R R21, SR_LANEID ;  /* 0x0000000000157919 */ /* 0x000e620000000000 */
[----:B------:R-:W0:Y:S01]  /*0da0*/  S2R R88, SR_CgaCtaId ;  /* 0x0000000000587919 */ /* 0x000e220000008800 */
[----:B------:R-:W-:Y:S02]  /*0db0*/  P2R R91, PR, RZ, 0x1 ;  /* 0x00000001ff5b7803 */ /* 0x000fe40000000000 */
[----:B------:R-:W-:-:S04]  /*0dc0*/  ISETP.NE.AND P0, PT, R51, RZ, PT ;  /* 0x000000ff3300720c */ /* 0x000fc80003f05270 */
[----:B------:R-:W-:Y:S02]  /*0dd0*/  P2R R89, PR, RZ, 0x1 ;  /* 0x00000001ff597803 */ /* 0x000fe40000000000 */
[----:B------:R-:W-:Y:S02]  /*0de0*/  ISETP.NE.AND P0, PT, R49, RZ, PT ;  /* 0x000000ff3100720c */ /* 0x000fe40003f05270 */
[----:B------:R-:W-:Y:S02]  /*0df0*/  MOV R23, 0x400 ;  /* 0x0000040000177802 */ /* 0x000fe40000000f00 */
[----:B------:R-:W-:Y:S02]  /*0e00*/  P2R R87, PR, RZ, 0x1 ;  /* 0x00000001ff577803 */ /* 0x000fe40000000000 */
[----:B------:R-:W-:-:S04]  /*0e10*/  ISETP.NE.AND P0, PT, R47, RZ, PT ;  /* 0x000000ff2f00720c */ /* 0x000fc80003f05270 */
[----:B------:R-:W-:Y:S02]  /*0e20*/  P2R R85, PR, RZ, 0x1 ;  /* 0x00000001ff557803 */ /* 0x000fe40000000000 */
[----:B------:R-:W-:Y:S01]  /*0e30*/  ISETP.NE.AND P0, PT, R45, RZ, PT ;  /* 0x000000ff2d00720c */ /* 0x000fe20003f05270 */
[C---:B-1----:R-:W-:Y:S02]  /*0e40*/  VIADD R90, R21.reuse, 0x20 ;  /* 0x00000020155a7836 */ /* 0x042fe40000000000 */
[C---:B0-----:R-:W-:Y:S01]  /*0e50*/  VIADD R54, R21.reuse, 0x40 ;  /* 0x0000004015367836 */ /* 0x041fe20000000000 */
[----:B------:R-:W-:Y:S02]  /*0e60*/  LEA R23, R88, R23, 0x18 ;  /* 0x0000001758177211 */ /* 0x000fe400078ec0ff */
[-C--:B------:R-:W-:Y:S02]  /*0e70*/  LEA.HI.SX32 R88, R21, R21.reuse, 0x1b ;  /* 0x0000001515587211 */ /* 0x080fe400078fdaff */
[----:B------:R-:W-:-:S02]  /*0e80*/  LEA.HI.SX32 R90, R90, R21, 0x1b ;  /* 0x000000155a5a7211 */ /* 0x000fc400078fdaff */
[----:B------:R-:W-:Y:S02]  /*0e90*/  LEA R25, R88, R23, 0x1 ;  /* 0x0000001758197211 */ /* 0x000fe400078e08ff */
[----:B------:R-:W-:Y:S02]  /*0ea0*/  LEA.HI.SX32 R54, R54, R21, 0x1b ;  /* 0x0000001536367211 */ /* 0x000fe400078fdaff */
[----:B------:R-:W-:Y:S02]  /*0eb0*/  LEA R27, R90, R23, 0x1 ;  /* 0x000000175a1b7211 */ /* 0x000fe400078e08ff */
[----:B------:R-:W-:Y:S02]  /*0ec0*/  P2R R83, PR, RZ, 0x1 ;  /* 0x00000001ff537803 */ /* 0x000fe40000000000 */
[----:B------:R-:W-:Y:S02]  /*0ed0*/  ISETP.NE.AND P0, PT, R43, RZ, PT ;  /* 0x000000ff2b00720c */ /* 0x000fe40003f05270 */
[----:B------:R-:W-:-:S02]  /*0ee0*/  IADD3 R88, PT, PT, R21, 0x60, RZ ;  /* 0x0000006015587810 */ /* 0x000fc40007ffe0ff */
[----:B------:R-:W-:Y:S02]  /*0ef0*/  LEA R29, R54, R23, 0x1 ;  /* 0x00000017361d7211 */ /* 0x000fe400078e08ff */
[C---:B------:R-:W-:Y:S02]  /*0f00*/  IADD3 R54, PT, PT, R21.reuse, 0xe0, RZ ;  /* 0x000000e015367810 */ /* 0x040fe40007ffe0ff */
[C---:B------:R-:W-:Y:S01]  /*0f10*/  IADD3 R90, PT, PT, R21.reuse, 0x80, RZ ;  /* 0x00000080155a7810 */ /* 0x040fe20007ffe0ff */
[----:B------:R-:W-:Y:S01]  /*0f20*/  VIADD R92, R21, 0xa0 ;  /* 0x000000a0155c7836 */ /* 0x000fe20000000000 */
[----:B------:R-:W-:Y:S02]  /*0f30*/  P2R R81, PR, RZ, 0x1 ;  /* 0x00000001ff517803 */ /* 0x000fe40000000000 */
[----:B------:R-:W-:Y:S02]  /*0f40*/  LEA.HI.SX32 R88, R88, R21, 0x1b ;  /* 0x0000001558587211 */ /* 0x000fe400078fdaff */
[----:B------:R-:W-:-:S02]  /*0f50*/  ISETP.NE.AND P0, PT, R41, RZ, PT ;  /* 0x000000ff2900720c */ /* 0x000fc40003f05270 */
[----:B------:R-:W-:Y:S02]  /*0f60*/  IADD3 R94, PT, PT, R21, 0xc0, RZ ;  /* 0x000000c0155e7810 */ /* 0x000fe40007ffe0ff */
[-C--:B------:R-:W-:Y:S02]  /*0f70*/  LEA.HI.SX32 R54, R54, R21.reuse, 0x1b ;  /* 0x0000001536367211 */ /* 0x080fe400078fdaff */
[-C--:B------:R-:W-:Y:S01]  /*0f80*/  LEA.HI.SX32 R90, R90, R21.reuse, 0x1b ;  /* 0x000000155a5a7211 */ /* 0x080fe200078fdaff */
[--C-:B------:R-:W-:Y:S01]  /*0f90*/  IMAD R31, R88, 0x2, R23.reuse ;  /* 0x00000002581f7824 */ /* 0x100fe200078e0217 */
[----:B------:R-:W-:Y:S02]  /*0fa0*/  P2R R79, PR, RZ, 0x1 ;  /* 0x00000001ff4f7803 */ /* 0x000fe40000000000 */
[----:B------:R-:W-:Y:S01]  /*0fb0*/  ISETP.NE.AND P0, PT, R39, RZ, PT ;  /* 0x000000ff2700720c */ /* 0x000fe20003f05270 */
[----:B------:R-:W-:Y:S01]  /*0fc0*/  IMAD R39, R54, 0x2, R23 ;  /* 0x0000000236277824 */ /* 0x000fe200078e0217 */
[----:B------:R-:W-:-:S02]  /*0fd0*/  LEA.HI.SX32 R92, R92, R21, 0x1b ;  /* 0x000000155c5c7211 */ /* 0x000fc400078fdaff */
[----:B------:R-:W-:Y:S02]  /*0fe0*/  LEA.HI.SX32 R94, R94, R21, 0x1b ;  /* 0x000000155e5e7211 */ /* 0x000fe400078fdaff */
[C---:B------:R-:W-:Y:S02]  /*0ff0*/  IADD3 R88, PT, PT, R21.reuse, 0x140, RZ ;  /* 0x0000014015587810 */ /* 0x040fe40007ffe0ff */
[-C--:B------:R-:W-:Y:S02]  /*1000*/  LEA R33, R90, R23.reuse, 0x1 ;  /* 0x000000175a217211 */ /* 0x080fe400078e08ff */
[C---:B------:R-:W-:Y:S02]  /*1010*/  IADD3 R90, PT, PT, R21.reuse, 0x160, RZ ;  /* 0x00000160155a7810 */ /* 0x040fe40007ffe0ff */
[----:B------:R-:W-:Y:S01]  /*1020*/  IADD3 R54, PT, PT, R21, 0x180, RZ ;  /* 0x0000018015367810 */ /* 0x000fe20007ffe0ff */
[----:B------:R-:W-:Y:S01]  /*1030*/  IMAD R37, R94, 0x2, R23 ;  /* 0x000000025e257824 */ /* 0x000fe200078e0217 */
[----:B------:R-:W-:-:S02]  /*1040*/  LEA R35, R92, R23, 0x1 ;  /* 0x000000175c237211 */ /* 0x000fc400078e08ff */
[-C--:B------:R-:W-:Y:S02]  /*1050*/  LEA.HI.SX32 R88, R88, R21.reuse, 0x1b ;  /* 0x0000001558587211 */ /* 0x080fe400078fdaff */
[-C--:B------:R-:W-:Y:S02]  /*1060*/  LEA.HI.SX32 R90, R90, R21.reuse, 0x1b ;  /* 0x000000155a5a7211 */ /* 0x080fe400078fdaff */
[----:B------:R-:W-:Y:S01]  /*1070*/  LEA.HI.SX32 R54, R54, R21, 0x1b ;  /* 0x0000001536367211 */ /* 0x000fe200078fdaff */
[--C-:B------:R-:W-:Y:S01]  /*1080*/  IMAD R45, R88, 0x2, R23.reuse ;  /* 0x00000002582d7824 */ /* 0x100fe200078e0217 */
[C---:B------:R-:W-:Y:S02]  /*1090*/  SHF.L.U32 R55, R21.reuse, 0x4, RZ ;  /* 0x0000000415377819 */ /* 0x040fe400000006ff */
[----:B------:R-:W-:Y:S01]  /*10a0*/  LEA R47, R90, R23, 0x1 ;  /* 0x000000175a2f7211 */ /* 0x000fe200078e08ff */
[----:B------:R-:W-:Y:S01]  /*10b0*/  IMAD R49, R54, 0x2, R23 ;  /* 0x0000000236317824 */ /* 0x000fe200078e0217 */
[----:B--2---:R0:W-:Y:S04]  /*10c0*/  STS.U16 [R25], R58 ;  /* 0x0000003a19007388 */ /* 0x0041e80000000400 */
[----:B---3--:R1:W-:Y:S01]  /*10d0*/  STS.U16 [R27+0x40], R60 ;  /* 0x0000403c1b007388 */ /* 0x0083e20000000400 */
[C---:B0-----:R-:W-:Y:S01]  /*10e0*/  IADD3 R58, PT, PT, R21.reuse, 0x100, RZ ;  /* 0x00000100153a7810 */ /* 0x041fe20007ffe0ff */
[----:B-1----:R-:W-:-:S03]  /*10f0*/  VIADD R60, R21, 0x120 ;  /* 0x00000120153c7836 */ /* 0x002fc60000000000 */
[-C--:B------:R-:W-:Y:S02]  /*1100*/  LEA.HI.SX32 R58, R58, R21.reuse, 0x1b ;  /* 0x000000153a3a7211 */ /* 0x080fe400078fdaff */
[----:B------:R-:W-:Y:S02]  /*1110*/  LEA.HI.SX32 R60, R60, R21, 0x1b ;  /* 0x000000153c3c7211 */ /* 0x000fe400078fdaff */
[-C--:B------:R-:W-:Y:S01]  /*1120*/  LEA R41, R58, R23.reuse, 0x1 ;  /* 0x000000173a297211 */ /* 0x080fe200078e08ff */
[C---:B------:R-:W-:Y:S01]  /*1130*/  VIADD R58, R21.reuse, 0x1a0 ;  /* 0x000001a0153a7836 */ /* 0x040fe20000000000 */
[----:B------:R-:W-:Y:S02]  /*1140*/  LEA R43, R60, R23, 0x1 ;  /* 0x000000173c2b7211 */ /* 0x000fe400078e08ff */
[----:B------:R-:W-:Y:S01]  /*1150*/  IADD3 R60, PT, PT, R21, 0x1c0, RZ ;  /* 0x000001c0153c7810 */ /* 0x000fe20007ffe0ff */
[----:B----4-:R0:W-:Y:S01]  /*1160*/  STS.U16 [R29+0x80], R62 ;  /* 0x0000803e1d007388 */ /* 0x0101e20000000400 */
[----:B------:R-:W-:-:S02]  /*1170*/  LEA.HI.SX32 R58, R58, R21, 0x1b ;  /* 0x000000153a3a7211 */ /* 0x000fc400078fdaff */
[----:B------:R-:W-:Y:S01]  /*1180*/  LEA.HI.SX32 R60, R60, R21, 0x1b ;  /* 0x000000153c3c7211 */ /* 0x000fe200078fdaff */
[----:B------:R-:W-:Y:S01]  /*1190*/  STS.U16 [R31+0xc0], R64 ;  /* 0x0000c0401f007388 */ /* 0x000fe20000000400 */
[----:B------:R-:W-:-:S03]  /*11a0*/  LEA R51, R58, R23, 0x1 ;  /* 0x000000173a337211 */ /* 0x000fc600078e08ff */
[----:B------:R-:W-:Y:S01]  /*11b0*/  STS.U16 [R33+0x100], R66 ;  /* 0x0001004221007388 */ /* 0x000fe20000000400 */
[----:B0-----:R-:W-:-:S03]  /*11c0*/  IADD3 R62, PT, PT, R21, 0x1e0, RZ ;  /* 0x000001e0153e7810 */ /* 0x001fc60007ffe0ff */
[----:B------:R-:W-:Y:S01]  /*11d0*/  STS.U16 [R35+0x140], R68 ;  /* 0x0001404423007388 */ /* 0x000fe20000000400 */
[----:B------:R-:W-:-:S03]  /*11e0*/  LEA.HI.SX32 R62, R62, R21, 0x1b ;  /* 0x000000153e3e7211 */ /* 0x000fc600078fdaff */
[----:B------:R-:W-:Y:S01]  /*11f0*/  STS.U16 [R37+0x180], R70 ;  /* 0x0001804625007388 */ /* 0x000fe20000000400 */
[----:B------:R-:W-:Y:S01]  /*1200*/  LEA.HI.SX32 R58, R55, R55, 0x1b ;  /* 0x00000037373a7211 */ /* 0x000fe200078fdaff */
[----:B------:R-:W-:Y:S02]  /*1210*/  IMAD R53, R60, 0x2, R23 ;  /* 0x000000023c357824 */ /* 0x000fe400078e0217 */
[----:B------:R-:W-:Y:S01]  /*1220*/  STS.U16 [R39+0x1c0], R72 ;  /* 0x0001c04827007388 */ /* 0x000fe20000000400 */
[----:B------:R-:W-:-:S03]  /*1230*/  LEA R54, R62, R23, 0x1 ;  /* 0x000000173e367211 */ /* 0x000fc600078e08ff */
[----:B------:R-:W-:Y:S01]  /*1240*/  STS.U16 [R41+0x200], R74 ;  /* 0x0002004a29007388 */ /* 0x000fe20000000400 */
[----:B------:R-:W-:-:S03]  /*1250*/  LEA R55, R58, R23, 0x1 ;  /* 0x000000173a377211 */ /* 0x000fc600078e08ff */
[----:B------:R0:W-:Y:S04]  /*1260*/  STS.U16 [R43+0x240], R76 ;  /* 0x0002404c2b007388 */ /* 0x0001e80000000400 */
[----:B------:R1:W-:Y:S04]  /*1270*/  STS.U16 [R45+0x280], R78 ;  /* 0x0002804e2d007388 */ /* 0x0003e80000000400 */
[----:B------:R2:W-:Y:S04]  /*1280*/  STS.U16 [R47+0x2c0], R80 ;  /* 0x0002c0502f007388 */ /* 0x0005e80000000400 */
[----:B------:R3:W-:Y:S04]  /*1290*/  STS.U16 [R49+0x300], R82 ;  /* 0x0003005231007388 */ /* 0x0007e80000000400 */
[----:B------:R4:W-:Y:S04]  /*12a0*/  STS.U16 [R51+0x340], R84 ;  /* 0x0003405433007388 */ /* 0x0009e80000000400 */
        /* <DEDUP_REMOVED lines=22> */
[----:B------:R-:W4:Y:S01]  /*1410*/  @!P0 LDG.E.U16 R60, desc[UR18][R56.64] ;  /* 0x00000012383c8981 */ /* 0x000f22000c1e1500 */
[----:B------:R-:W-:Y:S02]  /*1420*/  ISETP.NE.AND P0, PT, R79, RZ, PT ;  /* 0x000000ff4f00720c */ /* 0x000fe40003f05270 */
[----:B------:R-:W-:-:S11]  /*1430*/  PRMT R62, RZ, 0x7610, R62 ;  /* 0x00007610ff3e7816 */ /* 0x000fd6000000003e */
[----:B------:R-:W4:Y:S01]  /*1440*/  @!P0 LDG.E.U16 R58, desc[UR18][R56.64+0x40] ;  /* 0x00004012383a8981 */ /* 0x000f22000c1e1500 */
[----:B------:R-:W-:Y:S02]  /*1450*/  ISETP.NE.AND P0, PT, R81, RZ, PT ;  /* 0x000000ff5100720c */ /* 0x000fe40003f05270 */
[----:B0-----:R-:W-:-:S11]  /*1460*/  PRMT R76, RZ, 0x7610, R76 ;  /* 0x00007610ff4c7816 */ /* 0x001fd6000000004c */
[----:B------:R-:W4:Y:S01]  /*1470*/  @!P0 LDG.E.U16 R62, desc[UR18][R56.64+0x80] ;  /* 0x00008012383e8981 */ /* 0x000f22000c1e1500 */
[----:B------:R-:W-:Y:S02]  /*1480*/  ISETP.NE.AND P0, PT, R83, RZ, PT ;  /* 0x000000ff5300720c */ /* 0x000fe40003f05270 */
[----:B-1----:R-:W-:-:S11]  /*1490*/  PRMT R78, RZ, 0x7610, R78 ;  /* 0x00007610ff4e7816 */ /* 0x002fd6000000004e */
[----:B------:R-:W4:Y:S01]  /*14a0*/  @!P0 LDG.E.U16 R76, desc[UR18][R56.64+0xc0] ;  /* 0x0000c012384c8981 */ /* 0x000f22000c1e1500 */
[----:B------:R-:W-:Y:S02]  /*14b0*/  ISETP.NE.AND P0, PT, R85, RZ, PT ;  /* 0x000000ff5500720c */ /* 0x000fe40003f05270 */
[----:B--2---:R-:W-:-:S11]  /*14c0*/  PRMT R80, RZ, 0x7610, R80 ;  /* 0x00007610ff507816 */ /* 0x004fd60000000050 */
[----:B------:R-:W2:Y:S01]  /*14d0*/  @!P0 LDG.E.U16 R78, desc[UR18][R56.64+0x100] ;  /* 0x00010012384e8981 */ /* 0x000ea2000c1e1500 */
[----:B------:R-:W-:Y:S02]  /*14e0*/  ISETP.NE.AND P0, PT, R87, RZ, PT ;  /* 0x000000ff5700720c */ /* 0x000fe40003f05270 */
[----:B---3--:R-:W-:-:S11]  /*14f0*/  PRMT R82, RZ, 0x7610, R82 ;  /* 0x00007610ff527816 */ /* 0x008fd60000000052 */
[----:B------:R-:W3:Y:S01]  /*1500*/  @!P0 LDG.E.U16 R80, desc[UR18][R56.64+0x140] ;  /* 0x0001401238508981 */ /* 0x000ee2000c1e1500 */
[----:B------:R-:W-:Y:S02]  /*1510*/  ISETP.NE.AND P0, PT, R89, RZ, PT ;  /* 0x000000ff5900720c */ /* 0x000fe40003f05270 */
[----:B----4-:R-:W-:-:S11]  /*1520*/  PRMT R84, RZ, 0x7610, R84 ;  /* 0x00007610ff547816 */ /* 0x010fd60000000054 */
[----:B------:R-:W4:Y:S01]  /*1530*/  @!P0 LDG.E.U16 R82, desc[UR18][R56.64+0x180] ;  /* 0x0001801238528981 */ /* 0x000f22000c1e1500 */
[----:B------:R-:W-:Y:S02]  /*1540*/  ISETP.NE.AND P0, PT, R91, RZ, PT ;  /* 0x000000ff5b00720c */ /* 0x000fe40003f05270 */
[----:B------:R-:W-:-:S11]  /*1550*/  PRMT R86, RZ, 0x7610, R86 ;  /* 0x00007610ff567816 */ /* 0x000fd60000000056 */
[----:B------:R-:W4:Y:S01]  /*1560*/  @!P0 LDG.E.U16 R84, desc[UR18][R56.64+0x1c0] ;  /* 0x0001c01238548981 */ /* 0x000f22000c1e1500 */
[----:B------:R-:W-:Y:S02]  /*1570*/  ISETP.NE.AND P0, PT, R93, RZ, PT ;  /* 0x000000ff5d00720c */ /* 0x000fe40003f05270 */
[----:B------:R-:W-:Y:S02]  /*1580*/  PRMT R88, RZ, 0x7610, R88 ;  /* 0x00007610ff587816 */ /* 0x000fe40000000058 */
[----:B------:R-:W-:Y:S02]  /*1590*/  PRMT R90, RZ, 0x7610, R90 ;  /* 0x00007610ff5a7816 */ /* 0x000fe4000000005a */
[----:B------:R-:W-:Y:S02]  /*15a0*/  PRMT R92, RZ, 0x7610, R92 ;  /* 0x00007610ff5c7816 */ /* 0x000fe4000000005c */
[----:B------:R-:W-:Y:S02]  /*15b0*/  PRMT R94, RZ, 0x7610, R94 ;  /* 0x00007610ff5e7816 */ /* 0x000fe4000000005e */
[----:B------:R-:W-:Y:S01]  /*15c0*/  PRMT R96, RZ, 0x7610, R96 ;  /* 0x00007610ff607816 */ /* 0x000fe20000000060 */
[----:B------:R-:W4:Y:S04]  /*15d0*/  @!P1 LDG.E.U16 R90, desc[UR18][R56.64+0x280] ;  /* 0x00028012385a9981 */ /* 0x000f28000c1e1500 */
[----:B------:R-:W4:Y:S01]  /*15e0*/  @!P0 LDG.E.U16 R86, desc[UR18][R56.64+0x200] ;  /* 0x0002001238568981 */ /* 0x000f22000c1e1500 */
[----:B------:R-:W-:-:S02]  /*15f0*/  ISETP.NE.AND P0, PT, R95, RZ, PT ;  /* 0x000000ff5f00720c */ /* 0x000fc40003f05270 */
        /* <DEDUP_REMOVED lines=11> */
[----:B------:R-:W-:Y:S04]  /*16b0*/  STS.U16 [R29+0x80], R62 ;  /* 0x0000803e1d007388 */ /* 0x000fe80000000400 */
[----:B------:R-:W-:Y:S04]  /*16c0*/  STS.U16 [R31+0xc0], R76 ;  /* 0x0000c04c1f007388 */ /* 0x000fe80000000400 */
[----:B--2---:R-:W-:Y:S04]  /*16d0*/  STS.U16 [R33+0x100], R78 ;  /* 0x0001004e21007388 */ /* 0x004fe80000000400 */
        /* <DEDUP_REMOVED lines=81> */
.L_x_1579:
[----:B------:R-:W-:Y:S05]  /*1bf0*/  BSYNC.RECONVERGENT B0 ;  /* 0x0000000000007941 */ /* 0x000fea0003800200 */
.L_x_1578:
        /* <DEDUP_REMOVED lines=35> */
.L_x_1581:
[----:B------:R-:W-:Y:S05]  /*1e30*/  BSYNC.RECONVERGENT B0 ;  /* 0x0000000000007941 */ /* 0x000fea0003800200 */
.L_x_1580:
        /* <DEDUP_REMOVED lines=37> */
.L_x_1583:
[----:B------:R-:W-:Y:S05]  /*2090*/  BSYNC.RECONVERGENT B0 ;  /* 0x0000000000007941 */ /* 0x000fea0003800200 */
.L_x_1582:
        /* <DEDUP_REMOVED lines=35> */
.L_x_1585:
[----:B------:R-:W-:Y:S05]  /*22d0*/  BSYNC.RECONVERGENT B0 ;  /* 0x0000000000007941 */ /* 0x000fea0003800200 */
.L_x_1584:
        /* <DEDUP_REMOVED lines=37> */
.L_x_1587:
[----:B------:R-:W-:Y:S05]  /*2530*/  BSYNC.RECONVERGENT B0 ;  /* 0x0000000000007941 */ /* 0x000fea0003800200 */
.L_x_1586:
        /* <DEDUP_REMOVED lines=35> */
.L_x_1589:
[----:B------:R-:W-:Y:S05]  /*2770*/  BSYNC.RECONVERGENT B0 ;  /* 0x0000000000007941 */ /* 0x000fea0003800200 */
.L_x_1588:
        /* <DEDUP_REMOVED lines=37> */
.L_x_1591:
[----:B------:R-:W-:Y:S05]  /*29d0*/  BSYNC.RECONVERGENT B0 ;  /* 0x0000000000007941 */ /* 0x000fea0003800200 */
.L_x_1590:
        /* <DEDUP_REMOVED lines=35> */
.L_x_1593:
[----:B------:R-:W-:Y:S05]  /*2c10*/  BSYNC.RECONVERGENT B0 ;  /* 0x0000000000007941 */ /* 0x000fea0003800200 */
.L_x_1592:
[----:B------:R-:W-:Y:S01]  /*2c20*/  ISETP.EQ.OR P4, PT, RZ, UR4, P4 ;  /* 0x00000004ff007c0c */ /* 0x000fe2000a782670 */
[----:B------:R-:W-:Y:S01]  /*2c30*/  IMAD.U32 R96, R57, 0x10000, RZ ;  /* 0x0001000039607824 */ /* 0x000fe200078e00ff */
[----:B------:R-:W-:Y:S01]  /*2c40*/  BSSY.RECONVERGENT B0, `(.L_x_1594) ;  /* 0x0000026000007945 */ /* 0x000fe20003800200 */
[----:B------:R-:W-:Y:S02]  /*2c50*/  FSETP.GTU.FTZ.AND P1, PT, R94, 20, PT ;  /* 0x41a000005e00780b */ /* 0x000fe40003f3c000 */
[----:B------:R-:W-:Y:S01]  /*2c60*/  ISETP.EQ.OR P5, PT, RZ, UR4, P5 ;  /* 0x00000004ff007c0c */ /* 0x000fe2000afa2670 */
[----:B------:R-:W-:Y:S01]  /*2c70*/  FADD.FTZ R96, R96, R3 ;  /* 0x0000000360607221 */ /* 0x000fe20000010000 */
[----:B------:R-:W-:Y:S02]  /*2c80*/  PRMT R57, RZ, 0x7610, R57 ;  /* 0x00007610ff397816 */ /* 0x000fe40000000039 */
[----:B------:R-:W-:Y:S02]  /*2c90*/  SHF.L.U32 R123, R77, 0x10, RZ ;  /* 0x000000104d7b7819 */ /* 0x000fe400000006ff */
[----:B------:R-:W-:-:S02]  /*2ca0*/  SHF.L.U32 R75, R75, 0x10, RZ ;  /* 0x000000104b4b7819 */ /* 0x000fc400000006ff */
        /* <DEDUP_REMOVED lines=31> */
.L_x_1595:
[----:B------:R-:W-:Y:S05]  /*2ea0*/  BSYNC.RECONVERGENT B0 ;  /* 0x0000000000007941 */ /* 0x000fea0003800200 */
.L_x_1594:
        /* <DEDUP_REMOVED lines=39> */
.L_x_1597:
[----:B------:R-:W-:Y:S05]  /*3120*/  BSYNC.RECONVERGENT B0 ;  /* 0x0000000000007941 */ /* 0x000fea0003800200 */
.L_x_1596:
        /* <DEDUP_REMOVED lines=45> */
.L_x_1599:
[----:B------:R-:W-:Y:S05]  /*3400*/  BSYNC.RECONVERGENT B0 ;  /* 0x0000000000007941 */ /* 0x000fea0003800200 */
.L_x_1598:
        /* <DEDUP_REMOVED lines=32> */
.L_x_1601:
[----:B------:R-:W-:Y:S05]  /*3610*/  BSYNC.RECONVERGENT B0 ;  /* 0x0000000000007941 */ /* 0x000fea0003800200 */
.L_x_1600:
        /* <DEDUP_REMOVED lines=32> */
.L_x_1603:
[----:B------:R-:W-:Y:S05]  /*3820*/  BSYNC.RECONVERGENT B0 ;  /* 0x0000000000007941 */ /* 0x000fea0003800200 */
.L_x_1602:
        /* <DEDUP_REMOVED lines=32> */
.L_x_1605:
[----:B------:R-:W-:Y:S05]  /*3a30*/  BSYNC.RECONVERGENT B0 ;  /* 0x0000000000007941 */ /* 0x000fea0003800200 */
.L_x_1604:
        /* <DEDUP_REMOVED lines=32> */
.L_x_1607:
[----:B------:R-:W-:Y:S05]  /*3c40*/  BSYNC.RECONVERGENT B0 ;  /* 0x0000000000007941 */ /* 0x000fea0003800200 */
.L_x_1606:
        /* <DEDUP_REMOVED lines=32> */
.L_x_1609:
[----:B------:R-:W-:Y:S05]  /*3e50*/  BSYNC.RECONVERGENT B0 ;  /* 0x0000000000007941 */ /* 0x000fea0003800200 */
.L_x_1608:
        /* <DEDUP_REMOVED lines=28> */
[C---:B------:R-:W-:Y:S01]  /*4020*/  SHF.L.U32 R116, R6.reuse, 0xa, RZ ;  /* 0x0000000a06747819 */ /* 0x040fe200000006ff */
[----:B------:R-:W-:Y:S01]  /*4030*/  FMUL.FTZ R87, R87, R98 ;  /* 0x0000006257577220 */ /* 0x000fe20000410000 */
[----:B------:R-:W-:Y:S01]  /*4040*/  LOP3.LUT R111, R111, R4, RZ, 0xfc, !PT ;  /* 0x000000046f6f7212 */ /* 0x000fe200078efcff */
[----:B------:R-:W-:Y:S01]  /*4050*/  FMUL.FTZ R89, R89, R96 ;  /* 0x0000006059597220 */ /* 0x000fe20000410000 */
[----:B------:R-:W-:Y:S01]  /*4060*/  ISETP.NE.AND P0, PT, R6, RZ, PT ;  /* 0x000000ff0600720c */ /* 0x000fe20003f05270 */
[----:B------:R-:W2:Y:S01]  /*4070*/  LDC R109, c[0x0][0x388] ;  /* 0x0000e200ff6d7b82 */ /* 0x000ea20000000800 */
[----:B------:R-:W-:Y:S01]  /*4080*/  IMAD R113, R19, 0x2, -R116 ;  /* 0x0000000213717824 */ /* 0x000fe200078e0a74 */
[----:B------:R-:W-:Y:S01]  /*4090*/  LOP3.LUT R118, R111, 0x7c1f, RZ, 0xc0, !PT ;  /* 0x00007c1f6f767812 */ /* 0x000fe200078ec0ff */
        /* <DEDUP_REMOVED lines=10> */
[----:B------:R-:W-:Y:S01]  /*4140*/  FMUL.FTZ R117, R71, R78 ;  /* 0x0000004e47757220 */ /* 0x000fe20000410000 */
[----:B------:R-:W-:Y:S01]  /*4150*/  ISETP.EQ.AND P0, PT, R4, RZ, P0 ;  /* 0x000000ff0400720c */ /* 0x000fe20000702270 */
[----:B------:R-:W-:Y:S01]  /*4160*/  FMUL.FTZ R119, R119, R76 ;  /* 0x0000004c77777220 */ /* 0x000fe20000410000 */
[----:B------:R-:W0:Y:S01]  /*4170*/  LDC.64 R130, c[0x0][0x480] ;  /* 0x00012000ff827b82 */ /* 0x000e220000000a00 */
[----:B------:R-:W-:Y:S01]  /*4180*/  ISETP.GE.AND P1, PT, R118, R113, PT ;  /* 0x000000717600720c */ /* 0x000fe20003f26270 */
[----:B------:R-:W-:Y:S01]  /*4190*/  FMUL.FTZ R120, R73, R62 ;  /* 0x0000003e49787220 */ /* 0x000fe20000410000 */
[----:B------:R-:W-:Y:S01]  /*41a0*/  FMUL.FTZ R121, R121, R60 ;  /* 0x0000003c79797220 */ /* 0x000fe20000410000 */
[----:B------:R-:W-:Y:S01]  /*41b0*/  FMUL.FTZ R122, R75, R58 ;  /* 0x0000003a4b7a7220 */ /* 0x000fe20000410000 */
[----:B------:R-:W-:Y:S01]  /*41c0*/  FMUL.FTZ R123, R123, R56 ;  /* 0x000000387b7b7220 */ /* 0x000fe20000410000 */
[----:B------:R-:W-:Y:S01]  /*41d0*/  IMAD R91, R0, UR7, R127 ;  /* 0x00000007005b7c24 */ /* 0x000fe2000f8e027f */
[----:B------:R-:W4:Y:S01]  /*41e0*/  LDCU UR5, c[0x0][0x38c] ;  /* 0x00007180ff0577ac */ /* 0x000f220008000800 */
[----:B------:R-:W0:Y:S06]  /*41f0*/  LDCU.64 UR6, c[0x0][0x3a8] ;  /* 0x00007500ff0677ac */ /* 0x000e2c0008000a00 */
.L_x_1613:
[C---:B------:R-:W-:Y:S01]  /*4200*/  LOP3.LUT R132, R118.reuse, 0x20, RZ, 0xfc, !PT ;  /* 0x0000002076847812 */ /* 0x040fe200078efcff */
[----:B------:R-:W5:Y:S01]  /*4210*/  @!P1 LDC.64 R70, c[0x0][0x3c0] ;  /* 0x0000f000ff469b82 */ /* 0x000f620000000a00 */
[----:B------:R-:W-:Y:S01]  /*4220*/  LOP3.LUT R152, R118, 0x40, RZ, 0xfc, !PT ;  /* 0x0000004076987812 */ /* 0x000fe200078efcff */
[----:B------:R-:W-:Y:S01]  /*4230*/  @!P1 IMAD.MOV.U32 R65, RZ, RZ, RZ ;  /* 0x000000ffff419224 */ /* 0x000fe200078e00ff */
[-C--:B------:R-:W-:Y:S02]  /*4240*/  ISETP.GE.AND P2, PT, R132, R113.reuse, PT ;  /* 0x000000718400720c */ /* 0x080fe40003f46270 */
[----:B------:R-:W-:Y:S02]  /*4250*/  ISETP.GE.AND P6, PT, R152, R113, PT ;  /* 0x000000719800720c */ /* 0x000fe40003fc6270 */
[----:B------:R-:W-:Y:S02]  /*4260*/  LOP3.LUT R156, R118, 0x60, RZ, 0xfc, !PT ;  /* 0x00000060769c7812 */ /* 0x000fe400078efcff */
[----:B------:R-:W-:-:S02]  /*4270*/  @!P1 MOV R64, R118 ;  /* 0x0000007600409202 */ /* 0x000fc40000000f00 */
[-C--:B------:R-:W-:Y:S02]  /*4280*/  ISETP.GE.AND P5, PT, R156, R113.reuse, PT ;  /* 0x000000719c00720c */ /* 0x080fe40003fa6270 */
[C---:B------:R-:W-:Y:S02]  /*4290*/  LOP3.LUT R158, R118.reuse, 0x80, RZ, 0xfc, !PT ;  /* 0x00000080769e7812 */ /* 0x040fe400078efcff */
[----:B------:R-:W-:Y:S01]  /*42a0*/  LOP3.LUT R160, R118, 0xa0, RZ, 0xfc, !PT ;  /* 0x000000a076a07812 */ /* 0x000fe200078efcff */
[----:B------:R-:W1:Y:S01]  /*42b0*/  @!P2 LDC.64 R68, c[0x0][0x3c0] ;  /* 0x0000f000ff44ab82 */ /* 0x000e620000000a00 */
[----:B------:R-:W-:Y:S02]  /*42c0*/  @!P2 MOV R133, RZ ;  /* 0x000000ff0085a202 */ /* 0x000fe40000000f00 */
[----:B------:R-:W-:Y:S02]  /*42d0*/  ISETP.GE.AND P3, PT, R158, R113, PT ;  /* 0x000000719e00720c */ /* 0x000fe40003f66270 */
[----:B------:R-:W-:-:S02]  /*42e0*/  @!P6 MOV R153, RZ ;  /* 0x000000ff0099e202 */ /* 0x000fc40000000f00 */
[----:B------:R-:W-:Y:S01]  /*42f0*/  PRMT R146, RZ, 0x7610, R146 ;  /* 0x00007610ff927816 */ /* 0x000fe20000000092 */
[----:B------:R-:W4:Y:S01]  /*4300*/  @!P6 LDC.64 R66, c[0x0][0x3c0] ;  /* 0x0000f000ff42eb82 */ /* 0x000f220000000a00 */
[----:B-----5:R-:W-:-:S04]  /*4310*/  @!P1 IMAD.WIDE.U32 R72, R124, R70, R64 ;  /* 0x000000467c489225 */ /* 0x020fc800078e0040 */
[----:B------:R-:W-:Y:S01]  /*4320*/  @!P1 IMAD R19, R124, R71, R73 ;  /* 0x000000477c139224 */ /* 0x000fe200078e0249 */
[C---:B------:R-:W-:Y:S02]  /*4330*/  @!P1 LEA R74, P4, R72.reuse, R11, 0x1 ;  /* 0x0000000b484a9211 */ /* 0x040fe400078808ff */
[----:B------:R-:W5:Y:S02]  /*4340*/  @!P5 LDC.64 R70, c[0x0][0x3c0] ;  /* 0x0000f000ff46db82 */ /* 0x000f640000000a00 */
[----:B------:R-:W-:Y:S01]  /*4350*/  @!P1 LEA.HI.X R75, R72, R15, R19, 0x1, P4 ;  /* 0x0000000f484b9211 */ /* 0x000fe200020f0c13 */
[----:B-1----:R-:W-:-:S04]  /*4360*/  @!P2 IMAD.WIDE.U32 R64, R124, R68, R132 ;  /* 0x000000447c40a225 */ /* 0x002fc800078e0084 */
[----:B------:R-:W-:Y:S01]  /*4370*/  @!P2 IMAD R69, R124, R69, R65 ;  /* 0x000000457c45a224 */ /* 0x000fe200078e0241 */
[----:B------:R-:W-:-:S04]  /*4380*/  @!P2 LEA R72, P4, R64, R11, 0x1 ;  /* 0x0000000b4048a211 */ /* 0x000fc800078808ff */
[----:B------:R-:W-:Y:S01]  /*4390*/  @!P2 LEA.HI.X R73, R64, R15, R69, 0x1, P4 ;  /* 0x0000000f4049a211 */ /* 0x000fe200020f0c45 */
[----:B----4-:R-:W-:Y:S01]  /*43a0*/  @!P6 IMAD.WIDE.U32 R64, R124, R66, R152 ;  /* 0x000000427c40e225 */ /* 0x010fe200078e0098 */
[----:B------:R-:W-:Y:S01]  /*43b0*/  ISETP.GE.AND P4, PT, R160, R113, PT ;  /* 0x00000071a000720c */ /* 0x000fe20003f86270 */
[----:B------:R-:W1:Y:S02]  /*43c0*/  @!P3 LDC.64 R68, c[0x0][0x3c0] ;  /* 0x0000f000ff44bb82 */ /* 0x000e640000000a00 */
[----:B------:R4:W2:Y:S01]  /*43d0*/  @!P2 LDG.E.U16 R146, desc[UR18][R72.64] ;  /* 0x000000124892a981 */ /* 0x0008a2000c1e1500 */
[----:B------:R-:W-:Y:S01]  /*43e0*/  @!P6 IMAD R67, R124, R67, R65 ;  /* 0x000000437c43e224 */ /* 0x000fe200078e0241 */
[C---:B------:R-:W-:Y:S01]  /*43f0*/  @!P6 LEA R134, P2, R64.reuse, R11, 0x1 ;  /* 0x0000000b4086e211 */ /* 0x040fe200078408ff */
[----:B------:R-:W-:Y:S01]  /*4400*/  @!P5 IMAD.MOV.U32 R157, RZ, RZ, RZ ;  /* 0x000000ffff9dd224 */ /* 0x000fe200078e00ff */
[----:B------:R-:W-:Y:S02]  /*4410*/  PRMT R148, RZ, 0x7610, R148 ;  /* 0x00007610ff947816 */ /* 0x000fe40000000094 */
[----:B------:R-:W-:Y:S01]  /*4420*/  @!P6 LEA.HI.X R135, R64, R15, R67, 0x1, P2 ;  /* 0x0000000f4087e211 */ /* 0x000fe200010f0c43 */
[----:B-----5:R-:W-:Y:S01]  /*4430*/  @!P5 IMAD.WIDE.U32 R64, R124, R70, R156 ;  /* 0x000000467c40d225 */ /* 0x020fe200078e009c */
[----:B------:R-:W-:-:S02]  /*4440*/  ISETP.GE.AND P2, PT, R12, R113, PT ;  /* 0x000000710c00720c */ /* 0x000fc40003f46270 */
[----:B------:R-:W5:Y:S01]  /*4450*/  @!P4 LDC.64 R66, c[0x0][0x3c0] ;  /* 0x0000f000ff42cb82 */ /* 0x000f620000000a00 */
[----:B------:R3:W2:Y:S01]  /*4460*/  @!P6 LDG.E.U16 R148, desc[UR18][R134.64] ;  /* 0x000000128694e981 */ /* 0x0006a2000c1e1500 */
[----:B------:R-:W-:Y:S01]  /*4470*/  @!P5 IMAD R71, R124, R71, R65 ;  /* 0x000000477c47d224 */ /* 0x000fe200078e0241 */
[C---:B----4-:R-:W-:Y:S02]  /*4480*/  @!P5 LEA R72, P6, R64.reuse, R11, 0x1 ;  /* 0x0000000b4048d211 */ /* 0x050fe400078c08ff */
[----:B------:R-:W-:Y:S02]  /*4490*/  @!P3 MOV R159, RZ ;  /* 0x000000ff009fb202 */ /* 0x000fe40000000f00 */
[----:B------:R-:W-:Y:S02]  /*44a0*/  PRMT R144, RZ, 0x7610, R144 ;  /* 0x00007610ff907816 */ /* 0x000fe40000000090 */
[----:B------:R-:W-:Y:S02]  /*44b0*/  @!P5 LEA.HI.X R73, R64, R15, R71, 0x1, P6 ;  /* 0x0000000f4049d211 */ /* 0x000fe400030f0c47 */
[----:B------:R-:W4:Y:S01]  /*44c0*/  @!P2 LDC.64 R64, c[0x0][0x3c0] ;  /* 0x0000f000ff40ab82 */ /* 0x000f220000000a00 */
[----:B-1----:R-:W-:Y:S01]  /*44d0*/  @!P3 IMAD.WIDE.U32 R70, R124, R68, R158 ;  /* 0x000000447c46b225 */ /* 0x002fe200078e009e */
[----:B------:R-:W-:Y:S01]  /*44e0*/  ISETP.GE.AND P6, PT, R14, R113, PT ;  /* 0x000000710e00720c */ /* 0x000fe20003fc6270 */
[----:B------:R1:W2:Y:S01]  /*44f0*/  @!P5 LDG.E.U16 R144, desc[UR18][R72.64] ;  /* 0x000000124890d981 */ /* 0x0002a2000c1e1500 */
[----:B------:R-:W-:Y:S01]  /*4500*/  @!P4 MOV R161, RZ ;  /* 0x000000ff00a1c202 */ /* 0x000fe20000000f00 */
[----:B------:R-:W-:Y:S01]  /*4510*/  @!P3 IMAD R69, R124, R69, R71 ;  /* 0x000000457c45b224 */ /* 0x000fe200078e0247 */
[----:B---3--:R-:W-:-:S02]  /*4520*/  @!P3 LEA R134, P5, R70, R11, 0x1 ;  /* 0x0000000b4686b211 */ /* 0x008fc400078a08ff */
[----:B------:R-:W-:Y:S02]  /*4530*/  PRMT R150, RZ, 0x7610, R150 ;  /* 0x00007610ff967816 */ /* 0x000fe40000000096 */
[----:B------:R-:W-:Y:S02]  /*4540*/  @!P3 LEA.HI.X R135, R70, R15, R69, 0x1, P5 ;  /* 0x0000000f4687b211 */ /* 0x000fe400028f0c45 */
[----:B------:R-:W-:Y:S01]  /*4550*/  ISETP.GE.AND P5, PT, R16, R113, PT ;  /* 0x000000711000720c */ /* 0x000fe20003fa6270 */
[C---:B-----5:R-:W-:Y:S02]  /*4560*/  @!P4 IMAD.WIDE.U32 R70, R124.reuse, R66, R160 ;  /* 0x000000427c46c225 */ /* 0x060fe400078e00a0 */
[----:B------:R3:W5:Y:S01]  /*4570*/  @!P3 LDG.E.U16 R150, desc[UR18][R134.64] ;  /* 0x000000128696b981 */ /* 0x000762000c1e1500 */
[----:B------:R-:W0:Y:S01]  /*4580*/  @!P6 LDC.64 R68, c[0x0][0x3c0] ;  /* 0x0000f000ff44eb82 */ /* 0x000e220000000a00 */
[----:B------:R-:W-:Y:S01]  /*4590*/  @!P4 IMAD R67, R124, R67, R71 ;  /* 0x000000437c43c224 */ /* 0x000fe200078e0247 */
[----:B-1----:R-:W-:Y:S01]  /*45a0*/  @!P4 LEA R72, P3, R70, R11, 0x1 ;  /* 0x0000000b4648c211 */ /* 0x002fe200078608ff */
[----:B------:R-:W-:-:S03]  /*45b0*/  @!P2 IMAD.MOV.U32 R66, RZ, RZ, R12 ;  /* 0x000000ffff42a224 */ /* 0x000fc600078e000c */
[----:B------:R-:W-:Y:S02]  /*45c0*/  @!P4 LEA.HI.X R73, R70, R15, R67, 0x1, P3 ;  /* 0x0000000f4649c211 */ /* 0x000fe400018f0c43 */
[----:B------:R-:W-:Y:S02]  /*45d0*/  @!P2 MOV R67, RZ ;  /* 0x000000ff0043a202 */ /* 0x000fe40000000f00 */
[----:B------:R-:W-:Y:S01]  /*45e0*/  PRMT R154, RZ, 0x7610, R154 ;  /* 0x00007610ff9a7816 */ /* 0x000fe2000000009a */
[----:B----4-:R-:W-:Y:S01]  /*45f0*/  @!P2 IMAD.WIDE.U32 R70, R124, R64, R66 ;  /* 0x000000407c46a225 */ /* 0x010fe200078e0042 */
[----:B------:R-:W-:Y:S02]  /*4600*/  ISETP.GE.AND P3, PT, R18, R113, PT ;  /* 0x000000711200720c */ /* 0x000fe40003f66270 */
[----:B------:R-:W1:Y:S02]  /*4610*/  @!P5 LDC.64 R66, c[0x0][0x3c0] ;  /* 0x0000f000ff42db82 */ /* 0x000e640000000a00 */
[----:B------:R4:W5:Y:S01]  /*4620*/  @!P4 LDG.E.U16 R154, desc[UR18][R72.64] ;  /* 0x00000012489ac981 */ /* 0x000962000c1e1500 */
[----:B------:R-:W-:Y:S01]  /*4630*/  @!P2 IMAD R65, R124, R65, R71 ;  /* 0x000000417c41a224 */ /* 0x000fe200078e0247 */
[----:B---3--:R-:W-:-:S02]  /*4640*/  @!P2 LEA R134, P4, R70, R11, 0x1 ;  /* 0x0000000b4686a211 */ /* 0x008fc400078808ff */
[----:B------:R-:W-:Y:S02]  /*4650*/  @!P6 MOV R64, R14 ;  /* 0x0000000e0040e202 */ /* 0x000fe40000000f00 */
[----:B------:R-:W-:Y:S01]  /*4660*/  @!P2 LEA.HI.X R135, R70, R15, R65, 0x1, P4 ;  /* 0x0000000f4687a211 */ /* 0x000fe200020f0c41 */
[----:B------:R-:W-:Y:S01]  /*4670*/  @!P6 IMAD.MOV.U32 R65, RZ, RZ, RZ ;  /* 0x000000ffff41e224 */ /* 0x000fe200078e00ff */
[----:B------:R-:W-:Y:S01]  /*4680*/  PRMT R164, RZ, 0x7610, R164 ;  /* 0x00007610ffa47816 */ /* 0x000fe200000000a4 */
[----:B0-----:R-:W-:-:S04]  /*4690*/  @!P6 IMAD.WIDE.U32 R70, R124, R68, R64 ;  /* 0x000000447c46e225 */ /* 0x001fc800078e0040 */
[----:B------:R-:W0:Y:S01]  /*46a0*/  @!P3 LDC.64 R64, c[0x0][0x3c0] ;  /* 0x0000f000ff40bb82 */ /* 0x000e220000000a00 */
[----:B------:R-:W-:Y:S01]  /*46b0*/  ISETP.GE.AND P4, PT, R20, R113, PT ;  /* 0x000000711400720c */ /* 0x000fe20003f86270 */
[----:B------:R3:W5:Y:S01]  /*46c0*/  @!P2 LDG.E.U16 R164, desc[UR18][R134.64] ;  /* 0x0000001286a4a981 */ /* 0x000762000c1e1500 */
[----:B------:R-:W-:Y:S01]  /*46d0*/  @!P6 IMAD R69, R124, R69, R71 ;  /* 0x000000457c45e224 */ /* 0x000fe200078e0247 */
[C---:B----4-:R-:W-:Y:S02]  /*46e0*/  @!P6 LEA R72, P2, R70.reuse, R11, 0x1 ;  /* 0x0000000b4648e211 */ /* 0x050fe400078408ff */
[----:B------:R-:W-:Y:S02]  /*46f0*/  @!P5 MOV R68, R16 ;  /* 0x000000100044d202 */ /* 0x000fe40000000f00 */
[----:B------:R-:W-:Y:S02]  /*4700*/  @!P6 LEA.HI.X R73, R70, R15, R69, 0x1, P2 ;  /* 0x0000000f4649e211 */ /* 0x000fe400010f0c45 */
[----:B------:R-:W-:-:S02]  /*4710*/  @!P5 MOV R69, RZ ;  /* 0x000000ff0045d202 */ /* 0x000fc40000000f00 */
[----:B------:R-:W-:Y:S02]  /*4720*/  PRMT R166, RZ, 0x7610, R166 ;  /* 0x00007610ffa67816 */ /* 0x000fe400000000a6 */
[----:B------:R-:W-:Y:S01]  /*4730*/  ISETP.GE.AND P2, PT, R22, R113, PT ;  /* 0x000000711600720c */ /* 0x000fe20003f46270 */
[C---:B-1----:R-:W-:Y:S02]  /*4740*/  @!P5 IMAD.WIDE.U32 R70, R124.reuse, R66, R68 ;  /* 0x000000427c46d225 */ /* 0x042fe400078e0044 */
[----:B------:R-:W1:Y:S01]  /*4750*/  @!P4 LDC.64 R68, c[0x0][0x3c0] ;  /* 0x0000f000ff44cb82 */ /* 0x000e620000000a00 */
[----:B------:R4:W5:Y:S01]  /*4760*/  @!P6 LDG.E.U16 R166, desc[UR18][R72.64] ;  /* 0x0000001248a6e981 */ /* 0x000962000c1e1500 */
[----:B------:R-:W-:Y:S01]  /*4770*/  @!P5 IMAD R67, R124, R67, R71 ;  /* 0x000000437c43d224 */ /* 0x000fe200078e0247 */
[----:B---3--:R-:W-:Y:S01]  /*4780*/  @!P5 LEA R134, P6, R70, R11, 0x1 ;  /* 0x0000000b4686d211 */ /* 0x008fe200078c08ff */
[----:B------:R-:W-:Y:S01]  /*4790*/  @!P3 IMAD.MOV.U32 R19, RZ, RZ, RZ ;  /* 0x000000ffff13b224 */ /* 0x000fe200078e00ff */
[----:B------:R-:W-:-:S02]  /*47a0*/  PRMT R168, RZ, 0x7610, R168 ;  /* 0x00007610ffa87816 */ /* 0x000fc400000000a8 */
[----:B------:R-:W-:Y:S01]  /*47b0*/  @!P5 LEA.HI.X R135, R70, R15, R67, 0x1, P6 ;  /* 0x0000000f4687d211 */ /* 0x000fe200030f0c43 */
[----:B0-----:R-:W-:Y:S02]  /*47c0*/  @!P3 IMAD.WIDE.U32 R70, R124, R64, R18 ;  /* 0x000000407c46b225 */ /* 0x001fe400078e0012 */
[----:B------:R-:W0:Y:S01]  /*47d0*/  @!P2 LDC.64 R66, c[0x0][0x3c0] ;  /* 0x0000f000ff42ab82 */ /* 0x000e220000000a00 */
[----:B------:R-:W-:Y:S01]  /*47e0*/  ISETP.GE.AND P6, PT, R24, R113, PT ;  /* 0x000000711800720c */ /* 0x000fe20003fc6270 */
[----:B------:R3:W5:Y:S01]  /*47f0*/  @!P5 LDG.E.U16 R168, desc[UR18][R134.64] ;  /* 0x0000001286a8d981 */ /* 0x000762000c1e1500 */
[----:B------:R-:W-:Y:S01]  /*4800*/  @!P3 IMAD R65, R124, R65, R71 ;  /* 0x000000417c41b224 */ /* 0x000fe200078e0247 */
[C---:B----4-:R-:W-:Y:S02]  /*4810*/  @!P3 LEA R72, P5, R70.reuse, R11, 0x1 ;  /* 0x0000000b4648b211 */ /* 0x050fe400078a08ff */
[----:B------:R-:W-:Y:S02]  /*4820*/  @!P4 MOV R64, R20 ;  /* 0x000000140040c202 */ /* 0x000fe40000000f00 */
[----:B------:R-:W-:-:S02]  /*4830*/  @!P3 LEA.HI.X R73, R70, R15, R65, 0x1, P5 ;  /* 0x0000000f4649b211 */ /* 0x000fc400028f0c41 */
[----:B------:R-:W-:Y:S02]  /*4840*/  @!P4 MOV R65, RZ ;  /* 0x000000ff0041c202 */ /* 0x000fe40000000f00 */
[----:B------:R-:W-:Y:S01]  /*4850*/  PRMT R170, RZ, 0x7610, R170 ;  /* 0x00007610ffaa7816 */ /* 0x000fe200000000aa */
[----:B-1----:R-:W-:-:S03]  /*4860*/  @!P4 IMAD.WIDE.U32 R70, R124, R68, R64 ;  /* 0x000000447c46c225 */ /* 0x002fc600078e0040 */
[----:B------:R-:W1:Y:S01]  /*4870*/  @!P6 LDC.64 R64, c[0x0][0x3c0] ;  /* 0x0000f000ff40eb82 */ /* 0x000e620000000a00 */
[----:B------:R-:W-:Y:S01]  /*4880*/  ISETP.GE.AND P5, PT, R26, R113, PT ;  /* 0x000000711a00720c */ /* 0x000fe20003fa6270 */
[----:B------:R4:W5:Y:S01]  /*4890*/  @!P3 LDG.E.U16 R170, desc[UR18][R72.64] ;  /* 0x0000001248aab981 */ /* 0x000962000c1e1500 */
[----:B------:R-:W-:Y:S01]  /*48a0*/  @!P4 IMAD R69, R124, R69, R71 ;  /* 0x000000457c45c224 */ /* 0x000fe200078e0247 */
[C---:B---3--:R-:W-:Y:S01]  /*48b0*/  @!P4 LEA R134, P3, R70.reuse, R11, 0x1 ;  /* 0x0000000b4686c211 */ /* 0x048fe200078608ff */
[----:B------:R-:W-:Y:S01]  /*48c0*/  @!P2 IMAD.MOV.U32 R23, RZ, RZ, RZ ;  /* 0x000000ffff17a224 */ /* 0x000fe200078e00ff */
[----:B------:R-:W-:Y:S02]  /*48d0*/  PRMT R172, RZ, 0x7610, R172 ;  /* 0x00007610ffac7816 */ /* 0x000fe400000000ac */
[----:B------:R-:W-:Y:S01]  /*48e0*/  @!P4 LEA.HI.X R135, R70, R15, R69, 0x1, P3 ;  /* 0x0000000f4687c211 */ /* 0x000fe200018f0c45 */
[----:B0-----:R-:W-:Y:S01]  /*48f0*/  @!P2 IMAD.WIDE.U32 R70, R124, R66, R22 ;  /* 0x000000427c46a225 */ /* 0x001fe200078e0016 */
[----:B------:R-:W-:-:S03]  /*4900*/  ISETP.GE.AND P3, PT, R28, R113, PT ;  /* 0x000000711c00720c */ /* 0x000fc60003f66270 */
[----:B------:R0:W3:Y:S01]  /*4910*/  @!P4 LDG.E.U16 R172, desc[UR18][R134.64] ;  /* 0x0000001286acc981 */ /* 0x0000e2000c1e1500 */
[----:B------:R-:W-:Y:S01]  /*4920*/  @!P2 IMAD R67, R124, R67, R71 ;  /* 0x000000437c43a224 */ /* 0x000fe200078e0247 */
[C---:B----4-:R-:W-:Y:S01]  /*4930*/  @!P2 LEA R72, P4, R70.reuse, R11, 0x1 ;  /* 0x0000000b4648a211 */ /* 0x050fe200078808ff */
[----:B------:R-:W4:Y:S01]  /*4940*/  @!P5 LDC.64 R68, c[0x0][0x3c0] ;  /* 0x0000f000ff44db82 */ /* 0x000f220000000a00 */
[----:B------:R-:W-:Y:S02]  /*4950*/  @!P6 MOV R66, R24 ;  /* 0x000000180042e202 */ /* 0x000fe40000000f00 */
[----:B------:R-:W-:Y:S02]  /*4960*/  @!P2 LEA.HI.X R73, R70, R15, R67, 0x1, P4 ;  /* 0x0000000f4649a211 */ /* 0x000fe400020f0c43 */
[----:B------:R-:W-:Y:S02]  /*4970*/  @!P6 MOV R67, RZ ;  /* 0x000000ff0043e202 */ /* 0x000fe40000000f00 */
[----:B------:R-:W-:Y:S01]  /*4980*/  PRMT R174, RZ, 0x7610, R174 ;  /* 0x00007610ffae7816 */ /* 0x000fe200000000ae */
[----:B-1----:R-:W-:-:S03]  /*4990*/  @!P6 IMAD.WIDE.U32 R70, R124, R64, R66 ;  /* 0x000000407c46e225 */ /* 0x002fc600078e0042 */
[----:B------:R-:W1:Y:S02]  /*49a0*/  @!P3 LDC.64 R66, c[0x0][0x3c0] ;  /* 0x0000f000ff42bb82 */ /* 0x000e640000000a00 */
[----:B------:R4:W3:Y:S01]  /*49b0*/  @!P2 LDG.E.U16 R174, desc[UR18][R72.64] ;  /* 0x0000001248aea981 */ /* 0x0008e2000c1e1500 */
[----:B------:R-:W-:Y:S01]  /*49c0*/  @!P6 IMAD R65, R124, R65, R71 ;  /* 0x000000417c41e224 */ /* 0x000fe200078e0247 */
[----:B0-----:R-:W-:Y:S02]  /*49d0*/  @!P6 LEA R134, P2, R70, R11, 0x1 ;  /* 0x0000000b4686e211 */ /* 0x001fe400078408ff */
[----:B------:R-:W-:Y:S02]  /*49e0*/  ISETP.GE.AND P4, PT, R30, R113, PT ;  /* 0x000000711e00720c */ /* 0x000fe40003f86270 */
[----:B------:R-:W-:Y:S01]  /*49f0*/  @!P6 LEA.HI.X R135, R70, R15, R65, 0x1, P2 ;  /* 0x0000000f4687e211 */ /* 0x000fe200010f0c41 */
[----:B------:R-:W-:Y:S01]  /*4a00*/  @!P5 IMAD.MOV.U32 R64, RZ, RZ, R26 ;  /* 0x000000ffff40d224 */ /* 0x000fe200078e001a */
[----:B------:R-:W-:-:S02]  /*4a10*/  @!P5 MOV R65, RZ ;  /* 0x000000ff0041d202 */ /* 0x000fc40000000f00 */
[----:B------:R-:W-:Y:S01]  /*4a20*/  PRMT R176, RZ, 0x7610, R176 ;  /* 0x00007610ffb07816 */ /* 0x000fe200000000b0 */
[----:B----4-:R-:W-:-:S05]  /*4a30*/  @!P5 IMAD.WIDE.U32 R70, R124, R68, R64 ;  /* 0x000000447c46d225 */ /* 0x010fca00078e0040 */
[----:B------:R0:W4:Y:S01]  /*4a40*/  @!P6 LDG.E.U16 R176, desc[UR18][R134.64] ;  /* 0x0000001286b0e981 */ /* 0x000122000c1e1500 */
[----:B------:R-:W-:Y:S01]  /*4a50*/  @!P5 IMAD R69, R124, R69, R71 ;  /* 0x000000457c45d224 */ /* 0x000fe200078e0247 */
[----:B------:R-:W2:Y:S01]  /*4a60*/  @!P4 LDC.64 R64, c[0x0][0x3c0] ;  /* 0x0000f000ff40cb82 */ /* 0x000ea20000000a00 */
[----:B------:R-:W-:Y:S02]  /*4a70*/  @!P5 LEA R72, P6, R70, R11, 0x1 ;  /* 0x0000000b4648d211 */ /* 0x000fe400078c08ff */
[----:B------:R-:W-:Y:S02]  /*4a80*/  ISETP.GE.AND P2, PT, R32, R113, PT ;  /* 0x000000712000720c */ /* 0x000fe40003f46270 */
[----:B------:R-:W-:Y:S01]  /*4a90*/  @!P5 LEA.HI.X R73, R70, R15, R69, 0x1, P6 ;  /* 0x0000000f4649d211 */ /* 0x000fe200030f0c45 */
[----:B------:R-:W-:Y:S01]  /*4aa0*/  @!P3 IMAD.MOV.U32 R69, RZ, RZ, RZ ;  /* 0x000000ffff45b224 */ /* 0x000fe200078e00ff */
[----:B------:R-:W-:Y:S02]  /*4ab0*/  @!P3 MOV R68, R28 ;  /* 0x0000001c0044b202 */ /* 0x000fe40000000f00 */
[----:B------:R-:W-:-:S03]  /*4ac0*/  PRMT R180, RZ, 0x7610, R180 ;  /* 0x00007610ffb47816 */ /* 0x000fc600000000b4 */
[----:B-1----:R-:W-:-:S03]  /*4ad0*/  @!P3 IMAD.WIDE.U32 R70, R124, R66, R68 ;  /* 0x000000427c46b225 */ /* 0x002fc600078e0044 */
[----:B------:R1:W4:Y:S01]  /*4ae0*/  @!P5 LDG.E.U16 R180, desc[UR18][R72.64] ;  /* 0x0000001248b4d981 */ /* 0x000322000c1e1500 */
[----:B------:R-:W-:Y:S01]  /*4af0*/  @!P3 IMAD R67, R124, R67, R71 ;  /* 0x000000437c43b224 */ /* 0x000fe200078e0247 */
[----:B0-----:R-:W-:Y:S01]  /*4b00*/  @!P3 LEA R134, P5, R70, R11, 0x1 ;  /* 0x0000000b4686b211 */ /* 0x001fe200078a08ff */
[----:B------:R-:W0:Y:S01]  /*4b10*/  @!P2 LDC.64 R68, c[0x0][0x3c0] ;  /* 0x0000f000ff44ab82 */ /* 0x000e220000000a00 */
[----:B------:R-:W-:Y:S02]  /*4b20*/  ISETP.GE.AND P6, PT, R34, R113, PT ;  /* 0x000000712200720c */ /* 0x000fe40003fc6270 */
[----:B------:R-:W-:Y:S02]  /*4b30*/  @!P3 LEA.HI.X R135, R70, R15, R67, 0x1, P5 ;  /* 0x0000000f4687b211 */ /* 0x000fe400028f0c43 */
[----:B------:R-:W-:Y:S02]  /*4b40*/  @!P4 MOV R66, R30 ;  /* 0x0000001e0042c202 */ /* 0x000fe40000000f00 */
[----:B------:R-:W-:-:S02]  /*4b50*/  @!P4 MOV R67, RZ ;  /* 0x000000ff0043c202 */ /* 0x000fc40000000f00 */
[----:B------:R-:W-:Y:S01]  /*4b60*/  PRMT R178, RZ, 0x7610, R178 ;  /* 0x00007610ffb27816 */ /* 0x000fe200000000b2 */
[----:B--2---:R-:W-:-:S04]  /*4b70*/  @!P4 IMAD.WIDE.U32 R70, R124, R64, R66 ;  /* 0x000000407c46c225 */ /* 0x004fc800078e0042 */
[----:B------:R-:W2:Y:S01]  /*4b80*/  @!P6 LDC.64 R66, c[0x0][0x3c0] ;  /* 0x0000f000ff42eb82 */ /* 0x000ea20000000a00 */
[----:B------:R0:W4:Y:S01]  /*4b90*/  @!P3 LDG.E.U16 R178, desc[UR18][R134.64] ;  /* 0x0000001286b2b981 */ /* 0x000122000c1e1500 */
[----:B------:R-:W-:Y:S01]  /*4ba0*/  @!P4 IMAD R65, R124, R65, R71 ;  /* 0x000000417c41c224 */ /* 0x000fe200078e0247 */
[----:B-1----:R-:W-:Y:S02]  /*4bb0*/  @!P4 LEA R72, P3, R70, R11, 0x1 ;  /* 0x0000000b4648c211 */ /* 0x002fe400078608ff */
[----:B------:R-:W-:Y:S02]  /*4bc0*/  ISETP.GE.AND P5, PT, R36, R113, PT ;  /* 0x000000712400720c */ /* 0x000fe40003fa6270 */
[----:B------:R-:W-:Y:S01]  /*4bd0*/  @!P4 LEA.HI.X R73, R70, R15, R65, 0x1, P3 ;  /* 0x0000000f4649c211 */ /* 0x000fe200018f0c41 */
[----:B------:R-:W-:Y:S01]  /*4be0*/  @!P2 IMAD.MOV.U32 R64, RZ, RZ, R32 ;  /* 0x000000ffff40a224 */ /* 0x000fe200078e0020 */
[----:B------:R-:W-:Y:S02]  /*4bf0*/  @!P2 MOV R65, RZ ;  /* 0x000000ff0041a202 */ /* 0x000fe40000000f00 */
[----:B------:R-:W-:Y:S01]  /*4c00*/  PRMT R133, RZ, 0x7610, R133 ;  /* 0x00007610ff857816 */ /* 0x000fe20000000085 */
[----:B0-----:R-:W-:-:S05]  /*4c10*/  @!P2 IMAD.WIDE.U32 R70, R124, R68, R64 ;  /* 0x000000447c46a225 */ /* 0x001fca00078e0040 */
[----:B------:R0:W4:Y:S01]  /*4c20*/  @!P4 LDG.E.U16 R133, desc[UR18][R72.64] ;  /* 0x000000124885c981 */ /* 0x000122000c1e1500 */
[----:B------:R-:W-:Y:S01]  /*4c30*/  @!P2 IMAD R69, R124, R69, R71 ;  /* 0x000000457c45a224 */ /* 0x000fe200078e0247 */
[----:B------:R-:W1:Y:S01]  /*4c40*/  @!P5 LDC.64 R64, c[0x0][0x3c0] ;  /* 0x0000f000ff40db82 */ /* 0x000e620000000a00 */
[----:B------:R-:W-:Y:S02]  /*4c50*/  @!P2 LEA R134, P4, R70, R11, 0x1 ;  /* 0x0000000b4686a211 */ /* 0x000fe400078808ff */
[----:B------:R-:W-:Y:S02]  /*4c60*/  ISETP.GE.AND P3, PT, R38, R113, PT ;  /* 0x000000712600720c */ /* 0x000fe40003f66270 */
[----:B------:R-:W-:Y:S01]  /*4c70*/  @!P2 LEA.HI.X R135, R70, R15, R69, 0x1, P4 ;  /* 0x0000000f4687a211 */ /* 0x000fe200020f0c45 */
[----:B------:R-:W-:Y:S01]  /*4c80*/  @!P6 IMAD.MOV.U32 R69, RZ, RZ, RZ ;  /* 0x000000ffff45e224 */ /* 0x000fe200078e00ff */
[----:B------:R-:W-:Y:S02]  /*4c90*/  @!P6 MOV R68, R34 ;  /* 0x000000220044e202 */ /* 0x000fe40000000f00 */
[----:B------:R-:W-:-:S03]  /*4ca0*/  PRMT R147, RZ, 0x7610, R147 ;  /* 0x00007610ff937816 */ /* 0x000fc60000000093 */
[----:B--2---:R-:W-:-:S03]  /*4cb0*/  @!P6 IMAD.WIDE.U32 R70, R124, R66, R68 ;  /* 0x000000427c46e225 */ /* 0x004fc600078e0044 */
        /* <DEDUP_REMOVED lines=11> */
[----:B------:R0:W4:Y:S01]  /*4d70*/  @!P6 LDG.E.U16 R149, desc[UR18][R72.64] ;  /* 0x000000124895e981 */ /* 0x000122000c1e1500 */
[----:B------:R-:W-:Y:S01]  /*4d80*/  @!P5 IMAD R65, R124, R65, R71 ;  /* 0x000000417c41d224 */ /* 0x000fe200078e0247 */
[----:B--2---:R-:W-:Y:S02]  /*4d90*/  @!P5 LEA R134, P6, R70, R11, 0x1 ;  /* 0x0000000b4686d211 */ /* 0x004fe400078c08ff */
[----:B------:R-:W-:Y:S02]  /*4da0*/  ISETP.GE.AND P2, PT, R42, R113, PT ;  /* 0x000000712a00720c */ /* 0x000fe40003f46270 */
[----:B------:R-:W-:Y:S01]  /*4db0*/  @!P5 LEA.HI.X R135, R70, R15, R65, 0x1, P6 ;  /* 0x0000000f4687d211 */ /* 0x000fe200030f0c41 */
[----:B------:R-:W-:Y:S01]  /*4dc0*/  @!P3 IMAD.MOV.U32 R64, RZ, RZ, R38 ;  /* 0x000000ffff40b224 */ /* 0x000fe200078e0026 */
[----:B------:R-:W-:Y:S02]  /*4dd0*/  @!P3 MOV R65, RZ ;  /* 0x000000ff0041b202 */ /* 0x000fe40000000f00 */
[----:B------:R-:W-:Y:S01]  /*4de0*/  PRMT R182, RZ, 0x7610, R182 ;  /* 0x00007610ffb67816 */ /* 0x000fe200000000b6 */
[----:B0-----:R-:W-:Y:S01]  /*4df0*/  @!P3 IMAD.WIDE.U32 R70, R124, R68, R64 ;  /* 0x000000447c46b225 */ /* 0x001fe200078e0040 */
[----:B------:R-:W-:-:S04]  /*4e00*/  ISETP.GE.AND P6, PT, R44, R113, PT ;  /* 0x000000712c00720c */ /* 0x000fc80003fc6270 */
[----:B------:R0:W2:Y:S01]  /*4e10*/  @!P5 LDG.E.U16 R182, desc[UR18][R134.64] ;  /* 0x0000001286b6d981 */ /* 0x0000a2000c1e1500 */
[----:B------:R-:W-:Y:S01]  /*4e20*/  @!P3 IMAD R69, R124, R69, R71 ;  /* 0x000000457c45b224 */ /* 0x000fe200078e0247 */
[C---:B------:R-:W-:Y:S01]  /*4e30*/  @!P3 LEA R72, P5, R70.reuse, R11, 0x1 ;  /* 0x0000000b4648b211 */ /* 0x040fe200078a08ff */
[----:B------:R-:W0:Y:S01]  /*4e40*/  @!P2 LDC.64 R64, c[0x0][0x3c0] ;  /* 0x0000f000ff40ab82 */ /* 0x000e220000000a00 */
[----:B------:R-:W-:Y:S02]  /*4e50*/  @!P4 IMAD.MOV.U32 R71, RZ, RZ, RZ ;  /* 0x000000ffff47c224 */ /* 0x000fe400078e00ff */
[----:B------:R-:W-:Y:S02]  /*4e60*/  @!P3 LEA.HI.X R73, R70, R15, R69, 0x1, P5 ;  /* 0x0000000f4649b211 */ /* 0x000fe400028f0c45 */
[----:B------:R-:W-:Y:S02]  /*4e70*/  @!P4 MOV R70, R40 ;  /* 0x000000280046c202 */ /* 0x000fe40000000f00 */
[----:B------:R-:W-:Y:S01]  /*4e80*/  PRMT R125, RZ, 0x7610, R125 ;  /* 0x00007610ff7d7816 */ /* 0x000fe2000000007d */
[----:B------:R-:W5:Y:S02]  /*4e90*/  @!P6 LDC.64 R68, c[0x0][0x3c0] ;  /* 0x0000f000ff44eb82 */ /* 0x000f640000000a00 */
[----:B-1----:R-:W-:-:S03]  /*4ea0*/  @!P4 IMAD.WIDE.U32 R70, R124, R66, R70 ;  /* 0x000000427c46c225 */ /* 0x002fc600078e0046 */
[----:B------:R1:W2:Y:S01]  /*4eb0*/  @!P3 LDG.E.U16 R125, desc[UR18][R72.64] ;  /* 0x00000012487db981 */ /* 0x0002a2000c1e1500 */
[----:B------:R-:W-:Y:S01]  /*4ec0*/  @!P4 IMAD R67, R124, R67, R71 ;  /* 0x000000437c43c224 */ /* 0x000fe200078e0247 */
[----:B------:R-:W-:Y:S02]  /*4ed0*/  ISETP.GE.AND P3, PT, R46, R113, PT ;  /* 0x000000712e00720c */ /* 0x000fe40003f66270 */
[C---:B------:R-:W-:Y:S02]  /*4ee0*/  @!P4 LEA R136, P5, R70.reuse, R11, 0x1 ;  /* 0x0000000b4688c211 */ /* 0x040fe400078a08ff */
[----:B------:R-:W-:Y:S02]  /*4ef0*/  @!P2 MOV R66, R42 ;  /* 0x0000002a0042a202 */ /* 0x000fe40000000f00 */
[----:B------:R-:W-:Y:S02]  /*4f00*/  @!P4 LEA.HI.X R137, R70, R15, R67, 0x1, P5 ;  /* 0x0000000f4689c211 */ /* 0x000fe400028f0c43 */
[----:B------:R-:W-:-:S02]  /*4f10*/  @!P2 MOV R67, RZ ;  /* 0x000000ff0043a202 */ /* 0x000fc40000000f00 */
[----:B------:R-:W-:Y:S01]  /*4f20*/  PRMT R145, RZ, 0x7610, R145 ;  /* 0x00007610ff917816 */ /* 0x000fe20000000091 */
[----:B0-----:R-:W-:-:S03]  /*4f30*/  @!P2 IMAD.WIDE.U32 R70, R124, R64, R66 ;  /* 0x000000407c46a225 */ /* 0x001fc600078e0042 */
[----:B------:R-:W0:Y:S02]  /*4f40*/  @!P3 LDC.64 R66, c[0x0][0x3c0] ;  /* 0x0000f000ff42bb82 */ /* 0x000e240000000a00 */
[----:B------:R-:W2:Y:S01]  /*4f50*/  @!P4 LDG.E.U16 R145, desc[UR18][R136.64] ;  /* 0x000000128891c981 */ /* 0x000ea2000c1e1500 */
[----:B------:R-:W-:Y:S01]  /*4f60*/  @!P2 IMAD R19, R124, R65, R71 ;  /* 0x000000417c13a224 */ /* 0x000fe200078e0247 */
[----:B------:R-:W-:Y:S01]  /*4f70*/  @!P6 MOV R65, RZ ;  /* 0x000000ff0041e202 */ /* 0x000fe20000000f00 */
[----:B------:R-:W-:Y:S01]  /*4f80*/  @!P6 IMAD.MOV.U32 R64, RZ, RZ, R44 ;  /* 0x000000ffff40e224 */ /* 0x000fe200078e002c */
[----:B------:R-:W-:Y:S02]  /*4f90*/  ISETP.GE.AND P4, PT, R48, R113, PT ;  /* 0x000000713000720c */ /* 0x000fe40003f86270 */
[----:B------:R-:W-:Y:S01]  /*4fa0*/  @!P2 LEA R134, P5, R70, R11, 0x1 ;  /* 0x0000000b4686a211 */ /* 0x000fe200078a08ff */
[----:B-----5:R-:W-:Y:S01]  /*4fb0*/  @!P6 IMAD.WIDE.U32 R64, R124, R68, R64 ;  /* 0x000000447c40e225 */ /* 0x020fe200078e0040 */
[----:B------:R-:W-:-:S02]  /*4fc0*/  PRMT R184, RZ, 0x7610, R184 ;  /* 0x00007610ffb87816 */ /* 0x000fc400000000b8 */
[----:B------:R-:W-:Y:S01]  /*4fd0*/  @!P2 LEA.HI.X R135, R70, R15, R19, 0x1, P5 ;  /* 0x0000000f4687a211 */ /* 0x000fe200028f0c13 */
[----:B------:R-:W-:Y:S01]  /*4fe0*/  @!P6 IMAD R69, R124, R69, R65 ;  /* 0x000000457c45e224 */ /* 0x000fe200078e0241 */
[----:B-1----:R-:W-:Y:S02]  /*4ff0*/  @!P6 LEA R72, P5, R64, R11, 0x1 ;  /* 0x0000000b4048e211 */ /* 0x002fe400078a08ff */
[----:B------:R-:W-:Y:S01]  /*5000*/  LOP3.LUT R162, R118, 0x340, RZ, 0xfc, !PT ;  /* 0x0000034076a27812 */ /* 0x000fe200078efcff */
[----:B------:R1:W5:Y:S01]  /*5010*/  @!P2 LDG.E.U16 R184, desc[UR18][R134.64] ;  /* 0x0000001286b8a981 */ /* 0x000362000c1e1500 */
[----:B------:R-:W-:Y:S02]  /*5020*/  @!P6 LEA.HI.X R73, R64, R15, R69, 0x1, P5 ;  /* 0x0000000f4049e211 */ /* 0x000fe400028f0c45 */
[----:B------:R-:W3:Y:S01]  /*5030*/  @!P4 LDC.64 R68, c[0x0][0x3c0] ;  /* 0x0000f000ff44cb82 */ /* 0x000ee20000000a00 */
[----:B------:R-:W-:Y:S01]  /*5040*/  ISETP.GE.AND P5, PT, R50, R113, PT ;  /* 0x000000713200720c */ /* 0x000fe20003fa6270 */
[----:B------:R-:W-:Y:S01]  /*5050*/  @!P3 IMAD.MOV.U32 R65, RZ, RZ, RZ ;  /* 0x000000ffff41b224 */ /* 0x000fe200078e00ff */
[----:B------:R-:W-:-:S02]  /*5060*/  @!P3 MOV R64, R46 ;  /* 0x0000002e0040b202 */ /* 0x000fc40000000f00 */
[----:B------:R-:W-:Y:S02]  /*5070*/  ISETP.GE.AND P2, PT, R162, R113, PT ;  /* 0x00000071a200720c */ /* 0x000fe40003f46270 */
[----:B------:R-:W-:Y:S01]  /*5080*/  PRMT R151, RZ, 0x7610, R151 ;  /* 0x00007610ff977816 */ /* 0x000fe20000000097 */
[----:B0-----:R-:W-:-:S04]  /*5090*/  @!P3 IMAD.WIDE.U32 R64, R124, R66, R64 ;  /* 0x000000427c40b225 */ /* 0x001fc800078e0040 */
[----:B------:R-:W-:Y:S01]  /*50a0*/  @!P3 IMAD R19, R124, R67, R65 ;  /* 0x000000437c13b224 */ /* 0x000fe200078e0241 */
[----:B------:R0:W5:Y:S01]  /*50b0*/  @!P6 LDG.E.U16 R151, desc[UR18][R72.64] ;  /* 0x000000124897e981 */ /* 0x000162000c1e1500 */
[C---:B-1----:R-:W-:Y:S01]  /*50c0*/  @!P3 LEA R134, P6, R64.reuse, R11, 0x1 ;  /* 0x0000000b4086b211 */ /* 0x042fe200078c08ff */
[----:B------:R-:W0:Y:S03]  /*50d0*/  @!P5 LDC.64 R70, c[0x0][0x3c0] ;  /* 0x0000f000ff46db82 */ /* 0x000e260000000a00 */
[----:B------:R-:W-:Y:S02]  /*50e0*/  @!P3 LEA.HI.X R135, R64, R15, R19, 0x1, P6 ;  /* 0x0000000f4087b211 */ /* 0x000fe400030f0c13 */
[----:B------:R-:W-:-:S03]  /*50f0*/  ISETP.GE.AND P6, PT, R52, R113, PT ;  /* 0x000000713400720c */ /* 0x000fc60003fc6270 */
[----:B------:R-:W1:Y:S01]  /*5100*/  @!P2 LDC.64 R66, c[0x0][0x3c0] ;  /* 0x0000f000ff42ab82 */ /* 0x000e620000000a00 */
[----:B------:R-:W-:Y:S02]  /*5110*/  @!P4 MOV R64, R48 ;  /* 0x000000300040c202 */ /* 0x000fe40000000f00 */
[----:B------:R-:W-:Y:S02]  /*5120*/  @!P4 MOV R65, RZ ;  /* 0x000000ff0041c202 */ /* 0x000fe40000000f00 */
[----:B------:R-:W-:Y:S01]  /*5130*/  PRMT R186, RZ, 0x7610, R186 ;  /* 0x00007610ffba7816 */ /* 0x000fe200000000ba */
[----:B---3--:R-:W-:Y:S01]  /*5140*/  @!P4 IMAD.WIDE.U32 R64, R124, R68, R64 ;  /* 0x000000447c40c225 */ /* 0x008fe200078e0040 */
[----:B------:R-:W-:-:S04]  /*5150*/  PRMT R194, RZ, 0x7610, R194 ;  /* 0x00007610ffc27816 */ /* 0x000fc800000000c2 */
[----:B------:R-:W3:Y:S01]  /*5160*/  @!P3 LDG.E.U16 R186, desc[UR18][R134.64] ;  /* 0x0000001286bab981 */ /* 0x000ee2000c1e1500 */
[----:B------:R-:W-:Y:S01]  /*5170*/  @!P4 IMAD R19, R124, R69, R65 ;  /* 0x000000457c13c224 */ /* 0x000fe200078e0241 */
[C---:B------:R-:W-:Y:S01]  /*5180*/  @!P4 LEA R140, P3, R64.reuse, R11, 0x1 ;  /* 0x0000000b408cc211 */ /* 0x040fe200078608ff */
[----:B------:R-:W1:Y:S01]  /*5190*/  @!P6 LDC.64 R68, c[0x0][0x3c0] ;  /* 0x0000f000ff44eb82 */ /* 0x000e620000000a00 */
[----:B------:R1:W4:Y:S01]  /*51a0*/  @!P1 LDG.E.U16 R194, desc[UR18][R74.64] ;  /* 0x000000124ac29981 */ /* 0x000322000c1e1500 */
[----:B------:R-:W-:Y:S02]  /*51b0*/  @!P5 MOV R65, RZ ;  /* 0x000000ff0041d202 */ /* 0x000fe40000000f00 */
[----:B------:R-:W-:Y:S01]  /*51c0*/  @!P4 LEA.HI.X R141, R64, R15, R19, 0x1, P3 ;  /* 0x0000000f408dc211 */ /* 0x000fe200018f0c13 */
[----:B------:R-:W-:Y:S01]  /*51d0*/  @!P5 IMAD.MOV.U32 R64, RZ, RZ, R50 ;  /* 0x000000ffff40d224 */ /* 0x000fe200078e0032 */
[----:B------:R-:W-:Y:S02]  /*51e0*/  @!P2 MOV R163, RZ ;  /* 0x000000ff00a3a202 */ /* 0x000fe40000000f00 */
[----:B------:R-:W-:Y:S01]  /*51f0*/  PRMT R188, RZ, 0x7610, R188 ;  /* 0x00007610ffbc7816 */ /* 0x000fe200000000bc */
[----:B0-----:R-:W-:-:S04]  /*5200*/  @!P5 IMAD.WIDE.U32 R72, R124, R70, R64 ;  /* 0x000000467c48d225 */ /* 0x001fc800078e0040 */
[----:B-1----:R-:W-:Y:S01]  /*5210*/  @!P2 IMAD.WIDE.U32 R64, R124, R66, R162 ;  /* 0x000000427c40a225 */ /* 0x002fe200078e00a2 */
[----:B------:R-:W-:Y:S01]  /*5220*/  @!P5 LEA R70, P3, R72, R11, 0x1 ;  /* 0x0000000b4846d211 */ /* 0x000fe200078608ff */
[----:B------:R0:W3:Y:S02]  /*5230*/  @!P4 LDG.E.U16 R188, desc[UR18][R140.64] ;  /* 0x000000128cbcc981 */ /* 0x0000e4000c1e1500 */
[----:B------:R-:W-:Y:S01]  /*5240*/  @!P5 IMAD R71, R124, R71, R73 ;  /* 0x000000477c47d224 */ /* 0x000fe200078e0249 */
[----:B------:R-:W-:Y:S01]  /*5250*/  LOP3.LUT R138, R118, 0x380, RZ, 0xfc, !PT ;  /* 0x00000380768a7812 */ /* 0x000fe200078efcff */
[----:B------:R-:W-:Y:S01]  /*5260*/  @!P2 IMAD R67, R124, R67, R65 ;  /* 0x000000437c43a224 */ /* 0x000fe200078e0241 */
[----:B------:R-:W-:Y:S02]  /*5270*/  @!P2 LEA R74, P4, R64, R11, 0x1 ;  /* 0x0000000b404aa211 */ /* 0x000fe400078808ff */
[----:B------:R-:W-:Y:S02]  /*5280*/  @!P5 LEA.HI.X R71, R72, R15, R71, 0x1, P3 ;  /* 0x0000000f4847d211 */ /* 0x000fe400018f0c47 */
[----:B------:R-:W-:-:S02]  /*5290*/  ISETP.GE.AND P3, PT, R138, R113, PT ;  /* 0x000000718a00720c */ /* 0x000fc40003f66270 */
[----:B------:R-:W-:Y:S01]  /*52a0*/  @!P2 LEA.HI.X R75, R64, R15, R67, 0x1, P4 ;  /* 0x0000000f404ba211 */ /* 0x000fe200020f0c43 */
[----:B------:R-:W-:Y:S01]  /*52b0*/  @!P6 IMAD.MOV.U32 R64, RZ, RZ, R52 ;  /* 0x000000ffff40e224 */ /* 0x000fe200078e0034 */
[----:B------:R-:W-:Y:S02]  /*52c0*/  @!P6 MOV R65, RZ ;  /* 0x000000ff0041e202 */ /* 0x000fe40000000f00 */
[----:B------:R-:W-:Y:S02]  /*52d0*/  PRMT R190, RZ, 0x7610, R190 ;  /* 0x00007610ffbe7816 */ /* 0x000fe400000000be */
[----:B------:R-:W-:Y:S01]  /*52e0*/  PRMT R153, RZ, 0x7610, R153 ;  /* 0x00007610ff997816 */ /* 0x000fe20000000099 */
[----:B------:R-:W-:Y:S01]  /*52f0*/  @!P6 IMAD.WIDE.U32 R66, R124, R68, R64 ;  /* 0x000000447c42e225 */ /* 0x000fe200078e0040 */
[C---:B------:R-:W-:Y:S02]  /*5300*/  LOP3.LUT R136, R118.reuse, 0x3a0, RZ, 0xfc, !PT ;  /* 0x000003a076887812 */ /* 0x040fe400078efcff */
[----:B------:R-:W-:Y:S01]  /*5310*/  LOP3.LUT R134, R118, 0x3c0, RZ, 0xfc, !PT ;  /* 0x000003c076867812 */ /* 0x000fe200078efcff */
[----:B------:R1:W3:Y:S01]  /*5320*/  @!P5 LDG.E.U16 R190, desc[UR18][R70.64] ;  /* 0x0000001246bed981 */ /* 0x0002e2000c1e1500 */
[----:B------:R-:W-:Y:S01]  /*5330*/  @!P6 IMAD R69, R124, R69, R67 ;  /* 0x000000457c45e224 */ /* 0x000fe200078e0243 */
[-C--:B------:R-:W-:Y:S01]  /*5340*/  ISETP.GE.AND P5, PT, R136, R113.reuse, PT ;  /* 0x000000718800720c */ /* 0x080fe20003fa6270 */
[----:B------:R-:W1:Y:S01]  /*5350*/  @!P3 LDC.64 R64, c[0x0][0x3c0] ;  /* 0x0000f000ff40bb82 */ /* 0x000e620000000a00 */
[----:B------:R1:W3:Y:S01]  /*5360*/  @!P2 LDG.E.U16 R153, desc[UR18][R74.64] ;  /* 0x000000124a99a981 */ /* 0x0002e2000c1e1500 */
[----:B------:R-:W-:-:S02]  /*5370*/  ISETP.GE.AND P4, PT, R134, R113, PT ;  /* 0x000000718600720c */ /* 0x000fc40003f86270 */
[C---:B0-----:R-:W-:Y:S02]  /*5380*/  @!P6 LEA R140, P2, R66.reuse, R11, 0x1 ;  /* 0x0000000b428ce211 */ /* 0x041fe400078408ff */
[----:B------:R-:W-:Y:S02]  /*5390*/  LOP3.LUT R68, R111, 0x3e0, RZ, 0xfc, !PT ;  /* 0x000003e06f447812 */ /* 0x000fe400078efcff */
[----:B------:R-:W-:Y:S02]  /*53a0*/  @!P6 LEA.HI.X R141, R66, R15, R69, 0x1, P2 ;  /* 0x0000000f428de211 */ /* 0x000fe400010f0c45 */
[----:B------:R-:W-:Y:S02]  /*53b0*/  ISETP.GE.AND P2, PT, R68, R113, PT ;  /* 0x000000714400720c */ /* 0x000fe40003f46270 */
[----:B------:R-:W0:Y:S08]  /*53c0*/  @!P5 LDC.64 R66, c[0x0][0x3c0] ;  /* 0x0000f000ff42db82 */ /* 0x000e300000000a00 */
[----:B-1----:R-:W1:Y:S01]  /*53d0*/  @!P4 LDC.64 R70, c[0x0][0x3c0] ;  /* 0x0000f000ff46cb82 */ /* 0x002e620000000a00 */
[----:B------:R-:W-:-:S07]  /*53e0*/  @!P3 MOV R139, RZ ;  /* 0x000000ff008bb202 */ /* 0x000fce0000000f00 */
[----:B------:R-:W1:Y:S01]  /*53f0*/  @!P2 LDC.64 R72, c[0x0][0x3c0] ;  /* 0x0000f000ff48ab82 */ /* 0x000e620000000a00 */
[----:B------:R-:W-:Y:S01]  /*5400*/  PRMT R192, RZ, 0x7610, R192 ;  /* 0x00007610ffc07816 */ /* 0x000fe200000000c0 */
[----:B------:R-:W-:Y:S01]  /*5410*/  @!P3 IMAD.WIDE.U32 R74, R124, R64, R138 ;  /* 0x000000407c4ab225 */ /* 0x000fe200078e008a */
[----:B------:R-:W-:-:S03]  /*5420*/  @!P4 MOV R135, RZ ;  /* 0x000000ff0087c202 */ /* 0x000fc60000000f00 */
[----:B------:R-:W-:Y:S01]  /*5430*/  @!P3 IMAD R65, R124, R65, R75 ;  /* 0x000000417c41b224 */ /* 0x000fe200078e024b */
[----:B------:R1:W3:Y:S01]  /*5440*/  @!P6 LDG.E.U16 R192, desc[UR18][R140.64] ;  /* 0x000000128cc0e981 */ /* 0x0002e2000c1e1500 */
[C---:B------:R-:W-:Y:S01]  /*5450*/  @!P3 LEA R142, P6, R74.reuse, R11, 0x1 ;  /* 0x0000000b4a8eb211 */ /* 0x040fe200078c08ff */
[----:B------:R-:W-:Y:S01]  /*5460*/  @!P5 IMAD.MOV.U32 R137, RZ, RZ, RZ ;  /* 0x000000ffff89d224 */ /* 0x000fe200078e00ff */
[----:B------:R-:W-:Y:S02]  /*5470*/  PRMT R196, RZ, 0x7610, R196 ;  /* 0x00007610ffc47816 */ /* 0x000fe400000000c4 */
[----:B------:R-:W-:Y:S01]  /*5480*/  @!P3 LEA.HI.X R143, R74, R15, R65, 0x1, P6 ;  /* 0x0000000f4a8fb211 */ /* 0x000fe200030f0c41 */
[----:B0-----:R-:W-:Y:S01]  /*5490*/  @!P5 IMAD.WIDE.U32 R74, R124, R66, R136 ;  /* 0x000000427c4ad225 */ /* 0x001fe200078e0088 */
[----:B------:R-:W-:-:S03]  /*54a0*/  @!P2 MOV R69, RZ ;  /* 0x000000ff0045a202 */ /* 0x000fc60000000f00 */
[----:B-1----:R-:W-:Y:S01]  /*54b0*/  @!P4 IMAD.WIDE.U32 R64, R124, R70, R134 ;  /* 0x000000467c40c225 */ /* 0x002fe200078e0086 */
[----:B------:R-:W3:Y:S01]  /*54c0*/  @!P3 LDG.E.U16 R196, desc[UR18][R142.64] ;  /* 0x000000128ec4b981 */ /* 0x000ee2000c1e1500 */
[----:B------:R-:W-:Y:S02]  /*54d0*/  @!P5 LEA R140, P3, R74, R11, 0x1 ;  /* 0x0000000b4a8cd211 */ /* 0x000fe400078608ff */
[----:B------:R-:W-:Y:S01]  /*54e0*/  @!P5 IMAD R19, R124, R67, R75 ;  /* 0x000000437c13d224 */ /* 0x000fe200078e024b */
[----:B------:R-:W-:Y:S01]  /*54f0*/  @!P4 LEA R70, P6, R64, R11, 0x1 ;  /* 0x0000000b4046c211 */ /* 0x000fe200078c08ff */
[C---:B------:R-:W-:Y:S02]  /*5500*/  @!P4 IMAD R71, R124.reuse, R71, R65 ;  /* 0x000000477c47c224 */ /* 0x040fe400078e0241 */
[----:B------:R-:W-:Y:S01]  /*5510*/  @!P2 IMAD.WIDE.U32 R66, R124, R72, R68 ;  /* 0x000000487c42a225 */ /* 0x000fe200078e0044 */
[-C--:B------:R-:W-:Y:S02]  /*5520*/  @!P5 LEA.HI.X R141, R74, R15.reuse, R19, 0x1, P3 ;  /* 0x0000000f4a8dd211 */ /* 0x080fe400018f0c13 */
[----:B------:R-:W-:Y:S01]  /*5530*/  @!P4 LEA.HI.X R71, R64, R15, R71, 0x1, P6 ;  /* 0x0000000f4047c211 */ /* 0x000fe200030f0c47 */
[----:B------:R-:W-:Y:S01]  /*5540*/  @!P2 IMAD R73, R124, R73, R67 ;  /* 0x000000497c49a224 */ /* 0x000fe200078e0243 */
[----:B------:R-:W-:-:S02]  /*5550*/  @!P2 LEA R64, P3, R66, R11, 0x1 ;  /* 0x0000000b4240a211 */ /* 0x000fc400078608ff */
[----:B------:R-:W-:Y:S02]  /*5560*/  PRMT R135, RZ, 0x7610, R135 ;  /* 0x00007610ff877816 */ /* 0x000fe40000000087 */
[----:B------:R-:W-:Y:S02]  /*5570*/  PRMT R198, RZ, 0x7610, R198 ;  /* 0x00007610ffc67816 */ /* 0x000fe400000000c6 */
[----:B------:R-:W-:Y:S02]  /*5580*/  PRMT R137, RZ, 0x7610, R137 ;  /* 0x00007610ff897816 */ /* 0x000fe40000000089 */
[----:B------:R-:W-:Y:S01]  /*5590*/  @!P2 LEA.HI.X R65, R66, R15, R73, 0x1, P3 ;  /* 0x0000000f4241a211 */ /* 0x000fe200018f0c49 */
[----:B------:R-:W3:Y:S04]  /*55a0*/  @!P5 LDG.E.U16 R135, desc[UR18][R140.64] ;  /* 0x000000128c87d981 */ /* 0x000ee8000c1e1500 */
[----:B------:R-:W3:Y:S04]  /*55b0*/  @!P4 LDG.E.U16 R198, desc[UR18][R70.64] ;  /* 0x0000001246c6c981 */ /* 0x000ee8000c1e1500 */
[----:B------:R0:W3:Y:S01]  /*55c0*/  @!P2 LDG.E.U16 R137, desc[UR18][R64.64] ;  /* 0x000000124089a981 */ /* 0x0000e2000c1e1500 */
[----:B------:R-:W1:Y:S01]  /*55d0*/  S2R R74, SR_CgaCtaId ;  /* 0x00000000004a7919 */ /* 0x000e620000008800 */
[----:B0-----:R-:W-:Y:S01]  /*55e0*/  MOV R65, R91 ;  /* 0x0000005b00417202 */ /* 0x001fe20000000f00 */
[----:B------:R-:W-:-:S04]  /*55f0*/  IMAD.MOV.U32 R64, RZ, RZ, R126 ;  /* 0x000000ffff407224 */ /* 0x000fc800078e007e */
[----:B------:R-:W-:-:S04]  /*5600*/  IMAD.WIDE.U32 R66, R124, UR6, R64 ;  /* 0x000000067c427c25 */ /* 0x000fc8000f8e0040 */
[----:B------:R-:W-:Y:S01]  /*5610*/  IMAD R19, R124, UR7, R67 ;  /* 0x000000077c137c24 */ /* 0x000fe2000f8e0243 */
[C---:B------:R-:W-:Y:S02]  /*5620*/  LEA R72, P2, R66.reuse, R128, 0x3 ;  /* 0x0000008042487211 */ /* 0x040fe400078418ff */
[----:B------:R-:W-:Y:S02]  /*5630*/  MOV R23, 0x400 ;  /* 0x0000040000177802 */ /* 0x000fe40000000f00 */
[----:B------:R-:W-:Y:S01]  /*5640*/  LEA.HI.X R73, R66, R129, R19, 0x3, P2 ;  /* 0x0000008142497211 */ /* 0x000fe200010f1c13 */
[C---:B------:R-:W-:Y:S01]  /*5650*/  VIADD R66, R21.reuse, 0x220 ;  /* 0x0000022015427836 */ /* 0x040fe20000000000 */
[----:B------:R-:W-:-:S04]  /*5660*/  IADD3 R64, PT, PT, R21, 0x200, RZ ;  /* 0x0000020015407810 */ /* 0x000fc80007ffe0ff */
[-C--:B------:R-:W-:Y:S01]  /*5670*/  LEA.HI.SX32 R64, R64, R21.reuse, 0x1b ;  /* 0x0000001540407211 */ /* 0x080fe200078fdaff */
[----:B------:R-:W3:Y:S01]  /*5680*/  LDG.E.64 R72, desc[UR18][R72.64] ;  /* 0x0000001248487981 */ /* 0x000ee2000c1e1b00 */
[----:B------:R-:W-:Y:S02]  /*5690*/  LEA.HI.SX32 R66, R66, R21, 0x1b ;  /* 0x0000001542427211 */ /* 0x000fe400078fdaff */
[----:B-1----:R-:W-:Y:S02]  /*56a0*/  LEA R23, R74, R23, 0x18 ;  /* 0x000000174a177211 */ /* 0x002fe400078ec0ff */
[----:B------:R-:W-:-:S03]  /*56b0*/  IADD3 R70, PT, PT, R21, 0x240, RZ ;  /* 0x0000024015467810 */ /* 0x000fc60007ffe0ff */
[----:B------:R-:W-:Y:S01]  /*56c0*/  IMAD R66, R66, 0x2, R23 ;  /* 0x0000000242427824 */ /* 0x000fe200078e0217 */
[----:B------:R-:W-:Y:S02]  /*56d0*/  MOV R19, R109 ;  /* 0x0000006d00137202 */ /* 0x000fe40000000f00 */
[----:B------:R-:W-:-:S04]  /*56e0*/  LEA.HI.SX32 R70, R70, R21, 0x1b ;  /* 0x0000001546467211 */ /* 0x000fc800078fdaff */
[----:B------:R-:W-:Y:S02]  /*56f0*/  LEA R141, R70, R23, 0x1 ;  /* 0x00000017468d7211 */ /* 0x000fe400078e08ff */
[C---:B------:R-:W-:Y:S02]  /*5700*/  IADD3 R70, PT, PT, R21.reuse, 0x280, RZ ;  /* 0x0000028015467810 */ /* 0x040fe40007ffe0ff */
[----:B------:R-:W-:Y:S02]  /*5710*/  IADD3 R74, PT, PT, R21, 0x2a0, RZ ;  /* 0x000002a0154a7810 */ /* 0x000fe40007ffe0ff */
[-C--:B------:R-:W-:Y:S02]  /*5720*/  LEA.HI.SX32 R70, R70, R21.reuse, 0x1b ;  /* 0x0000001546467211 */ /* 0x080fe400078fdaff */
[----:B------:R-:W-:-:S04]  /*5730*/  LEA.HI.SX32 R74, R74, R21, 0x1b ;  /* 0x000000154a4a7211 */ /* 0x000fc800078fdaff */
[----:B------:R-:W-:Y:S01]  /*5740*/  LEA R67, R74, R23, 0x1 ;  /* 0x000000174a437211 */ /* 0x000fe200078e08ff */
[C---:B------:R-:W-:Y:S01]  /*5750*/  VIADD R140, R21.reuse, 0x2c0 ;  /* 0x000002c0158c7836 */ /* 0x040fe20000000000 */
[----:B------:R-:W-:-:S04]  /*5760*/  IADD3 R142, PT, PT, R21, 0x2e0, RZ ;  /* 0x000002e0158e7810 */ /* 0x000fc80007ffe0ff */
[----:B------:R-:W-:Y:S01]  /*5770*/  LEA.HI.SX32 R140, R140, R21, 0x1b ;  /* 0x000000158c8c7211 */ /* 0x000fe200078fdaff */
[----:B----4-:R-:W-:Y:S04]  /*5780*/  STS.U16 [R25], R194 ;  /* 0x000000c219007388 */ /* 0x010fe80000000400 */
[----:B------:R0:W-:Y:S04]  /*5790*/  STS.U16 [R27+0x40], R146 ;  /* 0x000040921b007388 */ /* 0x0001e80000000400 */
[----:B------:R-:W-:Y:S04]  /*57a0*/  STS.U16 [R29+0x80], R148 ;  /* 0x000080941d007388 */ /* 0x000fe80000000400 */
[----:B------:R-:W-:Y:S04]  /*57b0*/  STS.U16 [R31+0xc0], R144 ;  /* 0x0000c0901f007388 */ /* 0x000fe80000000400 */
[----:B------:R-:W-:Y:S04]  /*57c0*/  STS.U16 [R33+0x100], R150 ;  /* 0x0001009621007388 */ /* 0x000fe80000000400 */
[----:B------:R-:W-:Y:S04]  /*57d0*/  STS.U16 [R35+0x140], R154 ;  /* 0x0001409a23007388 */ /* 0x000fe80000000400 */
[----:B------:R-:W-:Y:S04]  /*57e0*/  STS.U16 [R37+0x180], R164 ;  /* 0x000180a425007388 */ /* 0x000fe80000000400 */
[----:B------:R-:W-:Y:S01]  /*57f0*/  STS.U16 [R39+0x1c0], R166 ;  /* 0x0001c0a627007388 */ /* 0x000fe20000000400 */
[----:B0-----:R-:W-:-:S03]  /*5800*/  LEA R146, R64, R23, 0x1 ;  /* 0x0000001740927211 */ /* 0x001fc600078e08ff */
        /* <DEDUP_REMOVED lines=9> */
[----:B------:R0:W-:Y:S02]  /*58a0*/  STS.U16 [R66+0x440], R149 ;  /* 0x0004409542007388 */ /* 0x0001e40000000400 */
[----:B0-----:R-:W-:-:S04]  /*58b0*/  LEA R149, R19, -R116, 0x1 ;  /* 0x8000007413957211 */ /* 0x001fc800078e08ff */
[----:B------:R-:W-:Y:S02]  /*58c0*/  ISETP.GE.AND P3, PT, R132, R149, PT ;  /* 0x000000958400720c */ /* 0x000fe40003f66270 */
[----:B------:R-:W-:Y:S02]  /*58d0*/  LEA R144, R70, R23, 0x1 ;  /* 0x0000001746907211 */ /* 0x000fe400078e08ff */
[----:B------:R-:W-:-:S04]  /*58e0*/  IADD3 R70, PT, PT, R21, 0x300, RZ ;  /* 0x0000030015467810 */ /* 0x000fc80007ffe0ff */
[----:B------:R-:W-:-:S05]  /*58f0*/  LEA.HI.SX32 R74, R70, R21, 0x1b ;  /* 0x00000015464a7211 */ /* 0x000fca00078fdaff */
[----:B------:R-:W0:Y:S01]  /*5900*/  @!P3 LDC.64 R70, c[0x0][0x3e0] ;  /* 0x0000f800ff46bb82 */ /* 0x000e220000000a00 */
[C---:B------:R-:W-:Y:S01]  /*5910*/  VIADD R64, R21.reuse, 0x260 ;  /* 0x0000026015407836 */ /* 0x040fe20000000000 */
[----:B------:R-:W-:Y:S02]  /*5920*/  ISETP.GE.AND P4, PT, R152, R149, PT ;  /* 0x000000959800720c */ /* 0x000fe40003f86270 */
[-C--:B------:R-:W-:Y:S02]  /*5930*/  LEA.HI.SX32 R148, R142, R21.reuse, 0x1b ;  /* 0x000000158e947211 */ /* 0x080fe400078fdaff */
[----:B------:R-:W-:Y:S01]  /*5940*/  LEA.HI.SX32 R64, R64, R21, 0x1b ;  /* 0x0000001540407211 */ /* 0x000fe200078fdaff */
[--C-:B------:R-:W-:Y:S01]  /*5950*/  IMAD R142, R140, 0x2, R23.reuse ;  /* 0x000000028c8e7824 */ /* 0x100fe200078e0217 */
[----:B------:R-:W-:Y:S01]  /*5960*/  LEA R65, R148, R23, 0x1 ;  /* 0x0000001794417211 */ /* 0x000fe200078e08ff */
[C---:B------:R-:W-:Y:S01]  /*5970*/  VIADD R148, R21.reuse, 0x340 ;  /* 0x0000034015947836 */ /* 0x040fe20000000000 */
[----:B------:R-:W-:Y:S01]  /*5980*/  IADD3 R140, PT, PT, R21, 0x320, RZ ;  /* 0x00000320158c7810 */ /* 0x000fe20007ffe0ff */
[----:B------:R-:W-:Y:S01]  /*5990*/  IMAD R64, R64, 0x2, R23 ;  /* 0x0000000240407824 */ /* 0x000fe200078e0217 */
[----:B------:R-:W-:Y:S01]  /*59a0*/  @!P3 MOV R133, RZ ;  /* 0x000000ff0085b202 */ /* 0x000fe20000000f00 */
[----:B--2---:R-:W-:Y:S01]  /*59b0*/  STS.U16 [R141+0x480], R182 ;  /* 0x000480b68d007388 */ /* 0x004fe20000000400 */
[----:B------:R-:W-:-:S02]  /*59c0*/  ISETP.GE.AND P5, PT, R156, R149, PT ;  /* 0x000000959c00720c */ /* 0x000fc40003fa6270 */
[C---:B------:R-:W-:Y:S01]  /*59d0*/  IADD3 R150, PT, PT, R21.reuse, 0x360, RZ ;  /* 0x0000036015967810 */ /* 0x040fe20007ffe0ff */
[----:B------:R1:W-:Y:S01]  /*59e0*/  STS.U16 [R64+0x4c0], R125 ;  /* 0x0004c07d40007388 */ /* 0x0003e20000000400 */
[-C--:B------:R-:W-:Y:S02]  /*59f0*/  LEA.HI.SX32 R140, R140, R21.reuse, 0x1b ;  /* 0x000000158c8c7211 */ /* 0x080fe400078fdaff */
[----:B------:R-:W-:Y:S01]  /*5a00*/  IADD3 R154, PT, PT, R21, 0x380, RZ ;  /* 0x00000380159a7810 */ /* 0x000fe20007ffe0ff */
[----:B------:R2:W-:Y:S01]  /*5a10*/  STS.U16 [R144+0x500], R145 ;  /* 0x0005009190007388 */ /* 0x0005e20000000400 */
[-C--:B------:R-:W-:Y:S01]  /*5a20*/  LEA.HI.SX32 R148, R148, R21.reuse, 0x1b ;  /* 0x0000001594947211 */ /* 0x080fe200078fdaff */
[----:B0-----:R-:W-:Y:S01]  /*5a30*/  @!P3 IMAD.WIDE.U32 R132, R124, R70, R132 ;  /* 0x000000467c84b225 */ /* 0x001fe200078e0084 */
[-C--:B------:R-:W-:Y:S02]  /*5a40*/  LEA.HI.SX32 R150, R150, R21.reuse, 0x1b ;  /* 0x0000001596967211 */ /* 0x080fe400078fdaff */
[----:B------:R-:W-:Y:S01]  /*5a50*/  LEA.HI.SX32 R154, R154, R21, 0x1b ;  /* 0x000000159a9a7211 */ /* 0x000fe200078fdaff */
[----:B-1----:R-:W-:Y:S01]  /*5a60*/  IMAD R125, R140, 0x2, R23 ;  /* 0x000000028c7d7824 */ /* 0x002fe200078e0217 */
[----:B--2---:R-:W-:-:S02]  /*5a70*/  LEA R145, R74, R23, 0x1 ;  /* 0x000000174a917211 */ /* 0x004fc400078e08ff */
[----:B------:R-:W0:Y:S01]  /*5a80*/  @!P4 LDC.64 R74, c[0x0][0x3e0] ;  /* 0x0000f800ff4acb82 */ /* 0x000e220000000a00 */
[----:B------:R-:W-:Y:S01]  /*5a90*/  @!P3 IMAD R71, R124, R71, R133 ;  /* 0x000000477c47b224 */ /* 0x000fe200078e0285 */
[----:B------:R-:W-:Y:S01]  /*5aa0*/  LEA R140, R148, R23, 0x1 ;  /* 0x00000017948c7211 */ /* 0x000fe200078e08ff */
[C---:B------:R-:W-:Y:S01]  /*5ab0*/  VIADD R148, R21.reuse, 0x3a0 ;  /* 0x000003a015947836 */ /* 0x040fe20000000000 */
[----:B------:R-:W-:Y:S02]  /*5ac0*/  @!P3 LEA R164, P2, R132, R13, 0x1 ;  /* 0x0000000d84a4b211 */ /* 0x000fe400078408ff */
[-C--:B------:R-:W-:Y:S02]  /*5ad0*/  LEA R143, R150, R23.reuse, 0x1 ;  /* 0x00000017968f7211 */ /* 0x080fe400078e08ff */
[----:B------:R-:W-:Y:S02]  /*5ae0*/  LEA R69, R154, R23, 0x1 ;  /* 0x000000179a457211 */ /* 0x000fe400078e08ff */
[----:B------:R-:W-:-:S02]  /*5af0*/  IADD3 R150, PT, PT, R21, 0x3c0, RZ ;  /* 0x000003c015967810 */ /* 0x000fc40007ffe0ff */
[----:B------:R-:W-:Y:S02]  /*5b00*/  IADD3 R154, PT, PT, R21, 0x3e0, RZ ;  /* 0x000003e0159a7810 */ /* 0x000fe40007ffe0ff */
[----:B------:R-:W-:Y:S02]  /*5b10*/  @!P3 LEA.HI.X R165, R132, R17, R71, 0x1, P2 ;  /* 0x0000001184a5b211 */ /* 0x000fe400010f0c47 */
[----:B------:R-:W1:Y:S01]  /*5b20*/  @!P5 LDC.64 R132, c[0x0][0x3e0] ;  /* 0x0000f800ff84db82 */ /* 0x000e620000000a00 */
[-C--:B------:R-:W-:Y:S01]  /*5b30*/  LEA.HI.SX32 R148, R148, R21.reuse, 0x1b ;  /* 0x0000001594947211 */ /* 0x080fe200078fdaff */
[----:B-----5:R-:W-:Y:S01]  /*5b40*/  STS.U16 [R67+0x540], R184 ;  /* 0x000540b843007388 */ /* 0x020fe20000000400 */
[-C--:B------:R-:W-:Y:S02]  /*5b50*/  LEA.HI.SX32 R150, R150, R21.reuse, 0x1b ;  /* 0x0000001596967211 */ /* 0x080fe400078fdaff */
[----:B------:R-:W-:Y:S01]  /*5b60*/  LEA.HI.SX32 R154, R154, R21, 0x1b ;  /* 0x000000159a9a7211 */ /* 0x000fe200078fdaff */
[----:B------:R2:W-:Y:S01]  /*5b70*/  STS.U16 [R142+0x580], R151 ;  /* 0x000580978e007388 */ /* 0x0005e20000000400 */
[----:B------:R-:W-:Y:S01]  /*5b80*/  ISETP.GE.AND P2, PT, R158, R149, PT ;  /* 0x000000959e00720c */ /* 0x000fe20003f46270 */
[----:B------:R-:W-:Y:S01]  /*5b90*/  IMAD R148, R148, 0x2, R23 ;  /* 0x0000000294947824 */ /* 0x000fe200078e0217 */
[-C--:B------:R-:W-:Y:S01]  /*5ba0*/  LEA R147, R150, R23.reuse, 0x1 ;  /* 0x0000001796937211 */ /* 0x080fe200078e08ff */
[----:B---3--:R-:W-:Y:S01]  /*5bb0*/  STS.U16 [R65+0x5c0], R186 ;  /* 0x0005c0ba41007388 */ /* 0x008fe20000000400 */
[----:B------:R-:W-:-:S03]  /*5bc0*/  LEA R150, R154, R23, 0x1 ;  /* 0x000000179a967211 */ /* 0x000fc600078e08ff */
[----:B------:R-:W-:Y:S01]  /*5bd0*/  STS.U16 [R145+0x600], R188 ;  /* 0x000600bc91007388 */ /* 0x000fe20000000400 */
[----:B------:R-:W-:-:S03]  /*5be0*/  @!P4 MOV R154, R152 ;  /* 0x00000098009ac202 */ /* 0x000fc60000000f00 */
[----:B------:R-:W-:Y:S01]  /*5bf0*/  STS.U16 [R125+0x640], R190 ;  /* 0x000640be7d007388 */ /* 0x000fe20000000400 */
[----:B------:R-:W-:Y:S01]  /*5c00*/  PRMT R152, RZ, 0x7610, R152 ;  /* 0x00007610ff987816 */ /* 0x000fe20000000098 */
[----:B------:R-:W-:Y:S01]  /*5c10*/  @!P4 IMAD.MOV.U32 R155, RZ, RZ, RZ ;  /* 0x000000ffff9bc224 */ /* 0x000fe200078e00ff */
[----:B------:R-:W3:Y:S01]  /*5c20*/  @!P2 LDC.64 R70, c[0x0][0x3e0] ;  /* 0x0000f800ff46ab82 */ /* 0x000ee20000000a00 */
[----:B------:R4:W-:Y:S04]  /*5c30*/  STS.U16 [R140+0x680], R153 ;  /* 0x000680998c007388 */ /* 0x0009e80000000400 */
[----:B------:R-:W-:Y:S04]  /*5c40*/  STS.U16 [R143+0x6c0], R192 ;  /* 0x0006c0c08f007388 */ /* 0x000fe80000000400 */
[----:B------:R-:W-:Y:S04]  /*5c50*/  STS.U16 [R69+0x700], R196 ;  /* 0x000700c445007388 */ /* 0x000fe80000000400 */
[----:B------:R-:W-:Y:S04]  /*5c60*/  STS.U16 [R148+0x740], R135 ;  /* 0x0007408794007388 */ /* 0x000fe80000000400 */
[----:B------:R-:W-:Y:S01]  /*5c70*/  STS.U16 [R147+0x780], R198 ;  /* 0x000780c693007388 */ /* 0x000fe20000000400 */
[----:B0-----:R-:W-:-:S03]  /*5c80*/  @!P4 IMAD.WIDE.U32 R154, R124, R74, R154 ;  /* 0x0000004a7c9ac225 */ /* 0x001fc600078e009a */
[----:B------:R0:W-:Y:S01]  /*5c90*/  STS.U16 [R150+0x7c0], R137 ;  /* 0x0007c08996007388 */ /* 0x0001e20000000400 */
[----:B------:R-:W-:-:S03]  /*5ca0*/  NOP ;  /* 0x0000000000007918 */ /* 0x000fc60000000000 */
[----:B------:R5:W4:Y:S01]  /*5cb0*/  @!P3 LDG.E.U16 R152, desc[UR18][R164.64] ;  /* 0x00000012a498b981 */ /* 0x000b22000c1e1500 */
[----:B------:R-:W-:Y:S01]  /*5cc0*/  ISETP.GE.AND P3, PT, R160, R149, PT ;  /* 0x00000095a000720c */ /* 0x000fe20003f66270 */
[----:B------:R-:W-:Y:S01]  /*5cd0*/  @!P4 IMAD R75, R124, R75, R155 ;  /* 0x0000004b7c4bc224 */ /* 0x000fe200078e029b */
[----:B------:R-:W-:Y:S02]  /*5ce0*/  @!P5 MOV R157, RZ ;  /* 0x000000ff009dd202 */ /* 0x000fe40000000f00 */
[----:B------:R-:W-:Y:S01]  /*5cf0*/  @!P4 LEA R166, P6, R154, R13, 0x1 ;  /* 0x0000000d9aa6c211 */ /* 0x000fe200078c08ff */
[----:B-1----:R-:W-:-:S03]  /*5d00*/  @!P5 IMAD.WIDE.U32 R156, R124, R132, R156 ;  /* 0x000000847c9cd225 */ /* 0x002fc600078e009c */
[----:B------:R-:W-:Y:S02]  /*5d10*/  @!P4 LEA.HI.X R167, R154, R17, R75, 0x1, P6 ;  /* 0x000000119aa7c211 */ /* 0x000fe400030f0c4b */
[----:B------:R-:W-:Y:S01]  /*5d20*/  PRMT R154, RZ, 0x7610, R154 ;  /* 0x00007610ff9a7816 */ /* 0x000fe2000000009a */
[----:B------:R-:W-:Y:S01]  /*5d30*/  @!P5 IMAD R133, R124, R133, R157 ;  /* 0x000000857c85d224 */ /* 0x000fe200078e029d */
[----:B-----5:R-:W-:Y:S01]  /*5d40*/  @!P5 LEA R164, P6, R156, R13, 0x1 ;  /* 0x0000000d9ca4d211 */ /* 0x020fe200078c08ff */
[----:B------:R-:W1:Y:S03]  /*5d50*/  @!P3 LDC.64 R74, c[0x0][0x3e0] ;  /* 0x0000f800ff4abb82 */ /* 0x000e660000000a00 */
[----:B------:R5:W4:Y:S01]  /*5d60*/  @!P4 LDG.E.U16 R154, desc[UR18][R166.64] ;  /* 0x00000012a69ac981 */ /* 0x000b22000c1e1500 */
[----:B------:R-:W-:Y:S02]  /*5d70*/  ISETP.GE.AND P4, PT, R162, R149, PT ;  /* 0x00000095a200720c */ /* 0x000fe40003f86270 */
[----:B------:R-:W-:-:S02]  /*5d80*/  @!P5 LEA.HI.X R165, R156, R17, R133, 0x1, P6 ;  /* 0x000000119ca5d211 */ /* 0x000fc400030f0c85 */
[----:B------:R-:W-:Y:S02]  /*5d90*/  PRMT R156, RZ, 0x7610, R156 ;  /* 0x00007610ff9c7816 */ /* 0x000fe4000000009c */
[----:B------:R-:W-:Y:S02]  /*5da0*/  @!P2 MOV R132, R158 ;  /* 0x0000009e0084a202 */ /* 0x000fe40000000f00 */
[----:B------:R-:W-:Y:S02]  /*5db0*/  @!P2 MOV R133, RZ ;  /* 0x000000ff0085a202 */ /* 0x000fe40000000f00 */
[----:B------:R2:W4:Y:S01]  /*5dc0*/  @!P5 LDG.E.U16 R156, desc[UR18][R164.64] ;  /* 0x00000012a49cd981 */ /* 0x000522000c1e1500 */
[----:B------:R-:W-:Y:S01]  /*5dd0*/  ISETP.GE.AND P5, PT, R138, R149, PT ;  /* 0x000000958a00720c */ /* 0x000fe20003fa6270 */
[----:B---3--:R-:W-:-:S04]  /*5de0*/  @!P2 IMAD.WIDE.U32 R132, R124, R70, R132 ;  /* 0x000000467c84a225 */ /* 0x008fc800078e0084 */
[----:B------:R-:W-:Y:S01]  /*5df0*/  @!P2 IMAD R133, R124, R71, R133 ;  /* 0x000000477c85a224 */ /* 0x000fe200078e0285 */
[C---:B-----5:R-:W-:Y:S01]  /*5e00*/  @!P2 LEA R166, P6, R132.reuse, R13, 0x1 ;  /* 0x0000000d84a6a211 */ /* 0x060fe200078c08ff */
[----:B------:R-:W3:Y:S01]  /*5e10*/  @!P4 LDC.64 R70, c[0x0][0x3e0] ;  /* 0x0000f800ff46cb82 */ /* 0x000ee20000000a00 */
[----:B------:R-:W-:Y:S01]  /*5e20*/  PRMT R158, RZ, 0x7610, R158 ;  /* 0x00007610ff9e7816 */ /* 0x000fe2000000009e */
[----:B------:R-:W-:Y:S01]  /*5e30*/  @!P3 IMAD.MOV.U32 R161, RZ, RZ, RZ ;  /* 0x000000ffffa1b224 */ /* 0x000fe200078e00ff */
[----:B------:R-:W-:Y:S01]  /*5e40*/  @!P2 LEA.HI.X R167, R132, R17, R133, 0x1, P6 ;  /* 0x0000001184a7a211 */ /* 0x000fe200030f0c85 */
[----:B-1----:R-:W-:-:S04]  /*5e50*/  @!P3 IMAD.WIDE.U32 R160, R124, R74, R160 ;  /* 0x0000004a7ca0b225 */ /* 0x002fc800078e00a0 */
[----:B------:R1:W5:Y:S01]  /*5e60*/  @!P2 LDG.E.U16 R158, desc[UR18][R166.64] ;  /* 0x00000012a69ea981 */ /* 0x000362000c1e1500 */
[----:B------:R-:W0:Y:S01]  /*5e70*/  @!P5 LDC.64 R132, c[0x0][0x3e0] ;  /* 0x0000f800ff84db82 */ /* 0x000e220000000a00 */
[----:B------:R-:W-:Y:S01]  /*5e80*/  ISETP.GE.AND P2, PT, R136, R149, PT ;  /* 0x000000958800720c */ /* 0x000fe20003f46270 */
[----:B------:R-:W-:Y:S01]  /*5e90*/  @!P3 IMAD R75, R124, R75, R161 ;  /* 0x0000004b7c4bb224 */ /* 0x000fe200078e02a1 */
[----:B--2---:R-:W-:-:S04]  /*5ea0*/  @!P3 LEA R164, P6, R160, R13, 0x1 ;  /* 0x0000000da0a4b211 */ /* 0x004fc800078c08ff */
[----:B------:R-:W-:Y:S02]  /*5eb0*/  @!P3 LEA.HI.X R165, R160, R17, R75, 0x1, P6 ;  /* 0x00000011a0a5b211 */ /* 0x000fe400030f0c4b */
[----:B------:R-:W-:Y:S02]  /*5ec0*/  PRMT R160, RZ, 0x7610, R160 ;  /* 0x00007610ffa07816 */ /* 0x000fe400000000a0 */
[----:B------:R-:W-:-:S03]  /*5ed0*/  @!P4 MOV R163, RZ ;  /* 0x000000ff00a3c202 */ /* 0x000fc60000000f00 */
[----:B------:R-:W2:Y:S01]  /*5ee0*/  @!P2 LDC.64 R74, c[0x0][0x3e0] ;  /* 0x0000f800ff4aab82 */ /* 0x000ea20000000a00 */
[----:B------:R0:W5:Y:S01]  /*5ef0*/  @!P3 LDG.E.U16 R160, desc[UR18][R164.64] ;  /* 0x00000012a4a0b981 */ /* 0x000162000c1e1500 */
[----:B---3--:R-:W-:Y:S01]  /*5f00*/  @!P4 IMAD.WIDE.U32 R162, R124, R70, R162 ;  /* 0x000000467ca2c225 */ /* 0x008fe200078e00a2 */
[----:B------:R-:W-:Y:S02]  /*5f10*/  ISETP.GE.AND P3, PT, R134, R149, PT ;  /* 0x000000958600720c */ /* 0x000fe40003f66270 */
[----:B------:R-:W-:Y:S01]  /*5f20*/  @!P5 MOV R139, RZ ;  /* 0x000000ff008bd202 */ /* 0x000fe20000000f00 */
[----:B------:R-:W-:Y:S01]  /*5f30*/  @!P4 IMAD R71, R124, R71, R163 ;  /* 0x000000477c47c224 */ /* 0x000fe200078e02a3 */
[----:B-1----:R-:W-:Y:S02]  /*5f40*/  @!P4 LEA R166, P6, R162, R13, 0x1 ;  /* 0x0000000da2a6c211 */ /* 0x002fe400078c08ff */
[----:B------:R-:W-:Y:S01]  /*5f50*/  PRMT R151, RZ, 0x7610, R151 ;  /* 0x00007610ff977816 */ /* 0x000fe20000000097 */
[----:B0-----:R-:W-:Y:S01]  /*5f60*/  @!P5 IMAD.WIDE.U32 R138, R124, R132, R138 ;  /* 0x000000847c8ad225 */ /* 0x001fe200078e008a */
[----:B------:R-:W-:-:S03]  /*5f70*/  @!P4 LEA.HI.X R167, R162, R17, R71, 0x1, P6 ;  /* 0x00000011a2a7c211 */ /* 0x000fc600030f0c47 */
[----:B------:R-:W-:Y:S01]  /*5f80*/  @!P5 IMAD R133, R124, R133, R139 ;  /* 0x000000857c85d224 */ /* 0x000fe200078e028b */
[----:B------:R-:W-:Y:S01]  /*5f90*/  @!P5 LEA R164, P6, R138, R13, 0x1 ;  /* 0x0000000d8aa4d211 */ /* 0x000fe200078c08ff */
[----:B------:R-:W0:Y:S01]  /*5fa0*/  @!P3 LDC.64 R70, c[0x0][0x3e0] ;  /* 0x0000f800ff46bb82 */ /* 0x000e220000000a00 */
[----:B------:R-:W3:Y:S01]  /*5fb0*/  @!P4 LDG.E.U16 R151, desc[UR18][R166.64] ;  /* 0x00000012a697c981 */ /* 0x000ee2000c1e1500 */
[----:B------:R-:W-:Y:S02]  /*5fc0*/  ISETP.GE.AND P4, PT, R118, R149, PT ;  /* 0x000000957600720c */ /* 0x000fe40003f86270 */
[----:B------:R-:W-:Y:S01]  /*5fd0*/  @!P5 LEA.HI.X R165, R138, R17, R133, 0x1, P6 ;  /* 0x000000118aa5d211 */ /* 0x000fe200030f0c85 */
[----:B------:R-:W-:Y:S01]  /*5fe0*/  @!P2 IMAD.MOV.U32 R133, RZ, RZ, RZ ;  /* 0x000000ffff85a224 */ /* 0x000fe200078e00ff */
[----:B------:R-:W-:Y:S02]  /*5ff0*/  @!P2 MOV R132, R136 ;  /* 0x000000880084a202 */ /* 0x000fe40000000f00 */
[----:B------:R-:W-:-:S03]  /*6000*/  PRMT R162, RZ, 0x7610, R162 ;  /* 0x00007610ffa27816 */ /* 0x000fc600000000a2 */
[----:B--2---:R-:W-:-:S03]  /*6010*/  @!P2 IMAD.WIDE.U32 R132, R124, R74, R132 ;  /* 0x0000004a7c84a225 */ /* 0x004fc600078e0084 */
        /* <DEDUP_REMOVED lines=8> */
[----:B----4-:R-:W-:Y:S01]  /*60a0*/  PRMT R153, RZ, 0x7610, R153 ;  /* 0x00007610ff997816 */ /* 0x010fe20000000099 */
[----:B0-----:R-:W-:-:S05]  /*60b0*/  @!P3 IMAD.WIDE.U32 R132, R124, R70, R132 ;  /* 0x000000467c84b225 */ /* 0x001fca00078e0084 */
[----:B------:R0:W4:Y:S01]  /*60c0*/  @!P2 LDG.E.U16 R153, desc[UR18][R138.64] ;  /* 0x000000128a99a981 */ /* 0x000122000c1e1500 */
[----:B------:R-:W-:Y:S01]  /*60d0*/  @!P3 IMAD R133, R124, R71, R133 ;  /* 0x000000477c85b224 */ /* 0x000fe200078e0285 */
[----:B------:R-:W-:Y:S01]  /*60e0*/  @!P3 LEA R136, P6, R132, R13, 0x1 ;  /* 0x0000000d8488b211 */ /* 0x000fe200078c08ff */
[----:B------:R-:W0:Y:S01]  /*60f0*/  @!P5 LDC.64 R70, c[0x0][0x3e0] ;  /* 0x0000f800ff46db82 */ /* 0x000e220000000a00 */
[----:B------:R-:W-:Y:S02]  /*6100*/  ISETP.GE.AND P2, PT, R14, R149, PT ;  /* 0x000000950e00720c */ /* 0x000fe40003f46270 */
[----:B------:R-:W-:Y:S01]  /*6110*/  @!P3 LEA.HI.X R137, R132, R17, R133, 0x1, P6 ;  /* 0x000000118489b211 */ /* 0x000fe200030f0c85 */
[----:B------:R-:W-:Y:S01]  /*6120*/  @!P4 IMAD.MOV.U32 R133, RZ, RZ, RZ ;  /* 0x000000ffff85c224 */ /* 0x000fe200078e00ff */
[----:B------:R-:W-:Y:S02]  /*6130*/  @!P4 MOV R132, R118 ;  /* 0x000000760084c202 */ /* 0x000fe40000000f00 */
[----:B-1----:R-:W-:-:S03]  /*6140*/  PRMT R164, RZ, 0x7610, R164 ;  /* 0x00007610ffa47816 */ /* 0x002fc600000000a4 */
[----:B------:R-:W-:-:S03]  /*6150*/  @!P4 IMAD.WIDE.U32 R134, R124, R74, R132 ;  /* 0x0000004a7c86c225 */ /* 0x000fc600078e0084 */
[----:B------:R1:W4:Y:S01]  /*6160*/  @!P3 LDG.E.U16 R164, desc[UR18][R136.64] ;  /* 0x0000001288a4b981 */ /* 0x000322000c1e1500 */
[----:B------:R-:W-:Y:S01]  /*6170*/  @!P4 IMAD R75, R124, R75, R135 ;  /* 0x0000004b7c4bc224 */ /* 0x000fe200078e0287 */
[----:B------:R-:W1:Y:S01]  /*6180*/  @!P2 LDC.64 R132, c[0x0][0x3e0] ;  /* 0x0000f800ff84ab82 */ /* 0x000e620000000a00 */
[----:B0-----:R-:W-:Y:S02]  /*6190*/  @!P4 LEA R138, P6, R134, R13, 0x1 ;  /* 0x0000000d868ac211 */ /* 0x001fe400078c08ff */
[----:B------:R-:W-:Y:S02]  /*61a0*/  ISETP.GE.AND P3, PT, R16, R149, PT ;  /* 0x000000951000720c */ /* 0x000fe40003f66270 */
[----:B------:R-:W-:Y:S02]  /*61b0*/  @!P4 LEA.HI.X R139, R134, R17, R75, 0x1, P6 ;  /* 0x00000011868bc211 */ /* 0x000fe400030f0c4b */
[----:B------:R-:W-:Y:S02]  /*61c0*/  @!P5 MOV R74, R12 ;  /* 0x0000000c004ad202 */ /* 0x000fe40000000f00 */
[----:B------:R-:W-:-:S02]  /*61d0*/  @!P5 MOV R75, RZ ;  /* 0x000000ff004bd202 */ /* 0x000fc40000000f00 */
[----:B------:R-:W-:Y:S01]  /*61e0*/  PRMT R166, RZ, 0x7610, R166 ;  /* 0x00007610ffa67816 */ /* 0x000fe200000000a6 */
[----:B------:R-:W-:-:S04]  /*61f0*/  @!P5 IMAD.WIDE.U32 R134, R124, R70, R74 ;  /* 0x000000467c86d225 */ /* 0x000fc800078e004a */
[----:B------:R-:W0:Y:S01]  /*6200*/  @!P3 LDC.64 R74, c[0x0][0x3e0] ;  /* 0x0000f800ff4abb82 */ /* 0x000e220000000a00 */
[----:B------:R1:W5:Y:S01]  /*6210*/  @!P4 LDG.E.U16 R166, desc[UR18][R138.64] ;  /* 0x000000128aa6c981 */ /* 0x000362000c1e1500 */
[----:B------:R-:W-:Y:S01]  /*6220*/  @!P5 IMAD R71, R124, R71, R135 ;  /* 0x000000477c47d224 */ /* 0x000fe200078e0287 */
[----:B-1----:R-:W-:Y:S02]  /*6230*/  @!P5 LEA R136, P6, R134, R13, 0x1 ;  /* 0x0000000d8688d211 */ /* 0x002fe400078c08ff */
[----:B------:R-:W-:Y:S02]  /*6240*/  ISETP.GE.AND P4, PT, R18, R149, PT ;  /* 0x000000951200720c */ /* 0x000fe40003f86270 */
[----:B------:R-:W-:Y:S01]  /*6250*/  @!P5 LEA.HI.X R137, R134, R17, R71, 0x1, P6 ;  /* 0x000000118689d211 */ /* 0x000fe200030f0c47 */
[----:B------:R-:W-:Y:S01]  /*6260*/  @!P2 IMAD.MOV.U32 R71, RZ, RZ, RZ ;  /* 0x000000ffff47a224 */ /* 0x000fe200078e00ff */
[----:B------:R-:W-:Y:S02]  /*6270*/  @!P2 MOV R70, R14 ;  /* 0x0000000e0046a202 */ /* 0x000fe40000000f00 */
[----:B------:R-:W-:-:S03]  /*6280*/  PRMT R168, RZ, 0x7610, R168 ;  /* 0x00007610ffa87816 */ /* 0x000fc600000000a8 */
[----:B------:R-:W-:-:S03]  /*6290*/  @!P2 IMAD.WIDE.U32 R134, R124, R132, R70 ;  /* 0x000000847c86a225 */ /* 0x000fc600078e0046 */
[----:B------:R1:W3:Y:S01]  /*62a0*/  @!P5 LDG.E.U16 R168, desc[UR18][R136.64] ;  /* 0x0000001288a8d981 */ /* 0x0002e2000c1e1500 */
        /* <DEDUP_REMOVED lines=9> */
[----:B------:R0:W2:Y:S01]  /*6340*/  @!P2 LDG.E.U16 R170, desc[UR18][R138.64] ;  /* 0x000000128aaaa981 */ /* 0x0000a2000c1e1500 */
[----:B------:R-:W-:Y:S01]  /*6350*/  @!P3 IMAD R133, R124, R75, R133 ;  /* 0x0000004b7c85b224 */ /* 0x000fe200078e0285 */
[----:B-1----:R-:W-:Y:S01]  /*6360*/  @!P3 LEA R136, P5, R132, R13, 0x1 ;  /* 0x0000000d8488b211 */ /* 0x002fe200078a08ff */
[----:B------:R-:W1:Y:S01]  /*6370*/  @!P6 LDC.64 R74, c[0x0][0x3e0] ;  /* 0x0000f800ff4aeb82 */ /* 0x000e620000000a00 */
[----:B------:R-:W-:Y:S02]  /*6380*/  ISETP.GE.AND P2, PT, R22, R149, PT ;  /* 0x000000951600720c */ /* 0x000fe40003f46270 */
[----:B------:R-:W-:Y:S01]  /*6390*/  @!P3 LEA.HI.X R137, R132, R17, R133, 0x1, P5 ;  /* 0x000000118489b211 */ /* 0x000fe200028f0c85 */
[----:B------:R-:W-:Y:S01]  /*63a0*/  @!P4 IMAD.MOV.U32 R133, RZ, RZ, RZ ;  /* 0x000000ffff85c224 */ /* 0x000fe200078e00ff */
[----:B------:R-:W-:Y:S02]  /*63b0*/  @!P4 MOV R132, R18 ;  /* 0x000000120084c202 */ /* 0x000fe40000000f00 */
[----:B------:R-:W-:-:S03]  /*63c0*/  PRMT R172, RZ, 0x7610, R172 ;  /* 0x00007610ffac7816 */ /* 0x000fc600000000ac */
        /* <DEDUP_REMOVED lines=12> */
[----:B------:R1:W4:Y:S01]  /*6490*/  @!P4 LDG.E.U16 R174, desc[UR18][R138.64] ;  /* 0x000000128aaec981 */ /* 0x000322000c1e1500 */
[----:B------:R-:W-:Y:S01]  /*64a0*/  @!P6 IMAD R75, R124, R75, R135 ;  /* 0x0000004b7c4be224 */ /* 0x000fe200078e0287 */
[----:B------:R-:W-:Y:S02]  /*64b0*/  @!P6 LEA R136, P4, R134, R13, 0x1 ;  /* 0x0000000d8688e211 */ /* 0x000fe400078808ff */
[----:B------:R-:W-:Y:S02]  /*64c0*/  ISETP.GE.AND P5, PT, R26, R149, PT ;  /* 0x000000951a00720c */ /* 0x000fe40003fa6270 */
[----:B------:R-:W-:Y:S01]  /*64d0*/  @!P6 LEA.HI.X R137, R134, R17, R75, 0x1, P4 ;  /* 0x000000118689e211 */ /* 0x000fe200020f0c4b */
[----:B------:R-:W-:Y:S01]  /*64e0*/  @!P2 IMAD.MOV.U32 R75, RZ, RZ, RZ ;  /* 0x000000ffff4ba224 */ /* 0x000fe200078e00ff */
[----:B------:R-:W-:Y:S02]  /*64f0*/  @!P2 MOV R74, R22 ;  /* 0x00000016004aa202 */ /* 0x000fe40000000f00 */
[----:B------:R-:W-:-:S03]  /*6500*/  PRMT R176, RZ, 0x7610, R176 ;  /* 0x00007610ffb07816 */ /* 0x000fc600000000b0 */
[----:B------:R-:W-:Y:S01]  /*6510*/  @!P2 IMAD.WIDE.U32 R134, R124, R132, R74 ;  /* 0x000000847c86a225 */ /* 0x000fe200078e004a */
[----:B------:R-:W-:Y:S02]  /*6520*/  ISETP.GE.AND P4, PT, R28, R149, PT ;  /* 0x000000951c00720c */ /* 0x000fe40003f86270 */
[----:B------:R0:W4:Y:S01]  /*6530*/  @!P6 LDG.E.U16 R176, desc[UR18][R136.64] ;  /* 0x0000001288b0e981 */ /* 0x000122000c1e1500 */
[----:B------:R-:W-:Y:S01]  /*6540*/  @!P2 IMAD R135, R124, R133, R135 ;  /* 0x000000857c87a224 */ /* 0x000fe200078e0287 */
[C---:B-1----:R-:W-:Y:S01]  /*6550*/  @!P2 LEA R138, P6, R134.reuse, R13, 0x1 ;  /* 0x0000000d868aa211 */ /* 0x042fe200078c08ff */
[----:B------:R-:W1:Y:S03]  /*6560*/  @!P5 LDC.64 R74, c[0x0][0x3e0] ;  /* 0x0000f800ff4adb82 */ /* 0x000e660000000a00 */
[----:B------:R-:W-:Y:S02]  /*6570*/  @!P2 LEA.HI.X R139, R134, R17, R135, 0x1, P6 ;  /* 0x00000011868ba211 */ /* 0x000fe400030f0c87 */
[----:B------:R-:W-:-:S02]  /*6580*/  @!P3 MOV R134, R24 ;  /* 0x000000180086b202 */ /* 0x000fc40000000f00 */
[----:B------:R-:W-:Y:S01]  /*6590*/  @!P3 MOV R135, RZ ;  /* 0x000000ff0087b202 */ /* 0x000fe20000000f00 */
[----:B------:R-:W1:Y:S01]  /*65a0*/  @!P4 LDC.64 R132, c[0x0][0x3e0] ;  /* 0x0000f800ff84cb82 */ /* 0x000e620000000a00 */
[----:B------:R-:W-:Y:S01]  /*65b0*/  PRMT R178, RZ, 0x7610, R178 ;  /* 0x00007610ffb27816 */ /* 0x000fe200000000b2 */
[----:B0-----:R-:W-:Y:S01]  /*65c0*/  @!P3 IMAD.WIDE.U32 R134, R124, R70, R134 ;  /* 0x000000467c86b225 */ /* 0x001fe200078e0086 */
[----:B------:R-:W-:-:S04]  /*65d0*/  ISETP.GE.AND P6, PT, R30, R149, PT ;  /* 0x000000951e00720c */ /* 0x000fc80003fc6270 */
[----:B------:R0:W4:Y:S01]  /*65e0*/  @!P2 LDG.E.U16 R178, desc[UR18][R138.64] ;  /* 0x000000128ab2a981 */ /* 0x000122000c1e1500 */
[----:B------:R-:W-:Y:S01]  /*65f0*/  @!P3 IMAD R71, R124, R71, R135 ;  /* 0x000000477c47b224 */ /* 0x000fe200078e0287 */
[C---:B------:R-:W-:Y:S02]  /*6600*/  @!P3 LEA R182, P2, R134.reuse, R13, 0x1 ;  /* 0x0000000d86b6b211 */ /* 0x040fe400078408ff */
[----:B------:R-:W-:Y:S02]  /*6610*/  @!P5 MOV R70, R26 ;  /* 0x0000001a0046d202 */ /* 0x000fe40000000f00 */
[----:B------:R-:W-:Y:S01]  /*6620*/  @!P3 LEA.HI.X R183, R134, R17, R71, 0x1, P2 ;  /* 0x0000001186b7b211 */ /* 0x000fe200010f0c47 */
[----:B------:R-:W-:Y:S01]  /*6630*/  @!P5 IMAD.MOV.U32 R71, RZ, RZ, RZ ;  /* 0x000000ffff47d224 */ /* 0x000fe200078e00ff */
[----:B------:R-:W-:Y:S01]  /*6640*/  ISETP.GE.AND P2, PT, R32, R149, PT ;  /* 0x000000952000720c */ /* 0x000fe20003f46270 */
[----:B-1----:R-:W-:-:S04]  /*6650*/  @!P5 IMAD.WIDE.U32 R136, R124, R74, R70 ;  /* 0x0000004a7c88d225 */ /* 0x002fc800078e0046 */
[----:B------:R-:W1:Y:S01]  /*6660*/  @!P6 LDC.64 R70, c[0x0][0x3e0] ;  /* 0x0000f800ff46eb82 */ /* 0x000e620000000a00 */
[----:B------:R-:W-:Y:S01]  /*6670*/  PRMT R180, RZ, 0x7610, R180 ;  /* 0x00007610ffb47816 */ /* 0x000fe200000000b4 */
[----:B------:R-:W-:Y:S01]  /*6680*/  @!P5 IMAD R137, R124, R75, R137 ;  /* 0x0000004b7c89d224 */ /* 0x000fe200078e0289 */
[----:B------:R-:W-:Y:S02]  /*6690*/  @!P4 MOV R74, R28 ;  /* 0x0000001c004ac202 */ /* 0x000fe40000000f00 */
[----:B------:R-:W-:Y:S02]  /*66a0*/  @!P4 MOV R75, RZ ;  /* 0x000000ff004bc202 */ /* 0x000fe40000000f00 */
[----:B------:R0:W4:Y:S01]  /*66b0*/  @!P3 LDG.E.U16 R180, desc[UR18][R182.64] ;  /* 0x00000012b6b4b981 */ /* 0x000122000c1e1500 */
[----:B------:R-:W-:Y:S01]  /*66c0*/  @!P5 LEA R186, P3, R136, R13, 0x1 ;  /* 0x0000000d88bad211 */ /* 0x000fe200078608ff */
[----:B------:R-:W-:Y:S02]  /*66d0*/  @!P4 IMAD.WIDE.U32 R134, R124, R132, R74 ;  /* 0x000000847c86c225 */ /* 0x000fe400078e004a */
[----:B------:R-:W1:Y:S01]  /*66e0*/  @!P2 LDC.64 R74, c[0x0][0x3e0] ;  /* 0x0000f800ff4aab82 */ /* 0x000e620000000a00 */
[----:B------:R-:W-:Y:S01]  /*66f0*/  @!P5 LEA.HI.X R187, R136, R17, R137, 0x1, P3 ;  /* 0x0000001188bbd211 */ /* 0x000fe200018f0c89 */
[----:B------:R-:W-:-:S02]  /*6700*/  @!P4 IMAD R133, R124, R133, R135 ;  /* 0x000000857c85c224 */ /* 0x000fc400078e0287 */
[----:B------:R-:W-:Y:S01]  /*6710*/  FMUL.FTZ R132, R73, R56 ;  /* 0x0000003849847220 */ /* 0x000fe20000410000 */
[----:B0-----:R-:W-:Y:S02]  /*6720*/  @!P4 LEA R138, P3, R134, R13, 0x1 ;  /* 0x0000000d868ac211 */ /* 0x001fe400078608ff */
[----:B------:R-:W-:Y:S01]  /*6730*/  PRMT R182, RZ, 0x7610, R182 ;  /* 0x00007610ffb67816 */ /* 0x000fe200000000b6 */
[----:B------:R-:W-:Y:S01]  /*6740*/  FMUL.RZ R161, R132, 0.15915493667125701904 ;  /* 0x3e22f98384a17820 */ /* 0x000fe2000040c000 */
[----:B------:R-:W-:Y:S01]  /*6750*/  @!P4 LEA.HI.X R139, R134, R17, R133, 0x1, P3 ;  /* 0x00000011868bc211 */ /* 0x000fe200018f0c85 */
[----:B------:R-:W-:Y:S01]  /*6760*/  @!P6 IMAD.MOV.U32 R133, RZ, RZ, RZ ;  /* 0x000000ffff85e224 */ /* 0x000fe200078e00ff */
[----:B------:R-:W-:Y:S02]  /*6770*/  @!P6 MOV R132, R30 ;  /* 0x0000001e0084e202 */ /* 0x000fe40000000f00 */
[-C--:B------:R-:W-:Y:S01]  /*6780*/  ISETP.GE.AND P3, PT, R34, R149.reuse, PT ;  /* 0x000000952200720c */ /* 0x080fe20003f66270 */
[----:B------:R0:W4:Y:S02]  /*6790*/  @!P4 LDG.E.U16 R182, desc[UR18][R138.64] ;  /* 0x000000128ab6c981 */ /* 0x000124000c1e1500 */
[----:B-1----:R-:W-:Y:S01]  /*67a0*/  @!P6 IMAD.WIDE.U32 R136, R124, R70, R132 ;  /* 0x000000467c88e225 */ /* 0x002fe200078e0084 */
[----:B------:R-:W-:-:S02]  /*67b0*/  ISETP.GE.AND P4, PT, R36, R149, PT ;  /* 0x000000952400720c */ /* 0x000fc40003f86270 */
[----:B------:R-:W-:Y:S01]  /*67c0*/  PRMT R184, RZ, 0x7610, R184 ;  /* 0x00007610ffb87816 */ /* 0x000fe200000000b8 */
[----:B------:R-:W-:Y:S01]  /*67d0*/  @!P6 IMAD R133, R124, R71, R137 ;  /* 0x000000477c85e224 */ /* 0x000fe200078e0289 */
[----:B------:R-:W-:Y:S02]  /*67e0*/  @!P2 MOV R70, R32 ;  /* 0x000000200046a202 */ /* 0x000fe40000000f00 */
[----:B------:R-:W-:Y:S02]  /*67f0*/  @!P2 MOV R71, RZ ;  /* 0x000000ff0047a202 */ /* 0x000fe40000000f00 */
[----:B------:R-:W4:Y:S01]  /*6800*/  @!P5 LDG.E.U16 R184, desc[UR18][R186.64] ;  /* 0x00000012bab8d981 */ /* 0x000f22000c1e1500 */
[----:B------:R-:W-:Y:S01]  /*6810*/  @!P6 LEA R132, P5, R136, R13, 0x1 ;  /* 0x0000000d8884e211 */ /* 0x000fe200078a08ff */
[----:B------:R-:W-:Y:S01]  /*6820*/  FMUL.FTZ R157, R72, 1.4426950216293334961 ;  /* 0x3fb8aa3b489d7820 */ /* 0x000fe20000410000 */
[----:B------:R-:W-:Y:S01]  /*6830*/  @!P2 IMAD.WIDE.U32 R70, R124, R74, R70 ;  /* 0x0000004a7c46a225 */ /* 0x000fe200078e0046 */
[----:B------:R-:W1:Y:S01]  /*6840*/  @!P3 LDC.64 R134, c[0x0][0x3e0] ;  /* 0x0000f800ff86bb82 */ /* 0x000e620000000a00 */
[----:B------:R-:W-:Y:S01]  /*6850*/  MUFU.SIN R155, R161 ;  /* 0x000000a1009b7308 */ /* 0x000fe20000000400 */
[----:B------:R-:W-:Y:S01]  /*6860*/  @!P6 LEA.HI.X R133, R136, R17, R133, 0x1, P5 ;  /* 0x000000118885e211 */ /* 0x000fe200028f0c85 */
[----:B------:R-:W-:-:S05]  /*6870*/  @!P2 IMAD R71, R124, R75, R71 ;  /* 0x0000004b7c47a224 */ /* 0x000fca00078e0247 */
[----:B------:R-:W5:Y:S01]  /*6880*/  @!P4 LDC.64 R74, c[0x0][0x3e0] ;  /* 0x0000f800ff4acb82 */ /* 0x000f620000000a00 */
[----:B------:R0:W-:Y:S01]  /*6890*/  MUFU.COS R72, R161 ;  /* 0x000000a100487308 */ /* 0x0001e20000000000 */
[----:B------:R-:W-:Y:S01]  /*68a0*/  FMUL.FTZ R137, R73, R58 ;  /* 0x0000003a49897220 */ /* 0x000fe20000410000 */
[----:B------:R-:W-:Y:S02]  /*68b0*/  @!P2 LEA R136, P5, R70, R13, 0x1 ;  /* 0x0000000d4688a211 */ /* 0x000fe400078a08ff */
[----:B0-----:R-:W-:Y:S01]  /*68c0*/  PRMT R161, RZ, 0x7610, R161 ;  /* 0x00007610ffa17816 */ /* 0x001fe200000000a1 */
[----:B------:R-:W-:Y:S01]  /*68d0*/  FMUL.RZ R139, R137, 0.15915493667125701904 ;  /* 0x3e22f983898b7820 */ /* 0x000fe2000040c000 */
[----:B------:R-:W-:-:S04]  /*68e0*/  PRMT R165, RZ, 0x7610, R165 ;  /* 0x00007610ffa57816 */ /* 0x000fc800000000a5 */
[----:B------:R0:W4:Y:S01]  /*68f0*/  @!P6 LDG.E.U16 R161, desc[UR18][R132.64] ;  /* 0x0000001284a1e981 */ /* 0x000122000c1e1500 */
[----:B------:R-:W-:Y:S02]  /*6900*/  ISETP.GE.AND P6, PT, R38, R149, PT ;  /* 0x000000952600720c */ /* 0x000fe40003fc6270 */
[----:B------:R-:W-:Y:S01]  /*6910*/  @!P2 LEA.HI.X R137, R70, R17, R71, 0x1, P5 ;  /* 0x000000114689a211 */ /* 0x000fe200028f0c47 */
[----:B------:R-:W-:Y:S01]  /*6920*/  @!P3 IMAD.MOV.U32 R71, RZ, RZ, RZ ;  /* 0x000000ffff47b224 */ /* 0x000fe200078e00ff */
[----:B------:R-:W-:-:S03]  /*6930*/  @!P3 MOV R70, R34 ;  /* 0x000000220046b202 */ /* 0x000fc60000000f00 */
[----:B------:R0:W4:Y:S01]  /*6940*/  @!P2 LDG.E.U16 R165, desc[UR18][R136.64] ;  /* 0x0000001288a5a981 */ /* 0x000122000c1e1500 */
[----:B------:R-:W-:Y:S01]  /*6950*/  ISETP.GE.AND P2, PT, R40, R149, PT ;  /* 0x000000952800720c */ /* 0x000fe20003f46270 */
[----:B-1----:R-:W-:-:S04]  /*6960*/  @!P3 IMAD.WIDE.U32 R70, R124, R134, R70 ;  /* 0x000000867c46b225 */ /* 0x002fc800078e0046 */
[----:B0-----:R-:W0:Y:S01]  /*6970*/  @!P6 LDC.64 R132, c[0x0][0x3e0] ;  /* 0x0000f800ff84eb82 */ /* 0x001e220000000a00 */
[----:B------:R-:W-:Y:S02]  /*6980*/  @!P4 MOV R136, R36 ;  /* 0x000000240088c202 */ /* 0x000fe40000000f00 */
[----:B------:R-:W-:Y:S01]  /*6990*/  @!P4 MOV R137, RZ ;  /* 0x000000ff0089c202 */ /* 0x000fe20000000f00 */
[----:B------:R-:W-:Y:S01]  /*69a0*/  @!P3 IMAD R135, R124, R135, R71 ;  /* 0x000000877c87b224 */ /* 0x000fe200078e0247 */
[----:B------:R-:W-:Y:S01]  /*69b0*/  @!P3 LEA R134, P5, R70, R13, 0x1 ;  /* 0x0000000d4686b211 */ /* 0x000fe200078a08ff */
[----:B-----5:R-:W-:Y:S01]  /*69c0*/  @!P4 IMAD.WIDE.U32 R136, R124, R74, R136 ;  /* 0x0000004a7c88c225 */ /* 0x020fe200078e0088 */
[----:B------:R-:W-:-:S03]  /*69d0*/  PRMT R171, RZ, 0x7610, R171 ;  /* 0x00007610ffab7816 */ /* 0x000fc600000000ab */
[----:B------:R-:W-:Y:S01]  /*69e0*/  @!P4 IMAD R71, R124, R75, R137 ;  /* 0x0000004b7c47c224 */ /* 0x000fe200078e0289 */
[----:B------:R-:W-:Y:S01]  /*69f0*/  @!P3 LEA.HI.X R135, R70, R17, R135, 0x1, P5 ;  /* 0x000000114687b211 */ /* 0x000fe200028f0c87 */
[----:B------:R-:W1:Y:S01]  /*6a00*/  @!P2 LDC.64 R74, c[0x0][0x3e0] ;  /* 0x0000f800ff4aab82 */ /* 0x000e620000000a00 */
[C---:B------:R-:W-:Y:S02]  /*6a10*/  @!P4 LEA R70, P5, R136.reuse, R13, 0x1 ;  /* 0x0000000d8846c211 */ /* 0x040fe400078a08ff */
[----:B------:R-:W-:Y:S01]  /*6a20*/  PRMT R190, RZ, 0x7610, R190 ;  /* 0x00007610ffbe7816 */ /* 0x000fe200000000be */
[----:B------:R5:W4:Y:S01]  /*6a30*/  @!P3 LDG.E.U16 R171, desc[UR18][R134.64] ;  /* 0x0000001286abb981 */ /* 0x000b22000c1e1500 */
[----:B------:R-:W-:Y:S02]  /*6a40*/  @!P4 LEA.HI.X R71, R136, R17, R71, 0x1, P5 ;  /* 0x000000118847c211 */ /* 0x000fe400028f0c47 */
[----:B------:R-:W-:-:S03]  /*6a50*/  ISETP.GE.AND P3, PT, R42, R149, PT ;  /* 0x000000952a00720c */ /* 0x000fc60003f66270 */
[----:B------:R3:W4:Y:S01]  /*6a60*/  @!P4 LDG.E.U16 R190, desc[UR18][R70.64] ;  /* 0x0000001246bec981 */ /* 0x000722000c1e1500 */
[----:B------:R-:W-:Y:S02]  /*6a70*/  ISETP.GE.AND P4, PT, R44, R149, PT ;  /* 0x000000952c00720c */ /* 0x000fe40003f86270 */
[----:B-----5:R-:W-:Y:S01]  /*6a80*/  @!P6 MOV R134, R38 ;  /* 0x000000260086e202 */ /* 0x020fe20000000f00 */
[----:B------:R-:W-:-:S04]  /*6a90*/  @!P6 IMAD.MOV.U32 R135, RZ, RZ, RZ ;  /* 0x000000ffff87e224 */ /* 0x000fc800078e00ff */
[C---:B0-----:R-:W-:Y:S01]  /*6aa0*/  @!P6 IMAD.WIDE.U32 R136, R124.reuse, R132, R134 ;  /* 0x000000847c88e225 */ /* 0x041fe200078e0086 */
[----:B---3--:R-:W-:Y:S01]  /*6ab0*/  @!P2 MOV R70, R40 ;  /* 0x000000280046a202 */ /* 0x008fe20000000f00 */
[----:B------:R-:W0:Y:S01]  /*6ac0*/  @!P3 LDC.64 R134, c[0x0][0x3e0] ;  /* 0x0000f800ff86bb82 */ /* 0x000e220000000a00 */
[----:B------:R-:W-:Y:S01]  /*6ad0*/  @!P2 MOV R71, RZ ;  /* 0x000000ff0047a202 */ /* 0x000fe20000000f00 */
[----:B------:R-:W-:Y:S01]  /*6ae0*/  @!P6 IMAD R133, R124, R133, R137 ;  /* 0x000000857c85e224 */ /* 0x000fe200078e0289 */
[----:B------:R-:W-:-:S04]  /*6af0*/  @!P6 LEA R132, P5, R136, R13, 0x1 ;  /* 0x0000000d8884e211 */ /* 0x000fc800078a08ff */
[----:B------:R-:W-:Y:S01]  /*6b00*/  @!P6 LEA.HI.X R133, R136, R17, R133, 0x1, P5 ;  /* 0x000000118885e211 */ /* 0x000fe200028f0c85 */
[----:B-1----:R-:W-:Y:S02]  /*6b10*/  @!P2 IMAD.WIDE.U32 R136, R124, R74, R70 ;  /* 0x0000004a7c88a225 */ /* 0x002fe400078e0046 */
[----:B------:R-:W1:Y:S01]  /*6b20*/  @!P4 LDC.64 R70, c[0x0][0x3e0] ;  /* 0x0000f800ff46cb82 */ /* 0x000e620000000a00 */
[----:B------:R-:W-:Y:S01]  /*6b30*/  PRMT R179, RZ, 0x7610, R179 ;  /* 0x00007610ffb37816 */ /* 0x000fe200000000b3 */
[C---:B------:R-:W-:Y:S01]  /*6b40*/  FMUL.FTZ R74, R73.reuse, R76 ;  /* 0x0000004c494a7220 */ /* 0x040fe20000410000 */
[C---:B------:R-:W-:Y:S01]  /*6b50*/  FMUL.FTZ R138, R73.reuse, R60 ;  /* 0x0000003c498a7220 */ /* 0x040fe20000410000 */
[----:B------:R-:W-:Y:S01]  /*6b60*/  ISETP.GE.AND P5, PT, R46, R149, PT ;  /* 0x000000952e00720c */ /* 0x000fe20003fa6270 */
[----:B------:R-:W-:Y:S02]  /*6b70*/  @!P2 IMAD R75, R124, R75, R137 ;  /* 0x0000004b7c4ba224 */ /* 0x000fe400078e0289 */
[----:B------:R-:W-:Y:S01]  /*6b80*/  FMUL.RZ R187, R74, 0.15915493667125701904 ;  /* 0x3e22f9834abb7820 */ /* 0x000fe2000040c000 */
[----:B------:R3:W5:Y:S01]  /*6b90*/  @!P6 LDG.E.U16 R179, desc[UR18][R132.64] ;  /* 0x0000001284b3e981 */ /* 0x000762000c1e1500 */
[----:B------:R-:W-:Y:S01]  /*6ba0*/  FMUL.RZ R175, R138, 0.15915493667125701904 ;  /* 0x3e22f9838aaf7820 */ /* 0x000fe2000040c000 */
[----:B------:R-:W-:Y:S01]  /*6bb0*/  @!P2 LEA R74, P6, R136, R13, 0x1 ;  /* 0x0000000d884aa211 */ /* 0x000fe200078c08ff */
[----:B------:R-:W-:Y:S01]  /*6bc0*/  FMUL.FTZ R138, R73, R62 ;  /* 0x0000003e498a7220 */ /* 0x000fe20000410000 */
[----:B------:R-:W-:-:S02]  /*6bd0*/  PRMT R183, RZ, 0x7610, R183 ;  /* 0x00007610ffb77816 */ /* 0x000fc400000000b7 */
[----:B------:R-:W-:Y:S01]  /*6be0*/  @!P2 LEA.HI.X R75, R136, R17, R75, 0x1, P6 ;  /* 0x00000011884ba211 */ /* 0x000fe200030f0c4b */
[----:B------:R-:W-:Y:S01]  /*6bf0*/  FMUL.RZ R138, R138, 0.15915493667125701904 ;  /* 0x3e22f9838a8a7820 */ /* 0x000fe2000040c000 */
[----:B---3--:R-:W-:Y:S01]  /*6c00*/  @!P3 MOV R132, R42 ;  /* 0x0000002a0084b202 */ /* 0x008fe20000000f00 */
[----:B------:R-:W-:Y:S01]  /*6c10*/  @!P3 IMAD.MOV.U32 R133, RZ, RZ, RZ ;  /* 0x000000ffff85b224 */ /* 0x000fe200078e00ff */
[----:B------:R-:W-:Y:S01]  /*6c20*/  MUFU.SIN R169, R175 ;  /* 0x000000af00a97308 */ /* 0x000fe20000000400 */
[----:B------:R-:W-:Y:S01]  /*6c30*/  ISETP.GE.AND P6, PT, R48, R149, PT ;  /* 0x000000953000720c */ /* 0x000fe20003fc6270 */
[----:B------:R-:W3:Y:S01]  /*6c40*/  @!P5 LDC.64 R136, c[0x0][0x3e0] ;  /* 0x0000f800ff88db82 */ /* 0x000ee20000000a00 */
[----:B------:R2:W5:Y:S05]  /*6c50*/  @!P2 LDG.E.U16 R183, desc[UR18][R74.64] ;  /* 0x000000124ab7a981 */ /* 0x00056a000c1e1500 */
[----:B------:R-:W-:Y:S01]  /*6c60*/  MUFU.COS R173, R175 ;  /* 0x000000af00ad7308 */ /* 0x000fe20000000000 */
[----:B--2---:R-:W-:-:S02]  /*6c70*/  @!P4 MOV R74, R44 ;  /* 0x0000002c004ac202 */ /* 0x004fc40000000f00 */
[----:B------:R-:W-:-:S05]  /*6c80*/  @!P4 MOV R75, RZ ;  /* 0x000000ff004bc202 */ /* 0x000fca0000000f00 */
[----:B------:R-:W-:Y:S08]  /*6c90*/  MUFU.SIN R163, R139 ;  /* 0x0000008b00a37308 */ /* 0x000ff00000000400 */
[----:B------:R-:W-:Y:S08]  /*6ca0*/  MUFU.COS R167, R139 ;  /* 0x0000008b00a77308 */ /* 0x000ff00000000000 */
[----:B------:R-:W-:Y:S08]  /*6cb0*/  MUFU.SIN R175, R138 ;  /* 0x0000008a00af7308 */ /* 0x000ff00000000400 */
[----:B------:R0:W-:Y:S02]  /*6cc0*/  MUFU.COS R177, R138 ;  /* 0x0000008a00b17308 */ /* 0x0001e40000000000 */
[----:B0-----:R-:W-:-:S04]  /*6cd0*/  @!P3 IMAD.WIDE.U32 R138, R124, R134, R132 ;  /* 0x000000867c8ab225 */ /* 0x001fc800078e0084 */
[----:B------:R-:W-:Y:S01]  /*6ce0*/  @!P3 IMAD R133, R124, R135, R139 ;  /* 0x000000877c85b224 */ /* 0x000fe200078e028b */
[----:B------:R-:W-:Y:S01]  /*6cf0*/  @!P3 LEA R132, P2, R138, R13, 0x1 ;  /* 0x0000000d8a84b211 */ /* 0x000fe200078408ff */
[----:B-1----:R-:W-:-:S04]  /*6d00*/  @!P4 IMAD.WIDE.U32 R134, R124, R70, R74 ;  /* 0x000000467c86c225 */ /* 0x002fc800078e004a */
[----:B------:R-:W-:Y:S01]  /*6d10*/  FMUL.FTZ R70, R73, R78 ;  /* 0x0000004e49467220 */ /* 0x000fe20000410000 */
[----:B------:R-:W-:Y:S01]  /*6d20*/  @!P3 LEA.HI.X R133, R138, R17, R133, 0x1, P2 ;  /* 0x000000118a85b211 */ /* 0x000fe200010f0c85 */
[----:B------:R-:W-:Y:S01]  /*6d30*/  @!P4 IMAD R135, R124, R71, R135 ;  /* 0x000000477c87c224 */ /* 0x000fe200078e0287 */
[----:B------:R-:W-:Y:S01]  /*6d40*/  @!P4 LEA R74, P2, R134, R13, 0x1 ;  /* 0x0000000d864ac211 */ /* 0x000fe200078408ff */
[----:B------:R-:W-:Y:S01]  /*6d50*/  FMUL.RZ R138, R70, 0.15915493667125701904 ;  /* 0x3e22f983468a7820 */ /* 0x000fe2000040c000 */
[----:B------:R-:W-:Y:S01]  /*6d60*/  PRMT R196, RZ, 0x7610, R196 ;  /* 0x00007610ffc47816 */ /* 0x000fe200000000c4 */
[----:B------:R-:W0:Y:S01]  /*6d70*/  @!P6 LDC.64 R70, c[0x0][0x3e0] ;  /* 0x0000f800ff46eb82 */ /* 0x000e220000000a00 */
[----:B------:R-:W-:Y:S02]  /*6d80*/  @!P4 LEA.HI.X R75, R134, R17, R135, 0x1, P2 ;  /* 0x00000011864bc211 */ /* 0x000fe400010f0c87 */
[----:B------:R-:W-:Y:S02]  /*6d90*/  ISETP.GE.AND P2, PT, R50, R149, PT ;  /* 0x000000953200720c */ /* 0x000fe40003f46270 */
[----:B------:R1:W2:Y:S01]  /*6da0*/  @!P3 LDG.E.U16 R196, desc[UR18][R132.64] ;  /* 0x0000001284c4b981 */ /* 0x0002a2000c1e1500 */
[----:B------:R-:W-:-:S02]  /*6db0*/  PRMT R189, RZ, 0x7610, R189 ;  /* 0x00007610ffbd7816 */ /* 0x000fc400000000bd */
[----:B-1----:R-:W-:Y:S01]  /*6dc0*/  @!P5 MOV R132, R46 ;  /* 0x0000002e0084d202 */ /* 0x002fe20000000f00 */
[----:B------:R-:W-:-:S03]  /*6dd0*/  @!P5 IMAD.MOV.U32 R133, RZ, RZ, RZ ;  /* 0x000000ffff85d224 */ /* 0x000fc600078e00ff */
[----:B------:R1:W2:Y:S01]  /*6de0*/  @!P4 LDG.E.U16 R189, desc[UR18][R74.64] ;  /* 0x000000124abdc981 */ /* 0x0002a2000c1e1500 */
[----:B---3--:R-:W-:-:S04]  /*6df0*/  @!P5 IMAD.WIDE.U32 R134, R124, R136, R132 ;  /* 0x000000887c86d225 */ /* 0x008fc800078e0084 */
[----:B------:R-:W-:Y:S02]  /*6e00*/  @!P5 IMAD R139, R124, R137, R135 ;  /* 0x000000897c8bd224 */ /* 0x000fe400078e0287 */
[----:B------:R-:W3:Y:S01]  /*6e10*/  @!P2 LDC.64 R136, c[0x0][0x3e0] ;  /* 0x0000f800ff88ab82 */ /* 0x000ee20000000a00 */
[----:B------:R-:W-:Y:S02]  /*6e20*/  ISETP.GE.AND P3, PT, R52, R149, PT ;  /* 0x000000953400720c */ /* 0x000fe40003f66270 */
[C---:B------:R-:W-:Y:S02]  /*6e30*/  @!P5 LEA R132, P4, R134.reuse, R13, 0x1 ;  /* 0x0000000d8684d211 */ /* 0x040fe400078808ff */
[----:B-1----:R-:W-:Y:S02]  /*6e40*/  @!P6 MOV R74, R48 ;  /* 0x00000030004ae202 */ /* 0x002fe40000000f00 */
[----:B------:R-:W-:Y:S01]  /*6e50*/  @!P6 MOV R75, RZ ;  /* 0x000000ff004be202 */ /* 0x000fe20000000f00 */
[----:B------:R-:W-:Y:S01]  /*6e60*/  MUFU.SIN R181, R187 ;  /* 0x000000bb00b57308 */ /* 0x000fe20000000400 */
[----:B------:R-:W-:Y:S01]  /*6e70*/  PRMT R198, RZ, 0x7610, R198 ;  /* 0x00007610ffc67816 */ /* 0x000fe200000000c6 */
[----:B------:R-:W-:Y:S01]  /*6e80*/  FMUL.FTZ R135, R73, R80 ;  /* 0x0000005049877220 */ /* 0x000fe20000410000 */
[----:B------:R-:W-:Y:S01]  /*6e90*/  @!P5 LEA.HI.X R133, R134, R17, R139, 0x1, P4 ;  /* 0x000000118685d211 */ /* 0x000fe200020f0c8b */
[----:B0-----:R-:W-:-:S04]  /*6ea0*/  @!P6 IMAD.WIDE.U32 R74, R124, R70, R74 ;  /* 0x000000467c4ae225 */ /* 0x001fc800078e004a */
[----:B------:R0:W-:Y:S01]  /*6eb0*/  MUFU.COS R185, R187 ;  /* 0x000000bb00b97308 */ /* 0x0001e20000000000 */
[----:B------:R-:W-:Y:S01]  /*6ec0*/  FMUL.RZ R139, R135, 0.15915493667125701904 ;  /* 0x3e22f983878b7820 */ /* 0x000fe2000040c000 */
[----:B------:R3:W2:Y:S01]  /*6ed0*/  @!P5 LDG.E.U16 R198, desc[UR18][R132.64] ;  /* 0x0000001284c6d981 */ /* 0x0006a2000c1e1500 */
[----:B------:R-:W-:Y:S01]  /*6ee0*/  @!P6 IMAD R135, R124, R71, R75 ;  /* 0x000000477c87e224 */ /* 0x000fe200078e024b */
[----:B------:R-:W-:Y:S01]  /*6ef0*/  @!P6 LEA R134, P5, R74, R13, 0x1 ;  /* 0x0000000d4a86e211 */ /* 0x000fe200078a08ff */
[----:B------:R-:W-:Y:S01]  /*6f00*/  IMAD R200, R6, -0x200, R19 ;  /* 0xfffffe0006c87824 */ /* 0x000fe200078e0213 */
[----:B------:R-:W1:Y:S01]  /*6f10*/  @!P3 LDC.64 R70, c[0x0][0x3e0] ;  /* 0x0000f800ff46bb82 */ /* 0x000e620000000a00 */
[----:B0-----:R-:W-:-:S05]  /*6f20*/  SHF.L.U32 R187, R4, 0x4, RZ ;  /* 0x0000000404bb7819 */ /* 0x001fca00000006ff */
[----:B------:R-:W-:Y:S01]  /*6f30*/  VIADD R75, R187, 0x1 ;  /* 0x00000001bb4b7836 */ /* 0x000fe20000000000 */
[----:B------:R-:W-:Y:S02]  /*6f40*/  @!P6 LEA.HI.X R135, R74, R17, R135, 0x1, P5 ;  /* 0x000000114a87e211 */ /* 0x000fe400028f0c87 */
[----:B------:R-:W-:Y:S02]  /*6f50*/  @!P2 MOV R74, R50 ;  /* 0x00000032004aa202 */ /* 0x000fe40000000f00 */
[----:B------:R-:W-:Y:S02]  /*6f60*/  ISETP.GE.U32.AND P5, PT, R75, R200, PT ;  /* 0x000000c84b00720c */ /* 0x000fe40003fa6070 */
[----:B------:R-:W-:Y:S02]  /*6f70*/  @!P2 MOV R75, RZ ;  /* 0x000000ff004ba202 */ /* 0x000fe40000000f00 */
[----:B------:R-:W-:Y:S01]  /*6f80*/  ISETP.GE.AND P4, PT, R68, R149, PT ;  /* 0x000000954400720c */ /* 0x000fe20003f86270 */
[----:B---3--:R-:W-:Y:S01]  /*6f90*/  @!P2 IMAD.WIDE.U32 R132, R124, R136, R74 ;  /* 0x000000887c84a225 */ /* 0x008fe200078e004a */
[----:B------:R-:W-:-:S03]  /*6fa0*/  PRMT R202, RZ, 0x7610, R202 ;  /* 0x00007610ffca7816 */ /* 0x000fc600000000ca */
[----:B------:R-:W-:Y:S01]  /*6fb0*/  @!P2 IMAD R137, R124, R137, R133 ;  /* 0x000000897c89a224 */ /* 0x000fe200078e0285 */
[----:B------:R-:W-:Y:S01]  /*6fc0*/  SHF.L.U32 R133, R21, 0x5, RZ ;  /* 0x0000000515857819 */ /* 0x000fe200000006ff */
[----:B------:R-:W-:Y:S01]  /*6fd0*/  MUFU.SIN R191, R138 ;  /* 0x0000008a00bf7308 */ /* 0x000fe20000000400 */
[----:B------:R0:W3:Y:S02]  /*6fe0*/  @!P6 LDG.E.U16 R202, desc[UR18][R134.64] ;  /* 0x0000001286cae981 */ /* 0x0000e4000c1e1500 */
[----:B------:R-:W-:-:S03]  /*6ff0*/  LEA.HI.SX32 R204, R133, R133, 0x1b ;  /* 0x0000008585cc7211 */ /* 0x000fc600078fdaff */
[----:B------:R-:W1:Y:S02]  /*7000*/  @!P4 LDC.64 R74, c[0x0][0x3e0] ;  /* 0x0000f800ff4acb82 */ /* 0x000e640000000a00 */
[----:B------:R0:W-:Y:S01]  /*7010*/  MUFU.COS R197, R138 ;  /* 0x0000008a00c57308 */ /* 0x0001e20000000000 */
[----:B------:R-:W-:Y:S02]  /*7020*/  LEA R149, R204, R23, 0x1 ;  /* 0x00000017cc957211 */ /* 0x000fe400078e08ff */
[----:B0-----:R-:W-:Y:S01]  /*7030*/  @!P3 MOV R135, RZ ;  /* 0x000000ff0087b202 */ /* 0x001fe20000000f00 */
[----:B------:R-:W-:-:S04]  /*7040*/  @!P3 IMAD.MOV.U32 R134, RZ, RZ, R52 ;  /* 0x000000ffff86b224 */ /* 0x000fc800078e0034 */
[----:B------:R-:W-:Y:S01]  /*7050*/  MUFU.SIN R199, R139 ;  /* 0x0000008b00c77308 */ /* 0x000fe20000000400 */
[----:B------:R-:W-:-:S07]  /*7060*/  FMUL.FTZ R138, R73, R82 ;  /* 0x00000052498a7220 */ /* 0x000fce0000410000 */
[----:B------:R1:W-:Y:S01]  /*7070*/  MUFU.COS R201, R139 ;  /* 0x0000008b00c97308 */ /* 0x0003e20000000000 */
[----:B------:R-:W-:Y:S01]  /*7080*/  FMUL.RZ R193, R138, 0.15915493667125701904 ;  /* 0x3e22f9838ac17820 */ /* 0x000fe2000040c000 */
[----:B------:R-:W-:Y:S01]  /*7090*/  @!P2 LEA R136, P6, R132, R13, 0x1 ;  /* 0x0000000d8488a211 */ /* 0x000fe200078c08ff */
[C---:B------:R-:W-:Y:S01]  /*70a0*/  FMUL.FTZ R159, R157.reuse, R56 ;  /* 0x000000389d9f7220 */ /* 0x040fe20000410000 */
[----:B------:R-:W-:Y:S01]  /*70b0*/  LDS.U16 R211, [R149+0xc] ;  /* 0x00000c0095d37984 */ /* 0x000fe20000000400 */
[----:B------:R-:W-:-:S03]  /*70c0*/  FMUL.FTZ R213, R157, R86 ;  /* 0x000000569dd57220 */ /* 0x000fc60000410000 */
[----:B------:R-:W-:Y:S01]  /*70d0*/  LDS.U16 R212, [R149+0xe] ;  /* 0x00000e0095d47984 */ /* 0x000fe20000000400 */
[----:B-1----:R-:W-:-:S03]  /*70e0*/  @!P3 IMAD.WIDE.U32 R138, R124, R70, R134 ;  /* 0x000000467c8ab225 */ /* 0x002fc600078e0086 */
[----:B------:R-:W-:Y:S01]  /*70f0*/  LDS.U16 R135, [R149] ;  /* 0x0000000095877984 */ /* 0x000fe20000000400 */
[----:B------:R-:W-:-:S03]  /*7100*/  @!P3 IMAD R133, R124, R71, R139 ;  /* 0x000000477c85b224 */ /* 0x000fc600078e028b */
[----:B------:R-:W0:Y:S01]  /*7110*/  LDS.U16 R139, [R149+0x2] ;  /* 0x00000200958b7984 */ /* 0x000e220000000400 */
[----:B------:R-:W-:Y:S02]  /*7120*/  PRMT R134, RZ, 0x7610, R134 ;  /* 0x00007610ff867816 */ /* 0x000fe40000000086 */
[----:B------:R-:W-:Y:S01]  /*7130*/  @!P2 LEA.HI.X R137, R132, R17, R137, 0x1, P6 ;  /* 0x000000118489a211 */ /* 0x000fe200030f0c89 */
[----:B------:R-:W-:Y:S01]  /*7140*/  LDS.U16 R195, [R149+0x6] ;  /* 0x0000060095c37984 */ /* 0x000fe20000000400 */
[----:B------:R-:W-:Y:S01]  /*7150*/  IADD3 R71, PT, PT, R187, 0x2, RZ ;  /* 0x00000002bb477810 */ /* 0x000fe20007ffe0ff */
[----:B------:R-:W-:Y:S01]  /*7160*/  FMUL.FTZ R132, R73, R84 ;  /* 0x0000005449847220 */ /* 0x000fe20000410000 */
[----:B------:R-:W-:Y:S01]  /*7170*/  @!P3 LEA R70, P6, R138, R13, 0x1 ;  /* 0x0000000d8a46b211 */ /* 0x000fe200078c08ff */
[----:B------:R-:W3:Y:S01]  /*7180*/  @!P2 LDG.E.U16 R134, desc[UR18][R136.64] ;  /* 0x000000128886a981 */ /* 0x000ee2000c1e1500 */
[----:B------:R-:W-:Y:S01]  /*7190*/  ISETP.GE.U32.AND P2, PT, R71, R200, PT ;  /* 0x000000c84700720c */ /* 0x000fe20003f46070 */
[----:B------:R-:W-:Y:S01]  /*71a0*/  FMUL.RZ R204, R132, 0.15915493667125701904 ;  /* 0x3e22f98384cc7820 */ /* 0x000fe2000040c000 */
[----:B------:R-:W-:Y:S01]  /*71b0*/  @!P3 LEA.HI.X R71, R138, R17, R133, 0x1, P6 ;  /* 0x000000118a47b211 */ /* 0x000fe200030f0c85 */
[----:B------:R-:W-:Y:S01]  /*71c0*/  @!P4 IMAD.MOV.U32 R132, RZ, RZ, R68 ;  /* 0x000000ffff84c224 */ /* 0x000fe200078e0044 */
[----:B------:R-:W-:Y:S01]  /*71d0*/  @!P4 MOV R133, RZ ;  /* 0x000000ff0085c202 */ /* 0x000fe20000000f00 */
[----:B------:R-:W1:Y:S01]  /*71e0*/  MUFU.EX2 R159, R159 ;  /* 0x0000009f009f7308 */ /* 0x000e620000000800 */
[----:B------:R-:W-:Y:S01]  /*71f0*/  PRMT R138, RZ, 0x7610, R138 ;  /* 0x00007610ff8a7816 */ /* 0x000fe2000000008a */
[----:B------:R-:W-:Y:S01]  /*7200*/  FMUL.FTZ R192, R157, R62 ;  /* 0x0000003e9dc07220 */ /* 0x000fe20000410000 */
[----:B------:R-:W-:Y:S01]  /*7210*/  LDS.U16 R209, [R149+0xa] ;  /* 0x00000a0095d17984 */ /* 0x000fe20000000400 */
[----:B------:R-:W-:-:S03]  /*7220*/  @!P4 IMAD.WIDE.U32 R132, R124, R74, R132 ;  /* 0x0000004a7c84c225 */ /* 0x000fc600078e0084 */
[----:B------:R1:W3:Y:S01]  /*7230*/  @!P3 LDG.E.U16 R138, desc[UR18][R70.64] ;  /* 0x00000012468ab981 */ /* 0x0002e2000c1e1500 */
[----:B------:R-:W-:Y:S01]  /*7240*/  MUFU.SIN R203, R193 ;  /* 0x000000c100cb7308 */ /* 0x000fe20000000400 */
[----:B------:R-:W-:Y:S01]  /*7250*/  @!P4 IMAD R75, R124, R75, R133 ;  /* 0x0000004b7c4bc224 */ /* 0x000fe200078e0285 */
[C---:B------:R-:W-:Y:S01]  /*7260*/  @!P4 LEA R74, P6, R132.reuse, R13, 0x1 ;  /* 0x0000000d844ac211 */ /* 0x040fe200078c08ff */
[C---:B------:R-:W-:Y:S01]  /*7270*/  FMUL.FTZ R194, R157.reuse, R76 ;  /* 0x0000004c9dc27220 */ /* 0x040fe20000410000 */
[----:B------:R-:W-:Y:S01]  /*7280*/  FMUL.FTZ R186, R157, R58 ;  /* 0x0000003a9dba7220 */ /* 0x000fe20000410000 */
[----:B------:R-:W-:Y:S03]  /*7290*/  LDS.U16 R216, [R149+0x16] ;  /* 0x0000160095d87984 */ /* 0x000fe60000000400 */
[----:B------:R0:W-:Y:S01]  /*72a0*/  MUFU.COS R205, R193 ;  /* 0x000000c100cd7308 */ /* 0x0001e20000000000 */
[----:B-1----:R-:W-:Y:S01]  /*72b0*/  PRMT R71, RZ, 0x7610, R71 ;  /* 0x00007610ff477816 */ /* 0x002fe20000000047 */
[----:B------:R-:W-:Y:S01]  /*72c0*/  LDS.U16 R70, [R149+0x8] ;  /* 0x0000080095467984 */ /* 0x000fe20000000400 */
[----:B------:R-:W-:-:S05]  /*72d0*/  @!P4 LEA.HI.X R75, R132, R17, R75, 0x1, P6 ;  /* 0x00000011844bc211 */ /* 0x000fca00030f0c4b */
[----:B------:R1:W3:Y:S04]  /*72e0*/  @!P4 LDG.E.U16 R71, desc[UR18][R74.64] ;  /* 0x000000124a47c981 */ /* 0x0002e8000c1e1500 */
[----:B0-----:R-:W0:Y:S01]  /*72f0*/  LDS.U16 R193, [R149+0x4] ;  /* 0x0000040095c17984 */ /* 0x001e220000000400 */
[----:B------:R-:W-:Y:S01]  /*7300*/  MUFU.SIN R207, R204 ;  /* 0x000000cc00cf7308 */ /* 0x000fe20000000400 */
[----:B------:R-:W-:-:S07]  /*7310*/  FMUL.FTZ R132, R73, R86 ;  /* 0x0000005649847220 */ /* 0x000fce0000410000 */
[----:B-1----:R1:W-:Y:S01]  /*7320*/  MUFU.EX2 R75, R213 ;  /* 0x000000d5004b7308 */ /* 0x0023e20000000800 */
[----:B------:R-:W-:Y:S01]  /*7330*/  IADD3 R133, PT, PT, R187, 0x4, RZ ;  /* 0x00000004bb857810 */ /* 0x000fe20007ffe0ff */
[----:B------:R-:W-:-:S06]  /*7340*/  FMUL.RZ R214, R132, 0.15915493667125701904 ;  /* 0x3e22f98384d67820 */ /* 0x000fcc000040c000 */
[----:B------:R4:W-:Y:S01]  /*7350*/  MUFU.COS R68, R204 ;  /* 0x000000cc00447308 */ /* 0x0009e20000000000 */
[----:B-1----:R-:W1:Y:S01]  /*7360*/  LDS.U16 R213, [R149+0x10] ;  /* 0x0000100095d57984 */ /* 0x002e620000000400 */
[----:B------:R-:W-:Y:S02]  /*7370*/  IADD3 R137, PT, PT, R187, 0x3, RZ ;  /* 0x00000003bb897810 */ /* 0x000fe40007ffe0ff */
[----:B------:R-:W-:Y:S01]  /*7380*/  SHF.L.U32 R136, R139, 0x10, RZ ;  /* 0x000000108b887819 */ /* 0x000fe200000006ff */
[----:B----4-:R-:W-:Y:S01]  /*7390*/  FMUL.FTZ R204, R159, R72 ;  /* 0x000000489fcc7220 */ /* 0x010fe20000410000 */
[----:B------:R-:W-:Y:S02]  /*73a0*/  SHF.L.U32 R72, R135, 0x10, RZ ;  /* 0x0000001087487819 */ /* 0x000fe400000006ff */
[----:B------:R-:W-:-:S03]  /*73b0*/  ISETP.GE.U32.AND P4, PT, R187, R200, PT ;  /* 0x000000c8bb00720c */ /* 0x000fc60003f86070 */
[----:B------:R-:W-:Y:S01]  /*73c0*/  FMUL.FTZ R72, R123, R72 ;  /* 0x000000487b487220 */ /* 0x000fe20000410000 */
[-C--:B------:R-:W-:Y:S01]  /*73d0*/  ISETP.GE.U32.AND P3, PT, R137, R200.reuse, PT ;  /* 0x000000c88900720c */ /* 0x080fe20003f66070 */
[----:B------:R-:W-:Y:S01]  /*73e0*/  MUFU.COS R132, R214 ;  /* 0x000000d600847308 */ /* 0x000fe20000000000 */
[----:B------:R-:W-:Y:S01]  /*73f0*/  ISETP.GE.U32.AND P6, PT, R133, R200, PT ;  /* 0x000000c88500720c */ /* 0x000fe20003fc6070 */
[----:B------:R-:W-:Y:S01]  /*7400*/  FMUL.FTZ R137, R123, R136 ;  /* 0x000000887b897220 */ /* 0x000fe20000410000 */
[----:B------:R-:W-:Y:S01]  /*7410*/  FSEL R136, R72, RZ, !P4 ;  /* 0x000000ff48887208 */ /* 0x000fe20006000000 */
[----:B------:R-:W-:-:S04]  /*7420*/  FMUL.FTZ R72, R73, R88 ;  /* 0x0000005849487220 */ /* 0x000fc80000410000 */
[----:B------:R4:W-:Y:S01]  /*7430*/  MUFU.SIN R133, R214 ;  /* 0x000000d600857308 */ /* 0x0009e20000000400 */
[----:B------:R-:W-:Y:S01]  /*7440*/  FMUL.RZ R215, R72, 0.15915493667125701904 ;  /* 0x3e22f98348d77820 */ /* 0x000fe2000040c000 */
[----:B----4-:R-:W4:Y:S06]  /*7450*/  LDS.U16 R214, [R149+0x12] ;  /* 0x0000120095d67984 */ /* 0x010f2c0000000400 */
[----:B------:R-:W1:Y:S01]  /*7460*/  MUFU.EX2 R192, R192 ;  /* 0x000000c000c07308 */ /* 0x000e620000000800 */
[----:B------:R-:W-:Y:S01]  /*7470*/  SHF.L.U32 R211, R211, 0x10, RZ ;  /* 0x00000010d3d37819 */ /* 0x000fe200000006ff */
[----:B------:R-:W-:Y:S01]  /*7480*/  FMUL.FTZ R188, R157, R60 ;  /* 0x0000003c9dbc7220 */ /* 0x000fe20000410000 */
[----:B------:R-:W-:-:S05]  /*7490*/  FMUL.FTZ R155, R159, R155 ;  /* 0x0000009b9f9b7220 */ /* 0x000fca0000410000 */
[----:B------:R-:W5:Y:S01]  /*74a0*/  MUFU.EX2 R194, R194 ;  /* 0x000000c200c27308 */ /* 0x000f620000000800 */
[----:B0-----:R-:W-:Y:S01]  /*74b0*/  SHF.L.U32 R193, R193, 0x10, RZ ;  /* 0x00000010c1c17819 */ /* 0x001fe200000006ff */
[----:B------:R-:W-:-:S06]  /*74c0*/  FMUL.FTZ R211, R120, R211 ;  /* 0x000000d378d37220 */ /* 0x000fcc0000410000 */
[----:B------:R-:W-:Y:S08]  /*74d0*/  MUFU.SIN R74, R215 ;  /* 0x000000d7004a7308 */ /* 0x000ff00000000400 */
[----:B------:R0:W-:Y:S01]  /*74e0*/  MUFU.COS R72, R215 ;  /* 0x000000d700487308 */ /* 0x0001e20000000000 */
[----:B------:R-:W-:-:S07]  /*74f0*/  FSEL R135, R155, RZ, !P4 ;  /* 0x000000ff9b877208 */ /* 0x000fce0006000000 */
[----:B------:R-:W4:Y:S01]  /*7500*/  MUFU.EX2 R186, R186 ;  /* 0x000000ba00ba7308 */ /* 0x000f220000000800 */
[----:B0-----:R-:W0:Y:S01]  /*7510*/  LDS.U16 R215, [R149+0x14] ;  /* 0x0000140095d77984 */ /* 0x001e220000000400 */
[----:B------:R-:W-:Y:S01]  /*7520*/  FMUL.FTZ R155, R122, R193 ;  /* 0x000000c17a9b7220 */ /* 0x000fe20000410000 */
[C---:B-1----:R-:W-:Y:S01]  /*7530*/  FMUL.FTZ R175, R192.reuse, R175 ;  /* 0x000000afc0af7220 */ /* 0x042fe20000410000 */
[----:B------:R-:W-:Y:S01]  /*7540*/  FMUL.FTZ R177, R192, R177 ;  /* 0x000000b1c0b17220 */ /* 0x000fe20000410000 */
[----:B------:R-:W-:Y:S02]  /*7550*/  SHF.L.U32 R193, R212, 0x10, RZ ;  /* 0x00000010d4c17819 */ /* 0x000fe400000006ff */
[----:B------:R-:W-:Y:S01]  /*7560*/  FSEL R192, R211, RZ, !P3 ;  /* 0x000000ffd3c07208 */ /* 0x000fe20005800000 */
[----:B------:R-:W1:Y:S01]  /*7570*/  MUFU.EX2 R188, R188 ;  /* 0x000000bc00bc7308 */ /* 0x000e620000000800 */
[----:B------:R-:W0:Y:S01]  /*7580*/  LDS.U16 R212, [R149+0x18] ;  /* 0x0000180095d47984 */ /* 0x000e220000000400 */
[----:B------:R-:W-:-:S03]  /*7590*/  VIADD R159, R187, 0x5 ;  /* 0x00000005bb9f7836 */ /* 0x000fc60000000000 */
[----:B------:R-:W0:Y:S01]  /*75a0*/  LDS.U16 R211, [R149+0x1a] ;  /* 0x00001a0095d37984 */ /* 0x000e220000000400 */
[----:B------:R-:W-:Y:S02]  /*75b0*/  IMAD.U32 R195, R195, 0x10000, RZ ;  /* 0x00010000c3c37824 */ /* 0x000fe400078e00ff */
[C---:B-----5:R-:W-:Y:S01]  /*75c0*/  FMUL.FTZ R185, R194.reuse, R185 ;  /* 0x000000b9c2b97220 */ /* 0x060fe20000410000 */
[----:B------:R-:W-:Y:S01]  /*75d0*/  FMUL.FTZ R181, R194, R181 ;  /* 0x000000b5c2b57220 */ /* 0x000fe20000410000 */
[----:B------:R-:W-:Y:S01]  /*75e0*/  IMAD.U32 R194, R213, 0x10000, RZ ;  /* 0x00010000d5c27824 */ /* 0x000fe200078e00ff */
[----:B------:R-:W-:Y:S01]  /*75f0*/  FSEL R137, R137, RZ, !P4 ;  /* 0x000000ff89897208 */ /* 0x000fe20006000000 */
[----:B----4-:R-:W-:Y:S01]  /*7600*/  FMUL.FTZ R167, R186, R167 ;  /* 0x000000a7baa77220 */ /* 0x010fe20000410000 */
[----:B------:R-:W-:Y:S01]  /*7610*/  FSEL R139, R204, 1, !P4 ;  /* 0x3f800000cc8b7808 */ /* 0x000fe20006000000 */
[----:B------:R-:W-:Y:S01]  /*7620*/  FMUL.FTZ R186, R186, R163 ;  /* 0x000000a3baba7220 */ /* 0x000fe20000410000 */
[----:B------:R-:W-:Y:S01]  /*7630*/  ISETP.GE.U32.AND P4, PT, R159, R200, PT ;  /* 0x000000c89f00720c */ /* 0x000fe20003f86070 */
[----:B------:R-:W-:Y:S01]  /*7640*/  FMUL.FTZ R159, R122, R195 ;  /* 0x000000c37a9f7220 */ /* 0x000fe20000410000 */
[----:B------:R-:W-:Y:S01]  /*7650*/  IADD3 R163, PT, PT, R187, 0x6, RZ ;  /* 0x00000006bba37810 */ /* 0x000fe20007ffe0ff */
[----:B------:R-:W-:Y:S01]  /*7660*/  FMUL.FTZ R218, R119, R194 ;  /* 0x000000c277da7220 */ /* 0x000fe20000410000 */
[----:B------:R-:W-:Y:S01]  /*7670*/  FMUL.FTZ R206, R157, R78 ;  /* 0x0000004e9dce7220 */ /* 0x000fe20000410000 */
[----:B------:R-:W4:Y:S01]  /*7680*/  LDS.U16 R194, [R149+0x1e] ;  /* 0x00001e0095c27984 */ /* 0x000f220000000400 */
[----:B------:R-:W-:-:S02]  /*7690*/  FSEL R186, R186, RZ, !P5 ;  /* 0x000000ffbaba7208 */ /* 0x000fc40006800000 */
[----:B------:R-:W-:Y:S02]  /*76a0*/  FSEL R155, R155, RZ, !P5 ;  /* 0x000000ff9b9b7208 */ /* 0x000fe40006800000 */
[----:B------:R-:W-:Y:S02]  /*76b0*/  FSEL R159, R159, RZ, !P5 ;  /* 0x000000ff9f9f7208 */ /* 0x000fe40006800000 */
[----:B------:R-:W-:Y:S01]  /*76c0*/  FSEL R204, R167, 1, !P5 ;  /* 0x3f800000a7cc7808 */ /* 0x000fe20006800000 */
[C---:B-1----:R-:W-:Y:S01]  /*76d0*/  FMUL.FTZ R173, R188.reuse, R173 ;  /* 0x000000adbcad7220 */ /* 0x042fe20000410000 */
[----:B------:R-:W-:Y:S01]  /*76e0*/  ISETP.GE.U32.AND P5, PT, R163, R200, PT ;  /* 0x000000c8a300720c */ /* 0x000fe20003fa6070 */
[----:B------:R-:W-:Y:S01]  /*76f0*/  FMUL.FTZ R163, R188, R169 ;  /* 0x000000a9bca37220 */ /* 0x000fe20000410000 */
[----:B------:R-:W-:Y:S01]  /*7700*/  FMUL.FTZ R208, R157, R80 ;  /* 0x000000509dd07220 */ /* 0x000fe20000410000 */
[----:B------:R-:W-:Y:S01]  /*7710*/  SHF.L.U32 R70, R70, 0x10, RZ ;  /* 0x0000001046467819 */ /* 0x000fe200000006ff */
[----:B------:R-:W1:Y:S01]  /*7720*/  MUFU.EX2 R206, R206 ;  /* 0x000000ce00ce7308 */ /* 0x000e620000000800 */
[----:B------:R-:W-:-:S02]  /*7730*/  SHF.L.U32 R188, R209, 0x10, RZ ;  /* 0x00000010d1bc7819 */ /* 0x000fc400000006ff */
[----:B------:R-:W-:Y:S01]  /*7740*/  SHF.L.U32 R214, R214, 0x10, RZ ;  /* 0x00000010d6d67819 */ /* 0x000fe200000006ff */
[----:B------:R-:W-:Y:S01]  /*7750*/  FMUL.FTZ R167, R73, R90 ;  /* 0x0000005a49a77220 */ /* 0x000fe20000410000 */
[C---:B------:R-:W-:Y:S01]  /*7760*/  FMUL.FTZ R70, R121.reuse, R70 ;  /* 0x0000004679467220 */ /* 0x040fe20000410000 */
[----:B------:R-:W-:Y:S01]  /*7770*/  FMUL.FTZ R169, R121, R188 ;  /* 0x000000bc79a97220 */ /* 0x000fe20000410000 */
[----:B------:R-:W-:Y:S01]  /*7780*/  VIADD R195, R187, 0x7 ;  /* 0x00000007bbc37836 */ /* 0x000fe20000000000 */
[----:B------:R-:W5:Y:S01]  /*7790*/  MUFU.EX2 R208, R208 ;  /* 0x000000d000d07308 */ /* 0x000f620000000800 */
[----:B------:R-:W-:Y:S01]  /*77a0*/  FMUL.FTZ R214, R119, R214 ;  /* 0x000000d677d67220 */ /* 0x000fe20000410000 */
[----:B------:R-:W-:Y:S01]  /*77b0*/  FMUL.RZ R224, R167, 0.15915493667125701904 ;  /* 0x3e22f983a7e07820 */ /* 0x000fe2000040c000 */
[----:B------:R-:W-:Y:S01]  /*77c0*/  FSEL R163, R163, RZ, !P2 ;  /* 0x000000ffa3a37208 */ /* 0x000fe20005000000 */
[----:B------:R-:W-:Y:S01]  /*77d0*/  FMUL.FTZ R193, R120, R193 ;  /* 0x000000c178c17220 */ /* 0x000fe20000410000 */
[----:B------:R-:W-:-:S02]  /*77e0*/  FSEL R167, R70, RZ, !P2 ;  /* 0x000000ff46a77208 */ /* 0x000fc40005000000 */
[----:B------:R-:W-:Y:S02]  /*77f0*/  FSEL R169, R169, RZ, !P2 ;  /* 0x000000ffa9a97208 */ /* 0x000fe40005000000 */
[----:B------:R-:W-:Y:S02]  /*7800*/  FSEL R173, R173, 1, !P2 ;  /* 0x3f800000adad7808 */ /* 0x000fe40005000000 */
[----:B------:R-:W-:Y:S02]  /*7810*/  ISETP.GE.U32.AND P2, PT, R195, R200, PT ;  /* 0x000000c8c300720c */ /* 0x000fe40003f46070 */
[----:B------:R-:W-:Y:S02]  /*7820*/  IADD3 R209, PT, PT, R187, 0x8, RZ ;  /* 0x00000008bbd17810 */ /* 0x000fe40007ffe0ff */
[----:B------:R-:W-:Y:S02]  /*7830*/  FSEL R188, R175, RZ, !P3 ;  /* 0x000000ffafbc7208 */ /* 0x000fe40005800000 */
[----:B------:R-:W-:Y:S01]  /*7840*/  FSEL R195, R177, 1, !P3 ;  /* 0x3f800000b1c37808 */ /* 0x000fe20005800000 */
[----:B------:R-:W-:Y:S01]  /*7850*/  FMUL.FTZ R177, R73, R92 ;  /* 0x0000005c49b17220 */ /* 0x000fe20000410000 */
[----:B------:R-:W-:Y:S01]  /*7860*/  FSEL R219, R214, RZ, !P6 ;  /* 0x000000ffd6db7208 */ /* 0x000fe20007000000 */
[----:B------:R-:W-:Y:S01]  /*7870*/  IMAD.U32 R216, R216, 0x10000, RZ ;  /* 0x00010000d8d87824 */ /* 0x000fe200078e00ff */
[----:B------:R-:W-:-:S02]  /*7880*/  IADD3 R175, PT, PT, R187, 0x9, RZ ;  /* 0x00000009bbaf7810 */ /* 0x000fc40007ffe0ff */
[----:B0-----:R-:W-:Y:S01]  /*7890*/  SHF.L.U32 R214, R215, 0x10, RZ ;  /* 0x00000010d7d67819 */ /* 0x001fe200000006ff */
[----:B------:R-:W-:Y:S01]  /*78a0*/  FMUL.RZ R213, R177, 0.15915493667125701904 ;  /* 0x3e22f983b1d57820 */ /* 0x000fe2000040c000 */
[----:B------:R-:W-:Y:S02]  /*78b0*/  FSEL R193, R193, RZ, !P3 ;  /* 0x000000ffc1c17208 */ /* 0x000fe40005800000 */
[----:B------:R-:W-:Y:S02]  /*78c0*/  FSEL R217, R181, RZ, !P6 ;  /* 0x000000ffb5d97208 */ /* 0x000fe40007000000 */
[----:B------:R-:W-:Y:S02]  /*78d0*/  FSEL R218, R218, RZ, !P6 ;  /* 0x000000ffdada7208 */ /* 0x000fe40007000000 */
[----:B------:R-:W-:Y:S01]  /*78e0*/  FSEL R220, R185, 1, !P6 ;  /* 0x3f800000b9dc7808 */ /* 0x000fe20007000000 */
[C---:B-1----:R-:W-:Y:S01]  /*78f0*/  FMUL.FTZ R197, R206.reuse, R197 ;  /* 0x000000c5cec57220 */ /* 0x042fe20000410000 */
[-C--:B------:R-:W-:Y:S01]  /*7900*/  ISETP.GE.U32.AND P3, PT, R209, R200.reuse, PT ;  /* 0x000000c8d100720c */ /* 0x080fe20003f66070 */
[----:B------:R-:W-:Y:S01]  /*7910*/  FMUL.FTZ R191, R206, R191 ;  /* 0x000000bfcebf7220 */ /* 0x000fe20000410000 */
[----:B------:R-:W-:Y:S01]  /*7920*/  ISETP.GE.U32.AND P6, PT, R175, R200, PT ;  /* 0x000000c8af00720c */ /* 0x000fe20003fc6070 */
[----:B------:R-:W0:Y:S01]  /*7930*/  LDS.U16 R209, [R149+0x1c] ;  /* 0x00001c0095d17984 */ /* 0x000e220000000400 */
[C---:B------:R-:W-:Y:S01]  /*7940*/  FMUL.FTZ R177, R117.reuse, R214 ;  /* 0x000000d675b17220 */ /* 0x040fe20000410000 */
[----:B------:R-:W-:Y:S01]  /*7950*/  FMUL.FTZ R175, R117, R216 ;  /* 0x000000d875af7220 */ /* 0x000fe20000410000 */
[----:B------:R-:W-:Y:S01]  /*7960*/  IADD3 R185, PT, PT, R187, 0xa, RZ ;  /* 0x0000000abbb97810 */ /* 0x000fe20007ffe0ff */
[----:B------:R-:W1:Y:S01]  /*7970*/  LDS.U16 R206, [R149+0x20] ;  /* 0x0000200095ce7984 */ /* 0x000e620000000400 */
[----:B------:R-:W-:Y:S01]  /*7980*/  FSEL R222, R191, RZ, !P4 ;  /* 0x000000ffbfde7208 */ /* 0x000fe20006000000 */
[C---:B-----5:R-:W-:Y:S01]  /*7990*/  FMUL.FTZ R201, R208.reuse, R201 ;  /* 0x000000c9d0c97220 */ /* 0x060fe20000410000 */
[----:B------:R-:W-:Y:S01]  /*79a0*/  FSEL R177, R177, RZ, !P4 ;  /* 0x000000ffb1b17208 */ /* 0x000fe20006000000 */
[----:B------:R-:W5:Y:S01]  /*79b0*/  LDS.U16 R181, [R149+0x22] ;  /* 0x0000220095b57984 */ /* 0x000f620000000400 */
[----:B------:R-:W-:Y:S01]  /*79c0*/  FSEL R175, R175, RZ, !P4 ;  /* 0x000000ffafaf7208 */ /* 0x000fe20006000000 */
[----:B------:R-:W-:Y:S01]  /*79d0*/  FMUL.FTZ R199, R208, R199 ;  /* 0x000000c7d0c77220 */ /* 0x000fe20000410000 */
[----:B------:R-:W-:-:S02]  /*79e0*/  FSEL R221, R197, 1, !P4 ;  /* 0x3f800000c5dd7808 */ /* 0x000fc40006000000 */
[----:B------:R-:W-:Y:S01]  /*79f0*/  ISETP.GE.U32.AND P4, PT, R185, R200, PT ;  /* 0x000000c8b900720c */ /* 0x000fe20003f86070 */
[----:B------:R-:W-:Y:S01]  /*7a00*/  FMUL.FTZ R185, R73, R94 ;  /* 0x0000005e49b97220 */ /* 0x000fe20000410000 */
[----:B------:R-:W-:Y:S01]  /*7a10*/  SHF.L.U32 R212, R212, 0x10, RZ ;  /* 0x00000010d4d47819 */ /* 0x000fe200000006ff */
[----:B------:R-:W-:Y:S01]  /*7a20*/  VIADD R191, R187, 0xb ;  /* 0x0000000bbbbf7836 */ /* 0x000fe20000000000 */
[----:B------:R-:W-:Y:S01]  /*7a30*/  SHF.L.U32 R208, R211, 0x10, RZ ;  /* 0x00000010d3d07819 */ /* 0x000fe200000006ff */
[----:B------:R-:W-:Y:S01]  /*7a40*/  FMUL.RZ R230, R185, 0.15915493667125701904 ;  /* 0x3e22f983b9e67820 */ /* 0x000fe2000040c000 */
[----:B------:R-:W-:Y:S01]  /*7a50*/  LDS.U16 R197, [R149+0x24] ;  /* 0x0000240095c57984 */ /* 0x000fe20000000400 */
[C---:B------:R-:W-:Y:S02]  /*7a60*/  FMUL.FTZ R212, R115.reuse, R212 ;  /* 0x000000d473d47220 */ /* 0x040fe40000410000 */
[----:B------:R-:W-:Y:S01]  /*7a70*/  FMUL.FTZ R208, R115, R208 ;  /* 0x000000d073d07220 */ /* 0x000fe20000410000 */
[----:B------:R-:W2:Y:S01]  /*7a80*/  LDS.U16 R185, [R149+0x26] ;  /* 0x0000260095b97984 */ /* 0x000ea20000000400 */
[----:B------:R-:W-:Y:S01]  /*7a90*/  FMUL.FTZ R210, R157, R82 ;  /* 0x000000529dd27220 */ /* 0x000fe20000410000 */
[----:B------:R-:W-:Y:S01]  /*7aa0*/  MUFU.SIN R226, R213 ;  /* 0x000000d500e27308 */ /* 0x000fe20000000400 */
[----:B------:R-:W-:-:S02]  /*7ab0*/  FSEL R216, R199, RZ, !P5 ;  /* 0x000000ffc7d87208 */ /* 0x000fc40006800000 */
[----:B------:R-:W-:Y:S02]  /*7ac0*/  FSEL R215, R212, RZ, !P5 ;  /* 0x000000ffd4d77208 */ /* 0x000fe40006800000 */
[----:B------:R-:W-:-:S03]  /*7ad0*/  FSEL R214, R208, RZ, !P5 ;  /* 0x000000ffd0d67208 */ /* 0x000fc60006800000 */
[----:B------:R0:W-:Y:S01]  /*7ae0*/  MUFU.COS R228, R213 ;  /* 0x000000d500e47308 */ /* 0x0001e20000000000 */
[----:B----4-:R-:W-:Y:S02]  /*7af0*/  SHF.L.U32 R212, R194, 0x10, RZ ;  /* 0x00000010c2d47819 */ /* 0x010fe400000006ff */
[----:B------:R-:W4:Y:S01]  /*7b00*/  LDS.U16 R194, [R149+0x28] ;  /* 0x0000280095c27984 */ /* 0x000f220000000400 */
[----:B------:R-:W-:Y:S01]  /*7b10*/  FMUL.FTZ R223, R157, R84 ;  /* 0x000000549ddf7220 */ /* 0x000fe20000410000 */
[----:B0-----:R-:W-:Y:S02]  /*7b20*/  FSEL R213, R201, 1, !P5 ;  /* 0x3f800000c9d57808 */ /* 0x001fe40006800000 */
[----:B------:R-:W-:Y:S02]  /*7b30*/  ISETP.GE.U32.AND P5, PT, R191, R200, PT ;  /* 0x000000c8bf00720c */ /* 0x000fe40003fa6070 */
[----:B------:R-:W0:Y:S01]  /*7b40*/  LDS.U16 R191, [R149+0x2a] ;  /* 0x00002a0095bf7984 */ /* 0x000e220000000400 */
[----:B------:R-:W1:Y:S08]  /*7b50*/  MUFU.EX2 R210, R210 ;  /* 0x000000d200d27308 */ /* 0x000e700000000800 */
[----:B------:R-:W5:Y:S01]  /*7b60*/  MUFU.EX2 R223, R223 ;  /* 0x000000df00df7308 */ /* 0x000f620000000800 */
[----:B------:R-:W-:Y:S01]  /*7b70*/  FMUL.FTZ R225, R157, R88 ;  /* 0x000000589de17220 */ /* 0x000fe20000410000 */
[----:B------:R-:W-:Y:S01]  /*7b80*/  SHF.L.U32 R208, R209, 0x10, RZ ;  /* 0x00000010d1d07819 */ /* 0x000fe200000006ff */
[C---:B-1----:R-:W-:Y:S01]  /*7b90*/  FMUL.FTZ R205, R210.reuse, R205 ;  /* 0x000000cdd2cd7220 */ /* 0x042fe20000410000 */
[----:B------:R-:W-:-:S03]  /*7ba0*/  FMUL.FTZ R203, R210, R203 ;  /* 0x000000cbd2cb7220 */ /* 0x000fc60000410000 */
[C---:B------:R-:W-:Y:S01]  /*7bb0*/  FMUL.FTZ R208, R105.reuse, R208 ;  /* 0x000000d069d07220 */ /* 0x040fe20000410000 */
[----:B------:R-:W-:Y:S01]  /*7bc0*/  FMUL.FTZ R199, R105, R212 ;  /* 0x000000d469c77220 */ /* 0x000fe20000410000 */
[----:B------:R-:W-:Y:S01]  /*7bd0*/  FSEL R209, R205, 1, !P2 ;  /* 0x3f800000cdd17808 */ /* 0x000fe20005000000 */
[----:B------:R-:W-:Y:S02]  /*7be0*/  IMAD.U32 R206, R206, 0x10000, RZ ;  /* 0x00010000cece7824 */ /* 0x000fe400078e00ff */
[----:B-----5:R-:W-:Y:S01]  /*7bf0*/  FMUL.FTZ R205, R223, R68 ;  /* 0x00000044dfcd7220 */ /* 0x020fe20000410000 */
[----:B------:R-:W-:Y:S01]  /*7c00*/  SHF.L.U32 R68, R181, 0x10, RZ ;  /* 0x00000010b5447819 */ /* 0x000fe200000006ff */
[----:B------:R-:W1:Y:S01]  /*7c10*/  MUFU.EX2 R225, R225 ;  /* 0x000000e100e17308 */ /* 0x000e620000000800 */
[----:B------:R-:W-:Y:S01]  /*7c20*/  IADD3 R201, PT, PT, R187, 0xc, RZ ;  /* 0x0000000cbbc97810 */ /* 0x000fe20007ffe0ff */
[----:B------:R-:W-:Y:S01]  /*7c30*/  FMUL.FTZ R207, R223, R207 ;  /* 0x000000cfdfcf7220 */ /* 0x000fe20000410000 */
[----:B------:R-:W-:Y:S01]  /*7c40*/  FMUL.FTZ R206, R103, R206 ;  /* 0x000000ce67ce7220 */ /* 0x000fe20000410000 */
[----:B------:R-:W-:Y:S01]  /*7c50*/  FSEL R212, R203, RZ, !P2 ;  /* 0x000000ffcbd47208 */ /* 0x000fe20005000000 */
[----:B------:R-:W-:Y:S01]  /*7c60*/  FMUL.FTZ R181, R103, R68 ;  /* 0x0000004467b57220 */ /* 0x000fe20000410000 */
[----:B------:R-:W-:-:S02]  /*7c70*/  FSEL R211, R208, RZ, !P2 ;  /* 0x000000ffd0d37208 */ /* 0x000fc40005000000 */
[----:B------:R-:W-:Y:S01]  /*7c80*/  FSEL R210, R199, RZ, !P2 ;  /* 0x000000ffc7d27208 */ /* 0x000fe20005000000 */
[----:B------:R-:W-:Y:S01]  /*7c90*/  FMUL.FTZ R199, R157, R94 ;  /* 0x0000005e9dc77220 */ /* 0x000fe20000410000 */
[----:B------:R-:W-:Y:S01]  /*7ca0*/  ISETP.GE.U32.AND P2, PT, R201, R200, PT ;  /* 0x000000c8c900720c */ /* 0x000fe20003f46070 */
[----:B--2---:R-:W-:Y:S01]  /*7cb0*/  IMAD.U32 R234, R185, 0x10000, RZ ;  /* 0x00010000b9ea7824 */ /* 0x004fe200078e00ff */
[----:B------:R-:W-:Y:S02]  /*7cc0*/  IADD3 R201, PT, PT, R187, 0xd, RZ ;  /* 0x0000000dbbc97810 */ /* 0x000fe40007ffe0ff */
[----:B------:R-:W-:Y:S02]  /*7cd0*/  SHF.L.U32 R232, R197, 0x10, RZ ;  /* 0x00000010c5e87819 */ /* 0x000fe400000006ff */
[----:B------:R-:W-:Y:S02]  /*7ce0*/  FSEL R208, R207, RZ, !P3 ;  /* 0x000000ffcfd07208 */ /* 0x000fe40005800000 */
[----:B------:R-:W-:Y:S01]  /*7cf0*/  FSEL R207, R206, RZ, !P3 ;  /* 0x000000ffcecf7208 */ /* 0x000fe20005800000 */
[----:B------:R2:W-:Y:S01]  /*7d00*/  MUFU.EX2 R68, R199 ;  /* 0x000000c700447308 */ /* 0x0005e20000000800 */
[----:B------:R-:W-:Y:S01]  /*7d10*/  FSEL R206, R181, RZ, !P3 ;  /* 0x000000ffb5ce7208 */ /* 0x000fe20005800000 */
[----:B------:R-:W-:Y:S01]  /*7d20*/  FMUL.FTZ R181, R73, R96 ;  /* 0x0000006049b57220 */ /* 0x000fe20000410000 */
[----:B------:R-:W-:Y:S01]  /*7d30*/  FSEL R205, R205, 1, !P3 ;  /* 0x3f800000cdcd7808 */ /* 0x000fe20005800000 */
[----:B------:R-:W-:Y:S01]  /*7d40*/  FMUL.FTZ R197, R75, R132 ;  /* 0x000000844bc57220 */ /* 0x000fe20000410000 */
[----:B------:R-:W-:Y:S01]  /*7d50*/  ISETP.GE.U32.AND P3, PT, R201, R200, PT ;  /* 0x000000c8c900720c */ /* 0x000fe20003f66070 */
[----:B------:R-:W-:Y:S01]  /*7d60*/  FMUL.FTZ R133, R75, R133 ;  /* 0x000000854b857220 */ /* 0x000fe20000410000 */
[----:B------:R-:W-:Y:S01]  /*7d70*/  FMUL.FTZ R201, R101, R232 ;  /* 0x000000e865c97220 */ /* 0x000fe20000410000 */
[----:B------:R-:W-:Y:S01]  /*7d80*/  FMUL.FTZ R223, R157, R96 ;  /* 0x000000609ddf7220 */ /* 0x000fe20000410000 */
[----:B--2---:R-:W-:Y:S01]  /*7d90*/  FMUL.FTZ R199, R101, R234 ;  /* 0x000000ea65c77220 */ /* 0x004fe20000410000 */
[----:B----4-:R-:W-:-:S02]  /*7da0*/  SHF.L.U32 R194, R194, 0x10, RZ ;  /* 0x00000010c2c27819 */ /* 0x010fc400000006ff */
[----:B0-----:R-:W-:Y:S01]  /*7db0*/  SHF.L.U32 R232, R191, 0x10, RZ ;  /* 0x00000010bfe87819 */ /* 0x001fe200000006ff */
[----:B------:R-:W-:Y:S01]  /*7dc0*/  FMUL.RZ R233, R181, 0.15915493667125701904 ;  /* 0x3e22f983b5e97820 */ /* 0x000fe2000040c000 */
[----:B------:R-:W-:Y:S01]  /*7dd0*/  IADD3 R75, PT, PT, R187, 0xe, RZ ;  /* 0x0000000ebb4b7810 */ /* 0x000fe20007ffe0ff */
[----:B------:R-:W0:Y:S01]  /*7de0*/  MUFU.SIN R229, R230 ;  /* 0x000000e600e57308 */ /* 0x000e220000000400 */
[----:B------:R-:W-:Y:S01]  /*7df0*/  FSEL R203, R133, RZ, !P6 ;  /* 0x000000ff85cb7208 */ /* 0x000fe20007000000 */
[----:B-1----:R-:W-:Y:S01]  /*7e00*/  FMUL.FTZ R72, R225, R72 ;  /* 0x00000048e1487220 */ /* 0x002fe20000410000 */
[----:B------:R-:W-:Y:S01]  /*7e10*/  FSEL R201, R201, RZ, !P6 ;  /* 0x000000ffc9c97208 */ /* 0x000fe20007000000 */
[----:B------:R-:W-:Y:S01]  /*7e20*/  FMUL.FTZ R74, R225, R74 ;  /* 0x0000004ae14a7220 */ /* 0x000fe20000410000 */
[----:B------:R-:W-:Y:S01]  /*7e30*/  FSEL R199, R199, RZ, !P6 ;  /* 0x000000ffc7c77208 */ /* 0x000fe20007000000 */
[----:B------:R-:W-:Y:S01]  /*7e40*/  FMUL.FTZ R191, R99, R194 ;  /* 0x000000c263bf7220 */ /* 0x000fe20000410000 */
[----:B------:R-:W-:Y:S01]  /*7e50*/  FSEL R197, R197, 1, !P6 ;  /* 0x3f800000c5c57808 */ /* 0x000fe20007000000 */
[----:B------:R-:W1:Y:S01]  /*7e60*/  MUFU.COS R230, R230 ;  /* 0x000000e600e67308 */ /* 0x000e620000000000 */
[----:B------:R-:W-:Y:S01]  /*7e70*/  ISETP.GE.U32.AND P6, PT, R75, R200, PT ;  /* 0x000000c84b00720c */ /* 0x000fe20003fc6070 */
[----:B------:R-:W-:Y:S01]  /*7e80*/  FMUL.FTZ R185, R99, R232 ;  /* 0x000000e863b97220 */ /* 0x000fe20000410000 */
[----:B------:R-:W-:Y:S01]  /*7e90*/  VIADD R75, R187, 0xf ;  /* 0x0000000fbb4b7836 */ /* 0x000fe20000000000 */
[----:B------:R-:W-:-:S04]  /*7ea0*/  FSEL R194, R74, RZ, !P4 ;  /* 0x000000ff4ac27208 */ /* 0x000fc80006000000 */
[----:B------:R-:W-:Y:S01]  /*7eb0*/  MUFU.EX2 R223, R223 ;  /* 0x000000df00df7308 */ /* 0x000fe20000000800 */
[----:B------:R-:W-:Y:S02]  /*7ec0*/  FSEL R191, R191, RZ, !P4 ;  /* 0x000000ffbfbf7208 */ /* 0x000fe40006000000 */
[----:B------:R-:W-:-:S05]  /*7ed0*/  FSEL R185, R185, RZ, !P4 ;  /* 0x000000ffb9b97208 */ /* 0x000fca0006000000 */
[----:B------:R-:W2:Y:S01]  /*7ee0*/  MUFU.SIN R132, R233 ;  /* 0x000000e900847308 */ /* 0x000ea20000000400 */
[----:B------:R-:W-:Y:S02]  /*7ef0*/  FSEL R181, R72, 1, !P4 ;  /* 0x3f80000048b57808 */ /* 0x000fe40006000000 */
[----:B------:R-:W-:Y:S01]  /*7f00*/  ISETP.GE.U32.AND P4, PT, R75, R200, PT ;  /* 0x000000c84b00720c */ /* 0x000fe20003f86070 */
[-C--:B------:R-:W-:Y:S01]  /*7f10*/  FMUL.FTZ R75, R137, R186.reuse ;  /* 0x000000ba894b7220 */ /* 0x080fe20000410000 */
[----:B------:R-:W-:-:S03]  /*7f20*/  FMUL.FTZ R74, R136, R186 ;  /* 0x000000ba884a7220 */ /* 0x000fc60000410000 */
[-C--:B------:R-:W-:Y:S01]  /*7f30*/  FFMA.FTZ R72, R136, R204.reuse, -R75 ;  /* 0x000000cc88487223 */ /* 0x080fe2000001084b */
[----:B------:R-:W-:Y:S01]  /*7f40*/  FFMA.FTZ R74, R137, R204, R74 ;  /* 0x000000cc894a7223 */ /* 0x000fe2000001004a */
[----:B------:R1:W4:Y:S02]  /*7f50*/  MUFU.COS R232, R233 ;  /* 0x000000e900e87308 */ /* 0x0003240000000000 */
[----:B------:R-:W-:Y:S01]  /*7f60*/  FADD.FTZ R200, R155, R72 ;  /* 0x000000489bc87221 */ /* 0x000fe20000010000 */
[----:B------:R-:W-:Y:S01]  /*7f70*/  FADD.FTZ R74, R159, R74 ;  /* 0x0000004a9f4a7221 */ /* 0x000fe20000010000 */
[C---:B0-----:R-:W-:Y:S01]  /*7f80*/  FMUL.FTZ R234, R68.reuse, R229 ;  /* 0x000000e544ea7220 */ /* 0x041fe20000410000 */
[----:B-1----:R-:W-:Y:S01]  /*7f90*/  FMUL.FTZ R233, R68, R230 ;  /* 0x000000e644e97220 */ /* 0x002fe20000410000 */
[----:B--2---:R-:W-:Y:S01]  /*7fa0*/  FMUL.FTZ R230, R223, R132 ;  /* 0x00000084dfe67220 */ /* 0x004fe20000410000 */
[----:B------:R-:W-:Y:S01]  /*7fb0*/  FMUL.FTZ R132, R163, R200 ;  /* 0x000000c8a3847220 */ /* 0x000fe20000410000 */
[----:B------:R-:W-:Y:S01]  /*7fc0*/  FMUL.FTZ R68, R135, R186 ;  /* 0x000000ba87447220 */ /* 0x000fe20000410000 */
[----:B------:R-:W-:Y:S01]  /*7fd0*/  FMUL.FTZ R75, R163, R74 ;  /* 0x0000004aa34b7220 */ /* 0x000fe20000410000 */
[----:B------:R-:W-:Y:S01]  /*7fe0*/  FMUL.FTZ R72, R139, R186 ;  /* 0x000000ba8b487220 */ /* 0x000fe20000410000 */
[----:B------:R-:W-:Y:S01]  /*7ff0*/  FFMA.FTZ R132, R173, R74, R132 ;  /* 0x0000004aad847223 */ /* 0x000fe20000010084 */
[----:B------:R-:W-:Y:S01]  /*8000*/  FFMA.FTZ R68, R139, R204, -R68 ;  /* 0x000000cc8b447223 */ /* 0x000fe20000010844 */
[----:B------:R-:W-:Y:S01]  /*8010*/  FFMA.FTZ R200, R173, R200, -R75 ;  /* 0x000000c8adc87223 */ /* 0x000fe2000001084b */
[----:B------:R-:W-:Y:S01]  /*8020*/  FFMA.FTZ R72, R135, R204, R72 ;  /* 0x000000cc87487223 */ /* 0x000fe20000010048 */
[----:B------:R-:W-:Y:S01]  /*8030*/  FADD.FTZ R132, R169, R132 ;  /* 0x00000084a9847221 */ /* 0x000fe20000010000 */
[----:B------:R-:W-:Y:S01]  /*8040*/  FMUL.FTZ R74, R163, R68 ;  /* 0x00000044a34a7220 */ /* 0x000fe20000410000 */
[----:B------:R-:W-:Y:S01]  /*8050*/  FADD.FTZ R200, R167, R200 ;  /* 0x000000c8a7c87221 */ /* 0x000fe20000010000 */
[----:B----4-:R-:W-:Y:S01]  /*8060*/  FMUL.FTZ R229, R223, R232 ;  /* 0x000000e8dfe57220 */ /* 0x010fe20000410000 */
[----:B------:R-:W-:Y:S01]  /*8070*/  FMUL.FTZ R75, R163, R72 ;  /* 0x00000048a34b7220 */ /* 0x000fe20000410000 */
[C---:B------:R-:W-:Y:S01]  /*8080*/  FMUL.FTZ R232, R188.reuse, R132 ;  /* 0x00000084bce87220 */ /* 0x040fe20000410000 */
[C---:B------:R-:W-:Y:S01]  /*8090*/  FFMA.FTZ R74, R173.reuse, R72, R74 ;  /* 0x00000048ad4a7223 */ /* 0x040fe2000001004a */
[C---:B------:R-:W-:Y:S01]  /*80a0*/  FMUL.FTZ R133, R188.reuse, R200 ;  /* 0x000000c8bc857220 */ /* 0x040fe20000410000 */
[----:B------:R-:W-:Y:S01]  /*80b0*/  FFMA.FTZ R75, R173, R68, -R75 ;  /* 0x00000044ad4b7223 */ /* 0x000fe2000001084b */
[C---:B------:R-:W-:Y:S01]  /*80c0*/  FFMA.FTZ R223, R195.reuse, R200, -R232 ;  /* 0x000000c8c3df7223 */ /* 0x040fe200000108e8 */
[C---:B------:R-:W-:Y:S01]  /*80d0*/  FMUL.FTZ R68, R188.reuse, R74 ;  /* 0x0000004abc447220 */ /* 0x040fe20000410000 */
[C---:B------:R-:W-:Y:S01]  /*80e0*/  FFMA.FTZ R132, R195.reuse, R132, R133 ;  /* 0x00000084c3847223 */ /* 0x040fe20000010085 */
        /* <DEDUP_REMOVED lines=9> */
[C---:B------:R-:W-:Y:S01]  /*8180*/  FFMA.FTZ R132, R220.reuse, R132, R225 ;  /* 0x00000084dc847223 */ /* 0x040fe200000100e1 */
[C---:B------:R-:W-:Y:S01]  /*8190*/  FFMA.FTZ R72, R220.reuse, R133, R72 ;  /* 0x00000085dc487223 */ /* 0x040fe20000010048 */
[C---:B------:R-:W-:Y:S01]  /*81a0*/  FFMA.FTZ R223, R220.reuse, R223, -R74 ;  /* 0x000000dfdcdf7223 */ /* 0x040fe2000001084a */
        /* <DEDUP_REMOVED lines=9> */
[----:B------:R-:W-:-:S02]  /*8240*/  FFMA.FTZ R74, R221, R223, -R74 ;  /* 0x000000dfdd4a7223 */ /* 0x000fc4000001084a */
[----:B------:R-:W-:Y:S01]  /*8250*/  FFMA.FTZ R132, R221, R132, R75 ;  /* 0x00000084dd847223 */ /* 0x000fe2000001004b */
[C---:B------:R-:W-:Y:S01]  /*8260*/  FMUL.FTZ R72, R216.reuse, R133 ;  /* 0x00000085d8487220 */ /* 0x040fe20000410000 */
[----:B------:R-:W-:Y:S02]  /*8270*/  FADD.FTZ R74, R177, R74 ;  /* 0x0000004ab14a7221 */ /* 0x000fe40000010000 */
[----:B------:R-:W-:Y:S01]  /*8280*/  FADD.FTZ R132, R175, R132 ;  /* 0x00000084af847221 */ /* 0x000fe20000010000 */
[C---:B------:R-:W-:Y:S01]  /*8290*/  FMUL.FTZ R227, R157.reuse, R90 ;  /* 0x0000005a9de37220 */ /* 0x040fe20000410000 */
[C---:B------:R-:W-:Y:S01]  /*82a0*/  FMUL.FTZ R231, R157.reuse, R92 ;  /* 0x0000005c9de77220 */ /* 0x040fe20000410000 */
[----:B------:R-:W-:Y:S01]  /*82b0*/  FMUL.FTZ R225, R157, R98 ;  /* 0x000000629de17220 */ /* 0x000fe20000410000 */
[----:B------:R-:W-:Y:S01]  /*82c0*/  FFMA.FTZ R72, R213, R68, -R72 ;  /* 0x00000044d5487223 */ /* 0x000fe20000010848 */
[C---:B------:R-:W-:Y:S01]  /*82d0*/  FMUL.FTZ R157, R216.reuse, R74 ;  /* 0x0000004ad89d7220 */ /* 0x040fe20000410000 */
[C---:B------:R-:W-:Y:S01]  /*82e0*/  FMUL.FTZ R68, R216.reuse, R68 ;  /* 0x00000044d8447220 */ /* 0x040fe20000410000 */
[----:B------:R-:W-:-:S02]  /*82f0*/  FMUL.FTZ R75, R216, R132 ;  /* 0x00000084d84b7220 */ /* 0x000fc40000410000 */
[C---:B------:R-:W-:Y:S01]  /*8300*/  FFMA.FTZ R157, R213.reuse, R132, R157 ;  /* 0x00000084d59d7223 */ /* 0x040fe2000001009d */
[C---:B------:R-:W-:Y:S01]  /*8310*/  FFMA.FTZ R133, R213.reuse, R133, R68 ;  /* 0x00000085d5857223 */ /* 0x040fe20000010044 */
[----:B------:R-:W-:Y:S01]  /*8320*/  FFMA.FTZ R74, R213, R74, -R75 ;  /* 0x0000004ad54a7223 */ /* 0x000fe2000001084b */
[----:B------:R-:W-:Y:S01]  /*8330*/  FMUL.FTZ R73, R73, R98 ;  /* 0x0000006249497220 */ /* 0x000fe20000410000 */
[----:B------:R-:W-:Y:S01]  /*8340*/  FADD.FTZ R157, R214, R157 ;  /* 0x0000009dd69d7221 */ /* 0x000fe20000010000 */
[C---:B------:R-:W-:Y:S01]  /*8350*/  FMUL.FTZ R132, R212.reuse, R133 ;  /* 0x00000085d4847220 */ /* 0x040fe20000410000 */
[----:B------:R-:W-:Y:S01]  /*8360*/  FADD.FTZ R74, R215, R74 ;  /* 0x0000004ad74a7221 */ /* 0x000fe20000010000 */
[----:B------:R-:W-:Y:S01]  /*8370*/  FMUL.RZ R223, R73, 0.15915493667125701904 ;  /* 0x3e22f98349df7820 */ /* 0x000fe2000040c000 */
[C---:B------:R-:W-:Y:S01]  /*8380*/  FMUL.FTZ R73, R212.reuse, R157 ;  /* 0x0000009dd4497220 */ /* 0x040fe20000410000 */
[CC--:B------:R-:W-:Y:S01]  /*8390*/  FMUL.FTZ R200, R212.reuse, R72.reuse ;  /* 0x00000048d4c87220 */ /* 0x0c0fe20000410000 */
[C---:B------:R-:W-:Y:S01]  /*83a0*/  FFMA.FTZ R132, R209.reuse, R72, -R132 ;  /* 0x00000048d1847223 */ /* 0x040fe20000010884 */
[-C--:B------:R-:W-:Y:S01]  /*83b0*/  FMUL.FTZ R232, R212, R74.reuse ;  /* 0x0000004ad4e87220 */ /* 0x080fe20000410000 */
[C---:B------:R-:W-:Y:S01]  /*83c0*/  FFMA.FTZ R72, R209.reuse, R74, -R73 ;  /* 0x0000004ad1487223 */ /* 0x040fe20000010849 */
[C---:B------:R-:W-:Y:S01]  /*83d0*/  FFMA.FTZ R200, R209.reuse, R133, R200 ;  /* 0x00000085d1c87223 */ /* 0x040fe200000100c8 */
[----:B------:R-:W-:Y:S01]  /*83e0*/  FMUL.FTZ R236, R208, R132 ;  /* 0x00000084d0ec7220 */ /* 0x000fe20000410000 */
[----:B------:R-:W-:Y:S01]  /*83f0*/  FFMA.FTZ R157, R209, R157, R232 ;  /* 0x0000009dd19d7223 */ /* 0x000fe200000100e8 */
[----:B------:R-:W-:Y:S01]  /*8400*/  MUFU.EX2 R225, R225 ;  /* 0x000000e100e17308 */ /* 0x000fe20000000800 */
[----:B------:R-:W-:Y:S01]  /*8410*/  FADD.FTZ R75, R211, R72 ;  /* 0x00000048d34b7221 */ /* 0x000fe20000010000 */
[-C--:B------:R-:W-:Y:S01]  /*8420*/  FFMA.FTZ R236, R205, R200.reuse, R236 ;  /* 0x000000c8cdec7223 */ /* 0x080fe200000100ec */
[----:B------:R-:W-:Y:S01]  /*8430*/  FADD.FTZ R157, R210, R157 ;  /* 0x0000009dd29d7221 */ /* 0x000fe20000010000 */
[----:B------:R-:W-:-:S04]  /*8440*/  FMUL.FTZ R200, R208, R200 ;  /* 0x000000c8d0c87220 */ /* 0x000fc80000410000 */
[----:B------:R-:W0:Y:S01]  /*8450*/  MUFU.COS R74, R223 ;  /* 0x000000df004a7308 */ /* 0x000e220000000000 */
[C---:B------:R-:W-:Y:S01]  /*8460*/  FMUL.FTZ R238, R208.reuse, R75 ;  /* 0x0000004bd0ee7220 */ /* 0x040fe20000410000 */
[-C--:B------:R-:W-:Y:S01]  /*8470*/  FMUL.FTZ R232, R208, R157.reuse ;  /* 0x0000009dd0e87220 */ /* 0x080fe20000410000 */
[----:B------:R-:W-:Y:S01]  /*8480*/  FFMA.FTZ R200, R205, R132, -R200 ;  /* 0x00000084cdc87223 */ /* 0x000fe200000108c8 */
[----:B------:R-:W-:Y:S01]  /*8490*/  FMUL.FTZ R132, R203, R236 ;  /* 0x000000eccb847220 */ /* 0x000fe20000410000 */
[----:B------:R-:W-:-:S03]  /*84a0*/  FFMA.FTZ R157, R205, R157, R238 ;  /* 0x0000009dcd9d7223 */ /* 0x000fc600000100ee */
[----:B------:R0:W1:Y:S01]  /*84b0*/  MUFU.SIN R68, R223 ;  /* 0x000000df00447308 */ /* 0x0000620000000400 */
[----:B------:R-:W-:Y:S01]  /*84c0*/  FFMA.FTZ R232, R205, R75, -R232 ;  /* 0x0000004bcde87223 */ /* 0x000fe200000108e8 */
[----:B------:R-:W2:Y:S01]  /*84d0*/  LDS.U16 R72, [R149+0x2c] ;  /* 0x00002c0095487984 */ /* 0x000ea20000000400 */
[-C--:B------:R-:W-:Y:S01]  /*84e0*/  FMUL.FTZ R75, R203, R200.reuse ;  /* 0x000000c8cb4b7220 */ /* 0x080fe20000410000 */
[----:B------:R-:W-:Y:S01]  /*84f0*/  FFMA.FTZ R200, R197, R200, -R132 ;  /* 0x000000c8c5c87223 */ /* 0x000fe20000010884 */
[----:B------:R-:W-:Y:S01]  /*8500*/  FADD.FTZ R132, R206, R157 ;  /* 0x0000009dce847221 */ /* 0x000fe20000010000 */
[----:B------:R-:W4:Y:S02]  /*8510*/  LDS.U16 R73, [R149+0x2e] ;  /* 0x00002e0095497984 */ /* 0x000f240000000400 */
[----:B------:R-:W-:Y:S01]  /*8520*/  MUFU.SIN R70, R224 ;  /* 0x000000e000467308 */ /* 0x000fe20000000400 */
[----:B0-----:R-:W-:Y:S01]  /*8530*/  FMUL.FTZ R223, R225, R74 ;  /* 0x0000004ae1df7220 */ /* 0x001fe20000410000 */
[----:B------:R-:W-:Y:S01]  /*8540*/  FADD.FTZ R232, R207, R232 ;  /* 0x000000e8cfe87221 */ /* 0x000fe20000010000 */
[----:B------:R-:W-:-:S05]  /*8550*/  FMUL.FTZ R74, R203, R132 ;  /* 0x00000084cb4a7220 */ /* 0x000fca0000410000 */
[----:B------:R-:W0:Y:S01]  /*8560*/  MUFU.EX2 R227, R227 ;  /* 0x000000e300e37308 */ /* 0x000e220000000800 */
[-C--:B------:R-:W-:Y:S01]  /*8570*/  FMUL.FTZ R133, R203, R232.reuse ;  /* 0x000000e8cb857220 */ /* 0x080fe20000410000 */
[----:B------:R-:W-:Y:S01]  /*8580*/  FFMA.FTZ R232, R197, R232, -R74 ;  /* 0x000000e8c5e87223 */ /* 0x000fe2000001084a */
[----:B-1----:R-:W-:Y:S01]  /*8590*/  FMUL.FTZ R225, R225, R68 ;  /* 0x00000044e1e17220 */ /* 0x002fe20000410000 */
[----:B------:R-:W-:Y:S04]  /*85a0*/  LDS.U16 R74, [R149+0x32] ;  /* 0x00003200954a7984 */ /* 0x000fe80000000400 */
[----:B------:R-:W1:Y:S01]  /*85b0*/  LDS.U16 R68, [R149+0x30] ;  /* 0x0000300095447984 */ /* 0x000e620000000400 */
[----:B------:R-:W5:Y:S01]  /*85c0*/  MUFU.COS R224, R224 ;  /* 0x000000e000e07308 */ /* 0x000f620000000000 */
[----:B------:R-:W-:Y:S01]  /*85d0*/  FFMA.FTZ R132, R197, R132, R133 ;  /* 0x00000084c5847223 */ /* 0x000fe20000010085 */
[----:B------:R-:W-:Y:S01]  /*85e0*/  FADD.FTZ R232, R201, R232 ;  /* 0x000000e8c9e87221 */ /* 0x000fe20000010000 */
[----:B------:R-:W-:Y:S01]  /*85f0*/  FFMA.FTZ R75, R197, R236, R75 ;  /* 0x000000ecc54b7223 */ /* 0x000fe2000001004b */
[----:B0-----:R-:W-:Y:S01]  /*8600*/  FMUL.FTZ R70, R227, R70 ;  /* 0x00000046e3467220 */ /* 0x001fe20000410000 */
[----:B------:R-:W-:-:S03]  /*8610*/  FADD.FTZ R132, R199, R132 ;  /* 0x00000084c7847221 */ /* 0x000fc60000010000 */
[----:B------:R-:W0:Y:S01]  /*8620*/  MUFU.EX2 R231, R231 ;  /* 0x000000e700e77308 */ /* 0x000e220000000800 */
[----:B------:R-:W-:Y:S01]  /*8630*/  FSEL R240, R70, RZ, !P5 ;  /* 0x000000ff46f07208 */ /* 0x000fe20006800000 */
[C---:B------:R-:W-:Y:S01]  /*8640*/  FMUL.FTZ R70, R194.reuse, R232 ;  /* 0x000000e8c2467220 */ /* 0x040fe20000410000 */
[C---:B------:R-:W-:Y:S01]  /*8650*/  FMUL.FTZ R236, R194.reuse, R75 ;  /* 0x0000004bc2ec7220 */ /* 0x040fe20000410000 */
[CC--:B------:R-:W-:Y:S02]  /*8660*/  FMUL.FTZ R133, R194.reuse, R132.reuse ;  /* 0x00000084c2857220 */ /* 0x0c0fe40000410000 */
[C---:B------:R-:W-:Y:S01]  /*8670*/  FFMA.FTZ R70, R181.reuse, R132, R70 ;  /* 0x00000084b5467223 */ /* 0x040fe20000010046 */
[----:B------:R-:W-:Y:S01]  /*8680*/  FFMA.FTZ R236, R181, R200, -R236 ;  /* 0x000000c8b5ec7223 */ /* 0x000fe200000108ec */
[----:B-----5:R-:W-:Y:S01]  /*8690*/  FMUL.FTZ R224, R227, R224 ;  /* 0x000000e0e3e07220 */ /* 0x020fe20000410000 */
[----:B------:R-:W-:Y:S01]  /*86a0*/  FMUL.FTZ R200, R194, R200 ;  /* 0x000000c8c2c87220 */ /* 0x000fe20000410000 */
[----:B------:R-:W-:Y:S01]  /*86b0*/  FFMA.FTZ R232, R181, R232, -R133 ;  /* 0x000000e8b5e87223 */ /* 0x000fe20000010885 */
[----:B------:R-:W-:-:S02]  /*86c0*/  FADD.FTZ R133, R185, R70 ;  /* 0x00000046b9857221 */ /* 0x000fc40000010000 */
[----:B------:R-:W5:Y:S01]  /*86d0*/  LDS.U16 R70, [R149+0x34] ;  /* 0x0000340095467984 */ /* 0x000f620000000400 */
[----:B------:R-:W-:Y:S01]  /*86e0*/  FFMA.FTZ R200, R181, R75, R200 ;  /* 0x0000004bb5c87223 */ /* 0x000fe200000100c8 */
[----:B------:R-:W-:Y:S01]  /*86f0*/  FSEL R239, R224, 1, !P5 ;  /* 0x3f800000e0ef7808 */ /* 0x000fe20006800000 */
[----:B------:R-:W-:Y:S01]  /*8700*/  FMUL.FTZ R157, R240, R236 ;  /* 0x000000ecf09d7220 */ /* 0x000fe20000410000 */
[----:B--2---:R-:W-:Y:S01]  /*8710*/  SHF.L.U32 R132, R72, 0x10, RZ ;  /* 0x0000001048847819 */ /* 0x004fe200000006ff */
[C---:B------:R-:W-:Y:S01]  /*8720*/  FMUL.FTZ R224, R240.reuse, R200 ;  /* 0x000000c8f0e07220 */ /* 0x040fe20000410000 */
[----:B0-----:R-:W-:Y:S01]  /*8730*/  FMUL.FTZ R226, R231, R226 ;  /* 0x000000e2e7e27220 */ /* 0x001fe20000410000 */
[----:B------:R-:W-:Y:S01]  /*8740*/  FFMA.FTZ R157, R239, R200, R157 ;  /* 0x000000c8ef9d7223 */ /* 0x000fe2000001009d */
[----:B----4-:R-:W-:Y:S01]  /*8750*/  SHF.L.U32 R200, R73, 0x10, RZ ;  /* 0x0000001049c87819 */ /* 0x010fe200000006ff */
[----:B------:R-:W-:Y:S01]  /*8760*/  FFMA.FTZ R75, R239, R236, -R224 ;  /* 0x000000ecef4b7223 */ /* 0x000fe200000108e0 */
[----:B------:R-:W-:Y:S01]  /*8770*/  FADD.FTZ R232, R191, R232 ;  /* 0x000000e8bfe87221 */ /* 0x000fe20000010000 */
[-C--:B------:R-:W-:Y:S01]  /*8780*/  FMUL.FTZ R224, R240, R133.reuse ;  /* 0x00000085f0e07220 */ /* 0x080fe20000410000 */
[----:B------:R-:W-:Y:S01]  /*8790*/  FMUL.FTZ R132, R97, R132 ;  /* 0x0000008461847220 */ /* 0x000fe20000410000 */
[----:B------:R-:W0:Y:S01]  /*87a0*/  LDS.U16 R72, [R149+0x36] ;  /* 0x0000360095487984 */ /* 0x000e220000000400 */
[----:B------:R-:W-:Y:S01]  /*87b0*/  FMUL.FTZ R228, R231, R228 ;  /* 0x000000e4e7e47220 */ /* 0x000fe20000410000 */
[----:B------:R-:W-:Y:S01]  /*87c0*/  FMUL.FTZ R200, R97, R200 ;  /* 0x000000c861c87220 */ /* 0x000fe20000410000 */
[----:B------:R-:W-:Y:S01]  /*87d0*/  FSEL R238, R226, RZ, !P2 ;  /* 0x000000ffe2ee7208 */ /* 0x000fe20005000000 */
[CC--:B------:R-:W-:Y:S01]  /*87e0*/  FFMA.FTZ R224, R239.reuse, R232.reuse, -R224 ;  /* 0x000000e8efe07223 */ /* 0x0c0fe200000108e0 */
[----:B------:R-:W-:Y:S01]  /*87f0*/  FMUL.FTZ R232, R240, R232 ;  /* 0x000000e8f0e87220 */ /* 0x000fe20000410000 */
[----:B------:R-:W-:Y:S01]  /*8800*/  FSEL R235, R132, RZ, !P5 ;  /* 0x000000ff84eb7208 */ /* 0x000fe20006800000 */
[----:B-1----:R-:W-:Y:S01]  /*8810*/  IMAD.U32 R68, R68, 0x10000, RZ ;  /* 0x0001000044447824 */ /* 0x002fe200078e00ff */
[----:B------:R-:W-:Y:S01]  /*8820*/  SHF.L.U32 R74, R74, 0x10, RZ ;  /* 0x000000104a4a7819 */ /* 0x000fe200000006ff */
[----:B------:R-:W-:Y:S01]  /*8830*/  FFMA.FTZ R133, R239, R133, R232 ;  /* 0x00000085ef857223 */ /* 0x000fe200000100e8 */
[----:B------:R-:W-:-:S02]  /*8840*/  FSEL R237, R228, 1, !P2 ;  /* 0x3f800000e4ed7808 */ /* 0x000fc40005000000 */
[----:B------:R-:W-:Y:S01]  /*8850*/  FSEL R236, R200, RZ, !P5 ;  /* 0x000000ffc8ec7208 */ /* 0x000fe20006800000 */
[C---:B------:R-:W-:Y:S01]  /*8860*/  FMUL.FTZ R200, R238.reuse, R157 ;  /* 0x0000009deec87220 */ /* 0x040fe20000410000 */
[----:B------:R-:W-:Y:S01]  /*8870*/  FADD.FTZ R224, R235, R224 ;  /* 0x000000e0ebe07221 */ /* 0x000fe20000010000 */
[-C--:B------:R-:W-:Y:S01]  /*8880*/  FMUL.FTZ R132, R238, R75.reuse ;  /* 0x0000004bee847220 */ /* 0x080fe20000410000 */
[----:B------:R-:W-:Y:S01]  /*8890*/  FSEL R234, R234, RZ, !P3 ;  /* 0x000000ffeaea7208 */ /* 0x000fe20005800000 */
[C---:B------:R-:W-:Y:S01]  /*88a0*/  FMUL.FTZ R74, R95.reuse, R74 ;  /* 0x0000004a5f4a7220 */ /* 0x040fe20000410000 */
[----:B------:R-:W-:Y:S01]  /*88b0*/  FMUL.FTZ R68, R95, R68 ;  /* 0x000000445f447220 */ /* 0x000fe20000410000 */
[----:B------:R-:W-:Y:S01]  /*88c0*/  FADD.FTZ R133, R236, R133 ;  /* 0x00000085ec857221 */ /* 0x000fe20000010000 */
[----:B------:R-:W-:Y:S01]  /*88d0*/  FFMA.FTZ R75, R237, R75, -R200 ;  /* 0x0000004bed4b7223 */ /* 0x000fe200000108c8 */
[C---:B------:R-:W-:Y:S01]  /*88e0*/  FMUL.FTZ R226, R238.reuse, R224 ;  /* 0x000000e0eee27220 */ /* 0x040fe20000410000 */
[----:B------:R-:W-:Y:S01]  /*88f0*/  FSEL R233, R233, 1, !P3 ;  /* 0x3f800000e9e97808 */ /* 0x000fe20005800000 */
[----:B------:R-:W-:Y:S01]  /*8900*/  FMUL.FTZ R200, R238, R133 ;  /* 0x00000085eec87220 */ /* 0x000fe20000410000 */
[----:B------:R-:W-:Y:S01]  /*8910*/  FMUL.FTZ R73, R234, R75 ;  /* 0x0000004bea497220 */ /* 0x000fe20000410000 */
[----:B------:R-:W-:Y:S01]  /*8920*/  FSEL R232, R74, RZ, !P2 ;  /* 0x000000ff4ae87208 */ /* 0x000fe20005000000 */
[C---:B------:R-:W-:Y:S01]  /*8930*/  FFMA.FTZ R132, R237.reuse, R157, R132 ;  /* 0x0000009ded847223 */ /* 0x040fe20000010084 */
[----:B------:R-:W-:Y:S01]  /*8940*/  FSEL R231, R68, RZ, !P2 ;  /* 0x000000ff44e77208 */ /* 0x000fe20005000000 */
[----:B------:R-:W-:Y:S01]  /*8950*/  FFMA.FTZ R133, R237, R133, R226 ;  /* 0x00000085ed857223 */ /* 0x000fe200000100e2 */
[----:B------:R-:W1:Y:S01]  /*8960*/  LDS.U16 R68, [R149+0x38] ;  /* 0x0000380095447984 */ /* 0x000e620000000400 */
[----:B------:R-:W-:Y:S01]  /*8970*/  FFMA.FTZ R242, R233, R132, R73 ;  /* 0x00000084e9f27223 */ /* 0x000fe20000010049 */
[----:B------:R-:W-:Y:S01]  /*8980*/  FFMA.FTZ R200, R237, R224, -R200 ;  /* 0x000000e0edc87223 */ /* 0x000fe200000108c8 */
[----:B------:R-:W-:Y:S01]  /*8990*/  FADD.FTZ R133, R232, R133 ;  /* 0x00000085e8857221 */ /* 0x000fe20000010000 */
[----:B------:R-:W2:Y:S02]  /*89a0*/  LDS.U16 R73, [R149+0x3a] ;  /* 0x00003a0095497984 */ /* 0x000ea40000000400 */
[----:B------:R-:W-:Y:S01]  /*89b0*/  FADD.FTZ R200, R231, R200 ;  /* 0x000000c8e7c87221 */ /* 0x000fe20000010000 */
[----:B------:R-:W-:Y:S01]  /*89c0*/  FMUL.FTZ R74, R234, R133 ;  /* 0x00000085ea4a7220 */ /* 0x000fe20000410000 */
[----:B-----5:R-:W-:-:S03]  /*89d0*/  SHF.L.U32 R70, R70, 0x10, RZ ;  /* 0x0000001046467819 */ /* 0x020fc600000006ff */
[----:B------:R-:W-:Y:S02]  /*89e0*/  FFMA.FTZ R157, R233, R200, -R74 ;  /* 0x000000c8e99d7223 */ /* 0x000fe4000001084a */
[----:B------:R-:W4:Y:S01]  /*89f0*/  LDS.U16 R74, [R149+0x3e] ;  /* 0x00003e00954a7984 */ /* 0x000f220000000400 */
[----:B------:R-:W-:-:S03]  /*8a00*/  FMUL.FTZ R228, R93, R70 ;  /* 0x000000465de47220 */ /* 0x000fc60000410000 */
[----:B------:R-:W5:Y:S01]  /*8a10*/  LDS.U16 R70, [R149+0x3c] ;  /* 0x00003c0095467984 */ /* 0x000f620000000400 */
[----:B0-----:R-:W-:Y:S01]  /*8a20*/  SHF.L.U32 R72, R72, 0x10, RZ ;  /* 0x0000001048487819 */ /* 0x001fe200000006ff */
[----:B------:R-:W-:Y:S01]  /*8a30*/  FMUL.FTZ R224, R234, R132 ;  /* 0x00000084eae07220 */ /* 0x000fe20000410000 */
[----:B------:R-:W-:-:S03]  /*8a40*/  FSEL R230, R230, RZ, !P6 ;  /* 0x000000ffe6e67208 */ /* 0x000fc60007000000 */
[----:B------:R-:W-:Y:S01]  /*8a50*/  FMUL.FTZ R72, R93, R72 ;  /* 0x000000485d487220 */ /* 0x000fe20000410000 */
[----:B------:R-:W-:Y:S01]  /*8a60*/  FSEL R228, R228, RZ, !P3 ;  /* 0x000000ffe4e47208 */ /* 0x000fe20005800000 */
[----:B------:R-:W-:Y:S01]  /*8a70*/  FMUL.FTZ R132, R234, R200 ;  /* 0x000000c8ea847220 */ /* 0x000fe20000410000 */
[----:B------:R-:W-:Y:S01]  /*8a80*/  FSEL R229, R229, 1, !P6 ;  /* 0x3f800000e5e57808 */ /* 0x000fe20007000000 */
[C---:B------:R-:W-:Y:S01]  /*8a90*/  FFMA.FTZ R75, R233.reuse, R75, -R224 ;  /* 0x0000004be94b7223 */ /* 0x040fe200000108e0 */
[----:B------:R-:W-:Y:S01]  /*8aa0*/  FSEL R227, R72, RZ, !P3 ;  /* 0x000000ff48e37208 */ /* 0x000fe20005800000 */
[----:B------:R-:W-:Y:S01]  /*8ab0*/  FMUL.FTZ R72, R230, R242 ;  /* 0x000000f2e6487220 */ /* 0x000fe20000410000 */
[----:B------:R-:W-:Y:S01]  /*8ac0*/  FFMA.FTZ R132, R233, R133, R132 ;  /* 0x00000085e9847223 */ /* 0x000fe20000010084 */
[----:B------:R-:W-:Y:S01]  /*8ad0*/  FADD.FTZ R157, R228, R157 ;  /* 0x0000009de49d7221 */ /* 0x000fe20000010000 */
[CC--:B------:R-:W-:Y:S01]  /*8ae0*/  FMUL.FTZ R133, R230.reuse, R75.reuse ;  /* 0x0000004be6857220 */ /* 0x0c0fe20000410000 */
[----:B------:R-:W-:Y:S01]  /*8af0*/  FFMA.FTZ R72, R229, R75, -R72 ;  /* 0x0000004be5487223 */ /* 0x000fe20000010848 */
[----:B------:R-:W-:Y:S01]  /*8b00*/  FADD.FTZ R132, R227, R132 ;  /* 0x00000084e3847221 */ /* 0x000fe20000010000 */
[----:B------:R-:W-:Y:S01]  /*8b10*/  FMUL.FTZ R75, R230, R157 ;  /* 0x0000009de64b7220 */ /* 0x000fe20000410000 */
[----:B-1----:R-:W-:-:S02]  /*8b20*/  SHF.L.U32 R68, R68, 0x10, RZ ;  /* 0x0000001044447819 */ /* 0x002fc400000006ff */
[-C--:B------:R-:W-:Y:S01]  /*8b30*/  FMUL.FTZ R200, R230, R132.reuse ;  /* 0x00000084e6c87220 */ /* 0x080fe20000410000 */
[----:B------:R-:W-:Y:S01]  /*8b40*/  FFMA.FTZ R75, R229, R132, R75 ;  /* 0x00000084e54b7223 */ /* 0x000fe2000001004b */
[----:B--2---:R-:W-:Y:S02]  /*8b50*/  IMAD.U32 R132, R73, 0x10000, RZ ;  /* 0x0001000049847824 */ /* 0x004fe400078e00ff */
[----:B------:R-:W-:Y:S01]  /*8b60*/  FMUL.FTZ R68, R89, R68 ;  /* 0x0000004459447220 */ /* 0x000fe20000410000 */
[----:B------:R-:W-:Y:S01]  /*8b70*/  FFMA.FTZ R157, R229, R157, -R200 ;  /* 0x0000009de59d7223 */ /* 0x000fe200000108c8 */
[----:B------:R-:W-:-:S03]  /*8b80*/  FMUL.FTZ R132, R89, R132 ;  /* 0x0000008459847220 */ /* 0x000fc60000410000 */
[----:B------:R-:W-:Y:S02]  /*8b90*/  FSEL R226, R68, RZ, !P6 ;  /* 0x000000ff44e27208 */ /* 0x000fe40007000000 */
[----:B------:R-:W-:Y:S02]  /*8ba0*/  FSEL R225, R225, RZ, !P4 ;  /* 0x000000ffe1e17208 */ /* 0x000fe40006000000 */
[----:B----4-:R-:W-:Y:S01]  /*8bb0*/  SHF.L.U32 R74, R74, 0x10, RZ ;  /* 0x000000104a4a7819 */ /* 0x010fe200000006ff */
[----:B------:R-:W-:Y:S01]  /*8bc0*/  FADD.FTZ R68, R226, R157 ;  /* 0x0000009de2447221 */ /* 0x000fe20000010000 */
[----:B------:R-:W-:Y:S02]  /*8bd0*/  FSEL R224, R132, RZ, !P6 ;  /* 0x000000ff84e07208 */ /* 0x000fe40007000000 */
[----:B------:R-:W-:Y:S01]  /*8be0*/  FSEL R223, R223, 1, !P4 ;  /* 0x3f800000dfdf7808 */ /* 0x000fe20006000000 */
[----:B------:R-:W-:Y:S01]  /*8bf0*/  FMUL.FTZ R74, R87, R74 ;  /* 0x0000004a574a7220 */ /* 0x000fe20000410000 */
[----:B-----5:R-:W-:Y:S01]  /*8c00*/  SHF.L.U32 R70, R70, 0x10, RZ ;  /* 0x0000001046467819 */ /* 0x020fe200000006ff */
[----:B------:R-:W-:Y:S01]  /*8c10*/  FADD.FTZ R132, R224, R75 ;  /* 0x0000004be0847221 */ /* 0x000fe20000010000 */
[----:B------:R-:W-:-:S03]  /*8c20*/  FMUL.FTZ R200, R225, R68 ;  /* 0x00000044e1c87220 */ /* 0x000fc60000410000 */
[----:B------:R-:W-:Y:S01]  /*8c30*/  FMUL.FTZ R70, R87, R70 ;  /* 0x0000004657467220 */ /* 0x000fe20000410000 */
[-C--:B------:R-:W-:Y:S01]  /*8c40*/  FFMA.FTZ R75, R223, R132.reuse, R200 ;  /* 0x00000084df4b7223 */ /* 0x080fe200000100c8 */
[----:B------:R-:W-:Y:S01]  /*8c50*/  FMUL.FTZ R73, R225, R132 ;  /* 0x00000084e1497220 */ /* 0x000fe20000410000 */
[----:B------:R-:W-:Y:S01]  /*8c60*/  FSEL R200, R74, RZ, !P4 ;  /* 0x000000ff4ac87208 */ /* 0x000fe20006000000 */
[----:B------:R-:W-:Y:S01]  /*8c70*/  FFMA.FTZ R242, R229, R242, R133 ;  /* 0x000000f2e5f27223 */ /* 0x000fe20000010085 */
[----:B------:R-:W-:Y:S01]  /*8c80*/  FSEL R157, R70, RZ, !P4 ;  /* 0x000000ff469d7208 */ /* 0x000fe20006000000 */
[----:B------:R-:W-:Y:S01]  /*8c90*/  FFMA.FTZ R74, R223, R68, -R73 ;  /* 0x00000044df4a7223 */ /* 0x000fe20000010849 */
[C---:B------:R-:W-:Y:S01]  /*8ca0*/  FMUL.FTZ R73, R225.reuse, R72 ;  /* 0x00000048e1497220 */ /* 0x040fe20000410000 */
[----:B------:R-:W-:Y:S01]  /*8cb0*/  FADD.FTZ R244, R200, R75 ;  /* 0x0000004bc8f47221 */ /* 0x000fe20000010000 */
[-C--:B------:R-:W-:Y:S01]  /*8cc0*/  FMUL.FTZ R68, R225, R242.reuse ;  /* 0x000000f2e1447220 */ /* 0x080fe20000410000 */
[----:B------:R-:W-:Y:S01]  /*8cd0*/  FADD.FTZ R241, R157, R74 ;  /* 0x0000004a9df17221 */ /* 0x000fe20000010000 */
[----:B------:R-:W-:-:S02]  /*8ce0*/  FFMA.FTZ R242, R223, R242, R73 ;  /* 0x000000f2dff27223 */ /* 0x000fc40000010049 */
[----:B------:R-:W0:Y:S01]  /*8cf0*/  SHFL.UP PT, R73, R244, 0x1, RZ ;  /* 0x04200000f4497989 */ /* 0x000e2200000e00ff */
[----:B------:R-:W-:-:S03]  /*8d00*/  FFMA.FTZ R243, R223, R72, -R68 ;  /* 0x00000048dff37223 */ /* 0x000fc60000010844 */
[----:B------:R-:W1:Y:S04]  /*8d10*/  SHFL.UP PT, R72, R241, 0x1, RZ ;  /* 0x04200000f1487989 */ /* 0x000e6800000e00ff */
[----:B------:R-:W2:Y:S04]  /*8d20*/  SHFL.UP PT, R70, R242, 0x1, RZ ;  /* 0x04200000f2467989 */ /* 0x000ea800000e00ff */
[----:B------:R-:W4:Y:S01]  /*8d30*/  SHFL.UP PT, R68, R243, 0x1, RZ ;  /* 0x04200000f3447989 */ /* 0x000f2200000e00ff */
        /* <DEDUP_REMOVED lines=9> */
[-C--:B----4-:R-:W-:Y:S02]  /*8dd0*/  @P2 FFMA.FTZ R242, R242, R68.reuse, R73 ;  /* 0x00000044f2f22223 */ /* 0x090fe40000010049 */
[----:B------:R-:W0:Y:S01]  /*8de0*/  SHFL.UP PT, R73, R244, 0x2, RZ ;  /* 0x04400000f4497989 */ /* 0x000e2200000e00ff */
[----:B------:R-:W-:-:S03]  /*8df0*/  @P2 FFMA.FTZ R243, R243, R68, -R72 ;  /* 0x00000044f3f32223 */ /* 0x000fc60000010848 */
        /* <DEDUP_REMOVED lines=30> */
[----:B------:R-:W1:Y:S01]  /*8fe0*/  SHFL.UP PT, R72, R241, 0x8, RZ ;  /* 0x05000000f1487989 */ /* 0x000e6200000e00ff */
        /* <DEDUP_REMOVED lines=9> */
[----:B------:R-:W-:Y:S04]  /*9080*/  STS.U16 [R25+0x840], R166 ;  /* 0x000840a619007388 */ /* 0x000fe80000000400 */
[----:B------:R-:W0:Y:S04]  /*9090*/  SHFL.UP PT, R75, R244, 0x10, RZ ;  /* 0x06000000f44b7989 */ /* 0x000e2800000e00ff */
[----:B------:R-:W-:Y:S04]  /*90a0*/  STS.U16 [R27+0x880], R152 ;  /* 0x000880981b007388 */ /* 0x000fe80000000400 */
[----:B------:R-:W-:Y:S04]  /*90b0*/  STS.U16 [R29+0x8c0], R154 ;  /* 0x0008c09a1d007388 */ /* 0x000fe80000000400 */
[----:B------:R-:W1:Y:S01]  /*90c0*/  SHFL.UP PT, R74, R241, 0x10, RZ ;  /* 0x06000000f14a7989 */ /* 0x000e6200000e00ff */
[----:B--2---:R-:W-:-:S03]  /*90d0*/  FMUL.FTZ R73, R243, R70 ;  /* 0x00000046f3497220 */ /* 0x004fc60000410000 */
[----:B------:R-:W-:Y:S04]  /*90e0*/  STS.U16 [R31+0x900], R156 ;  /* 0x0009009c1f007388 */ /* 0x000fe80000000400 */
[----:B------:R-:W-:Y:S04]  /*90f0*/  STS.U16 [R33+0x940], R158 ;  /* 0x0009409e21007388 */ /* 0x000fe80000000400 */
[----:B------:R-:W-:Y:S01]  /*9100*/  STS.U16 [R35+0x980], R160 ;  /* 0x000980a023007388 */ /* 0x000fe20000000400 */
[----:B------:R-:W-:-:S03]  /*9110*/  FMUL.FTZ R70, R242, R70 ;  /* 0x00000046f2467220 */ /* 0x000fc60000410000 */
[----:B------:R-:W-:Y:S01]  /*9120*/  STS.U16 [R37+0x9c0], R168 ;  /* 0x0009c0a825007388 */ /* 0x000fe20000000400 */
[----:B----4-:R-:W-:-:S03]  /*9130*/  @P2 FFMA.FTZ R242, R242, R68, R73 ;  /* 0x00000044f2f22223 */ /* 0x010fc60000010049 */
[----:B------:R-:W-:Y:S04]  /*9140*/  STS.U16 [R39+0xa00], R170 ;  /* 0x000a00aa27007388 */ /* 0x000fe80000000400 */
[----:B------:R-:W-:Y:S04]  /*9150*/  STS.U16 [R41+0xa40], R172 ;  /* 0x000a40ac29007388 */ /* 0x000fe80000000400 */
[----:B------:R-:W-:Y:S04]  /*9160*/  STS.U16 [R43+0xa80], R174 ;  /* 0x000a80ae2b007388 */ /* 0x000fe80000000400 */
[----:B------:R-:W-:Y:S01]  /*9170*/  STS.U16 [R45+0xac0], R176 ;  /* 0x000ac0b02d007388 */ /* 0x000fe20000000400 */
[----:B------:R-:W-:-:S03]  /*9180*/  @P2 FFMA.FTZ R243, R243, R68, -R70 ;  /* 0x00000044f3f32223 */ /* 0x000fc60000010846 */
[----:B------:R-:W-:Y:S04]  /*9190*/  STS.U16 [R47+0xb00], R178 ;  /* 0x000b00b22f007388 */ /* 0x000fe80000000400 */
[----:B------:R-:W-:Y:S04]  /*91a0*/  STS.U16 [R49+0xb40], R180 ;  /* 0x000b40b431007388 */ /* 0x000fe80000000400 */
[----:B------:R-:W-:Y:S04]  /*91b0*/  STS.U16 [R51+0xb80], R184 ;  /* 0x000b80b833007388 */ /* 0x000fe80000000400 */
[----:B------:R-:W-:Y:S04]  /*91c0*/  STS.U16 [R53+0xbc0], R182 ;  /* 0x000bc0b635007388 */ /* 0x000fe80000000400 */
[----:B------:R-:W-:Y:S04]  /*91d0*/  STS.U16 [R54+0xc00], R161 ;  /* 0x000c00a136007388 */ /* 0x000fe80000000400 */
[----:B------:R-:W2:Y:S04]  /*91e0*/  SHFL.UP PT, R73, R242, 0x10, RZ ;  /* 0x06000000f2497989 */ /* 0x000ea800000e00ff */
[----:B------:R-:W-:Y:S04]  /*91f0*/  STS.U16 [R146+0xc40], R165 ;  /* 0x000c40a592007388 */ /* 0x000fe80000000400 */
[----:B------:R-:W-:Y:S04]  /*9200*/  STS.U16 [R66+0xc80], R171 ;  /* 0x000c80ab42007388 */ /* 0x000fe80000000400 */
[----:B------:R-:W-:Y:S04]  /*9210*/  STS.U16 [R141+0xcc0], R190 ;  /* 0x000cc0be8d007388 */ /* 0x000fe80000000400 */
[----:B------:R0:W-:Y:S04]  /*9220*/  STS.U16 [R64+0xd00], R179 ;  /* 0x000d00b340007388 */ /* 0x0001e80000000400 */
[----:B------:R-:W4:Y:S04]  /*9230*/  SHFL.UP PT, R72, R243, 0x10, RZ ;  /* 0x06000000f3487989 */ /* 0x000f2800000e00ff */
[----:B------:R-:W-:Y:S01]  /*9240*/  STS.U16 [R144+0xd40], R183 ;  /* 0x000d40b790007388 */ /* 0x000fe20000000400 */
[----:B0-----:R-:W-:-:S03]  /*9250*/  FMUL.FTZ R64, R242, R75 ;  /* 0x0000004bf2407220 */ /* 0x001fc60000410000 */
[----:B------:R0:W-:Y:S04]  /*9260*/  STS.U16 [R67+0xd80], R196 ;  /* 0x000d80c443007388 */ /* 0x0001e80000000400 */
[----:B------:R-:W-:Y:S01]  /*9270*/  STS.U16 [R142+0xdc0], R189 ;  /* 0x000dc0bd8e007388 */ /* 0x000fe20000000400 */
[----:B-1----:R-:W-:-:S03]  /*9280*/  FFMA.FTZ R132, R243, R74, -R64 ;  /* 0x0000004af3847223 */ /* 0x002fc60000010840 */
[----:B------:R1:W-:Y:S01]  /*9290*/  STS.U16 [R65+0xe00], R198 ;  /* 0x000e00c641007388 */ /* 0x0003e20000000400 */
[----:B------:R-:W-:-:S03]  /*92a0*/  MOV R64, 0x3f800000 ;  /* 0x3f80000000407802 */ /* 0x000fc60000000f00 */
[----:B---3--:R-:W-:Y:S01]  /*92b0*/  STS.U16 [R145+0xe40], R202 ;  /* 0x000e40ca91007388 */ /* 0x008fe20000000400 */
[----:B0-----:R-:W-:-:S03]  /*92c0*/  CS2R R66, SRZ ;  /* 0x0000000000427805 */ /* 0x001fc6000001ff00 */
[----:B------:R-:W-:Y:S01]  /*92d0*/  STS.U16 [R125+0xe80], R134 ;  /* 0x000e80867d007388 */ /* 0x000fe20000000400 */
[----:B------:R-:W-:Y:S01]  /*92e0*/  @P0 LEA R70, R124, R23, 0x4 ;  /* 0x000000177c460211 */ /* 0x000fe200078e20ff */
[----:B-1----:R-:W-:Y:S02]  /*92f0*/  IMAD.MOV.U32 R65, RZ, RZ, RZ ;  /* 0x000000ffff417224 */ /* 0x002fe400078e00ff */
[----:B------:R-:W-:Y:S04]  /*9300*/  STS.U16 [R140+0xec0], R151 ;  /* 0x000ec0978c007388 */ /* 0x000fe80000000400 */
[----:B------:R-:W-:Y:S04]  /*9310*/  STS.U16 [R143+0xf00], R138 ;  /* 0x000f008a8f007388 */ /* 0x000fe80000000400 */
[----:B------:R0:W-:Y:S04]  /*9320*/  STS.U16 [R69+0xf40], R162 ;  /* 0x000f40a245007388 */ /* 0x0001e80000000400 */
[----:B------:R-:W-:Y:S04]  /*9330*/  STS.U16 [R148+0xf80], R153 ;  /* 0x000f809994007388 */ /* 0x000fe80000000400 */
[----:B------:R-:W-:Y:S04]  /*9340*/  STS.U16 [R147+0xfc0], R164 ;  /* 0x000fc0a493007388 */ /* 0x000fe80000000400 */
[----:B------:R-:W-:Y:S01]  /*9350*/  STS.U16 [R150+0x1000], R71 ;  /* 0x0010004796007388 */ /* 0x000fe20000000400 */
[----:B------:R-:W-:-:S03]  /*9360*/  NOP ;  /* 0x0000000000007918 */ /* 0x000fc60000000000 */
[----:B------:R1:W3:Y:S01]  /*9370*/  @P0 LDS.128 R64, [R70+0x10c0] ;  /* 0x0010c00046400984 */ /* 0x0002e20000000c00 */
[----:B------:R-:W-:Y:S01]  /*9380*/  FMUL.FTZ R75, R243, R75 ;  /* 0x0000004bf34b7220 */ /* 0x000fe20000410000 */
[----:B------:R-:W-:Y:S01]  /*9390*/  ISETP.NE.AND P2, PT, R21, 0x1f, PT ;  /* 0x0000001f1500780c */ /* 0x000fe20003f45270 */
[CC--:B--2---:R-:W-:Y:S01]  /*93a0*/  FMUL.FTZ R68, R242.reuse, R73.reuse ;  /* 0x00000049f2447220 */ /* 0x0c4fe20000410000 */
[C---:B0-----:R-:W-:Y:S01]  /*93b0*/  FMUL.FTZ R69, R243.reuse, R73 ;  /* 0x00000049f3457220 */ /* 0x041fe20000410000 */
[C---:B------:R-:W-:Y:S01]  /*93c0*/  FFMA.FTZ R75, R242.reuse, R74, R75 ;  /* 0x0000004af24b7223 */ /* 0x040fe2000001004b */
[----:B------:R-:W-:Y:S01]  /*93d0*/  LDS.U16 R174, [R149+0x840] ;  /* 0x0008400095ae7984 */ /* 0x000fe20000000400 */
[-C--:B----4-:R-:W-:Y:S01]  /*93e0*/  FFMA.FTZ R68, R243, R72.reuse, -R68 ;  /* 0x00000048f3447223 */ /* 0x090fe20000010844 */
[----:B------:R-:W-:Y:S01]  /*93f0*/  FFMA.FTZ R69, R242, R72, R69 ;  /* 0x00000048f2457223 */ /* 0x000fe20000010045 */
[----:B-1----:R-:W-:Y:S01]  /*9400*/  FADD.FTZ R70, R241, R132 ;  /* 0x00000084f1467221 */ /* 0x002fe20000010000 */
        /* <DEDUP_REMOVED lines=50> */
[----:B0-----:R-:W-:Y:S01]  /*9730*/  @!P3 MOV R149, R64 ;  /* 0x000000400095b202 */ /* 0x001fe20000000f00 */
[----:B--2---:R-:W-:Y:S02]  /*9740*/  @!P3 IMAD.MOV.U32 R68, RZ, RZ, R67 ;  /* 0x000000ffff44b224 */ /* 0x004fe400078e0043 */
        /* <DEDUP_REMOVED lines=32> */
[-C--:B------:R-:W-:Y:S01]  /*9950*/  FMUL.FTZ R68, R217, R192.reuse ;  /* 0x000000c0d9447220 */ /* 0x080fe20000410000 */
        /* <DEDUP_REMOVED lines=13> */
[-C--:B------:R-:W-:Y:S01]  /*9a30*/  FMUL.FTZ R222, R222, R218.reuse ;  /* 0x000000dadede7220 */ /* 0x080fe20000410000 */
[----:B------:R-:W-:Y:S01]  /*9a40*/  FFMA.FTZ R72, R72, R67, R66 ;  /* 0x0000004348487223 */ /* 0x000fe20000010042 */
[----:B------:R-:W-:Y:S01]  /*9a50*/  BSSY.RECONVERGENT B0, `(.L_x_1611) ;  /* 0x0000010000007945 */ /* 0x000fe20003800200 */
[C---:B------:R-:W-:Y:S01]  /*9a60*/  FFMA.FTZ R136, R221.reuse, R218, -R68 ;  /* 0x000000dadd887223 */ /* 0x040fe20000010844 */
[----:B------:R-:W-:Y:S01]  /*9a70*/  FFMA.FTZ R222, R221, R219, R222 ;  /* 0x000000dbddde7223 */ /* 0x000fe200000100de */
[----:B------:R-:W-:Y:S01]  /*9a80*/  FADD.FTZ R66, R74, R133 ;  /* 0x000000854a427221 */ /* 0x000fe20000010000 */
[----:B------:R-:W-:Y:S01]  /*9a90*/  SHF.L.U32 R178, R178, 0x10, RZ ;  /* 0x00000010b2b27819 */ /* 0x000fe200000006ff */
        /* <DEDUP_REMOVED lines=11> */
.L_x_1612:
[----:B------:R-:W-:Y:S05]  /*9b50*/  BSYNC.RECONVERGENT B0 ;  /* 0x0000000000007941 */ /* 0x000fea0003800200 */
.L_x_1611:
[----:B------:R-:W-:Y:S01]  /*9b60*/  FADD.FTZ R175, R175, R222 ;  /* 0x000000deafaf7221 */ /* 0x000fe20000010000 */
[----:B------:R-:W-:Y:S01]  /*9b70*/  FADD.FTZ R177, R177, R136 ;  /* 0x00000088b1b17221 */ /* 0x000fe20000010000 */
[----:B0-----:R-:W-:Y:S01]  /*9b80*/  IMAD.U32 R67, R176, 0x10000, RZ ;  /* 0x00010000b0437824 */ /* 0x001fe200078e00ff */
[----:B------:R-:W-:Y:S01]  /*9b90*/  SHF.L.U32 R65, R172, 0x10, RZ ;  /* 0x00000010ac417819 */ /* 0x000fe200000006ff */
[C---:B------:R-:W-:Y:S01]  /*9ba0*/  FMUL.FTZ R64, R216.reuse, R175 ;  /* 0x000000afd8407220 */ /* 0x040fe20000410000 */
[-C--:B------:R-:W-:Y:S01]  /*9bb0*/  FMUL.FTZ R216, R216, R177.reuse ;  /* 0x000000b1d8d87220 */ /* 0x080fe20000410000 */
[----:B------:R-:W-:Y:S01]  /*9bc0*/  FMUL.FTZ R70, R67, R70 ;  /* 0x0000004643467220 */ /* 0x000fe20000410000 */
[----:B------:R-:W-:Y:S02]  /*9bd0*/  IMAD.U32 R162, R162, 0x10000, RZ ;  /* 0x00010000a2a27824 */ /* 0x000fe400078e00ff */
[C---:B------:R-:W-:Y:S01]  /*9be0*/  FFMA.FTZ R64, R213.reuse, R177, -R64 ;  /* 0x000000b1d5407223 */ /* 0x040fe20000010840 */
[----:B------:R-:W-:Y:S01]  /*9bf0*/  FFMA.FTZ R213, R213, R175, R216 ;  /* 0x000000afd5d57223 */ /* 0x000fe200000100d8 */
[----:B------:R-:W-:Y:S01]  /*9c00*/  FFMA.FTZ R65, R65, R132, -R70 ;  /* 0x0000008441417223 */ /* 0x000fe20000010846 */
[----:B------:R-:W-:Y:S01]  /*9c10*/  FMUL.FTZ R162, R162, R193 ;  /* 0x000000c1a2a27220 */ /* 0x000fe20000410000 */
[----:B------:R-:W-:Y:S01]  /*9c20*/  FADD.FTZ R215, R215, R64 ;  /* 0x00000040d7d77221 */ /* 0x000fe20000010000 */
[----:B------:R-:W-:Y:S01]  /*9c30*/  FADD.FTZ R213, R214, R213 ;  /* 0x000000d5d6d57221 */ /* 0x000fe20000010000 */
[----:B------:R-:W-:Y:S01]  /*9c40*/  SHF.L.U32 R64, R161, 0x10, RZ ;  /* 0x00000010a1407819 */ /* 0x000fe200000006ff */
[----:B------:R-:W-:Y:S01]  /*9c50*/  FFMA.FTZ R100, R65, 2, R100 ;  /* 0x4000000041647823 */ /* 0x000fe20000010064 */
[----:B------:R-:W-:Y:S01]  /*9c60*/  SHF.L.U32 R65, R170, 0x10, RZ ;  /* 0x00000010aa417819 */ /* 0x000fe200000006ff */
[C---:B------:R-:W-:Y:S01]  /*9c70*/  FMUL.FTZ R66, R212.reuse, R213 ;  /* 0x000000d5d4427220 */ /* 0x040fe20000410000 */
[----:B------:R-:W-:Y:S01]  /*9c80*/  FMUL.FTZ R212, R212, R215 ;  /* 0x000000d7d4d47220 */ /* 0x000fe20000410000 */
[----:B------:R-:W-:Y:S01]  /*9c90*/  FMUL.FTZ R169, R64, R169 ;  /* 0x000000a940a97220 */ /* 0x000fe20000410000 */
[----:B------:R-:W-:Y:S01]  /*9ca0*/  SHF.L.U32 R156, R156, 0x10, RZ ;  /* 0x000000109c9c7819 */ /* 0x000fe200000006ff */
[C---:B------:R-:W-:Y:S01]  /*9cb0*/  FFMA.FTZ R66, R209.reuse, R215, -R66 ;  /* 0x000000d7d1427223 */ /* 0x040fe20000010842 */
[----:B------:R-:W-:Y:S01]  /*9cc0*/  FFMA.FTZ R209, R209, R213, R212 ;  /* 0x000000d5d1d17223 */ /* 0x000fe200000100d4 */
[----:B------:R-:W-:Y:S01]  /*9cd0*/  FFMA.FTZ R67, R65, R192, -R162 ;  /* 0x000000c041437223 */ /* 0x000fe200000108a2 */
[----:B------:R-:W-:-:S02]  /*9ce0*/  IMAD.U32 R160, R160, 0x10000, RZ ;  /* 0x00010000a0a07824 */ /* 0x000fc400078e00ff */
[----:B------:R-:W-:Y:S01]  /*9cf0*/  FADD.FTZ R211, R211, R66 ;  /* 0x00000042d3d37221 */ /* 0x000fe20000010000 */
[----:B------:R-:W-:Y:S01]  /*9d00*/  FADD.FTZ R209, R210, R209 ;  /* 0x000000d1d2d17221 */ /* 0x000fe20000010000 */
[----:B------:R-:W-:Y:S01]  /*9d10*/  FMUL.FTZ R156, R156, R219 ;  /* 0x000000db9c9c7220 */ /* 0x000fe20000410000 */
[----:B------:R-:W-:Y:S01]  /*9d20*/  SHF.L.U32 R154, R154, 0x10, RZ ;  /* 0x000000109a9a7819 */ /* 0x000fe200000006ff */
[C---:B------:R-:W-:Y:S01]  /*9d30*/  FMUL.FTZ R64, R208.reuse, R211 ;  /* 0x000000d3d0407220 */ /* 0x040fe20000410000 */
[-C--:B------:R-:W-:Y:S01]  /*9d40*/  FMUL.FTZ R208, R208, R209.reuse ;  /* 0x000000d1d0d07220 */ /* 0x080fe20000410000 */
[----:B------:R-:W-:Y:S01]  /*9d50*/  FFMA.FTZ R102, R67, 2, R102 ;  /* 0x4000000043667823 */ /* 0x000fe20000010066 */
[----:B------:R-:W-:Y:S01]  /*9d60*/  SHF.L.U32 R166, R166, 0x10, RZ ;  /* 0x00000010a6a67819 */ /* 0x000fe200000006ff */
[C---:B------:R-:W-:Y:S01]  /*9d70*/  FFMA.FTZ R65, R205.reuse, R209, R64 ;  /* 0x000000d1cd417223 */ /* 0x040fe20000010040 */
[----:B------:R-:W-:Y:S01]  /*9d80*/  FFMA.FTZ R208, R205, R211, -R208 ;  /* 0x000000d3cdd07223 */ /* 0x000fe200000108d0 */
[----:B------:R-:W-:Y:S01]  /*9d90*/  FMUL.FTZ R67, R160, R175 ;  /* 0x000000afa0437220 */ /* 0x000fe20000410000 */
[----:B------:R-:W-:Y:S01]  /*9da0*/  SHF.L.U32 R152, R152, 0x10, RZ ;  /* 0x0000001098987819 */ /* 0x000fe200000006ff */
[----:B------:R-:W-:Y:S01]  /*9db0*/  FADD.FTZ R69, R206, R65 ;  /* 0x00000041ce457221 */ /* 0x000fe20000010000 */
[----:B------:R-:W-:Y:S01]  /*9dc0*/  FADD.FTZ R208, R207, R208 ;  /* 0x000000d0cfd07221 */ /* 0x000fe20000010000 */
[----:B------:R-:W-:Y:S01]  /*9dd0*/  SHF.L.U32 R65, R168, 0x10, RZ ;  /* 0x00000010a8417819 */ /* 0x000fe200000006ff */
[----:B------:R-:W-:Y:S01]  /*9de0*/  FFMA.FTZ R67, R166, R177, -R67 ;  /* 0x000000b1a6437223 */ /* 0x000fe20000010843 */
[CC--:B------:R-:W-:Y:S01]  /*9df0*/  FMUL.FTZ R64, R203.reuse, R69.reuse ;  /* 0x00000045cb407220 */ /* 0x0c0fe20000410000 */
[----:B------:R-:W-:Y:S01]  /*9e00*/  FMUL.FTZ R66, R203, R208 ;  /* 0x000000d0cb427220 */ /* 0x000fe20000410000 */
[----:B------:R-:W-:Y:S01]  /*9e10*/  SHF.L.U32 R146, R146, 0x10, RZ ;  /* 0x0000001092927819 */ /* 0x000fe200000006ff */
[----:B------:R-:W-:Y:S01]  /*9e20*/  FFMA.FTZ R156, R65, R218, -R156 ;  /* 0x000000da419c7223 */ /* 0x000fe2000001089c */
[C---:B------:R-:W-:Y:S01]  /*9e30*/  FFMA.FTZ R64, R197.reuse, R208, -R64 ;  /* 0x000000d0c5407223 */ /* 0x040fe20000010840 */
[----:B------:R-:W-:Y:S01]  /*9e40*/  FFMA.FTZ R66, R197, R69, R66 ;  /* 0x00000045c5427223 */ /* 0x000fe20000010042 */
[----:B------:R-:W-:Y:S01]  /*9e50*/  FMUL.FTZ R65, R154, R213 ;  /* 0x000000d59a417220 */ /* 0x000fe20000410000 */
[----:B------:R-:W-:Y:S01]  /*9e60*/  FFMA.FTZ R104, R67, 2, R104 ;  /* 0x4000000043687823 */ /* 0x000fe20000010068 */
[----:B------:R-:W-:Y:S01]  /*9e70*/  FADD.FTZ R201, R201, R64 ;  /* 0x00000040c9c97221 */ /* 0x000fe20000010000 */
[----:B------:R-:W-:Y:S01]  /*9e80*/  FADD.FTZ R199, R199, R66 ;  /* 0x00000042c7c77221 */ /* 0x000fe20000010000 */
[----:B------:R-:W-:Y:S01]  /*9e90*/  FFMA.FTZ R152, R152, R215, -R65 ;  /* 0x000000d798987223 */ /* 0x000fe20000010841 */
[----:B------:R-:W-:Y:S01]  /*9ea0*/  FMUL.FTZ R67, R146, R69 ;  /* 0x0000004592437220 */ /* 0x000fe20000410000 */
[----:B------:R-:W-:Y:S01]  /*9eb0*/  SHF.L.U32 R158, R158, 0x10, RZ ;  /* 0x000000109e9e7819 */ /* 0x000fe200000006ff */
[C---:B------:R-:W-:Y:S01]  /*9ec0*/  FMUL.FTZ R64, R194.reuse, R199 ;  /* 0x000000c7c2407220 */ /* 0x040fe20000410000 */
[----:B------:R-:W-:Y:S01]  /*9ed0*/  FMUL.FTZ R194, R194, R201 ;  /* 0x000000c9c2c27220 */ /* 0x000fe20000410000 */
[----:B------:R-:W-:Y:S01]  /*9ee0*/  SHF.L.U32 R125, R125, 0x10, RZ ;  /* 0x000000107d7d7819 */ /* 0x000fe200000006ff */
[----:B------:R-:W-:-:S02]  /*9ef0*/  IMAD.U32 R148, R148, 0x10000, RZ ;  /* 0x0001000094947824 */ /* 0x000fc400078e00ff */
[C---:B------:R-:W-:Y:S01]  /*9f00*/  FFMA.FTZ R64, R181.reuse, R201, -R64 ;  /* 0x000000c9b5407223 */ /* 0x040fe20000010840 */
[----:B------:R-:W-:Y:S01]  /*9f10*/  FFMA.FTZ R194, R181, R199, R194 ;  /* 0x000000c7b5c27223 */ /* 0x000fe200000100c2 */
[----:B------:R-:W-:Y:S01]  /*9f20*/  FFMA.FTZ R158, R158, R208, -R67 ;  /* 0x000000d09e9e7223 */ /* 0x000fe20000010843 */
[----:B------:R-:W-:Y:S01]  /*9f30*/  SHF.L.U32 R143, R143, 0x10, RZ ;  /* 0x000000108f8f7819 */ /* 0x000fe200000006ff */
[----:B------:R-:W-:Y:S01]  /*9f40*/  FADD.FTZ R191, R191, R64 ;  /* 0x00000040bfbf7221 */ /* 0x000fe20000010000 */
[----:B------:R-:W-:Y:S01]  /*9f50*/  FADD.FTZ R194, R185, R194 ;  /* 0x000000c2b9c27221 */ /* 0x000fe20000010000 */
[----:B------:R-:W-:Y:S01]  /*9f60*/  IADD3 R124, PT, PT, R124, 0x1, RZ ;  /* 0x000000017c7c7810 */ /* 0x000fe20007ffe0ff */
[----:B------:R-:W-:Y:S02]  /*9f70*/  IMAD.U32 R150, R150, 0x10000, RZ ;  /* 0x0001000096967824 */ /* 0x000fe400078e00ff */
[CC--:B------:R-:W-:Y:S01]  /*9f80*/  FMUL.FTZ R64, R240.reuse, R191.reuse ;  /* 0x000000bff0407220 */ /* 0x0c0fe20000410000 */
[-C--:B------:R-:W-:Y:S01]  /*9f90*/  FMUL.FTZ R240, R240, R194.reuse ;  /* 0x000000c2f0f07220 */ /* 0x080fe20000410000 */
[-C--:B------:R-:W-:Y:S01]  /*9fa0*/  FMUL.FTZ R66, R125, R194.reuse ;  /* 0x000000c27d427220 */ /* 0x080fe20000410000 */
[----:B------:R-:W-:Y:S01]  /*9fb0*/  ISETP.GE.AND P2, PT, R124, UR5, PT ;  /* 0x000000057c007c0c */ /* 0x000fe2000bf46270 */
[C---:B------:R-:W-:Y:S01]  /*9fc0*/  FFMA.FTZ R65, R239.reuse, R194, R64 ;  /* 0x000000c2ef417223 */ /* 0x040fe20000010040 */
[-C--:B------:R-:W-:Y:S01]  /*9fd0*/  FFMA.FTZ R240, R239, R191.reuse, -R240 ;  /* 0x000000bfeff07223 */ /* 0x080fe200000108f0 */
[----:B------:R-:W-:Y:S01]  /*9fe0*/  FFMA.FTZ R66, R143, R191, -R66 ;  /* 0x000000bf8f427223 */ /* 0x000fe20000010842 */
[----:B------:R-:W-:Y:S01]  /*9ff0*/  SHF.L.U32 R145, R145, 0x10, RZ ;  /* 0x0000001091917819 */ /* 0x000fe200000006ff */
[----:B------:R-:W-:Y:S01]  /*a000*/  FADD.FTZ R69, R236, R65 ;  /* 0x00000041ec457221 */ /* 0x000fe20000010000 */
[----:B------:R-:W-:Y:S01]  /*a010*/  FADD.FTZ R235, R235, R240 ;  /* 0x000000f0ebeb7221 */ /* 0x000fe20000010000 */
[----:B------:R-:W-:Y:S01]  /*a020*/  FFMA.FTZ R81, R66, 2, R81 ;  /* 0x4000000042517823 */ /* 0x000fe20000010051 */
[----:B------:R-:W-:Y:S01]  /*a030*/  SHF.L.U32 R147, R147, 0x10, RZ ;  /* 0x0000001093937819 */ /* 0x000fe200000006ff */
[C---:B------:R-:W-:Y:S01]  /*a040*/  FMUL.FTZ R64, R238.reuse, R69 ;  /* 0x00000045ee407220 */ /* 0x040fe20000410000 */
[----:B------:R-:W-:Y:S01]  /*a050*/  FMUL.FTZ R238, R238, R235 ;  /* 0x000000ebeeee7220 */ /* 0x000fe20000410000 */
[----:B------:R-:W-:Y:S01]  /*a060*/  SHF.L.U32 R138, R138, 0x10, RZ ;  /* 0x000000108a8a7819 */ /* 0x000fe200000006ff */
[----:B------:R-:W-:-:S02]  /*a070*/  IMAD.U32 R140, R140, 0x10000, RZ ;  /* 0x000100008c8c7824 */ /* 0x000fc400078e00ff */
[C---:B------:R-:W-:Y:S01]  /*a080*/  FFMA.FTZ R64, R237.reuse, R235, -R64 ;  /* 0x000000ebed407223 */ /* 0x040fe20000010840 */
[----:B------:R-:W-:Y:S01]  /*a090*/  FFMA.FTZ R237, R237, R69, R238 ;  /* 0x00000045eded7223 */ /* 0x000fe200000100ee */
[----:B------:R-:W-:Y:S01]  /*a0a0*/  SHF.L.U32 R171, R171, 0x10, RZ ;  /* 0x00000010abab7819 */ /* 0x000fe200000006ff */
[----:B------:R-:W-:Y:S01]  /*a0b0*/  FMUL.FTZ R137, R178, R137 ;  /* 0x00000089b2897220 */ /* 0x000fe20000410000 */
[----:B------:R-:W-:Y:S01]  /*a0c0*/  FADD.FTZ R231, R231, R64 ;  /* 0x00000040e7e77221 */ /* 0x000fe20000010000 */
[----:B------:R-:W-:Y:S01]  /*a0d0*/  FADD.FTZ R237, R232, R237 ;  /* 0x000000ede8ed7221 */ /* 0x000fe20000010000 */
[----:B------:R-:W-:Y:S01]  /*a0e0*/  SHF.L.U32 R174, R174, 0x10, RZ ;  /* 0x00000010aeae7819 */ /* 0x000fe200000006ff */
[----:B------:R-:W-:Y:S01]  /*a0f0*/  FMUL.FTZ R148, R148, R209 ;  /* 0x000000d194947220 */ /* 0x000fe20000410000 */
[----:B------:R-:W-:Y:S01]  /*a100*/  SHF.L.U32 R164, R164, 0x10, RZ ;  /* 0x00000010a4a47819 */ /* 0x000fe200000006ff */
[C---:B------:R-:W-:Y:S01]  /*a110*/  FMUL.FTZ R64, R234.reuse, R237 ;  /* 0x000000edea407220 */ /* 0x040fe20000410000 */
[----:B------:R-:W-:Y:S01]  /*a120*/  FMUL.FTZ R234, R234, R231 ;  /* 0x000000e7eaea7220 */ /* 0x000fe20000410000 */
[----:B------:R-:W-:Y:S01]  /*a130*/  SHF.L.U32 R165, R165, 0x10, RZ ;  /* 0x00000010a5a57819 */ /* 0x000fe200000006ff */
[----:B------:R-:W-:Y:S01]  /*a140*/  FMUL.FTZ R150, R150, R199 ;  /* 0x000000c796967220 */ /* 0x000fe20000410000 */
        /* <DEDUP_REMOVED lines=8> */
[C---:B------:R-:W-:Y:S01]  /*a1d0*/  FMUL.FTZ R64, R230.reuse, R67 ;  /* 0x00000043e6407220 */ /* 0x040fe20000410000 */
[----:B------:R-:W-:Y:S01]  /*a1e0*/  FMUL.FTZ R230, R230, R234 ;  /* 0x000000eae6e67220 */ /* 0x000fe20000410000 */
[----:B------:R-:W-:Y:S01]  /*a1f0*/  SHF.L.U32 R142, R142, 0x10, RZ ;  /* 0x000000108e8e7819 */ /* 0x000fe200000006ff */
[----:B------:R-:W-:-:S02]  /*a200*/  IMAD.U32 R141, R141, 0x10000, RZ ;  /* 0x000100008d8d7824 */ /* 0x000fc400078e00ff */
[CC--:B------:R-:W-:Y:S01]  /*a210*/  FFMA.FTZ R65, R229.reuse, R234.reuse, R64 ;  /* 0x000000eae5417223 */ /* 0x0c0fe20000010040 */
[----:B------:R-:W-:Y:S01]  /*a220*/  FFMA.FTZ R229, R229, R67, -R230 ;  /* 0x00000043e5e57223 */ /* 0x000fe200000108e6 */
[----:B------:R-:W-:Y:S01]  /*a230*/  SHF.L.U32 R134, R134, 0x10, RZ ;  /* 0x0000001086867819 */ /* 0x000fe200000006ff */
[----:B------:R-:W-:Y:S01]  /*a240*/  FMUL.FTZ R147, R147, R234 ;  /* 0x000000ea93937220 */ /* 0x000fe20000410000 */
[----:B------:R-:W-:Y:S01]  /*a250*/  FADD.FTZ R65, R224, R65 ;  /* 0x00000041e0417221 */ /* 0x000fe20000010000 */
[----:B------:R-:W-:Y:S01]  /*a260*/  FADD.FTZ R226, R226, R229 ;  /* 0x000000e5e2e27221 */ /* 0x000fe20000010000 */
[----:B------:R-:W-:Y:S02]  /*a270*/  IMAD.U32 R144, R144, 0x10000, RZ ;  /* 0x0001000090907824 */ /* 0x000fe400078e00ff */
[----:B------:R-:W-:Y:S01]  /*a280*/  FFMA.FTZ R174, R174, R71, -R137 ;  /* 0x00000047aeae7223 */ /* 0x000fe20000010889 */
[C---:B------:R-:W-:Y:S01]  /*a290*/  FMUL.FTZ R64, R225.reuse, R65 ;  /* 0x00000041e1407220 */ /* 0x040fe20000410000 */
[-C--:B------:R-:W-:Y:S01]  /*a2a0*/  FMUL.FTZ R66, R225, R226.reuse ;  /* 0x000000e2e1427220 */ /* 0x080fe20000410000 */
[----:B------:R-:W-:Y:S01]  /*a2b0*/  FFMA.FTZ R164, R164, R167, -R169 ;  /* 0x000000a7a4a47223 */ /* 0x000fe200000108a9 */
[----:B------:R-:W-:Y:S01]  /*a2c0*/  FFMA.FTZ R165, R165, R211, -R148 ;  /* 0x000000d3a5a57223 */ /* 0x000fe20000010894 */
[C---:B------:R-:W-:Y:S01]  /*a2d0*/  FFMA.FTZ R64, R223.reuse, R226, -R64 ;  /* 0x000000e2df407223 */ /* 0x040fe20000010840 */
[-C--:B------:R-:W-:Y:S01]  /*a2e0*/  FFMA.FTZ R223, R223, R65.reuse, R66 ;  /* 0x00000041dfdf7223 */ /* 0x080fe20000010042 */
[----:B------:R-:W-:Y:S01]  /*a2f0*/  FMUL.FTZ R65, R138, R65 ;  /* 0x000000418a417220 */ /* 0x000fe20000410000 */
[----:B------:R-:W-:Y:S01]  /*a300*/  FFMA.FTZ R153, R153, R201, -R150 ;  /* 0x000000c999997223 */ /* 0x000fe20000010896 */
[----:B------:R-:W-:Y:S01]  /*a310*/  FADD.FTZ R64, R157, R64 ;  /* 0x000000409d407221 */ /* 0x000fe20000010000 */
[----:B------:R-:W-:Y:S01]  /*a320*/  FADD.FTZ R200, R200, R223 ;  /* 0x000000dfc8c87221 */ /* 0x000fe20000010000 */
[----:B------:R-:W-:Y:S01]  /*a330*/  FFMA.FTZ R151, R151, R235, -R140 ;  /* 0x000000eb97977223 */ /* 0x000fe2000001088c */
[----:B------:R-:W-:Y:S01]  /*a340*/  FFMA.FTZ R68, R141, R231, -R68 ;  /* 0x000000e78d447223 */ /* 0x000fe20000010844 */
[----:B------:R-:W-:Y:S01]  /*a350*/  FFMA.FTZ R147, R144, R67, -R147 ;  /* 0x0000004390937223 */ /* 0x000fe20000010893 */
[----:B------:R-:W-:Y:S01]  /*a360*/  FMUL.FTZ R171, R171, R200 ;  /* 0x000000c8abab7220 */ /* 0x000fe20000410000 */
[----:B------:R-:W-:Y:S01]  /*a370*/  FFMA.FTZ R142, R142, R226, -R65 ;  /* 0x000000e28e8e7223 */ /* 0x000fe20000010841 */
[----:B------:R-:W-:Y:S01]  /*a380*/  FFMA.FTZ R59, R174, 2, R59 ;  /* 0x40000000ae3b7823 */ /* 0x000fe2000001003b */
        /* <DEDUP_REMOVED lines=13> */
.L_x_1610:
[----:B------:R-:W-:Y:S01]  /*a460*/  BAR.SYNC.DEFER_BLOCKING 0x0 ;  /* 0x0000000000007b1d */ /* 0x000fe20000010000 */
[----:B------:R-:W-:Y:S02]  /*a470*/  F2FP.BF16.F32.PACK_AB R21, R100, R59 ;  /* 0x0000003b6415723e */ /* 0x000fe400000010ff */
[----:B------:R-:W-:Y:S02]  /*a480*/  F2FP.BF16.F32.PACK_AB R56, R102, R61 ;  /* 0x0000003d6638723e */ /* 0x000fe400000010ff */
[----:B------:R-:W-:-:S03]  /*a490*/  PRMT R58, R21, 0x7610, R58 ;  /* 0x00007610153a7816 */ /* 0x000fc6000000003a */
[----:B------:R-:W0:Y:S01]  /*a4a0*/  S2UR UR5, SR_CTAID.X ;  /* 0x00000000000579c3 */ /* 0x000e220000002500 */
[----:B------:R-:W-:Y:S01]  /*a4b0*/  PRMT R60, R21, 0x7632, R60 ;  /* 0x00007632153c7816 */ /* 0x000fe2000000003c */
[----:B------:R-:W1:Y:S01]  /*a4c0*/  LDCU.64 UR6, c[0x0][0x478] ;  /* 0x00008f00ff0677ac */ /* 0x000e620008000a00 */
[----:B------:R-:W-:Y:S02]  /*a4d0*/  F2FP.BF16.F32.PACK_AB R21, R104, R63 ;  /* 0x0000003f6815723e */ /* 0x000fe400000010ff */
[C---:B------:R-:W-:Y:S02]  /*a4e0*/  PRMT R62, R56.reuse, 0x7610, R62 ;  /* 0x00007610383e7816 */ /* 0x040fe4000000003e */
[----:B------:R-:W-:Y:S01]  /*a4f0*/  PRMT R64, R56, 0x7632, R64 ;  /* 0x0000763238407816 */ /* 0x000fe20000000040 */
[----:B------:R-:W2:Y:S01]  /*a500*/  LDC.64 R70, c[0x0][0x428] ;  /* 0x00010a00ff467b82 */ /* 0x000ea20000000a00 */
[C---:B------:R-:W-:Y:S02]  /*a510*/  PRMT R65, R21.reuse, 0x7610, R65 ;  /* 0x0000761015417816 */ /* 0x040fe40000000041 */
[----:B------:R-:W-:-:S02]  /*a520*/  PRMT R66, R21, 0x7632, R66 ;  /* 0x0000763215427816 */ /* 0x000fc40000000042 */
[----:B------:R-:W-:Y:S02]  /*a530*/  F2FP.BF16.F32.PACK_AB R21, R106, R77 ;  /* 0x0000004d6a15723e */ /* 0x000fe400000010ff */
[----:B------:R-:W-:Y:S01]  /*a540*/  F2FP.BF16.F32.PACK_AB R56, R108, R79 ;  /* 0x0000004f6c38723e */ /* 0x000fe200000010ff */
[----:B------:R-:W3:Y:S01]  /*a550*/  LDC.64 R116, c[0x0][0x410] ;  /* 0x00010400ff747b82 */ /* 0x000ee20000000a00 */
[----:B------:R-:W-:Y:S01]  /*a560*/  PRMT R67, R21, 0x7610, R67 ;  /* 0x0000761015437816 */ /* 0x000fe20000000043 */
[----:B------:R4:W-:Y:S01]  /*a570*/  STS.U16 [R55+0x2], R60 ;  /* 0x0000023c37007388 */ /* 0x0009e20000000400 */
[C---:B------:R-:W-:Y:S02]  /*a580*/  PRMT R68, R56.reuse, 0x7610, R68 ;  /* 0x0000761038447816 */ /* 0x040fe40000000044 */
[----:B------:R-:W-:Y:S01]  /*a590*/  PRMT R69, R56, 0x7632, R69 ;  /* 0x0000763238457816 */ /* 0x000fe20000000045 */
[----:B------:R5:W-:Y:S01]  /*a5a0*/  STS.U16 [R55], R58 ;  /* 0x0000003a37007388 */ /* 0x000be20000000400 */
[----:B------:R-:W-:Y:S01]  /*a5b0*/  ISETP.NE.AND P0, PT, R4, RZ, PT ;  /* 0x000000ff0400720c */ /* 0x000fe20003f05270 */
[----:B------:R-:W3:Y:S01]  /*a5c0*/  LDC.64 R130, c[0x0][0x418] ;  /* 0x00010600ff827b82 */ /* 0x000ee20000000a00 */
[----:B------:R-:W-:Y:S01]  /*a5d0*/  F2FP.BF16.F32.PACK_AB R56, R114, R85 ;  /* 0x000000557238723e */ /* 0x000fe200000010ff */
[----:B------:R1:W-:Y:S01]  /*a5e0*/  STS.U16 [R55+0x6], R64 ;  /* 0x0000064037007388 */ /* 0x0003e20000000400 */
[----:B------:R-:W-:-:S02]  /*a5f0*/  PRMT R72, RZ, 0x7610, R72 ;  /* 0x00007610ff487816 */ /* 0x000fc40000000048 */
[----:B----4-:R-:W-:Y:S01]  /*a600*/  PRMT R60, R21, 0x7632, R60 ;  /* 0x00007632153c7816 */ /* 0x010fe2000000003c */
[----:B------:R4:W-:Y:S01]  /*a610*/  STS.U16 [R55+0x4], R62 ;  /* 0x0000043e37007388 */ /* 0x0009e20000000400 */
[----:B------:R-:W-:Y:S02]  /*a620*/  F2FP.BF16.F32.PACK_AB R21, R112, R83 ;  /* 0x000000537015723e */ /* 0x000fe400000010ff */
[----:B-----5:R-:W-:Y:S01]  /*a630*/  F2FP.BF16.F32.PACK_AB R58, R110, R81 ;  /* 0x000000516e3a723e */ /* 0x020fe200000010ff */
[----:B------:R5:W-:Y:S01]  /*a640*/  STS.U16 [R55+0x8], R65 ;  /* 0x0000084137007388 */ /* 0x000be20000000400 */
[----:B------:R-:W-:Y:S01]  /*a650*/  PRMT R74, RZ, 0x7610, R74 ;  /* 0x00007610ff4a7816 */ /* 0x000fe2000000004a */
[----:B-1----:R-:W-:Y:S01]  /*a660*/  IMAD.SHL.U32 R64, R6, 0x200, RZ ;  /* 0x0000020006407824 */ /* 0x002fe200078e00ff */
[----:B------:R-:W-:Y:S01]  /*a670*/  PRMT R76, RZ, 0x7610, R76 ;  /* 0x00007610ff4c7816 */ /* 0x000fe2000000004c */
[----:B------:R1:W-:Y:S01]  /*a680*/  STS.U16 [R55+0xa], R66 ;  /* 0x00000a4237007388 */ /* 0x0003e20000000400 */
[----:B----4-:R-:W-:-:S03]  /*a690*/  PRMT R62, R58, 0x7632, R62 ;  /* 0x000076323a3e7816 */ /* 0x010fc6000000003e */
[----:B------:R4:W-:Y:S01]  /*a6a0*/  STS.U16 [R55+0x14], R58 ;  /* 0x0000143a37007388 */ /* 0x0009e20000000400 */
[----:B-----5:R-:W-:-:S03]  /*a6b0*/  PRMT R65, R21, 0x7632, R65 ;  /* 0x0000763215417816 */ /* 0x020fc60000000041 */
[----:B------:R-:W-:Y:S01]  /*a6c0*/  STS.U16 [R55+0xc], R67 ;  /* 0x00000c4337007388 */ /* 0x000fe20000000400 */
[----:B-1----:R-:W-:-:S03]  /*a6d0*/  PRMT R66, R56, 0x7632, R66 ;  /* 0x0000763238427816 */ /* 0x002fc60000000042 */
[----:B------:R-:W-:Y:S01]  /*a6e0*/  STS.U16 [R55+0xe], R60 ;  /* 0x00000e3c37007388 */ /* 0x000fe20000000400 */
[----:B----4-:R-:W-:-:S03]  /*a6f0*/  IADD3 R58, PT, PT, -R64, R19, RZ ;  /* 0x00000013403a7210 */ /* 0x010fc60007ffe1ff */
[----:B------:R-:W-:Y:S04]  /*a700*/  STS.U16 [R55+0x10], R68 ;  /* 0x0000104437007388 */ /* 0x000fe80000000400 */
[----:B------:R1:W-:Y:S04]  /*a710*/  STS.U16 [R55+0x12], R69 ;  /* 0x0000124537007388 */ /* 0x0003e80000000400 */
[----:B------:R4:W-:Y:S04]  /*a720*/  STS.U16 [R55+0x16], R62 ;  /* 0x0000163e37007388 */ /* 0x0009e80000000400 */
[----:B------:R5:W-:Y:S01]  /*a730*/  STS.U16 [R55+0x18], R21 ;  /* 0x0000181537007388 */ /* 0x000be20000000400 */
[----:B-1----:R-:W0:Y:S03]  /*a740*/  LDC.64 R68, c[0x0][0x420] ;  /* 0x00010800ff447b82 */ /* 0x002e260000000a00 */
[----:B------:R1:W-:Y:S01]  /*a750*/  STS.U16 [R55+0x1a], R65 ;  /* 0x00001a4137007388 */ /* 0x0003e20000000400 */
[----:B----4-:R-:W-:-:S03]  /*a760*/  PRMT R62, RZ, 0x7610, R62 ;  /* 0x00007610ff3e7816 */ /* 0x010fc6000000003e */
[----:B------:R-:W-:Y:S01]  /*a770*/  STS.U16 [R55+0x1c], R56 ;  /* 0x00001c3837007388 */ /* 0x000fe20000000400 */
[----:B-----5:R-:W-:-:S03]  /*a780*/  LOP3.LUT R21, R187, 0x3e00, RZ, 0xc0, !PT ;  /* 0x00003e00bb157812 */ /* 0x020fc600078ec0ff */
[----:B------:R0:W-:Y:S01]  /*a790*/  STS.U16 [R55+0x1e], R66 ;  /* 0x00001e4237007388 */ /* 0x0001e20000000400 */
[----:B------:R-:W-:-:S03]  /*a7a0*/  NOP ;  /* 0x0000000000007918 */ /* 0x000fc60000000000 */
[----:B------:R-:W-:Y:S01]  /*a7b0*/  LDS.U16 R91, [R25] ;  /* 0x00000000195b7984 */ /* 0x000fe20000000400 */
[----:B-1----:R-:W-:Y:S02]  /*a7c0*/  MOV R65, RZ ;  /* 0x000000ff00417202 */ /* 0x002fe40000000f00 */
[----:B------:R-:W-:Y:S01]  /*a7d0*/  LOP3.LUT R21, R21, 0x1f, R4, 0xf8, !PT ;  /* 0x0000001f15157812 */ /* 0x000fe200078ef804 */
[----:B------:R-:W-:Y:S01]  /*a7e0*/  LDS.U16 R93, [R27+0x40] ;  /* 0x000040001b5d7984 */ /* 0x000fe20000000400 */
[----:B0-----:R-:W-:-:S03]  /*a7f0*/  IMAD.WIDE.U32 R66, R68, UR5, R64 ;  /* 0x0000000544427c25 */ /* 0x001fc6000f8e0040 */
[----:B------:R-:W-:Y:S01]  /*a800*/  LDS.U16 R95, [R29+0x80] ;  /* 0x000080001d5f7984 */ /* 0x000fe20000000400 */
[----:B------:R-:W-:Y:S01]  /*a810*/  LOP3.LUT R19, R21, 0x40, RZ, 0xfc, !PT ;  /* 0x0000004015137812 */ /* 0x000fe200078efcff */
[----:B------:R-:W-:Y:S02]  /*a820*/  IMAD R67, R69, UR5, R67 ;  /* 0x0000000545437c24 */ /* 0x000fe4000f8e0243 */
[----:B------:R-:W-:Y:S01]  /*a830*/  LDS.U16 R97, [R31+0xc0] ;  /* 0x0000c0001f617984 */ /* 0x000fe20000000400 */
[C---:B------:R-:W-:Y:S01]  /*a840*/  LOP3.LUT R56, R21.reuse, 0x60, RZ, 0xfc, !PT ;  /* 0x0000006015387812 */ /* 0x040fe200078efcff */
[C---:B--2---:R-:W-:Y:S02]  /*a850*/  IMAD.WIDE.U32 R66, R0.reuse, R70, R66 ;  /* 0x0000004600427225 */ /* 0x044fe400078e0042 */
[----:B------:R-:W-:Y:S01]  /*a860*/  LDS.U16 R103, [R33+0x100] ;  /* 0x0001000021677984 */ /* 0x000fe20000000400 */
[----:B------:R-:W-:Y:S01]  /*a870*/  LOP3.LUT R89, R21, 0x80, RZ, 0xfc, !PT ;  /* 0x0000008015597812 */ /* 0x000fe200078efcff */
[----:B------:R-:W-:-:S02]  /*a880*/  IMAD R69, R0, R71, R67 ;  /* 0x0000004700457224 */ /* 0x000fc400078e0243 */
[----:B------:R-:W-:Y:S01]  /*a890*/  LDS.U16 R105, [R35+0x140] ;  /* 0x0001400023697984 */ /* 0x000fe20000000400 */
[C---:B------:R-:W-:Y:S02]  /*a8a0*/  IADD3 R66, P2, PT, R21.reuse, R66, RZ ;  /* 0x0000004215427210 */ /* 0x040fe40007f5e0ff */
[C---:B------:R-:W-:Y:S01]  /*a8b0*/  LOP3.LUT R67, R21.reuse, 0x20, RZ, 0xfc, !PT ;  /* 0x0000002015437812 */ /* 0x040fe200078efcff */
[----:B------:R-:W-:Y:S01]  /*a8c0*/  LDS.U16 R107, [R37+0x180] ;  /* 0x00018000256b7984 */ /* 0x000fe20000000400 */
[----:B------:R-:W-:Y:S02]  /*a8d0*/  IADD3.X R69, PT, PT, RZ, R69, RZ, P2, !PT ;  /* 0x00000045ff457210 */ /* 0x000fe400017fe4ff */
[C---:B------:R-:W-:Y:S01]  /*a8e0*/  LEA R118, P4, R66.reuse, UR6, 0x1 ;  /* 0x0000000642767c11 */ /* 0x040fe2000f8808ff */
[----:B------:R-:W-:Y:S01]  /*a8f0*/  LDS.U16 R109, [R39+0x1c0] ;  /* 0x0001c000276d7984 */ /* 0x000fe20000000400 */
[C---:B------:R-:W-:Y:S02]  /*a900*/  LOP3.LUT R87, R21.reuse, 0xa0, RZ, 0xfc, !PT ;  /* 0x000000a015577812 */ /* 0x040fe400078efcff */
[----:B------:R-:W-:Y:S01]  /*a910*/  LEA.HI.X R119, R66, UR7, R69, 0x1, P4 ;  /* 0x0000000742777c11 */ /* 0x000fe2000a0f0c45 */
[----:B------:R-:W-:Y:S01]  /*a920*/  LDS.U16 R111, [R41+0x200] ;  /* 0x00020000296f7984 */ /* 0x000fe20000000400 */
[C---:B------:R-:W-:Y:S01]  /*a930*/  LOP3.LUT R75, R21.reuse, 0xc0, RZ, 0xfc, !PT ;  /* 0x000000c0154b7812 */ /* 0x040fe200078efcff */
[----:B------:R-:W0:Y:S01]  /*a940*/  LDCU.64 UR6, c[0x0][0x488] ;  /* 0x00009100ff0677ac */ /* 0x000e220008000a00 */
[C---:B------:R-:W-:Y:S01]  /*a950*/  LOP3.LUT R73, R21.reuse, 0xe0, RZ, 0xfc, !PT ;  /* 0x000000e015497812 */ /* 0x040fe200078efcff */
[----:B------:R-:W-:Y:S01]  /*a960*/  LDS.U16 R113, [R43+0x240] ;  /* 0x000240002b717984 */ /* 0x000fe20000000400 */
[----:B------:R-:W-:-:S02]  /*a970*/  LOP3.LUT R71, R21, 0x100, RZ, 0xfc, !PT ;  /* 0x0000010015477812 */ /* 0x000fc400078efcff */
[C---:B------:R-:W-:Y:S01]  /*a980*/  LOP3.LUT R69, R21.reuse, 0x120, RZ, 0xfc, !PT ;  /* 0x0000012015457812 */ /* 0x040fe200078efcff */
[----:B------:R-:W-:Y:S01]  /*a990*/  LDS.U16 R115, [R45+0x280] ;  /* 0x000280002d737984 */ /* 0x000fe20000000400 */
[C---:B------:R-:W-:Y:S02]  /*a9a0*/  LOP3.LUT R101, R21.reuse, 0x140, RZ, 0xfc, !PT ;  /* 0x0000014015657812 */ /* 0x040fe400078efcff */
[----:B------:R-:W-:Y:S01]  /*a9b0*/  LOP3.LUT R99, R21, 0x160, RZ, 0xfc, !PT ;  /* 0x0000016015637812 */ /* 0x000fe200078efcff */
[----:B------:R-:W-:Y:S01]  /*a9c0*/  LDS.U16 R121, [R47+0x2c0] ;  /* 0x0002c0002f797984 */ /* 0x000fe20000000400 */
[----:B------:R-:W-:Y:S02]  /*a9d0*/  PRMT R66, RZ, 0x7610, R66 ;  /* 0x00007610ff427816 */ /* 0x000fe40000000042 */
[----:B------:R-:W-:Y:S01]  /*a9e0*/  PRMT R68, RZ, 0x7610, R68 ;  /* 0x00007610ff447816 */ /* 0x000fe20000000044 */
[----:B------:R-:W-:Y:S01]  /*a9f0*/  LDS.U16 R123, [R49+0x300] ;  /* 0x00030000317b7984 */ /* 0x000fe20000000400 */
[----:B------:R-:W-:-:S03]  /*aa00*/  PRMT R70, RZ, 0x7610, R70 ;  /* 0x00007610ff467816 */ /* 0x000fc60000000046 */
        /* <DEDUP_REMOVED lines=19> */
[-C--:B------:R-:W-:Y:S01]  /*ab40*/  ISETP.GE.AND P4, PT, R73, R60.reuse, PT ;  /* 0x0000003c4900720c */ /* 0x080fe20003f86270 */
[----:B---3--:R-:W-:Y:S01]  /*ab50*/  IMAD.WIDE.U32 R90, R116, UR5, R64 ;  /* 0x00000005745a7c25 */ /* 0x008fe2000f8e0040 */
[----:B-1----:R-:W-:Y:S01]  /*ab60*/  LOP3.LUT R93, R21, 0x1c0, RZ, 0xfc, !PT ;  /* 0x000001c0155d7812 */ /* 0x002fe200078efcff */
[----:B------:R-:W-:Y:S02]  /*ab70*/  @!P1 STG.E.U16 desc[UR18][R118.64+0x180], R107 ;  /* 0x0001806b76009986 */ /* 0x000fe4000c101512 */
[----:B------:R-:W-:Y:S01]  /*ab80*/  IMAD R117, R117, UR5, R91 ;  /* 0x0000000575757c24 */ /* 0x000fe2000f8e025b */
[C---:B------:R-:W-:Y:S01]  /*ab90*/  LOP3.LUT R91, R21.reuse, 0x1e0, RZ, 0xfc, !PT ;  /* 0x000001e0155b7812 */ /* 0x040fe200078efcff */
[----:B------:R-:W-:Y:S01]  /*aba0*/  IMAD.MOV.U32 R116, RZ, RZ, R90 ;  /* 0x000000ffff747224 */ /* 0x000fe200078e005a */
[----:B--2---:R-:W-:Y:S01]  /*abb0*/  LOP3.LUT R95, R21, 0x1a0, RZ, 0xfc, !PT ;  /* 0x000001a0155f7812 */ /* 0x004fe200078efcff */
[----:B------:R-:W-:Y:S01]  /*abc0*/  @!P3 STG.E.U16 desc[UR18][R118.64+0x100], R103 ;  /* 0x000100677600b986 */ /* 0x000fe2000c101512 */
[----:B------:R-:W-:Y:S01]  /*abd0*/  ISETP.GE.AND P3, PT, R93, R60, PT ;  /* 0x0000003c5d00720c */ /* 0x000fe20003f66270 */
[----:B------:R-:W-:Y:S01]  /*abe0*/  IMAD.WIDE.U32 R116, R0, R130, R116 ;  /* 0x0000008200747225 */ /* 0x000fe200078e0074 */
[----:B----4-:R-:W-:Y:S01]  /*abf0*/  LOP3.LUT R97, R21, 0x180, RZ, 0xfc, !PT ;  /* 0x0000018015617812 */ /* 0x010fe200078efcff */
[----:B------:R-:W-:Y:S01]  /*ac00*/  @!P2 STG.E.U16 desc[UR18][R118.64+0x140], R105 ;  /* 0x000140697600a986 */ /* 0x000fe2000c101512 */
[----:B------:R-:W-:-:S02]  /*ac10*/  ISETP.GE.AND P1, PT, R95, R60, PT ;  /* 0x0000003c5f00720c */ /* 0x000fc40003f26270 */
[-C--:B------:R-:W-:Y:S01]  /*ac20*/  ISETP.GE.AND P2, PT, R91, R60.reuse, PT ;  /* 0x0000003c5b00720c */ /* 0x080fe20003f46270 */
        /* <DEDUP_REMOVED lines=19> */
[----:B------:R-:W-:Y:S01]  /*ad60*/  LEA.HI.X R117, R117, UR7, R60, 0x1, P4 ;  /* 0x0000000775757c11 */ /* 0x000fe2000a0f0c3c */
[----:B------:R-:W-:Y:S01]  /*ad70*/  BAR.SYNC.DEFER_BLOCKING 0x0 ;  /* 0x0000000000007b1d */ /* 0x000fe20000010000 */
[-C--:B------:R-:W-:Y:S02]  /*ad80*/  ISETP.GE.AND P3, PT, R67, R58.reuse, PT ;  /* 0x0000003a4300720c */ /* 0x080fe40003f66270 */
[----:B------:R-:W-:-:S02]  /*ad90*/  ISETP.GE.AND P4, PT, R19, R58, PT ;  /* 0x0000003a1300720c */ /* 0x000fc40003f86270 */
[----:B------:R-:W-:Y:S01]  /*ada0*/  PRMT R60, RZ, 0x7610, R60 ;  /* 0x00007610ff3c7816 */ /* 0x000fe2000000003c */
[----:B------:R-:W0:Y:S01]  /*adb0*/  LDCU.64 UR6, c[0x0][0x490] ;  /* 0x00009200ff0677ac */ /* 0x000e220008000a00 */
[-C--:B------:R-:W-:Y:S02]  /*adc0*/  ISETP.GE.AND P6, PT, R89, R58.reuse, PT ;  /* 0x0000003a5900720c */ /* 0x080fe40003fc6270 */
        /* <DEDUP_REMOVED lines=55> */
[----:B------:R-:W0:Y:S04]  /*b140*/  LDS.U16 R70, [R55+0x8] ;  /* 0x0000080037467984 */ /* 0x000e280000000400 */
[----:B------:R-:W0:Y:S04]  /*b150*/  LDS.U16 R74, [R55+0xc] ;  /* 0x00000c00374a7984 */ /* 0x000e280000000400 */
[----:B------:R-:W-:Y:S01]  /*b160*/  LDS.U16 R57, [R55+0x10] ;  /* 0x0000100037397984 */ /* 0x000fe20000000400 */
[----:B-1----:R-:W-:-:S03]  /*b170*/  SHF.L.U32 R76, R60, 0x10, RZ ;  /* 0x000000103c4c7819 */ /* 0x002fc600000006ff */
[----:B------:R-:W1:Y:S01]  /*b180*/  LDS.U16 R60, [R55+0xe] ;  /* 0x00000e00373c7984 */ /* 0x000e620000000400 */
[----:B--2---:R-:W-:-:S03]  /*b190*/  IMAD.U32 R84, R66, 0x10000, RZ ;  /* 0x0001000042547824 */ /* 0x004fc600078e00ff */
[----:B------:R-:W2:Y:S01]  /*b1a0*/  LDS.U16 R66, [R55+0x14] ;  /* 0x0000140037427984 */ /* 0x000ea20000000400 */
[----:B---3--:R-:W-:-:S03]  /*b1b0*/  SHF.L.U32 R88, R68, 0x10, RZ ;  /* 0x0000001044587819 */ /* 0x008fc600000006ff */
[----:B------:R-:W3:Y:S01]  /*b1c0*/  LDS.U16 R68, [R55+0x16] ;  /* 0x0000160037447984 */ /* 0x000ee20000000400 */
[----:B----4-:R-:W-:-:S03]  /*b1d0*/  SHF.L.U32 R96, R72, 0x10, RZ ;  /* 0x0000001048607819 */ /* 0x010fc600000006ff */
[----:B------:R-:W4:Y:S01]  /*b1e0*/  LDS.U16 R72, [R55+0x1a] ;  /* 0x00001a0037487984 */ /* 0x000f220000000400 */
[----:B-----5:R-:W-:-:S03]  /*b1f0*/  SHF.L.U32 R80, R62, 0x10, RZ ;  /* 0x000000103e507819 */ /* 0x020fc600000006ff */
[----:B------:R-:W5:Y:S01]  /*b200*/  LDS.U16 R62, [R55+0x12] ;  /* 0x00001200373e7984 */ /* 0x000f620000000400 */
[----:B0-----:R-:W-:-:S03]  /*b210*/  SHF.L.U32 R92, R70, 0x10, RZ ;  /* 0x00000010465c7819 */ /* 0x001fc600000006ff */
[----:B------:R-:W0:Y:S01]  /*b220*/  LDS.U16 R70, [R55+0x18] ;  /* 0x0000180037467984 */ /* 0x000e220000000400 */
[----:B------:R-:W-:-:S03]  /*b230*/  IMAD.U32 R103, R74, 0x10000, RZ ;  /* 0x000100004a677824 */ /* 0x000fc600078e00ff */
[----:B------:R-:W0:Y:S01]  /*b240*/  LDS.U16 R74, [R55+0x1c] ;  /* 0x00001c00374a7984 */ /* 0x000e220000000400 */
[----:B-1----:R-:W-:-:S03]  /*b250*/  SHF.L.U32 R107, R60, 0x10, RZ ;  /* 0x000000103c6b7819 */ /* 0x002fc600000006ff */
[----:B------:R-:W1:Y:S01]  /*b260*/  LDS.U16 R60, [R55+0x1e] ;  /* 0x00001e00373c7984 */ /* 0x000e620000000400 */
[----:B------:R-:W-:Y:S01]  /*b270*/  FMUL.FTZ R78, R76, -1.4426950216293334961 ;  /* 0xbfb8aa3b4c4e7820 */ /* 0x000fe20000410000 */
[----:B------:R-:W-:Y:S01]  /*b280*/  FMUL.FTZ R86, R84, -1.4426950216293334961 ;  /* 0xbfb8aa3b54567820 */ /* 0x000fe20000410000 */
[----:B--2---:R-:W-:Y:S02]  /*b290*/  IMAD.U32 R66, R66, 0x10000, RZ ;  /* 0x0001000042427824 */ /* 0x004fe400078e00ff */
[----:B------:R-:W-:Y:S01]  /*b2a0*/  FMUL.FTZ R82, R80, -1.4426950216293334961 ;  /* 0xbfb8aa3b50527820 */ /* 0x000fe20000410000 */
[----:B------:R-:W-:Y:S01]  /*b2b0*/  FMUL.FTZ R90, R88, -1.4426950216293334961 ;  /* 0xbfb8aa3b585a7820 */ /* 0x000fe20000410000 */
[----:B---3--:R-:W-:Y:S01]  /*b2c0*/  SHF.L.U32 R115, R68, 0x10, RZ ;  /* 0x0000001044737819 */ /* 0x008fe200000006ff */
[----:B------:R-:W-:Y:S01]  /*b2d0*/  FMUL.FTZ R94, R92, -1.4426950216293334961 ;  /* 0xbfb8aa3b5c5e7820 */ /* 0x000fe20000410000 */
[----:B------:R-:W-:Y:S01]  /*b2e0*/  FMUL.FTZ R98, R96, -1.4426950216293334961 ;  /* 0xbfb8aa3b60627820 */ /* 0x000fe20000410000 */
[----:B----4-:R-:W-:Y:S01]  /*b2f0*/  SHF.L.U32 R117, R72, 0x10, RZ ;  /* 0x0000001048757819 */ /* 0x010fe200000006ff */
[----:B------:R-:W2:Y:S01]  /*b300*/  MUFU.EX2 R78, R78 ;  /* 0x0000004e004e7308 */ /* 0x000ea20000000800 */
[----:B------:R-:W-:Y:S01]  /*b310*/  SHF.L.U32 R111, R57, 0x10, RZ ;  /* 0x00000010396f7819 */ /* 0x000fe200000006ff */
[----:B------:R-:W-:Y:S01]  /*b320*/  FMUL.FTZ R68, R66, -1.4426950216293334961 ;  /* 0xbfb8aa3b42447820 */ /* 0x000fe20000410000 */
[----:B-----5:R-:W-:Y:S01]  /*b330*/  SHF.L.U32 R113, R62, 0x10, RZ ;  /* 0x000000103e717819 */ /* 0x020fe200000006ff */
[----:B------:R-:W-:Y:S01]  /*b340*/  FMUL.FTZ R105, R103, -1.4426950216293334961 ;  /* 0xbfb8aa3b67697820 */ /* 0x000fe20000410000 */
[----:B0-----:R-:W-:-:S03]  /*b350*/  SHF.L.U32 R70, R70, 0x10, RZ ;  /* 0x0000001046467819 */ /* 0x001fc600000006ff */
[----:B------:R-:W0:Y:S01]  /*b360*/  MUFU.EX2 R86, R86 ;  /* 0x0000005600567308 */ /* 0x000e220000000800 */
[----:B------:R-:W-:Y:S01]  /*b370*/  FMUL.FTZ R109, R107, -1.4426950216293334961 ;  /* 0xbfb8aa3b6b6d7820 */ /* 0x000fe20000410000 */
[----:B------:R-:W-:Y:S02]  /*b380*/  IMAD.U32 R74, R74, 0x10000, RZ ;  /* 0x000100004a4a7824 */ /* 0x000fe400078e00ff */
[----:B------:R-:W-:Y:S01]  /*b390*/  FMUL.FTZ R116, R115, -1.4426950216293334961 ;  /* 0xbfb8aa3b73747820 */ /* 0x000fe20000410000 */
[----:B------:R-:W-:Y:S01]  /*b3a0*/  FMUL.FTZ R118, R117, -1.4426950216293334961 ;  /* 0xbfb8aa3b75767820 */ /* 0x000fe20000410000 */
[----:B------:R-:W-:Y:S01]  /*b3b0*/  FMUL.FTZ R57, R111, -1.4426950216293334961 ;  /* 0xbfb8aa3b6f397820 */ /* 0x000fe20000410000 */
[----:B------:R-:W-:Y:S01]  /*b3c0*/  FMUL.FTZ R62, R113, -1.4426950216293334961 ;  /* 0xbfb8aa3b713e7820 */ /* 0x000fe20000410000 */
[----:B------:R-:W3:Y:S01]  /*b3d0*/  MUFU.EX2 R82, R82 ;  /* 0x0000005200527308 */ /* 0x000ee20000000800 */
[----:B------:R-:W-:Y:S01]  /*b3e0*/  FMUL.FTZ R72, R70, -1.4426950216293334961 ;  /* 0xbfb8aa3b46487820 */ /* 0x000fe20000410000 */
[----:B-1----:R-:W-:-:S06]  /*b3f0*/  SHF.L.U32 R119, R60, 0x10, RZ ;  /* 0x000000103c777819 */ /* 0x002fcc00000006ff */
[----:B------:R-:W1:Y:S01]  /*b400*/  MUFU.EX2 R90, R90 ;  /* 0x0000005a005a7308 */ /* 0x000e620000000800 */
[----:B------:R-:W-:Y:S01]  /*b410*/  FMUL.FTZ R60, R74, -1.4426950216293334961 ;  /* 0xbfb8aa3b4a3c7820 */ /* 0x000fe20000410000 */
[----:B------:R-:W-:-:S06]  /*b420*/  FMUL.FTZ R120, R119, -1.4426950216293334961 ;  /* 0xbfb8aa3b77787820 */ /* 0x000fcc0000410000 */
[----:B------:R-:W4:Y:S08]  /*b430*/  MUFU.EX2 R94, R94 ;  /* 0x0000005e005e7308 */ /* 0x000f300000000800 */
[----:B------:R-:W5:Y:S08]  /*b440*/  MUFU.EX2 R98, R98 ;  /* 0x0000006200627308 */ /* 0x000f700000000800 */
[----:B------:R-:W5:Y:S08]  /*b450*/  MUFU.EX2 R68, R68 ;  /* 0x0000004400447308 */ /* 0x000f700000000800 */
[----:B------:R-:W5:Y:S08]  /*b460*/  MUFU.EX2 R105, R105 ;  /* 0x0000006900697308 */ /* 0x000f700000000800 */
[----:B------:R-:W5:Y:S08]  /*b470*/  MUFU.EX2 R109, R109 ;  /* 0x0000006d006d7308 */ /* 0x000f700000000800 */
[----:B------:R-:W5:Y:S08]  /*b480*/  MUFU.EX2 R116, R116 ;  /* 0x0000007400747308 */ /* 0x000f700000000800 */
[----:B------:R-:W5:Y:S08]  /*b490*/  MUFU.EX2 R118, R118 ;  /* 0x0000007600767308 */ /* 0x000f700000000800 */
[----:B------:R-:W5:Y:S01]  /*b4a0*/  MUFU.EX2 R120, R120 ;  /* 0x0000007800787308 */ /* 0x000f620000000800 */
[----:B--2---:R-:W-:Y:S01]  /*b4b0*/  FADD.FTZ R78, R78, 1 ;  /* 0x3f8000004e4e7421 */ /* 0x004fe20000010000 */
[----:B0-----:R-:W-:-:S06]  /*b4c0*/  FADD.FTZ R86, R86, 1 ;  /* 0x3f80000056567421 */ /* 0x001fcc0000010000 */
[----:B------:R-:W0:Y:S08]  /*b4d0*/  MUFU.EX2 R57, R57 ;  /* 0x0000003900397308 */ /* 0x000e300000000800 */
[----:B------:R-:W2:Y:S08]  /*b4e0*/  MUFU.EX2 R62, R62 ;  /* 0x0000003e003e7308 */ /* 0x000eb00000000800 */
[----:B------:R-:W2:Y:S08]  /*b4f0*/  MUFU.EX2 R72, R72 ;  /* 0x0000004800487308 */ /* 0x000eb00000000800 */
[----:B------:R-:W2:Y:S01]  /*b500*/  MUFU.EX2 R60, R60 ;  /* 0x0000003c003c7308 */ /* 0x000ea20000000800 */
[----:B---3--:R-:W-:Y:S01]  /*b510*/  FADD.FTZ R82, R82, 1 ;  /* 0x3f80000052527421 */ /* 0x008fe20000010000 */
[----:B-1----:R-:W-:Y:S01]  /*b520*/  FADD.FTZ R90, R90, 1 ;  /* 0x3f8000005a5a7421 */ /* 0x002fe20000010000 */
[----:B----4-:R-:W-:Y:S01]  /*b530*/  FADD.FTZ R94, R94, 1 ;  /* 0x3f8000005e5e7421 */ /* 0x010fe20000010000 */
[----:B-----5:R-:W-:Y:S01]  /*b540*/  FADD.FTZ R98, R98, 1 ;  /* 0x3f80000062627421 */ /* 0x020fe20000010000 */
[----:B------:R-:W-:-:S03]  /*b550*/  FADD.FTZ R68, R68, 1 ;  /* 0x3f80000044447421 */ /* 0x000fc60000010000 */
[----:B------:R-:W1:Y:S01]  /*b560*/  MUFU.RCP R121, R78 ;  /* 0x0000004e00797308 */ /* 0x000e620000001000 */
[----:B------:R-:W-:Y:S01]  /*b570*/  FADD.FTZ R105, R105, 1 ;  /* 0x3f80000069697421 */ /* 0x000fe20000010000 */
[----:B------:R-:W-:Y:S01]  /*b580*/  FADD.FTZ R109, R109, 1 ;  /* 0x3f8000006d6d7421 */ /* 0x000fe20000010000 */
[----:B------:R-:W-:-:S05]  /*b590*/  FADD.FTZ R116, R116, 1 ;  /* 0x3f80000074747421 */ /* 0x000fca0000010000 */
[----:B------:R-:W3:Y:S01]  /*b5a0*/  MUFU.RCP R125, R86 ;  /* 0x00000056007d7308 */ /* 0x000ee20000001000 */
[----:B------:R-:W-:Y:S01]  /*b5b0*/  FADD.FTZ R118, R118, 1 ;  /* 0x3f80000076767421 */ /* 0x000fe20000010000 */
[----:B------:R-:W-:Y:S01]  /*b5c0*/  FADD.FTZ R120, R120, 1 ;  /* 0x3f80000078787421 */ /* 0x000fe20000010000 */
[----:B0-----:R-:W-:Y:S01]  /*b5d0*/  FADD.FTZ R57, R57, 1 ;  /* 0x3f80000039397421 */ /* 0x001fe20000010000 */
[----:B--2---:R-:W-:Y:S01]  /*b5e0*/  FADD.FTZ R62, R62, 1 ;  /* 0x3f8000003e3e7421 */ /* 0x004fe20000010000 */
[----:B------:R-:W-:-:S03]  /*b5f0*/  FADD.FTZ R72, R72, 1 ;  /* 0x3f80000048487421 */ /* 0x000fc60000010000 */
[----:B------:R-:W0:Y:S08]  /*b600*/  MUFU.RCP R123, R82 ;  /* 0x00000052007b7308 */ /* 0x000e300000001000 */
[----:B------:R-:W2:Y:S08]  /*b610*/  MUFU.RCP R127, R90 ;  /* 0x0000005a007f7308 */ /* 0x000eb00000001000 */
[----:B------:R-:W4:Y:S08]  /*b620*/  MUFU.RCP R129, R94 ;  /* 0x0000005e00817308 */ /* 0x000f300000001000 */
[----:B------:R-:W5:Y:S08]  /*b630*/  MUFU.RCP R131, R98 ;  /* 0x0000006200837308 */ /* 0x000f700000001000 */
[----:B------:R1:W-:Y:S02]  /*b640*/  MUFU.RCP R133, R68 ;  /* 0x0000004400857308 */ /* 0x0003e40000001000 */
[----:B-1----:R-:W-:-:S06]  /*b650*/  FADD.FTZ R68, R60, 1 ;  /* 0x3f8000003c447421 */ /* 0x002fcc0000010000 */
[----:B------:R-:W1:Y:S01]  /*b660*/  MUFU.RCP R78, R105 ;  /* 0x00000069004e7308 */ /* 0x000e620000001000 */
[----:B------:R-:W-:-:S07]  /*b670*/  FMUL.FTZ R76, R76, R121 ;  /* 0x000000794c4c7220 */ /* 0x000fce0000410000 */
[----:B------:R-:W1:Y:S01]  /*b680*/  MUFU.RCP R82, R109 ;  /* 0x0000006d00527308 */ /* 0x000e620000001000 */
[----:B---3--:R-:W-:-:S07]  /*b690*/  FMUL.FTZ R84, R84, R125 ;  /* 0x0000007d54547220 */ /* 0x008fce0000410000 */
[----:B------:R0:W3:Y:S08]  /*b6a0*/  MUFU.RCP R86, R57 ;  /* 0x0000003900567308 */ /* 0x0000f00000001000 */
[----:B------:R3:W3:Y:S08]  /*b6b0*/  MUFU.RCP R90, R62 ;  /* 0x0000003e005a7308 */ /* 0x0006f00000001000 */
[----:B------:R-:W3:Y:S08]  /*b6c0*/  MUFU.RCP R116, R116 ;  /* 0x0000007400747308 */ /* 0x000ef00000001000 */
[----:B------:R-:W3:Y:S08]  /*b6d0*/  MUFU.RCP R105, R72 ;  /* 0x0000004800697308 */ /* 0x000ef00000001000 */
[----:B------:R-:W3:Y:S08]  /*b6e0*/  MUFU.RCP R118, R118 ;  /* 0x0000007600767308 */ /* 0x000ef00000001000 */
[----:B------:R-:W3:Y:S08]  /*b6f0*/  MUFU.RCP R109, R68 ;  /* 0x00000044006d7308 */ /* 0x000ef00000001000 */
[----:B------:R-:W3:Y:S01]  /*b700*/  MUFU.RCP R120, R120 ;  /* 0x0000007800787308 */ /* 0x000ee20000001000 */
[----:B------:R-:W-:Y:S01]  /*b710*/  FMUL.FTZ R76, R76, R59 ;  /* 0x0000003b4c4c7220 */ /* 0x000fe20000410000 */
[----:B------:R-:W-:Y:S01]  /*b720*/  FMUL.FTZ R84, R84, R61 ;  /* 0x0000003d54547220 */ /* 0x000fe20000410000 */
[----:B0-----:R-:W-:Y:S01]  /*b730*/  FMUL.FTZ R57, R80, R123 ;  /* 0x0000007b50397220 */ /* 0x001fe20000410000 */
[----:B--2---:R-:W-:Y:S01]  /*b740*/  FMUL.FTZ R59, R88, R127 ;  /* 0x0000007f583b7220 */ /* 0x004fe20000410000 */
[----:B----4-:R-:W-:Y:S01]  /*b750*/  FMUL.FTZ R92, R92, R129 ;  /* 0x000000815c5c7220 */ /* 0x010fe20000410000 */
[----:B-----5:R-:W-:Y:S01]  /*b760*/  FMUL.FTZ R61, R96, R131 ;  /* 0x00000083603d7220 */ /* 0x020fe20000410000 */
[----:B------:R-:W-:Y:S01]  /*b770*/  FMUL.FTZ R57, R57, R100 ;  /* 0x0000006439397220 */ /* 0x000fe20000410000 */
[----:B------:R-:W-:Y:S01]  /*b780*/  FMUL.FTZ R59, R59, R102 ;  /* 0x000000663b3b7220 */ /* 0x000fe20000410000 */
[----:B------:R-:W-:Y:S01]  /*b790*/  FMUL.FTZ R92, R92, R63 ;  /* 0x0000003f5c5c7220 */ /* 0x000fe20000410000 */
[----:B------:R-:W-:Y:S01]  /*b7a0*/  FMUL.FTZ R61, R61, R104 ;  /* 0x000000683d3d7220 */ /* 0x000fe20000410000 */
[----:B-1----:R-:W-:Y:S01]  /*b7b0*/  FMUL.FTZ R60, R103, R78 ;  /* 0x0000004e673c7220 */ /* 0x002fe20000410000 */
[----:B------:R-:W-:Y:S01]  /*b7c0*/  FMUL.FTZ R107, R107, R82 ;  /* 0x000000526b6b7220 */ /* 0x000fe20000410000 */
[----:B---3--:R-:W-:Y:S01]  /*b7d0*/  FMUL.FTZ R62, R111, R86 ;  /* 0x000000566f3e7220 */ /* 0x008fe20000410000 */
        /* <DEDUP_REMOVED lines=30> */
[----:B------:R1:W-:Y:S04]  /*b9c0*/  STS.U16 [R55], R57 ;  /* 0x0000003937007388 */ /* 0x0003e80000000400 */
[----:B------:R2:W-:Y:S04]  /*b9d0*/  STS.U16 [R55+0x2], R63 ;  /* 0x0000023f37007388 */ /* 0x0005e80000000400 */
[----:B------:R3:W-:Y:S01]  /*b9e0*/  STS.U16 [R55+0x4], R59 ;  /* 0x0000043b37007388 */ /* 0x0007e20000000400 */
[----:B-1----:R-:W-:-:S03]  /*b9f0*/  PRMT R57, R60, 0x7632, R57 ;  /* 0x000076323c397816 */ /* 0x002fc60000000039 */
[----:B------:R1:W-:Y:S01]  /*ba00*/  STS.U16 [R55+0x6], R68 ;  /* 0x0000064437007388 */ /* 0x0003e20000000400 */
[----:B--2---:R-:W-:-:S03]  /*ba10*/  PRMT R63, R62, 0x7632, R63 ;  /* 0x000076323e3f7816 */ /* 0x004fc6000000003f */
[----:B------:R2:W-:Y:S01]  /*ba20*/  STS.U16 [R55+0xa], R72 ;  /* 0x00000a4837007388 */ /* 0x0005e20000000400 */
[----:B---3--:R-:W-:Y:S02]  /*ba30*/  PRMT R59, R66, 0x7632, R59 ;  /* 0x00007632423b7816 */ /* 0x008fe4000000003b */
[----:B-1----:R-:W-:Y:S02]  /*ba40*/  PRMT R68, R70, 0x7632, R68 ;  /* 0x0000763246447816 */ /* 0x002fe40000000044 */
[----:B--2---:R-:W-:Y:S01]  /*ba50*/  PRMT R72, R74, 0x7632, R72 ;  /* 0x000076324a487816 */ /* 0x004fe20000000048 */
        /* <DEDUP_REMOVED lines=31> */
[----:B------:R3:W4:Y:S01]  /*bc50*/  LDS R62, [R23+0x420] ;  /* 0x00042000173e7984 */ /* 0x0007220000000800 */
[----:B-1----:R-:W-:-:S04]  /*bc60*/  IMAD.WIDE.U32 R64, R60, UR5, R64 ;  /* 0x000000053c407c25 */ /* 0x002fc8000f8e0040 */
[----:B------:R-:W-:Y:S01]  /*bc70*/  IMAD R65, R61, UR5, R65 ;  /* 0x000000053d417c24 */ /* 0x000fe2000f8e0241 */
[----:B------:R-:W1:Y:S01]  /*bc80*/  LDCU UR5, c[0x0][0x394] ;  /* 0x00007280ff0577ac */ /* 0x000e620008000800 */
[----:B0-----:R-:W-:-:S04]  /*bc90*/  IMAD.WIDE.U32 R60, R0, R76, R64 ;  /* 0x0000004c003c7225 */ /* 0x001fc800078e0040 */
[----:B--2---:R-:W-:Y:S01]  /*bca0*/  IMAD R55, R0, R77, R61 ;  /* 0x0000004d00377224 */ /* 0x004fe200078e023d */
[----:B------:R-:W-:-:S04]  /*bcb0*/  IADD3 R60, P0, PT, R21, R60, RZ ;  /* 0x0000003c153c7210 */ /* 0x000fc80007f1e0ff */
[----:B---3--:R-:W-:Y:S02]  /*bcc0*/  IADD3.X R23, PT, PT, RZ, R55, RZ, P0, !PT ;  /* 0x00000037ff177210 */ /* 0x008fe400007fe4ff */
[----:B------:R-:W-:-:S04]  /*bcd0*/  LEA R54, P3, R60, UR6, 0x1 ;  /* 0x000000063c367c11 */ /* 0x000fc8000f8608ff */
[----:B------:R-:W-:Y:S02]  /*bce0*/  LEA.HI.X R55, R60, UR7, R23, 0x1, P3 ;  /* 0x000000073c377c11 */ /* 0x000fe400098f0c17 */
[-C--:B----4-:R-:W-:Y:S02]  /*bcf0*/  ISETP.GE.AND P1, PT, R67, R62.reuse, PT ;  /* 0x0000003e4300720c */ /* 0x090fe40003f26270 */
        /* <DEDUP_REMOVED lines=15> */
[-C--:B------:R-:W-:Y:S02]  /*bdf0*/  ISETP.GE.AND P0, PT, R69, R62.reuse, PT ;  /* 0x0000003e4500720c */ /* 0x080fe40003f06270 */
[----:B------:R-:W-:Y:S01]  /*be00*/  IADD3 R6, PT, PT, R6, 0x1, RZ ;  /* 0x0000000106067810 */ /* 0x000fe20007ffe0ff */
[----:B------:R0:W-:Y:S01]  /*be10*/  @!P1 STG.E.U16 desc[UR18][R54.64+0x200], R41 ;  /* 0x0002002936009986 */ /* 0x0001e2000c101512 */
[----:B------:R-:W-:-:S03]  /*be20*/  ISETP.GE.AND P1, PT, R91, R62, PT ;  /* 0x0000003e5b00720c */ /* 0x000fc60003f26270 */
        /* <DEDUP_REMOVED lines=9> */
[----:B-1----:R-:W-:-:S03]  /*bec0*/  ISETP.GE.AND P0, PT, R6, UR5, PT ;  /* 0x0000000506007c0c */ /* 0x002fc6000bf06270 */
[----:B------:R0:W-:Y:S01]  /*bed0*/  @!P1 STG.E.U16 desc[UR18][R54.64+0x3c0], R57 ;  /* 0x0003c03936009986 */ /* 0x0001e2000c101512 */
[----:B------:R-:W-:-:S03]  /*bee0*/  IADD3 R11, P1, PT, R11, 0x800, RZ ;  /* 0x000008000b0b7810 */ /* 0x000fc60007f3e0ff */
[----:B------:R0:W-:Y:S01]  /*bef0*/  @!P4 STG.E.U16 desc[UR18][R54.64+0x280], R45 ;  /* 0x0002802d3600c986 */ /* 0x0001e2000c101512 */
[----:B------:R-:W-:-:S03]  /*bf00*/  IADD3 R8, P4, PT, R8, 0x400, RZ ;  /* 0x0000040008087810 */ /* 0x000fc60007f9e0ff */
[----:B------:R0:W-:Y:S01]  /*bf10*/  @!P3 STG.E.U16 desc[UR18][R54.64+0x340], R51 ;  /* 0x000340333600b986 */ /* 0x0001e2000c101512 */
[----:B------:R-:W-:-:S03]  /*bf20*/  IADD3 R7, P3, PT, R7, 0x400, RZ ;  /* 0x0000040007077810 */ /* 0x000fc60007f7e0ff */
[----:B------:R0:W-:Y:S01]  /*bf30*/  @!P2 STG.E.U16 desc[UR18][R54.64+0x380], R53 ;  /* 0x000380353600a986 */ /* 0x0001e2000c101512 */
[----:B------:R-:W-:Y:S01]  /*bf40*/  IADD3 R13, P2, PT, R13, 0x800, RZ ;  /* 0x000008000d0d7810 */ /* 0x000fe20007f5e0ff */
[----:B------:R-:W-:Y:S01]  /*bf50*/  IMAD.X R15, RZ, RZ, R15, P1 ;  /* 0x000000ffff0f7224 */ /* 0x000fe200008e060f */
[----:B------:R-:W-:Y:S02]  /*bf60*/  IADD3.X R10, PT, PT, RZ, R10, RZ, P3, !PT ;  /* 0x0000000aff0a7210 */ /* 0x000fe40001ffe4ff */
[----:B------:R-:W-:Y:S02]  /*bf70*/  IADD3.X R17, PT, PT, RZ, R17, RZ, P2, !PT ;  /* 0x00000011ff117210 */ /* 0x000fe400017fe4ff */
[----:B------:R-:W-:Y:S01]  /*bf80*/  IADD3.X R9, PT, PT, RZ, R9, RZ, P4, !PT ;  /* 0x00000009ff097210 */ /* 0x000fe200027fe4ff */
[----:B------:R-:W-:Y:S06]  /*bf90*/  @!P0 BRA `(.L_x_1614) ;  /* 0xffffff4800248947 */ /* 0x000fec000383ffff */
[----:B------:R-:W-:Y:S05]  /*bfa0*/  EXIT ;  /* 0x000000000000794d */ /* 0x000fea0003800000 */
.L_x_1615:
        /* <DEDUP_REMOVED lines=13> */
.L_x_5037:


//--------------------- .text._Z25selective_scan_fwd_kernelI32Selective_Scan_fwd_kernel_traitsILi32ELi16ELi1ELb1ELb0ELb0ELb0EN3c108BFloat16ENS1_7complexIfEEEEv13SSMParamsBase --------------------------
	.section	.text._Z25selective_scan_fwd_kernelI32Selective_Scan_fwd_kernel_traitsILi32ELi16ELi1ELb1ELb0ELb0ELb0EN3c108BFloat16ENS1_7complexIfEEEEv13SSMParamsBase,"ax",@progbits
	.align	128
        .global         _Z25selective_scan_fwd_kernelI32Selective_Scan_fwd_kernel_traitsILi32ELi16ELi1ELb1ELb0ELb0ELb0EN3c108BFloat16ENS1_7complexIfEEEEv13SSMParamsBase
        .type           _Z25selective_scan_fwd_kernelI32Selective_Scan_fwd_kernel_traitsILi32ELi16ELi1ELb1ELb0ELb0ELb0EN3c108BFloat16ENS1_7complexIfEEEEv13SSMParamsBase,@function
        .size           _Z25selective_scan_fwd_kernelI32Selective_Scan_fwd_kernel_traitsILi32ELi16ELi1ELb1ELb0ELb0ELb0EN3c108BFloat16ENS1_7complexIfEEEEv13SSMParamsBase,(.L_x_5038 - _Z25selective_scan_fwd_kernelI32Selective_Scan_fwd_kernel_traitsILi32ELi16ELi1ELb1ELb0ELb0ELb0EN3c108BFloat16ENS1_7complexIfEEEEv13SSMParamsBase)
        .other          _Z25selective_scan_fwd_kernelI32Selective_Scan_fwd_kernel_traitsILi32ELi16ELi1ELb1ELb0ELb0ELb0EN3c108BFloat16ENS1_7complexIfEEEEv13SSMParamsBase,@"STO_CUDA_ENTRY STV_DEFAULT"
_Z25selective_scan_fwd_kernelI32Selective_Scan_fwd_kernel_traitsILi32ELi16ELi1ELb1ELb0ELb0ELb0EN3c108BFloat16ENS1_7complexIfEEEEv13SSMParamsBase:
.text._Z25selective_scan_fwd_kernelI32Selective_Scan_fwd_kernel_traitsILi32ELi16ELi1ELb1ELb0ELb0ELb0EN3c108BFloat16ENS1_7complexIfEEEEv13SSMParamsBase:
        /* <DEDUP_REMOVED lines=29> */
[----:B------:R-:W0:Y:S01]  /*01d0*/  LDC R0, c[0x0][0x384] ;  /* 0x0000e100ff007b82 */ /* 0x000e220000000800 */
[----:B------:R-:W2:Y:S01]  /*01e0*/  S2R R44, SR_TID.X ;  /* 0x00000000002c7919 */ /* 0x000ea20000002100 */
[----:B------:R-:W-:Y:S01]  /*01f0*/  MOV R3, UR5 ;  /* 0x0000000500037c02 */ /* 0x000fe20008000f00 */
[----:B------:R-:W3:Y:S01]  /*0200*/  LDCU.64 UR12, c[0x0][0x3d8] ;  /* 0x00007b00ff0c77ac */ /* 0x000ee20008000a00 */
[----:B------:R-:W-:Y:S02]  /*0210*/  MOV R4, UR6 ;  /* 0x0000000600047c02 */ /* 0x000fe40008000f00 */
[----:B------:R-:W-:Y:S01]  /*0220*/  MOV R5, UR7 ;  /* 0x0000000700057c02 */ /* 0x000fe20008000f00 */
[----:B------:R-:W3:Y:S01]  /*0230*/  LDCU.64 UR6, c[0x0][0x3b8] ;  /* 0x00007700ff0677ac */ /* 0x000ee20008000a00 */
[----:B------:R-:W-:Y:S01]  /*0240*/  MOV R2, UR4 ;  /* 0x0000000400027c02 */ /* 0x000fe20008000f00 */
[----:B------:R-:W2:Y:S01]  /*0250*/  LDC.64 R12, c[0x0][0x450] ;  /* 0x00011400ff0c7b82 */ /* 0x000ea20000000a00 */
[----:B------:R-:W-:Y:S01]  /*0260*/  MOV R3, UR9 ;  /* 0x0000000900037c02 */ /* 0x000fe20008000f00 */
[----:B------:R-:W2:Y:S01]  /*0270*/  LDCU UR4, c[0x0][0x38c] ;  /* 0x00007180ff0477ac */ /* 0x000ea20008000800 */
[----:B------:R-:W-:-:S02]  /*0280*/  MOV R5, UR8 ;  /* 0x0000000800057c02 */ /* 0x000fc40008000f00 */
[----:B------:R-:W-:Y:S01]  /*0290*/  MOV R36, RZ ;  /* 0x000000ff00247202 */ /* 0x000fe20000000f00 */
[----:B------:R-:W3:Y:S01]  /*02a0*/  LDCU.64 UR8, c[0x0][0x3a0] ;  /* 0x00007400ff0877ac */ /* 0x000ee20008000a00 */
[C---:B------:R-:W-:Y:S01]  /*02b0*/  IMAD.WIDE.U32 R2, R47.reuse, UR10, R2 ;  /* 0x0000000a2f027c25 */ /* 0x040fe2000f8e0002 */
[----:B------:R-:W2:Y:S03]  /*02c0*/  LDC.64 R14, c[0x0][0x448] ;  /* 0x00011200ff0e7b82 */ /* 0x000ea60000000a00 */
[C---:B------:R-:W-:Y:S01]  /*02d0*/  IMAD R35, R47.reuse, UR11, R3 ;  /* 0x0000000b2f237c24 */ /* 0x040fe2000f8e0203 */
[----:B----4-:R-:W-:Y:S01]  /*02e0*/  LEA R34, P0, R2, R6, 0x1 ;  /* 0x0000000602227211 */ /* 0x010fe200078008ff */
[----:B------:R-:W-:-:S03]  /*02f0*/  IMAD.WIDE.U32 R4, R47, UR14, R4 ;  /* 0x0000000e2f047c25 */ /* 0x000fc6000f8e0004 */
[----:B------:R-:W4:Y:S01]  /*0300*/  LDC.64 R16, c[0x0][0x440] ;  /* 0x00011000ff107b82 */ /* 0x000f220000000a00 */
[----:B0-----:R-:W-:Y:S01]  /*0310*/  IMAD R0, R0, UR18, R47 ;  /* 0x0000001200007c24 */ /* 0x001fe2000f8e022f */
[----:B------:R-:W-:Y:S01]  /*0320*/  LEA.HI.X R35, R2, R7, R35, 0x1, P0 ;  /* 0x0000000702237211 */ /* 0x000fe200000f0c23 */
[C---:B------:R-:W-:Y:S01]  /*0330*/  IMAD R33, R47.reuse, UR15, R5 ;  /* 0x0000000f2f217c24 */ /* 0x040fe2000f8e0205 */
[----:B-1----:R-:W-:Y:S01]  /*0340*/  LEA R32, P0, R4, R8, 0x1 ;  /* 0x0000000804207211 */ /* 0x002fe200078008ff */
[----:B------:R-:W-:Y:S02]  /*0350*/  IMAD R0, R0, R11, RZ ;  /* 0x0000000b00007224 */ /* 0x000fe400078e02ff */
[C---:B---3--:R-:W-:Y:S01]  /*0360*/  IMAD.WIDE.U32 R2, R47.reuse, UR6, RZ ;  /* 0x000000062f027c25 */ /* 0x048fe2000f8e00ff */
[----:B------:R-:W0:Y:S01]  /*0370*/  S2UR UR5, SR_CgaCtaId ;  /* 0x00000000000579c3 */ /* 0x000e220000008800 */
[----:B------:R-:W-:Y:S02]  /*0380*/  LEA.HI.X R33, R4, R9, R33, 0x1, P0 ;  /* 0x0000000904217211 */ /* 0x000fe400000f0c21 */
[----:B------:R-:W-:-:S04]  /*0390*/  IMAD.WIDE.U32 R40, R47, UR12, RZ ;  /* 0x0000000c2f287c25 */ /* 0x000fc8000f8e00ff */
[C---:B------:R-:W-:Y:S01]  /*03a0*/  IMAD.WIDE.U32 R38, R47.reuse, UR8, RZ ;  /* 0x000000082f267c25 */ /* 0x040fe2000f8e00ff */
[----:B--2---:R-:W-:Y:S02]  /*03b0*/  LEA R43, P0, R40, R12, 0x3 ;  /* 0x0000000c282b7211 */ /* 0x004fe400078018ff */
[----:B------:R-:W-:Y:S01]  /*03c0*/  LEA R42, P1, R2, R14, 0x3 ;  /* 0x0000000e022a7211 */ /* 0x000fe200078218ff */
[----:B------:R-:W-:Y:S01]  /*03d0*/  IMAD R37, R0, UR4, RZ ;  /* 0x0000000400257c24 */ /* 0x000fe2000f8e02ff */
[----:B------:R-:W-:Y:S01]  /*03e0*/  SHF.L.U32 R0, R44, 0x1, RZ ;  /* 0x000000012c007819 */ /* 0x000fe200000006ff */
[C---:B------:R-:W-:Y:S01]  /*03f0*/  IMAD R4, R47.reuse, UR7, R3 ;  /* 0x000000072f047c24 */ /* 0x040fe2000f8e0203 */
[----:B------:R-:W-:Y:S01]  /*0400*/  UMOV UR4, 0x400 ;  /* 0x0000040000047882 */ /* 0x000fe20000000000 */
[C---:B------:R-:W-:Y:S01]  /*0410*/  IMAD R5, R47.reuse, UR13, R41 ;  /* 0x0000000d2f057c24 */ /* 0x040fe2000f8e0229 */
[----:B----4-:R-:W-:Y:S01]  /*0420*/  LEA R41, P2, R38, R16, 0x3 ;  /* 0x0000001026297211 */ /* 0x010fe200078418ff */
[----:B------:R-:W-:Y:S01]  /*0430*/  IMAD R3, R47, UR9, R39 ;  /* 0x000000092f037c24 */ /* 0x000fe2000f8e0227 */
[----:B------:R-:W-:Y:S01]  /*0440*/  LOP3.LUT R31, R0, 0x7c0, RZ, 0xc0, !PT ;  /* 0x000007c0001f7812 */ /* 0x000fe200078ec0ff */
[----:B------:R-:W1:Y:S01]  /*0450*/  LDCU.U8 UR7, c[0x0][0x39e] ;  /* 0x000073c0ff0777ac */ /* 0x000e620008000000 */
[----:B------:R-:W-:-:S02]  /*0460*/  LEA.HI.X R40, R40, R13, R5, 0x3, P0 ;  /* 0x0000000d28287211 */ /* 0x000fc400000f1c05 */
[----:B------:R-:W-:Y:S02]  /*0470*/  LEA.HI.X R39, R2, R15, R4, 0x3, P1 ;  /* 0x0000000f02277211 */ /* 0x000fe400008f1c04 */
[----:B------:R-:W-:Y:S01]  /*0480*/  LEA.HI.X R38, R38, R17, R3, 0x3, P2 ;  /* 0x0000001126267211 */ /* 0x000fe200010f1c03 */
[----:B0-----:R-:W-:Y:S01]  /*0490*/  ULEA UR4, UR5, UR4, 0x18 ;  /* 0x0000000405047291 */ /* 0x001fe2000f8ec0ff */
[----:B------:R-:W-:-:S11]  /*04a0*/  LOP3.LUT R31, R31, 0x1f, R44, 0xf8, !PT ;  /* 0x0000001f1f1f7812 */ /* 0x000fd600078ef82c */
.L_x_1652:
[----:B------:R-:W-:Y:S01]  /*04b0*/  BAR.SYNC.DEFER_BLOCKING 0x0 ;  /* 0x0000000000007b1d */ /* 0x000fe20000010000 */
[----:B--2---:R-:W-:-:S05]  /*04c0*/  IMAD.WIDE.U32 R2, R31, 0x10, R34 ;  /* 0x000000101f027825 */ /* 0x004fca00078e0022 */
[----:B------:R-:W0:Y:S01]  /*04d0*/  S2R R30, SR_LANEID ;  /* 0x00000000001e7919 */ /* 0x000e220000000000 */
[----:B------:R-:W-:Y:S01]  /*04e0*/  IMAD.WIDE.U32 R20, R31, 0x10, R32 ;  /* 0x000000101f147825 */ /* 0x000fe200078e0020 */
[----:B------:R-:W2:Y:S01]  /*04f0*/  LDC R97, c[0x0][0x38c] ;  /* 0x0000e300ff617b82 */ /* 0x000ea20000000800 */
[----:B------:R-:W3:Y:S04]  /*0500*/  LDG.E.128 R4, desc[UR16][R2.64] ;  /* 0x0000001002047981 */ /* 0x000ee8000c1e1d00 */
[----:B------:R-:W4:Y:S01]  /*0510*/  LDG.E.128 R16, desc[UR16][R2.64+0x200] ;  /* 0x0002001002107981 */ /* 0x000f22000c1e1d00 */
[----:B0-----:R-:W-:-:S04]  /*0520*/  LEA R29, R30, UR4, 0x4 ;  /* 0x000000041e1d7c11 */ /* 0x001fc8000f8e20ff */
[----:B------:R-:W-:Y:S01]  /*0530*/  LEA R28, R30, R29, 0x4 ;  /* 0x0000001d1e1c7211 */ /* 0x000fe200078e20ff */
[----:B---3--:R-:W-:Y:S04]  /*0540*/  STS.128 [R29], R4 ;  /* 0x000000041d007388 */ /* 0x008fe80000000c00 */
[----:B----4-:R-:W-:Y:S01]  /*0550*/  STS.128 [R29+0x200], R16 ;  /* 0x000200101d007388 */ /* 0x010fe20000000c00 */
[----:B------:R-:W-:-:S03]  /*0560*/  NOP ;  /* 0x0000000000007918 */ /* 0x000fc60000000000 */
[----:B------:R-:W-:Y:S04]  /*0570*/  LDS.128 R12, [R28] ;  /* 0x000000001c0c7984 */ /* 0x000fe80000000c00 */
[----:B------:R-:W-:Y:S01]  /*0580*/  LDS.128 R8, [R28+0x10] ;  /* 0x000010001c087984 */ /* 0x000fe20000000c00 */
[----:B------:R-:W-:Y:S06]  /*0590*/  BAR.SYNC.DEFER_BLOCKING 0x0 ;  /* 0x0000000000007b1d */ /* 0x000fec0000010000 */
[----:B------:R-:W3:Y:S04]  /*05a0*/  LDG.E.128 R24, desc[UR16][R20.64] ;  /* 0x0000001014187981 */ /* 0x000ee8000c1e1d00 */
[----:B------:R-:W4:Y:S01]  /*05b0*/  LDG.E.128 R48, desc[UR16][R20.64+0x200] ;  /* 0x0002001014307981 */ /* 0x000f22000c1e1d00 */
[----:B------:R-:W-:Y:S01]  /*05c0*/  BSSY.RECONVERGENT B0, `(.L_x_1616) ;  /* 0x000003a000007945 */ /* 0x000fe20003800200 */
[----:B--2---:R-:W-:-:S02]  /*05d0*/  ISETP.GE.AND P4, PT, R97, 0x1, PT ;  /* 0x000000016100780c */ /* 0x004fc40003f86270 */
[----:B---3--:R-:W-:Y:S04]  /*05e0*/  STS.128 [R29], R24 ;  /* 0x000000181d007388 */ /* 0x008fe80000000c00 */
[----:B----4-:R-:W-:Y:S01]  /*05f0*/  STS.128 [R29+0x200], R48 ;  /* 0x000200301d007388 */ /* 0x010fe20000000c00 */
[----:B------:R-:W-:-:S03]  /*0600*/  NOP ;  /* 0x0000000000007918 */ /* 0x000fc60000000000 */
[----:B------:R-:W0:Y:S04]  /*0610*/  LDS.128 R16, [R28] ;  /* 0x000000001c107984 */ /* 0x000e280000000c00 */
[----:B------:R-:W2:Y:S01]  /*0620*/  LDS.128 R4, [R28+0x10] ;  /* 0x000010001c047984 */ /* 0x000ea20000000c00 */
        /* <DEDUP_REMOVED lines=11> */
[----:B-1----:R-:W-:Y:S02]  /*06e0*/  ISETP.EQ.OR P1, PT, RZ, UR7, P1 ;  /* 0x00000007ff007c0c */ /* 0x002fe40008f22670 */
[----:B--2---:R-:W-:Y:S01]  /*06f0*/  SHF.L.U32 R58, R4, 0x10, RZ ;  /* 0x00000010043a7819 */ /* 0x004fe200000006ff */
        /* <DEDUP_REMOVED lines=38> */
.L_x_1617:
[----:B------:R-:W-:Y:S05]  /*0960*/  BSYNC.RECONVERGENT B0 ;  /* 0x0000000000007941 */ /* 0x000fea0003800200 */
.L_x_1616:
        /* <DEDUP_REMOVED lines=39> */
.L_x_1619:
[----:B------:R-:W-:Y:S05]  /*0be0*/  BSYNC.RECONVERGENT B0 ;  /* 0x0000000000007941 */ /* 0x000fea0003800200 */
.L_x_1618:
[----:B------:R-:W-:Y:S01]  /*0bf0*/  SHF.L.U32 R62, R5, 0x10, RZ ;  /* 0x00000010053e7819 */ /* 0x000fe200000006ff */
[----:B------:R-:W-:Y:S01]  /*0c00*/  BSSY.RECONVERGENT B0, `(.L_x_1620) ;  /* 0x0000026000007945 */ /* 0x000fe20003800200 */
[C---:B------:R-:W-:Y:S02]  /*0c10*/  SHF.L.U32 R69, R13.reuse, 0x10, RZ ;  /* 0x000000100d457819 */ /* 0x040fe400000006ff */
        /* <DEDUP_REMOVED lines=36> */
.L_x_1621:
[----:B------:R-:W-:Y:S05]  /*0e60*/  BSYNC.RECONVERGENT B0 ;  /* 0x0000000000007941 */ /* 0x000fea0003800200 */
.L_x_1620:
        /* <DEDUP_REMOVED lines=41> */
.L_x_1623:
[----:B------:R-:W-:Y:S05]  /*1100*/  BSYNC.RECONVERGENT B0 ;  /* 0x0000000000007941 */ /* 0x000fea0003800200 */
.L_x_1622:
[----:B------:R-:W-:Y:S01]  /*1110*/  SHF.L.U32 R66, R6, 0x10, RZ ;  /* 0x0000001006427819 */ /* 0x000fe200000006ff */
[----:B------:R-:W-:Y:S01]  /*1120*/  BSSY.RECONVERGENT B0, `(.L_x_1624) ;  /* 0x0000026000007945 */ /* 0x000fe20003800200 */
[----:B------:R-:W-:Y:S02]  /*1130*/  SHF.L.U32 R81, R8, 0x10, RZ ;  /* 0x0000001008517819 */ /* 0x000fe400000006ff */
[C---:B------:R-:W-:Y:S01]  /*1140*/  SHF.L.U32 R85, R9.reuse, 0x10, RZ ;  /* 0x0000001009557819 */ /* 0x040fe200000006ff */
        /* <DEDUP_REMOVED lines=35> */
.L_x_1625:
[----:B------:R-:W-:Y:S05]  /*1380*/  BSYNC.RECONVERGENT B0 ;  /* 0x0000000000007941 */ /* 0x000fea0003800200 */
.L_x_1624:
        /* <DEDUP_REMOVED lines=41> */
.L_x_1627:
[----:B------:R-:W-:Y:S05]  /*1620*/  BSYNC.RECONVERGENT B0 ;  /* 0x0000000000007941 */ /* 0x000fea0003800200 */
.L_x_1626:
[----:B------:R-:W-:Y:S01]  /*1630*/  SHF.L.U32 R70, R7, 0x10, RZ ;  /* 0x0000001007467819 */ /* 0x000fe200000006ff */
[----:B------:R-:W-:Y:S01]  /*1640*/  BSSY.RECONVERGENT B0, `(.L_x_1628) ;  /* 0x0000026000007945 */ /* 0x000fe20003800200 */
[----:B------:R-:W-:Y:S02]  /*1650*/  FSETP.GTU.FTZ.AND P5, PT, R68, 20, PT ;  /* 0x41a000004400780b */ /* 0x000fe40003fbc000 */
[----:B------:R-:W-:Y:S01]  /*1660*/  PRMT R4, R4, 0x7632, R4 ;  /* 0x0000763204047816 */ /* 0x000fe20000000004 */
[----:B------:R-:W-:Y:S01]  /*1670*/  FADD.FTZ R70, R70, R45 ;  /* 0x0000002d46467221 */ /* 0x000fe20000010000 */
[----:B------:R-:W-:Y:S02]  /*1680*/  PRMT R5, R5, 0x7632, R5 ;  /* 0x0000763205057816 */ /* 0x000fe40000000005 */
        /* <DEDUP_REMOVED lines=33> */
.L_x_1629:
[----:B------:R-:W-:Y:S05]  /*18a0*/  BSYNC.RECONVERGENT B0 ;  /* 0x0000000000007941 */ /* 0x000fea0003800200 */
.L_x_1628:
        /* <DEDUP_REMOVED lines=41> */
.L_x_1631:
[----:B------:R-:W-:Y:S05]  /*1b40*/  BSYNC.RECONVERGENT B0 ;  /* 0x0000000000007941 */ /* 0x000fea0003800200 */
.L_x_1630:
        /* <DEDUP_REMOVED lines=40> */
.L_x_1633:
[----:B------:R-:W-:Y:S05]  /*1dd0*/  BSYNC.RECONVERGENT B0 ;  /* 0x0000000000007941 */ /* 0x000fea0003800200 */
.L_x_1632:
        /* <DEDUP_REMOVED lines=41> */
.L_x_1635:
[----:B------:R-:W-:Y:S05]  /*2070*/  BSYNC.RECONVERGENT B0 ;  /* 0x0000000000007941 */ /* 0x000fea0003800200 */
.L_x_1634:
        /* <DEDUP_REMOVED lines=39> */
.L_x_1637:
[----:B------:R-:W-:Y:S05]  /*22f0*/  BSYNC.RECONVERGENT B0 ;  /* 0x0000000000007941 */ /* 0x000fea0003800200 */
.L_x_1636:
        /* <DEDUP_REMOVED lines=43> */
.L_x_1639:
[----:B------:R-:W-:Y:S05]  /*25b0*/  BSYNC.RECONVERGENT B0 ;  /* 0x0000000000007941 */ /* 0x000fea0003800200 */
.L_x_1638:
        /* <DEDUP_REMOVED lines=32> */
.L_x_1641:
[----:B------:R-:W-:Y:S05]  /*27c0*/  BSYNC.RECONVERGENT B0 ;  /* 0x0000000000007941 */ /* 0x000fea0003800200 */
.L_x_1640:
        /* <DEDUP_REMOVED lines=32> */
.L_x_1643:
[----:B------:R-:W-:Y:S05]  /*29d0*/  BSYNC.RECONVERGENT B0 ;  /* 0x0000000000007941 */ /* 0x000fea0003800200 */
.L_x_1642:
        /* <DEDUP_REMOVED lines=32> */
.L_x_1645:
[----:B------:R-:W-:Y:S05]  /*2be0*/  BSYNC.RECONVERGENT B0 ;  /* 0x0000000000007941 */ /* 0x000fea0003800200 */
.L_x_1644:
        /* <DEDUP_REMOVED lines=32> */
.L_x_1647:
[----:B------:R-:W-:Y:S05]  /*2df0*/  BSYNC.RECONVERGENT B0 ;  /* 0x0000000000007941 */ /* 0x000fea0003800200 */
.L_x_1646:
        /* <DEDUP_REMOVED lines=20> */
[C---:B------:R-:W-:Y:S01]  /*2f40*/  ISETP.NE.AND P0, PT, R36.reuse, RZ, PT ;  /* 0x000000ff2400720c */ /* 0x040fe20003f05270 */
[----:B------:R-:W-:Y:S02]  /*2f50*/  IMAD R96, R36, R97, RZ ;  /* 0x0000006124607224 */ /* 0x000fe400078e02ff */
[----:B------:R-:W-:Y:S01]  /*2f60*/  FMUL.FTZ R95, R95, R78 ;  /* 0x0000004e5f5f7220 */ /* 0x000fe20000410000 */
[----:B------:R-:W-:Y:S01]  /*2f70*/  IADD3 R97, PT, PT, -R97, RZ, RZ ;  /* 0x000000ff61617210 */ /* 0x000fe20007ffe1ff */
[----:B------:R-:W-:Y:S01]  /*2f80*/  UIADD3 UR5, UPT, UPT, UR4, 0x470, URZ ;  /* 0x0000047004057890 */ /* 0x000fe2000fffe0ff */
[----:B------:R-:W-:Y:S01]  /*2f90*/  MOV R99, R41 ;  /* 0x0000002900637202 */ /* 0x000fe20000000f00 */
[----:B------:R-:W1:Y:S01]  /*2fa0*/  LDC.64 R18, c[0x0][0x3c0] ;  /* 0x0000f000ff127b82 */ /* 0x000e620000000a00 */
[----:B------:R-:W-:Y:S02]  /*2fb0*/  MOV R98, R38 ;  /* 0x0000002600627202 */ /* 0x000fe40000000f00 */
[----:B------:R-:W-:-:S02]  /*2fc0*/  MOV R101, R42 ;  /* 0x0000002a00657202 */ /* 0x000fc40000000f00 */
[----:B------:R-:W-:Y:S02]  /*2fd0*/  ISETP.EQ.AND P0, PT, R44, RZ, P0 ;  /* 0x000000ff2c00720c */ /* 0x000fe40000702270 */
[----:B------:R-:W-:Y:S01]  /*2fe0*/  MOV R100, R39 ;  /* 0x0000002700647202 */ /* 0x000fe20000000f00 */
[----:B------:R-:W2:Y:S01]  /*2ff0*/  LDC.64 R20, c[0x0][0x3a8] ;  /* 0x0000ea00ff147b82 */ /* 0x000ea20000000a00 */
[----:B------:R-:W-:Y:S02]  /*3000*/  MOV R103, R43 ;  /* 0x0000002b00677202 */ /* 0x000fe40000000f00 */
[----:B------:R-:W-:-:S05]  /*3010*/  MOV R102, R40 ;  /* 0x0000002800667202 */ /* 0x000fca0000000f00 */
[----:B------:R-:W3:Y:S01]  /*3020*/  LDC.64 R2, c[0x0][0x480] ;  /* 0x00012000ff027b82 */ /* 0x000ee20000000a00 */
[----:B0-----:R-:W-:Y:S02]  /*3030*/  SHF.L.U64.HI R17, R16, 0x3, R17 ;  /* 0x0000000310117819 */ /* 0x001fe40000010211 */
[----:B-1----:R-:W-:Y:S02]  /*3040*/  SHF.L.U64.HI R19, R18, 0x3, R19 ;  /* 0x0000000312137819 */ /* 0x002fe40000010213 */
[----:B--2---:R-:W-:-:S07]  /*3050*/  SHF.L.U64.HI R21, R20, 0x3, R21 ;  /* 0x0000000314157819 */ /* 0x004fce0000010215 */
.L_x_1651:
[----:B------:R-:W-:Y:S02]  /*3060*/  MOV R4, R99 ;  /* 0x0000006300047202 */ /* 0x000fe40000000f00 */
[----:B------:R-:W-:-:S06]  /*3070*/  MOV R5, R98 ;  /* 0x0000006200057202 */ /* 0x000fcc0000000f00 */
[----:B------:R-:W2:Y:S01]  /*3080*/  LDG.E.64 R4, desc[UR16][R4.64] ;  /* 0x0000001004047981 */ /* 0x000ea2000c1e1b00 */
[----:B------:R-:W-:Y:S01]  /*3090*/  ISETP.GE.AND P1, PT, R30, 0x1, PT ;  /* 0x000000011e00780c */ /* 0x000fe20003f26270 */
[----:B--2---:R-:W-:Y:S01]  /*30a0*/  FMUL.FTZ R7, R4, 1.4426950216293334961 ;  /* 0x3fb8aa3b04077820 */ /* 0x004fe20000410000 */
[C---:B------:R-:W-:Y:S01]  /*30b0*/  FMUL.FTZ R0, R5.reuse, R48 ;  /* 0x0000003005007220 */ /* 0x040fe20000410000 */
[-C--:B------:R-:W-:Y:S02]  /*30c0*/  FMUL.FTZ R6, R5, R56.reuse ;  /* 0x0000003805067220 */ /* 0x080fe40000410000 */
[----:B------:R-:W-:Y:S01]  /*30d0*/  FMUL.FTZ R4, R7, R56 ;  /* 0x0000003807047220 */ /* 0x000fe20000410000 */
[----:B------:R-:W-:Y:S01]  /*30e0*/  FMUL.RZ R8, R0, 0.15915493667125701904 ;  /* 0x3e22f98300087820 */ /* 0x000fe2000040c000 */
[----:B------:R-:W-:Y:S01]  /*30f0*/  FMUL.RZ R9, R6, 0.15915493667125701904 ;  /* 0x3e22f98306097820 */ /* 0x000fe2000040c000 */
[----:B------:R-:W-:Y:S01]  /*3100*/  FMUL.FTZ R6, R5, R50 ;  /* 0x0000003205067220 */ /* 0x000fe20000410000 */
[----:B------:R0:W-:Y:S01]  /*3110*/  MUFU.EX2 R106, R4 ;  /* 0x00000004006a7308 */ /* 0x0001e20000000800 */
[C---:B------:R-:W-:Y:S01]  /*3120*/  FMUL.FTZ R0, R7.reuse, R48 ;  /* 0x0000003007007220 */ /* 0x040fe20000410000 */
[----:B------:R-:W-:Y:S01]  /*3130*/  FMUL.FTZ R25, R7, R50 ;  /* 0x0000003207197220 */ /* 0x000fe20000410000 */
[----:B------:R-:W-:Y:S01]  /*3140*/  FMUL.RZ R10, R6, 0.15915493667125701904 ;  /* 0x3e22f983060a7820 */ /* 0x000fe2000040c000 */
[-C--:B------:R-:W-:Y:S01]  /*3150*/  FMUL.FTZ R6, R5, R60.reuse ;  /* 0x0000003c05067220 */ /* 0x080fe20000410000 */
[C---:B------:R-:W-:Y:S01]  /*3160*/  FMUL.FTZ R23, R7.reuse, R60 ;  /* 0x0000003c07177220 */ /* 0x040fe20000410000 */
[C---:B------:R-:W-:Y:S01]  /*3170*/  FMUL.FTZ R22, R7.reuse, R52 ;  /* 0x0000003407167220 */ /* 0x040fe20000410000 */
[----:B------:R-:W-:Y:S01]  /*3180*/  FMUL.FTZ R13, R7, R64 ;  /* 0x00000040070d7220 */ /* 0x000fe20000410000 */
[----:B------:R-:W-:Y:S01]  /*3190*/  MUFU.SIN R107, R8 ;  /* 0x00000008006b7308 */ /* 0x000fe20000000400 */
[----:B0-----:R-:W-:Y:S01]  /*31a0*/  FMUL.FTZ R4, R5, R52 ;  /* 0x0000003405047220 */ /* 0x001fe20000410000 */
[----:B------:R-:W-:Y:S01]  /*31b0*/  FMUL.RZ R6, R6, 0.15915493667125701904 ;  /* 0x3e22f98306067820 */ /* 0x000fe2000040c000 */
[C---:B------:R-:W-:Y:S01]  /*31c0*/  FMUL.FTZ R12, R7.reuse, R68 ;  /* 0x00000044070c7220 */ /* 0x040fe20000410000 */
[C---:B------:R-:W-:Y:S01]  /*31d0*/  FMUL.FTZ R15, R7.reuse, R54 ;  /* 0x00000036070f7220 */ /* 0x040fe20000410000 */
[C---:B------:R-:W-:Y:S01]  /*31e0*/  FMUL.FTZ R11, R7.reuse, R62 ;  /* 0x0000003e070b7220 */ /* 0x040fe20000410000 */
[C---:B------:R-:W-:Y:S01]  /*31f0*/  FMUL.FTZ R133, R7.reuse, R70 ;  /* 0x0000004607857220 */ /* 0x040fe20000410000 */
[----:B------:R-:W-:Y:S01]  /*3200*/  FMUL.FTZ R134, R7, R78 ;  /* 0x0000004e07867220 */ /* 0x000fe20000410000 */
        /* <DEDUP_REMOVED lines=21> */
[----:B------:R-:W1:Y:S01]  /*3360*/  MUFU.EX2 R0, R0 ;  /* 0x0000000000007308 */ /* 0x000e620000000800 */
[----:B0-----:R-:W-:Y:S01]  /*3370*/  FMUL.RZ R6, R4, 0.15915493667125701904 ;  /* 0x3e22f98304067820 */ /* 0x001fe2000040c000 */
[----:B------:R-:W-:-:S04]  /*3380*/  FMUL.FTZ R4, R5, R62 ;  /* 0x0000003e05047220 */ /* 0x000fc80000410000 */
[----:B------:R-:W-:Y:S01]  /*3390*/  FMUL.RZ R104, R4, 0.15915493667125701904 ;  /* 0x3e22f98304687820 */ /* 0x000fe2000040c000 */
[----:B------:R-:W-:Y:S01]  /*33a0*/  FMUL.FTZ R4, R5, R74 ;  /* 0x0000004a05047220 */ /* 0x000fe20000410000 */
[----:B------:R-:W-:Y:S03]  /*33b0*/  MUFU.SIN R108, R10 ;  /* 0x0000000a006c7308 */ /* 0x000fe60000000400 */
[----:B------:R-:W-:-:S05]  /*33c0*/  FMUL.RZ R113, R4, 0.15915493667125701904 ;  /* 0x3e22f98304717820 */ /* 0x000fca000040c000 */
[----:B------:R-:W-:Y:S01]  /*33d0*/  MUFU.SIN R124, R104 ;  /* 0x00000068007c7308 */ /* 0x000fe20000000400 */
[C---:B-1----:R-:W-:Y:S01]  /*33e0*/  FMUL.FTZ R105, R0.reuse, R105 ;  /* 0x0000006900697220 */ /* 0x042fe20000410000 */
[----:B------:R-:W-:-:S06]  /*33f0*/  FMUL.FTZ R107, R0, R107 ;  /* 0x0000006b006b7220 */ /* 0x000fcc0000410000 */
[----:B------:R0:W-:Y:S08]  /*3400*/  MUFU.COS R122, R104 ;  /* 0x00000068007a7308 */ /* 0x0001f00000000000 */
[----:B------:R-:W1:Y:S01]  /*3410*/  MUFU.EX2 R25, R25 ;  /* 0x0000001900197308 */ /* 0x000e620000000800 */
[----:B0-----:R-:W-:-:S04]  /*3420*/  FMUL.FTZ R104, R5, R76 ;  /* 0x0000004c05687220 */ /* 0x001fc80000410000 */
[----:B------:R-:W-:Y:S01]  /*3430*/  FMUL.RZ R132, R104, 0.15915493667125701904 ;  /* 0x3e22f98368847820 */ /* 0x000fe2000040c000 */
[C---:B------:R-:W-:Y:S01]  /*3440*/  FMUL.FTZ R104, R106.reuse, R27 ;  /* 0x0000001b6a687220 */ /* 0x040fe20000410000 */
[----:B------:R-:W-:Y:S01]  /*3450*/  FMUL.FTZ R106, R106, R109 ;  /* 0x0000006d6a6a7220 */ /* 0x000fe20000410000 */
[----:B------:R0:W2:Y:S01]  /*3460*/  MUFU.COS R24, R10 ;  /* 0x0000000a00187308 */ /* 0x0000a20000000000 */
[----:B------:R-:W-:Y:S01]  /*3470*/  FMUL.FTZ R27, R7, R76 ;  /* 0x0000004c071b7220 */ /* 0x000fe20000410000 */
[-C--:B------:R-:W-:Y:S01]  /*3480*/  FMUL.FTZ R0, R65, R104.reuse ;  /* 0x0000006841007220 */ /* 0x080fe20000410000 */
[----:B------:R-:W-:-:S03]  /*3490*/  FMUL.FTZ R130, RZ, R104 ;  /* 0x00000068ff827220 */ /* 0x000fc60000410000 */
[-C--:B------:R-:W-:Y:S01]  /*34a0*/  FFMA.FTZ R109, RZ, R106.reuse, R0 ;  /* 0x0000006aff6d7223 */ /* 0x080fe20000010000 */
[----:B------:R-:W-:Y:S01]  /*34b0*/  FFMA.FTZ R130, R65, R106, -R130 ;  /* 0x0000006a41827223 */ /* 0x000fe20000010882 */
[----:B------:R-:W4:Y:S01]  /*34c0*/  MUFU.EX2 R23, R23 ;  /* 0x0000001700177308 */ /* 0x000f220000000800 */
[----:B-1----:R-:W-:Y:S01]  /*34d0*/  FMUL.FTZ R108, R25, R108 ;  /* 0x0000006c196c7220 */ /* 0x002fe20000410000 */
[----:B0-----:R-:W-:-:S06]  /*34e0*/  FMUL.FTZ R10, R7, R58 ;  /* 0x0000003a070a7220 */ /* 0x001fcc0000410000 */
[----:B------:R-:W-:Y:S01]  /*34f0*/  MUFU.SIN R121, R6 ;  /* 0x0000000600797308 */ /* 0x000fe20000000400 */
[----:B--2---:R-:W-:Y:S01]  /*3500*/  FMUL.FTZ R0, R25, R24 ;  /* 0x0000001819007220 */ /* 0x004fe20000410000 */
[----:B------:R-:W-:-:S04]  /*3510*/  FADD.FTZ R25, R67, R130 ;  /* 0x0000008243197221 */ /* 0x000fc80000010000 */
[----:B------:R-:W-:Y:S02]  /*3520*/  FMUL.FTZ R130, R108, R25 ;  /* 0x000000196c827220 */ /* 0x000fe40000410000 */
[----:B------:R0:W-:Y:S01]  /*3530*/  MUFU.COS R118, R6 ;  /* 0x0000000600767308 */ /* 0x0001e20000000000 */
[----:B----4-:R-:W-:-:S07]  /*3540*/  FMUL.FTZ R110, R23, R110 ;  /* 0x0000006e176e7220 */ /* 0x010fce0000410000 */
[----:B------:R-:W1:Y:S01]  /*3550*/  MUFU.EX2 R22, R22 ;  /* 0x0000001600167308 */ /* 0x000e620000000800 */
[----:B0-----:R-:W-:-:S04]  /*3560*/  FMUL.FTZ R6, R5, R66 ;  /* 0x0000004205067220 */ /* 0x001fc80000410000 */
[----:B------:R-:W-:Y:S01]  /*3570*/  FMUL.RZ R125, R6, 0.15915493667125701904 ;  /* 0x3e22f983067d7820 */ /* 0x000fe2000040c000 */
[----:B------:R-:W-:Y:S02]  /*3580*/  FMUL.FTZ R6, R7, R66 ;  /* 0x0000004207067220 */ /* 0x000fe40000410000 */
[----:B------:R-:W-:Y:S08]  /*3590*/  MUFU.SIN R126, R113 ;  /* 0x00000071007e7308 */ /* 0x000ff00000000400 */
[----:B------:R0:W-:Y:S01]  /*35a0*/  MUFU.COS R4, R113 ;  /* 0x0000007100047308 */ /* 0x0001e20000000000 */
[C---:B-1----:R-:W-:Y:S01]  /*35b0*/  FMUL.FTZ R111, R22.reuse, R111 ;  /* 0x0000006f166f7220 */ /* 0x042fe20000410000 */
[----:B------:R-:W-:-:S06]  /*35c0*/  FMUL.FTZ R112, R22, R112 ;  /* 0x0000007016707220 */ /* 0x000fcc0000410000 */
[----:B------:R-:W-:Y:S01]  /*35d0*/  MUFU.SIN R128, R125 ;  /* 0x0000007d00807308 */ /* 0x000fe20000000400 */
[----:B0-----:R-:W-:Y:S01]  /*35e0*/  FADD.FTZ R113, RZ, R109 ;  /* 0x0000006dff717221 */ /* 0x001fe20000010000 */
[----:B------:R-:W-:-:S03]  /*35f0*/  FMUL.FTZ R109, R23, R26 ;  /* 0x0000001a176d7220 */ /* 0x000fc60000410000 */
[----:B------:R-:W-:-:S03]  /*3600*/  FFMA.FTZ R130, R0, R113, R130 ;  /* 0x0000007100827223 */ /* 0x000fc60000010082 */
[----:B------:R0:W-:Y:S01]  /*3610*/  MUFU.COS R127, R125 ;  /* 0x0000007d007f7308 */ /* 0x0001e20000000000 */
[----:B------:R-:W-:-:S04]  /*3620*/  FADD.FTZ R130, RZ, R130 ;  /* 0x00000082ff827221 */ /* 0x000fc80000010000 */
[----:B------:R-:W-:-:S03]  /*3630*/  FMUL.FTZ R23, R110, R130 ;  /* 0x000000826e177220 */ /* 0x000fc60000410000 */
[----:B------:R-:W1:Y:S01]  /*3640*/  MUFU.EX2 R13, R13 ;  /* 0x0000000d000d7308 */ /* 0x000e620000000800 */
[----:B0-----:R-:W-:-:S04]  /*3650*/  FMUL.FTZ R125, R108, R113 ;  /* 0x000000716c7d7220 */ /* 0x001fc80000410000 */
[----:B------:R-:W-:-:S03]  /*3660*/  FFMA.FTZ R26, R0, R25, -R125 ;  /* 0x00000019001a7223 */ /* 0x000fc6000001087d */
[----:B------:R-:W-:Y:S01]  /*3670*/  MUFU.SIN R119, R8 ;  /* 0x0000000800777308 */ /* 0x000fe20000000400 */
[----:B------:R-:W-:-:S04]  /*3680*/  FADD.FTZ R26, R69, R26 ;  /* 0x0000001a451a7221 */ /* 0x000fc80000010000 */
[-C--:B------:R-:W-:Y:S01]  /*3690*/  FMUL.FTZ R22, R110, R26.reuse ;  /* 0x0000001a6e167220 */ /* 0x080fe20000410000 */
[C---:B------:R-:W-:Y:S02]  /*36a0*/  FFMA.FTZ R26, R109.reuse, R26, -R23 ;  /* 0x0000001a6d1a7223 */ /* 0x040fe40000010817 */
[----:B------:R0:W-:Y:S01]  /*36b0*/  MUFU.COS R117, R8 ;  /* 0x0000000800757308 */ /* 0x0001e20000000000 */
[----:B------:R-:W-:Y:S01]  /*36c0*/  FFMA.FTZ R22, R109, R130, R22 ;  /* 0x000000826d167223 */ /* 0x000fe20000010016 */
[----:B------:R-:W-:Y:S01]  /*36d0*/  FADD.FTZ R26, R71, R26 ;  /* 0x0000001a471a7221 */ /* 0x000fe20000010000 */
[C---:B-1----:R-:W-:Y:S01]  /*36e0*/  FMUL.FTZ R114, R13.reuse, R114 ;  /* 0x000000720d727220 */ /* 0x042fe20000410000 */
[----:B------:R-:W-:Y:S01]  /*36f0*/  FMUL.FTZ R113, R13, R14 ;  /* 0x0000000e0d717220 */ /* 0x000fe20000410000 */
[----:B------:R-:W-:-:S03]  /*3700*/  FADD.FTZ R22, RZ, R22 ;  /* 0x00000016ff167221 */ /* 0x000fc60000010000 */
[----:B------:R-:W1:Y:S01]  /*3710*/  MUFU.EX2 R12, R12 ;  /* 0x0000000c000c7308 */ /* 0x000e620000000800 */
[----:B0-----:R-:W-:Y:S01]  /*3720*/  FMUL.FTZ R8, R7, R72 ;  /* 0x0000004807087220 */ /* 0x001fe20000410000 */
[----:B------:R-:W-:-:S06]  /*3730*/  FMUL.FTZ R130, R112, R22 ;  /* 0x0000001670827220 */ /* 0x000fcc0000410000 */
[----:B------:R-:W-:Y:S08]  /*3740*/  MUFU.SIN R123, R9 ;  /* 0x00000009007b7308 */ /* 0x000ff00000000400 */
[----:B------:R0:W-:Y:S01]  /*3750*/  MUFU.COS R120, R9 ;  /* 0x0000000900787308 */ /* 0x0001e20000000000 */
[C---:B-1----:R-:W-:Y:S01]  /*3760*/  FMUL.FTZ R117, R12.reuse, R117 ;  /* 0x000000750c757220 */ /* 0x042fe20000410000 */
[----:B------:R-:W-:-:S06]  /*3770*/  FMUL.FTZ R119, R12, R119 ;  /* 0x000000770c777220 */ /* 0x000fcc0000410000 */
[----:B------:R-:W1:Y:S01]  /*3780*/  MUFU.EX2 R15, R15 ;  /* 0x0000000f000f7308 */ /* 0x000e620000000800 */
[----:B0-----:R-:W-:Y:S01]  /*3790*/  FMUL.FTZ R9, R7, R74 ;  /* 0x0000004a07097220 */ /* 0x001fe20000410000 */
[C---:B------:R-:W-:Y:S01]  /*37a0*/  FMUL.FTZ R7, R5.reuse, R70 ;  /* 0x0000004605077220 */ /* 0x040fe20000410000 */
[----:B------:R-:W-:-:S03]  /*37b0*/  FMUL.FTZ R5, R5, R78 ;  /* 0x0000004e05057220 */ /* 0x000fc60000410000 */
[----:B------:R-:W-:Y:S01]  /*37c0*/  FMUL.RZ R23, R7, 0.15915493667125701904 ;  /* 0x3e22f98307177820 */ /* 0x000fe2000040c000 */
[-C--:B------:R-:W-:Y:S01]  /*37d0*/  FMUL.FTZ R7, R112, R26.reuse ;  /* 0x0000001a70077220 */ /* 0x080fe20000410000 */
[C---:B------:R-:W-:Y:S01]  /*37e0*/  FFMA.FTZ R26, R111.reuse, R26, -R130 ;  /* 0x0000001a6f1a7223 */ /* 0x040fe20000010882 */
[----:B------:R-:W0:Y:S02]  /*37f0*/  MUFU.EX2 R8, R8 ;  /* 0x0000000800087308 */ /* 0x000e240000000800 */
[----:B------:R-:W-:Y:S01]  /*3800*/  FFMA.FTZ R7, R111, R22, R7 ;  /* 0x000000166f077223 */ /* 0x000fe20000010007 */
[----:B------:R-:W-:-:S03]  /*3810*/  FADD.FTZ R26, R73, R26 ;  /* 0x0000001a491a7221 */ /* 0x000fc60000010000 */
[----:B------:R-:W-:Y:S01]  /*3820*/  FADD.FTZ R7, RZ, R7 ;  /* 0x00000007ff077221 */ /* 0x000fe20000010000 */
[C---:B------:R-:W-:Y:S01]  /*3830*/  FMUL.FTZ R12, R114.reuse, R26 ;  /* 0x0000001a720c7220 */ /* 0x040fe20000410000 */
[----:B------:R-:W2:Y:S01]  /*3840*/  MUFU.EX2 R9, R9 ;  /* 0x0000000900097308 */ /* 0x000ea20000000800 */
[----:B-1----:R-:W-:Y:S01]  /*3850*/  FMUL.FTZ R116, R15, R116 ;  /* 0x000000740f747220 */ /* 0x002fe20000410000 */
[-C--:B------:R-:W-:Y:S01]  /*3860*/  FMUL.FTZ R13, R114, R7.reuse ;  /* 0x00000007720d7220 */ /* 0x080fe20000410000 */
[----:B------:R-:W-:Y:S01]  /*3870*/  FFMA.FTZ R12, R113, R7, R12 ;  /* 0x00000007710c7223 */ /* 0x000fe2000001000c */
[----:B------:R-:W-:Y:S01]  /*3880*/  FMUL.FTZ R115, R15, R115 ;  /* 0x000000730f737220 */ /* 0x000fe20000410000 */
[----:B------:R-:W-:Y:S01]  /*3890*/  FMUL.RZ R15, R5, 0.15915493667125701904 ;  /* 0x3e22f983050f7820 */ /* 0x000fe2000040c000 */
[----:B------:R-:W-:Y:S01]  /*38a0*/  FFMA.FTZ R26, R113, R26, -R13 ;  /* 0x0000001a711a7223 */ /* 0x000fe2000001080d */
[----:B------:R-:W-:Y:S01]  /*38b0*/  FADD.FTZ R12, RZ, R12 ;  /* 0x0000000cff0c7221 */ /* 0x000fe20000010000 */
[----:B------:R-:W1:Y:S01]  /*38c0*/  MUFU.EX2 R6, R6 ;  /* 0x0000000600067308 */ /* 0x000e620000000800 */
[C---:B0-----:R-:W-:Y:S01]  /*38d0*/  FMUL.FTZ R118, R8.reuse, R118 ;  /* 0x0000007608767220 */ /* 0x041fe20000410000 */
[----:B------:R-:W-:Y:S01]  /*38e0*/  FMUL.FTZ R121, R8, R121 ;  /* 0x0000007908797220 */ /* 0x000fe20000410000 */
[----:B------:R-:W-:Y:S01]  /*38f0*/  FADD.FTZ R26, R75, R26 ;  /* 0x0000001a4b1a7221 */ /* 0x000fe20000010000 */
[----:B------:R-:W-:-:S04]  /*3900*/  FMUL.FTZ R8, R116, R12 ;  /* 0x0000000c74087220 */ /* 0x000fc80000410000 */
[----:B------:R-:W0:Y:S01]  /*3910*/  MUFU.EX2 R10, R10 ;  /* 0x0000000a000a7308 */ /* 0x000e220000000800 */
[C---:B--2---:R-:W-:Y:S01]  /*3920*/  FMUL.FTZ R125, R9.reuse, R4 ;  /* 0x00000004097d7220 */ /* 0x044fe20000410000 */
[----:B------:R-:W-:Y:S01]  /*3930*/  FMUL.FTZ R126, R9, R126 ;  /* 0x0000007e097e7220 */ /* 0x000fe20000410000 */
[-C--:B------:R-:W-:Y:S01]  /*3940*/  FMUL.FTZ R9, R116, R26.reuse ;  /* 0x0000001a74097220 */ /* 0x080fe20000410000 */
[----:B------:R-:W-:-:S03]  /*3950*/  FFMA.FTZ R8, R115, R26, -R8 ;  /* 0x0000001a73087223 */ /* 0x000fc60000010808 */
[----:B------:R-:W-:Y:S01]  /*3960*/  FFMA.FTZ R9, R115, R12, R9 ;  /* 0x0000000c73097223 */ /* 0x000fe20000010009 */
[----:B------:R-:W-:Y:S01]  /*3970*/  MUFU.EX2 R134, R134 ;  /* 0x0000008600867308 */ /* 0x000fe20000000800 */
[----:B------:R-:W-:Y:S01]  /*3980*/  FADD.FTZ R8, R77, R8 ;  /* 0x000000084d087221 */ /* 0x000fe20000010000 */
[C---:B-1----:R-:W-:Y:S01]  /*3990*/  FMUL.FTZ R127, R6.reuse, R127 ;  /* 0x0000007f067f7220 */ /* 0x042fe20000410000 */
[----:B------:R-:W-:Y:S01]  /*39a0*/  FMUL.FTZ R128, R6, R128 ;  /* 0x0000008006807220 */ /* 0x000fe20000410000 */
[----:B------:R-:W-:Y:S01]  /*39b0*/  FADD.FTZ R4, RZ, R9 ;  /* 0x00000009ff047221 */ /* 0x000fe20000010000 */
[----:B------:R-:W-:-:S03]  /*39c0*/  FMUL.FTZ R6, R119, R8 ;  /* 0x0000000877067220 */ /* 0x000fc60000410000 */
[----:B------:R-:W-:Y:S01]  /*39d0*/  MUFU.COS R7, R15 ;  /* 0x0000000f00077308 */ /* 0x000fe20000000000 */
[-C--:B------:R-:W-:Y:S01]  /*39e0*/  FMUL.FTZ R9, R119, R4.reuse ;  /* 0x0000000477097220 */ /* 0x080fe20000410000 */
[C---:B------:R-:W-:Y:S01]  /*39f0*/  FFMA.FTZ R6, R117.reuse, R4, R6 ;  /* 0x0000000475067223 */ /* 0x040fe20000010006 */
[C---:B0-----:R-:W-:Y:S01]  /*3a00*/  FMUL.FTZ R120, R10.reuse, R120 ;  /* 0x000000780a787220 */ /* 0x041fe20000410000 */
[----:B------:R-:W-:Y:S01]  /*3a10*/  FMUL.FTZ R123, R10, R123 ;  /* 0x0000007b0a7b7220 */ /* 0x000fe20000410000 */
[----:B------:R-:W-:Y:S01]  /*3a20*/  FFMA.FTZ R8, R117, R8, -R9 ;  /* 0x0000000875087223 */ /* 0x000fe20000010809 */
[----:B------:R-:W-:Y:S01]  /*3a30*/  FADD.FTZ R10, RZ, R6 ;  /* 0x00000006ff0a7221 */ /* 0x000fe20000010000 */
[-C--:B------:R-:W-:Y:S01]  /*3a40*/  FMUL.FTZ R4, R107, R104.reuse ;  /* 0x000000686b047220 */ /* 0x080fe20000410000 */
[----:B------:R-:W-:Y:S01]  /*3a50*/  MUFU.SIN R5, R15 ;  /* 0x0000000f00057308 */ /* 0x000fe20000000400 */
[----:B------:R-:W-:Y:S01]  /*3a60*/  FMUL.FTZ R6, R105, R104 ;  /* 0x0000006869067220 */ /* 0x000fe20000410000 */
[----:B------:R-:W-:Y:S01]  /*3a70*/  FADD.FTZ R8, R79, R8 ;  /* 0x000000084f087221 */ /* 0x000fe20000010000 */
[----:B------:R-:W-:-:S05]  /*3a80*/  FMUL.FTZ R9, R123, R10 ;  /* 0x0000000a7b097220 */ /* 0x000fca0000410000 */
[----:B------:R-:W0:Y:S08]  /*3a90*/  MUFU.EX2 R11, R11 ;  /* 0x0000000b000b7308 */ /* 0x000e300000000800 */
[----:B------:R-:W-:Y:S08]  /*3aa0*/  MUFU.SIN R131, R132 ;  /* 0x0000008400837308 */ /* 0x000ff00000000400 */
[----:B------:R1:W-:Y:S01]  /*3ab0*/  MUFU.COS R129, R132 ;  /* 0x0000008400817308 */ /* 0x0003e20000000000 */
[C---:B0-----:R-:W-:Y:S01]  /*3ac0*/  FMUL.FTZ R122, R11.reuse, R122 ;  /* 0x0000007a0b7a7220 */ /* 0x041fe20000410000 */
[----:B------:R-:W-:Y:S01]  /*3ad0*/  FMUL.FTZ R124, R11, R124 ;  /* 0x0000007c0b7c7220 */ /* 0x000fe20000410000 */
[-C--:B------:R-:W-:Y:S01]  /*3ae0*/  FMUL.FTZ R11, R123, R8.reuse ;  /* 0x000000087b0b7220 */ /* 0x080fe20000410000 */
[----:B------:R-:W-:-:S03]  /*3af0*/  FFMA.FTZ R8, R120, R8, -R9 ;  /* 0x0000000878087223 */ /* 0x000fc60000010809 */
[----:B------:R-:W-:Y:S01]  /*3b00*/  FFMA.FTZ R11, R120, R10, R11 ;  /* 0x0000000a780b7223 */ /* 0x000fe2000001000b */
[----:B------:R-:W-:Y:S01]  /*3b10*/  FADD.FTZ R10, R81, R8 ;  /* 0x00000008510a7221 */ /* 0x000fe20000010000 */
[C---:B-1----:R-:W-:Y:S01]  /*3b20*/  FMUL.FTZ R132, R134.reuse, R7 ;  /* 0x0000000786847220 */ /* 0x042fe20000410000 */
[----:B------:R-:W-:Y:S01]  /*3b30*/  FMUL.FTZ R134, R134, R5 ;  /* 0x0000000586867220 */ /* 0x000fe20000410000 */
[-C--:B------:R-:W-:Y:S01]  /*3b40*/  FFMA.FTZ R5, R105, R106.reuse, -R4 ;  /* 0x0000006a69057223 */ /* 0x080fe20000010804 */
[----:B------:R-:W-:Y:S01]  /*3b50*/  FFMA.FTZ R7, R107, R106, R6 ;  /* 0x0000006a6b077223 */ /* 0x000fe20000010006 */
[----:B------:R-:W-:Y:S01]  /*3b60*/  FADD.FTZ R11, RZ, R11 ;  /* 0x0000000bff0b7221 */ /* 0x000fe20000010000 */
[----:B------:R-:W-:Y:S01]  /*3b70*/  MUFU.EX2 R133, R133 ;  /* 0x0000008500857308 */ /* 0x000fe20000000800 */
[C---:B------:R-:W-:Y:S01]  /*3b80*/  FMUL.FTZ R9, R108.reuse, R5 ;  /* 0x000000056c097220 */ /* 0x040fe20000410000 */
[----:B------:R-:W-:-:S03]  /*3b90*/  FMUL.FTZ R4, R108, R7 ;  /* 0x000000076c047220 */ /* 0x000fc60000410000 */
        /* <DEDUP_REMOVED lines=13> */
[-C--:B------:R-:W-:Y:S01]  /*3c70*/  FMUL.FTZ R5, R112, R8.reuse ;  /* 0x0000000870057220 */ /* 0x080fe20000410000 */
[C---:B------:R-:W-:Y:S01]  /*3c80*/  FMUL.FTZ R11, R124.reuse, R9 ;  /* 0x000000097c0b7220 */ /* 0x040fe20000410000 */
[-C--:B------:R-:W-:Y:S01]  /*3c90*/  FMUL.FTZ R10, R124, R7.reuse ;  /* 0x000000077c0a7220 */ /* 0x080fe20000410000 */
[C---:B------:R-:W-:Y:S01]  /*3ca0*/  FFMA.FTZ R4, R111.reuse, R8, R4 ;  /* 0x000000086f047223 */ /* 0x040fe20000010004 */
[----:B------:R-:W-:Y:S01]  /*3cb0*/  FFMA.FTZ R5, R111, R6, -R5 ;  /* 0x000000066f057223 */ /* 0x000fe20000010805 */
[----:B------:R-:W-:Y:S01]  /*3cc0*/  FFMA.FTZ R8, R122, R7, -R11 ;  /* 0x000000077a087223 */ /* 0x000fe2000001080b */
[----:B------:R-:W0:Y:S01]  /*3cd0*/  MUFU.COS R130, R23 ;  /* 0x0000001700827308 */ /* 0x000e220000000000 */
[CC--:B------:R-:W-:Y:S01]  /*3ce0*/  FMUL.FTZ R6, R114.reuse, R4.reuse ;  /* 0x0000000472067220 */ /* 0x0c0fe20000410000 */
[----:B------:R-:W-:Y:S01]  /*3cf0*/  FMUL.FTZ R7, R114, R5 ;  /* 0x0000000572077220 */ /* 0x000fe20000410000 */
[----:B------:R-:W-:Y:S01]  /*3d00*/  FFMA.FTZ R10, R122, R9, R10 ;  /* 0x000000097a0a7223 */ /* 0x000fe2000001000a */
[----:B------:R-:W-:Y:S01]  /*3d10*/  FADD.FTZ R8, R85, R8 ;  /* 0x0000000855087221 */ /* 0x000fe20000010000 */
[C---:B------:R-:W-:Y:S01]  /*3d20*/  FFMA.FTZ R6, R113.reuse, R5, -R6 ;  /* 0x0000000571067223 */ /* 0x040fe20000010806 */
[----:B------:R-:W-:Y:S01]  /*3d30*/  FFMA.FTZ R7, R113, R4, R7 ;  /* 0x0000000471077223 */ /* 0x000fe20000010007 */
[----:B------:R-:W-:Y:S01]  /*3d40*/  FADD.FTZ R10, RZ, R10 ;  /* 0x0000000aff0a7221 */ /* 0x000fe20000010000 */
[----:B------:R-:W1:Y:S01]  /*3d50*/  MUFU.SIN R14, R23 ;  /* 0x00000017000e7308 */ /* 0x000e620000000400 */
[----:B------:R-:W-:Y:S01]  /*3d60*/  FMUL.FTZ R12, R126, R8 ;  /* 0x000000087e0c7220 */ /* 0x000fe20000410000 */
[C---:B------:R-:W-:Y:S01]  /*3d70*/  FMUL.FTZ R4, R116.reuse, R6 ;  /* 0x0000000674047220 */ /* 0x040fe20000410000 */
[-C--:B------:R-:W-:Y:S01]  /*3d80*/  FMUL.FTZ R5, R116, R7.reuse ;  /* 0x0000000774057220 */ /* 0x080fe20000410000 */
[-C--:B------:R-:W-:Y:S01]  /*3d90*/  FMUL.FTZ R9, R126, R10.reuse ;  /* 0x0000000a7e097220 */ /* 0x080fe20000410000 */
[----:B------:R-:W-:Y:S01]  /*3da0*/  FFMA.FTZ R12, R125, R10, R12 ;  /* 0x0000000a7d0c7223 */ /* 0x000fe2000001000c */
[C---:B------:R-:W-:Y:S01]  /*3db0*/  FFMA.FTZ R4, R115.reuse, R7, R4 ;  /* 0x0000000773047223 */ /* 0x040fe20000010004 */
[----:B------:R-:W-:Y:S01]  /*3dc0*/  FFMA.FTZ R6, R115, R6, -R5 ;  /* 0x0000000673067223 */ /* 0x000fe20000010805 */
[----:B------:R-:W2:Y:S01]  /*3dd0*/  MUFU.EX2 R24, R27 ;  /* 0x0000001b00187308 */ /* 0x000ea20000000800 */
[----:B------:R-:W-:Y:S01]  /*3de0*/  FFMA.FTZ R10, R125, R8, -R9 ;  /* 0x000000087d0a7223 */ /* 0x000fe20000010809 */
[----:B------:R-:W-:Y:S01]  /*3df0*/  FADD.FTZ R12, RZ, R12 ;  /* 0x0000000cff0c7221 */ /* 0x000fe20000010000 */
[----:B------:R-:W-:Y:S01]  /*3e00*/  FMUL.FTZ R8, R119, R4 ;  /* 0x0000000477087220 */ /* 0x000fe20000410000 */
[----:B0-----:R-:W-:Y:S01]  /*3e10*/  FMUL.FTZ R130, R133, R130 ;  /* 0x0000008285827220 */ /* 0x001fe20000410000 */
[-C--:B------:R-:W-:Y:S01]  /*3e20*/  FMUL.FTZ R5, R119, R6.reuse ;  /* 0x0000000677057220 */ /* 0x080fe20000410000 */
[----:B------:R-:W-:Y:S01]  /*3e30*/  FADD.FTZ R10, R87, R10 ;  /* 0x0000000a570a7221 */ /* 0x000fe20000010000 */
[----:B------:R-:W-:Y:S01]  /*3e40*/  FFMA.FTZ R8, R117, R6, -R8 ;  /* 0x0000000675087223 */ /* 0x000fe20000010808 */
[----:B-1----:R-:W-:Y:S01]  /*3e50*/  FMUL.FTZ R133, R133, R14 ;  /* 0x0000000e85857220 */ /* 0x002fe20000410000 */
[C---:B------:R-:W-:Y:S01]  /*3e60*/  FMUL.FTZ R14, R128.reuse, R12 ;  /* 0x0000000c800e7220 */ /* 0x040fe20000410000 */
[----:B------:R-:W-:Y:S01]  /*3e70*/  FFMA.FTZ R5, R117, R4, R5 ;  /* 0x0000000475057223 */ /* 0x000fe20000010005 */
[----:B------:R-:W-:Y:S01]  /*3e80*/  FMUL.FTZ R11, R128, R10 ;  /* 0x0000000a800b7220 */ /* 0x000fe20000410000 */
[----:B------:R-:W-:Y:S01]  /*3e90*/  FMUL.FTZ R9, R123, R8 ;  /* 0x000000087b097220 */ /* 0x000fe20000410000 */
[----:B------:R-:W-:Y:S01]  /*3ea0*/  FFMA.FTZ R14, R127, R10, -R14 ;  /* 0x0000000a7f0e7223 */ /* 0x000fe2000001080e */
[----:B------:R-:W-:Y:S01]  /*3eb0*/  FMUL.FTZ R7, R123, R5 ;  /* 0x000000057b077220 */ /* 0x000fe20000410000 */
[----:B------:R-:W-:Y:S01]  /*3ec0*/  FFMA.FTZ R11, R127, R12, R11 ;  /* 0x0000000c7f0b7223 */ /* 0x000fe2000001000b */
[----:B--2---:R-:W-:Y:S01]  /*3ed0*/  FMUL.FTZ R131, R24, R131 ;  /* 0x0000008318837220 */ /* 0x004fe20000410000 */
[----:B------:R-:W-:Y:S01]  /*3ee0*/  FADD.FTZ R14, R89, R14 ;  /* 0x0000000e590e7221 */ /* 0x000fe20000010000 */
[C---:B------:R-:W-:Y:S01]  /*3ef0*/  FFMA.FTZ R9, R120.reuse, R5, R9 ;  /* 0x0000000578097223 */ /* 0x040fe20000010009 */
[----:B------:R-:W-:Y:S01]  /*3f00*/  FFMA.FTZ R7, R120, R8, -R7 ;  /* 0x0000000878077223 */ /* 0x000fe20000010807 */
[----:B------:R-:W-:Y:S01]  /*3f10*/  FADD.FTZ R6, RZ, R11 ;  /* 0x0000000bff067221 */ /* 0x000fe20000010000 */
[----:B------:R-:W-:Y:S01]  /*3f20*/  FMUL.FTZ R129, R24, R129 ;  /* 0x0000008118817220 */ /* 0x000fe20000410000 */
[----:B------:R-:W-:Y:S01]  /*3f30*/  FMUL.FTZ R8, R131, R14 ;  /* 0x0000000e83087220 */ /* 0x000fe20000410000 */
[C---:B------:R-:W-:Y:S01]  /*3f40*/  FMUL.FTZ R5, R121.reuse, R9 ;  /* 0x0000000979057220 */ /* 0x040fe20000410000 */
[-C--:B------:R-:W-:Y:S01]  /*3f50*/  FMUL.FTZ R4, R121, R7.reuse ;  /* 0x0000000779047220 */ /* 0x080fe20000410000 */
[-C--:B------:R-:W-:Y:S01]  /*3f60*/  FMUL.FTZ R11, R131, R6.reuse ;  /* 0x00000006830b7220 */ /* 0x080fe20000410000 */
[C---:B------:R-:W-:Y:S01]  /*3f70*/  FFMA.FTZ R8, R129.reuse, R6, R8 ;  /* 0x0000000681087223 */ /* 0x040fe20000010008 */
        /* <DEDUP_REMOVED lines=20> */
[----:B------:R-:W-:-:S02]  /*40c0*/  FMUL.FTZ R4, R128, R6 ;  /* 0x0000000680047220 */ /* 0x000fc40000410000 */
[-C--:B------:R-:W-:Y:S01]  /*40d0*/  FMUL.FTZ R10, R134, R5.reuse ;  /* 0x00000005860a7220 */ /* 0x080fe20000410000 */
[----:B------:R-:W-:Y:S01]  /*40e0*/  FFMA.FTZ R7, R132, R5, R7 ;  /* 0x0000000584077223 */ /* 0x000fe20000010007 */
[CC--:B------:R-:W-:Y:S01]  /*40f0*/  FFMA.FTZ R4, R127.reuse, R8.reuse, R4 ;  /* 0x000000087f047223 */ /* 0x0c0fe20000010004 */
[----:B------:R-:W-:Y:S01]  /*4100*/  FMUL.FTZ R8, R128, R8 ;  /* 0x0000000880087220 */ /* 0x000fe20000410000 */
[----:B------:R-:W-:Y:S01]  /*4110*/  FFMA.FTZ R10, R132, R9, -R10 ;  /* 0x00000009840a7223 */ /* 0x000fe2000001080a */
[----:B------:R-:W-:Y:S02]  /*4120*/  FADD.FTZ R136, RZ, R7 ;  /* 0x00000007ff887221 */ /* 0x000fe40000010000 */
[----:B------:R-:W-:Y:S01]  /*4130*/  FFMA.FTZ R8, R127, R6, -R8 ;  /* 0x000000067f087223 */ /* 0x000fe20000010808 */
[----:B------:R-:W-:Y:S01]  /*4140*/  FADD.FTZ R135, R95, R10 ;  /* 0x0000000a5f877221 */ /* 0x000fe20000010000 */
[C---:B------:R-:W-:Y:S01]  /*4150*/  FMUL.FTZ R6, R131.reuse, R4 ;  /* 0x0000000483067220 */ /* 0x040fe20000410000 */
[----:B------:R-:W0:Y:S01]  /*4160*/  SHFL.UP PT, R10, R136, 0x1, RZ ;  /* 0x04200000880a7989 */ /* 0x000e2200000e00ff */
[----:B------:R-:W-:-:S02]  /*4170*/  FMUL.FTZ R5, R131, R8 ;  /* 0x0000000883057220 */ /* 0x000fc40000410000 */
[C---:B------:R-:W-:Y:S02]  /*4180*/  FFMA.FTZ R6, R129.reuse, R8, -R6 ;  /* 0x0000000881067223 */ /* 0x040fe40000010806 */
[----:B------:R-:W1:Y:S01]  /*4190*/  SHFL.UP PT, R8, R135, 0x1, RZ ;  /* 0x0420000087087989 */ /* 0x000e6200000e00ff */
[----:B------:R-:W-:Y:S01]  /*41a0*/  FFMA.FTZ R5, R129, R4, R5 ;  /* 0x0000000481057223 */ /* 0x000fe20000010005 */
[C---:B------:R-:W-:Y:S01]  /*41b0*/  FMUL.FTZ R9, R133.reuse, R6 ;  /* 0x0000000685097220 */ /* 0x040fe20000410000 */
[----:B------:R-:W-:Y:S02]  /*41c0*/  MOV R4, R103 ;  /* 0x0000006700047202 */ /* 0x000fe40000000f00 */
        /* <DEDUP_REMOVED lines=9> */
[-C--:B0-----:R-:W-:Y:S02]  /*4260*/  FMUL.FTZ R5, R137, R10.reuse ;  /* 0x0000000a89057220 */ /* 0x081fe40000410000 */
[----:B------:R-:W2:Y:S01]  /*4270*/  LDG.E.64 R22, desc[UR16][R6.64] ;  /* 0x0000001006167981 */ /* 0x000ea2000c1e1b00 */
[----:B------:R-:W-:-:S03]  /*4280*/  FMUL.FTZ R10, R138, R10 ;  /* 0x0000000a8a0a7220 */ /* 0x000fc60000410000 */
[----:B------:R-:W0:Y:S01]  /*4290*/  SHFL.UP PT, R9, R138, 0x1, RZ ;  /* 0x042000008a097989 */ /* 0x000e2200000e00ff */
[-C--:B-1----:R-:W-:Y:S01]  /*42a0*/  FFMA.FTZ R5, R138, R8.reuse, R5 ;  /* 0x000000088a057223 */ /* 0x082fe20000010005 */
[----:B------:R-:W-:Y:S02]  /*42b0*/  FFMA.FTZ R10, R137, R8, -R10 ;  /* 0x00000008890a7223 */ /* 0x000fe4000001080a */
[----:B------:R-:W1:Y:S01]  /*42c0*/  SHFL.UP PT, R8, R137, 0x1, RZ ;  /* 0x0420000089087989 */ /* 0x000e6200000e00ff */
[----:B------:R-:W-:Y:S01]  /*42d0*/  @P1 FADD.FTZ R136, R136, R5 ;  /* 0x0000000588881221 */ /* 0x000fe20000010000 */
[----:B------:R-:W-:Y:S01]  /*42e0*/  @P1 FADD.FTZ R135, R135, R10 ;  /* 0x0000000a87871221 */ /* 0x000fe20000010000 */
[----:B------:R-:W-:-:S03]  /*42f0*/  MOV R5, R102 ;  /* 0x0000006600057202 */ /* 0x000fc60000000f00 */
[----:B------:R-:W4:Y:S04]  /*4300*/  SHFL.UP PT, R13, R136, 0x2, RZ ;  /* 0x04400000880d7989 */ /* 0x000f2800000e00ff */
[----:B------:R-:W5:Y:S04]  /*4310*/  SHFL.UP PT, R12, R135, 0x2, RZ ;  /* 0x04400000870c7989 */ /* 0x000f6800000e00ff */
[----:B------:R4:W2:Y:S01]  /*4320*/  LDG.E.64 R24, desc[UR16][R4.64] ;  /* 0x0000001004187981 */ /* 0x0008a2000c1e1b00 */
[-C--:B0-----:R-:W-:Y:S01]  /*4330*/  FMUL.FTZ R11, R137, R9.reuse ;  /* 0x00000009890b7220 */ /* 0x081fe20000410000 */
[----:B------:R-:W-:-:S03]  /*4340*/  FMUL.FTZ R10, R138, R9 ;  /* 0x000000098a0a7220 */ /* 0x000fc60000410000 */
[-C--:B-1----:R-:W-:Y:S01]  /*4350*/  @P1 FFMA.FTZ R138, R138, R8.reuse, R11 ;  /* 0x000000088a8a1223 */ /* 0x082fe2000001000b */
[----:B------:R-:W-:Y:S01]  /*4360*/  @P1 FFMA.FTZ R137, R137, R8, -R10 ;  /* 0x0000000889891223 */ /* 0x000fe2000001080a */
[----:B------:R-:W-:-:S03]  /*4370*/  ISETP.GE.AND P1, PT, R30, 0x2, PT ;  /* 0x000000021e00780c */ /* 0x000fc60003f26270 */
[----:B------:R-:W0:Y:S01]  /*4380*/  SHFL.UP PT, R8, R138, 0x2, RZ ;  /* 0x044000008a087989 */ /* 0x000e2200000e00ff */
[----:B----4-:R-:W-:-:S03]  /*4390*/  FMUL.FTZ R5, R137, R13 ;  /* 0x0000000d89057220 */ /* 0x010fc60000410000 */
[----:B------:R-:W1:Y:S01]  /*43a0*/  SHFL.UP PT, R6, R137, 0x2, RZ ;  /* 0x0440000089067989 */ /* 0x000e6200000e00ff */
[C---:B------:R-:W-:Y:S01]  /*43b0*/  FMUL.FTZ R4, R138.reuse, R13 ;  /* 0x0000000d8a047220 */ /* 0x040fe20000410000 */
[----:B-----5:R-:W-:-:S03]  /*43c0*/  FFMA.FTZ R5, R138, R12, R5 ;  /* 0x0000000c8a057223 */ /* 0x020fc60000010005 */
[----:B------:R-:W-:Y:S01]  /*43d0*/  FFMA.FTZ R4, R137, R12, -R4 ;  /* 0x0000000c89047223 */ /* 0x000fe20000010804 */
[----:B------:R-:W-:-:S03]  /*43e0*/  @P1 FADD.FTZ R136, R136, R5 ;  /* 0x0000000588881221 */ /* 0x000fc60000010000 */
[----:B------:R-:W-:Y:S02]  /*43f0*/  @P1 FADD.FTZ R135, R135, R4 ;  /* 0x0000000487871221 */ /* 0x000fe40000010000 */
[----:B------:R-:W4:Y:S04]  /*4400*/  SHFL.UP PT, R9, R136, 0x4, RZ ;  /* 0x0480000088097989 */ /* 0x000f2800000e00ff */
[----:B------:R-:W5:Y:S01]  /*4410*/  SHFL.UP PT, R7, R135, 0x4, RZ ;  /* 0x0480000087077989 */ /* 0x000f6200000e00ff */
[-C--:B0-----:R-:W-:Y:S01]  /*4420*/  FMUL.FTZ R5, R137, R8.reuse ;  /* 0x0000000889057220 */ /* 0x081fe20000410000 */
[----:B------:R-:W-:-:S03]  /*4430*/  FMUL.FTZ R8, R138, R8 ;  /* 0x000000088a087220 */ /* 0x000fc60000410000 */
[-C--:B-1----:R-:W-:Y:S01]  /*4440*/  @P1 FFMA.FTZ R138, R138, R6.reuse, R5 ;  /* 0x000000068a8a1223 */ /* 0x082fe20000010005 */
[----:B------:R-:W-:-:S04]  /*4450*/  @P1 FFMA.FTZ R137, R137, R6, -R8 ;  /* 0x0000000689891223 */ /* 0x000fc80000010808 */
[----:B------:R-:W0:Y:S01]  /*4460*/  SHFL.UP PT, R5, R138, 0x4, RZ ;  /* 0x048000008a057989 */ /* 0x000e2200000e00ff */
[----:B------:R-:W-:-:S03]  /*4470*/  ISETP.GE.AND P1, PT, R30, 0x4, PT ;  /* 0x000000041e00780c */ /* 0x000fc60003f26270 */
[----:B------:R-:W1:Y:S01]  /*4480*/  SHFL.UP PT, R4, R137, 0x4, RZ ;  /* 0x0480000089047989 */ /* 0x000e6200000e00ff */
[-C--:B----4-:R-:W-:Y:S01]  /*4490*/  FMUL.FTZ R11, R137, R9.reuse ;  /* 0x00000009890b7220 */ /* 0x090fe20000410000 */
[----:B------:R-:W-:-:S03]  /*44a0*/  FMUL.FTZ R6, R138, R9 ;  /* 0x000000098a067220 */ /* 0x000fc60000410000 */
[-C--:B-----5:R-:W-:Y:S01]  /*44b0*/  FFMA.FTZ R11, R138, R7.reuse, R11 ;  /* 0x000000078a0b7223 */ /* 0x0a0fe2000001000b */
[----:B------:R-:W-:-:S04]  /*44c0*/  FFMA.FTZ R6, R137, R7, -R6 ;  /* 0x0000000789067223 */ /* 0x000fc80000010806 */
[----:B------:R-:W-:Y:S01]  /*44d0*/  @P1 FADD.FTZ R136, R136, R11 ;  /* 0x0000000b88881221 */ /* 0x000fe20000010000 */
[----:B------:R-:W-:-:S04]  /*44e0*/  @P1 FADD.FTZ R135, R135, R6 ;  /* 0x0000000687871221 */ /* 0x000fc80000010000 */
[----:B------:R-:W4:Y:S01]  /*44f0*/  SHFL.UP PT, R9, R136, 0x8, RZ ;  /* 0x0500000088097989 */ /* 0x000f2200000e00ff */
[CC--:B0-----:R-:W-:Y:S01]  /*4500*/  FMUL.FTZ R7, R137.reuse, R5.reuse ;  /* 0x0000000589077220 */ /* 0x0c1fe20000410000 */
[C---:B------:R-:W-:Y:S02]  /*4510*/  FMUL.FTZ R6, R138.reuse, R5 ;  /* 0x000000058a067220 */ /* 0x040fe40000410000 */
[----:B------:R-:W0:Y:S01]  /*4520*/  SHFL.UP PT, R8, R135, 0x8, RZ ;  /* 0x0500000087087989 */ /* 0x000e2200000e00ff */
[-C--:B-1----:R-:W-:Y:S01]  /*4530*/  @P1 FFMA.FTZ R138, R138, R4.reuse, R7 ;  /* 0x000000048a8a1223 */ /* 0x082fe20000010007 */
[----:B------:R-:W-:-:S04]  /*4540*/  @P1 FFMA.FTZ R137, R137, R4, -R6 ;  /* 0x0000000489891223 */ /* 0x000fc80000010806 */
[----:B------:R-:W1:Y:S04]  /*4550*/  SHFL.UP PT, R5, R138, 0x8, RZ ;  /* 0x050000008a057989 */ /* 0x000e6800000e00ff */
[----:B------:R-:W5:Y:S01]  /*4560*/  SHFL.UP PT, R4, R137, 0x8, RZ ;  /* 0x0500000089047989 */ /* 0x000f6200000e00ff */
[----:B------:R-:W-:Y:S01]  /*4570*/  ISETP.GE.AND P1, PT, R30, 0x8, PT ;  /* 0x000000081e00780c */ /* 0x000fe20003f26270 */
[-C--:B----4-:R-:W-:Y:S01]  /*4580*/  FMUL.FTZ R6, R138, R9.reuse ;  /* 0x000000098a067220 */ /* 0x090fe20000410000 */
[----:B------:R-:W-:-:S04]  /*4590*/  FMUL.FTZ R9, R137, R9 ;  /* 0x0000000989097220 */ /* 0x000fc80000410000 */
[-C--:B0-----:R-:W-:Y:S01]  /*45a0*/  FFMA.FTZ R9, R138, R8.reuse, R9 ;  /* 0x000000088a097223 */ /* 0x081fe20000010009 */
[----:B------:R-:W-:-:S06]  /*45b0*/  FFMA.FTZ R6, R137, R8, -R6 ;  /* 0x0000000889067223 */ /* 0x000fcc0000010806 */
[----:B------:R-:W-:Y:S01]  /*45c0*/  @P1 FADD.FTZ R136, R136, R9 ;  /* 0x0000000988881221 */ /* 0x000fe20000010000 */
[----:B------:R-:W-:Y:S01]  /*45d0*/  @P1 FADD.FTZ R135, R135, R6 ;  /* 0x0000000687871221 */ /* 0x000fe20000010000 */
[CC--:B-1----:R-:W-:Y:S01]  /*45e0*/  FMUL.FTZ R7, R137.reuse, R5.reuse ;  /* 0x0000000589077220 */ /* 0x0c2fe20000410000 */
[C---:B------:R-:W-:Y:S02]  /*45f0*/  FMUL.FTZ R6, R138.reuse, R5 ;  /* 0x000000058a067220 */ /* 0x040fe40000410000 */
[----:B------:R-:W0:Y:S01]  /*4600*/  SHFL.UP PT, R12, R136, 0x10, RZ ;  /* 0x06000000880c7989 */ /* 0x000e2200000e00ff */
[-C--:B-----5:R-:W-:Y:S01]  /*4610*/  @P1 FFMA.FTZ R138, R138, R4.reuse, R7 ;  /* 0x000000048a8a1223 */ /* 0x0a0fe20000010007 */
[----:B------:R-:W-:Y:S02]  /*4620*/  @P1 FFMA.FTZ R137, R137, R4, -R6 ;  /* 0x0000000489891223 */ /* 0x000fe40000010806 */
[----:B------:R-:W1:Y:S01]  /*4630*/  SHFL.UP PT, R5, R135, 0x10, RZ ;  /* 0x0600000087057989 */ /* 0x000e6200000e00ff */
[----:B------:R-:W4:Y:S03]  /*4640*/  S2UR UR6, SR_CgaCtaId ;  /* 0x00000000000679c3 */ /* 0x000f260000008800 */
[----:B------:R-:W5:Y:S04]  /*4650*/  SHFL.UP PT, R4, R138, 0x10, RZ ;  /* 0x060000008a047989 */ /* 0x000f6800000e00ff */
[----:B------:R-:W3:Y:S01]  /*4660*/  SHFL.UP PT, R13, R137, 0x10, RZ ;  /* 0x06000000890d7989 */ /* 0x000ee200000e00ff */
[----:B------:R-:W-:Y:S01]  /*4670*/  HFMA2 R8, -RZ, RZ, 1.875, 0 ;  /* 0x3f800000ff087431 */ /* 0x000fe200000001ff */
[----:B------:R-:W-:-:S02]  /*4680*/  CS2R R10, SRZ ;  /* 0x00000000000a7805 */ /* 0x000fc4000001ff00 */
[----:B------:R-:W-:Y:S02]  /*4690*/  MOV R9, RZ ;  /* 0x000000ff00097202 */ /* 0x000fe40000000f00 */
[----:B------:R-:W-:Y:S01]  /*46a0*/  ISETP.NE.AND P1, PT, R30, 0x1f, PT ;  /* 0x0000001f1e00780c */ /* 0x000fe20003f25270 */
[----:B------:R-:W-:-:S03]  /*46b0*/  UMOV UR4, 0x400 ;  /* 0x0000040000047882 */ /* 0x000fc60000000000 */
[----:B------:R-:W3:Y:S01]  /*46c0*/  @P0 LDS.128 R8, [UR5] ;  /* 0x00000005ff080984 */ /* 0x000ee20008000c00 */
[-C--:B0-----:R-:W-:Y:S01]  /*46d0*/  FMUL.FTZ R6, R138, R12.reuse ;  /* 0x0000000c8a067220 */ /* 0x081fe20000410000 */
[----:B------:R-:W-:-:S03]  /*46e0*/  FMUL.FTZ R7, R137, R12 ;  /* 0x0000000c89077220 */ /* 0x000fc60000410000 */
        /* <DEDUP_REMOVED lines=21> */
[----:B0-----:R-:W-:-:S03]  /*4840*/  FSEL R15, R136, R15, !P1 ;  /* 0x0000000f880f7208 */ /* 0x001fc60004800000 */
[----:B------:R-:W0:Y:S01]  /*4850*/  SHFL.UP PT, R140, R137, 0x1, RZ ;  /* 0x04200000898c7989 */ /* 0x000e2200000e00ff */
[----:B------:R-:W-:-:S03]  /*4860*/  FSEL R14, R135, R14, !P1 ;  /* 0x0000000e870e7208 */ /* 0x000fc60004800000 */
[----:B------:R-:W3:Y:S04]  /*4870*/  SHFL.UP PT, R12, R15, 0x1, RZ ;  /* 0x042000000f0c7989 */ /* 0x000ee800000e00ff */
[----:B------:R-:W4:Y:S01]  /*4880*/  SHFL.UP PT, R136, R14, 0x1, RZ ;  /* 0x042000000e887989 */ /* 0x000f2200000e00ff */
[----:B-1----:R-:W-:Y:S02]  /*4890*/  @!P2 MOV R139, R9 ;  /* 0x00000009008ba202 */ /* 0x002fe40000000f00 */
[----:B0-----:R-:W-:Y:S02]  /*48a0*/  @!P2 MOV R140, R8 ;  /* 0x00000008008ca202 */ /* 0x001fe40000000f00 */
[----:B---3--:R-:W-:Y:S01]  /*48b0*/  @!P2 MOV R12, R11 ;  /* 0x0000000b000ca202 */ /* 0x008fe20000000f00 */
[-C--:B------:R-:W-:Y:S01]  /*48c0*/  @P3 FMUL.FTZ R142, R26, R139.reuse ;  /* 0x0000008b1a8e3220 */ /* 0x080fe20000410000 */
[----:B------:R-:W-:Y:S01]  /*48d0*/  @P3 FMUL.FTZ R139, R27, R139 ;  /* 0x0000008b1b8b3220 */ /* 0x000fe20000410000 */
[----:B----4-:R-:W-:-:S02]  /*48e0*/  @!P2 MOV R136, R10 ;  /* 0x0000000a0088a202 */ /* 0x010fc40000000f00 */
        /* <DEDUP_REMOVED lines=42> */
[----:B------:R-:W-:Y:S01]  /*4b90*/  FFMA.FTZ R110, R115, R108, -R110 ;  /* 0x0000006c736e7223 */ /* 0x000fe2000001086e */
[----:B--2---:R-:W-:Y:S01]  /*4ba0*/  FMUL.FTZ R109, R23, R25 ;  /* 0x00000019176d7220 */ /* 0x004fe20000410000 */
[----:B------:R-:W-:Y:S02]  /*4bb0*/  FFMA.FTZ R112, R115, R107, R116 ;  /* 0x0000006b73707223 */ /* 0x000fe40000010074 */
[----:B------:R-:W-:Y:S01]  /*4bc0*/  FADD.FTZ R110, R77, R110 ;  /* 0x0000006e4d6e7221 */ /* 0x000fe20000010000 */
[C---:B------:R-:W-:Y:S01]  /*4bd0*/  FMUL.FTZ R114, R22.reuse, R25 ;  /* 0x0000001916727220 */ /* 0x040fe20000410000 */
[----:B------:R-:W-:Y:S01]  /*4be0*/  FFMA.FTZ R25, R22, R24, -R109 ;  /* 0x0000001816197223 */ /* 0x000fe2000001086d */
[----:B------:R-:W-:Y:S01]  /*4bf0*/  FADD.FTZ R112, RZ, R112 ;  /* 0x00000070ff707221 */ /* 0x000fe20000010000 */
[----:B------:R-:W-:Y:S01]  /*4c00*/  FMUL.FTZ R22, R119, R110 ;  /* 0x0000006e77167220 */ /* 0x000fe20000410000 */
[----:B------:R-:W-:Y:S02]  /*4c10*/  FMUL.FTZ R109, R5, R11 ;  /* 0x0000000b056d7220 */ /* 0x000fe40000410000 */
[-C--:B------:R-:W-:Y:S01]  /*4c20*/  FMUL.FTZ R119, R119, R112.reuse ;  /* 0x0000007077777220 */ /* 0x080fe20000410000 */
[----:B------:R-:W-:Y:S01]  /*4c30*/  FFMA.FTZ R22, R117, R112, R22 ;  /* 0x0000007075167223 */ /* 0x000fe20000010016 */
[----:B------:R-:W-:Y:S01]  /*4c40*/  FFMA.FTZ R23, R23, R24, R114 ;  /* 0x0000001817177223 */ /* 0x000fe20000010072 */
[----:B------:R-:W-:Y:S01]  /*4c50*/  ISETP.NE.AND P1, PT, R44, RZ, PT ;  /* 0x000000ff2c00720c */ /* 0x000fe20003f25270 */
[----:B------:R-:W-:Y:S01]  /*4c60*/  FFMA.FTZ R24, R117, R110, -R119 ;  /* 0x0000006e75187223 */ /* 0x000fe20000010877 */
[----:B------:R-:W-:Y:S01]  /*4c70*/  FADD.FTZ R22, RZ, R22 ;  /* 0x00000016ff167221 */ /* 0x000fe20000010000 */
[-C--:B------:R-:W-:Y:S01]  /*4c80*/  FFMA.FTZ R111, R4, R10.reuse, -R109 ;  /* 0x0000000a046f7223 */ /* 0x080fe2000001086d */
[C---:B------:R-:W-:Y:S01]  /*4c90*/  FMUL.FTZ R113, R5.reuse, R10 ;  /* 0x0000000a05717220 */ /* 0x040fe20000410000 */
[C---:B------:R-:W-:Y:S01]  /*4ca0*/  FMUL.FTZ R109, R5.reuse, R9 ;  /* 0x00000009056d7220 */ /* 0x040fe20000410000 */
[----:B------:R-:W-:Y:S01]  /*4cb0*/  FMUL.FTZ R10, R5, R8 ;  /* 0x00000008050a7220 */ /* 0x000fe20000410000 */
[----:B------:R-:W-:Y:S01]  /*4cc0*/  FADD.FTZ R24, R79, R24 ;  /* 0x000000184f187221 */ /* 0x000fe20000010000 */
[----:B------:R-:W-:-:S03]  /*4cd0*/  FMUL.FTZ R5, R123, R22 ;  /* 0x000000167b057220 */ /* 0x000fc60000410000 */
[-C--:B------:R-:W-:Y:S01]  /*4ce0*/  FMUL.FTZ R123, R123, R24.reuse ;  /* 0x000000187b7b7220 */ /* 0x080fe20000410000 */
[----:B------:R-:W-:Y:S01]  /*4cf0*/  FFMA.FTZ R114, R120, R24, -R5 ;  /* 0x0000001878727223 */ /* 0x000fe20000010805 */
[C---:B------:R-:W-:Y:S01]  /*4d00*/  FFMA.FTZ R8, R4.reuse, R8, -R109 ;  /* 0x0000000804087223 */ /* 0x040fe2000001086d */
[C---:B------:R-:W-:Y:S01]  /*4d10*/  FFMA.FTZ R9, R4.reuse, R9, R10 ;  /* 0x0000000904097223 */ /* 0x040fe2000001000a */
        /* <DEDUP_REMOVED lines=17> */
.L_x_1650:
[----:B------:R-:W-:Y:S05]  /*4e30*/  BSYNC.RECONVERGENT B0 ;  /* 0x0000000000007941 */ /* 0x000fea0003800200 */
.L_x_1649:
[-C--:B------:R-:W-:Y:S01]  /*4e40*/  FMUL.FTZ R121, R121, R6.reuse ;  /* 0x0000000679797220 */ /* 0x080fe20000410000 */
[C---:B------:R-:W-:Y:S01]  /*4e50*/  FFMA.FTZ R15, R118.reuse, R6, R15 ;  /* 0x00000006760f7223 */ /* 0x040fe2000001000f */
[----:B------:R-:W-:Y:S01]  /*4e60*/  FMUL.FTZ R12, R23, R12 ;  /* 0x0000000c170c7220 */ /* 0x000fe20000410000 */
[C---:B------:R-:W-:Y:S01]  /*4e70*/  FFMA.FTZ R116, R25.reuse, R13, -R116 ;  /* 0x0000000d19747223 */ /* 0x040fe20000010874 */
[----:B------:R-:W-:Y:S01]  /*4e80*/  FFMA.FTZ R118, R118, R114, -R121 ;  /* 0x0000007276767223 */ /* 0x000fe20000010879 */
[----:B0-----:R-:W-:Y:S01]  /*4e90*/  FADD.FTZ R8, RZ, R15 ;  /* 0x0000000fff087221 */ /* 0x001fe20000010000 */
[----:B------:R-:W-:Y:S01]  /*4ea0*/  FFMA.FTZ R12, R25, R0, -R12 ;  /* 0x00000000190c7223 */ /* 0x000fe2000001080c */
[----:B------:R-:W-:Y:S01]  /*4eb0*/  FMUL.FTZ R4, R23, R27 ;  /* 0x0000001b17047220 */ /* 0x000fe20000410000 */
[----:B------:R-:W-:Y:S01]  /*4ec0*/  FADD.FTZ R9, R83, R118 ;  /* 0x0000007653097221 */ /* 0x000fe20000010000 */
[C---:B------:R-:W-:Y:S01]  /*4ed0*/  FMUL.FTZ R5, R124.reuse, R8 ;  /* 0x000000087c057220 */ /* 0x040fe20000410000 */
[----:B------:R-:W-:Y:S01]  /*4ee0*/  FMUL.FTZ R14, R23, R14 ;  /* 0x0000000e170e7220 */ /* 0x000fe20000410000 */
[C---:B------:R-:W-:Y:S01]  /*4ef0*/  FFMA.FTZ R105, R25.reuse, R105, -R4 ;  /* 0x0000006919697223 */ /* 0x040fe20000010804 */
[-C--:B------:R-:W-:Y:S01]  /*4f00*/  FMUL.FTZ R7, R124, R9.reuse ;  /* 0x000000097c077220 */ /* 0x080fe20000410000 */
[C---:B------:R-:W-:Y:S01]  /*4f10*/  FFMA.FTZ R0, R122.reuse, R9, -R5 ;  /* 0x000000097a007223 */ /* 0x040fe20000010805 */
[----:B------:R-:W-:Y:S01]  /*4f20*/  FFMA.FTZ R5, R25, R26, -R14 ;  /* 0x0000001a19057223 */ /* 0x000fe2000001080e */
[----:B------:R-:W-:Y:S01]  /*4f30*/  FMUL.FTZ R4, R23, R107 ;  /* 0x0000006b17047220 */ /* 0x000fe20000410000 */
[----:B------:R-:W-:Y:S01]  /*4f40*/  FFMA.FTZ R7, R122, R8, R7 ;  /* 0x000000087a077223 */ /* 0x000fe20000010007 */
[----:B------:R-:W-:Y:S01]  /*4f50*/  FADD.FTZ R11, R85, R0 ;  /* 0x00000000550b7221 */ /* 0x000fe20000010000 */
[----:B------:R-:W-:Y:S01]  /*4f60*/  FFMA.FTZ R82, R5, 2, R82 ;  /* 0x4000000005527823 */ /* 0x000fe20000010052 */
[----:B------:R-:W-:Y:S01]  /*4f70*/  FFMA.FTZ R5, R25, R108, -R4 ;  /* 0x0000006c19057223 */ /* 0x000fe20000010804 */
[----:B------:R-:W-:Y:S01]  /*4f80*/  FADD.FTZ R10, RZ, R7 ;  /* 0x00000007ff0a7221 */ /* 0x000fe20000010000 */
[CC--:B------:R-:W-:Y:S01]  /*4f90*/  FMUL.FTZ R0, R126.reuse, R11.reuse ;  /* 0x0000000b7e007220 */ /* 0x0c0fe20000410000 */
[----:B------:R-:W-:Y:S01]  /*4fa0*/  FMUL.FTZ R22, R23, R22 ;  /* 0x0000001617167220 */ /* 0x000fe20000410000 */
[----:B------:R-:W-:Y:S01]  /*4fb0*/  FFMA.FTZ R84, R5, 2, R84 ;  /* 0x4000000005547823 */ /* 0x000fe20000010054 */
[-C--:B------:R-:W-:Y:S01]  /*4fc0*/  FMUL.FTZ R126, R126, R10.reuse ;  /* 0x0000000a7e7e7220 */ /* 0x080fe20000410000 */
[----:B------:R-:W-:Y:S01]  /*4fd0*/  FFMA.FTZ R0, R125, R10, R0 ;  /* 0x0000000a7d007223 */ /* 0x000fe20000010000 */
[----:B------:R-:W-:Y:S01]  /*4fe0*/  FFMA.FTZ R51, R12, 2, R51 ;  /* 0x400000000c337823 */ /* 0x000fe20000010033 */
[----:B------:R-:W-:Y:S01]  /*4ff0*/  FFMA.FTZ R5, R25, R24, -R22 ;  /* 0x0000001819057223 */ /* 0x000fe20000010816 */
[----:B------:R-:W-:Y:S01]  /*5000*/  FFMA.FTZ R126, R125, R11, -R126 ;  /* 0x0000000b7d7e7223 */ /* 0x000fe2000001087e */
[----:B------:R-:W-:Y:S01]  /*5010*/  FADD.FTZ R15, RZ, R0 ;  /* 0x00000000ff0f7221 */ /* 0x000fe20000010000 */
[----:B------:R-:W-:Y:S01]  /*5020*/  FMUL.FTZ R6, R23, R6 ;  /* 0x0000000617067220 */ /* 0x000fe20000410000 */
[----:B------:R-:W-:Y:S01]  /*5030*/  FFMA.FTZ R86, R5, 2, R86 ;  /* 0x4000000005567823 */ /* 0x000fe20000010056 */
[----:B------:R-:W-:Y:S01]  /*5040*/  FADD.FTZ R13, R87, R126 ;  /* 0x0000007e570d7221 */ /* 0x000fe20000010000 */
[C---:B------:R-:W-:Y:S01]  /*5050*/  FMUL.FTZ R0, R128.reuse, R15 ;  /* 0x0000000f80007220 */ /* 0x040fe20000410000 */
[----:B------:R-:W-:Y:S01]  /*5060*/  FMUL.FTZ R8, R23, R8 ;  /* 0x0000000817087220 */ /* 0x000fe20000410000 */
[----:B------:R-:W-:Y:S01]  /*5070*/  FFMA.FTZ R6, R25, R114, -R6 ;  /* 0x0000007219067223 */ /* 0x000fe20000010806 */
[-C--:B------:R-:W-:Y:S01]  /*5080*/  FMUL.FTZ R128, R128, R13.reuse ;  /* 0x0000000d80807220 */ /* 0x080fe20000410000 */
[----:B------:R-:W-:Y:S01]  /*5090*/  FFMA.FTZ R0, R127, R13, -R0 ;  /* 0x0000000d7f007223 */ /* 0x000fe20000010800 */
[----:B------:R-:W-:Y:S01]  /*50a0*/  FFMA.FTZ R7, R25, R9, -R8 ;  /* 0x0000000919077223 */ /* 0x000fe20000010808 */
[----:B------:R-:W-:Y:S01]  /*50b0*/  FFMA.FTZ R57, R6, 2, R57 ;  /* 0x4000000006397823 */ /* 0x000fe20000010039 */
[-C--:B------:R-:W-:Y:S01]  /*50c0*/  FFMA.FTZ R128, R127, R15.reuse, R128 ;  /* 0x0000000f7f807223 */ /* 0x080fe20000010080 */
[----:B------:R-:W-:Y:S01]  /*50d0*/  FADD.FTZ R27, R89, R0 ;  /* 0x00000000591b7221 */ /* 0x000fe20000010000 */
[----:B------:R-:W-:Y:S01]  /*50e0*/  FMUL.FTZ R6, R23, R15 ;  /* 0x0000000f17067220 */ /* 0x000fe20000410000 */
[----:B------:R-:W-:Y:S01]  /*50f0*/  FFMA.FTZ R88, R7, 2, R88 ;  /* 0x4000000007587823 */ /* 0x000fe20000010058 */
[----:B------:R-:W-:Y:S01]  /*5100*/  FADD.FTZ R128, RZ, R128 ;  /* 0x00000080ff807221 */ /* 0x000fe20000010000 */
[----:B------:R-:W-:Y:S01]  /*5110*/  FMUL.FTZ R4, R131, R27 ;  /* 0x0000001b83047220 */ /* 0x000fe20000410000 */
[----:B------:R-:W-:Y:S01]  /*5120*/  IADD3 R97, PT, PT, R97, 0x1, RZ ;  /* 0x0000000161617810 */ /* 0x000fe20007ffe0ff */
[----:B------:R-:W-:Y:S01]  /*5130*/  FFMA.FTZ R7, R25, R13, -R6 ;  /* 0x0000000d19077223 */ /* 0x000fe20000010806 */
[-C--:B------:R-:W-:Y:S01]  /*5140*/  FMUL.FTZ R0, R131, R128.reuse ;  /* 0x0000008083007220 */ /* 0x080fe20000410000 */
[----:B------:R-:W-:Y:S01]  /*5150*/  FFMA.FTZ R4, R129, R128, R4 ;  /* 0x0000008081047223 */ /* 0x000fe20000010004 */
[----:B------:R-:W-:Y:S01]  /*5160*/  ISETP.NE.AND P1, PT, R97, RZ, PT ;  /* 0x000000ff6100720c */ /* 0x000fe20003f25270 */
[----:B------:R-:W-:Y:S01]  /*5170*/  FMUL.FTZ R106, R23, R106 ;  /* 0x0000006a176a7220 */ /* 0x000fe20000410000 */
[----:B------:R-:W-:Y:S01]  /*5180*/  FFMA.FTZ R0, R129, R27, -R0 ;  /* 0x0000001b81007223 */ /* 0x000fe20000010800 */
[----:B------:R-:W-:Y:S01]  /*5190*/  FADD.FTZ R12, RZ, R4 ;  /* 0x00000004ff0c7221 */ /* 0x000fe20000010000 */
[C---:B------:R-:W-:Y:S01]  /*51a0*/  FMUL.FTZ R4, R23.reuse, R10 ;  /* 0x0000000a17047220 */ /* 0x040fe20000410000 */
[----:B------:R-:W-:Y:S01]  /*51b0*/  FMUL.FTZ R112, R23, R112 ;  /* 0x0000007017707220 */ /* 0x000fe20000410000 */
[----:B------:R-:W-:Y:S01]  /*51c0*/  FADD.FTZ R10, R91, R0 ;  /* 0x000000005b0a7221 */ /* 0x000fe20000010000 */
[----:B------:R-:W-:Y:S01]  /*51d0*/  FMUL.FTZ R5, R133, R12 ;  /* 0x0000000c85057220 */ /* 0x000fe20000410000 */
[----:B------:R-:W-:Y:S01]  /*51e0*/  FFMA.FTZ R4, R25, R11, -R4 ;  /* 0x0000000b19047223 */ /* 0x000fe20000010804 */
[----:B------:R-:W-:Y:S01]  /*51f0*/  FMUL.FTZ R8, R23, R128 ;  /* 0x0000008017087220 */ /* 0x000fe20000410000 */
[-C--:B------:R-:W-:Y:S01]  /*5200*/  FMUL.FTZ R133, R133, R10.reuse ;  /* 0x0000000a85857220 */ /* 0x080fe20000410000 */
[----:B------:R-:W-:Y:S01]  /*5210*/  FFMA.FTZ R0, R130, R10, -R5 ;  /* 0x0000000a82007223 */ /* 0x000fe20000010805 */
[----:B------:R-:W-:Y:S01]  /*5220*/  FFMA.FTZ R59, R4, 2, R59 ;  /* 0x40000000043b7823 */ /* 0x000fe2000001003b */
[----:B------:R-:W-:Y:S01]  /*5230*/  FFMA.FTZ R106, R25, R104, -R106 ;  /* 0x00000068196a7223 */ /* 0x000fe2000001086a */
[-C--:B------:R-:W-:Y:S01]  /*5240*/  FFMA.FTZ R133, R130, R12.reuse, R133 ;  /* 0x0000000c82857223 */ /* 0x080fe20000010085 */
[----:B------:R-:W-:Y:S01]  /*5250*/  FADD.FTZ R9, R93, R0 ;  /* 0x000000005d097221 */ /* 0x000fe20000010000 */
[----:B------:R-:W-:Y:S01]  /*5260*/  FMUL.FTZ R0, R23, R12 ;  /* 0x0000000c17007220 */ /* 0x000fe20000410000 */
[C---:B------:R-:W-:Y:S01]  /*5270*/  FFMA.FTZ R112, R25.reuse, R110, -R112 ;  /* 0x0000006e19707223 */ /* 0x040fe20000010870 */
[----:B------:R-:W-:Y:S01]  /*5280*/  FADD.FTZ R133, RZ, R133 ;  /* 0x00000085ff857221 */ /* 0x000fe20000010000 */
[----:B------:R-:W-:Y:S01]  /*5290*/  FMUL.FTZ R5, R134, R9 ;  /* 0x0000000986057220 */ /* 0x000fe20000410000 */
[----:B------:R-:W-:Y:S01]  /*52a0*/  FFMA.FTZ R8, R25, R27, -R8 ;  /* 0x0000001b19087223 */ /* 0x000fe20000010808 */
[----:B------:R-:W-:Y:S01]  /*52b0*/  LEA R103, P2, R16, R103, 0x3 ;  /* 0x0000006710677211 */ /* 0x000fe200078418ff */
[-C--:B------:R-:W-:Y:S01]  /*52c0*/  FMUL.FTZ R4, R23, R133.reuse ;  /* 0x0000008517047220 */ /* 0x080fe20000410000 */
[-C--:B------:R-:W-:Y:S01]  /*52d0*/  FFMA.FTZ R6, R132, R133.reuse, R5 ;  /* 0x0000008584067223 */ /* 0x080fe20000010005 */
[----:B------:R-:W-:Y:S01]  /*52e0*/  FMUL.FTZ R5, R134, R133 ;  /* 0x0000008586057220 */ /* 0x000fe20000410000 */
[----:B------:R-:W-:Y:S01]  /*52f0*/  LEA R101, P3, R18, R101, 0x3 ;  /* 0x0000006512657211 */ /* 0x000fe200078618ff */
[CC--:B------:R-:W-:Y:S01]  /*5300*/  FFMA.FTZ R4, R25.reuse, R9.reuse, -R4 ;  /* 0x0000000919047223 */ /* 0x0c0fe20000010804 */
[----:B------:R-:W-:Y:S01]  /*5310*/  FADD.FTZ R6, RZ, R6 ;  /* 0x00000006ff067221 */ /* 0x000fe20000010000 */
[----:B------:R-:W-:Y:S01]  /*5320*/  FFMA.FTZ R132, R132, R9, -R5 ;  /* 0x0000000984847223 */ /* 0x000fe20000010805 */
[----:B------:R-:W-:Y:S01]  /*5330*/  FFMA.FTZ R5, R25, R10, -R0 ;  /* 0x0000000a19057223 */ /* 0x000fe20000010800 */
[----:B------:R-:W-:Y:S01]  /*5340*/  LEA R99, P4, R20, R99, 0x3 ;  /* 0x0000006314637211 */ /* 0x000fe200078818ff */
[----:B------:R-:W-:Y:S01]  /*5350*/  FMUL.FTZ R6, R23, R6 ;  /* 0x0000000617067220 */ /* 0x000fe20000410000 */
[----:B------:R-:W-:Y:S01]  /*5360*/  FADD.FTZ R132, R95, R132 ;  /* 0x000000845f847221 */ /* 0x000fe20000010000 */
[----:B------:R-:W-:Y:S01]  /*5370*/  UIADD3 UR5, UPT, UPT, UR5, 0x10, URZ ;  /* 0x0000001005057890 */ /* 0x000fe2000fffe0ff */
        /* <DEDUP_REMOVED lines=15> */
.L_x_1648:
        /* <DEDUP_REMOVED lines=18> */
[----:B------:R-:W-:Y:S01]  /*5590*/  STS.128 [R28], R52 ;  /* 0x000000341c007388 */ /* 0x000fe20000000c00 */
        /* <DEDUP_REMOVED lines=18> */
.L_x_1653:
        /* <DEDUP_REMOVED lines=12> */
.L_x_5038:


//--------------------- .text._Z25selective_scan_fwd_kernelI32Selective_Scan_fwd_kernel_traitsILi32ELi16ELi1ELb1ELb0ELb0ELb1EN3c108BFloat16ENS1_7complexIfEEEEv13SSMParamsBase --------------------------
	.section	.text._Z25selective_scan_fwd_kernelI32Selective_Scan_fwd_kernel_traitsILi32ELi16ELi1ELb1ELb0ELb0ELb1EN3c108BFloat16ENS1_7complexIfEEEEv13SSMParamsBase,"ax",@progbits
	.align	128
        .global         _Z25selective_scan_fwd_kernelI32Selective_Scan_fwd_kernel_traitsILi32ELi16ELi1ELb1ELb0ELb0ELb1EN3c108BFloat16ENS1_7complexIfEEEEv13SSMParamsBase
        .type           _Z25selective_scan_fwd_kernelI32Selective_Scan_fwd_kernel_traitsILi32ELi16ELi1ELb1ELb0ELb0ELb1EN3c108BFloat16ENS1_7complexIfEEEEv13SSMParamsBase,@function
        .size           _Z25selective_scan_fwd_kernelI32Selective_Scan_fwd_kernel_traitsILi32ELi16ELi1ELb1ELb0ELb0ELb1EN3c108BFloat16ENS1_7complexIfEEEEv13SSMParamsBase,(.L_x_5039 - _Z25selective_scan_fwd_kernelI32Selective_Scan_fwd_kernel_traitsILi32ELi16ELi1ELb1ELb0ELb0ELb1EN3c108BFloat16ENS1_7complexIfEEEEv13SSMParamsBase)
        .other          _Z25selective_scan_fwd_kernelI32Selective_Scan_fwd_kernel_traitsILi32ELi16ELi1ELb1ELb0ELb0ELb1EN3c108BFloat16ENS1_7complexIfEEEEv13SSMParamsBase,@"STO_CUDA_ENTRY STV_DEFAULT"
_Z25selective_scan_fwd_kernelI32Selective_Scan_fwd_kernel_traitsILi32ELi16ELi1ELb1ELb0ELb0ELb1EN3c108BFloat16ENS1_7complexIfEEEEv13SSMParamsBase:
.text._Z25selective_scan_fwd_kernelI32Selective_Scan_fwd_kernel_traitsILi32ELi16ELi1ELb1ELb0ELb0ELb1EN3c108BFloat16ENS1_7complexIfEEEEv13SSMParamsBase:
        /* <DEDUP_REMOVED lines=31> */
[----:B------:R-:W3:Y:S01]  /*01f0*/  LDCU.64 UR12, c[0x0][0x3d8] ;  /* 0x00007b00ff0c77ac */ /* 0x000ee20008000a00 */
[----:B------:R-:W-:Y:S02]  /*0200*/  MOV R3, UR5 ;  /* 0x0000000500037c02 */ /* 0x000fe40008000f00 */
[----:B------:R-:W-:Y:S02]  /*0210*/  MOV R4, UR6 ;  /* 0x0000000600047c02 */ /* 0x000fe40008000f00 */
[----:B------:R-:W-:Y:S01]  /*0220*/  MOV R5, UR7 ;  /* 0x0000000700057c02 */ /* 0x000fe20008000f00 */
[----:B------:R-:W1:Y:S01]  /*0230*/  LDCU.64 UR6, c[0x0][0x3b8] ;  /* 0x00007700ff0677ac */ /* 0x000e620008000a00 */
[----:B------:R-:W-:Y:S01]  /*0240*/  MOV R2, UR4 ;  /* 0x0000000400027c02 */ /* 0x000fe20008000f00 */
[----:B------:R-:W2:Y:S01]  /*0250*/  LDC.64 R14, c[0x0][0x450] ;  /* 0x00011400ff0e7b82 */ /* 0x000ea20000000a00 */
[----:B------:R-:W-:Y:S01]  /*0260*/  MOV R3, UR9 ;  /* 0x0000000900037c02 */ /* 0x000fe20008000f00 */
[----:B------:R-:W2:Y:S01]  /*0270*/  LDCU UR4, c[0x0][0x38c] ;  /* 0x00007180ff0477ac */ /* 0x000ea20008000800 */
[----:B------:R-:W-:-:S02]  /*0280*/  MOV R5, UR8 ;  /* 0x0000000800057c02 */ /* 0x000fc40008000f00 */
[----:B------:R-:W-:Y:S01]  /*0290*/  MOV R44, RZ ;  /* 0x000000ff002c7202 */ /* 0x000fe20000000f00 */
[----:B------:R-:W1:Y:S01]  /*02a0*/  LDCU.64 UR8, c[0x0][0x3a0] ;  /* 0x00007400ff0877ac */ /* 0x000e620008000a00 */
[C---:B------:R-:W-:Y:S01]  /*02b0*/  IMAD.WIDE.U32 R2, R28.reuse, UR10, R2 ;  /* 0x0000000a1c027c25 */ /* 0x040fe2000f8e0002 */
[----:B------:R-:W2:Y:S03]  /*02c0*/  LDC.64 R16, c[0x0][0x448] ;  /* 0x00011200ff107b82 */ /* 0x000ea60000000a00 */
[----:B------:R-:W-:Y:S01]  /*02d0*/  IMAD R43, R28, UR11, R3 ;  /* 0x0000000b1c2b7c24 */ /* 0x000fe2000f8e0203 */
[----:B----4-:R-:W-:Y:S01]  /*02e0*/  LEA R42, P0, R2, R6, 0x1 ;  /* 0x00000006022a7211 */ /* 0x010fe200078008ff */
[----:B------:R-:W-:-:S03]  /*02f0*/  IMAD.WIDE.U32 R4, R28, UR14, R4 ;  /* 0x0000000e1c047c25 */ /* 0x000fc6000f8e0004 */
[----:B------:R-:W4:Y:S01]  /*0300*/  LDC.64 R18, c[0x0][0x440] ;  /* 0x00011000ff127b82 */ /* 0x000f220000000a00 */
[----:B0-----:R-:W-:Y:S01]  /*0310*/  IMAD R0, R11, UR18, R28 ;  /* 0x000000120b007c24 */ /* 0x001fe2000f8e021c */
[----:B------:R-:W-:Y:S01]  /*0320*/  LEA.HI.X R43, R2, R7, R43, 0x1, P0 ;  /* 0x00000007022b7211 */ /* 0x000fe200000f0c2b */
[----:B---3--:R-:W-:Y:S01]  /*0330*/  IMAD.WIDE.U32 R2, R28, UR12, RZ ;  /* 0x0000000c1c027c25 */ /* 0x008fe2000f8e00ff */
[----:B-1----:R-:W-:-:S03]  /*0340*/  LEA R40, P0, R4, R8, 0x1 ;  /* 0x0000000804287211 */ /* 0x002fc600078008ff */
[----:B------:R-:W-:Y:S01]  /*0350*/  IMAD R0, R0, R13, RZ ;  /* 0x0000000d00007224 */ /* 0x000fe200078e02ff */
[----:B------:R-:W0:Y:S01]  /*0360*/  S2UR UR5, SR_CgaCtaId ;  /* 0x00000000000579c3 */ /* 0x000e220000008800 */
[C---:B------:R-:W-:Y:S02]  /*0370*/  IMAD R41, R28.reuse, UR15, R5 ;  /* 0x0000000f1c297c24 */ /* 0x040fe4000f8e0205 */
[----:B------:R-:W-:-:S03]  /*0380*/  IMAD.WIDE.U32 R36, R28, UR6, RZ ;  /* 0x000000061c247c25 */ /* 0x000fc6000f8e00ff */
[----:B------:R-:W-:Y:S01]  /*0390*/  LEA.HI.X R41, R4, R9, R41, 0x1, P0 ;  /* 0x0000000904297211 */ /* 0x000fe200000f0c29 */
[----:B------:R-:W-:Y:S01]  /*03a0*/  IMAD.WIDE.U32 R6, R28, UR8, RZ ;  /* 0x000000081c067c25 */ /* 0x000fe2000f8e00ff */
[----:B--2---:R-:W-:Y:S02]  /*03b0*/  LEA R32, P0, R2, R14, 0x3 ;  /* 0x0000000e02207211 */ /* 0x004fe400078018ff */
[----:B------:R-:W-:Y:S01]  /*03c0*/  LEA R33, P1, R36, R16, 0x3 ;  /* 0x0000001024217211 */ /* 0x000fe200078218ff */
[----:B------:R-:W-:Y:S01]  /*03d0*/  IMAD R38, R0, UR4, RZ ;  /* 0x0000000400267c24 */ /* 0x000fe2000f8e02ff */
[----:B------:R-:W-:Y:S01]  /*03e0*/  SHF.L.U32 R0, R31, 0x1, RZ ;  /* 0x000000011f007819 */ /* 0x000fe200000006ff */
[C---:B------:R-:W-:Y:S01]  /*03f0*/  IMAD R35, R28.reuse, UR13, R3 ;  /* 0x0000000d1c237c24 */ /* 0x040fe2000f8e0203 */
[----:B------:R-:W-:Y:S01]  /*0400*/  UMOV UR4, 0x400 ;  /* 0x0000040000047882 */ /* 0x000fe20000000000 */
[----:B------:R-:W-:Y:S01]  /*0410*/  IMAD R3, R28, UR7, R37 ;  /* 0x000000071c037c24 */ /* 0x000fe2000f8e0225 */
        /* <DEDUP_REMOVED lines=9> */
.L_x_1690:
[----:B------:R-:W-:Y:S01]  /*04b0*/  BAR.SYNC.DEFER_BLOCKING 0x0 ;  /* 0x0000000000007b1d */ /* 0x000fe20000010000 */
[----:B0-----:R-:W-:-:S05]  /*04c0*/  IMAD.WIDE.U32 R2, R39, 0x10, R42 ;  /* 0x0000001027027825 */ /* 0x001fca00078e002a */
        /* <DEDUP_REMOVED lines=73> */
.L_x_1655:
[----:B------:R-:W-:Y:S05]  /*0960*/  BSYNC.RECONVERGENT B0 ;  /* 0x0000000000007941 */ /* 0x000fea0003800200 */
.L_x_1654:
        /* <DEDUP_REMOVED lines=39> */
.L_x_1657:
[----:B------:R-:W-:Y:S05]  /*0be0*/  BSYNC.RECONVERGENT B0 ;  /* 0x0000000000007941 */ /* 0x000fea0003800200 */
.L_x_1656:
        /* <DEDUP_REMOVED lines=39> */
.L_x_1659:
[----:B------:R-:W-:Y:S05]  /*0e60*/  BSYNC.RECONVERGENT B0 ;  /* 0x0000000000007941 */ /* 0x000fea0003800200 */
.L_x_1658:
        /* <DEDUP_REMOVED lines=41> */
.L_x_1661:
[----:B------:R-:W-:Y:S05]  /*1100*/  BSYNC.RECONVERGENT B0 ;  /* 0x0000000000007941 */ /* 0x000fea0003800200 */
.L_x_1660:
        /* <DEDUP_REMOVED lines=39> */
.L_x_1663:
[----:B------:R-:W-:Y:S05]  /*1380*/  BSYNC.RECONVERGENT B0 ;  /* 0x0000000000007941 */ /* 0x000fea0003800200 */
.L_x_1662:
        /* <DEDUP_REMOVED lines=41> */
.L_x_1665:
[----:B------:R-:W-:Y:S05]  /*1620*/  BSYNC.RECONVERGENT B0 ;  /* 0x0000000000007941 */ /* 0x000fea0003800200 */
.L_x_1664:
        /* <DEDUP_REMOVED lines=39> */
.L_x_1667:
[----:B------:R-:W-:Y:S05]  /*18a0*/  BSYNC.RECONVERGENT B0 ;  /* 0x0000000000007941 */ /* 0x000fea0003800200 */
.L_x_1666:
        /* <DEDUP_REMOVED lines=41> */
.L_x_1669:
[----:B------:R-:W-:Y:S05]  /*1b40*/  BSYNC.RECONVERGENT B0 ;  /* 0x0000000000007941 */ /* 0x000fea0003800200 */
.L_x_1668:
        /* <DEDUP_REMOVED lines=40> */
.L_x_1671:
[----:B------:R-:W-:Y:S05]  /*1dd0*/  BSYNC.RECONVERGENT B0 ;  /* 0x0000000000007941 */ /* 0x000fea0003800200 */
.L_x_1670:
        /* <DEDUP_REMOVED lines=41> */
.L_x_1673:
[----:B------:R-:W-:Y:S05]  /*2070*/  BSYNC.RECONVERGENT B0 ;  /* 0x0000000000007941 */ /* 0x000fea0003800200 */
.L_x_1672:
        /* <DEDUP_REMOVED lines=39> */
.L_x_1675:
[----:B------:R-:W-:Y:S05]  /*22f0*/  BSYNC.RECONVERGENT B0 ;  /* 0x0000000000007941 */ /* 0x000fea0003800200 */
.L_x_1674:
        /* <DEDUP_REMOVED lines=43> */
.L_x_1677:
[----:B------:R-:W-:Y:S05]  /*25b0*/  BSYNC.RECONVERGENT B0 ;  /* 0x0000000000007941 */ /* 0x000fea0003800200 */
.L_x_1676:
        /* <DEDUP_REMOVED lines=32> */
.L_x_1679:
[----:B------:R-:W-:Y:S05]  /*27c0*/  BSYNC.RECONVERGENT B0 ;  /* 0x0000000000007941 */ /* 0x000fea0003800200 */
.L_x_1678:
        /* <DEDUP_REMOVED lines=32> */
.L_x_1681:
[----:B------:R-:W-:Y:S05]  /*29d0*/  BSYNC.RECONVERGENT B0 ;  /* 0x0000000000007941 */ /* 0x000fea0003800200 */
.L_x_1680:
        /* <DEDUP_REMOVED lines=32> */
.L_x_1683:
[----:B------:R-:W-:Y:S05]  /*2be0*/  BSYNC.RECONVERGENT B0 ;  /* 0x0000000000007941 */ /* 0x000fea0003800200 */
.L_x_1682:
        /* <DEDUP_REMOVED lines=32> */
.L_x_1685:
[----:B------:R-:W-:Y:S05]  /*2df0*/  BSYNC.RECONVERGENT B0 ;  /* 0x0000000000007941 */ /* 0x000fea0003800200 */
.L_x_1684:
        /* <DEDUP_REMOVED lines=38> */
.L_x_1689:
        /* <DEDUP_REMOVED lines=477> */
.L_x_1688:
[----:B------:R-:W-:Y:S05]  /*4e30*/  BSYNC.RECONVERGENT B0 ;  /* 0x0000000000007941 */ /* 0x000fea0003800200 */
.L_x_1687:
        /* <DEDUP_REMOVED lines=99> */
.L_x_1686:
        /* <DEDUP_REMOVED lines=37> */
[----:B------:R-:W-:Y:S01]  /*56c0*/  LEA.HI.X R23, R14, R65, R0, 0x1, P1 ;  /* 0x000000410e177211 */ /* 0x000fe200008f0c00 */
[----:B------:R-:W-:Y:S02]  /*56d0*/  BAR.SYNC.DEFER_BLOCKING 0x0 ;  /* 0x0000000000007b1d */ /* 0x000fe40000010000 */
[----:B------:R-:W-:-:S05]  /*56e0*/  IMAD.WIDE.U32 R22, R39, 0x10, R22 ;  /* 0x0000001027167825 */ /* 0x000fca00078e0016 */
[----:B------:R-:W2:Y:S04]  /*56f0*/  LDG.E.128 R24, desc[UR16][R22.64] ;  /* 0x0000001016187981 */ /* 0x000ea8000c1e1d00 */
[----:B------:R-:W3:Y:S01]  /*5700*/  LDG.E.128 R64, desc[UR16][R22.64+0x200] ;  /* 0x0002001016407981 */ /* 0x000ee2000c1e1d00 */
[----:B------:R-:W-:Y:S02]  /*5710*/  IADD3 R44, PT, PT, R44, 0x1, RZ ;  /* 0x000000012c2c7810 */ /* 0x000fe40007ffe0ff */
[----:B------:R-:W-:Y:S02]  /*5720*/  IADD3 R40, P1, PT, R40, 0x400, RZ ;  /* 0x0000040028287810 */ /* 0x000fe40007f3e0ff */
[----:B------:R-:W-:Y:S02]  /*5730*/  IADD3 R42, P2, PT, R42, 0x400, RZ ;  /* 0x000004002a2a7810 */ /* 0x000fe40007f5e0ff */
[----:B------:R-:W-:-:S02]  /*5740*/  IADD3.X R41, PT, PT, RZ, R41, RZ, P1, !PT ;  /* 0x00000029ff297210 */ /* 0x000fc40000ffe4ff */
[----:B------:R-:W-:Y:S01]  /*5750*/  IADD3.X R43, PT, PT, RZ, R43, RZ, P2, !PT ;  /* 0x0000002bff2b7210 */ /* 0x000fe200017fe4ff */
[----:B--2---:R-:W-:Y:S04]  /*5760*/  STS.128 [R45], R24 ;  /* 0x000000182d007388 */ /* 0x004fe80000000c00 */
[----:B---3--:R-:W-:Y:S01]  /*5770*/  STS.128 [R45+0x200], R64 ;  /* 0x000200402d007388 */ /* 0x008fe20000000c00 */
[----:B------:R-:W-:-:S03]  /*5780*/  NOP ;  /* 0x0000000000007918 */ /* 0x000fc60000000000 */
[----:B------:R-:W0:Y:S04]  /*5790*/  LDS.128 R16, [R46] ;  /* 0x000000002e107984 */ /* 0x000e280000000c00 */
[----:B------:R-:W1:Y:S01]  /*57a0*/  LDS.128 R12, [R46+0x10] ;  /* 0x000010002e0c7984 */ /* 0x000e620000000c00 */
[C---:B0-----:R-:W-:Y:S02]  /*57b0*/  SHF.L.U32 R9, R18.reuse, 0x10, RZ ;  /* 0x0000001012097819 */ /* 0x041fe400000006ff */
[----:B------:R-:W-:Y:S02]  /*57c0*/  SHF.L.U32 R20, R19, 0x10, RZ ;  /* 0x0000001013147819 */ /* 0x000fe400000006ff */
[----:B------:R-:W-:Y:S01]  /*57d0*/  PRMT R18, R18, 0x7632, R18 ;  /* 0x0000763212127816 */ /* 0x000fe20000000012 */
[----:B------:R-:W-:Y:S01]  /*57e0*/  FMUL.FTZ R7, R9, -1.4426950216293334961 ;  /* 0xbfb8aa3b09077820 */ /* 0x000fe20000410000 */
[----:B-1----:R-:W-:Y:S01]  /*57f0*/  SHF.L.U32 R25, R13, 0x10, RZ ;  /* 0x000000100d197819 */ /* 0x002fe200000006ff */
[----:B------:R-:W-:Y:S01]  /*5800*/  FMUL.FTZ R11, R20, -1.4426950216293334961 ;  /* 0xbfb8aa3b140b7820 */ /* 0x000fe20000410000 */
[----:B------:R-:W-:Y:S01]  /*5810*/  SHF.L.U32 R18, R18, 0x10, RZ ;  /* 0x0000001012127819 */ /* 0x000fe200000006ff */
[----:B------:R-:W0:Y:S01]  /*5820*/  MUFU.EX2 R10, R7 ;  /* 0x00000007000a7308 */ /* 0x000e220000000800 */
[----:B------:R-:W-:Y:S01]  /*5830*/  PRMT R13, R12, 0x7632, R13 ;  /* 0x000076320c0d7816 */ /* 0x000fe2000000000d */
[----:B------:R-:W-:Y:S01]  /*5840*/  FMUL.FTZ R24, R25, -1.4426950216293334961 ;  /* 0xbfb8aa3b19187820 */ /* 0x000fe20000410000 */
[----:B------:R-:W-:-:S02]  /*5850*/  SHF.L.U32 R54, R15, 0x10, RZ ;  /* 0x000000100f367819 */ /* 0x000fc400000006ff */
[----:B------:R-:W-:Y:S02]  /*5860*/  SHF.L.U32 R48, R14, 0x10, RZ ;  /* 0x000000100e307819 */ /* 0x000fe400000006ff */
[----:B------:R-:W-:Y:S01]  /*5870*/  PRMT R14, R13, 0x7632, R14 ;  /* 0x000076320d0e7816 */ /* 0x000fe2000000000e */
[----:B------:R1:W2:Y:S01]  /*5880*/  MUFU.EX2 R21, R11 ;  /* 0x0000000b00157308 */ /* 0x0002a20000000800 */
[----:B------:R-:W-:Y:S01]  /*5890*/  PRMT R19, R19, 0x7632, R19 ;  /* 0x0000763213137816 */ /* 0x000fe20000000013 */
[----:B------:R-:W-:Y:S01]  /*58a0*/  FMUL.FTZ R52, R54, -1.4426950216293334961 ;  /* 0xbfb8aa3b36347820 */ /* 0x000fe20000410000 */
[----:B------:R-:W-:Y:S01]  /*58b0*/  PRMT R15, R14, 0x7632, R15 ;  /* 0x000076320e0f7816 */ /* 0x000fe2000000000f */
[----:B------:R-:W-:Y:S01]  /*58c0*/  FMUL.FTZ R27, R48, -1.4426950216293334961 ;  /* 0xbfb8aa3b301b7820 */ /* 0x000fe20000410000 */
[----:B------:R-:W-:Y:S02]  /*58d0*/  SHF.L.U32 R5, R17, 0x10, RZ ;  /* 0x0000001011057819 */ /* 0x000fe400000006ff */
[----:B------:R-:W-:Y:S01]  /*58e0*/  SHF.L.U32 R19, R19, 0x10, RZ ;  /* 0x0000001013137819 */ /* 0x000fe200000006ff */
[----:B------:R3:W4:Y:S01]  /*58f0*/  MUFU.EX2 R56, R52 ;  /* 0x0000003400387308 */ /* 0x0007220000000800 */
[----:B-1----:R-:W-:Y:S01]  /*5900*/  FMUL.FTZ R11, R18, -1.4426950216293334961 ;  /* 0xbfb8aa3b120b7820 */ /* 0x002fe20000410000 */
[----:B------:R-:W-:Y:S01]  /*5910*/  SHF.L.U32 R0, R16, 0x10, RZ ;  /* 0x0000001010007819 */ /* 0x000fe200000006ff */
[----:B------:R-:W-:Y:S01]  /*5920*/  FMUL.FTZ R4, R5, -1.4426950216293334961 ;  /* 0xbfb8aa3b05047820 */ /* 0x000fe20000410000 */
[----:B------:R-:W-:Y:S01]  /*5930*/  PRMT R17, R17, 0x7632, R17 ;  /* 0x0000763211117816 */ /* 0x000fe20000000011 */
[----:B0-----:R-:W-:Y:S01]  /*5940*/  FADD.FTZ R10, R10, 1 ;  /* 0x3f8000000a0a7421 */ /* 0x001fe20000010000 */
[----:B------:R-:W-:Y:S01]  /*5950*/  PRMT R16, R16, 0x7632, R16 ;  /* 0x0000763210107816 */ /* 0x000fe20000000010 */
[----:B------:R-:W-:Y:S01]  /*5960*/  FMUL.FTZ R8, R0, -1.4426950216293334961 ;  /* 0xbfb8aa3b00087820 */ /* 0x000fe20000410000 */
[----:B------:R-:W0:Y:S01]  /*5970*/  MUFU.EX2 R11, R11 ;  /* 0x0000000b000b7308 */ /* 0x000e220000000800 */
[----:B---3--:R-:W-:Y:S01]  /*5980*/  PRMT R52, R15, 0x7632, R52 ;  /* 0x000076320f347816 */ /* 0x008fe20000000034 */
[----:B--2---:R-:W-:Y:S01]  /*5990*/  FADD.FTZ R21, R21, 1 ;  /* 0x3f80000015157421 */ /* 0x004fe20000010000 */
[----:B------:R-:W-:Y:S01]  /*59a0*/  SHF.L.U32 R22, R12, 0x10, RZ ;  /* 0x000000100c167819 */ /* 0x000fe200000006ff */
[----:B------:R-:W-:Y:S01]  /*59b0*/  FMUL.FTZ R12, R19, -1.4426950216293334961 ;  /* 0xbfb8aa3b130c7820 */ /* 0x000fe20000410000 */
[----:B------:R-:W-:-:S02]  /*59c0*/  SHF.L.U32 R17, R17, 0x10, RZ ;  /* 0x0000001011117819 */ /* 0x000fc400000006ff */
[----:B------:R-:W-:Y:S01]  /*59d0*/  SHF.L.U32 R15, R15, 0x10, RZ ;  /* 0x000000100f0f7819 */ /* 0x000fe200000006ff */
[----:B------:R1:W2:Y:S01]  /*59e0*/  MUFU.EX2 R26, R24 ;  /* 0x00000018001a7308 */ /* 0x0002a20000000800 */
[----:B------:R-:W-:Y:S01]  /*59f0*/  SHF.L.U32 R16, R16, 0x10, RZ ;  /* 0x0000001010107819 */ /* 0x000fe200000006ff */
[----:B------:R-:W-:Y:S01]  /*5a00*/  FMUL.FTZ R23, R22, -1.4426950216293334961 ;  /* 0xbfb8aa3b16177820 */ /* 0x000fe20000410000 */
[----:B------:R-:W-:Y:S01]  /*5a10*/  SHF.L.U32 R58, R52, 0x10, RZ ;  /* 0x00000010343a7819 */ /* 0x000fe200000006ff */
[----:B------:R-:W-:Y:S01]  /*5a20*/  FMUL.FTZ R7, R17, -1.4426950216293334961 ;  /* 0xbfb8aa3b11077820 */ /* 0x000fe20000410000 */
[----:B------:R-:W-:Y:S01]  /*5a30*/  FMUL.FTZ R52, R15, -1.4426950216293334961 ;  /* 0xbfb8aa3b0f347820 */ /* 0x000fe20000410000 */
[----:B----4-:R-:W-:Y:S02]  /*5a40*/  FADD.FTZ R56, R56, 1 ;  /* 0x3f80000038387421 */ /* 0x010fe40000010000 */
[----:B------:R3:W4:Y:S01]  /*5a50*/  MUFU.EX2 R50, R27 ;  /* 0x0000001b00327308 */ /* 0x0007220000000800 */
[----:B-1----:R-:W-:Y:S01]  /*5a60*/  SHF.L.U32 R24, R13, 0x10, RZ ;  /* 0x000000100d187819 */ /* 0x002fe200000006ff */
[----:B------:R-:W-:Y:S01]  /*5a70*/  FMUL.FTZ R60, R58, -1.4426950216293334961 ;  /* 0xbfb8aa3b3a3c7820 */ /* 0x000fe20000410000 */
[----:B0-----:R-:W-:-:S03]  /*5a80*/  FADD.FTZ R11, R11, 1 ;  /* 0x3f8000000b0b7421 */ /* 0x001fc60000010000 */
[----:B------:R-:W-:Y:S02]  /*5a90*/  FMUL.FTZ R13, R24, -1.4426950216293334961 ;  /* 0xbfb8aa3b180d7820 */ /* 0x000fe40000410000 */
[----:B------:R0:W1:Y:S01]  /*5aa0*/  MUFU.EX2 R6, R4 ;  /* 0x0000000400067308 */ /* 0x0000620000000800 */
[----:B---3--:R-:W-:Y:S01]  /*5ab0*/  SHF.L.U32 R27, R14, 0x10, RZ ;  /* 0x000000100e1b7819 */ /* 0x008fe200000006ff */
[----:B--2---:R-:W-:-:S04]  /*5ac0*/  FADD.FTZ R26, R26, 1 ;  /* 0x3f8000001a1a7421 */ /* 0x004fc80000010000 */
[----:B------:R-:W-:Y:S02]  /*5ad0*/  FMUL.FTZ R14, R27, -1.4426950216293334961 ;  /* 0xbfb8aa3b1b0e7820 */ /* 0x000fe40000410000 */
[----:B------:R-:W2:Y:S01]  /*5ae0*/  MUFU.EX2 R12, R12 ;  /* 0x0000000c000c7308 */ /* 0x000ea20000000800 */
[----:B0-----:R-:W-:Y:S01]  /*5af0*/  FMUL.FTZ R4, R16, -1.4426950216293334961 ;  /* 0xbfb8aa3b10047820 */ /* 0x001fe20000410000 */
[----:B----4-:R-:W-:-:S06]  /*5b00*/  FADD.FTZ R50, R50, 1 ;  /* 0x3f80000032327421 */ /* 0x010fcc0000010000 */
        /* <DEDUP_REMOVED lines=16> */
[----:B------:R-:W-:Y:S01]  /*5c10*/  MUFU.RCP R11, R11 ;  /* 0x0000000b000b7308 */ /* 0x000fe20000001000 */
[----:B0-----:R-:W-:-:S07]  /*5c20*/  FADD.FTZ R4, R4, 1 ;  /* 0x3f80000004047421 */ /* 0x001fce0000010000 */
[----:B------:R-:W0:Y:S01]  /*5c30*/  MUFU.RCP R21, R21 ;  /* 0x0000001500157308 */ /* 0x000e220000001000 */
[----:B-1----:R-:W-:-:S07]  /*5c40*/  FADD.FTZ R60, R60, 1 ;  /* 0x3f8000003c3c7421 */ /* 0x002fce0000010000 */
[----:B------:R-:W1:Y:S08]  /*5c50*/  MUFU.RCP R12, R12 ;  /* 0x0000000c000c7308 */ /* 0x000e700000001000 */
[----:B------:R-:W2:Y:S01]  /*5c60*/  MUFU.RCP R63, R8 ;  /* 0x00000008003f7308 */ /* 0x000ea20000001000 */
[----:B0-----:R-:W-:-:S04]  /*5c70*/  FMUL.FTZ R20, R20, R21 ;  /* 0x0000001514147220 */ /* 0x001fc80000410000 */
[----:B------:R-:W-:-:S03]  /*5c80*/  FMUL.FTZ R20, R20, R53 ;  /* 0x0000003514147220 */ /* 0x000fc60000410000 */
[----:B------:R-:W-:Y:S01]  /*5c90*/  MUFU.RCP R6, R6 ;  /* 0x0000000600067308 */ /* 0x000fe20000001000 */
[----:B-1----:R-:W-:-:S04]  /*5ca0*/  FMUL.FTZ R19, R19, R12 ;  /* 0x0000000c13137220 */ /* 0x002fc80000410000 */
[----:B------:R-:W-:-:S03]  /*5cb0*/  FMUL.FTZ R19, R19, R76 ;  /* 0x0000004c13137220 */ /* 0x000fc60000410000 */
[----:B------:R0:W1:Y:S01]  /*5cc0*/  MUFU.RCP R8, R7 ;  /* 0x0000000700087308 */ /* 0x0000620000001000 */
[----:B--2---:R-:W-:Y:S01]  /*5cd0*/  FMUL.FTZ R0, R0, R63 ;  /* 0x0000003f00007220 */ /* 0x004fe20000410000 */
[----:B------:R-:W-:Y:S02]  /*5ce0*/  F2FP.BF16.F32.PACK_AB R19, R19, R20 ;  /* 0x000000141313723e */ /* 0x000fe400000010ff */
[----:B------:R-:W2:Y:S01]  /*5cf0*/  LDC.64 R20, c[0x0][0x430] ;  /* 0x00010c00ff147b82 */ /* 0x000ea20000000a00 */
[----:B------:R-:W-:-:S03]  /*5d00*/  FMUL.FTZ R0, R0, R47 ;  /* 0x0000002f00007220 */ /* 0x000fc60000410000 */
[----:B------:R-:W3:Y:S01]  /*5d10*/  MUFU.RCP R10, R10 ;  /* 0x0000000a000a7308 */ /* 0x000ee20000001000 */
[----:B0-----:R-:W-:-:S04]  /*5d20*/  FMUL.FTZ R7, R18, R11 ;  /* 0x0000000b12077220 */ /* 0x001fc80000410000 */
[----:B------:R-:W-:-:S03]  /*5d30*/  FMUL.FTZ R7, R7, R74 ;  /* 0x0000004a07077220 */ /* 0x000fc60000410000 */
[----:B------:R0:W4:Y:S01]  /*5d40*/  MUFU.RCP R65, R4 ;  /* 0x0000000400417308 */ /* 0x0001220000001000 */
[----:B-1----:R-:W-:-:S04]  /*5d50*/  FMUL.FTZ R17, R17, R8 ;  /* 0x0000000811117220 */ /* 0x002fc80000410000 */
[----:B------:R-:W-:-:S03]  /*5d60*/  FMUL.FTZ R17, R17, R72 ;  /* 0x0000004811117220 */ /* 0x000fc60000410000 */
[----:B------:R-:W1:Y:S01]  /*5d70*/  MUFU.RCP R23, R23 ;  /* 0x0000001700177308 */ /* 0x000e620000001000 */
[----:B0-----:R-:W-:Y:S01]  /*5d80*/  FMUL.FTZ R4, R5, R6 ;  /* 0x0000000605047220 */ /* 0x001fe20000410000 */
[----:B---3--:R-:W-:Y:S01]  /*5d90*/  FMUL.FTZ R6, R9, R10 ;  /* 0x0000000a09067220 */ /* 0x008fe20000410000 */
[----:B--2---:R-:W-:-:S04]  /*5da0*/  IMAD.WIDE.U32 R2, R20, UR18, R2 ;  /* 0x0000001214027c25 */ /* 0x004fc8000f8e0002 */
[----:B------:R-:W-:Y:S01]  /*5db0*/  FMUL.FTZ R4, R4, R49 ;  /* 0x0000003104047220 */ /* 0x000fe20000410000 */
[----:B------:R-:W-:Y:S01]  /*5dc0*/  FMUL.FTZ R6, R6, R51 ;  /* 0x0000003306067220 */ /* 0x000fe20000410000 */
[----:B------:R-:W0:Y:S01]  /*5dd0*/  MUFU.RCP R26, R26 ;  /* 0x0000001a001a7308 */ /* 0x000e220000001000 */
[----:B----4-:R-:W-:Y:S02]  /*5de0*/  FMUL.FTZ R5, R16, R65 ;  /* 0x0000004110057220 */ /* 0x010fe40000410000 */
[----:B------:R-:W-:Y:S01]  /*5df0*/  F2FP.BF16.F32.PACK_AB R17, R17, R4 ;  /* 0x000000041111723e */ /* 0x000fe200000010ff */
[----:B------:R-:W-:Y:S01]  /*5e00*/  IMAD R3, R21, UR18, R3 ;  /* 0x0000001215037c24 */ /* 0x000fe2000f8e0203 */
[----:B------:R-:W-:Y:S01]  /*5e10*/  F2FP.BF16.F32.PACK_AB R18, R7, R6 ;  /* 0x000000060712723e */ /* 0x000fe200000010ff */
[----:B------:R-:W-:Y:S02]  /*5e20*/  FMUL.FTZ R5, R5, R70 ;  /* 0x0000004605057220 */ /* 0x000fe40000410000 */
[----:B------:R-:W2:Y:S01]  /*5e30*/  MUFU.RCP R67, R50 ;  /* 0x0000003200437308 */ /* 0x000ea20000001000 */
[----:B-1----:R-:W-:-:S02]  /*5e40*/  FMUL.FTZ R22, R22, R23 ;  /* 0x0000001716167220 */ /* 0x002fc40000410000 */
[----:B------:R-:W-:Y:S01]  /*5e50*/  F2FP.BF16.F32.PACK_AB R16, R5, R0 ;  /* 0x000000000510723e */ /* 0x000fe200000010ff */
[----:B------:R-:W-:Y:S01]  /*5e60*/  BAR.SYNC.DEFER_BLOCKING 0x0 ;  /* 0x0000000000007b1d */ /* 0x000fe20000010000 */
[----:B------:R-:W-:-:S05]  /*5e70*/  FMUL.FTZ R22, R22, R55 ;  /* 0x0000003716167220 */ /* 0x000fca0000410000 */
[----:B------:R-:W1:Y:S01]  /*5e80*/  MUFU.RCP R69, R56 ;  /* 0x0000003800457308 */ /* 0x000e620000001000 */
[----:B0-----:R-:W-:-:S04]  /*5e90*/  FMUL.FTZ R8, R25, R26 ;  /* 0x0000001a19087220 */ /* 0x001fc80000410000 */
[----:B------:R-:W-:-:S03]  /*5ea0*/  FMUL.FTZ R8, R8, R57 ;  /* 0x0000003908087220 */ /* 0x000fc60000410000 */
[----:B------:R-:W0:Y:S01]  /*5eb0*/  MUFU.RCP R13, R13 ;  /* 0x0000000d000d7308 */ /* 0x000e220000001000 */
[----:B--2---:R-:W-:-:S04]  /*5ec0*/  FMUL.FTZ R48, R48, R67 ;  /* 0x0000004330307220 */ /* 0x004fc80000410000 */
[----:B------:R-:W-:-:S03]  /*5ed0*/  FMUL.FTZ R48, R48, R59 ;  /* 0x0000003b30307220 */ /* 0x000fc60000410000 */
[----:B------:R-:W2:Y:S01]  /*5ee0*/  MUFU.RCP R14, R14 ;  /* 0x0000000e000e7308 */ /* 0x000ea20000001000 */
[----:B-1----:R-:W-:Y:S01]  /*5ef0*/  FMUL.FTZ R54, R54, R69 ;  /* 0x0000004536367220 */ /* 0x002fe20000410000 */
[----:B------:R-:W-:Y:S03]  /*5f00*/  STS.128 [R46], R16 ;  /* 0x000000102e007388 */ /* 0x000fe60000000c00 */
[----:B------:R-:W-:-:S03]  /*5f10*/  FMUL.FTZ R54, R54, R61 ;  /* 0x0000003d36367220 */ /* 0x000fc60000410000 */
[----:B------:R-:W1:Y:S01]  /*5f20*/  MUFU.RCP R52, R52 ;  /* 0x0000003400347308 */ /* 0x000e620000001000 */
[----:B0-----:R-:W-:Y:S02]  /*5f30*/  FMUL.FTZ R9, R24, R13 ;  /* 0x0000000d18097220 */ /* 0x001fe40000410000 */
[----:B------:R-:W0:Y:S02]  /*5f40*/  LDC.64 R24, c[0x0][0x490] ;  /* 0x00012400ff187b82 */ /* 0x000e240000000a00 */
[----:B------:R-:W-:-:S03]  /*5f50*/  FMUL.FTZ R9, R9, R78 ;  /* 0x0000004e09097220 */ /* 0x000fc60000410000 */
[----:B------:R-:W3:Y:S01]  /*5f60*/  MUFU.RCP R11, R60 ;  /* 0x0000003c000b7308 */ /* 0x000ee20000001000 */
[----:B--2---:R-:W-:Y:S01]  /*5f70*/  FMUL.FTZ R27, R27, R14 ;  /* 0x0000000e1b1b7220 */ /* 0x004fe20000410000 */
[----:B------:R-:W-:Y:S02]  /*5f80*/  F2FP.BF16.F32.PACK_AB R4, R9, R22 ;  /* 0x000000160904723e */ /* 0x000fe400000010ff */
[----:B------:R-:W2:Y:S01]  /*5f90*/  LDC.64 R22, c[0x0][0x438] ;  /* 0x00010e00ff167b82 */ /* 0x000ea20000000a00 */
[----:B------:R-:W-:Y:S01]  /*5fa0*/  FMUL.FTZ R27, R27, R80 ;  /* 0x000000501b1b7220 */ /* 0x000fe20000410000 */
[----:B-1----:R-:W-:-:S04]  /*5fb0*/  FMUL.FTZ R15, R15, R52 ;  /* 0x000000340f0f7220 */ /* 0x002fc80000410000 */
[----:B------:R-:W-:Y:S01]  /*5fc0*/  F2FP.BF16.F32.PACK_AB R5, R27, R8 ;  /* 0x000000081b05723e */ /* 0x000fe200000010ff */
[----:B------:R-:W-:Y:S01]  /*5fd0*/  FMUL.FTZ R15, R15, R82 ;  /* 0x000000520f0f7220 */ /* 0x000fe20000410000 */
[----:B---3--:R-:W-:-:S04]  /*5fe0*/  FMUL.FTZ R11, R58, R11 ;  /* 0x0000000b3a0b7220 */ /* 0x008fc80000410000 */
[----:B------:R-:W-:Y:S01]  /*5ff0*/  F2FP.BF16.F32.PACK_AB R6, R15, R48 ;  /* 0x000000300f06723e */ /* 0x000fe200000010ff */
[----:B------:R-:W-:-:S05]  /*6000*/  FMUL.FTZ R11, R11, R84 ;  /* 0x000000540b0b7220 */ /* 0x000fca0000410000 */
[----:B------:R-:W-:Y:S01]  /*6010*/  F2FP.BF16.F32.PACK_AB R7, R11, R54 ;  /* 0x000000360b07723e */ /* 0x000fe200000010ff */
[----:B--2---:R-:W-:-:S04]  /*6020*/  IMAD.WIDE.U32 R2, R28, R22, R2 ;  /* 0x000000161c027225 */ /* 0x004fc800078e0002 */
[----:B------:R0:W-:Y:S01]  /*6030*/  STS.128 [R46+0x10], R4 ;  /* 0x000010042e007388 */ /* 0x0001e20000000c00 */
[----:B------:R-:W-:-:S03]  /*6040*/  NOP ;  /* 0x0000000000007918 */ /* 0x000fc60000000000 */
[----:B------:R-:W1:Y:S01]  /*6050*/  LDS.128 R8, [R45] ;  /* 0x000000002d087984 */ /* 0x000e620000000c00 */
[----:B------:R-:W-:-:S03]  /*6060*/  IMAD R0, R28, R23, R3 ;  /* 0x000000171c007224 */ /* 0x000fc600078e0203 */
[----:B------:R-:W2:Y:S01]  /*6070*/  LDS.128 R12, [R45+0x200] ;  /* 0x000200002d0c7984 */ /* 0x000ea20000000c00 */
[----:B0-----:R-:W-:-:S04]  /*6080*/  LEA R4, P0, R2, R24, 0x1 ;  /* 0x0000001802047211 */ /* 0x001fc800078008ff */
[----:B------:R-:W-:Y:S02]  /*6090*/  LEA.HI.X R5, R2, R25, R0, 0x1, P0 ;  /* 0x0000001902057211 */ /* 0x000fe400000f0c00 */
[----:B------:R-:W-:Y:S01]  /*60a0*/  ISETP.GE.AND P0, PT, R44, UR5, PT ;  /* 0x000000052c007c0c */ /* 0x000fe2000bf06270 */
[----:B------:R-:W-:-:S05]  /*60b0*/  IMAD.WIDE.U32 R2, R39, 0x10, R4 ;  /* 0x0000001027027825 */ /* 0x000fca00078e0004 */
[----:B-1----:R0:W-:Y:S04]  /*60c0*/  STG.E.128 desc[UR16][R2.64], R8 ;  /* 0x0000000802007986 */ /* 0x0021e8000c101d10 */
[----:B--2---:R0:W-:Y:S03]  /*60d0*/  STG.E.128 desc[UR16][R2.64+0x200], R12 ;  /* 0x0002000c02007986 */ /* 0x0041e6000c101d10 */
[----:B------:R-:W-:Y:S05]  /*60e0*/  @!P0 BRA `(.L_x_1690) ;  /* 0xffffffa000f08947 */ /* 0x000fea000383ffff */
[----:B------:R-:W-:Y:S05]  /*60f0*/  EXIT ;  /* 0x000000000000794d */ /* 0x000fea0003800000 */
.L_x_1691:
        /* <DEDUP_REMOVED lines=16> */
.L_x_5039:


//--------------------- .text._Z25selective_scan_fwd_kernelI32Selective_Scan_fwd_kernel_traitsILi32ELi16ELi1ELb1ELb0ELb1ELb0EN3c108BFloat16ENS1_7complexIfEEEEv13SSMParamsBase --------------------------
	.section	.text._Z25selective_scan_fwd_kernelI32Selective_Scan_fwd_kernel_traitsILi32ELi16ELi1ELb1ELb0ELb1ELb0EN3c108BFloat16ENS1_7complexIfEEEEv13SSMParamsBase,"ax",@progbits
	.align	128
        .global         _Z25selective_scan_fwd_kernelI32Selective_Scan_fwd_kernel_traitsILi32ELi16ELi1ELb1ELb0ELb1ELb0EN3c108BFloat16ENS1_7complexIfEEEEv13SSMParamsBase
        .type           _Z25selective_scan_fwd_kernelI32Selective_Scan_fwd_kernel_traitsILi32ELi16ELi1ELb1ELb0ELb1ELb0EN3c108BFloat16ENS1_7complexIfEEEEv13SSMParamsBase,@function
        .size           _Z25selective_scan_fwd_kernelI32Selective_Scan_fwd_kernel_traitsILi32ELi16ELi1ELb1ELb0ELb1ELb0EN3c108BFloat16ENS1_7complexIfEEEEv13SSMParamsBase,(.L_x_5040 - _Z25selective_scan_fwd_kernelI32Selective_Scan_fwd_kernel_traitsILi32ELi16ELi1ELb1ELb0ELb1ELb0EN3c108BFloat16ENS1_7complexIfEEEEv13SSMParamsBase)
        .other          _Z25selective_scan_fwd_kernelI32Selective_Scan_fwd_kernel_traitsILi32ELi16ELi1ELb1ELb0ELb1ELb0EN3c108BFloat16ENS1_7complexIfEEEEv13SSMParamsBase,@"STO_CUDA_ENTRY STV_DEFAULT"
_Z25selective_scan_fwd_kernelI32Selective_Scan_fwd_kernel_traitsILi32ELi16ELi1ELb1ELb0ELb1ELb0EN3c108BFloat16ENS1_7complexIfEEEEv13SSMParamsBase:
.text._Z25selective_scan_fwd_kernelI32Selective_Scan_fwd_kernel_traitsILi32ELi16ELi1ELb1ELb0ELb1ELb0EN3c108BFloat16ENS1_7complexIfEEEEv13SSMParamsBase:
[----:B------:R-:W-:Y:S08]  /*0000*/  LDC R1, c[0x0][0x37c] ;  /* 0x0000df00ff017b82 */ /* 0x000ff00000000800 */
[----:B------:R-:W0:Y:S01]  /*0010*/  LDC R13, c[0x0][0x398] ;  /* 0x0000e600ff0d7b82 */ /* 0x000e220000000800 */
[----:B------:R-:W1:Y:S01]  /*0020*/  S2R R2, SR_CTAID.Y ;  /* 0x0000000000027919 */ /* 0x000e620000002600 */
[----:B------:R-:W2:Y:S01]  /*0030*/  LDCU.64 UR18, c[0x0][0x358] ;  /* 0x00006b00ff1277ac */ /* 0x000ea20008000a00 */
[----:B------:R-:W-:Y:S01]  /*0040*/  HFMA2 R3, -RZ, RZ, 0, 0 ;  /* 0x00000000ff037431 */ /* 0x000fe200000001ff */
[----:B------:R-:W-:Y:S01]  /*0050*/  MOV R4, RZ ;  /* 0x000000ff00047202 */ /* 0x000fe20000000f00 */
[----:B------:R-:W3:Y:S03]  /*0060*/  LDCU.128 UR8, c[0x0][0x3f0] ;  /* 0x00007e00ff0877ac */ /* 0x000ee60008000c00 */
        /* <DEDUP_REMOVED lines=11> */
[----:B------:R-:W2:Y:S01]  /*0120*/  LDC.64 R14, c[0x0][0x3e8] ;  /* 0x0000fa00ff0e7b82 */ /* 0x000ea20000000a00 */
        /* <DEDUP_REMOVED lines=12> */
[----:B------:R-:W0:Y:S01]  /*01f0*/  LDC.64 R24, c[0x0][0x450] ;  /* 0x00011400ff187b82 */ /* 0x000e220000000a00 */
[----:B---3--:R-:W-:Y:S01]  /*0200*/  HFMA2 R10, -RZ, RZ, 0, 0 ;  /* 0x00000000ff0a7431 */ /* 0x008fe200000001ff */
[----:B----4-:R-:W-:-:S05]  /*0210*/  IADD3 R12, PT, PT, RZ, -R11, RZ ;  /* 0x8000000bff0c7210 */ /* 0x010fca0007ffe0ff */
[----:B------:R-:W-:Y:S01]  /*0220*/  IMAD R7, R12, R5, RZ ;  /* 0x000000050c077224 */ /* 0x000fe200078e02ff */
[----:B------:R-:W-:-:S03]  /*0230*/  IABS R6, R2 ;  /* 0x0000000200067213 */ /* 0x000fc60000000000 */
[----:B------:R-:W-:-:S06]  /*0240*/  IMAD.HI.U32 R11, R11, R7, R10 ;  /* 0x000000070b0b7227 */ /* 0x000fcc00078e000a */
[----:B------:R-:W-:-:S05]  /*0250*/  IMAD.HI.U32 R11, R11, R6, RZ ;  /* 0x000000060b0b7227 */ /* 0x000fca00078e00ff */
[----:B------:R-:W-:-:S05]  /*0260*/  IADD3 R0, PT, PT, -R11, RZ, RZ ;  /* 0x000000ff0b007210 */ /* 0x000fca0007ffe1ff */
[----:B------:R-:W-:-:S05]  /*0270*/  IMAD R0, R5, R0, R6 ;  /* 0x0000000005007224 */ /* 0x000fca00078e0206 */
[----:B------:R-:W-:-:S13]  /*0280*/  ISETP.GT.U32.AND P1, PT, R5, R0, PT ;  /* 0x000000000500720c */ /* 0x000fda0003f24070 */
[----:B------:R-:W-:-:S04]  /*0290*/  @!P1 IADD3 R0, PT, PT, R0, -R5, RZ ;  /* 0x8000000500009210 */ /* 0x000fc80007ffe0ff */
[----:B------:R-:W-:Y:S02]  /*02a0*/  ISETP.GE.U32.AND P0, PT, R0, R5, PT ;  /* 0x000000050000720c */ /* 0x000fe40003f06070 */
[----:B------:R-:W-:Y:S02]  /*02b0*/  @!P1 IADD3 R11, PT, PT, R11, 0x1, RZ ;  /* 0x000000010b0b9810 */ /* 0x000fe40007ffe0ff */
[----:B------:R-:W-:Y:S01]  /*02c0*/  LOP3.LUT R0, R2, R13, RZ, 0x3c, !PT ;  /* 0x0000000d02007212 */ /* 0x000fe200078e3cff */
[----:B------:R-:W-:Y:S01]  /*02d0*/  UIMAD.WIDE.U32 UR4, UR20, UR8, URZ ;  /* 0x00000008140472a5 */ /* 0x000fe2000f8e00ff */
[----:B------:R-:W-:Y:S02]  /*02e0*/  ISETP.NE.AND P1, PT, R13, RZ, PT ;  /* 0x000000ff0d00720c */ /* 0x000fe40003f25270 */
[----:B------:R-:W-:-:S05]  /*02f0*/  ISETP.GE.AND P2, PT, R0, RZ, PT ;  /* 0x000000ff0000720c */ /* 0x000fca0003f46270 */
[----:B------:R-:W-:Y:S02]  /*0300*/  @P0 IADD3 R11, PT, PT, R11, 0x1, RZ ;  /* 0x000000010b0b0810 */ /* 0x000fe40007ffe0ff */
[----:B0-----:R-:W-:Y:S01]  /*0310*/  ISETP.GE.AND P0, PT, R29, 0x1, PT ;  /* 0x000000011d00780c */ /* 0x001fe20003f06270 */
[----:B------:R-:W-:Y:S01]  /*0320*/  UIMAD UR6, UR20, UR9, UR5 ;  /* 0x00000009140672a4 */ /* 0x000fe2000f8e0205 */
[----:B------:R-:W-:Y:S02]  /*0330*/  MOV R6, UR4 ;  /* 0x0000000400067c02 */ /* 0x000fe40008000f00 */
[----:B------:R-:W-:Y:S01]  /*0340*/  MOV R7, UR5 ;  /* 0x0000000500077c02 */ /* 0x000fe20008000f00 */
[----:B------:R-:W-:Y:S02]  /*0350*/  UIMAD.WIDE.U32 UR4, UR20, UR12, URZ ;  /* 0x0000000c140472a5 */ /* 0x000fe4000f8e00ff */
[----:B------:R-:W-:Y:S01]  /*0360*/  MOV R7, UR6 ;  /* 0x0000000600077c02 */ /* 0x000fe20008000f00 */
[----:B------:R-:W-:-:S02]  /*0370*/  UIMAD.WIDE.U32 UR6, UR20, UR16, URZ ;  /* 0x00000010140672a5 */ /* 0x000fc4000f8e00ff */
[----:B------:R-:W-:Y:S01]  /*0380*/  UIMAD UR8, UR20, UR13, UR5 ;  /* 0x0000000d140872a4 */ /* 0x000fe2000f8e0205 */
[----:B------:R-:W-:Y:S02]  /*0390*/  @!P2 IADD3 R11, PT, PT, -R11, RZ, RZ ;  /* 0x000000ff0b0ba210 */ /* 0x000fe40007ffe1ff */
[----:B------:R-:W-:Y:S01]  /*03a0*/  @!P1 LOP3.LUT R11, RZ, R13, RZ, 0x33, !PT ;  /* 0x0000000dff0b9212 */ /* 0x000fe200078e33ff */
[----:B-12---:R-:W-:Y:S08]  /*03b0*/  @!P0 EXIT ;  /* 0x000000000000894d */ /* 0x006ff00003800000 */
[----:B------:R-:W0:Y:S01]  /*03c0*/  S2R R5, SR_TID.X ;  /* 0x0000000000057919 */ /* 0x000e220000002100 */
[----:B------:R-:W1:Y:S01]  /*03d0*/  LDC R27, c[0x0][0x384] ;  /* 0x0000e100ff1b7b82 */ /* 0x000e620000000800 */
[----:B------:R-:W-:Y:S01]  /*03e0*/  SHF.R.S32.HI R13, RZ, 0x1f, R11 ;  /* 0x0000001fff0d7819 */ /* 0x000fe2000001140b */
[----:B------:R-:W-:Y:S01]  /*03f0*/  UIMAD UR7, UR20, UR17, UR7 ;  /* 0x00000011140772a4 */ /* 0x000fe2000f8e0207 */
[----:B------:R-:W2:Y:S01]  /*0400*/  S2R R12, SR_CgaCtaId ;  /* 0x00000000000c7919 */ /* 0x000ea20000008800 */
[C---:B------:R-:W-:Y:S01]  /*0410*/  IMAD.WIDE.U32 R6, R2.reuse, UR10, R6 ;  /* 0x0000000a02067c25 */ /* 0x040fe2000f8e0006 */
[----:B------:R-:W-:Y:S02]  /*0420*/  MOV R9, UR5 ;  /* 0x0000000500097c02 */ /* 0x000fe40008000f00 */
[----:B------:R-:W-:Y:S01]  /*0430*/  MOV R8, UR4 ;  /* 0x0000000400087c02 */ /* 0x000fe20008000f00 */
[----:B------:R-:W-:Y:S01]  /*0440*/  IMAD R0, R13, R14, RZ ;  /* 0x0000000e0d007224 */ /* 0x000fe200078e02ff */
[----:B------:R-:W-:Y:S01]  /*0450*/  MOV R9, UR8 ;  /* 0x0000000800097c02 */ /* 0x000fe20008000f00 */
[----:B------:R-:W3:Y:S01]  /*0460*/  LDCU.64 UR4, c[0x0][0x3a0] ;  /* 0x00007400ff0477ac */ /* 0x000ee20008000a00 */
[----:B------:R-:W-:Y:S01]  /*0470*/  IMAD R19, R2, UR11, R7 ;  /* 0x0000000b02137c24 */ /* 0x000fe2000f8e0207 */
[C---:B------:R-:W-:Y:S01]  /*0480*/  LEA R16, P0, R6.reuse, R20, 0x1 ;  /* 0x0000001406107211 */ /* 0x040fe200078008ff */
[C---:B------:R-:W-:Y:S01]  /*0490*/  IMAD R7, R11.reuse, R15, R0 ;  /* 0x0000000f0b077224 */ /* 0x040fe200078e0200 */
[----:B------:R-:W4:Y:S01]  /*04a0*/  LDCU.64 UR8, c[0x0][0x3b8] ;  /* 0x00007700ff0877ac */ /* 0x000f220008000a00 */
[----:B------:R-:W-:Y:S01]  /*04b0*/  IMAD.WIDE.U32 R10, R11, R14, UR6 ;  /* 0x000000060b0a7e25 */ /* 0x000fe2000f8e000e */
[----:B------:R-:W-:Y:S01]  /*04c0*/  LEA.HI.X R19, R6, R21, R19, 0x1, P0 ;  /* 0x0000001506137211 */ /* 0x000fe200000f0c13 */
[----:B------:R-:W2:Y:S02]  /*04d0*/  LDCU UR6, c[0x0][0x38c] ;  /* 0x00007180ff0677ac */ /* 0x000ea40008000800 */
[----:B------:R-:W-:Y:S01]  /*04e0*/  IMAD.WIDE.U32 R8, R2, UR14, R8 ;  /* 0x0000000e02087c25 */ /* 0x000fe2000f8e0008 */
[----:B------:R-:W-:-:S02]  /*04f0*/  LEA R17, P2, R10, R24, 0x1 ;  /* 0x000000180a117211 */ /* 0x000fc400078408ff */
[----:B------:R-:W-:Y:S01]  /*0500*/  IADD3 R18, PT, PT, R11, R7, RZ ;  /* 0x000000070b127210 */ /* 0x000fe20007ffe0ff */
[----:B------:R-:W-:Y:S01]  /*0510*/  IMAD R15, R2, UR15, R9 ;  /* 0x0000000f020f7c24 */ /* 0x000fe2000f8e0209 */
[----:B------:R-:W-:Y:S01]  /*0520*/  LEA R14, P1, R8, R22, 0x1 ;  /* 0x00000016080e7211 */ /* 0x000fe200078208ff */
[----:B-1----:R-:W-:Y:S01]  /*0530*/  IMAD R0, R27, UR20, R2 ;  /* 0x000000141b007c24 */ /* 0x002fe2000f8e0202 */
[----:B------:R-:W-:Y:S02]  /*0540*/  MOV R7, 0x400 ;  /* 0x0000040000077802 */ /* 0x000fe40000000f00 */
[----:B------:R-:W-:Y:S01]  /*0550*/  LEA.HI.X R18, R10, R25, R18, 0x1, P2 ;  /* 0x000000190a127211 */ /* 0x000fe200010f0c12 */
[----:B------:R-:W-:Y:S01]  /*0560*/  IMAD R6, R0, R29, RZ ;  /* 0x0000001d00067224 */ /* 0x000fe200078e02ff */
[----:B------:R-:W-:Y:S01]  /*0570*/  LEA.HI.X R15, R8, R23, R15, 0x1, P1 ;  /* 0x00000017080f7211 */ /* 0x000fe200008f0c0f */
[C---:B---3--:R-:W-:Y:S01]  /*0580*/  IMAD.WIDE.U32 R96, R2.reuse, UR4, RZ ;  /* 0x0000000402607c25 */ /* 0x048fe2000f8e00ff */
[C---:B0-----:R-:W-:Y:S01]  /*0590*/  SHF.L.U32 R13, R5.reuse, 0x2, RZ ;  /* 0x00000002050d7819 */ /* 0x041fe200000006ff */
[----:B------:R-:W0:Y:S01]  /*05a0*/  LDCU.U8 UR4, c[0x0][0x39e] ;  /* 0x000073c0ff0477ac */ /* 0x000e220008000000 */
[----:B------:R-:W-:Y:S01]  /*05b0*/  SHF.L.U32 R11, R5, 0x1, RZ ;  /* 0x00000001050b7819 */ /* 0x000fe200000006ff */
[----:B----4-:R-:W-:Y:S01]  /*05c0*/  IMAD.WIDE.U32 R94, R2, UR8, RZ ;  /* 0x00000008025e7c25 */ /* 0x010fe2000f8e00ff */
[----:B------:R-:W-:-:S02]  /*05d0*/  MOV R10, R16 ;  /* 0x00000010000a7202 */ /* 0x000fc40000000f00 */
[----:B--2---:R-:W-:Y:S01]  /*05e0*/  LEA R0, R12, R7, 0x18 ;  /* 0x000000070c007211 */ /* 0x004fe200078ec0ff */
[C---:B------:R-:W-:Y:S01]  /*05f0*/  IMAD R7, R2.reuse, UR5, R97 ;  /* 0x0000000502077c24 */ /* 0x040fe2000f8e0261 */
[----:B------:R-:W-:Y:S01]  /*0600*/  LOP3.LUT R16, R13, 0xf80, RZ, 0xc0, !PT ;  /* 0x00000f800d107812 */ /* 0x000fe200078ec0ff */
[----:B------:R-:W-:Y:S01]  /*0610*/  IMAD R9, R2, UR9, R95 ;  /* 0x0000000902097c24 */ /* 0x000fe2000f8e025f */
[----:B------:R-:W-:Y:S01]  /*0620*/  MOV R12, R14 ;  /* 0x0000000e000c7202 */ /* 0x000fe20000000f00 */
[----:B------:R-:W-:Y:S01]  /*0630*/  IMAD R6, R6, UR6, RZ ;  /* 0x0000000606067c24 */ /* 0x000fe2000f8e02ff */
[----:B------:R-:W-:Y:S02]  /*0640*/  LOP3.LUT R14, R11, 0x7c0, RZ, 0xc0, !PT ;  /* 0x000007c00b0e7812 */ /* 0x000fe400078ec0ff */
[----:B------:R-:W-:Y:S02]  /*0650*/  MOV R13, R15 ;  /* 0x0000000f000d7202 */ /* 0x000fe40000000f00 */
[----:B------:R-:W-:-:S02]  /*0660*/  LOP3.LUT R15, R16, 0x1f, R5, 0xf8, !PT ;  /* 0x0000001f100f7812 */ /* 0x000fc400078ef805 */
[----:B------:R-:W-:Y:S02]  /*0670*/  MOV R16, R17 ;  /* 0x0000001100107202 */ /* 0x000fe40000000f00 */
[----:B------:R-:W-:Y:S02]  /*0680*/  MOV R8, RZ ;  /* 0x000000ff00087202 */ /* 0x000fe40000000f00 */
[----:B------:R-:W-:Y:S02]  /*0690*/  MOV R11, R19 ;  /* 0x00000013000b7202 */ /* 0x000fe40000000f00 */
[----:B------:R-:W-:Y:S02]  /*06a0*/  LOP3.LUT R14, R14, 0x1f, R5, 0xf8, !PT ;  /* 0x0000001f0e0e7812 */ /* 0x000fe400078ef805 */
[----:B0-----:R-:W-:-:S07]  /*06b0*/  MOV R17, R18 ;  /* 0x0000001200117202 */ /* 0x001fce0000000f00 */
.L_x_1728:
[----:B------:R-:W-:Y:S01]  /*06c0*/  BAR.SYNC.DEFER_BLOCKING 0x0 ;  /* 0x0000000000007b1d */ /* 0x000fe20000010000 */
[----:B------:R-:W-:-:S05]  /*06d0*/  IMAD.WIDE.U32 R22, R14, 0x10, R10 ;  /* 0x000000100e167825 */ /* 0x000fca00078e000a */
[----:B0-----:R-:W2:Y:S04]  /*06e0*/  LDG.E.128 R28, desc[UR18][R22.64] ;  /* 0x00000012161c7981 */ /* 0x001ea8000c1e1d00 */
[----:B------:R-:W3:Y:S01]  /*06f0*/  LDG.E.128 R32, desc[UR18][R22.64+0x200] ;  /* 0x0002001216207981 */ /* 0x000ee2000c1e1d00 */
[----:B------:R-:W-:Y:S01]  /*0700*/  IMAD.WIDE.U32 R24, R14, 0x10, R12 ;  /* 0x000000100e187825 */ /* 0x000fe200078e000c */
[----:B------:R-:W0:Y:S02]  /*0710*/  S2R R19, SR_LANEID ;  /* 0x0000000000137919 */ /* 0x000e240000000000 */
[----:B0-----:R-:W-:-:S04]  /*0720*/  LEA R18, R19, R0, 0x4 ;  /* 0x0000000013127211 */ /* 0x001fc800078e20ff */
        /* <DEDUP_REMOVED lines=69> */
.L_x_1693:
[----:B------:R-:W-:Y:S05]  /*0b80*/  BSYNC.RECONVERGENT B0 ;  /* 0x0000000000007941 */ /* 0x000fea0003800200 */
.L_x_1692:
        /* <DEDUP_REMOVED lines=40> */
.L_x_1695:
[----:B------:R-:W-:Y:S05]  /*0e10*/  BSYNC.RECONVERGENT B0 ;  /* 0x0000000000007941 */ /* 0x000fea0003800200 */
.L_x_1694:
[----:B------:R-:W-:Y:S01]  /*0e20*/  SHF.L.U32 R25, R46, 0x10, RZ ;  /* 0x000000102e197819 */ /* 0x000fe200000006ff */
[----:B------:R-:W-:Y:S01]  /*0e30*/  BSSY.RECONVERGENT B0, `(.L_x_1696) ;  /* 0x0000026000007945 */ /* 0x000fe20003800200 */
[----:B------:R-:W-:Y:S02]  /*0e40*/  PRMT R31, R38, 0x7632, R31 ;  /* 0x00007632261f7816 */ /* 0x000fe4000000001f */
[----:B------:R-:W-:Y:S01]  /*0e50*/  FSETP.GTU.FTZ.AND P6, PT, R36, 20, PT ;  /* 0x41a000002400780b */ /* 0x000fe20003fdc000 */
[----:B------:R-:W-:Y:S01]  /*0e60*/  FADD.FTZ R38, R25, R4 ;  /* 0x0000000419267221 */ /* 0x000fe20000010000 */
        /* <DEDUP_REMOVED lines=34> */
.L_x_1697:
[----:B------:R-:W-:Y:S05]  /*1090*/  BSYNC.RECONVERGENT B0 ;  /* 0x0000000000007941 */ /* 0x000fea0003800200 */
.L_x_1696:
        /* <DEDUP_REMOVED lines=41> */
.L_x_1699:
[----:B------:R-:W-:Y:S05]  /*1330*/  BSYNC.RECONVERGENT B0 ;  /* 0x0000000000007941 */ /* 0x000fea0003800200 */
.L_x_1698:
[----:B------:R-:W-:Y:S01]  /*1340*/  SHF.L.U32 R25, R47, 0x10, RZ ;  /* 0x000000102f197819 */ /* 0x000fe200000006ff */
[----:B------:R-:W-:Y:S01]  /*1350*/  BSSY.RECONVERGENT B0, `(.L_x_1700) ;  /* 0x0000026000007945 */ /* 0x000fe20003800200 */
[----:B------:R-:W-:Y:S02]  /*1360*/  SHF.L.U32 R81, R49, 0x10, RZ ;  /* 0x0000001031517819 */ /* 0x000fe400000006ff */
        /* <DEDUP_REMOVED lines=36> */
.L_x_1701:
[----:B------:R-:W-:Y:S05]  /*15b0*/  BSYNC.RECONVERGENT B0 ;  /* 0x0000000000007941 */ /* 0x000fea0003800200 */
.L_x_1700:
[----:B------:R-:W-:Y:S01]  /*15c0*/  ISETP.EQ.OR P3, PT, RZ, UR4, P3 ;  /* 0x00000004ff007c0c */ /* 0x000fe20009f62670 */
[----:B------:R-:W-:Y:S01]  /*15d0*/  BSSY.RECONVERGENT B0, `(.L_x_1702) ;  /* 0x0000028000007945 */ /* 0x000fe20003800200 */
[----:B------:R-:W-:Y:S02]  /*15e0*/  SHF.L.U32 R39, R39, 0x10, RZ ;  /* 0x0000001027277819 */ /* 0x000fe400000006ff */
[----:B------:R-:W-:Y:S02]  /*15f0*/  PRMT R31, R44, 0x7632, R31 ;  /* 0x000076322c1f7816 */ /* 0x000fe4000000001f */
[----:B------:R-:W-:Y:S01]  /*1600*/  FSETP.GTU.FTZ.AND P0, PT, R42, 20, PT ;  /* 0x41a000002a00780b */ /* 0x000fe20003f1c000 */
[----:B------:R-:W-:Y:S01]  /*1610*/  FADD.FTZ R44, R39, R4 ;  /* 0x00000004272c7221 */ /* 0x000fe20000010000 */
        /* <DEDUP_REMOVED lines=35> */
.L_x_1703:
[----:B------:R-:W-:Y:S05]  /*1850*/  BSYNC.RECONVERGENT B0 ;  /* 0x0000000000007941 */ /* 0x000fea0003800200 */
.L_x_1702:
[----:B------:R-:W-:Y:S01]  /*1860*/  SHF.L.U32 R31, R31, 0x10, RZ ;  /* 0x000000101f1f7819 */ /* 0x000fe200000006ff */
[----:B------:R-:W-:Y:S01]  /*1870*/  BSSY.RECONVERGENT B0, `(.L_x_1704) ;  /* 0x0000027000007945 */ /* 0x000fe20003800200 */
[----:B------:R-:W-:Y:S02]  /*1880*/  PRMT R29, R46, 0x7632, R29 ;  /* 0x000076322e1d7816 */ /* 0x000fe4000000001d */
[----:B------:R-:W-:Y:S01]  /*1890*/  FSETP.GTU.FTZ.AND P3, PT, R44, 20, PT ;  /* 0x41a000002c00780b */ /* 0x000fe20003f7c000 */
[----:B------:R-:W-:Y:S01]  /*18a0*/  FADD.FTZ R46, R31, R4 ;  /* 0x000000041f2e7221 */ /* 0x000fe20000010000 */
[----:B------:R-:W-:Y:S02]  /*18b0*/  ISETP.EQ.OR P1, PT, RZ, UR4, P1 ;  /* 0x00000004ff007c0c */ /* 0x000fe40008f22670 */
        /* <DEDUP_REMOVED lines=34> */
.L_x_1705:
[----:B------:R-:W-:Y:S05]  /*1ae0*/  BSYNC.RECONVERGENT B0 ;  /* 0x0000000000007941 */ /* 0x000fea0003800200 */
.L_x_1704:
        /* <DEDUP_REMOVED lines=41> */
.L_x_1707:
[----:B------:R-:W-:Y:S05]  /*1d80*/  BSYNC.RECONVERGENT B0 ;  /* 0x0000000000007941 */ /* 0x000fea0003800200 */
.L_x_1706:
        /* <DEDUP_REMOVED lines=41> */
.L_x_1709:
[----:B------:R-:W-:Y:S05]  /*2020*/  BSYNC.RECONVERGENT B0 ;  /* 0x0000000000007941 */ /* 0x000fea0003800200 */
.L_x_1708:
        /* <DEDUP_REMOVED lines=39> */
.L_x_1711:
[----:B------:R-:W-:Y:S05]  /*22a0*/  BSYNC.RECONVERGENT B0 ;  /* 0x0000000000007941 */ /* 0x000fea0003800200 */
.L_x_1710:
        /* <DEDUP_REMOVED lines=43> */
.L_x_1713:
[----:B------:R-:W-:Y:S05]  /*2560*/  BSYNC.RECONVERGENT B0 ;  /* 0x0000000000007941 */ /* 0x000fea0003800200 */
.L_x_1712:
        /* <DEDUP_REMOVED lines=32> */
.L_x_1715:
[----:B------:R-:W-:Y:S05]  /*2770*/  BSYNC.RECONVERGENT B0 ;  /* 0x0000000000007941 */ /* 0x000fea0003800200 */
.L_x_1714:
        /* <DEDUP_REMOVED lines=32> */
.L_x_1717:
[----:B------:R-:W-:Y:S05]  /*2980*/  BSYNC.RECONVERGENT B0 ;  /* 0x0000000000007941 */ /* 0x000fea0003800200 */
.L_x_1716:
        /* <DEDUP_REMOVED lines=32> */
.L_x_1719:
[----:B------:R-:W-:Y:S05]  /*2b90*/  BSYNC.RECONVERGENT B0 ;  /* 0x0000000000007941 */ /* 0x000fea0003800200 */
.L_x_1718:
        /* <DEDUP_REMOVED lines=32> */
.L_x_1721:
[----:B------:R-:W-:Y:S05]  /*2da0*/  BSYNC.RECONVERGENT B0 ;  /* 0x0000000000007941 */ /* 0x000fea0003800200 */
.L_x_1720:
        /* <DEDUP_REMOVED lines=32> */
.L_x_1723:
[----:B------:R-:W-:Y:S05]  /*2fb0*/  BSYNC.RECONVERGENT B0 ;  /* 0x0000000000007941 */ /* 0x000fea0003800200 */
.L_x_1722:
        /* <DEDUP_REMOVED lines=24> */
[----:B------:R-:W0:Y:S01]  /*3140*/  LDC R91, c[0x0][0x38c] ;  /* 0x0000e300ff5b7b82 */ /* 0x000e220000000800 */
[----:B------:R-:W-:Y:S01]  /*3150*/  ISETP.NE.AND P0, PT, R8, RZ, PT ;  /* 0x000000ff0800720c */ /* 0x000fe20003f05270 */
[----:B------:R-:W-:Y:S02]  /*3160*/  HFMA2 R107, -RZ, RZ, 0, 0 ;  /* 0x00000000ff6b7431 */ /* 0x000fe400000001ff */
[----:B------:R-:W-:Y:S01]  /*3170*/  FMUL.FTZ R93, R93, R76 ;  /* 0x0000004c5d5d7220 */ /* 0x000fe20000410000 */
[----:B------:R-:W-:Y:S01]  /*3180*/  LEA R106, R19, R20, 0x5 ;  /* 0x00000014136a7211 */ /* 0x000fe200078e28ff */
[----:B------:R-:W1:Y:S01]  /*3190*/  LDCU UR5, c[0x0][0x38c] ;  /* 0x00007180ff0577ac */ /* 0x000e620008000800 */
[----:B------:R-:W-:Y:S01]  /*31a0*/  ISETP.EQ.AND P0, PT, R5, RZ, P0 ;  /* 0x000000ff0500720c */ /* 0x000fe20000702270 */
[----:B------:R-:W2:Y:S01]  /*31b0*/  LDC.64 R98, c[0x0][0x440] ;  /* 0x00011000ff627b82 */ /* 0x000ea20000000a00 */
[----:B------:R-:W3:Y:S01]  /*31c0*/  LDCU.64 UR8, c[0x0][0x3e0] ;  /* 0x00007c00ff0877ac */ /* 0x000ee20008000a00 */
[----:B------:R-:W4:Y:S06]  /*31d0*/  LDCU.64 UR6, c[0x0][0x3a8] ;  /* 0x00007500ff0677ac */ /* 0x000f2c0008000a00 */
[----:B------:R-:W0:Y:S01]  /*31e0*/  LDC.64 R100, c[0x0][0x448] ;  /* 0x00011200ff647b82 */ /* 0x000e220000000a00 */
[----:B------:R-:W0:Y:S07]  /*31f0*/  LDCU.64 UR10, c[0x0][0x3c0] ;  /* 0x00007800ff0a77ac */ /* 0x000e2e0008000a00 */
[----:B-1----:R-:W0:Y:S02]  /*3200*/  LDC.64 R102, c[0x0][0x480] ;  /* 0x00012000ff667b82 */ /* 0x002e240000000a00 */
.L_x_1727:
[----:B------:R-:W-:Y:S02]  /*3210*/  MOV R48, R96 ;  /* 0x0000006000307202 */ /* 0x000fe40000000f00 */
[----:B------:R-:W-:-:S03]  /*3220*/  MOV R49, R7 ;  /* 0x0000000700317202 */ /* 0x000fc60000000f00 */
[----:B----4-:R-:W-:-:S04]  /*3230*/  IMAD.WIDE.U32 R48, R107, UR6, R48 ;  /* 0x000000066b307c25 */ /* 0x010fc8000f8e0030 */
[----:B------:R-:W-:Y:S01]  /*3240*/  IMAD R49, R107, UR7, R49 ;  /* 0x000000076b317c24 */ /* 0x000fe2000f8e0231 */
[----:B--2---:R-:W-:-:S04]  /*3250*/  LEA R64, P1, R48, R98, 0x3 ;  /* 0x0000006230407211 */ /* 0x004fc800078218ff */
[----:B------:R-:W-:-:S06]  /*3260*/  LEA.HI.X R65, R48, R99, R49, 0x3, P1 ;  /* 0x0000006330417211 */ /* 0x000fcc00008f1c31 */
[----:B------:R-:W2:Y:S01]  /*3270*/  LDG.E.64 R64, desc[UR18][R64.64] ;  /* 0x0000001240407981 */ /* 0x000ea2000c1e1b00 */
[----:B---3--:R-:W-:-:S04]  /*3280*/  IMAD.WIDE.U32 R48, R107, UR8, RZ ;  /* 0x000000086b307c25 */ /* 0x008fc8000f8e00ff */
[----:B------:R-:W-:Y:S01]  /*3290*/  IMAD R49, R107, UR9, R49 ;  /* 0x000000096b317c24 */ /* 0x000fe2000f8e0231 */
[----:B------:R-:W-:-:S04]  /*32a0*/  LEA R66, P1, R48, R16, 0x1 ;  /* 0x0000001030427211 */ /* 0x000fc800078208ff */
[----:B------:R-:W-:-:S03]  /*32b0*/  LEA.HI.X R67, R48, R17, R49, 0x1, P1 ;  /* 0x0000001130437211 */ /* 0x000fc600008f0c31 */
[----:B------:R-:W-:-:S05]  /*32c0*/  IMAD.WIDE.U32 R66, R15, 0x10, R66 ;  /* 0x000000100f427825 */ /* 0x000fca00078e0042 */
[----:B------:R-:W3:Y:S04]  /*32d0*/  LDG.E.128 R48, desc[UR18][R66.64] ;  /* 0x0000001242307981 */ /* 0x000ee8000c1e1d00 */
[----:B------:R-:W4:Y:S04]  /*32e0*/  LDG.E.128 R52, desc[UR18][R66.64+0x200] ;  /* 0x0002001242347981 */ /* 0x000f28000c1e1d00 */
[----:B------:R-:W5:Y:S04]  /*32f0*/  LDG.E.128 R56, desc[UR18][R66.64+0x400] ;  /* 0x0004001242387981 */ /* 0x000f68000c1e1d00 */
[----:B------:R1:W5:Y:S01]  /*3300*/  LDG.E.128 R60, desc[UR18][R66.64+0x600] ;  /* 0x00060012423c7981 */ /* 0x000362000c1e1d00 */
[----:B--2---:R-:W-:Y:S01]  /*3310*/  FMUL.FTZ R119, R64, 1.4426950216293334961 ;  /* 0x3fb8aa3b40777820 */ /* 0x004fe20000410000 */
[C---:B------:R-:W-:Y:S01]  /*3320*/  FMUL.FTZ R64, R65.reuse, R32 ;  /* 0x0000002041407220 */ /* 0x040fe20000410000 */
[----:B------:R-:W-:-:S02]  /*3330*/  FMUL.FTZ R68, R65, R22 ;  /* 0x0000001641447220 */ /* 0x000fc40000410000 */
[----:B------:R-:W-:Y:S01]  /*3340*/  FMUL.FTZ R127, R119, R32 ;  /* 0x00000020777f7220 */ /* 0x000fe20000410000 */
[----:B------:R-:W-:Y:S01]  /*3350*/  FMUL.RZ R69, R64, 0.15915493667125701904 ;  /* 0x3e22f98340457820 */ /* 0x000fe2000040c000 */
[----:B------:R-:W-:Y:S01]  /*3360*/  FMUL.FTZ R64, R65, R24 ;  /* 0x0000001841407220 */ /* 0x000fe20000410000 */
[----:B------:R-:W-:Y:S01]  /*3370*/  FMUL.RZ R68, R68, 0.15915493667125701904 ;  /* 0x3e22f98344447820 */ /* 0x000fe2000040c000 */
[----:B------:R-:W-:Y:S01]  /*3380*/  FMUL.FTZ R146, R119, R22 ;  /* 0x0000001677927220 */ /* 0x000fe20000410000 */
[----:B------:R-:W-:Y:S01]  /*3390*/  MUFU.SIN R126, R69 ;  /* 0x00000045007e7308 */ /* 0x000fe20000000400 */
[----:B-1----:R-:W-:Y:S01]  /*33a0*/  FMUL.RZ R66, R64, 0.15915493667125701904 ;  /* 0x3e22f98340427820 */ /* 0x002fe2000040c000 */
[-C--:B------:R-:W-:Y:S01]  /*33b0*/  FMUL.FTZ R64, R65, R36.reuse ;  /* 0x0000002441407220 */ /* 0x080fe20000410000 */
[C---:B------:R-:W-:Y:S01]  /*33c0*/  FMUL.FTZ R141, R119.reuse, R36 ;  /* 0x00000024778d7220 */ /* 0x040fe20000410000 */
[C---:B------:R-:W-:Y:S01]  /*33d0*/  FMUL.FTZ R140, R119.reuse, R24 ;  /* 0x00000018778c7220 */ /* 0x040fe20000410000 */
[-C--:B------:R-:W-:Y:S01]  /*33e0*/  FMUL.FTZ R139, R119, R26.reuse ;  /* 0x0000001a778b7220 */ /* 0x080fe20000410000 */
[----:B------:R-:W-:Y:S01]  /*33f0*/  FMUL.RZ R67, R64, 0.15915493667125701904 ;  /* 0x3e22f98340437820 */ /* 0x000fe2000040c000 */
[----:B------:R-:W-:Y:S01]  /*3400*/  FMUL.FTZ R64, R65, R26 ;  /* 0x0000001a41407220 */ /* 0x000fe20000410000 */
[----:B------:R-:W-:Y:S01]  /*3410*/  MUFU.SIN R123, R68 ;  /* 0x00000044007b7308 */ /* 0x000fe20000000400 */
[C---:B------:R-:W-:Y:S01]  /*3420*/  FMUL.FTZ R121, R119.reuse, R40 ;  /* 0x0000002877797220 */ /* 0x040fe20000410000 */
[C---:B------:R-:W-:Y:S01]  /*3430*/  FMUL.FTZ R115, R119.reuse, R30 ;  /* 0x0000001e77737220 */ /* 0x040fe20000410000 */
[C---:B------:R-:W-:Y:S01]  /*3440*/  FMUL.FTZ R137, R119.reuse, R28 ;  /* 0x0000001c77897220 */ /* 0x040fe20000410000 */
[C---:B------:R-:W-:Y:S01]  /*3450*/  FMUL.FTZ R117, R119.reuse, R44 ;  /* 0x0000002c77757220 */ /* 0x040fe20000410000 */
[C---:B------:R-:W-:Y:S01]  /*3460*/  FMUL.FTZ R111, R119.reuse, R46 ;  /* 0x0000002e776f7220 */ /* 0x040fe20000410000 */
[C---:B------:R-:W-:Y:S01]  /*3470*/  FMUL.FTZ R109, R119.reuse, R34 ;  /* 0x00000022776d7220 */ /* 0x040fe20000410000 */
[----:B------:R-:W-:Y:S01]  /*3480*/  FMUL.FTZ R71, R119, R72 ;  /* 0x0000004877477220 */ /* 0x000fe20000410000 */
[----:B------:R1:W-:Y:S01]  /*3490*/  MUFU.COS R135, R68 ;  /* 0x0000004400877308 */ /* 0x0003e20000000000 */
[----:B---3--:R-:W-:Y:S04]  /*34a0*/  STS.128 [R18], R48 ;  /* 0x0000003012007388 */ /* 0x008fe80000000c00 */
[----:B----4-:R-:W-:Y:S03]  /*34b0*/  STS.128 [R18+0x200], R52 ;  /* 0x0002003412007388 */ /* 0x010fe60000000c00 */
[----:B------:R-:W-:Y:S01]  /*34c0*/  MUFU.SIN R125, R66 ;  /* 0x00000042007d7308 */ /* 0x000fe20000000400 */
[----:B-1----:R-:W-:Y:S01]  /*34d0*/  FMUL.RZ R68, R64, 0.15915493667125701904 ;  /* 0x3e22f98340447820 */ /* 0x002fe2000040c000 */
[----:B------:R-:W-:Y:S01]  /*34e0*/  FMUL.FTZ R64, R65, R40 ;  /* 0x0000002841407220 */ /* 0x000fe20000410000 */
[----:B-----5:R1:W-:Y:S04]  /*34f0*/  STS.128 [R18+0x400], R56 ;  /* 0x0004003812007388 */ /* 0x0203e80000000c00 */
[----:B------:R-:W-:Y:S01]  /*3500*/  STS.128 [R18+0x600], R60 ;  /* 0x0006003c12007388 */ /* 0x000fe20000000c00 */
[----:B------:R2:W-:Y:S01]  /*3510*/  MUFU.COS R133, R66 ;  /* 0x0000004200857308 */ /* 0x0005e20000000000 */
[----:B------:R-:W-:Y:S01]  /*3520*/  NOP ;  /* 0x0000000000007918 */ /* 0x000fe20000000000 */
[----:B------:R-:W-:-:S06]  /*3530*/  ISETP.NE.AND P2, PT, R19, 0x1f, PT ;  /* 0x0000001f1300780c */ /* 0x000fcc0003f45270 */
[----:B------:R-:W-:Y:S01]  /*3540*/  MUFU.SIN R129, R67 ;  /* 0x0000004300817308 */ /* 0x000fe20000000400 */
[----:B--2---:R-:W-:Y:S01]  /*3550*/  FMUL.RZ R66, R64, 0.15915493667125701904 ;  /* 0x3e22f98340427820 */ /* 0x004fe2000040c000 */
[----:B------:R-:W-:-:S06]  /*3560*/  FMUL.FTZ R64, R65, R28 ;  /* 0x0000001c41407220 */ /* 0x000fcc0000410000 */
[----:B------:R2:W-:Y:S08]  /*3570*/  MUFU.COS R128, R67 ;  /* 0x0000004300807308 */ /* 0x0005f00000000000 */
[----:B------:R-:W-:Y:S01]  /*3580*/  MUFU.SIN R130, R68 ;  /* 0x0000004400827308 */ /* 0x000fe20000000400 */
[----:B--2---:R-:W-:Y:S01]  /*3590*/  FMUL.RZ R67, R64, 0.15915493667125701904 ;  /* 0x3e22f98340437820 */ /* 0x004fe2000040c000 */
[----:B------:R-:W-:-:S06]  /*35a0*/  FMUL.FTZ R64, R65, R44 ;  /* 0x0000002c41407220 */ /* 0x000fcc0000410000 */
[----:B------:R2:W-:Y:S08]  /*35b0*/  MUFU.COS R144, R68 ;  /* 0x0000004400907308 */ /* 0x0005f00000000000 */
[----:B------:R-:W3:Y:S01]  /*35c0*/  MUFU.EX2 R127, R127 ;  /* 0x0000007f007f7308 */ /* 0x000ee20000000800 */
[----:B--2---:R-:W-:Y:S01]  /*35d0*/  FMUL.RZ R68, R64, 0.15915493667125701904 ;  /* 0x3e22f98340447820 */ /* 0x004fe2000040c000 */
[----:B------:R-:W-:-:S06]  /*35e0*/  FMUL.FTZ R64, R65, R30 ;  /* 0x0000001e41407220 */ /* 0x000fcc0000410000 */
[----:B------:R-:W2:Y:S08]  /*35f0*/  MUFU.COS R124, R69 ;  /* 0x00000045007c7308 */ /* 0x000eb00000000000 */
[----:B------:R-:W4:Y:S01]  /*3600*/  MUFU.EX2 R146, R146 ;  /* 0x0000009200927308 */ /* 0x000f220000000800 */
[----:B---3--:R-:W-:-:S07]  /*3610*/  FMUL.FTZ R126, R127, R126 ;  /* 0x0000007e7f7e7220 */ /* 0x008fce0000410000 */
[----:B------:R-:W3:Y:S01]  /*3620*/  MUFU.EX2 R141, R141 ;  /* 0x0000008d008d7308 */ /* 0x000ee20000000800 */
[----:B--2---:R-:W-:-:S07]  /*3630*/  FMUL.FTZ R124, R127, R124 ;  /* 0x0000007c7f7c7220 */ /* 0x004fce0000410000 */
[----:B------:R-:W2:Y:S01]  /*3640*/  MUFU.EX2 R140, R140 ;  /* 0x0000008c008c7308 */ /* 0x000ea20000000800 */
[C---:B----4-:R-:W-:Y:S01]  /*3650*/  FMUL.FTZ R135, R146.reuse, R135 ;  /* 0x0000008792877220 */ /* 0x050fe20000410000 */
[----:B------:R-:W-:Y:S01]  /*3660*/  FMUL.FTZ R123, R146, R123 ;  /* 0x0000007b927b7220 */ /* 0x000fe20000410000 */
[----:B------:R-:W-:-:S05]  /*3670*/  FMUL.FTZ R146, RZ, R126 ;  /* 0x0000007eff927220 */ /* 0x000fca0000410000 */
[----:B------:R-:W4:Y:S01]  /*3680*/  MUFU.EX2 R139, R139 ;  /* 0x0000008b008b7308 */ /* 0x000f220000000800 */
[C---:B---3--:R-:W-:Y:S01]  /*3690*/  FMUL.FTZ R128, R141.reuse, R128 ;  /* 0x000000808d807220 */ /* 0x048fe20000410000 */
[----:B------:R-:W-:Y:S01]  /*36a0*/  FMUL.FTZ R129, R141, R129 ;  /* 0x000000818d817220 */ /* 0x000fe20000410000 */
[----:B------:R-:W-:-:S05]  /*36b0*/  FFMA.FTZ R146, R37, R124, -R146 ;  /* 0x0000007c25927223 */ /* 0x000fca0000010892 */
[----:B------:R-:W-:Y:S01]  /*36c0*/  MUFU.EX2 R121, R121 ;  /* 0x0000007900797308 */ /* 0x000fe20000000800 */
[C---:B--2---:R-:W-:Y:S01]  /*36d0*/  FMUL.FTZ R127, R140.reuse, R133 ;  /* 0x000000858c7f7220 */ /* 0x044fe20000410000 */
[----:B------:R-:W-:Y:S01]  /*36e0*/  FMUL.FTZ R125, R140, R125 ;  /* 0x0000007d8c7d7220 */ /* 0x000fe20000410000 */
[----:B------:R-:W-:Y:S01]  /*36f0*/  FADD.FTZ R146, R39, R146 ;  /* 0x0000009227927221 */ /* 0x000fe20000010000 */
[----:B------:R-:W-:-:S04]  /*3700*/  FMUL.FTZ R140, R119, R42 ;  /* 0x0000002a778c7220 */ /* 0x000fc80000410000 */
[----:B------:R-:W-:Y:S01]  /*3710*/  MUFU.EX2 R115, R115 ;  /* 0x0000007300737308 */ /* 0x000fe20000000800 */
[C---:B----4-:R-:W-:Y:S01]  /*3720*/  FMUL.FTZ R133, R139.reuse, R144 ;  /* 0x000000908b857220 */ /* 0x050fe20000410000 */
[----:B------:R-:W-:Y:S01]  /*3730*/  FMUL.FTZ R130, R139, R130 ;  /* 0x000000828b827220 */ /* 0x000fe20000410000 */
[----:B------:R-:W-:-:S05]  /*3740*/  FMUL.FTZ R139, R125, R146 ;  /* 0x000000927d8b7220 */ /* 0x000fca0000410000 */
[----:B------:R-:W-:Y:S08]  /*3750*/  MUFU.EX2 R137, R137 ;  /* 0x0000008900897308 */ /* 0x000ff00000000800 */
[----:B------:R-:W-:Y:S08]  /*3760*/  MUFU.EX2 R117, R117 ;  /* 0x0000007500757308 */ /* 0x000ff00000000800 */
[----:B------:R-:W-:Y:S08]  /*3770*/  MUFU.EX2 R111, R111 ;  /* 0x0000006f006f7308 */ /* 0x000ff00000000800 */
[----:B------:R-:W-:Y:S08]  /*3780*/  MUFU.EX2 R71, R71 ;  /* 0x0000004700477308 */ /* 0x000ff00000000800 */
[----:B------:R-:W-:Y:S01]  /*3790*/  MUFU.EX2 R109, R109 ;  /* 0x0000006d006d7308 */ /* 0x000fe20000000800 */
[----:B-1----:R-:W-:-:S02]  /*37a0*/  CS2R R58, SRZ ;  /* 0x00000000003a7805 */ /* 0x002fc4000001ff00 */
[----:B------:R-:W-:Y:S01]  /*37b0*/  MOV R57, RZ ;  /* 0x000000ff00397202 */ /* 0x000fe20000000f00 */
[----:B------:R-:W-:Y:S04]  /*37c0*/  LDS.128 R60, [R106+0x20] ;  /* 0x000020006a3c7984 */ /* 0x000fe80000000c00 */
[----:B------:R-:W1:Y:S08]  /*37d0*/  MUFU.SIN R132, R66 ;  /* 0x0000004200847308 */ /* 0x000e700000000400 */
[----:B------:R2:W3:Y:S08]  /*37e0*/  MUFU.COS R131, R66 ;  /* 0x0000004200837308 */ /* 0x0004f00000000000 */
[----:B------:R-:W4:Y:S01]  /*37f0*/  MUFU.SIN R136, R67 ;  /* 0x0000004300887308 */ /* 0x000f220000000400 */
[----:B--2---:R-:W-:Y:S01]  /*3800*/  FMUL.RZ R66, R64, 0.15915493667125701904 ;  /* 0x3e22f98340427820 */ /* 0x004fe2000040c000 */
[----:B------:R-:W-:Y:S01]  /*3810*/  FMUL.FTZ R64, R65, R46 ;  /* 0x0000002e41407220 */ /* 0x000fe20000410000 */
[----:B-1----:R-:W-:-:S05]  /*3820*/  FMUL.FTZ R132, R121, R132 ;  /* 0x0000008479847220 */ /* 0x002fca0000410000 */
[----:B------:R1:W2:Y:S01]  /*3830*/  MUFU.COS R134, R67 ;  /* 0x0000004300867308 */ /* 0x0002a20000000000 */
[----:B---3--:R-:W-:-:S07]  /*3840*/  FMUL.FTZ R131, R121, R131 ;  /* 0x0000008379837220 */ /* 0x008fce0000410000 */
[----:B------:R-:W3:Y:S01]  /*3850*/  MUFU.SIN R138, R66 ;  /* 0x00000042008a7308 */ /* 0x000ee20000000400 */
[----:B-1----:R-:W-:Y:S01]  /*3860*/  FMUL.RZ R67, R64, 0.15915493667125701904 ;  /* 0x3e22f98340437820 */ /* 0x002fe2000040c000 */
[----:B------:R-:W-:Y:S01]  /*3870*/  FMUL.FTZ R64, R65, R34 ;  /* 0x0000002241407220 */ /* 0x000fe20000410000 */
[----:B----4-:R-:W-:-:S03]  /*3880*/  FMUL.FTZ R136, R137, R136 ;  /* 0x0000008889887220 */ /* 0x010fc60000410000 */
[----:B------:R-:W-:Y:S01]  /*3890*/  FMUL.RZ R69, R64, 0.15915493667125701904 ;  /* 0x3e22f98340457820 */ /* 0x000fe2000040c000 */
[----:B------:R-:W-:Y:S01]  /*38a0*/  FMUL.FTZ R64, R65, R72 ;  /* 0x0000004841407220 */ /* 0x000fe20000410000 */
[----:B------:R1:W-:Y:S01]  /*38b0*/  MUFU.COS R110, R66 ;  /* 0x00000042006e7308 */ /* 0x0003e20000000000 */
[----:B--2---:R-:W-:Y:S02]  /*38c0*/  FMUL.FTZ R134, R137, R134 ;  /* 0x0000008689867220 */ /* 0x004fe40000410000 */
[----:B------:R-:W-:Y:S01]  /*38d0*/  FMUL.RZ R104, R64, 0.15915493667125701904 ;  /* 0x3e22f98340687820 */ /* 0x000fe2000040c000 */
[----:B------:R-:W-:-:S04]  /*38e0*/  FMUL.FTZ R64, R65, R38 ;  /* 0x0000002641407220 */ /* 0x000fc80000410000 */
[----:B------:R-:W2:Y:S01]  /*38f0*/  MUFU.SIN R120, R67 ;  /* 0x0000004300787308 */ /* 0x000ea20000000400 */
[----:B-1----:R-:W-:Y:S01]  /*3900*/  FMUL.FTZ R66, R65, R74 ;  /* 0x0000004a41427220 */ /* 0x002fe20000410000 */
[----:B------:R-:W-:Y:S01]  /*3910*/  FMUL.RZ R143, R64, 0.15915493667125701904 ;  /* 0x3e22f983408f7820 */ /* 0x000fe2000040c000 */
[----:B---3--:R-:W-:Y:S02]  /*3920*/  FMUL.FTZ R138, R115, R138 ;  /* 0x0000008a738a7220 */ /* 0x008fe40000410000 */
[----:B------:R-:W-:Y:S01]  /*3930*/  FMUL.RZ R145, R66, 0.15915493667125701904 ;  /* 0x3e22f98342917820 */ /* 0x000fe2000040c000 */
[----:B------:R-:W-:Y:S02]  /*3940*/  MOV R66, R94 ;  /* 0x0000005e00427202 */ /* 0x000fe40000000f00 */
[----:B------:R1:W-:Y:S08]  /*3950*/  MUFU.COS R108, R67 ;  /* 0x00000043006c7308 */ /* 0x0003f00000000000 */
[----:B------:R-:W3:Y:S01]  /*3960*/  MUFU.SIN R122, R68 ;  /* 0x00000044007a7308 */ /* 0x000ee20000000400 */
[----:B-1----:R-:W-:Y:S01]  /*3970*/  MOV R67, R9 ;  /* 0x0000000900437202 */ /* 0x002fe20000000f00 */
[----:B--2---:R-:W-:-:S02]  /*3980*/  FMUL.FTZ R120, R111, R120 ;  /* 0x000000786f787220 */ /* 0x004fc40000410000 */
[----:B0-----:R-:W-:-:S04]  /*3990*/  IMAD.WIDE.U32 R66, R107, UR10, R66 ;  /* 0x0000000a6b427c25 */ /* 0x001fc8000f8e0042 */
[----:B------:R-:W0:Y:S01]  /*39a0*/  MUFU.COS R142, R68 ;  /* 0x00000044008e7308 */ /* 0x000e220000000000 */
[----:B------:R-:W-:-:S07]  /*39b0*/  IMAD R67, R107, UR11, R67 ;  /* 0x0000000b6b437c24 */ /* 0x000fce000f8e0243 */
[----:B------:R-:W1:Y:S01]  /*39c0*/  MUFU.SIN R116, R104 ;  /* 0x0000006800747308 */ /* 0x000e620000000400 */
[----:B---3--:R-:W-:-:S07]  /*39d0*/  FMUL.FTZ R122, R117, R122 ;  /* 0x0000007a757a7220 */ /* 0x008fce0000410000 */
[----:B------:R2:W-:Y:S01]  /*39e0*/  MUFU.COS R68, R104 ;  /* 0x0000006800447308 */ /* 0x0005e20000000000 */
[----:B0-----:R-:W-:Y:S01]  /*39f0*/  FMUL.FTZ R137, R117, R142 ;  /* 0x0000008e75897220 */ /* 0x001fe20000410000 */
[----:B------:R-:W-:-:S06]  /*3a00*/  FMUL.FTZ R117, R65, R76 ;  /* 0x0000004c41757220 */ /* 0x000fcc0000410000 */
[----:B------:R-:W0:Y:S01]  /*3a10*/  MUFU.SIN R118, R69 ;  /* 0x0000004500767308 */ /* 0x000e220000000400 */
[----:B--2---:R-:W-:Y:S01]  /*3a20*/  LEA R104, P1, R66, R100, 0x3 ;  /* 0x0000006442687211 */ /* 0x004fe200078218ff */
[----:B-1----:R-:W-:-:S03]  /*3a30*/  FMUL.FTZ R116, R71, R116 ;  /* 0x0000007447747220 */ /* 0x002fc60000410000 */
[----:B------:R-:W-:Y:S01]  /*3a40*/  LEA.HI.X R105, R66, R101, R67, 0x3, P1 ;  /* 0x0000006542697211 */ /* 0x000fe200008f1c43 */
[----:B------:R-:W-:Y:S02]  /*3a50*/  FMUL.FTZ R67, R37, R126 ;  /* 0x0000007e25437220 */ /* 0x000fe40000410000 */
[----:B------:R1:W2:Y:S02]  /*3a60*/  MUFU.COS R70, R69 ;  /* 0x0000004500467308 */ /* 0x0002a40000000000 */
[----:B------:R-:W-:Y:S01]  /*3a70*/  FFMA.FTZ R141, RZ, R124, R67 ;  /* 0x0000007cff8d7223 */ /* 0x000fe20000010043 */
[C---:B------:R-:W-:Y:S01]  /*3a80*/  FMUL.FTZ R67, R119.reuse, R76 ;  /* 0x0000004c77437220 */ /* 0x040fe20000410000 */
[----:B------:R-:W3:Y:S02]  /*3a90*/  LDG.E.64 R104, desc[UR18][R104.64] ;  /* 0x0000001268687981 */ /* 0x000ee4000c1e1b00 */
[----:B------:R-:W-:Y:S02]  /*3aa0*/  FADD.FTZ R144, RZ, R141 ;  /* 0x0000008dff907221 */ /* 0x000fe40000010000 */
[----:B------:R-:W-:Y:S01]  /*3ab0*/  MUFU.SIN R114, R143 ;  /* 0x0000008f00727308 */ /* 0x000fe20000000400 */
[----:B-1----:R-:W-:Y:S01]  /*3ac0*/  FMUL.FTZ R69, R119, R38 ;  /* 0x0000002677457220 */ /* 0x002fe20000410000 */
[-C--:B------:R-:W-:Y:S01]  /*3ad0*/  FMUL.FTZ R148, R125, R144.reuse ;  /* 0x000000907d947220 */ /* 0x080fe20000410000 */
[----:B------:R-:W-:Y:S01]  /*3ae0*/  FFMA.FTZ R139, R127, R144, R139 ;  /* 0x000000907f8b7223 */ /* 0x000fe2000001008b */
[----:B0-----:R-:W-:-:S02]  /*3af0*/  FMUL.FTZ R118, R109, R118 ;  /* 0x000000766d767220 */ /* 0x001fc40000410000 */
[----:B------:R-:W-:Y:S01]  /*3b00*/  FFMA.FTZ R148, R127, R146, -R148 ;  /* 0x000000927f947223 */ /* 0x000fe20000010894 */
[----:B------:R-:W-:Y:S01]  /*3b10*/  FADD.FTZ R139, RZ, R139 ;  /* 0x0000008bff8b7221 */ /* 0x000fe20000010000 */
[----:B------:R0:W-:Y:S02]  /*3b20*/  MUFU.COS R64, R143 ;  /* 0x0000008f00407308 */ /* 0x0001e40000000000 */
[----:B------:R-:W-:-:S04]  /*3b30*/  FADD.FTZ R148, R41, R148 ;  /* 0x0000009429947221 */ /* 0x000fc80000010000 */
[----:B------:R-:W-:Y:S02]  /*3b40*/  FMUL.FTZ R121, R129, R148 ;  /* 0x0000009481797220 */ /* 0x000fe40000410000 */
[----:B------:R-:W1:Y:S01]  /*3b50*/  MUFU.EX2 R69, R69 ;  /* 0x0000004500457308 */ /* 0x000e620000000800 */
[----:B0-----:R-:W-:Y:S01]  /*3b60*/  FMUL.FTZ R143, R119, R74 ;  /* 0x0000004a778f7220 */ /* 0x001fe20000410000 */
[----:B------:R-:W-:Y:S01]  /*3b70*/  FMUL.FTZ R119, R65, R42 ;  /* 0x0000002a41777220 */ /* 0x000fe20000410000 */
[----:B------:R-:W-:-:S05]  /*3b80*/  FFMA.FTZ R121, R128, R139, R121 ;  /* 0x0000008b80797223 */ /* 0x000fca0000010079 */
[----:B------:R0:W-:Y:S08]  /*3b90*/  MUFU.EX2 R66, R143 ;  /* 0x0000008f00427308 */ /* 0x0001f00000000800 */
[----:B------:R-:W-:Y:S01]  /*3ba0*/  MUFU.EX2 R140, R140 ;  /* 0x0000008c008c7308 */ /* 0x000fe20000000800 */
[----:B0-----:R-:W-:Y:S01]  /*3bb0*/  FMUL.RZ R143, R119, 0.15915493667125701904 ;  /* 0x3e22f983778f7820 */ /* 0x001fe2000040c000 */
[----:B------:R-:W-:Y:S01]  /*3bc0*/  FMUL.FTZ R119, R129, R139 ;  /* 0x0000008b81777220 */ /* 0x000fe20000410000 */
[----:B------:R-:W-:Y:S01]  /*3bd0*/  FMUL.FTZ R139, R115, R110 ;  /* 0x0000006e738b7220 */ /* 0x000fe20000410000 */
[----:B------:R-:W-:Y:S01]  /*3be0*/  FADD.FTZ R110, RZ, R121 ;  /* 0x00000079ff6e7221 */ /* 0x000fe20000010000 */
[----:B------:R-:W-:Y:S01]  /*3bf0*/  FMUL.FTZ R121, R111, R108 ;  /* 0x0000006c6f797220 */ /* 0x000fe20000410000 */
[----:B------:R-:W-:Y:S01]  /*3c00*/  FFMA.FTZ R148, R128, R148, -R119 ;  /* 0x0000009480947223 */ /* 0x000fe20000010877 */
[----:B--2---:R-:W-:Y:S01]  /*3c10*/  FMUL.FTZ R119, R109, R70 ;  /* 0x000000466d777220 */ /* 0x004fe20000410000 */
[----:B------:R-:W-:Y:S01]  /*3c20*/  FMUL.FTZ R144, R130, R110 ;  /* 0x0000006e82907220 */ /* 0x000fe20000410000 */
[----:B------:R-:W0:Y:S01]  /*3c30*/  MUFU.COS R65, R143 ;  /* 0x0000008f00417308 */ /* 0x000e220000000000 */
[----:B------:R-:W-:Y:S01]  /*3c40*/  FADD.FTZ R148, R43, R148 ;  /* 0x000000942b947221 */ /* 0x000fe20000010000 */
[----:B-1----:R-:W-:-:S03]  /*3c50*/  FMUL.FTZ R114, R69, R114 ;  /* 0x0000007245727220 */ /* 0x002fc60000410000 */
[-C--:B------:R-:W-:Y:S01]  /*3c60*/  FMUL.FTZ R115, R130, R148.reuse ;  /* 0x0000009482737220 */ /* 0x080fe20000410000 */
[C---:B------:R-:W-:Y:S02]  /*3c70*/  FFMA.FTZ R144, R133.reuse, R148, -R144 ;  /* 0x0000009485907223 */ /* 0x040fe40000010890 */
[----:B------:R-:W1:Y:S01]  /*3c80*/  MUFU.SIN R112, R145 ;  /* 0x0000009100707308 */ /* 0x000e620000000400 */
[----:B------:R-:W-:Y:S01]  /*3c90*/  FFMA.FTZ R115, R133, R110, R115 ;  /* 0x0000006e85737223 */ /* 0x000fe20000010073 */
[----:B------:R-:W-:-:S03]  /*3ca0*/  FADD.FTZ R144, R45, R144 ;  /* 0x000000902d907221 */ /* 0x000fc60000010000 */
[----:B------:R-:W-:Y:S01]  /*3cb0*/  FADD.FTZ R108, RZ, R115 ;  /* 0x00000073ff6c7221 */ /* 0x000fe20000010000 */
[----:B------:R-:W-:Y:S02]  /*3cc0*/  FMUL.FTZ R115, R69, R64 ;  /* 0x0000004045737220 */ /* 0x000fe40000410000 */
[----:B------:R2:W4:Y:S01]  /*3cd0*/  MUFU.COS R113, R145 ;  /* 0x0000009100717308 */ /* 0x0005220000000000 */
[----:B0-----:R-:W-:-:S07]  /*3ce0*/  FMUL.FTZ R111, R140, R65 ;  /* 0x000000418c6f7220 */ /* 0x001fce0000410000 */
[----:B------:R-:W-:Y:S01]  /*3cf0*/  MUFU.EX2 R67, R67 ;  /* 0x0000004300437308 */ /* 0x000fe20000000800 */
[----:B--2---:R-:W-:Y:S01]  /*3d00*/  FMUL.RZ R145, R117, 0.15915493667125701904 ;  /* 0x3e22f98375917820 */ /* 0x004fe2000040c000 */
[----:B------:R-:W-:Y:S01]  /*3d10*/  FMUL.FTZ R117, R71, R68 ;  /* 0x0000004447757220 */ /* 0x000fe20000410000 */
[C---:B------:R-:W-:Y:S01]  /*3d20*/  FMUL.FTZ R68, R132.reuse, R144 ;  /* 0x0000009084447220 */ /* 0x040fe20000410000 */
[----:B------:R-:W-:Y:S01]  /*3d30*/  FMUL.FTZ R71, R132, R108 ;  /* 0x0000006c84477220 */ /* 0x000fe20000410000 */
[C---:B-1----:R-:W-:Y:S02]  /*3d40*/  FMUL.FTZ R112, R66.reuse, R112 ;  /* 0x0000007042707220 */ /* 0x042fe40000410000 */
[C---:B------:R-:W-:Y:S01]  /*3d50*/  FFMA.FTZ R68, R131.reuse, R108, R68 ;  /* 0x0000006c83447223 */ /* 0x040fe20000010044 */
[----:B------:R-:W0:Y:S01]  /*3d60*/  MUFU.SIN R142, R145 ;  /* 0x00000091008e7308 */ /* 0x000e220000000400 */
[----:B------:R-:W-:Y:S01]  /*3d70*/  FFMA.FTZ R144, R131, R144, -R71 ;  /* 0x0000009083907223 */ /* 0x000fe20000010847 */
[----:B----4-:R-:W-:Y:S01]  /*3d80*/  FMUL.FTZ R113, R66, R113 ;  /* 0x0000007142717220 */ /* 0x010fe20000410000 */
[----:B------:R-:W-:Y:S01]  /*3d90*/  FADD.FTZ R71, RZ, R68 ;  /* 0x00000044ff477221 */ /* 0x000fe20000010000 */
[----:B------:R-:W-:Y:S01]  /*3da0*/  FMUL.FTZ R66, R135, R126 ;  /* 0x0000007e87427220 */ /* 0x000fe20000410000 */
[----:B------:R-:W-:-:S02]  /*3db0*/  FADD.FTZ R69, R47, R144 ;  /* 0x000000902f457221 */ /* 0x000fc40000010000 */
[C---:B------:R-:W-:Y:S01]  /*3dc0*/  FMUL.FTZ R65, R136.reuse, R71 ;  /* 0x0000004788417220 */ /* 0x040fe20000410000 */
[----:B------:R-:W1:Y:S01]  /*3dd0*/  MUFU.COS R70, R145 ;  /* 0x0000009100467308 */ /* 0x000e620000000000 */
[-C--:B------:R-:W-:Y:S01]  /*3de0*/  FMUL.FTZ R64, R136, R69.reuse ;  /* 0x0000004588407220 */ /* 0x080fe20000410000 */
[C---:B------:R-:W-:Y:S01]  /*3df0*/  FFMA.FTZ R66, R123.reuse, R124, R66 ;  /* 0x0000007c7b427223 */ /* 0x040fe20000010042 */
[C---:B------:R-:W-:Y:S02]  /*3e00*/  FFMA.FTZ R68, R134.reuse, R69, -R65 ;  /* 0x0000004586447223 */ /* 0x040fe40000010841 */
[----:B------:R-:W-:Y:S01]  /*3e10*/  FFMA.FTZ R71, R134, R71, R64 ;  /* 0x0000004786477223 */ /* 0x000fe20000010040 */
[----:B------:R-:W-:Y:S02]  /*3e20*/  FMUL.FTZ R64, R123, R126 ;  /* 0x0000007e7b407220 */ /* 0x000fe40000410000 */
[----:B------:R-:W2:Y:S01]  /*3e30*/  MUFU.SIN R141, R143 ;  /* 0x0000008f008d7308 */ /* 0x000ea20000000400 */
[----:B0-----:R-:W-:Y:S01]  /*3e40*/  FMUL.FTZ R108, R67, R142 ;  /* 0x0000008e436c7220 */ /* 0x001fe20000410000 */
[----:B------:R-:W-:Y:S01]  /*3e50*/  FADD.FTZ R71, RZ, R71 ;  /* 0x00000047ff477221 */ /* 0x000fe20000010000 */
[----:B------:R-:W-:-:S04]  /*3e60*/  FFMA.FTZ R64, R135, R124, -R64 ;  /* 0x0000007c87407223 */ /* 0x000fc80000010840 */
[----:B------:R-:W-:Y:S01]  /*3e70*/  FMUL.FTZ R65, R125, R64 ;  /* 0x000000407d417220 */ /* 0x000fe20000410000 */
[----:B-1----:R-:W-:Y:S01]  /*3e80*/  FMUL.FTZ R109, R67, R70 ;  /* 0x00000046436d7220 */ /* 0x002fe20000410000 */
[----:B------:R-:W-:Y:S01]  /*3e90*/  FADD.FTZ R67, R73, R68 ;  /* 0x0000004449437221 */ /* 0x000fe20000010000 */
[----:B------:R-:W-:Y:S01]  /*3ea0*/  FMUL.FTZ R70, R122, R71 ;  /* 0x000000477a467220 */ /* 0x000fe20000410000 */
[-C--:B------:R-:W-:Y:S01]  /*3eb0*/  FMUL.FTZ R68, R125, R66.reuse ;  /* 0x000000427d447220 */ /* 0x080fe20000410000 */
[----:B------:R-:W-:Y:S02]  /*3ec0*/  FFMA.FTZ R65, R127, R66, R65 ;  /* 0x000000427f417223 */ /* 0x000fe40000010041 */
[----:B------:R-:W-:Y:S01]  /*3ed0*/  FFMA.FTZ R70, R137, R67, -R70 ;  /* 0x0000004389467223 */ /* 0x000fe20000010846 */
[----:B------:R-:W-:Y:S01]  /*3ee0*/  FFMA.FTZ R68, R127, R64, -R68 ;  /* 0x000000407f447223 */ /* 0x000fe20000010844 */
[----:B--2---:R-:W-:Y:S01]  /*3ef0*/  FMUL.FTZ R110, R140, R141 ;  /* 0x0000008d8c6e7220 */ /* 0x004fe20000410000 */
[----:B------:R-:W-:Y:S01]  /*3f00*/  FMUL.FTZ R140, R122, R67 ;  /* 0x000000437a8c7220 */ /* 0x000fe20000410000 */
[----:B------:R-:W-:Y:S01]  /*3f10*/  FADD.FTZ R70, R75, R70 ;  /* 0x000000464b467221 */ /* 0x000fe20000010000 */
[C---:B------:R-:W-:Y:S01]  /*3f20*/  FMUL.FTZ R69, R129.reuse, R68 ;  /* 0x0000004481457220 */ /* 0x040fe20000410000 */
[----:B------:R-:W-:Y:S01]  /*3f30*/  FMUL.FTZ R67, R129, R65 ;  /* 0x0000004181437220 */ /* 0x000fe20000410000 */
[----:B------:R-:W-:Y:S01]  /*3f40*/  FFMA.FTZ R140, R137, R71, R140 ;  /* 0x00000047898c7223 */ /* 0x000fe2000001008c */
[----:B------:R-:W-:Y:S01]  /*3f50*/  FMUL.FTZ R71, R138, R70 ;  /* 0x000000468a477220 */ /* 0x000fe20000410000 */
[C---:B------:R-:W-:Y:S01]  /*3f60*/  FFMA.FTZ R69, R128.reuse, R65, R69 ;  /* 0x0000004180457223 */ /* 0x040fe20000010045 */
[----:B------:R-:W-:Y:S01]  /*3f70*/  FFMA.FTZ R67, R128, R68, -R67 ;  /* 0x0000004480437223 */ /* 0x000fe20000010843 */
[----:B------:R-:W-:-:S03]  /*3f80*/  FADD.FTZ R140, RZ, R140 ;  /* 0x0000008cff8c7221 */ /* 0x000fc60000010000 */
[----:B------:R-:W-:Y:S01]  /*3f90*/  FMUL.FTZ R66, R130, R67 ;  /* 0x0000004382427220 */ /* 0x000fe20000410000 */
[-C--:B------:R-:W-:Y:S01]  /*3fa0*/  FMUL.FTZ R64, R138, R140.reuse ;  /* 0x0000008c8a407220 */ /* 0x080fe20000410000 */
[----:B------:R-:W-:Y:S02]  /*3fb0*/  FFMA.FTZ R71, R139, R140, R71 ;  /* 0x0000008c8b477223 */ /* 0x000fe40000010047 */
[-C--:B------:R-:W-:Y:S01]  /*3fc0*/  FFMA.FTZ R66, R133, R69.reuse, R66 ;  /* 0x0000004585427223 */ /* 0x080fe20000010042 */
[----:B------:R-:W-:Y:S01]  /*3fd0*/  FFMA.FTZ R70, R139, R70, -R64 ;  /* 0x000000468b467223 */ /* 0x000fe20000010840 */
[----:B------:R-:W-:Y:S01]  /*3fe0*/  FMUL.FTZ R64, R130, R69 ;  /* 0x0000004582407220 */ /* 0x000fe20000410000 */
[----:B------:R-:W-:Y:S01]  /*3ff0*/  FADD.FTZ R71, RZ, R71 ;  /* 0x00000047ff477221 */ /* 0x000fe20000010000 */
[----:B------:R-:W-:Y:S01]  /*4000*/  FMUL.FTZ R65, R132, R66 ;  /* 0x0000004284417220 */ /* 0x000fe20000410000 */
[----:B------:R-:W-:Y:S01]  /*4010*/  FADD.FTZ R70, R77, R70 ;  /* 0x000000464d467221 */ /* 0x000fe20000010000 */
[----:B------:R-:W-:Y:S01]  /*4020*/  FFMA.FTZ R64, R133, R67, -R64 ;  /* 0x0000004385407223 */ /* 0x000fe20000010840 */
[----:B------:R-:W-:-:S02]  /*4030*/  FMUL.FTZ R67, R120, R71 ;  /* 0x0000004778437220 */ /* 0x000fc40000410000 */
        /* <DEDUP_REMOVED lines=10> */
[----:B------:R-:W-:Y:S01]  /*40e0*/  FMUL.FTZ R71, R118, R70 ;  /* 0x0000004676477220 */ /* 0x000fe20000410000 */
[----:B------:R-:W-:Y:S01]  /*40f0*/  FFMA.FTZ R64, R134, R67, R64 ;  /* 0x0000004386407223 */ /* 0x000fe20000010040 */
[-C--:B------:R-:W-:Y:S01]  /*4100*/  FMUL.FTZ R66, R118, R140.reuse ;  /* 0x0000008c76427220 */ /* 0x080fe20000410000 */
[----:B------:R-:W-:Y:S01]  /*4110*/  FFMA.FTZ R69, R134, R65, -R69 ;  /* 0x0000004186457223 */ /* 0x000fe20000010845 */
[----:B------:R-:W-:-:S02]  /*4120*/  FFMA.FTZ R71, R119, R140, R71 ;  /* 0x0000008c77477223 */ /* 0x000fc40000010047 */
[----:B------:R-:W-:-:S04]  /*4130*/  FFMA.FTZ R66, R119, R70, -R66 ;  /* 0x0000004677427223 */ /* 0x000fc80000010842 */
[----:B------:R-:W-:Y:S01]  /*4140*/  FADD.FTZ R65, R81, R66 ;  /* 0x0000004251417221 */ /* 0x000fe20000010000 */
[----:B------:R-:W-:-:S03]  /*4150*/  FADD.FTZ R71, RZ, R71 ;  /* 0x00000047ff477221 */ /* 0x000fc60000010000 */
[----:B------:R-:W-:Y:S01]  /*4160*/  FMUL.FTZ R70, R116, R65 ;  /* 0x0000004174467220 */ /* 0x000fe20000410000 */
[----:B------:R-:W-:Y:S01]  /*4170*/  FMUL.FTZ R68, R122, R69 ;  /* 0x000000457a447220 */ /* 0x000fe20000410000 */
[-C--:B------:R-:W-:Y:S02]  /*4180*/  FMUL.FTZ R48, R116, R71.reuse ;  /* 0x0000004774307220 */ /* 0x080fe40000410000 */
        /* <DEDUP_REMOVED lines=9> */
[-C--:B------:R-:W-:Y:S01]  /*4220*/  FMUL.FTZ R49, R138, R66.reuse ;  /* 0x000000428a317220 */ /* 0x080fe20000410000 */
[----:B------:R-:W-:Y:S01]  /*4230*/  FFMA.FTZ R48, R139, R66, -R48 ;  /* 0x000000428b307223 */ /* 0x000fe20000010830 */
[-C--:B------:R-:W-:Y:S01]  /*4240*/  FMUL.FTZ R53, R114, R50.reuse ;  /* 0x0000003272357220 */ /* 0x080fe20000410000 */
[----:B------:R-:W-:Y:S01]  /*4250*/  FFMA.FTZ R52, R115, R50, -R52 ;  /* 0x0000003273347223 */ /* 0x000fe20000010834 */
[----:B------:R-:W-:Y:S01]  /*4260*/  FFMA.FTZ R49, R139, R68, R49 ;  /* 0x000000448b317223 */ /* 0x000fe20000010031 */
[C---:B------:R-:W-:Y:S01]  /*4270*/  FMUL.FTZ R50, R120.reuse, R48 ;  /* 0x0000003078327220 */ /* 0x040fe20000410000 */
[----:B------:R-:W-:Y:S01]  /*4280*/  FFMA.FTZ R53, R115, R70, R53 ;  /* 0x0000004673357223 */ /* 0x000fe20000010035 */
[----:B------:R-:W-:Y:S01]  /*4290*/  FADD.FTZ R52, R85, R52 ;  /* 0x0000003455347221 */ /* 0x000fe20000010000 */
[-C--:B------:R-:W-:Y:S01]  /*42a0*/  FMUL.FTZ R51, R120, R49.reuse ;  /* 0x0000003178337220 */ /* 0x080fe20000410000 */
[C---:B------:R-:W-:Y:S01]  /*42b0*/  FFMA.FTZ R50, R121.reuse, R49, R50 ;  /* 0x0000003179327223 */ /* 0x040fe20000010032 */
[----:B------:R-:W-:Y:S01]  /*42c0*/  FADD.FTZ R53, RZ, R53 ;  /* 0x00000035ff357221 */ /* 0x000fe20000010000 */
[----:B------:R-:W-:Y:S01]  /*42d0*/  FMUL.FTZ R54, R112, R52 ;  /* 0x0000003470367220 */ /* 0x000fe20000410000 */
[----:B------:R-:W-:Y:S01]  /*42e0*/  FFMA.FTZ R51, R121, R48, -R51 ;  /* 0x0000003079337223 */ /* 0x000fe20000010833 */
[----:B------:R-:W-:Y:S01]  /*42f0*/  FMUL.FTZ R48, R118, R50 ;  /* 0x0000003276307220 */ /* 0x000fe20000410000 */
[-C--:B------:R-:W-:Y:S01]  /*4300*/  FMUL.FTZ R55, R112, R53.reuse ;  /* 0x0000003570377220 */ /* 0x080fe20000410000 */
[----:B------:R-:W-:Y:S01]  /*4310*/  FFMA.FTZ R54, R113, R53, R54 ;  /* 0x0000003571367223 */ /* 0x000fe20000010036 */
[-C--:B------:R-:W-:Y:S01]  /*4320*/  FMUL.FTZ R49, R118, R51.reuse ;  /* 0x0000003376317220 */ /* 0x080fe20000410000 */
[----:B------:R-:W-:Y:S01]  /*4330*/  FFMA.FTZ R48, R119, R51, -R48 ;  /* 0x0000003377307223 */ /* 0x000fe20000010830 */
[----:B------:R-:W-:Y:S01]  /*4340*/  FFMA.FTZ R52, R113, R52, -R55 ;  /* 0x0000003471347223 */ /* 0x000fe20000010837 */
[----:B------:R-:W-:Y:S01]  /*4350*/  FADD.FTZ R54, RZ, R54 ;  /* 0x00000036ff367221 */ /* 0x000fe20000010000 */
[----:B------:R-:W-:Y:S01]  /*4360*/  FFMA.FTZ R49, R119, R50, R49 ;  /* 0x0000003277317223 */ /* 0x000fe20000010031 */
[----:B------:R-:W-:Y:S01]  /*4370*/  FMUL.FTZ R50, R116, R48 ;  /* 0x0000003074327220 */ /* 0x000fe20000410000 */
[----:B------:R-:W-:Y:S01]  /*4380*/  FADD.FTZ R52, R87, R52 ;  /* 0x0000003457347221 */ /* 0x000fe20000010000 */
[----:B------:R-:W-:Y:S01]  /*4390*/  FMUL.FTZ R56, R110, R54 ;  /* 0x000000366e387220 */ /* 0x000fe20000410000 */
        /* <DEDUP_REMOVED lines=10> */
[----:B------:R-:W-:Y:S01]  /*4440*/  FADD.FTZ R53, RZ, R53 ;  /* 0x00000035ff357221 */ /* 0x000fe20000010000 */
[----:B------:R-:W-:Y:S01]  /*4450*/  FMUL.FTZ R52, R108, R56 ;  /* 0x000000386c347220 */ /* 0x000fe20000410000 */
[----:B------:R-:W-:Y:S01]  /*4460*/  FFMA.FTZ R49, R115, R50, R49 ;  /* 0x0000003273317223 */ /* 0x000fe20000010031 */
[----:B------:R-:W-:Y:S01]  /*4470*/  FMUL.FTZ R50, R112, R48 ;  /* 0x0000003070327220 */ /* 0x000fe20000410000 */
[-C--:B------:R-:W-:Y:S01]  /*4480*/  FMUL.FTZ R55, R108, R53.reuse ;  /* 0x000000356c377220 */ /* 0x080fe20000410000 */
[----:B------:R-:W-:-:S02]  /*4490*/  FFMA.FTZ R52, R109, R53, R52 ;  /* 0x000000356d347223 */ /* 0x000fc40000010034 */
[-C--:B------:R-:W-:Y:S01]  /*44a0*/  FFMA.FTZ R51, R113, R49.reuse, R50 ;  /* 0x0000003171337223 */ /* 0x080fe20000010032 */
[----:B------:R-:W-:Y:S01]  /*44b0*/  FFMA.FTZ R56, R109, R56, -R55 ;  /* 0x000000386d387223 */ /* 0x000fe20000010837 */
[----:B------:R-:W-:Y:S01]  /*44c0*/  FADD.FTZ R146, RZ, R52 ;  /* 0x00000034ff927221 */ /* 0x000fe20000010000 */
[----:B------:R-:W-:Y:S02]  /*44d0*/  FMUL.FTZ R50, R112, R49 ;  /* 0x0000003170327220 */ /* 0x000fe40000410000 */
[----:B------:R-:W-:Y:S02]  /*44e0*/  FADD.FTZ R141, R93, R56 ;  /* 0x000000385d8d7221 */ /* 0x000fe40000010000 */
[----:B------:R-:W-:Y:S01]  /*44f0*/  FFMA.FTZ R50, R113, R48, -R50 ;  /* 0x0000003071327223 */ /* 0x000fe20000010832 */
[----:B------:R-:W0:Y:S01]  /*4500*/  SHFL.UP PT, R53, R146, 0x1, RZ ;  /* 0x0420000092357989 */ /* 0x000e2200000e00ff */
[----:B------:R-:W-:-:S03]  /*4510*/  FMUL.FTZ R48, R110, R51 ;  /* 0x000000336e307220 */ /* 0x000fc60000410000 */
[----:B------:R-:W1:Y:S01]  /*4520*/  SHFL.UP PT, R52, R141, 0x1, RZ ;  /* 0x042000008d347989 */ /* 0x000e6200000e00ff */
[-C--:B------:R-:W-:Y:S01]  /*4530*/  FFMA.FTZ R48, R111, R50.reuse, -R48 ;  /* 0x000000326f307223 */ /* 0x080fe20000010830 */
[----:B------:R-:W-:-:S03]  /*4540*/  FMUL.FTZ R50, R110, R50 ;  /* 0x000000326e327220 */ /* 0x000fc60000410000 */
[----:B------:R-:W-:Y:S01]  /*4550*/  FMUL.FTZ R142, R108, R48 ;  /* 0x000000306c8e7220 */ /* 0x000fe20000410000 */
[----:B------:R-:W-:-:S04]  /*4560*/  FFMA.FTZ R50, R111, R51, R50 ;  /* 0x000000336f327223 */ /* 0x000fc80000010032 */
[-C--:B------:R-:W-:Y:S01]  /*4570*/  FFMA.FTZ R142, R109, R50.reuse, R142 ;  /* 0x000000326d8e7223 */ /* 0x080fe2000001008e */
[----:B------:R-:W-:Y:S01]  /*4580*/  FMUL.FTZ R143, R108, R50 ;  /* 0x000000326c8f7220 */ /* 0x000fe20000410000 */
[----:B------:R-:W-:-:S03]  /*4590*/  ISETP.GE.AND P1, PT, R19, 0x1, PT ;  /* 0x000000011300780c */ /* 0x000fc60003f26270 */
[----:B------:R-:W-:Y:S01]  /*45a0*/  FFMA.FTZ R143, R109, R48, -R143 ;  /* 0x000000306d8f7223 */ /* 0x000fe2000001088f */
        /* <DEDUP_REMOVED lines=11> */
[----:B------:R-:W-:-:S03]  /*4660*/  FMUL.FTZ R50, R142, R49 ;  /* 0x000000318e327220 */ /* 0x000fc60000410000 */
[-C--:B----4-:R-:W-:Y:S01]  /*4670*/  @P1 FFMA.FTZ R142, R142, R48.reuse, R51 ;  /* 0x000000308e8e1223 */ /* 0x090fe20000010033 */
[----:B------:R-:W-:-:S04]  /*4680*/  @P1 FFMA.FTZ R143, R143, R48, -R50 ;  /* 0x000000308f8f1223 */ /* 0x000fc80000010832 */
        /* <DEDUP_REMOVED lines=10> */
[CC--:B--2---:R-:W-:Y:S01]  /*4730*/  FMUL.FTZ R51, R143.reuse, R49.reuse ;  /* 0x000000318f337220 */ /* 0x0c4fe20000410000 */
[C---:B------:R-:W-:Y:S02]  /*4740*/  FMUL.FTZ R50, R142.reuse, R49 ;  /* 0x000000318e327220 */ /* 0x040fe40000410000 */
[----:B------:R-:W1:Y:S01]  /*4750*/  SHFL.UP PT, R52, R141, 0x4, RZ ;  /* 0x048000008d347989 */ /* 0x000e6200000e00ff */
        /* <DEDUP_REMOVED lines=14> */
[-C--:B----4-:R-:W-:Y:S02]  /*4840*/  @P1 FFMA.FTZ R142, R142, R48.reuse, R51 ;  /* 0x000000308e8e1223 */ /* 0x090fe40000010033 */
[----:B------:R-:W1:Y:S01]  /*4850*/  SHFL.UP PT, R51, R141, 0x8, RZ ;  /* 0x050000008d337989 */ /* 0x000e6200000e00ff */
[----:B------:R-:W-:-:S03]  /*4860*/  @P1 FFMA.FTZ R143, R143, R48, -R50 ;  /* 0x000000308f8f1223 */ /* 0x000fc60000010832 */
        /* <DEDUP_REMOVED lines=11> */
[-C--:B----4-:R-:W-:Y:S01]  /*4920*/  @P1 FFMA.FTZ R142, R142, R48.reuse, R53 ;  /* 0x000000308e8e1223 */ /* 0x090fe20000010035 */
[----:B------:R-:W0:Y:S01]  /*4930*/  S2R R145, SR_CgaCtaId ;  /* 0x0000000000917919 */ /* 0x000e220000008800 */
[----:B------:R-:W-:Y:S01]  /*4940*/  @P1 FFMA.FTZ R143, R143, R48, -R50 ;  /* 0x000000308f8f1223 */ /* 0x000fe20000010832 */
[----:B------:R-:W1:Y:S04]  /*4950*/  SHFL.UP PT, R66, R146, 0x10, RZ ;  /* 0x0600000092427989 */ /* 0x000e6800000e00ff */
[----:B------:R-:W2:Y:S04]  /*4960*/  SHFL.UP PT, R64, R142, 0x10, RZ ;  /* 0x060000008e407989 */ /* 0x000ea800000e00ff */
[----:B------:R-:W4:Y:S04]  /*4970*/  SHFL.UP PT, R65, R141, 0x10, RZ ;  /* 0x060000008d417989 */ /* 0x000f2800000e00ff */
[----:B------:R-:W5:Y:S01]  /*4980*/  SHFL.UP PT, R69, R143, 0x10, RZ ;  /* 0x060000008f457989 */ /* 0x000f6200000e00ff */
[----:B------:R-:W-:-:S02]  /*4990*/  MOV R56, 0x3f800000 ;  /* 0x3f80000000387802 */ /* 0x000fc40000000f00 */
[----:B------:R-:W-:Y:S01]  /*49a0*/  LEA R140, R107, R0, 0x4 ;  /* 0x000000006b8c7211 */ /* 0x000fe200078e20ff */
[----:B------:R-:W3:Y:S04]  /*49b0*/  LDS.128 R48, [R106] ;  /* 0x000000006a307984 */ /* 0x000ee80000000c00 */
[----:B------:R-:W3:Y:S01]  /*49c0*/  @P0 LDS.128 R56, [R140+0x880] ;  /* 0x000880008c380984 */ /* 0x000ee20000000c00 */
[CC--:B-1----:R-:W-:Y:S01]  /*49d0*/  FMUL.FTZ R0, R142.reuse, R66.reuse ;  /* 0x000000428e007220 */ /* 0x0c2fe20000410000 */
[C---:B------:R-:W-:Y:S01]  /*49e0*/  FMUL.FTZ R67, R143.reuse, R66 ;  /* 0x000000428f437220 */ /* 0x040fe20000410000 */
[----:B------:R-:W-:Y:S01]  /*49f0*/  MOV R144, 0x400 ;  /* 0x0000040000907802 */ /* 0x000fe20000000f00 */
[----:B------:R-:W1:Y:S01]  /*4a00*/  LDS.128 R52, [R106+0x10] ;  /* 0x000010006a347984 */ /* 0x000e620000000c00 */
[CC--:B--2---:R-:W-:Y:S01]  /*4a10*/  FMUL.FTZ R68, R142.reuse, R64.reuse ;  /* 0x000000408e447220 */ /* 0x0c4fe20000410000 */
[C---:B------:R-:W-:Y:S01]  /*4a20*/  FMUL.FTZ R64, R143.reuse, R64 ;  /* 0x000000408f407220 */ /* 0x040fe20000410000 */
[CC--:B----4-:R-:W-:Y:S01]  /*4a30*/  FFMA.FTZ R0, R143.reuse, R65.reuse, -R0 ;  /* 0x000000418f007223 */ /* 0x0d0fe20000010800 */
[----:B------:R-:W-:Y:S01]  /*4a40*/  FFMA.FTZ R71, R142, R65, R67 ;  /* 0x000000418e477223 */ /* 0x000fe20000010043 */
[----:B-----5:R-:W-:-:S02]  /*4a50*/  FFMA.FTZ R68, R143, R69, -R68 ;  /* 0x000000458f447223 */ /* 0x020fc40000010844 */
[----:B------:R-:W-:Y:S01]  /*4a60*/  FADD.FTZ R70, R141, R0 ;  /* 0x000000008d467221 */ /* 0x000fe20000010000 */
[----:B------:R-:W-:Y:S01]  /*4a70*/  FFMA.FTZ R69, R142, R69, R64 ;  /* 0x000000458e457223 */ /* 0x000fe20000010040 */
[----:B------:R-:W-:Y:S01]  /*4a80*/  FADD.FTZ R71, R146, R71 ;  /* 0x0000004792477221 */ /* 0x000fe20000010000 */
[----:B0-----:R-:W-:Y:S01]  /*4a90*/  LEA R0, R145, R144, 0x18 ;  /* 0x0000009091007211 */ /* 0x001fe200078ec0ff */
[----:B------:R-:W0:Y:S04]  /*4aa0*/  LDS.128 R64, [R106+0x30] ;  /* 0x000030006a407984 */ /* 0x000e280000000c00 */
[----:B------:R1:W-:Y:S01]  /*4ab0*/  @!P2 STS.128 [R0+0x840], R68 ;  /* 0x000840440000a388 */ /* 0x0003e20000000c00 */
[----:B------:R-:W-:-:S04]  /*4ac0*/  ISETP.GE.AND P1, PT, R19, 0x10, PT ;  /* 0x000000101300780c */ /* 0x000fc80003f26270 */
[----:B------:R-:W-:Y:S02]  /*4ad0*/  FSEL R144, R143, R68, !P1 ;  /* 0x000000448f907208 */ /* 0x000fe40004800000 */
[----:B------:R-:W-:Y:S02]  /*4ae0*/  FSEL R142, R142, R69, !P1 ;  /* 0x000000458e8e7208 */ /* 0x000fe40004800000 */
[----:B------:R-:W-:Y:S02]  /*4af0*/  FSEL R141, R141, R70, !P1 ;  /* 0x000000468d8d7208 */ /* 0x000fe40004800000 */
[----:B------:R-:W-:Y:S02]  /*4b00*/  FSEL R143, R146, R71, !P1 ;  /* 0x00000047928f7208 */ /* 0x000fe40004800000 */
[----:B------:R-:W-:Y:S01]  /*4b10*/  ISETP.NE.AND P1, PT, R19, RZ, PT ;  /* 0x000000ff1300720c */ /* 0x000fe20003f25270 */
[----:B------:R-:W-:Y:S01]  /*4b20*/  BAR.SYNC.DEFER_BLOCKING 0x0 ;  /* 0x0000000000007b1d */ /* 0x000fe20000010000 */
[----:B---3--:R-:W-:-:S02]  /*4b30*/  PRMT R145, R48, 0x7632, R145 ;  /* 0x0000763230917816 */ /* 0x008fc40000000091 */
[----:B------:R-:W-:Y:S02]  /*4b40*/  SHF.L.U32 R146, R48, 0x10, RZ ;  /* 0x0000001030927819 */ /* 0x000fe400000006ff */
[C---:B------:R-:W-:Y:S02]  /*4b50*/  PRMT R147, R49.reuse, 0x7632, R147 ;  /* 0x0000763231937816 */ /* 0x040fe40000000093 */
[----:B------:R-:W-:Y:S02]  /*4b60*/  SHF.L.U32 R149, R49, 0x10, RZ ;  /* 0x0000001031957819 */ /* 0x000fe400000006ff */
[C---:B------:R-:W-:Y:S02]  /*4b70*/  PRMT R148, R50.reuse, 0x7632, R148 ;  /* 0x0000763232947816 */ /* 0x040fe40000000094 */
[----:B------:R-:W-:Y:S02]  /*4b80*/  SHF.L.U32 R151, R50, 0x10, RZ ;  /* 0x0000001032977819 */ /* 0x000fe400000006ff */
[----:B------:R-:W-:-:S02]  /*4b90*/  PRMT R150, R51, 0x7632, R150 ;  /* 0x0000763233967816 */ /* 0x000fc40000000096 */
[----:B------:R-:W-:Y:S01]  /*4ba0*/  SHF.L.U32 R152, R51, 0x10, RZ ;  /* 0x0000001033987819 */ /* 0x000fe200000006ff */
[----:B------:R-:W-:Y:S04]  /*4bb0*/  @!P1 STS.128 [R0+0x860], R56 ;  /* 0x0008603800009388 */ /* 0x000fe80000000c00 */
[----:B------:R-:W-:Y:S01]  /*4bc0*/  LDS.128 R48, [R0+0x840] ;  /* 0x0008400000307984 */ /* 0x000fe20000000c00 */
[----:B------:R-:W-:Y:S02]  /*4bd0*/  ISETP.NE.AND P2, PT, R5, RZ, PT ;  /* 0x000000ff0500720c */ /* 0x000fe40003f45270 */
[C---:B-1----:R-:W-:Y:S02]  /*4be0*/  PRMT R68, R52.reuse, 0x7632, R68 ;  /* 0x0000763234447816 */ /* 0x042fe40000000044 */
[----:B------:R-:W-:-:S02]  /*4bf0*/  SHF.L.U32 R70, R52, 0x10, RZ ;  /* 0x0000001034467819 */ /* 0x000fc400000006ff */
[C---:B------:R-:W-:Y:S02]  /*4c00*/  PRMT R69, R53.reuse, 0x7632, R69 ;  /* 0x0000763235457816 */ /* 0x040fe40000000045 */
[----:B------:R-:W-:Y:S01]  /*4c10*/  SHF.L.U32 R153, R53, 0x10, RZ ;  /* 0x0000001035997819 */ /* 0x000fe200000006ff */
[----:B------:R-:W-:Y:S06]  /*4c20*/  BAR.SYNC.DEFER_BLOCKING 0x0 ;  /* 0x0000000000007b1d */ /* 0x000fec0000010000 */
[----:B------:R-:W1:Y:S04]  /*4c30*/  SHFL.UP PT, R142, R142, 0x1, RZ ;  /* 0x042000008e8e7989 */ /* 0x000e6800000e00ff */
[----:B------:R-:W-:Y:S04]  /*4c40*/  @P2 LDS.64 R52, [R0+0x868] ;  /* 0x0008680000342984 */ /* 0x000fe80000000a00 */
[----:B------:R-:W2:Y:S04]  /*4c50*/  SHFL.UP PT, R144, R144, 0x1, RZ ;  /* 0x0420000090907989 */ /* 0x000ea800000e00ff */
[----:B------:R-:W3:Y:S04]  /*4c60*/  SHFL.UP PT, R143, R143, 0x1, RZ ;  /* 0x042000008f8f7989 */ /* 0x000ee800000e00ff */
[----:B------:R4:W5:Y:S01]  /*4c70*/  SHFL.UP PT, R164, R141, 0x1, RZ ;  /* 0x042000008da47989 */ /* 0x00096200000e00ff */
[----:B------:R-:W-:-:S02]  /*4c80*/  SHF.L.U32 R163, R145, 0x10, RZ ;  /* 0x0000001091a37819 */ /* 0x000fc400000006ff */
[----:B------:R-:W-:Y:S02]  /*4c90*/  SHF.L.U32 R147, R147, 0x10, RZ ;  /* 0x0000001093937819 */ /* 0x000fe400000006ff */
[C---:B0-----:R-:W-:Y:S02]  /*4ca0*/  PRMT R161, R66.reuse, 0x7632, R161 ;  /* 0x0000763242a17816 */ /* 0x041fe400000000a1 */
[----:B------:R-:W-:Y:S01]  /*4cb0*/  SHF.L.U32 R162, R66, 0x10, RZ ;  /* 0x0000001042a27819 */ /* 0x000fe200000006ff */
[-C--:B----4-:R-:W-:Y:S01]  /*4cc0*/  FMUL.FTZ R141, R163, R104.reuse ;  /* 0x00000068a38d7220 */ /* 0x090fe20000410000 */
[C---:B------:R-:W-:Y:S02]  /*4cd0*/  PRMT R66, R67.reuse, 0x7632, R66 ;  /* 0x0000763243427816 */ /* 0x040fe40000000042 */
[----:B------:R-:W-:Y:S01]  /*4ce0*/  SHF.L.U32 R145, R67, 0x10, RZ ;  /* 0x0000001043917819 */ /* 0x000fe200000006ff */
[-C--:B------:R-:W-:Y:S01]  /*4cf0*/  FMUL.FTZ R67, R163, R105.reuse ;  /* 0x00000069a3437220 */ /* 0x080fe20000410000 */
[C---:B------:R-:W-:Y:S01]  /*4d00*/  FMUL.FTZ R163, R147.reuse, R105 ;  /* 0x0000006993a37220 */ /* 0x040fe20000410000 */
[----:B------:R-:W-:Y:S01]  /*4d10*/  FMUL.FTZ R165, R147, R104 ;  /* 0x0000006893a57220 */ /* 0x000fe20000410000 */
[----:B-1----:R-:W-:-:S02]  /*4d20*/  @!P1 MOV R142, R57 ;  /* 0x00000039008e9202 */ /* 0x002fc40000000f00 */
[C---:B------:R-:W-:Y:S01]  /*4d30*/  FFMA.FTZ R147, R149.reuse, R104, -R163 ;  /* 0x0000006895937223 */ /* 0x040fe200000108a3 */
[----:B------:R-:W-:Y:S01]  /*4d40*/  FFMA.FTZ R165, R149, R105, R165 ;  /* 0x0000006995a57223 */ /* 0x000fe200000100a5 */
[----:B--2---:R-:W-:Y:S02]  /*4d50*/  @!P1 MOV R144, R56 ;  /* 0x0000003800909202 */ /* 0x004fe40000000f00 */
[----:B------:R-:W-:Y:S01]  /*4d60*/  SHF.L.U32 R150, R150, 0x10, RZ ;  /* 0x0000001096967819 */ /* 0x000fe200000006ff */
[CC--:B------:R-:W-:Y:S01]  /*4d70*/  @P2 FMUL.FTZ R149, R53.reuse, R142.reuse ;  /* 0x0000008e35952220 */ /* 0x0c0fe20000410000 */
[----:B------:R-:W-:Y:S01]  /*4d80*/  @P2 FMUL.FTZ R142, R52, R142 ;  /* 0x0000008e348e2220 */ /* 0x000fe20000410000 */
[----:B---3--:R-:W-:Y:S02]  /*4d90*/  @!P1 MOV R143, R59 ;  /* 0x0000003b008f9202 */ /* 0x008fe40000000f00 */
[----:B------:R-:W-:Y:S01]  /*4da0*/  SHF.L.U32 R68, R68, 0x10, RZ ;  /* 0x0000001044447819 */ /* 0x000fe200000006ff */
[----:B------:R-:W-:Y:S01]  /*4db0*/  @P2 FFMA.FTZ R142, R53, R144, R142 ;  /* 0x00000090358e2223 */ /* 0x000fe2000001008e */
[-C--:B------:R-:W-:Y:S01]  /*4dc0*/  FMUL.FTZ R53, R150, R105.reuse ;  /* 0x0000006996357220 */ /* 0x080fe20000410000 */
[----:B-----5:R-:W-:Y:S01]  /*4dd0*/  @!P1 MOV R164, R58 ;  /* 0x0000003a00a49202 */ /* 0x020fe20000000f00 */
[----:B------:R-:W-:Y:S01]  /*4de0*/  @P2 FFMA.FTZ R149, R52, R144, -R149 ;  /* 0x0000009034952223 */ /* 0x000fe20000010895 */
[----:B------:R-:W-:Y:S01]  /*4df0*/  @P2 FADD.FTZ R143, R143, R142 ;  /* 0x0000008e8f8f2221 */ /* 0x000fe20000010000 */
[-C--:B------:R-:W-:Y:S01]  /*4e00*/  FFMA.FTZ R52, R152, R104.reuse, -R53 ;  /* 0x0000006898347223 */ /* 0x080fe20000010835 */
[C---:B------:R-:W-:Y:S01]  /*4e10*/  FMUL.FTZ R53, R68.reuse, R105 ;  /* 0x0000006944357220 */ /* 0x040fe20000410000 */
[----:B------:R-:W-:Y:S01]  /*4e20*/  FMUL.FTZ R142, R68, R104 ;  /* 0x00000068448e7220 */ /* 0x000fe20000410000 */
[----:B------:R-:W-:-:S02]  /*4e30*/  @P2 FADD.FTZ R164, R164, R149 ;  /* 0x00000095a4a42221 */ /* 0x000fc40000010000 */
[C---:B------:R-:W-:Y:S01]  /*4e40*/  FFMA.FTZ R53, R70.reuse, R104, -R53 ;  /* 0x0000006846357223 */ /* 0x040fe20000010835 */
[----:B------:R-:W-:Y:S01]  /*4e50*/  FFMA.FTZ R70, R70, R105, R142 ;  /* 0x0000006946467223 */ /* 0x000fe2000001008e */
[CC--:B------:R-:W-:Y:S01]  /*4e60*/  FMUL.FTZ R142, R123.reuse, R164.reuse ;  /* 0x000000a47b8e7220 */ /* 0x0c0fe20000410000 */
[-C--:B------:R-:W-:Y:S01]  /*4e70*/  FMUL.FTZ R68, R123, R143.reuse ;  /* 0x0000008f7b447220 */ /* 0x080fe20000410000 */
[C---:B------:R-:W-:Y:S02]  /*4e80*/  PRMT R71, R54.reuse, 0x7632, R71 ;  /* 0x0000763236477816 */ /* 0x040fe40000000047 */
[----:B------:R-:W-:Y:S01]  /*4e90*/  SHF.L.U32 R69, R69, 0x10, RZ ;  /* 0x0000001045457819 */ /* 0x000fe200000006ff */
[C---:B------:R-:W-:Y:S01]  /*4ea0*/  FFMA.FTZ R142, R135.reuse, R143, R142 ;  /* 0x0000008f878e7223 */ /* 0x040fe2000001008e */
[----:B------:R-:W-:Y:S01]  /*4eb0*/  FFMA.FTZ R164, R135, R164, -R68 ;  /* 0x000000a487a47223 */ /* 0x000fe20000010844 */
[----:B------:R-:W-:Y:S02]  /*4ec0*/  SHF.L.U32 R135, R71, 0x10, RZ ;  /* 0x0000001047877819 */ /* 0x000fe400000006ff */
[CC--:B------:R-:W-:Y:S01]  /*4ed0*/  FMUL.FTZ R68, R69.reuse, R105.reuse ;  /* 0x0000006945447220 */ /* 0x0c0fe20000410000 */
[-C--:B------:R-:W-:Y:S01]  /*4ee0*/  FMUL.FTZ R144, R69, R104.reuse ;  /* 0x0000006845907220 */ /* 0x080fe20000410000 */
[----:B------:R-:W-:Y:S01]  /*4ef0*/  FADD.FTZ R71, RZ, R142 ;  /* 0x0000008eff477221 */ /* 0x000fe20000010000 */
[----:B------:R-:W-:Y:S01]  /*4f00*/  FADD.FTZ R69, R37, R164 ;  /* 0x000000a425457221 */ /* 0x000fe20000010000 */
[----:B------:R-:W-:Y:S01]  /*4f10*/  SHF.L.U32 R154, R54, 0x10, RZ ;  /* 0x00000010369a7819 */ /* 0x000fe200000006ff */
[----:B------:R-:W-:Y:S01]  /*4f20*/  FMUL.FTZ R143, R135, R105 ;  /* 0x00000069878f7220 */ /* 0x000fe20000410000 */
[----:B------:R-:W-:Y:S01]  /*4f30*/  PRMT R54, R55, 0x7632, R54 ;  /* 0x0000763237367816 */ /* 0x000fe20000000036 */
[-C--:B------:R-:W-:Y:S01]  /*4f40*/  FMUL.FTZ R142, R135, R104.reuse ;  /* 0x00000068878e7220 */ /* 0x080fe20000410000 */
[C---:B------:R-:W-:Y:S01]  /*4f50*/  FMUL.FTZ R135, R126.reuse, R71 ;  /* 0x000000477e877220 */ /* 0x040fe20000410000 */
[----:B------:R-:W-:Y:S01]  /*4f60*/  FMUL.FTZ R126, R126, R69 ;  /* 0x000000457e7e7220 */ /* 0x000fe20000410000 */
[----:B------:R-:W-:Y:S01]  /*4f70*/  SHF.L.U32 R123, R54, 0x10, RZ ;  /* 0x00000010367b7819 */ /* 0x000fe200000006ff */
[-C--:B------:R-:W-:Y:S01]  /*4f80*/  FFMA.FTZ R54, R154, R104.reuse, -R143 ;  /* 0x000000689a367223 */ /* 0x080fe2000001088f */
[----:B------:R-:W-:Y:S01]  /*4f90*/  SHF.L.U32 R148, R148, 0x10, RZ ;  /* 0x0000001094947819 */ /* 0x000fe200000006ff */
[----:B------:R-:W-:Y:S01]  /*4fa0*/  FFMA.FTZ R154, R154, R105, R142 ;  /* 0x000000699a9a7223 */ /* 0x000fe2000001008e */
[C---:B------:R-:W-:Y:S01]  /*4fb0*/  FFMA.FTZ R126, R124.reuse, R71, R126 ;  /* 0x000000477c7e7223 */ /* 0x040fe2000001007e */
[----:B------:R-:W-:Y:S01]  /*4fc0*/  FFMA.FTZ R142, R124, R69, -R135 ;  /* 0x000000457c8e7223 */ /* 0x000fe20000010887 */
[CC--:B------:R-:W-:Y:S01]  /*4fd0*/  FFMA.FTZ R67, R146.reuse, R104.reuse, -R67 ;  /* 0x0000006892437223 */ /* 0x0c0fe20000010843 */
[-C--:B------:R-:W-:Y:S01]  /*4fe0*/  FFMA.FTZ R146, R146, R105.reuse, R141 ;  /* 0x0000006992927223 */ /* 0x080fe2000001008d */
[----:B------:R-:W-:Y:S01]  /*4ff0*/  SHF.L.U32 R155, R55, 0x10, RZ ;  /* 0x00000010379b7819 */ /* 0x000fe200000006ff */
[-C--:B------:R-:W-:Y:S01]  /*5000*/  FMUL.FTZ R141, R148, R105.reuse ;  /* 0x00000069948d7220 */ /* 0x080fe20000410000 */
[----:B------:R-:W-:Y:S01]  /*5010*/  FADD.FTZ R126, RZ, R126 ;  /* 0x0000007eff7e7221 */ /* 0x000fe20000010000 */
[----:B------:R-:W-:Y:S01]  /*5020*/  PRMT R55, R60, 0x7632, R55 ;  /* 0x000076323c377816 */ /* 0x000fe20000000037 */
[-C--:B------:R-:W-:Y:S01]  /*5030*/  FMUL.FTZ R148, R148, R104.reuse ;  /* 0x0000006894947220 */ /* 0x080fe20000410000 */
[----:B------:R-:W-:Y:S01]  /*5040*/  FADD.FTZ R124, R39, R142 ;  /* 0x0000008e277c7221 */ /* 0x000fe20000010000 */
[CC--:B------:R-:W-:Y:S01]  /*5050*/  FFMA.FTZ R68, R153.reuse, R104.reuse, -R68 ;  /* 0x0000006899447223 */ /* 0x0c0fe20000010844 */
[-C--:B------:R-:W-:Y:S01]  /*5060*/  FFMA.FTZ R153, R153, R105.reuse, R144 ;  /* 0x0000006999997223 */ /* 0x080fe20000010090 */
[----:B------:R-:W-:Y:S01]  /*5070*/  FFMA.FTZ R141, R151, R104, -R141 ;  /* 0x00000068978d7223 */ /* 0x000fe2000001088d */
[-C--:B------:R-:W-:Y:S01]  /*5080*/  FMUL.FTZ R144, R123, R105.reuse ;  /* 0x000000697b907220 */ /* 0x080fe20000410000 */
[----:B------:R-:W-:Y:S01]  /*5090*/  FMUL.FTZ R142, R125, R126 ;  /* 0x0000007e7d8e7220 */ /* 0x000fe20000410000 */
[-C--:B------:R-:W-:Y:S01]  /*50a0*/  FFMA.FTZ R151, R151, R105.reuse, R148 ;  /* 0x0000006997977223 */ /* 0x080fe20000010094 */
[----:B------:R-:W-:Y:S01]  /*50b0*/  SHF.L.U32 R135, R55, 0x10, RZ ;  /* 0x0000001037877819 */ /* 0x000fe200000006ff */
[----:B------:R-:W-:Y:S01]  /*50c0*/  FMUL.FTZ R125, R125, R124 ;  /* 0x0000007c7d7d7220 */ /* 0x000fe20000410000 */
[-C--:B------:R-:W-:Y:S01]  /*50d0*/  FMUL.FTZ R148, R123, R104.reuse ;  /* 0x000000687b947220 */ /* 0x080fe20000410000 */
[----:B------:R-:W-:Y:S01]  /*50e0*/  PRMT R156, R61, 0x7632, R156 ;  /* 0x000076323d9c7816 */ /* 0x000fe2000000009c */
[----:B------:R-:W-:Y:S01]  /*50f0*/  FFMA.FTZ R55, R155, R104, -R144 ;  /* 0x000000689b377223 */ /* 0x000fe20000010890 */
[----:B------:R-:W-:Y:S01]  /*5100*/  SHF.L.U32 R60, R60, 0x10, RZ ;  /* 0x000000103c3c7819 */ /* 0x000fe200000006ff */
[----:B------:R-:W-:Y:S01]  /*5110*/  FFMA.FTZ R144, R127, R126, R125 ;  /* 0x0000007e7f907223 */ /* 0x000fe2000001007d */
[-C--:B------:R-:W-:Y:S01]  /*5120*/  FFMA.FTZ R155, R155, R105.reuse, R148 ;  /* 0x000000699b9b7223 */ /* 0x080fe20000010094 */
[-C--:B------:R-:W-:Y:S01]  /*5130*/  FMUL.FTZ R123, R135, R105.reuse ;  /* 0x00000069877b7220 */ /* 0x080fe20000410000 */
[----:B------:R-:W-:Y:S01]  /*5140*/  FFMA.FTZ R142, R127, R124, -R142 ;  /* 0x0000007c7f8e7223 */ /* 0x000fe2000001088e */
[-C--:B------:R-:W-:Y:S01]  /*5150*/  FMUL.FTZ R148, R135, R104.reuse ;  /* 0x0000006887947220 */ /* 0x080fe20000410000 */
[----:B------:R-:W-:Y:S01]  /*5160*/  SHF.L.U32 R156, R156, 0x10, RZ ;  /* 0x000000109c9c7819 */ /* 0x000fe200000006ff */
[----:B------:R-:W-:Y:S01]  /*5170*/  FADD.FTZ R144, RZ, R144 ;  /* 0x00000090ff907221 */ /* 0x000fe20000010000 */
[----:B------:R-:W-:Y:S01]  /*5180*/  SHF.L.U32 R157, R61, 0x10, RZ ;  /* 0x000000103d9d7819 */ /* 0x000fe200000006ff */
[----:B------:R-:W-:Y:S01]  /*5190*/  FFMA.FTZ R123, R60, R104, -R123 ;  /* 0x000000683c7b7223 */ /* 0x000fe2000001087b */
[----:B------:R-:W-:Y:S01]  /*51a0*/  FADD.FTZ R142, R41, R142 ;  /* 0x0000008e298e7221 */ /* 0x000fe20000010000 */
[----:B------:R-:W-:Y:S01]  /*51b0*/  PRMT R61, R62, 0x7632, R61 ;  /* 0x000076323e3d7816 */ /* 0x000fe2000000003d */
[-C--:B------:R-:W-:Y:S01]  /*51c0*/  FFMA.FTZ R60, R60, R105.reuse, R148 ;  /* 0x000000693c3c7223 */ /* 0x080fe20000010094 */
[-C--:B------:R-:W-:Y:S01]  /*51d0*/  FMUL.FTZ R148, R156, R105.reuse ;  /* 0x000000699c947220 */ /* 0x080fe20000410000 */
[C---:B------:R-:W-:Y:S01]  /*51e0*/  FMUL.FTZ R127, R129.reuse, R144 ;  /* 0x00000090817f7220 */ /* 0x040fe20000410000 */
[----:B------:R-:W-:Y:S01]  /*51f0*/  FMUL.FTZ R129, R129, R142 ;  /* 0x0000008e81817220 */ /* 0x000fe20000410000 */
[----:B------:R-:W-:Y:S01]  /*5200*/  SHF.L.U32 R125, R61, 0x10, RZ ;  /* 0x000000103d7d7819 */ /* 0x000fe200000006ff */
[-C--:B------:R-:W-:Y:S01]  /*5210*/  FFMA.FTZ R61, R157, R104.reuse, -R148 ;  /* 0x000000689d3d7223 */ /* 0x080fe20000010894 */
[----:B------:R-:W-:Y:S01]  /*5220*/  FMUL.FTZ R150, R150, R104 ;  /* 0x0000006896967220 */ /* 0x000fe20000410000 */
[C---:B------:R-:W-:Y:S01]  /*5230*/  FFMA.FTZ R148, R128.reuse, R142, -R127 ;  /* 0x0000008e80947223 */ /* 0x040fe2000001087f */
[----:B------:R-:W-:Y:S01]  /*5240*/  FFMA.FTZ R127, R128, R144, R129 ;  /* 0x00000090807f7223 */ /* 0x000fe20000010081 */
[----:B------:R-:W-:Y:S01]  /*5250*/  SHF.L.U32 R158, R62, 0x10, RZ ;  /* 0x000000103e9e7819 */ /* 0x000fe200000006ff */
[-C--:B------:R-:W-:Y:S01]  /*5260*/  FFMA.FTZ R152, R152, R105.reuse, R150 ;  /* 0x0000006998987223 */ /* 0x080fe20000010096 */
[----:B------:R-:W-:Y:S01]  /*5270*/  PRMT R62, R63, 0x7632, R62 ;  /* 0x000076323f3e7816 */ /* 0x000fe2000000003e */
[CC--:B------:R-:W-:Y:S01]  /*5280*/  FMUL.FTZ R129, R125.reuse, R105.reuse ;  /* 0x000000697d817220 */ /* 0x0c0fe20000410000 */
[-C--:B------:R-:W-:Y:S01]  /*5290*/  FMUL.FTZ R150, R125, R104.reuse ;  /* 0x000000687d967220 */ /* 0x080fe20000410000 */
[----:B------:R-:W-:Y:S01]  /*52a0*/  FADD.FTZ R127, RZ, R127 ;  /* 0x0000007fff7f7221 */ /* 0x000fe20000010000 */
[----:B------:R-:W-:Y:S01]  /*52b0*/  FADD.FTZ R125, R43, R148 ;  /* 0x000000942b7d7221 */ /* 0x000fe20000010000 */
[----:B------:R-:W-:Y:S01]  /*52c0*/  SHF.L.U32 R128, R62, 0x10, RZ ;  /* 0x000000103e807819 */ /* 0x000fe200000006ff */
[C---:B------:R-:W-:Y:S01]  /*52d0*/  FFMA.FTZ R62, R158.reuse, R104, -R129 ;  /* 0x000000689e3e7223 */ /* 0x040fe20000010881 */
[----:B------:R-:W-:Y:S01]  /*52e0*/  FFMA.FTZ R158, R158, R105, R150 ;  /* 0x000000699e9e7223 */ /* 0x000fe20000010096 */
[C---:B------:R-:W-:Y:S01]  /*52f0*/  FMUL.FTZ R148, R130.reuse, R127 ;  /* 0x0000007f82947220 */ /* 0x040fe20000410000 */
[----:B------:R-:W-:Y:S01]  /*5300*/  FMUL.FTZ R150, R130, R125 ;  /* 0x0000007d82967220 */ /* 0x000fe20000410000 */
[----:B------:R-:W-:-:S02]  /*5310*/  PRMT R159, R64, 0x7632, R159 ;  /* 0x00007632409f7816 */ /* 0x000fc4000000009f */
[C---:B------:R-:W-:Y:S01]  /*5320*/  FFMA.FTZ R130, R133.reuse, R125, -R148 ;  /* 0x0000007d85827223 */ /* 0x040fe20000010894 */
[----:B------:R-:W-:Y:S01]  /*5330*/  FFMA.FTZ R129, R133, R127, R150 ;  /* 0x0000007f85817223 */ /* 0x000fe20000010096 */
[----:B------:R-:W-:Y:S02]  /*5340*/  SHF.L.U32 R159, R159, 0x10, RZ ;  /* 0x000000109f9f7819 */ /* 0x000fe400000006ff */
[----:B------:R-:W-:Y:S01]  /*5350*/  FADD.FTZ R130, R45, R130 ;  /* 0x000000822d827221 */ /* 0x000fe20000010000 */
[----:B------:R-:W-:Y:S01]  /*5360*/  FADD.FTZ R129, RZ, R129 ;  /* 0x00000081ff817221 */ /* 0x000fe20000010000 */
[----:B------:R-:W-:Y:S01]  /*5370*/  SHF.L.U32 R64, R64, 0x10, RZ ;  /* 0x0000001040407819 */ /* 0x000fe200000006ff */
[----:B------:R-:W-:Y:S01]  /*5380*/  FMUL.FTZ R135, R159, R105 ;  /* 0x000000699f877220 */ /* 0x000fe20000410000 */
[C---:B------:R-:W-:Y:S01]  /*5390*/  FMUL.FTZ R148, R132.reuse, R130 ;  /* 0x0000008284947220 */ /* 0x040fe20000410000 */
[-C--:B------:R-:W-:Y:S02]  /*53a0*/  FMUL.FTZ R133, R132, R129.reuse ;  /* 0x0000008184857220 */ /* 0x080fe40000410000 */
[----:B------:R-:W-:Y:S01]  /*53b0*/  FFMA.FTZ R132, R64, R104, -R135 ;  /* 0x0000006840847223 */ /* 0x000fe20000010887 */
[C---:B------:R-:W-:Y:S01]  /*53c0*/  FFMA.FTZ R135, R131.reuse, R129, R148 ;  /* 0x0000008183877223 */ /* 0x040fe20000010094 */
[----:B------:R-:W-:Y:S01]  /*53d0*/  FFMA.FTZ R148, R131, R130, -R133 ;  /* 0x0000008283947223 */ /* 0x000fe20000010885 */
[----:B------:R-:W-:-:S02]  /*53e0*/  SHF.L.U32 R161, R161, 0x10, RZ ;  /* 0x00000010a1a17819 */ /* 0x000fc400000006ff */
[----:B------:R-:W-:Y:S01]  /*53f0*/  FADD.FTZ R135, RZ, R135 ;  /* 0x00000087ff877221 */ /* 0x000fe20000010000 */
[----:B------:R-:W-:Y:S01]  /*5400*/  FADD.FTZ R133, R47, R148 ;  /* 0x000000942f857221 */ /* 0x000fe20000010000 */
[----:B------:R-:W-:Y:S02]  /*5410*/  PRMT R160, R65, 0x7632, R160 ;  /* 0x0000763241a07816 */ /* 0x000fe400000000a0 */
[C---:B------:R-:W-:Y:S01]  /*5420*/  FMUL.FTZ R143, R136.reuse, R135 ;  /* 0x00000087888f7220 */ /* 0x040fe20000410000 */
[----:B------:R-:W-:Y:S01]  /*5430*/  FMUL.FTZ R148, R136, R133 ;  /* 0x0000008588947220 */ /* 0x000fe20000410000 */
[----:B------:R-:W-:Y:S01]  /*5440*/  FMUL.FTZ R149, R161, R105 ;  /* 0x00000069a1957220 */ /* 0x000fe20000410000 */
[----:B------:R-:W-:Y:S01]  /*5450*/  SHF.L.U32 R160, R160, 0x10, RZ ;  /* 0x00000010a0a07819 */ /* 0x000fe200000006ff */
[C---:B------:R-:W-:Y:S01]  /*5460*/  FFMA.FTZ R136, R134.reuse, R133, -R143 ;  /* 0x0000008586887223 */ /* 0x040fe2000001088f */
[-C--:B------:R-:W-:Y:S01]  /*5470*/  FMUL.FTZ R150, R159, R104.reuse ;  /* 0x000000689f967220 */ /* 0x080fe20000410000 */
[----:B------:R-:W-:Y:S01]  /*5480*/  FFMA.FTZ R143, R134, R135, R148 ;  /* 0x00000087868f7223 */ /* 0x000fe20000010094 */
[----:B------:R-:W-:Y:S01]  /*5490*/  SHF.L.U32 R134, R66, 0x10, RZ ;  /* 0x0000001042867819 */ /* 0x000fe200000006ff */
[-C--:B------:R-:W-:Y:S01]  /*54a0*/  FFMA.FTZ R66, R162, R104.reuse, -R149 ;  /* 0x00000068a2427223 */ /* 0x080fe20000010895 */
[----:B------:R-:W-:Y:S01]  /*54b0*/  FADD.FTZ R149, R73, R136 ;  /* 0x0000008849957221 */ /* 0x000fe20000010000 */
[----:B------:R-:W-:Y:S01]  /*54c0*/  SHF.L.U32 R65, R65, 0x10, RZ ;  /* 0x0000001041417819 */ /* 0x000fe200000006ff */
[-C--:B------:R-:W-:Y:S01]  /*54d0*/  FFMA.FTZ R64, R64, R105.reuse, R150 ;  /* 0x0000006940407223 */ /* 0x080fe20000010096 */
[----:B------:R-:W-:Y:S01]  /*54e0*/  FMUL.FTZ R150, R160, R105 ;  /* 0x00000069a0967220 */ /* 0x000fe20000410000 */
[-C--:B------:R-:W-:Y:S01]  /*54f0*/  FMUL.FTZ R148, R161, R104.reuse ;  /* 0x00000068a1947220 */ /* 0x080fe20000410000 */
[----:B------:R-:W-:Y:S01]  /*5500*/  FADD.FTZ R143, RZ, R143 ;  /* 0x0000008fff8f7221 */ /* 0x000fe20000010000 */
[----:B------:R-:W-:Y:S01]  /*5510*/  FMUL.FTZ R136, R122, R149 ;  /* 0x000000957a887220 */ /* 0x000fe20000410000 */
[-C--:B------:R-:W-:Y:S01]  /*5520*/  FFMA.FTZ R131, R65, R104.reuse, -R150 ;  /* 0x0000006841837223 */ /* 0x080fe20000010896 */
[-C--:B------:R-:W-:Y:S01]  /*5530*/  FFMA.FTZ R162, R162, R105.reuse, R148 ;  /* 0x00000069a2a27223 */ /* 0x080fe20000010094 */
[C---:B------:R-:W-:Y:S01]  /*5540*/  FMUL.FTZ R148, R134.reuse, R105 ;  /* 0x0000006986947220 */ /* 0x040fe20000410000 */
[-C--:B------:R-:W-:Y:S01]  /*5550*/  FMUL.FTZ R150, R134, R104.reuse ;  /* 0x0000006886967220 */ /* 0x080fe20000410000 */
[-C--:B------:R-:W-:Y:S01]  /*5560*/  FMUL.FTZ R122, R122, R143.reuse ;  /* 0x0000008f7a7a7220 */ /* 0x080fe20000410000 */
[----:B------:R-:W-:Y:S01]  /*5570*/  FFMA.FTZ R134, R137, R143, R136 ;  /* 0x0000008f89867223 */ /* 0x000fe20000010088 */
[----:B------:R-:W-:Y:S01]  /*5580*/  FMUL.FTZ R156, R156, R104 ;  /* 0x000000689c9c7220 */ /* 0x000fe20000410000 */
[----:B------:R-:W-:Y:S01]  /*5590*/  SHF.L.U32 R63, R63, 0x10, RZ ;  /* 0x000000103f3f7819 */ /* 0x000fe200000006ff */
[----:B------:R-:W-:Y:S01]  /*55a0*/  FFMA.FTZ R122, R137, R149, -R122 ;  /* 0x00000095897a7223 */ /* 0x000fe2000001087a */
[----:B------:R-:W-:Y:S01]  /*55b0*/  FADD.FTZ R134, RZ, R134 ;  /* 0x00000086ff867221 */ /* 0x000fe20000010000 */
[-C--:B------:R-:W-:Y:S01]  /*55c0*/  FFMA.FTZ R157, R157, R105.reuse, R156 ;  /* 0x000000699d9d7223 */ /* 0x080fe2000001009c */
[----:B------:R-:W-:Y:S01]  /*55d0*/  ISETP.NE.AND P1, PT, R5, RZ, PT ;  /* 0x000000ff0500720c */ /* 0x000fe20003f25270 */
[----:B------:R-:W-:Y:S01]  /*55e0*/  FMUL.FTZ R156, R128, R105 ;  /* 0x00000069809c7220 */ /* 0x000fe20000410000 */
[----:B------:R-:W-:Y:S01]  /*55f0*/  FADD.FTZ R122, R75, R122 ;  /* 0x0000007a4b7a7221 */ /* 0x000fe20000010000 */
[----:B------:R-:W-:Y:S01]  /*5600*/  FMUL.FTZ R136, R138, R134 ;  /* 0x000000868a887220 */ /* 0x000fe20000410000 */
[-C--:B------:R-:W-:Y:S01]  /*5610*/  FMUL.FTZ R164, R128, R104.reuse ;  /* 0x0000006880a47220 */ /* 0x080fe20000410000 */
[----:B------:R-:W-:Y:S01]  /*5620*/  FMUL.FTZ R137, R49, R59 ;  /* 0x0000003b31897220 */ /* 0x000fe20000410000 */
[-C--:B------:R-:W-:Y:S01]  /*5630*/  FFMA.FTZ R128, R63, R104.reuse, -R156 ;  /* 0x000000683f807223 */ /* 0x080fe2000001089c */
[-C--:B------:R-:W-:Y:S01]  /*5640*/  FMUL.FTZ R160, R160, R104.reuse ;  /* 0x00000068a0a07220 */ /* 0x080fe20000410000 */
[----:B------:R-:W-:Y:S01]  /*5650*/  FFMA.FTZ R104, R145, R104, -R148 ;  /* 0x0000006891687223 */ /* 0x000fe20000010894 */
[----:B------:R-:W-:Y:S01]  /*5660*/  FMUL.FTZ R148, R49, R58 ;  /* 0x0000003a31947220 */ /* 0x000fe20000410000 */
[-C--:B------:R-:W-:Y:S01]  /*5670*/  FMUL.FTZ R159, R138, R122.reuse ;  /* 0x0000007a8a9f7220 */ /* 0x080fe20000410000 */
[----:B------:R-:W-:Y:S01]  /*5680*/  FFMA.FTZ R136, R139, R122, -R136 ;  /* 0x0000007a8b887223 */ /* 0x000fe20000010888 */
[C---:B------:R-:W-:Y:S01]  /*5690*/  FFMA.FTZ R137, R48.reuse, R58, -R137 ;  /* 0x0000003a30897223 */ /* 0x040fe20000010889 */
[-C--:B------:R-:W-:Y:S01]  /*56a0*/  FFMA.FTZ R63, R63, R105.reuse, R164 ;  /* 0x000000693f3f7223 */ /* 0x080fe200000100a4 */
[-C--:B------:R-:W-:Y:S01]  /*56b0*/  FFMA.FTZ R65, R65, R105.reuse, R160 ;  /* 0x0000006941417223 */ /* 0x080fe200000100a0 */
[----:B------:R-:W-:Y:S01]  /*56c0*/  FMUL.FTZ R58, R49, R56 ;  /* 0x00000038313a7220 */ /* 0x000fe20000410000 */
[----:B------:R-:W-:Y:S01]  /*56d0*/  FFMA.FTZ R105, R145, R105, R150 ;  /* 0x0000006991697223 */ /* 0x000fe20000010096 */
[----:B------:R-:W-:Y:S01]  /*56e0*/  FMUL.FTZ R145, R49, R57 ;  /* 0x0000003931917220 */ /* 0x000fe20000410000 */
[----:B------:R-:W-:Y:S01]  /*56f0*/  FFMA.FTZ R159, R139, R134, R159 ;  /* 0x000000868b9f7223 */ /* 0x000fe2000001009f */
[----:B------:R-:W-:Y:S01]  /*5700*/  FADD.FTZ R136, R77, R136 ;  /* 0x000000884d887221 */ /* 0x000fe20000010000 */
[C---:B------:R-:W-:Y:S01]  /*5710*/  FFMA.FTZ R148, R48.reuse, R59, R148 ;  /* 0x0000003b30947223 */ /* 0x040fe20000010094 */
[----:B------:R-:W-:Y:S01]  /*5720*/  BSSY.RECONVERGENT B0, `(.L_x_1725) ;  /* 0x0000010000007945 */ /* 0x000fe20003800200 */
[----:B------:R-:W-:Y:S01]  /*5730*/  FFMA.FTZ R57, R48, R57, R58 ;  /* 0x0000003930397223 */ /* 0x000fe2000001003a */
[----:B------:R-:W-:Y:S01]  /*5740*/  FADD.FTZ R58, R50, R137 ;  /* 0x00000089323a7221 */ /* 0x000fe20000010000 */
[----:B------:R-:W-:Y:S01]  /*5750*/  FFMA.FTZ R56, R48, R56, -R145 ;  /* 0x0000003830387223 */ /* 0x000fe20000010891 */
[----:B------:R-:W-:Y:S01]  /*5760*/  FADD.FTZ R137, RZ, R159 ;  /* 0x0000009fff897221 */ /* 0x000fe20000010000 */
[----:B------:R-:W-:Y:S01]  /*5770*/  FMUL.FTZ R50, R120, R136 ;  /* 0x0000008878327220 */ /* 0x000fe20000410000 */
[----:B------:R-:W-:Y:S01]  /*5780*/  FADD.FTZ R59, R51, R148 ;  /* 0x00000094333b7221 */ /* 0x000fe20000010000 */
[----:B------:R-:W-:Y:S06]  /*5790*/  @P1 BRA `(.L_x_1726) ;  /* 0x0000000000201947 */ /* 0x000fec0003800000 */
[----:B------:R-:W-:Y:S01]  /*57a0*/  IMAD R49, R8, R91, R107 ;  /* 0x0000005b08317224 */ /* 0x000fe200078e026b */
[----:B------:R0:W-:Y:S04]  /*57b0*/  STS.128 [R140+0x880], R56 ;  /* 0x000880388c007388 */ /* 0x0001e80000000c00 */
[----:B------:R-:W-:Y:S02]  /*57c0*/  SHF.R.S32.HI R51, RZ, 0x1f, R49 ;  /* 0x0000001fff337819 */ /* 0x000fe40000011431 */
[----:B------:R-:W-:-:S04]  /*57d0*/  IADD3 R49, P1, PT, R6, R49, RZ ;  /* 0x0000003106317210 */ /* 0x000fc80007f3e0ff */
[----:B------:R-:W-:Y:S02]  /*57e0*/  LEA.HI.X.SX32 R138, R6, R51, 0x1, P1 ;  /* 0x00000033068a7211 */ /* 0x000fe400008f0eff */
[----:B------:R-:W-:-:S04]  /*57f0*/  LEA R48, P1, R49, R102, 0x4 ;  /* 0x0000006631307211 */ /* 0x000fc800078220ff */
[----:B------:R-:W-:-:S05]  /*5800*/  LEA.HI.X R49, R49, R103, R138, 0x4, P1 ;  /* 0x0000006731317211 */ /* 0x000fca00008f248a */
[----:B------:R0:W-:Y:S04]  /*5810*/  STG.E.128 desc[UR18][R48.64], R56 ;  /* 0x0000003830007986 */ /* 0x0001e8000c101d12 */
.L_x_1726:
[----:B------:R-:W-:Y:S05]  /*5820*/  BSYNC.RECONVERGENT B0 ;  /* 0x0000000000007941 */ /* 0x000fea0003800200 */
.L_x_1725:
[-C--:B0-----:R-:W-:Y:S01]  /*5830*/  FMUL.FTZ R49, R120, R137.reuse ;  /* 0x0000008978317220 */ /* 0x081fe20000410000 */
[----:B------:R-:W-:Y:S01]  /*5840*/  FFMA.FTZ R48, R121, R137, R50 ;  /* 0x0000008979307223 */ /* 0x000fe20000010032 */
[----:B------:R-:W-:Y:S01]  /*5850*/  FMUL.FTZ R152, R127, R152 ;  /* 0x000000987f987220 */ /* 0x000fe20000410000 */
[----:B------:R-:W-:Y:S01]  /*5860*/  FMUL.FTZ R129, R129, R70 ;  /* 0x0000004681817220 */ /* 0x000fe20000410000 */
[----:B------:R-:W-:Y:S01]  /*5870*/  FFMA.FTZ R50, R121, R136, -R49 ;  /* 0x0000008879327223 */ /* 0x000fe20000010831 */
        /* <DEDUP_REMOVED lines=8> */
[----:B------:R-:W-:Y:S01]  /*5900*/  FFMA.FTZ R56, R119, R50, -R56 ;  /* 0x0000003277387223 */ /* 0x000fe20000010838 */
[----:B------:R-:W-:Y:S01]  /*5910*/  FFMA.FTZ R55, R122, R55, -R155 ;  /* 0x000000377a377223 */ /* 0x000fe2000001089b */
[----:B------:R-:W-:Y:S01]  /*5920*/  IADD3 R107, PT, PT, R107, 0x1, RZ ;  /* 0x000000016b6b7810 */ /* 0x000fe20007ffe0ff */
[----:B------:R-:W-:Y:S01]  /*5930*/  FFMA.FTZ R119, R119, R48, R49 ;  /* 0x0000003077777223 */ /* 0x000fe20000010031 */
[----:B------:R-:W-:Y:S01]  /*5940*/  FADD.FTZ R49, R81, R56 ;  /* 0x0000003851317221 */ /* 0x000fe20000010000 */
[----:B------:R-:W-:Y:S01]  /*5950*/  FFMA.FTZ R84, R55, 2, R84 ;  /* 0x4000000037547823 */ /* 0x000fe20000010054 */
[----:B------:R-:W-:Y:S01]  /*5960*/  FFMA.FTZ R61, R50, R61, -R157 ;  /* 0x0000003d323d7223 */ /* 0x000fe2000001089d */
[----:B------:R-:W-:Y:S01]  /*5970*/  FADD.FTZ R119, RZ, R119 ;  /* 0x00000077ff777221 */ /* 0x000fe20000010000 */
[C---:B------:R-:W-:Y:S01]  /*5980*/  FMUL.FTZ R52, R116.reuse, R49 ;  /* 0x0000003174347220 */ /* 0x040fe20000410000 */
[----:B------:R-:W-:Y:S01]  /*5990*/  ISETP.GE.AND P1, PT, R107, UR5, PT ;  /* 0x000000056b007c0c */ /* 0x000fe2000bf26270 */
[----:B------:R-:W-:Y:S01]  /*59a0*/  FMUL.FTZ R146, R71, R146 ;  /* 0x0000009247927220 */ /* 0x000fe20000410000 */
[-C--:B------:R-:W-:Y:S01]  /*59b0*/  FMUL.FTZ R116, R116, R119.reuse ;  /* 0x0000007774747220 */ /* 0x080fe20000410000 */
[----:B------:R-:W-:Y:S01]  /*59c0*/  FFMA.FTZ R52, R117, R119, R52 ;  /* 0x0000007775347223 */ /* 0x000fe20000010034 */
[----:B------:R-:W-:Y:S01]  /*59d0*/  FMUL.FTZ R158, R119, R158 ;  /* 0x0000009e779e7220 */ /* 0x000fe20000410000 */
[----:B------:R-:W-:Y:S01]  /*59e0*/  FMUL.FTZ R165, R126, R165 ;  /* 0x000000a57ea57220 */ /* 0x000fe20000410000 */
[----:B------:R-:W-:Y:S01]  /*59f0*/  FFMA.FTZ R116, R117, R49, -R116 ;  /* 0x0000003175747223 */ /* 0x000fe20000010874 */
[----:B------:R-:W-:Y:S01]  /*5a00*/  FADD.FTZ R51, RZ, R52 ;  /* 0x00000034ff337221 */ /* 0x000fe20000010000 */
[----:B------:R-:W-:Y:S01]  /*5a10*/  FFMA.FTZ R62, R49, R62, -R158 ;  /* 0x0000003e313e7223 */ /* 0x000fe2000001089e */
[----:B------:R-:W-:Y:S01]  /*5a20*/  FMUL.FTZ R151, R144, R151 ;  /* 0x0000009790977220 */ /* 0x000fe20000410000 */
[----:B------:R-:W-:Y:S01]  /*5a30*/  FADD.FTZ R116, R83, R116 ;  /* 0x0000007453747221 */ /* 0x000fe20000010000 */
[C---:B------:R-:W-:Y:S01]  /*5a40*/  FMUL.FTZ R52, R114.reuse, R51 ;  /* 0x0000003372347220 */ /* 0x040fe20000410000 */
[----:B------:R-:W-:Y:S01]  /*5a50*/  FMUL.FTZ R63, R51, R63 ;  /* 0x0000003f333f7220 */ /* 0x000fe20000410000 */
[----:B------:R-:W-:Y:S01]  /*5a60*/  FMUL.FTZ R56, R135, R153 ;  /* 0x0000009987387220 */ /* 0x000fe20000410000 */
[-C--:B------:R-:W-:Y:S01]  /*5a70*/  FMUL.FTZ R114, R114, R116.reuse ;  /* 0x0000007472727220 */ /* 0x080fe20000410000 */
[----:B------:R-:W-:Y:S01]  /*5a80*/  FFMA.FTZ R52, R115, R116, -R52 ;  /* 0x0000007473347223 */ /* 0x000fe20000010834 */
[----:B------:R-:W-:Y:S01]  /*5a90*/  FMUL.FTZ R154, R143, R154 ;  /* 0x0000009a8f9a7220 */ /* 0x000fe20000410000 */
[----:B------:R-:W-:Y:S01]  /*5aa0*/  FMUL.FTZ R137, R137, R60 ;  /* 0x0000003c89897220 */ /* 0x000fe20000410000 */
[----:B------:R-:W-:Y:S01]  /*5ab0*/  FFMA.FTZ R114, R115, R51, R114 ;  /* 0x0000003373727223 */ /* 0x000fe20000010072 */
[----:B------:R-:W-:Y:S01]  /*5ac0*/  FADD.FTZ R53, R85, R52 ;  /* 0x0000003455357221 */ /* 0x000fe20000010000 */
[----:B------:R-:W-:Y:S01]  /*5ad0*/  FFMA.FTZ R146, R69, R67, -R146 ;  /* 0x0000004345927223 */ /* 0x000fe20000010892 */
[----:B------:R-:W-:Y:S01]  /*5ae0*/  FFMA.FTZ R147, R124, R147, -R165 ;  /* 0x000000937c937223 */ /* 0x000fe200000108a5 */
[----:B------:R-:W-:Y:S01]  /*5af0*/  FADD.FTZ R57, RZ, R114 ;  /* 0x00000072ff397221 */ /* 0x000fe20000010000 */
[----:B------:R-:W-:Y:S01]  /*5b00*/  FMUL.FTZ R52, R112, R53 ;  /* 0x0000003570347220 */ /* 0x000fe20000410000 */
[----:B------:R-:W-:Y:S01]  /*5b10*/  FFMA.FTZ R142, R142, R141, -R151 ;  /* 0x0000008d8e8e7223 */ /* 0x000fe20000010897 */
[----:B------:R-:W-:Y:S01]  /*5b20*/  FFMA.FTZ R133, R133, R68, -R56 ;  /* 0x0000004485857223 */ /* 0x000fe20000010838 */
[-C--:B------:R-:W-:Y:S01]  /*5b30*/  FMUL.FTZ R112, R112, R57.reuse ;  /* 0x0000003970707220 */ /* 0x080fe20000410000 */
[----:B------:R-:W-:Y:S01]  /*5b40*/  FFMA.FTZ R52, R113, R57, R52 ;  /* 0x0000003971347223 */ /* 0x000fe20000010034 */
        /* <DEDUP_REMOVED lines=8> */
[----:B------:R-:W-:Y:S01]  /*5bd0*/  FFMA.FTZ R63, R116, R128, -R63 ;  /* 0x00000080743f7223 */ /* 0x000fe2000001083f */
[----:B------:R-:W-:Y:S01]  /*5be0*/  FFMA.FTZ R21, R146, 2, R21 ;  /* 0x4000000092157823 */ /* 0x000fe20000010015 */
[-C--:B------:R-:W-:Y:S01]  /*5bf0*/  FMUL.FTZ R110, R110, R55.reuse ;  /* 0x000000376e6e7220 */ /* 0x080fe20000410000 */
[----:B------:R-:W-:Y:S01]  /*5c00*/  FFMA.FTZ R48, R111, R55, -R48 ;  /* 0x000000376f307223 */ /* 0x000fe20000010830 */
[----:B------:R-:W-:Y:S01]  /*5c10*/  FFMA.FTZ R78, R147, 2, R78 ;  /* 0x40000000934e7823 */ /* 0x000fe2000001004e */
        /* <DEDUP_REMOVED lines=28> */
[----:B------:R-:W-:Y:S06]  /*5de0*/  @!P1 BRA `(.L_x_1727) ;  /* 0xffffffd400089947 */ /* 0x000fec000383ffff */
.L_x_1724:
[----:B------:R-:W-:Y:S01]  /*5df0*/  BAR.SYNC.DEFER_BLOCKING 0x0 ;  /* 0x0000000000007b1d */ /* 0x000fe20000010000 */
[----:B------:R-:W-:Y:S02]  /*5e00*/  F2FP.BF16.F32.PACK_AB R26, R82, R25 ;  /* 0x00000019521a723e */ /* 0x000fe400000010ff */
        /* <DEDUP_REMOVED lines=11> */
[----:B------:R-:W-:Y:S02]  /*5ec0*/  MOV R23, RZ ;  /* 0x000000ff00177202 */ /* 0x000fe40000000f00 */
[----:B------:R-:W-:Y:S01]  /*5ed0*/  IADD3 R8, PT, PT, R8, 0x1, RZ ;  /* 0x0000000108087810 */ /* 0x000fe20007ffe0ff */
[----:B------:R-:W3:Y:S01]  /*5ee0*/  LDC.64 R44, c[0x0][0x478] ;  /* 0x00011e00ff2c7b82 */ /* 0x000ee20000000a00 */
[----:B------:R-:W-:Y:S01]  /*5ef0*/  IADD3 R16, P1, PT, R16, 0x800, RZ ;  /* 0x0000080010107810 */ /* 0x000fe20007f3e0ff */
[----:B------:R-:W-:Y:S01]  /*5f00*/  STS.128 [R20], R24 ;  /* 0x0000001814007388 */ /* 0x000fe20000000c00 */
[----:B------:R-:W-:Y:S02]  /*5f10*/  IADD3 R12, P2, PT, R12, 0x400, RZ ;  /* 0x000004000c0c7810 */ /* 0x000fe40007f5e0ff */
[----:B------:R-:W-:Y:S01]  /*5f20*/  IADD3 R10, P3, PT, R10, 0x400, RZ ;  /* 0x000004000a0a7810 */ /* 0x000fe20007f7e0ff */
[----:B------:R2:W-:Y:S01]  /*5f30*/  STS.128 [R20+0x10], R32 ;  /* 0x0000102014007388 */ /* 0x0005e20000000c00 */
[----:B------:R-:W-:-:S03]  /*5f40*/  NOP ;  /* 0x0000000000007918 */ /* 0x000fc60000000000 */
[----:B------:R-:W4:Y:S01]  /*5f50*/  LDS.128 R28, [R18] ;  /* 0x00000000121c7984 */ /* 0x000f220000000c00 */
[----:B0-----:R-:W-:Y:S01]  /*5f60*/  IMAD.WIDE.U32 R22, R40, UR20, R22 ;  /* 0x0000001428167c25 */ /* 0x001fe2000f8e0016 */
[----:B------:R-:W-:Y:S02]  /*5f70*/  IADD3.X R17, PT, PT, RZ, R17, RZ, P1, !PT ;  /* 0x00000011ff117210 */ /* 0x000fe40000ffe4ff */
[----:B------:R0:W5:Y:S01]  /*5f80*/  LDS.128 R36, [R18+0x200] ;  /* 0x0002000012247984 */ /* 0x0001620000000c00 */
[----:B------:R-:W-:Y:S01]  /*5f90*/  IMAD R23, R41, UR20, R23 ;  /* 0x0000001429177c24 */ /* 0x000fe2000f8e0217 */
[----:B------:R-:W-:Y:S02]  /*5fa0*/  IADD3.X R13, PT, PT, RZ, R13, RZ, P2, !PT ;  /* 0x0000000dff0d7210 */ /* 0x000fe400017fe4ff */
[----:B------:R-:W-:Y:S01]  /*5fb0*/  IADD3.X R11, PT, PT, RZ, R11, RZ, P3, !PT ;  /* 0x0000000bff0b7210 */ /* 0x000fe20001ffe4ff */
[----:B--2---:R-:W-:-:S04]  /*5fc0*/  IMAD.WIDE.U32 R20, R2, R42, R22 ;  /* 0x0000002a02147225 */ /* 0x004fc800078e0016 */
[----:B------:R-:W-:Y:S01]  /*5fd0*/  IMAD R19, R2, R43, R21 ;  /* 0x0000002b02137224 */ /* 0x000fe200078e0215 */
[----:B---3--:R-:W-:-:S04]  /*5fe0*/  LEA R22, P0, R20, R44, 0x1 ;  /* 0x0000002c14167211 */ /* 0x008fc800078008ff */
[----:B------:R-:W-:Y:S02]  /*5ff0*/  LEA.HI.X R23, R20, R45, R19, 0x1, P0 ;  /* 0x0000002d14177211 */ /* 0x000fe400000f0c13 */
[----:B-1----:R-:W-:Y:S01]  /*6000*/  ISETP.GE.AND P0, PT, R8, UR5, PT ;  /* 0x0000000508007c0c */ /* 0x002fe2000bf06270 */
[----:B0-----:R-:W-:-:S05]  /*6010*/  IMAD.WIDE.U32 R18, R14, 0x10, R22 ;  /* 0x000000100e127825 */ /* 0x001fca00078e0016 */
[----:B----4-:R0:W-:Y:S04]  /*6020*/  STG.E.128 desc[UR18][R18.64], R28 ;  /* 0x0000001c12007986 */ /* 0x0101e8000c101d12 */
[----:B-----5:R0:W-:Y:S03]  /*6030*/  STG.E.128 desc[UR18][R18.64+0x200], R36 ;  /* 0x0002002412007986 */ /* 0x0201e6000c101d12 */
[----:B------:R-:W-:Y:S05]  /*6040*/  @!P0 BRA `(.L_x_1728) ;  /* 0xffffffa4009c8947 */ /* 0x000fea000383ffff */
[----:B------:R-:W-:Y:S05]  /*6050*/  EXIT ;  /* 0x000000000000794d */ /* 0x000fea0003800000 */
.L_x_1729:
        /* <DEDUP_REMOVED lines=10> */
.L_x_5040:


//--------------------- .text._Z25selective_scan_fwd_kernelI32Selective_Scan_fwd_kernel_traitsILi32ELi16ELi1ELb1ELb0ELb1ELb1EN3c108BFloat16ENS1_7complexIfEEEEv13SSMParamsBase --------------------------
	.section	.text._Z25selective_scan_fwd_kernelI32Selective_Scan_fwd_kernel_traitsILi32ELi16ELi1ELb1ELb0ELb1ELb1EN3c108BFloat16ENS1_7complexIfEEEEv13SSMParamsBase,"ax",@progbits
	.align	128
        .global         _Z25selective_scan_fwd_kernelI32Selective_Scan_fwd_kernel_traitsILi32ELi16ELi1ELb1ELb0ELb1ELb1EN3c108BFloat16ENS1_7complexIfEEEEv13SSMParamsBase
        .type           _Z25selective_scan_fwd_kernelI32Selective_Scan_fwd_kernel_traitsILi32ELi16ELi1ELb1ELb0ELb1ELb1EN3c108BFloat16ENS1_7complexIfEEEEv13SSMParamsBase,@function
        .size           _Z25selective_scan_fwd_kernelI32Selective_Scan_fwd_kernel_traitsILi32ELi16ELi1ELb1ELb0ELb1ELb1EN3c108BFloat16ENS1_7complexIfEEEEv13SSMParamsBase,(.L_x_5041 - _Z25selective_scan_fwd_kernelI32Selective_Scan_fwd_kernel_traitsILi32ELi16ELi1ELb1ELb0ELb1ELb1EN3c108BFloat16ENS1_7complexIfEEEEv13SSMParamsBase)
        .other          _Z25selective_scan_fwd_kernelI32Selective_Scan_fwd_kernel_traitsILi32ELi16ELi1ELb1ELb0ELb1ELb1EN3c108BFloat16ENS1_7complexIfEEEEv13SSMParamsBase,@"STO_CUDA_ENTRY STV_DEFAULT"
_Z25selective_scan_fwd_kernelI32Selective_Scan_fwd_kernel_traitsILi32ELi16ELi1ELb1ELb0ELb1ELb1EN3c108BFloat16ENS1_7complexIfEEEEv13SSMParamsBase:
.text._Z25selective_scan_fwd_kernelI32Selective_Scan_fwd_kernel_traitsILi32ELi16ELi1ELb1ELb0ELb1ELb1EN3c108BFloat16ENS1_7complexIfEEEEv13SSMParamsBase:
        /* <DEDUP_REMOVED lines=108> */
.L_x_1766:
        /* <DEDUP_REMOVED lines=76> */
.L_x_1731:
[----:B------:R-:W-:Y:S05]  /*0b80*/  BSYNC.RECONVERGENT B0 ;  /* 0x0000000000007941 */ /* 0x000fea0003800200 */
.L_x_1730:
        /* <DEDUP_REMOVED lines=40> */
.L_x_1733:
[----:B------:R-:W-:Y:S05]  /*0e10*/  BSYNC.RECONVERGENT B0 ;  /* 0x0000000000007941 */ /* 0x000fea0003800200 */
.L_x_1732:
        /* <DEDUP_REMOVED lines=39> */
.L_x_1735:
[----:B------:R-:W-:Y:S05]  /*1090*/  BSYNC.RECONVERGENT B0 ;  /* 0x0000000000007941 */ /* 0x000fea0003800200 */
.L_x_1734:
        /* <DEDUP_REMOVED lines=41> */
.L_x_1737:
[----:B------:R-:W-:Y:S05]  /*1330*/  BSYNC.RECONVERGENT B0 ;  /* 0x0000000000007941 */ /* 0x000fea0003800200 */
.L_x_1736:
        /* <DEDUP_REMOVED lines=39> */
.L_x_1739:
[----:B------:R-:W-:Y:S05]  /*15b0*/  BSYNC.RECONVERGENT B0 ;  /* 0x0000000000007941 */ /* 0x000fea0003800200 */
.L_x_1738:
        /* <DEDUP_REMOVED lines=41> */
.L_x_1741:
[----:B------:R-:W-:Y:S05]  /*1850*/  BSYNC.RECONVERGENT B0 ;  /* 0x0000000000007941 */ /* 0x000fea0003800200 */
.L_x_1740:
        /* <DEDUP_REMOVED lines=40> */
.L_x_1743:
[----:B------:R-:W-:Y:S05]  /*1ae0*/  BSYNC.RECONVERGENT B0 ;  /* 0x0000000000007941 */ /* 0x000fea0003800200 */
.L_x_1742:
        /* <DEDUP_REMOVED lines=41> */
.L_x_1745:
[----:B------:R-:W-:Y:S05]  /*1d80*/  BSYNC.RECONVERGENT B0 ;  /* 0x0000000000007941 */ /* 0x000fea0003800200 */
.L_x_1744:
        /* <DEDUP_REMOVED lines=41> */
.L_x_1747:
[----:B------:R-:W-:Y:S05]  /*2020*/  BSYNC.RECONVERGENT B0 ;  /* 0x0000000000007941 */ /* 0x000fea0003800200 */
.L_x_1746:
        /* <DEDUP_REMOVED lines=39> */
.L_x_1749:
[----:B------:R-:W-:Y:S05]  /*22a0*/  BSYNC.RECONVERGENT B0 ;  /* 0x0000000000007941 */ /* 0x000fea0003800200 */
.L_x_1748:
        /* <DEDUP_REMOVED lines=43> */
.L_x_1751:
[----:B------:R-:W-:Y:S05]  /*2560*/  BSYNC.RECONVERGENT B0 ;  /* 0x0000000000007941 */ /* 0x000fea0003800200 */
.L_x_1750:
        /* <DEDUP_REMOVED lines=32> */
.L_x_1753:
[----:B------:R-:W-:Y:S05]  /*2770*/  BSYNC.RECONVERGENT B0 ;  /* 0x0000000000007941 */ /* 0x000fea0003800200 */
.L_x_1752:
        /* <DEDUP_REMOVED lines=32> */
.L_x_1755:
[----:B------:R-:W-:Y:S05]  /*2980*/  BSYNC.RECONVERGENT B0 ;  /* 0x0000000000007941 */ /* 0x000fea0003800200 */
.L_x_1754:
        /* <DEDUP_REMOVED lines=32> */
.L_x_1757:
[----:B------:R-:W-:Y:S05]  /*2b90*/  BSYNC.RECONVERGENT B0 ;  /* 0x0000000000007941 */ /* 0x000fea0003800200 */
.L_x_1756:
        /* <DEDUP_REMOVED lines=32> */
.L_x_1759:
[----:B------:R-:W-:Y:S05]  /*2da0*/  BSYNC.RECONVERGENT B0 ;  /* 0x0000000000007941 */ /* 0x000fea0003800200 */
.L_x_1758:
        /* <DEDUP_REMOVED lines=32> */
.L_x_1761:
[----:B------:R-:W-:Y:S05]  /*2fb0*/  BSYNC.RECONVERGENT B0 ;  /* 0x0000000000007941 */ /* 0x000fea0003800200 */
.L_x_1760:
        /* <DEDUP_REMOVED lines=37> */
.L_x_1765:
        /* <DEDUP_REMOVED lines=609> */
.L_x_1764:
[----:B------:R-:W-:Y:S05]  /*5820*/  BSYNC.RECONVERGENT B0 ;  /* 0x0000000000007941 */ /* 0x000fea0003800200 */
.L_x_1763:
        /* <DEDUP_REMOVED lines=92> */
.L_x_1762:
        /* <DEDUP_REMOVED lines=13> */
[----:B------:R-:W-:-:S03]  /*5ec0*/  MOV R57, RZ ;  /* 0x000000ff00397202 */ /* 0x000fc60000000f00 */
[----:B------:R-:W3:Y:S01]  /*5ed0*/  LDC.64 R58, c[0x0][0x478] ;  /* 0x00011e00ff3a7b82 */ /* 0x000ee20000000a00 */
[----:B------:R0:W-:Y:S04]  /*5ee0*/  STS.128 [R20], R48 ;  /* 0x0000003014007388 */ /* 0x0001e80000000c00 */
[----:B------:R2:W-:Y:S01]  /*5ef0*/  STS.128 [R20+0x10], R44 ;  /* 0x0000102c14007388 */ /* 0x0005e20000000c00 */
        /* <DEDUP_REMOVED lines=28> */
[----:B------:R-:W-:Y:S02]  /*60c0*/  IADD3 R10, P3, PT, R10, 0x400, RZ ;  /* 0x000004000a0a7810 */ /* 0x000fe40007f7e0ff */
[----:B------:R-:W-:Y:S02]  /*60d0*/  IADD3.X R17, PT, PT, RZ, R17, RZ, P1, !PT ;  /* 0x00000011ff117210 */ /* 0x000fe40000ffe4ff */
        /* <DEDUP_REMOVED lines=9> */
[----:B------:R-:W-:Y:S01]  /*6170*/  SHF.L.U32 R26, R53, 0x10, RZ ;  /* 0x00000010351a7819 */ /* 0x000fe200000006ff */
[----:B------:R-:W-:Y:S01]  /*6180*/  FMUL.FTZ R36, R37, -1.4426950216293334961 ;  /* 0xbfb8aa3b25247820 */ /* 0x000fe20000410000 */
[----:B-1----:R-:W-:Y:S01]  /*6190*/  SHF.L.U32 R40, R48, 0x10, RZ ;  /* 0x0000001030287819 */ /* 0x002fe200000006ff */
[----:B------:R-:W-:Y:S01]  /*61a0*/  FMUL.FTZ R22, R19, -1.4426950216293334961 ;  /* 0xbfb8aa3b13167820 */ /* 0x000fe20000410000 */
[----:B------:R-:W-:Y:S01]  /*61b0*/  SHF.L.U32 R43, R49, 0x10, RZ ;  /* 0x00000010312b7819 */ /* 0x000fe200000006ff */
[----:B------:R-:W0:Y:S01]  /*61c0*/  MUFU.EX2 R38, R36 ;  /* 0x0000002400267308 */ /* 0x000e220000000800 */
[----:B------:R-:W-:Y:S01]  /*61d0*/  PRMT R52, R52, 0x7632, R52 ;  /* 0x0000763234347816 */ /* 0x000fe20000000034 */
[----:B------:R-:W-:Y:S01]  /*61e0*/  FMUL.FTZ R24, R26, -1.4426950216293334961 ;  /* 0xbfb8aa3b1a187820 */ /* 0x000fe20000410000 */
[----:B------:R-:W-:Y:S01]  /*61f0*/  PRMT R55, R55, 0x7632, R55 ;  /* 0x0000763237377816 */ /* 0x000fe20000000037 */
[----:B------:R-:W-:Y:S01]  /*6200*/  FMUL.FTZ R39, R40, -1.4426950216293334961 ;  /* 0xbfb8aa3b28277820 */ /* 0x000fe20000410000 */
[----:B------:R-:W-:Y:S01]  /*6210*/  SHF.L.U32 R32, R54, 0x10, RZ ;  /* 0x0000001036207819 */ /* 0x000fe200000006ff */
[----:B------:R-:W-:Y:S01]  /*6220*/  FMUL.FTZ R42, R43, -1.4426950216293334961 ;  /* 0xbfb8aa3b2b2a7820 */ /* 0x000fe20000410000 */
[----:B------:R-:W-:Y:S01]  /*6230*/  PRMT R48, R48, 0x7632, R48 ;  /* 0x0000763230307816 */ /* 0x000fe20000000030 */
[----:B------:R1:W2:Y:S01]  /*6240*/  MUFU.EX2 R28, R24 ;  /* 0x00000018001c7308 */ /* 0x0002a20000000800 */
[----:B------:R-:W-:Y:S01]  /*6250*/  SHF.L.U32 R46, R50, 0x10, RZ ;  /* 0x00000010322e7819 */ /* 0x000fe200000006ff */
[----:B------:R-:W-:Y:S01]  /*6260*/  FMUL.FTZ R30, R32, -1.4426950216293334961 ;  /* 0xbfb8aa3b201e7820 */ /* 0x000fe20000410000 */
[----:B------:R-:W-:-:S02]  /*6270*/  PRMT R53, R53, 0x7632, R53 ;  /* 0x0000763235357816 */ /* 0x000fc40000000035 */
[----:B------:R-:W-:Y:S01]  /*6280*/  PRMT R50, R50, 0x7632, R50 ;  /* 0x0000763232327816 */ /* 0x000fe20000000032 */
[----:B------:R-:W-:Y:S01]  /*6290*/  FMUL.FTZ R45, R46, -1.4426950216293334961 ;  /* 0xbfb8aa3b2e2d7820 */ /* 0x000fe20000410000 */
[----:B------:R-:W-:Y:S01]  /*62a0*/  SHF.L.U32 R52, R52, 0x10, RZ ;  /* 0x0000001034347819 */ /* 0x000fe200000006ff */
[----:B------:R3:W4:Y:S01]  /*62b0*/  MUFU.EX2 R41, R39 ;  /* 0x0000002700297308 */ /* 0x0007220000000800 */
[----:B------:R-:W-:Y:S01]  /*62c0*/  SHF.L.U32 R55, R55, 0x10, RZ ;  /* 0x0000001037377819 */ /* 0x000fe200000006ff */
[----:B0-----:R-:W-:Y:S01]  /*62d0*/  FADD.FTZ R38, R38, 1 ;  /* 0x3f80000026267421 */ /* 0x001fe20000010000 */
[----:B------:R-:W-:Y:S01]  /*62e0*/  SHF.L.U32 R58, R51, 0x10, RZ ;  /* 0x00000010333a7819 */ /* 0x000fe200000006ff */
[----:B-1----:R-:W-:Y:S01]  /*62f0*/  FMUL.FTZ R24, R52, -1.4426950216293334961 ;  /* 0xbfb8aa3b34187820 */ /* 0x002fe20000410000 */
[----:B------:R-:W-:Y:S02]  /*6300*/  SHF.L.U32 R48, R48, 0x10, RZ ;  /* 0x0000001030307819 */ /* 0x000fe400000006ff */
[----:B------:R-:W-:Y:S01]  /*6310*/  SHF.L.U32 R53, R53, 0x10, RZ ;  /* 0x0000001035357819 */ /* 0x000fe200000006ff */
[----:B------:R0:W1:Y:S01]  /*6320*/  MUFU.EX2 R44, R42 ;  /* 0x0000002a002c7308 */ /* 0x0000620000000800 */
[----:B------:R-:W-:Y:S01]  /*6330*/  PRMT R54, R54, 0x7632, R54 ;  /* 0x0000763236367816 */ /* 0x000fe20000000036 */
[----:B---3--:R-:W-:Y:S01]  /*6340*/  FMUL.FTZ R39, R55, -1.4426950216293334961 ;  /* 0xbfb8aa3b37277820 */ /* 0x008fe20000410000 */
[----:B------:R-:W-:Y:S01]  /*6350*/  PRMT R49, R49, 0x7632, R49 ;  /* 0x0000763231317816 */ /* 0x000fe20000000031 */
[----:B------:R-:W-:Y:S01]  /*6360*/  FMUL.FTZ R59, R58, -1.4426950216293334961 ;  /* 0xbfb8aa3b3a3b7820 */ /* 0x000fe20000410000 */
[----:B------:R-:W-:Y:S01]  /*6370*/  PRMT R51, R51, 0x7632, R51 ;  /* 0x0000763233337816 */ /* 0x000fe20000000033 */
[----:B--2---:R-:W-:Y:S01]  /*6380*/  FADD.FTZ R28, R28, 1 ;  /* 0x3f8000001c1c7421 */ /* 0x004fe20000010000 */
[----:B------:R-:W-:Y:S01]  /*6390*/  SHF.L.U32 R50, R50, 0x10, RZ ;  /* 0x0000001032327819 */ /* 0x000fe200000006ff */
[----:B------:R2:W3:Y:S01]  /*63a0*/  MUFU.EX2 R34, R30 ;  /* 0x0000001e00227308 */ /* 0x0004e20000000800 */
[----:B------:R-:W-:Y:S01]  /*63b0*/  SHF.L.U32 R54, R54, 0x10, RZ ;  /* 0x0000001036367819 */ /* 0x000fe200000006ff */
[----:B0-----:R-:W-:Y:S01]  /*63c0*/  FMUL.FTZ R42, R48, -1.4426950216293334961 ;  /* 0xbfb8aa3b302a7820 */ /* 0x001fe20000410000 */
[----:B------:R-:W-:Y:S01]  /*63d0*/  SHF.L.U32 R49, R49, 0x10, RZ ;  /* 0x0000001031317819 */ /* 0x000fe200000006ff */
[----:B----4-:R-:W-:Y:S01]  /*63e0*/  FADD.FTZ R41, R41, 1 ;  /* 0x3f80000029297421 */ /* 0x010fe20000010000 */
[----:B------:R-:W-:Y:S01]  /*63f0*/  SHF.L.U32 R60, R51, 0x10, RZ ;  /* 0x00000010333c7819 */ /* 0x000fe200000006ff */
[----:B------:R-:W-:Y:S01]  /*6400*/  FMUL.FTZ R51, R50, -1.4426950216293334961 ;  /* 0xbfb8aa3b32337820 */ /* 0x000fe20000410000 */
[----:B------:R-:W-:Y:S01]  /*6410*/  FMUL.FTZ R36, R54, -1.4426950216293334961 ;  /* 0xbfb8aa3b36247820 */ /* 0x000fe20000410000 */
[----:B------:R-:W0:Y:S01]  /*6420*/  MUFU.EX2 R22, R22 ;  /* 0x0000001600167308 */ /* 0x000e220000000800 */
[----:B--2---:R-:W-:Y:S01]  /*6430*/  FMUL.FTZ R30, R53, -1.4426950216293334961 ;  /* 0xbfb8aa3b351e7820 */ /* 0x004fe20000410000 */
[----:B------:R-:W-:Y:S01]  /*6440*/  FMUL.FTZ R61, R60, -1.4426950216293334961 ;  /* 0xbfb8aa3b3c3d7820 */ /* 0x000fe20000410000 */
[----:B-1----:R-:W-:-:S05]  /*6450*/  FADD.FTZ R44, R44, 1 ;  /* 0x3f8000002c2c7421 */ /* 0x002fca0000010000 */
[----:B------:R1:W2:Y:S01]  /*6460*/  MUFU.EX2 R47, R45 ;  /* 0x0000002d002f7308 */ /* 0x0002a20000000800 */
[----:B---3--:R-:W-:-:S07]  /*6470*/  FADD.FTZ R34, R34, 1 ;  /* 0x3f80000022227421 */ /* 0x008fce0000010000 */
[----:B------:R-:W3:Y:S01]  /*6480*/  MUFU.EX2 R24, R24 ;  /* 0x0000001800187308 */ /* 0x000ee20000000800 */
[----:B-1----:R-:W-:Y:S01]  /*6490*/  FMUL.FTZ R45, R49, -1.4426950216293334961 ;  /* 0xbfb8aa3b312d7820 */ /* 0x002fe20000410000 */
[----:B0-----:R-:W-:-:S06]  /*64a0*/  FADD.FTZ R22, R22, 1 ;  /* 0x3f80000016167421 */ /* 0x001fcc0000010000 */
[----:B------:R-:W0:Y:S01]  /*64b0*/  MUFU.EX2 R39, R39 ;  /* 0x0000002700277308 */ /* 0x000e220000000800 */
[----:B--2---:R-:W-:-:S07]  /*64c0*/  FADD.FTZ R47, R47, 1 ;  /* 0x3f8000002f2f7421 */ /* 0x004fce0000010000 */
        /* <DEDUP_REMOVED lines=10> */
[----:B------:R-:W0:Y:S01]  /*6570*/  MUFU.EX2 R36, R36 ;  /* 0x0000002400247308 */ /* 0x000e220000000800 */
[----:B-1----:R-:W-:-:S07]  /*6580*/  FADD.FTZ R59, R59, 1 ;  /* 0x3f8000003b3b7421 */ /* 0x002fce0000010000 */
[----:B------:R-:W1:Y:S08]  /*6590*/  MUFU.EX2 R45, R45 ;  /* 0x0000002d002d7308 */ /* 0x000e700000000800 */
[----:B------:R-:W2:Y:S01]  /*65a0*/  MUFU.EX2 R61, R61 ;  /* 0x0000003d003d7308 */ /* 0x000ea20000000800 */
[----:B0-----:R-:W-:-:S07]  /*65b0*/  FADD.FTZ R36, R36, 1 ;  /* 0x3f80000024247421 */ /* 0x001fce0000010000 */
[----:B------:R-:W0:Y:S01]  /*65c0*/  MUFU.RCP R65, R28 ;  /* 0x0000001c00417308 */ /* 0x000e220000001000 */
[----:B-1----:R-:W-:-:S07]  /*65d0*/  FADD.FTZ R45, R45, 1 ;  /* 0x3f8000002d2d7421 */ /* 0x002fce0000010000 */
[----:B------:R-:W1:Y:S01]  /*65e0*/  MUFU.RCP R22, R22 ;  /* 0x0000001600167308 */ /* 0x000e620000001000 */
[----:B--2---:R-:W-:-:S07]  /*65f0*/  FADD.FTZ R61, R61, 1 ;  /* 0x3f8000003d3d7421 */ /* 0x004fce0000010000 */
[----:B------:R-:W2:Y:S01]  /*6600*/  MUFU.RCP R67, R34 ;  /* 0x0000002200437308 */ /* 0x000ea20000001000 */
[----:B0-----:R-:W-:-:S04]  /*6610*/  FMUL.FTZ R26, R26, R65 ;  /* 0x000000411a1a7220 */ /* 0x001fc80000410000 */
[----:B------:R-:W-:-:S03]  /*6620*/  FMUL.FTZ R26, R26, R23 ;  /* 0x000000171a1a7220 */ /* 0x000fc60000410000 */
[----:B------:R-:W0:Y:S01]  /*6630*/  MUFU.RCP R71, R47 ;  /* 0x0000002f00477308 */ /* 0x000e220000001000 */
[----:B-1----:R-:W-:-:S04]  /*6640*/  FMUL.FTZ R22, R19, R22 ;  /* 0x0000001613167220 */ /* 0x002fc80000410000 */
[----:B------:R-:W-:-:S03]  /*6650*/  FMUL.FTZ R22, R22, R21 ;  /* 0x0000001516167220 */ /* 0x000fc60000410000 */
[----:B------:R1:W3:Y:S01]  /*6660*/  MUFU.RCP R63, R24 ;  /* 0x00000018003f7308 */ /* 0x0002e20000001000 */
[----:B--2---:R-:W-:-:S04]  /*6670*/  FMUL.FTZ R32, R32, R67 ;  /* 0x0000004320207220 */ /* 0x004fc80000410000 */
[----:B------:R-:W-:-:S03]  /*6680*/  FMUL.FTZ R32, R32, R25 ;  /* 0x0000001920207220 */ /* 0x000fc60000410000 */
[----:B------:R2:W4:Y:S01]  /*6690*/  MUFU.RCP R28, R39 ;  /* 0x00000027001c7308 */ /* 0x0005220000001000 */
[----:B-1----:R-:W-:Y:S01]  /*66a0*/  FMUL.FTZ R24, R37, R38 ;  /* 0x0000002625187220 */ /* 0x002fe20000410000 */
[----:B0-----:R-:W-:-:S03]  /*66b0*/  FMUL.FTZ R46, R46, R71 ;  /* 0x000000472e2e7220 */ /* 0x001fc60000410000 */
[----:B------:R-:W-:Y:S01]  /*66c0*/  FMUL.FTZ R24, R24, R27 ;  /* 0x0000001b18187220 */ /* 0x000fe20000410000 */
[----:B------:R-:W-:Y:S02]  /*66d0*/  FMUL.FTZ R46, R46, R33 ;  /* 0x000000212e2e7220 */ /* 0x000fe40000410000 */
[----:B------:R-:W0:Y:S01]  /*66e0*/  MUFU.RCP R69, R41 ;  /* 0x0000002900457308 */ /* 0x000e220000001000 */
[----:B---3--:R-:W-:Y:S01]  /*66f0*/  FMUL.FTZ R19, R52, R63 ;  /* 0x0000003f34137220 */ /* 0x008fe20000410000 */
[----:B--2---:R-:W1:Y:S03]  /*6700*/  LDC.64 R38, c[0x0][0x490] ;  /* 0x00012400ff267b82 */ /* 0x004e660000000a00 */
[----:B------:R-:W-:-:S03]  /*6710*/  FMUL.FTZ R19, R19, R78 ;  /* 0x0000004e13137220 */ /* 0x000fc60000410000 */
[----:B------:R-:W2:Y:S01]  /*6720*/  MUFU.RCP R47, R42 ;  /* 0x0000002a002f7308 */ /* 0x000ea20000001000 */
[----:B----4-:R-:W-:Y:S01]  /*6730*/  FMUL.FTZ R55, R55, R28 ;  /* 0x0000001c37377220 */ /* 0x010fe20000410000 */
[----:B------:R-:W-:-:S03]  /*6740*/  F2FP.BF16.F32.PACK_AB R52, R19, R22 ;  /* 0x000000161334723e */ /* 0x000fc600000010ff */
[----:B------:R-:W-:-:S03]  /*6750*/  FMUL.FTZ R55, R55, R84 ;  /* 0x0000005437377220 */ /* 0x000fc60000410000 */
[----:B------:R-:W3:Y:S01]  /*6760*/  MUFU.RCP R30, R30 ;  /* 0x0000001e001e7308 */ /* 0x000ee20000001000 */
[----:B0-----:R-:W-:Y:S01]  /*6770*/  FMUL.FTZ R40, R40, R69 ;  /* 0x0000004528287220 */ /* 0x001fe20000410000 */
[----:B------:R-:W-:-:S03]  /*6780*/  F2FP.BF16.F32.PACK_AB R55, R55, R24 ;  /* 0x000000183737723e */ /* 0x000fc600000010ff */
[----:B------:R-:W-:-:S03]  /*6790*/  FMUL.FTZ R40, R40, R29 ;  /* 0x0000001d28287220 */ /* 0x000fc60000410000 */
[----:B------:R-:W0:Y:S01]  /*67a0*/  MUFU.RCP R51, R51 ;  /* 0x0000003300337308 */ /* 0x000e220000001000 */
[----:B--2---:R-:W-:-:S04]  /*67b0*/  FMUL.FTZ R23, R48, R47 ;  /* 0x0000002f30177220 */ /* 0x004fc80000410000 */
        /* <DEDUP_REMOVED lines=8> */
[----:B------:R-:W-:-:S03]  /*6840*/  F2FP.BF16.F32.PACK_AB R53, R53, R26 ;  /* 0x0000001a3535723e */ /* 0x000fc600000010ff */
[----:B------:R-:W-:-:S03]  /*6850*/  FMUL.FTZ R25, R25, R90 ;  /* 0x0000005a19197220 */ /* 0x000fc60000410000 */
[----:B------:R0:W5:Y:S01]  /*6860*/  MUFU.RCP R41, R36 ;  /* 0x0000002400297308 */ /* 0x0001620000001000 */
[----:B--2---:R-:W-:Y:S01]  /*6870*/  FMUL.FTZ R28, R43, R44 ;  /* 0x0000002c2b1c7220 */ /* 0x004fe20000410000 */
[----:B------:R-:W-:-:S03]  /*6880*/  F2FP.BF16.F32.PACK_AB R26, R25, R46 ;  /* 0x0000002e191a723e */ /* 0x000fc600000010ff */
[----:B------:R-:W-:-:S03]  /*6890*/  FMUL.FTZ R28, R28, R31 ;  /* 0x0000001f1c1c7220 */ /* 0x000fc60000410000 */
[----:B------:R-:W2:Y:S01]  /*68a0*/  MUFU.RCP R34, R45 ;  /* 0x0000002d00227308 */ /* 0x000ea20000001000 */
[----:B----4-:R-:W-:Y:S01]  /*68b0*/  FMUL.FTZ R58, R58, R59 ;  /* 0x0000003b3a3a7220 */ /* 0x010fe20000410000 */
[----:B0-----:R-:W0:Y:S01]  /*68c0*/  LDC.64 R36, c[0x0][0x438] ;  /* 0x00010e00ff247b82 */ /* 0x001e220000000a00 */
[----:B---3--:R-:W-:-:S04]  /*68d0*/  IMAD.WIDE.U32 R56, R22, UR20, R56 ;  /* 0x0000001416387c25 */ /* 0x008fc8000f8e0038 */
[----:B------:R-:W-:Y:S01]  /*68e0*/  FMUL.FTZ R58, R58, R35 ;  /* 0x000000233a3a7220 */ /* 0x000fe20000410000 */
[----:B------:R-:W3:Y:S01]  /*68f0*/  MUFU.RCP R27, R61 ;  /* 0x0000003d001b7308 */ /* 0x000ee20000001000 */
[----:B-----5:R-:W-:Y:S01]  /*6900*/  FMUL.FTZ R21, R54, R41 ;  /* 0x0000002936157220 */ /* 0x020fe20000410000 */
[----:B------:R-:W-:-:S03]  /*6910*/  IMAD R57, R23, UR20, R57 ;  /* 0x0000001417397c24 */ /* 0x000fc6000f8e0239 */
[----:B------:R-:W-:Y:S01]  /*6920*/  FMUL.FTZ R21, R21, R82 ;  /* 0x0000005215157220 */ /* 0x000fe20000410000 */
[----:B--2---:R-:W-:-:S04]  /*6930*/  FMUL.FTZ R49, R49, R34 ;  /* 0x0000002231317220 */ /* 0x004fc80000410000 */
[----:B------:R-:W-:Y:S01]  /*6940*/  F2FP.BF16.F32.PACK_AB R54, R21, R32 ;  /* 0x000000201536723e */ /* 0x000fe200000010ff */
[----:B------:R-:W-:Y:S01]  /*6950*/  BAR.SYNC.DEFER_BLOCKING 0x0 ;  /* 0x0000000000007b1d */ /* 0x000fe20000010000 */
[----:B------:R-:W-:Y:S01]  /*6960*/  FMUL.FTZ R49, R49, R88 ;  /* 0x0000005831317220 */ /* 0x000fe20000410000 */
[----:B---3--:R-:W-:-:S04]  /*6970*/  FMUL.FTZ R27, R60, R27 ;  /* 0x0000001b3c1b7220 */ /* 0x008fc80000410000 */
[----:B------:R-:W-:Y:S01]  /*6980*/  F2FP.BF16.F32.PACK_AB R25, R49, R28 ;  /* 0x0000001c3119723e */ /* 0x000fe200000010ff */
[----:B0-----:R-:W-:-:S04]  /*6990*/  IMAD.WIDE.U32 R22, R2, R36, R56 ;  /* 0x0000002402167225 */ /* 0x001fc800078e0038 */
[----:B------:R-:W-:Y:S01]  /*69a0*/  FMUL.FTZ R27, R27, R92 ;  /* 0x0000005c1b1b7220 */ /* 0x000fe20000410000 */
[----:B------:R-:W-:-:S04]  /*69b0*/  IMAD R19, R2, R37, R23 ;  /* 0x0000002502137224 */ /* 0x000fc800078e0217 */
[----:B------:R-:W-:Y:S01]  /*69c0*/  F2FP.BF16.F32.PACK_AB R27, R27, R58 ;  /* 0x0000003a1b1b723e */ /* 0x000fe200000010ff */
[----:B------:R-:W-:Y:S04]  /*69d0*/  STS.128 [R20], R52 ;  /* 0x0000003414007388 */ /* 0x000fe80000000c00 */
[----:B------:R1:W-:Y:S01]  /*69e0*/  STS.128 [R20+0x10], R24 ;  /* 0x0000101814007388 */ /* 0x0003e20000000c00 */
[----:B------:R-:W-:-:S03]  /*69f0*/  NOP ;  /* 0x0000000000007918 */ /* 0x000fc60000000000 */
[----:B------:R-:W0:Y:S04]  /*6a00*/  LDS.128 R28, [R18] ;  /* 0x00000000121c7984 */ /* 0x000e280000000c00 */
[----:B------:R-:W2:Y:S01]  /*6a10*/  LDS.128 R32, [R18+0x200] ;  /* 0x0002000012207984 */ /* 0x000ea20000000c00 */
[----:B-1----:R-:W-:-:S04]  /*6a20*/  LEA R20, P0, R22, R38, 0x1 ;  /* 0x0000002616147211 */ /* 0x002fc800078008ff */
[----:B------:R-:W-:Y:S02]  /*6a30*/  LEA.HI.X R21, R22, R39, R19, 0x1, P0 ;  /* 0x0000002716157211 */ /* 0x000fe400000f0c13 */
[----:B------:R-:W-:Y:S01]  /*6a40*/  ISETP.GE.AND P0, PT, R8, UR5, PT ;  /* 0x0000000508007c0c */ /* 0x000fe2000bf06270 */
[----:B------:R-:W-:-:S05]  /*6a50*/  IMAD.WIDE.U32 R20, R14, 0x10, R20 ;  /* 0x000000100e147825 */ /* 0x000fca00078e0014 */
[----:B0-----:R0:W-:Y:S04]  /*6a60*/  STG.E.128 desc[UR18][R20.64], R28 ;  /* 0x0000001c14007986 */ /* 0x0011e8000c101d12 */
[----:B--2---:R0:W-:Y:S03]  /*6a70*/  STG.E.128 desc[UR18][R20.64+0x200], R32 ;  /* 0x0002002014007986 */ /* 0x0041e6000c101d12 */
[----:B------:R-:W-:Y:S05]  /*6a80*/  @!P0 BRA `(.L_x_1766) ;  /* 0xffffff9c000c8947 */ /* 0x000fea000383ffff */
[----:B------:R-:W-:Y:S05]  /*6a90*/  EXIT ;  /* 0x000000000000794d */ /* 0x000fea0003800000 */
.L_x_1767:
        /* <DEDUP_REMOVED lines=14> */
.L_x_5041:


//--------------------- .text._Z25selective_scan_fwd_kernelI32Selective_Scan_fwd_kernel_traitsILi32ELi16ELi1ELb1ELb1ELb0ELb0EN3c108BFloat16ENS1_7complexIfEEEEv13SSMParamsBase --------------------------
	.section	.text._Z25selective_scan_fwd_kernelI32Selective_Scan_fwd_kernel_traitsILi32ELi16ELi1ELb1ELb1ELb0ELb0EN3c108BFloat16ENS1_7complexIfEEEEv13SSMParamsBase,"ax",@progbits
	.align	128
        .global         _Z25selective_scan_fwd_kernelI32Selective_Scan_fwd_kernel_traitsILi32ELi16ELi1ELb1ELb1ELb0ELb0EN3c108BFloat16ENS1_7complexIfEEEEv13SSMParamsBase
        .type           _Z25selective_scan_fwd_kernelI32Selective_Scan_fwd_kernel_traitsILi32ELi16ELi1ELb1ELb1ELb0ELb0EN3c108BFloat16ENS1_7complexIfEEEEv13SSMParamsBase,@function
        .size           _Z25selective_scan_fwd_kernelI32Selective_Scan_fwd_kernel_traitsILi32ELi16ELi1ELb1ELb1ELb0ELb0EN3c108BFloat16ENS1_7complexIfEEEEv13SSMParamsBase,(.L_x_5042 - _Z25selective_scan_fwd_kernelI32Selective_Scan_fwd_kernel_traitsILi32ELi16ELi1ELb1ELb1ELb0ELb0EN3c108BFloat16ENS1_7complexIfEEEEv13SSMParamsBase)
        .other          _Z25selective_scan_fwd_kernelI32Selective_Scan_fwd_kernel_traitsILi32ELi16ELi1ELb1ELb1ELb0ELb0EN3c108BFloat16ENS1_7complexIfEEEEv13SSMParamsBase,@"STO_CUDA_ENTRY STV_DEFAULT"
_Z25selective_scan_fwd_kernelI32Selective_Scan_fwd_kernel_traitsILi32ELi16ELi1ELb1ELb1ELb0ELb0EN3c108BFloat16ENS1_7complexIfEEEEv13SSMParamsBase:
.text._Z25selective_scan_fwd_kernelI32Selective_Scan_fwd_kernel_traitsILi32ELi16ELi1ELb1ELb1ELb0ELb0EN3c108BFloat16ENS1_7complexIfEEEEv13SSMParamsBase:
        /* <DEDUP_REMOVED lines=24> */
[C---:B------:R-:W-:Y:S01]  /*0180*/  @P1 LEA R4, P3, R33.reuse, R4, 0x2 ;  /* 0x0000000421041211 */ /* 0x040fe200078610ff */
[----:B------:R4:W5:Y:S01]  /*0190*/  @P0 LDG.E R0, desc[UR18][R2.64] ;  /* 0x0000001202000981 */ /* 0x000962000c1e1900 */
[----:B---3--:R-:W-:Y:S02]  /*01a0*/  IADD3 R6, PT, PT, R8, 0xffffffe, RZ ;  /* 0x0ffffffe08067810 */ /* 0x008fe40007ffe0ff */
[----:B------:R-:W-:Y:S02]  /*01b0*/  @P1 LEA.HI.X R5, R33, R5, RZ, 0x2, P3 ;  /* 0x0000000521051211 */ /* 0x000fe400018f14ff */
[----:B------:R3:W4:Y:S03]  /*01c0*/  F2I.FTZ.U32.TRUNC.NTZ R7, R6 ;  /* 0x0000000600077305 */ /* 0x000726000021f000 */
[----:B------:R0:W5:Y:S01]  /*01d0*/  @P1 LDG.E R32, desc[UR18][R4.64] ;  /* 0x0000001204201981 */ /* 0x000162000c1e1900 */
[----:B---3--:R-:W-:Y:S01]  /*01e0*/  HFMA2 R6, -RZ, RZ, 0, 0 ;  /* 0x00000000ff067431 */ /* 0x008fe200000001ff */
[----:B----4-:R-:W-:-:S05]  /*01f0*/  IADD3 R12, PT, PT, RZ, -R7, RZ ;  /* 0x80000007ff0c7210 */ /* 0x010fca0007ffe0ff */
[----:B------:R-:W-:Y:S01]  /*0200*/  IMAD R3, R12, R9, RZ ;  /* 0x000000090c037224 */ /* 0x000fe200078e02ff */
[----:B------:R-:W-:Y:S01]  /*0210*/  IABS R2, R33 ;  /* 0x0000002100027213 */ /* 0x000fe20000000000 */
[----:B------:R-:W3:Y:S02]  /*0220*/  LDC.64 R12, c[0x0][0x468] ;  /* 0x00011a00ff0c7b82 */ /* 0x000ee40000000a00 */
[----:B------:R-:W-:-:S06]  /*0230*/  IMAD.HI.U32 R7, R7, R3, R6 ;  /* 0x0000000307077227 */ /* 0x000fcc00078e0006 */
[----:B------:R-:W-:-:S05]  /*0240*/  IMAD.HI.U32 R7, R7, R2, RZ ;  /* 0x0000000207077227 */ /* 0x000fca00078e00ff */
[----:B------:R-:W-:-:S05]  /*0250*/  IADD3 R3, PT, PT, -R7, RZ, RZ ;  /* 0x000000ff07037210 */ /* 0x000fca0007ffe1ff */
[----:B------:R-:W-:-:S05]  /*0260*/  IMAD R2, R9, R3, R2 ;  /* 0x0000000309027224 */ /* 0x000fca00078e0202 */
[----:B------:R-:W-:-:S13]  /*0270*/  ISETP.GT.U32.AND P1, PT, R9, R2, PT ;  /* 0x000000020900720c */ /* 0x000fda0003f24070 */
[----:B------:R-:W-:-:S04]  /*0280*/  @!P1 IADD3 R2, PT, PT, R2, -R9, RZ ;  /* 0x8000000902029210 */ /* 0x000fc80007ffe0ff */
[----:B------:R-:W-:Y:S02]  /*0290*/  ISETP.GE.U32.AND P0, PT, R2, R9, PT ;  /* 0x000000090200720c */ /* 0x000fe40003f06070 */
[----:B------:R-:W-:Y:S02]  /*02a0*/  LOP3.LUT R2, R33, R10, RZ, 0x3c, !PT ;  /* 0x0000000a21027212 */ /* 0x000fe400078e3cff */
[----:B------:R-:W-:Y:S02]  /*02b0*/  @!P1 IADD3 R7, PT, PT, R7, 0x1, RZ ;  /* 0x0000000107079810 */ /* 0x000fe40007ffe0ff */
[----:B------:R-:W-:Y:S02]  /*02c0*/  ISETP.GE.AND P2, PT, R2, RZ, PT ;  /* 0x000000ff0200720c */ /* 0x000fe40003f46270 */
[----:B------:R-:W-:-:S05]  /*02d0*/  ISETP.NE.AND P1, PT, R10, RZ, PT ;  /* 0x000000ff0a00720c */ /* 0x000fca0003f25270 */
[----:B------:R-:W-:-:S06]  /*02e0*/  @P0 IADD3 R7, PT, PT, R7, 0x1, RZ ;  /* 0x0000000107070810 */ /* 0x000fcc0007ffe0ff */
[----:B------:R-:W-:Y:S02]  /*02f0*/  @!P2 IADD3 R7, PT, PT, -R7, RZ, RZ ;  /* 0x000000ff0707a210 */ /* 0x000fe40007ffe1ff */
[----:B------:R-:W-:Y:S02]  /*0300*/  @!P1 LOP3.LUT R7, RZ, R10, RZ, 0x33, !PT ;  /* 0x0000000aff079212 */ /* 0x000fe400078e33ff */
[----:B------:R-:W4:Y:S01]  /*0310*/  LDC.64 R10, c[0x0][0x460] ;  /* 0x00011800ff0a7b82 */ /* 0x000f220000000a00 */
[----:B0-----:R-:W-:Y:S01]  /*0320*/  ISETP.GE.AND P0, PT, R17, 0x1, PT ;  /* 0x000000011100780c */ /* 0x001fe20003f06270 */
[----:B------:R-:W-:-:S04]  /*0330*/  UIMAD.WIDE.U32 UR4, UR20, UR8, URZ ;  /* 0x00000008140472a5 */ /* 0x000fc8000f8e00ff */
[----:B------:R-:W-:Y:S02]  /*0340*/  UIMAD UR6, UR20, UR9, UR5 ;  /* 0x00000009140672a4 */ /* 0x000fe4000f8e0205 */
[----:B------:R-:W-:Y:S02]  /*0350*/  MOV R2, UR4 ;  /* 0x0000000400027c02 */ /* 0x000fe40008000f00 */
[----:B------:R-:W-:Y:S01]  /*0360*/  MOV R3, UR5 ;  /* 0x0000000500037c02 */ /* 0x000fe20008000f00 */
[----:B------:R-:W-:Y:S01]  /*0370*/  UIMAD.WIDE.U32 UR4, UR20, UR12, URZ ;  /* 0x0000000c140472a5 */ /* 0x000fe2000f8e00ff */
[----:B------:R-:W-:Y:S01]  /*0380*/  MOV R3, UR6 ;  /* 0x0000000600037c02 */ /* 0x000fe20008000f00 */
[----:B------:R-:W-:Y:S02]  /*0390*/  UIMAD.WIDE.U32 UR6, UR20, UR16, URZ ;  /* 0x00000010140672a5 */ /* 0x000fe4000f8e00ff */
[----:B------:R-:W-:Y:S01]  /*03a0*/  UIMAD UR8, UR20, UR13, UR5 ;  /* 0x0000000d140872a4 */ /* 0x000fe2000f8e0205 */
[----:B-123--:R-:W-:Y:S11]  /*03b0*/  @!P0 EXIT ;  /* 0x000000000000894d */ /* 0x00eff60003800000 */
[----:B------:R-:W0:Y:S01]  /*03c0*/  LDC R16, c[0x0][0x384] ;  /* 0x0000e100ff107b82 */ /* 0x000e220000000800 */
[----:B------:R-:W1:Y:S01]  /*03d0*/  S2R R34, SR_TID.X ;  /* 0x0000000000227919 */ /* 0x000e620000002100 */
[----:B------:R-:W-:Y:S01]  /*03e0*/  SHF.R.S32.HI R9, RZ, 0x1f, R7 ;  /* 0x0000001fff097819 */ /* 0x000fe20000011407 */
[----:B------:R-:W-:Y:S01]  /*03f0*/  UIMAD UR7, UR20, UR17, UR7 ;  /* 0x00000011140772a4 */ /* 0x000fe2000f8e0207 */
[----:B------:R-:W-:Y:S01]  /*0400*/  MOV R5, UR5 ;  /* 0x0000000500057c02 */ /* 0x000fe20008000f00 */
[----:B------:R-:W2:Y:S01]  /*0410*/  S2R R8, SR_CgaCtaId ;  /* 0x0000000000087919 */ /* 0x000ea20000008800 */
[----:B------:R-:W-:Y:S01]  /*0420*/  MOV R4, UR4 ;  /* 0x0000000400047c02 */ /* 0x000fe20008000f00 */
[----:B------:R-:W-:Y:S01]  /*0430*/  IMAD R6, R9, R46, RZ ;  /* 0x0000002e09067224 */ /* 0x000fe200078e02ff */
[----:B------:R-:W-:Y:S01]  /*0440*/  MOV R5, UR8 ;  /* 0x0000000800057c02 */ /* 0x000fe20008000f00 */
[----:B------:R-:W3:Y:S01]  /*0450*/  LDCU.64 UR4, c[0x0][0x3a0] ;  /* 0x00007400ff0477ac */ /* 0x000ee20008000a00 */
[----:B------:R-:W-:Y:S01]  /*0460*/  IMAD.WIDE.U32 R2, R33, UR10, R2 ;  /* 0x0000000a21027c25 */ /* 0x000fe2000f8e0002 */
[----:B------:R-:W-:Y:S01]  /*0470*/  MOV R35, 0x400 ;  /* 0x0000040000237802 */ /* 0x000fe20000000f00 */
[----:B------:R-:W1:Y:S02]  /*0480*/  LDCU.64 UR8, c[0x0][0x3d8] ;  /* 0x00007b00ff0877ac */ /* 0x000e640008000a00 */
[C---:B------:R-:W-:Y:S01]  /*0490*/  IMAD R47, R7.reuse, R47, R6 ;  /* 0x0000002f072f7224 */ /* 0x040fe200078e0206 */
[----:B----4-:R-:W-:Y:S01]  /*04a0*/  LEA R40, P0, R2, R10, 0x1 ;  /* 0x0000000a02287211 */ /* 0x010fe200078008ff */
[----:B------:R-:W-:Y:S01]  /*04b0*/  IMAD.WIDE.U32 R6, R7, R46, UR6 ;  /* 0x0000000607067e25 */ /* 0x000fe2000f8e002e */
[----:B------:R-:W4:Y:S01]  /*04c0*/  LDCU UR6, c[0x0][0x38c] ;  /* 0x00007180ff0677ac */ /* 0x000f220008000800 */
[----:B------:R-:W-:-:S02]  /*04d0*/  MOV R38, RZ ;  /* 0x000000ff00267202 */ /* 0x000fc40000000f00 */
[----:B------:R-:W-:Y:S01]  /*04e0*/  IMAD.WIDE.U32 R4, R33, UR14, R4 ;  /* 0x0000000e21047c25 */ /* 0x000fe2000f8e0004 */
[----:B------:R-:W-:Y:S02]  /*04f0*/  LEA R46, P2, R6, R14, 0x1 ;  /* 0x0000000e062e7211 */ /* 0x000fe400078408ff */
[----:B------:R-:W-:Y:S01]  /*0500*/  IADD3 R47, PT, PT, R7, R47, RZ ;  /* 0x0000002f072f7210 */ /* 0x000fe20007ffe0ff */
[C---:B------:R-:W-:Y:S01]  /*0510*/  IMAD R43, R33.reuse, UR15, R5 ;  /* 0x0000000f212b7c24 */ /* 0x040fe2000f8e0205 */
[----:B------:R-:W-:Y:S01]  /*0520*/  LEA R42, P1, R4, R12, 0x1 ;  /* 0x0000000c042a7211 */ /* 0x000fe200078208ff */
[C---:B------:R-:W-:Y:S01]  /*0530*/  IMAD R41, R33.reuse, UR11, R3 ;  /* 0x0000000b21297c24 */ /* 0x040fe2000f8e0203 */
[----:B------:R-:W-:Y:S02]  /*0540*/  LEA.HI.X R47, R6, R15, R47, 0x1, P2 ;  /* 0x0000000f062f7211 */ /* 0x000fe400010f0c2f */
[----:B------:R-:W-:Y:S01]  /*0550*/  LEA.HI.X R43, R4, R13, R43, 0x1, P1 ;  /* 0x0000000d042b7211 */ /* 0x000fe200008f0c2b */
[----:B0-----:R-:W-:Y:S01]  /*0560*/  IMAD R4, R16, UR20, R33 ;  /* 0x0000001410047c24 */ /* 0x001fe2000f8e0221 */
[----:B------:R-:W-:Y:S01]  /*0570*/  LEA.HI.X R41, R2, R11, R41, 0x1, P0 ;  /* 0x0000000b02297211 */ /* 0x000fe200000f0c29 */
[C---:B---3--:R-:W-:Y:S01]  /*0580*/  IMAD.WIDE.U32 R2, R33.reuse, UR4, RZ ;  /* 0x0000000421027c25 */ /* 0x048fe2000f8e00ff */
[----:B-1----:R-:W-:Y:S01]  /*0590*/  SHF.L.U32 R6, R34, 0x2, RZ ;  /* 0x0000000222067819 */ /* 0x002fe200000006ff */
[----:B------:R-:W0:Y:S02]  /*05a0*/  LDCU.U8 UR4, c[0x0][0x39e] ;  /* 0x000073c0ff0477ac */ /* 0x000e240008000000 */
[----:B------:R-:W-:Y:S01]  /*05b0*/  IMAD R4, R4, R17, RZ ;  /* 0x0000001104047224 */ /* 0x000fe200078e02ff */
[----:B------:R-:W-:Y:S01]  /*05c0*/  LOP3.LUT R45, R6, 0xf80, RZ, 0xc0, !PT ;  /* 0x00000f80062d7812 */ /* 0x000fe200078ec0ff */
[----:B------:R-:W-:Y:S01]  /*05d0*/  IMAD.WIDE.U32 R24, R33, UR8, RZ ;  /* 0x0000000821187c25 */ /* 0x000fe2000f8e00ff */
[----:B--2---:R-:W-:-:S02]  /*05e0*/  LEA R35, R8, R35, 0x18 ;  /* 0x0000002308237211 */ /* 0x004fc400078ec0ff */
[----:B------:R-:W-:Y:S01]  /*05f0*/  LOP3.LUT R45, R45, 0x1f, R34, 0xf8, !PT ;  /* 0x0000001f2d2d7812 */ /* 0x000fe200078ef822 */
[----:B----4-:R-:W-:Y:S01]  /*0600*/  IMAD R36, R4, UR6, RZ ;  /* 0x0000000604247c24 */ /* 0x010fe2000f8e02ff */
[----:B------:R-:W-:Y:S01]  /*0610*/  SHF.L.U32 R4, R34, 0x1, RZ ;  /* 0x0000000122047819 */ /* 0x000fe200000006ff */
[C---:B------:R-:W-:Y:S02]  /*0620*/  IMAD R37, R33.reuse, UR5, R3 ;  /* 0x0000000521257c24 */ /* 0x040fe4000f8e0203 */
[----:B------:R-:W-:Y:S01]  /*0630*/  IMAD R39, R33, UR9, R25 ;  /* 0x0000000921277c24 */ /* 0x000fe2000f8e0219 */
[----:B------:R-:W-:-:S04]  /*0640*/  LOP3.LUT R5, R4, 0x7c0, RZ, 0xc0, !PT ;  /* 0x000007c004057812 */ /* 0x000fc800078ec0ff */
[----:B------:R-:W-:-:S07]  /*0650*/  LOP3.LUT R44, R5, 0x1f, R34, 0xf8, !PT ;  /* 0x0000001f052c7812 */ /* 0x000fce00078ef822 */
.L_x_1804:
[----:B------:R-:W-:Y:S01]  /*0660*/  BAR.SYNC.DEFER_BLOCKING 0x0 ;  /* 0x0000000000007b1d */ /* 0x000fe20000010000 */
[----:B------:R-:W-:-:S05]  /*0670*/  IMAD.WIDE.U32 R12, R44, 0x10, R40 ;  /* 0x000000102c0c7825 */ /* 0x000fca00078e0028 */
[----:B-1----:R-:W2:Y:S04]  /*0680*/  LDG.E.128 R16, desc[UR18][R12.64] ;  /* 0x000000120c107981 */ /* 0x002ea8000c1e1d00 */
[----:B------:R-:W3:Y:S01]  /*0690*/  LDG.E.128 R28, desc[UR18][R12.64+0x200] ;  /* 0x000200120c1c7981 */ /* 0x000ee2000c1e1d00 */
[----:B------:R-:W-:Y:S01]  /*06a0*/  IMAD.WIDE.U32 R20, R44, 0x10, R42 ;  /* 0x000000102c147825 */ /* 0x000fe200078e002a */
[----:B------:R-:W1:Y:S02]  /*06b0*/  S2R R49, SR_LANEID ;  /* 0x0000000000317919 */ /* 0x000e640000000000 */
[----:B-1----:R-:W-:-:S04]  /*06c0*/  LEA R48, R49, R35, 0x4 ;  /* 0x0000002331307211 */ /* 0x002fc800078e20ff */
        /* <DEDUP_REMOVED lines=69> */
.L_x_1769:
[----:B------:R-:W-:Y:S05]  /*0b20*/  BSYNC.RECONVERGENT B0 ;  /* 0x0000000000007941 */ /* 0x000fea0003800200 */
.L_x_1768:
        /* <DEDUP_REMOVED lines=37> */
.L_x_1771:
[----:B------:R-:W-:Y:S05]  /*0d80*/  BSYNC.RECONVERGENT B0 ;  /* 0x0000000000007941 */ /* 0x000fea0003800200 */
.L_x_1770:
        /* <DEDUP_REMOVED lines=36> */
.L_x_1773:
[----:B------:R-:W-:Y:S05]  /*0fd0*/  BSYNC.RECONVERGENT B0 ;  /* 0x0000000000007941 */ /* 0x000fea0003800200 */
.L_x_1772:
        /* <DEDUP_REMOVED lines=37> */
.L_x_1775:
[----:B------:R-:W-:Y:S05]  /*1230*/  BSYNC.RECONVERGENT B0 ;  /* 0x0000000000007941 */ /* 0x000fea0003800200 */
.L_x_1774:
        /* <DEDUP_REMOVED lines=36> */
.L_x_1777:
[----:B------:R-:W-:Y:S05]  /*1480*/  BSYNC.RECONVERGENT B0 ;  /* 0x0000000000007941 */ /* 0x000fea0003800200 */
.L_x_1776:
        /* <DEDUP_REMOVED lines=39> */
.L_x_1779:
[----:B------:R-:W-:Y:S05]  /*1700*/  BSYNC.RECONVERGENT B0 ;  /* 0x0000000000007941 */ /* 0x000fea0003800200 */
.L_x_1778:
        /* <DEDUP_REMOVED lines=40> */
.L_x_1781:
[----:B------:R-:W-:Y:S05]  /*1990*/  BSYNC.RECONVERGENT B0 ;  /* 0x0000000000007941 */ /* 0x000fea0003800200 */
.L_x_1780:
[----:B------:R-:W-:Y:S01]  /*19a0*/  ISETP.EQ.OR P3, PT, RZ, UR4, P3 ;  /* 0x00000004ff007c0c */ /* 0x000fe20009f62670 */
[----:B------:R-:W-:Y:S01]  /*19b0*/  BSSY.RECONVERGENT B0, `(.L_x_1782) ;  /* 0x0000028000007945 */ /* 0x000fe20003800200 */
[----:B------:R-:W-:Y:S02]  /*19c0*/  SHF.L.U32 R21, R18, 0x10, RZ ;  /* 0x0000001012157819 */ /* 0x000fe400000006ff */
[----:B------:R-:W-:Y:S02]  /*19d0*/  SHF.L.U32 R9, R10, 0x10, RZ ;  /* 0x000000100a097819 */ /* 0x000fe400000006ff */
[----:B------:R-:W-:Y:S01]  /*19e0*/  FSETP.GTU.FTZ.AND P2, PT, R76, 20, PT ;  /* 0x41a000004c00780b */ /* 0x000fe20003f5c000 */
[----:B------:R-:W-:Y:S01]  /*19f0*/  FADD.FTZ R78, R21, R32 ;  /* 0x00000020154e7221 */ /* 0x000fe20000010000 */
[----:B------:R-:W-:Y:S02]  /*1a00*/  ISETP.EQ.OR P4, PT, RZ, UR4, P4 ;  /* 0x00000004ff007c0c */ /* 0x000fe4000a782670 */
        /* <DEDUP_REMOVED lines=34> */
.L_x_1783:
[----:B------:R-:W-:Y:S05]  /*1c30*/  BSYNC.RECONVERGENT B0 ;  /* 0x0000000000007941 */ /* 0x000fea0003800200 */
.L_x_1782:
[----:B------:R-:W-:Y:S01]  /*1c40*/  SHF.L.U32 R21, R20, 0x10, RZ ;  /* 0x0000001014157819 */ /* 0x000fe200000006ff */
[----:B------:R-:W-:Y:S01]  /*1c50*/  BSSY.RECONVERGENT B0, `(.L_x_1784) ;  /* 0x0000028000007945 */ /* 0x000fe20003800200 */
[----:B------:R-:W-:Y:S02]  /*1c60*/  PRMT R14, R11, 0x7632, R14 ;  /* 0x000076320b0e7816 */ /* 0x000fe4000000000e */
[----:B------:R-:W-:Y:S01]  /*1c70*/  SHF.L.U32 R11, R4, 0x10, RZ ;  /* 0x00000010040b7819 */ /* 0x000fe200000006ff */
[----:B------:R-:W-:Y:S01]  /*1c80*/  FADD.FTZ R80, R21, R32 ;  /* 0x0000002015507221 */ /* 0x000fe20000010000 */
[----:B------:R-:W-:Y:S02]  /*1c90*/  FSETP.GTU.FTZ.AND P3, PT, R78, 20, PT ;  /* 0x41a000004e00780b */ /* 0x000fe40003f7c000 */
[----:B------:R-:W-:Y:S02]  /*1ca0*/  ISETP.EQ.OR P5, PT, RZ, UR4, P5 ;  /* 0x00000004ff007c0c */ /* 0x000fe4000afa2670 */
[----:B------:R-:W-:-:S02]  /*1cb0*/  ISETP.EQ.OR P2, PT, RZ, UR4, P2 ;  /* 0x00000004ff007c0c */ /* 0x000fc40009742670 */
        /* <DEDUP_REMOVED lines=33> */
.L_x_1785:
[----:B------:R-:W-:Y:S05]  /*1ed0*/  BSYNC.RECONVERGENT B0 ;  /* 0x0000000000007941 */ /* 0x000fea0003800200 */
.L_x_1784:
[----:B------:R-:W-:Y:S01]  /*1ee0*/  SHF.L.U32 R15, R20, 0x10, RZ ;  /* 0x00000010140f7819 */ /* 0x000fe200000006ff */
[----:B------:R-:W-:Y:S01]  /*1ef0*/  BSSY.RECONVERGENT B0, `(.L_x_1786) ;  /* 0x0000026000007945 */ /* 0x000fe20003800200 */
[----:B------:R-:W-:Y:S02]  /*1f00*/  FSETP.GTU.FTZ.AND P1, PT, R80, 20, PT ;  /* 0x41a000005000780b */ /* 0x000fe40003f3c000 */
[----:B------:R-:W-:Y:S01]  /*1f10*/  SHF.L.U32 R79, R5, 0x10, RZ ;  /* 0x00000010054f7819 */ /* 0x000fe200000006ff */
        /* <DEDUP_REMOVED lines=35> */
.L_x_1787:
[----:B------:R-:W-:Y:S05]  /*2150*/  BSYNC.RECONVERGENT B0 ;  /* 0x0000000000007941 */ /* 0x000fea0003800200 */
.L_x_1786:
        /* <DEDUP_REMOVED lines=43> */
.L_x_1789:
[----:B------:R-:W-:Y:S05]  /*2410*/  BSYNC.RECONVERGENT B0 ;  /* 0x0000000000007941 */ /* 0x000fea0003800200 */
.L_x_1788:
        /* <DEDUP_REMOVED lines=32> */
.L_x_1791:
[----:B------:R-:W-:Y:S05]  /*2620*/  BSYNC.RECONVERGENT B0 ;  /* 0x0000000000007941 */ /* 0x000fea0003800200 */
.L_x_1790:
        /* <DEDUP_REMOVED lines=32> */
.L_x_1793:
[----:B------:R-:W-:Y:S05]  /*2830*/  BSYNC.RECONVERGENT B0 ;  /* 0x0000000000007941 */ /* 0x000fea0003800200 */
.L_x_1792:
        /* <DEDUP_REMOVED lines=32> */
.L_x_1795:
[----:B------:R-:W-:Y:S05]  /*2a40*/  BSYNC.RECONVERGENT B0 ;  /* 0x0000000000007941 */ /* 0x000fea0003800200 */
.L_x_1794:
        /* <DEDUP_REMOVED lines=32> */
.L_x_1797:
[----:B------:R-:W-:Y:S05]  /*2c50*/  BSYNC.RECONVERGENT B0 ;  /* 0x0000000000007941 */ /* 0x000fea0003800200 */
.L_x_1796:
        /* <DEDUP_REMOVED lines=32> */
.L_x_1799:
[----:B------:R-:W-:Y:S05]  /*2e60*/  BSYNC.RECONVERGENT B0 ;  /* 0x0000000000007941 */ /* 0x000fea0003800200 */
.L_x_1798:
        /* <DEDUP_REMOVED lines=25> */
[----:B------:R-:W-:Y:S01]  /*3000*/  ISETP.NE.AND P0, PT, R38, RZ, PT ;  /* 0x000000ff2600720c */ /* 0x000fe20003f05270 */
[----:B------:R-:W-:Y:S02]  /*3010*/  HFMA2 R101, -RZ, RZ, 0, 0 ;  /* 0x00000000ff657431 */ /* 0x000fe400000001ff */
[----:B------:R-:W-:Y:S01]  /*3020*/  FMUL.FTZ R67, R15, R82 ;  /* 0x000000520f437220 */ /* 0x000fe20000410000 */
        /* <DEDUP_REMOVED lines=13> */
[----:B------:R-:W-:Y:S01]  /*3100*/  ISETP.EQ.AND P0, PT, R34, RZ, P0 ;  /* 0x000000ff2200720c */ /* 0x000fe20000702270 */
[----:B------:R-:W-:Y:S01]  /*3110*/  FMUL.FTZ R93, R93, R66 ;  /* 0x000000425d5d7220 */ /* 0x000fe20000410000 */
[----:B------:R-:W-:Y:S01]  /*3120*/  FMUL.FTZ R95, R19, R52 ;  /* 0x00000034135f7220 */ /* 0x000fe20000410000 */
[----:B------:R-:W-:Y:S01]  /*3130*/  FMUL.FTZ R97, R97, R60 ;  /* 0x0000003c61617220 */ /* 0x000fe20000410000 */
[----:B------:R-:W-:Y:S01]  /*3140*/  FMUL.FTZ R99, R17, R64 ;  /* 0x0000004011637220 */ /* 0x000fe20000410000 */
[----:B------:R-:W-:Y:S01]  /*3150*/  LEA R100, R49, R50, 0x5 ;  /* 0x0000003231647211 */ /* 0x000fe200078e28ff */
[----:B------:R-:W3:Y:S01]  /*3160*/  LDCU UR5, c[0x0][0x38c] ;  /* 0x00007180ff0577ac */ /* 0x000ee20008000800 */
[----:B------:R-:W4:Y:S01]  /*3170*/  LDC.64 R30, c[0x0][0x480] ;  /* 0x00012000ff1e7b82 */ /* 0x000f220000000a00 */
[----:B------:R-:W0:Y:S01]  /*3180*/  LDCU.64 UR8, c[0x0][0x3c0] ;  /* 0x00007800ff0877ac */ /* 0x000e220008000a00 */
[----:B------:R-:W0:Y:S01]  /*3190*/  LDCU.64 UR6, c[0x0][0x3a8] ;  /* 0x00007500ff0677ac */ /* 0x000e220008000a00 */
[----:B------:R-:W0:Y:S03]  /*31a0*/  LDCU.64 UR10, c[0x0][0x3e0] ;  /* 0x00007c00ff0a77ac */ /* 0x000e260008000a00 */
.L_x_1803:
[----:B------:R-:W-:Y:S02]  /*31b0*/  MOV R4, R2 ;  /* 0x0000000200047202 */ /* 0x000fe40000000f00 */
[----:B------:R-:W-:-:S03]  /*31c0*/  MOV R5, R37 ;  /* 0x0000002500057202 */ /* 0x000fc60000000f00 */
[----:B0-----:R-:W-:-:S04]  /*31d0*/  IMAD.WIDE.U32 R4, R101, UR6, R4 ;  /* 0x0000000665047c25 */ /* 0x001fc8000f8e0004 */
[----:B------:R-:W-:Y:S01]  /*31e0*/  IMAD R5, R101, UR7, R5 ;  /* 0x0000000765057c24 */ /* 0x000fe2000f8e0205 */
[----:B-1----:R-:W-:-:S04]  /*31f0*/  LEA R102, P1, R4, R26, 0x3 ;  /* 0x0000001a04667211 */ /* 0x002fc800078218ff */
[----:B------:R-:W-:-:S06]  /*3200*/  LEA.HI.X R103, R4, R27, R5, 0x3, P1 ;  /* 0x0000001b04677211 */ /* 0x000fcc00008f1c05 */
[----:B------:R-:W5:Y:S01]  /*3210*/  LDG.E.64 R102, desc[UR18][R102.64] ;  /* 0x0000001266667981 */ /* 0x000f62000c1e1b00 */
[----:B------:R-:W-:-:S04]  /*3220*/  IMAD.WIDE.U32 R4, R101, UR8, RZ ;  /* 0x0000000865047c25 */ /* 0x000fc8000f8e00ff */
[----:B------:R-:W-:Y:S01]  /*3230*/  IMAD R5, R101, UR9, R5 ;  /* 0x0000000965057c24 */ /* 0x000fe2000f8e0205 */
[----:B------:R-:W-:-:S04]  /*3240*/  LEA R20, P1, R4, R46, 0x1 ;  /* 0x0000002e04147211 */ /* 0x000fc800078208ff */
[----:B------:R-:W-:-:S03]  /*3250*/  LEA.HI.X R21, R4, R47, R5, 0x1, P1 ;  /* 0x0000002f04157211 */ /* 0x000fc600008f0c05 */
[----:B------:R-:W-:-:S05]  /*3260*/  IMAD.WIDE.U32 R20, R45, 0x10, R20 ;  /* 0x000000102d147825 */ /* 0x000fca00078e0014 */
[----:B------:R-:W3:Y:S04]  /*3270*/  LDG.E.128 R4, desc[UR18][R20.64] ;  /* 0x0000001214047981 */ /* 0x000ee8000c1e1d00 */
[----:B------:R-:W2:Y:S04]  /*3280*/  LDG.E.128 R8, desc[UR18][R20.64+0x200] ;  /* 0x0002001214087981 */ /* 0x000ea8000c1e1d00 */
[----:B------:R-:W4:Y:S04]  /*3290*/  LDG.E.128 R12, desc[UR18][R20.64+0x400] ;  /* 0x00040012140c7981 */ /* 0x000f28000c1e1d00 */
[----:B------:R0:W4:Y:S01]  /*32a0*/  LDG.E.128 R16, desc[UR18][R20.64+0x600] ;  /* 0x0006001214107981 */ /* 0x000122000c1e1d00 */
[----:B------:R-:W-:Y:S01]  /*32b0*/  ISETP.GE.AND P1, PT, R49, 0x1, PT ;  /* 0x000000013100780c */ /* 0x000fe20003f26270 */
[C---:B-----5:R-:W-:Y:S01]  /*32c0*/  FMUL.FTZ R22, R103.reuse, R64 ;  /* 0x0000004067167220 */ /* 0x060fe20000410000 */
[----:B------:R-:W-:Y:S01]  /*32d0*/  FMUL.FTZ R117, R102, 1.4426950216293334961 ;  /* 0x3fb8aa3b66757820 */ /* 0x000fe20000410000 */
[C---:B------:R-:W-:Y:S01]  /*32e0*/  FMUL.FTZ R23, R103.reuse, R60 ;  /* 0x0000003c67177220 */ /* 0x040fe20000410000 */
[----:B0-----:R-:W-:Y:S01]  /*32f0*/  FMUL.FTZ R21, R103, R52 ;  /* 0x0000003467157220 */ /* 0x001fe20000410000 */
[----:B------:R-:W-:Y:S01]  /*3300*/  FMUL.RZ R108, R22, 0.15915493667125701904 ;  /* 0x3e22f983166c7820 */ /* 0x000fe2000040c000 */
[C---:B------:R-:W-:Y:S01]  /*3310*/  FMUL.FTZ R22, R117.reuse, R64 ;  /* 0x0000004075167220 */ /* 0x040fe20000410000 */
[----:B------:R-:W-:Y:S01]  /*3320*/  FMUL.FTZ R20, R117, R60 ;  /* 0x0000003c75147220 */ /* 0x000fe20000410000 */
[----:B------:R-:W-:Y:S01]  /*3330*/  FMUL.RZ R23, R23, 0.15915493667125701904 ;  /* 0x3e22f98317177820 */ /* 0x000fe2000040c000 */
[----:B------:R-:W-:Y:S01]  /*3340*/  FMUL.RZ R102, R21, 0.15915493667125701904 ;  /* 0x3e22f98315667820 */ /* 0x000fe2000040c000 */
[----:B------:R0:W-:Y:S01]  /*3350*/  MUFU.EX2 R104, R22 ;  /* 0x0000001600687308 */ /* 0x0001e20000000800 */
[----:B------:R-:W-:-:S07]  /*3360*/  FMUL.FTZ R21, R117, R52 ;  /* 0x0000003475157220 */ /* 0x000fce0000410000 */
[----:B------:R1:W-:Y:S01]  /*3370*/  MUFU.EX2 R106, R20 ;  /* 0x00000014006a7308 */ /* 0x0003e20000000800 */
[-C--:B0-----:R-:W-:Y:S01]  /*3380*/  FMUL.FTZ R22, R103, R66.reuse ;  /* 0x0000004267167220 */ /* 0x081fe20000410000 */
[----:B---3--:R0:W-:Y:S03]  /*3390*/  STS.128 [R48], R4 ;  /* 0x0000000430007388 */ /* 0x0081e60000000c00 */
[----:B------:R-:W-:Y:S01]  /*33a0*/  FMUL.RZ R114, R22, 0.15915493667125701904 ;  /* 0x3e22f98316727820 */ /* 0x000fe2000040c000 */
[----:B------:R-:W-:Y:S01]  /*33b0*/  FMUL.FTZ R22, R117, R66 ;  /* 0x0000004275167220 */ /* 0x000fe20000410000 */
[----:B--2---:R-:W-:Y:S01]  /*33c0*/  STS.128 [R48+0x200], R8 ;  /* 0x0002000830007388 */ /* 0x004fe20000000c00 */
[----:B------:R-:W-:Y:S01]  /*33d0*/  MUFU.SIN R105, R108 ;  /* 0x0000006c00697308 */ /* 0x000fe20000000400 */
[C---:B-1----:R-:W-:Y:S02]  /*33e0*/  FMUL.FTZ R20, R103.reuse, R54 ;  /* 0x0000003667147220 */ /* 0x042fe40000410000 */
[----:B----4-:R-:W-:Y:S04]  /*33f0*/  STS.128 [R48+0x400], R12 ;  /* 0x0004000c30007388 */ /* 0x010fe80000000c00 */
[----:B------:R1:W-:Y:S01]  /*3400*/  STS.128 [R48+0x600], R16 ;  /* 0x0006001030007388 */ /* 0x0003e20000000c00 */
[----:B------:R-:W-:Y:S01]  /*3410*/  MUFU.COS R107, R108 ;  /* 0x0000006c006b7308 */ /* 0x000fe20000000000 */
[-C--:B0-----:R-:W-:Y:S01]  /*3420*/  FMUL.FTZ R5, R103, R72.reuse ;  /* 0x0000004867057220 */ /* 0x081fe20000410000 */
[C---:B------:R-:W-:Y:S01]  /*3430*/  FMUL.FTZ R4, R117.reuse, R72 ;  /* 0x0000004875047220 */ /* 0x040fe20000410000 */
[----:B------:R-:W-:-:S05]  /*3440*/  FMUL.FTZ R6, R117, R82 ;  /* 0x0000005275067220 */ /* 0x000fca0000410000 */
[----:B------:R-:W-:Y:S01]  /*3450*/  MUFU.SIN R109, R23 ;  /* 0x00000017006d7308 */ /* 0x000fe20000000400 */
[----:B-1----:R-:W-:-:S07]  /*3460*/  FMUL.RZ R16, R5, 0.15915493667125701904 ;  /* 0x3e22f98305107820 */ /* 0x002fce000040c000 */
[----:B------:R0:W-:Y:S01]  /*3470*/  MUFU.COS R111, R23 ;  /* 0x00000017006f7308 */ /* 0x0001e20000000000 */
[----:B------:R-:W-:-:S04]  /*3480*/  FMUL.FTZ R5, R103, R82 ;  /* 0x0000005267057220 */ /* 0x000fc80000410000 */
[----:B------:R-:W-:-:S03]  /*3490*/  FMUL.RZ R19, R5, 0.15915493667125701904 ;  /* 0x3e22f98305137820 */ /* 0x000fc6000040c000 */
[----:B------:R1:W-:Y:S01]  /*34a0*/  MUFU.EX2 R108, R21 ;  /* 0x00000015006c7308 */ /* 0x0003e20000000800 */
[----:B0-----:R-:W-:Y:S01]  /*34b0*/  FMUL.RZ R23, R20, 0.15915493667125701904 ;  /* 0x3e22f98314177820 */ /* 0x001fe2000040c000 */
[----:B------:R-:W-:-:S06]  /*34c0*/  FMUL.FTZ R20, R117, R54 ;  /* 0x0000003675147220 */ /* 0x000fcc0000410000 */
[----:B------:R0:W-:Y:S01]  /*34d0*/  MUFU.EX2 R110, R22 ;  /* 0x00000016006e7308 */ /* 0x0001e20000000800 */
[----:B-1----:R-:W-:-:S07]  /*34e0*/  FMUL.FTZ R21, R103, R70 ;  /* 0x0000004667157220 */ /* 0x002fce0000410000 */
[----:B------:R-:W-:Y:S01]  /*34f0*/  MUFU.SIN R113, R102 ;  /* 0x0000006600717308 */ /* 0x000fe20000000400 */
[----:B0-----:R-:W-:-:S04]  /*3500*/  FMUL.FTZ R22, R103, R56 ;  /* 0x0000003867167220 */ /* 0x001fc80000410000 */
[----:B------:R-:W-:Y:S01]  /*3510*/  FMUL.RZ R120, R22, 0.15915493667125701904 ;  /* 0x3e22f98316787820 */ /* 0x000fe2000040c000 */
[----:B------:R-:W-:Y:S02]  /*3520*/  FMUL.FTZ R22, R117, R56 ;  /* 0x0000003875167220 */ /* 0x000fe40000410000 */
[----:B------:R0:W-:Y:S08]  /*3530*/  MUFU.COS R115, R102 ;  /* 0x0000006600737308 */ /* 0x0001f00000000000 */
[----:B------:R1:W-:Y:S01]  /*3540*/  MUFU.EX2 R112, R20 ;  /* 0x0000001400707308 */ /* 0x0003e20000000800 */
[----:B0-----:R-:W-:Y:S01]  /*3550*/  FMUL.RZ R102, R21, 0.15915493667125701904 ;  /* 0x3e22f98315667820 */ /* 0x001fe2000040c000 */
[----:B------:R-:W-:-:S06]  /*3560*/  FMUL.FTZ R21, R117, R70 ;  /* 0x0000004675157220 */ /* 0x000fcc0000410000 */
[----:B------:R-:W-:Y:S01]  /*3570*/  MUFU.SIN R119, R114 ;  /* 0x0000007200777308 */ /* 0x000fe20000000400 */
[----:B-1----:R-:W-:-:S07]  /*3580*/  FMUL.FTZ R20, R103, R74 ;  /* 0x0000004a67147220 */ /* 0x002fce0000410000 */
[----:B------:R-:W-:Y:S08]  /*3590*/  MUFU.COS R121, R114 ;  /* 0x0000007200797308 */ /* 0x000ff00000000000 */
[----:B------:R-:W-:Y:S08]  /*35a0*/  MUFU.SIN R123, R23 ;  /* 0x00000017007b7308 */ /* 0x000ff00000000400 */
[----:B------:R0:W-:Y:S08]  /*35b0*/  MUFU.COS R125, R23 ;  /* 0x00000017007d7308 */ /* 0x0001f00000000000 */
        /* <DEDUP_REMOVED lines=22> */
[----:B-1----:R-:W-:-:S04]  /*3720*/  FMUL.FTZ R21, R103, R78 ;  /* 0x0000004e67157220 */ /* 0x002fc80000410000 */
[----:B------:R-:W-:Y:S01]  /*3730*/  FMUL.RZ R130, R21, 0.15915493667125701904 ;  /* 0x3e22f98315827820 */ /* 0x000fe2000040c000 */
[----:B------:R-:W-:Y:S02]  /*3740*/  FMUL.FTZ R21, R117, R78 ;  /* 0x0000004e75157220 */ /* 0x000fe40000410000 */
[----:B------:R1:W-:Y:S01]  /*3750*/  MUFU.EX2 R126, R20 ;  /* 0x00000014007e7308 */ /* 0x0003e20000000800 */
[----:B0-----:R-:W-:-:S04]  /*3760*/  FMUL.FTZ R22, R103, R68 ;  /* 0x0000004467167220 */ /* 0x001fc80000410000 */
[----:B------:R-:W-:-:S03]  /*3770*/  FMUL.RZ R22, R22, 0.15915493667125701904 ;  /* 0x3e22f98316167820 */ /* 0x000fc6000040c000 */
[----:B------:R-:W-:Y:S01]  /*3780*/  MUFU.SIN R151, R130 ;  /* 0x0000008200977308 */ /* 0x000fe20000000400 */
[----:B-1----:R-:W-:-:S07]  /*3790*/  FMUL.FTZ R20, R103, R80 ;  /* 0x0000005067147220 */ /* 0x002fce0000410000 */
[----:B------:R0:W-:Y:S08]  /*37a0*/  MUFU.COS R153, R130 ;  /* 0x0000008200997308 */ /* 0x0001f00000000000 */
[----:B------:R-:W-:Y:S01]  /*37b0*/  MUFU.SIN R147, R23 ;  /* 0x0000001700937308 */ /* 0x000fe20000000400 */
[----:B0-----:R-:W-:-:S07]  /*37c0*/  FMUL.RZ R130, R20, 0.15915493667125701904 ;  /* 0x3e22f98314827820 */ /* 0x001fce000040c000 */
[----:B------:R-:W-:Y:S08]  /*37d0*/  MUFU.COS R149, R23 ;  /* 0x0000001700957308 */ /* 0x000ff00000000000 */
[----:B------:R-:W0:Y:S08]  /*37e0*/  MUFU.EX2 R128, R21 ;  /* 0x0000001500807308 */ /* 0x000e300000000800 */
[----:B------:R-:W-:Y:S08]  /*37f0*/  MUFU.SIN R155, R22 ;  /* 0x00000016009b7308 */ /* 0x000ff00000000400 */
[----:B------:R1:W-:Y:S01]  /*3800*/  MUFU.COS R157, R22 ;  /* 0x00000016009d7308 */ /* 0x0003e20000000000 */
[----:B------:R-:W-:Y:S01]  /*3810*/  NOP ;  /* 0x0000000000007918 */ /* 0x000fe20000000000 */
[----:B0-----:R-:W-:-:S06]  /*3820*/  FMUL.FTZ R103, R128, R153 ;  /* 0x0000009980677220 */ /* 0x001fcc0000410000 */
[----:B------:R-:W-:Y:S01]  /*3830*/  MUFU.SIN R139, R102 ;  /* 0x00000066008b7308 */ /* 0x000fe20000000400 */
[----:B-1----:R-:W0:Y:S07]  /*3840*/  LDS.128 R20, [R100] ;  /* 0x0000000064147984 */ /* 0x002e2e0000000c00 */
[----:B------:R1:W2:Y:S08]  /*3850*/  MUFU.COS R141, R102 ;  /* 0x00000066008d7308 */ /* 0x0002b00000000000 */
[----:B------:R-:W-:Y:S01]  /*3860*/  MUFU.EX2 R11, R4 ;  /* 0x00000004000b7308 */ /* 0x000fe20000000800 */
[----:B-1----:R-:W-:-:S07]  /*3870*/  FMUL.FTZ R102, R117, R68 ;  /* 0x0000004475667220 */ /* 0x002fce0000410000 */
[----:B------:R1:W3:Y:S08]  /*3880*/  MUFU.EX2 R132, R102 ;  /* 0x0000006600847308 */ /* 0x0002f00000000800 */
[----:B------:R-:W-:Y:S01]  /*3890*/  MUFU.SIN R143, R122 ;  /* 0x0000007a008f7308 */ /* 0x000fe20000000400 */
[C---:B-1----:R-:W-:Y:S01]  /*38a0*/  FMUL.FTZ R102, R104.reuse, R107 ;  /* 0x0000006b68667220 */ /* 0x042fe20000410000 */
[----:B------:R-:W-:Y:S01]  /*38b0*/  FMUL.FTZ R104, R104, R105 ;  /* 0x0000006968687220 */ /* 0x000fe20000410000 */
[C---:B------:R-:W-:Y:S01]  /*38c0*/  FMUL.FTZ R107, R106.reuse, R109 ;  /* 0x0000006d6a6b7220 */ /* 0x040fe20000410000 */
[----:B------:R-:W-:Y:S01]  /*38d0*/  FMUL.FTZ R105, R106, R111 ;  /* 0x0000006f6a697220 */ /* 0x000fe20000410000 */
[C---:B------:R-:W-:Y:S01]  /*38e0*/  FMUL.FTZ R109, R110.reuse, R121 ;  /* 0x000000796e6d7220 */ /* 0x040fe20000410000 */
[----:B------:R-:W-:Y:S01]  /*38f0*/  FMUL.FTZ R110, R110, R119 ;  /* 0x000000776e6e7220 */ /* 0x000fe20000410000 */
[----:B------:R-:W-:Y:S01]  /*3900*/  FMUL.FTZ R111, R112, R125 ;  /* 0x0000007d706f7220 */ /* 0x000fe20000410000 */
[----:B------:R1:W4:Y:S01]  /*3910*/  MUFU.COS R145, R122 ;  /* 0x0000007a00917308 */ /* 0x0003220000000000 */
[----:B0-----:R-:W-:Y:S01]  /*3920*/  PRMT R4, R20, 0x7632, R4 ;  /* 0x0000763214047816 */ /* 0x001fe20000000004 */
[----:B------:R-:W-:Y:S01]  /*3930*/  FMUL.FTZ R112, R112, R123 ;  /* 0x0000007b70707220 */ /* 0x000fe20000410000 */
[----:B------:R-:W-:Y:S01]  /*3940*/  PRMT R5, R21, 0x7632, R5 ;  /* 0x0000763215057816 */ /* 0x000fe20000000005 */
[----:B--2---:R-:W-:Y:S01]  /*3950*/  FMUL.FTZ R119, R120, R141 ;  /* 0x0000008d78777220 */ /* 0x004fe20000410000 */
[----:B------:R-:W-:Y:S01]  /*3960*/  SHF.L.U32 R4, R4, 0x10, RZ ;  /* 0x0000001004047819 */ /* 0x000fe200000006ff */
[----:B------:R-:W-:Y:S01]  /*3970*/  FMUL.FTZ R121, R120, R139 ;  /* 0x0000008b78797220 */ /* 0x000fe20000410000 */
[C---:B------:R-:W-:Y:S01]  /*3980*/  FMUL.FTZ R120, R126.reuse, R149 ;  /* 0x000000957e787220 */ /* 0x040fe20000410000 */
[----:B------:R-:W-:Y:S01]  /*3990*/  FMUL.FTZ R123, R126, R147 ;  /* 0x000000937e7b7220 */ /* 0x000fe20000410000 */
[----:B-1----:R-:W-:Y:S01]  /*39a0*/  FMUL.FTZ R122, R117, R80 ;  /* 0x00000050757a7220 */ /* 0x002fe20000410000 */
[----:B------:R-:W-:Y:S01]  /*39b0*/  FMUL.FTZ R117, R118, R137 ;  /* 0x0000008976757220 */ /* 0x000fe20000410000 */
[----:B------:R-:W-:Y:S01]  /*39c0*/  SHF.L.U32 R20, R20, 0x10, RZ ;  /* 0x0000001014147819 */ /* 0x000fe200000006ff */
[----:B------:R0:W-:Y:S01]  /*39d0*/  MUFU.EX2 R137, R6 ;  /* 0x0000000600897308 */ /* 0x0001e20000000800 */
[----:B------:R-:W-:Y:S01]  /*39e0*/  FMUL.FTZ R126, R99, R4 ;  /* 0x00000004637e7220 */ /* 0x000fe20000410000 */
[----:B------:R-:W-:Y:S01]  /*39f0*/  SHF.L.U32 R10, R5, 0x10, RZ ;  /* 0x00000010050a7819 */ /* 0x000fe200000006ff */
[----:B------:R-:W-:Y:S01]  /*3a00*/  FMUL.FTZ R106, R108, R115 ;  /* 0x000000736c6a7220 */ /* 0x000fe20000410000 */
[----:B------:R-:W-:Y:S01]  /*3a10*/  FMUL.FTZ R20, R99, R20 ;  /* 0x0000001463147220 */ /* 0x000fe20000410000 */
[----:B------:R-:W-:Y:S01]  /*3a20*/  SHF.L.U32 R8, R21, 0x10, RZ ;  /* 0x0000001015087819 */ /* 0x000fe200000006ff */
[----:B------:R-:W-:Y:S01]  /*3a30*/  FMUL.FTZ R13, R126, R107 ;  /* 0x0000006b7e0d7220 */ /* 0x000fe20000410000 */
[----:B------:R-:W-:Y:S01]  /*3a40*/  FMUL.FTZ R108, R108, R113 ;  /* 0x000000716c6c7220 */ /* 0x000fe20000410000 */
[----:B------:R-:W-:Y:S01]  /*3a50*/  FMUL.FTZ R15, R20, R107 ;  /* 0x0000006b140f7220 */ /* 0x000fe20000410000 */
[----:B0-----:R-:W0:Y:S01]  /*3a60*/  LDS.128 R4, [R100+0x10] ;  /* 0x0000100064047984 */ /* 0x001e220000000c00 */
[C---:B------:R-:W-:Y:S01]  /*3a70*/  FMUL.FTZ R113, R114.reuse, R129 ;  /* 0x0000008172717220 */ /* 0x040fe20000410000 */
[----:B------:R-:W-:Y:S01]  /*3a80*/  FMUL.FTZ R114, R114, R127 ;  /* 0x0000007f72727220 */ /* 0x000fe20000410000 */
[----:B------:R-:W-:Y:S01]  /*3a90*/  MUFU.SIN R12, R16 ;  /* 0x00000010000c7308 */ /* 0x000fe20000000400 */
[C---:B------:R-:W-:Y:S01]  /*3aa0*/  FMUL.FTZ R21, R97.reuse, R8 ;  /* 0x0000000861157220 */ /* 0x040fe20000410000 */
[----:B------:R-:W-:Y:S01]  /*3ab0*/  FMUL.FTZ R127, R97, R10 ;  /* 0x0000000a617f7220 */ /* 0x000fe20000410000 */
[----:B------:R-:W-:Y:S01]  /*3ac0*/  FFMA.FTZ R18, R126, R105, R15 ;  /* 0x000000697e127223 */ /* 0x000fe2000001000f */
[----:B------:R-:W-:Y:S01]  /*3ad0*/  PRMT R8, R22, 0x7632, R8 ;  /* 0x0000763216087816 */ /* 0x000fe20000000008 */
[----:B------:R-:W-:Y:S01]  /*3ae0*/  FMUL.FTZ R125, R128, R151 ;  /* 0x00000097807d7220 */ /* 0x000fe20000410000 */
[----:B---3--:R-:W-:Y:S01]  /*3af0*/  FMUL.FTZ R128, R132, R155 ;  /* 0x0000009b84807220 */ /* 0x008fe20000410000 */
[----:B------:R-:W-:Y:S01]  /*3b00*/  FADD.FTZ R15, R127, R18 ;  /* 0x000000127f0f7221 */ /* 0x000fe20000010000 */
[----:B------:R1:W-:Y:S01]  /*3b10*/  MUFU.COS R14, R16 ;  /* 0x00000010000e7308 */ /* 0x0003e20000000000 */
[----:B------:R-:W-:Y:S01]  /*3b20*/  SHF.L.U32 R8, R8, 0x10, RZ ;  /* 0x0000001008087819 */ /* 0x000fe200000006ff */
[----:B------:R-:W-:Y:S01]  /*3b30*/  FMUL.FTZ R115, R116, R133 ;  /* 0x0000008574737220 */ /* 0x000fe20000410000 */
[----:B------:R-:W-:Y:S01]  /*3b40*/  FMUL.FTZ R17, R108, R15 ;  /* 0x0000000f6c117220 */ /* 0x000fe20000410000 */
[----:B------:R-:W-:Y:S01]  /*3b50*/  FMUL.FTZ R116, R116, R131 ;  /* 0x0000008374747220 */ /* 0x000fe20000410000 */
[----:B------:R-:W-:-:S03]  /*3b60*/  FMUL.FTZ R118, R118, R135 ;  /* 0x0000008776767220 */ /* 0x000fc60000410000 */
[----:B------:R-:W-:Y:S01]  /*3b70*/  MUFU.COS R136, R130 ;  /* 0x0000008200887308 */ /* 0x000fe20000000000 */
[----:B-1----:R-:W-:-:S04]  /*3b80*/  FFMA.FTZ R16, R20, R105, -R13 ;  /* 0x0000006914107223 */ /* 0x002fc8000001080d */
[----:B------:R-:W-:-:S03]  /*3b90*/  FADD.FTZ R13, R21, R16 ;  /* 0x00000010150d7221 */ /* 0x000fc60000010000 */
[----:B------:R4:W1:Y:S01]  /*3ba0*/  MUFU.EX2 R9, R122 ;  /* 0x0000007a00097308 */ /* 0x0008620000000800 */
[-C--:B------:R-:W-:Y:S01]  /*3bb0*/  FMUL.FTZ R16, R108, R13.reuse ;  /* 0x0000000d6c107220 */ /* 0x080fe20000410000 */
[----:B------:R-:W-:-:S03]  /*3bc0*/  FFMA.FTZ R17, R106, R13, -R17 ;  /* 0x0000000d6a117223 */ /* 0x000fc60000010811 */
[----:B------:R-:W-:-:S03]  /*3bd0*/  FFMA.FTZ R15, R106, R15, R16 ;  /* 0x0000000f6a0f7223 */ /* 0x000fc60000010010 */
[----:B------:R2:W3:Y:S01]  /*3be0*/  MUFU.SIN R134, R130 ;  /* 0x0000008200867308 */ /* 0x0004e20000000400 */
[C---:B----4-:R-:W-:Y:S01]  /*3bf0*/  FMUL.FTZ R122, R124.reuse, R145 ;  /* 0x000000917c7a7220 */ /* 0x050fe20000410000 */
[----:B------:R-:W-:Y:S01]  /*3c00*/  FMUL.FTZ R124, R124, R143 ;  /* 0x0000008f7c7c7220 */ /* 0x000fe20000410000 */
[----:B0-----:R-:W-:-:S05]  /*3c10*/  SHF.L.U32 R142, R6, 0x10, RZ ;  /* 0x00000010068e7819 */ /* 0x001fca00000006ff */
[----:B------:R-:W0:Y:S01]  /*3c20*/  MUFU.COS R16, R19 ;  /* 0x0000001300107308 */ /* 0x000e220000000000 */
[----:B--2---:R-:W-:Y:S01]  /*3c30*/  SHF.L.U32 R130, R22, 0x10, RZ ;  /* 0x0000001016827819 */ /* 0x004fe200000006ff */
[----:B------:R-:W-:Y:S01]  /*3c40*/  FMUL.FTZ R22, R132, R157 ;  /* 0x0000009d84167220 */ /* 0x000fe20000410000 */
[----:B------:R-:W-:Y:S01]  /*3c50*/  FMUL.FTZ R132, R95, R8 ;  /* 0x000000085f847220 */ /* 0x000fe20000410000 */
[----:B------:R-:W-:Y:S01]  /*3c60*/  PRMT R8, R23, 0x7632, R8 ;  /* 0x0000763217087816 */ /* 0x000fe20000000008 */
[----:B-1----:R-:W-:Y:S01]  /*3c70*/  FMUL.FTZ R129, R9, R136 ;  /* 0x0000008809817220 */ /* 0x002fe20000410000 */
[----:B------:R-:W-:Y:S01]  /*3c80*/  FMUL.FTZ R130, R95, R130 ;  /* 0x000000825f827220 */ /* 0x000fe20000410000 */
[----:B------:R-:W-:Y:S01]  /*3c90*/  FADD.FTZ R15, R132, R15 ;  /* 0x0000000f840f7221 */ /* 0x000fe20000010000 */
[----:B------:R-:W1:Y:S01]  /*3ca0*/  MUFU.SIN R10, R19 ;  /* 0x00000013000a7308 */ /* 0x000e620000000400 */
[----:B------:R-:W-:Y:S01]  /*3cb0*/  SHF.L.U32 R8, R8, 0x10, RZ ;  /* 0x0000001008087819 */ /* 0x000fe200000006ff */
[----:B------:R-:W-:Y:S01]  /*3cc0*/  FADD.FTZ R17, R130, R17 ;  /* 0x0000001182117221 */ /* 0x000fe20000010000 */
[----:B------:R-:W-:Y:S01]  /*3cd0*/  SHF.L.U32 R136, R23, 0x10, RZ ;  /* 0x0000001017887819 */ /* 0x000fe200000006ff */
[C---:B------:R-:W-:Y:S01]  /*3ce0*/  FMUL.FTZ R18, R110.reuse, R15 ;  /* 0x0000000f6e127220 */ /* 0x040fe20000410000 */
[----:B---3--:R-:W-:Y:S01]  /*3cf0*/  FMUL.FTZ R131, R9, R134 ;  /* 0x0000008609837220 */ /* 0x008fe20000410000 */
[-C--:B------:R-:W-:Y:S01]  /*3d00*/  FMUL.FTZ R138, R110, R17.reuse ;  /* 0x000000116e8a7220 */ /* 0x080fe20000410000 */
[----:B------:R-:W-:Y:S01]  /*3d10*/  FMUL.FTZ R133, R93, R8 ;  /* 0x000000085d857220 */ /* 0x000fe20000410000 */
[----:B------:R-:W-:Y:S01]  /*3d20*/  FFMA.FTZ R17, R109, R17, -R18 ;  /* 0x000000116d117223 */ /* 0x000fe20000010812 */
[----:B------:R-:W-:Y:S01]  /*3d30*/  FMUL.FTZ R136, R93, R136 ;  /* 0x000000885d887220 */ /* 0x000fe20000410000 */
[----:B------:R-:W-:Y:S01]  /*3d40*/  FFMA.FTZ R138, R109, R15, R138 ;  /* 0x0000000f6d8a7223 */ /* 0x000fe2000001008a */
[----:B------:R-:W-:Y:S01]  /*3d50*/  PRMT R8, R4, 0x7632, R8 ;  /* 0x0000763204087816 */ /* 0x000fe20000000008 */
[C---:B------:R-:W-:Y:S01]  /*3d60*/  FMUL.FTZ R23, R11.reuse, R14 ;  /* 0x0000000e0b177220 */ /* 0x040fe20000410000 */
[----:B------:R-:W-:Y:S01]  /*3d70*/  FMUL.FTZ R134, R11, R12 ;  /* 0x0000000c0b867220 */ /* 0x000fe20000410000 */
[----:B------:R-:W-:Y:S01]  /*3d80*/  FADD.FTZ R13, R133, R138 ;  /* 0x0000008a850d7221 */ /* 0x000fe20000010000 */
[----:B------:R-:W-:Y:S01]  /*3d90*/  FADD.FTZ R17, R136, R17 ;  /* 0x0000001188117221 */ /* 0x000fe20000010000 */
[----:B------:R-:W-:Y:S01]  /*3da0*/  FMUL.FTZ R11, R102, R107 ;  /* 0x0000006b660b7220 */ /* 0x000fe20000410000 */
[C---:B0-----:R-:W-:Y:S01]  /*3db0*/  FMUL.FTZ R135, R137.reuse, R16 ;  /* 0x0000001089877220 */ /* 0x041fe20000410000 */
[----:B------:R-:W-:Y:S01]  /*3dc0*/  SHF.L.U32 R138, R4, 0x10, RZ ;  /* 0x00000010048a7819 */ /* 0x000fe200000006ff */
[----:B------:R-:W-:Y:S01]  /*3dd0*/  FMUL.FTZ R12, R112, R13 ;  /* 0x0000000d700c7220 */ /* 0x000fe20000410000 */
[----:B-1----:R-:W-:Y:S01]  /*3de0*/  FMUL.FTZ R137, R137, R10 ;  /* 0x0000000a89897220 */ /* 0x002fe20000410000 */
[----:B------:R-:W-:Y:S01]  /*3df0*/  SHF.L.U32 R4, R8, 0x10, RZ ;  /* 0x0000001008047819 */ /* 0x000fe200000006ff */
[----:B------:R-:W-:Y:S01]  /*3e00*/  FMUL.FTZ R10, R112, R17 ;  /* 0x00000011700a7220 */ /* 0x000fe20000410000 */
[C---:B------:R-:W-:Y:S01]  /*3e10*/  FMUL.FTZ R9, R104.reuse, R107 ;  /* 0x0000006b68097220 */ /* 0x040fe20000410000 */
[----:B------:R-:W-:Y:S01]  /*3e20*/  FFMA.FTZ R15, R104, R105, R11 ;  /* 0x00000069680f7223 */ /* 0x000fe2000001000b */
[----:B------:R-:W-:Y:S01]  /*3e30*/  FFMA.FTZ R19, R111, R17, -R12 ;  /* 0x000000116f137223 */ /* 0x000fe2000001080c */
[----:B------:R-:W-:Y:S01]  /*3e40*/  FMUL.FTZ R138, R91, R138 ;  /* 0x0000008a5b8a7220 */ /* 0x000fe20000410000 */
[----:B------:R-:W-:Y:S01]  /*3e50*/  FFMA.FTZ R12, R111, R13, R10 ;  /* 0x0000000d6f0c7223 */ /* 0x000fe2000001000a */
[----:B------:R-:W-:Y:S01]  /*3e60*/  FMUL.FTZ R139, R91, R4 ;  /* 0x000000045b8b7220 */ /* 0x000fe20000410000 */
[----:B------:R-:W-:Y:S01]  /*3e70*/  FFMA.FTZ R13, R102, R105, -R9 ;  /* 0x00000069660d7223 */ /* 0x000fe20000010809 */
[----:B------:R-:W-:Y:S01]  /*3e80*/  FMUL.FTZ R17, R108, R15 ;  /* 0x0000000f6c117220 */ /* 0x000fe20000410000 */
[----:B------:R-:W-:Y:S01]  /*3e90*/  PRMT R4, R5, 0x7632, R4 ;  /* 0x0000763205047816 */ /* 0x000fe20000000004 */
[----:B------:R-:W0:Y:S01]  /*3ea0*/  LDS.128 R8, [R100+0x20] ;  /* 0x0000200064087984 */ /* 0x000e220000000c00 */
[----:B------:R-:W-:Y:S01]  /*3eb0*/  FADD.FTZ R19, R138, R19 ;  /* 0x000000138a137221 */ /* 0x000fe20000010000 */
[----:B------:R-:W-:Y:S01]  /*3ec0*/  FADD.FTZ R12, R139, R12 ;  /* 0x0000000c8b0c7221 */ /* 0x000fe20000010000 */
[-C--:B------:R-:W-:Y:S01]  /*3ed0*/  FFMA.FTZ R17, R106, R13.reuse, -R17 ;  /* 0x0000000d6a117223 */ /* 0x080fe20000010811 */
[----:B------:R-:W-:Y:S01]  /*3ee0*/  FMUL.FTZ R13, R108, R13 ;  /* 0x0000000d6c0d7220 */ /* 0x000fe20000410000 */
[----:B------:R-:W-:Y:S01]  /*3ef0*/  SHF.L.U32 R140, R4, 0x10, RZ ;  /* 0x00000010048c7819 */ /* 0x000fe200000006ff */
[C---:B------:R-:W-:Y:S01]  /*3f00*/  FMUL.FTZ R16, R114.reuse, R19 ;  /* 0x0000001372107220 */ /* 0x040fe20000410000 */
[----:B------:R-:W-:Y:S01]  /*3f10*/  SHF.L.U32 R4, R5, 0x10, RZ ;  /* 0x0000001005047819 */ /* 0x000fe200000006ff */
[-C--:B------:R-:W-:Y:S01]  /*3f20*/  FMUL.FTZ R14, R114, R12.reuse ;  /* 0x0000000c720e7220 */ /* 0x080fe20000410000 */
[----:B------:R-:W-:Y:S01]  /*3f30*/  FFMA.FTZ R13, R106, R15, R13 ;  /* 0x0000000f6a0d7223 */ /* 0x000fe2000001000d */
[----:B------:R-:W-:Y:S01]  /*3f40*/  FFMA.FTZ R15, R113, R12, R16 ;  /* 0x0000000c710f7223 */ /* 0x000fe20000010010 */
[----:B------:R-:W-:Y:S01]  /*3f50*/  FMUL.FTZ R140, R89, R140 ;  /* 0x0000008c598c7220 */ /* 0x000fe20000410000 */
[----:B------:R-:W-:Y:S01]  /*3f60*/  FFMA.FTZ R16, R113, R19, -R14 ;  /* 0x0000001371107223 */ /* 0x000fe2000001080e */
[----:B------:R-:W-:Y:S01]  /*3f70*/  FMUL.FTZ R141, R89, R4 ;  /* 0x00000004598d7220 */ /* 0x000fe20000410000 */
[----:B------:R-:W-:Y:S01]  /*3f80*/  FMUL.FTZ R14, R110, R17 ;  /* 0x000000116e0e7220 */ /* 0x000fe20000410000 */
[----:B------:R-:W-:Y:S01]  /*3f90*/  FADD.FTZ R15, R140, R15 ;  /* 0x0000000f8c0f7221 */ /* 0x000fe20000010000 */
[----:B------:R-:W-:Y:S01]  /*3fa0*/  PRMT R4, R6, 0x7632, R4 ;  /* 0x0000763206047816 */ /* 0x000fe20000000004 */
[----:B------:R-:W-:Y:S01]  /*3fb0*/  FADD.FTZ R16, R141, R16 ;  /* 0x000000108d107221 */ /* 0x000fe20000010000 */
[-C--:B------:R-:W-:Y:S01]  /*3fc0*/  FMUL.FTZ R12, R110, R13.reuse ;  /* 0x0000000d6e0c7220 */ /* 0x080fe20000410000 */
[C---:B------:R-:W-:Y:S01]  /*3fd0*/  FFMA.FTZ R14, R109.reuse, R13, R14 ;  /* 0x0000000d6d0e7223 */ /* 0x040fe2000001000e */
[----:B------:R-:W-:Y:S01]  /*3fe0*/  FMUL.FTZ R18, R116, R15 ;  /* 0x0000000f74127220 */ /* 0x000fe20000410000 */
[----:B------:R-:W-:Y:S01]  /*3ff0*/  SHF.L.U32 R4, R4, 0x10, RZ ;  /* 0x0000001004047819 */ /* 0x000fe200000006ff */
[----:B------:R-:W-:Y:S01]  /*4000*/  FMUL.FTZ R144, R116, R16 ;  /* 0x0000001074907220 */ /* 0x000fe20000410000 */
[----:B------:R-:W-:Y:S01]  /*4010*/  FFMA.FTZ R12, R109, R17, -R12 ;  /* 0x000000116d0c7223 */ /* 0x000fe2000001080c */
[C---:B------:R-:W-:Y:S01]  /*4020*/  FMUL.FTZ R6, R112.reuse, R14 ;  /* 0x0000000e70067220 */ /* 0x040fe20000410000 */
[----:B------:R-:W-:Y:S01]  /*4030*/  FFMA.FTZ R5, R115, R16, -R18 ;  /* 0x0000001073057223 */ /* 0x000fe20000010812 */
        /* <DEDUP_REMOVED lines=9> */
[C---:B------:R-:W-:Y:S01]  /*40d0*/  FMUL.FTZ R16, R118.reuse, R5 ;  /* 0x0000000576107220 */ /* 0x040fe20000410000 */
[----:B------:R-:W-:Y:S01]  /*40e0*/  FMUL.FTZ R14, R118, R13 ;  /* 0x0000000d760e7220 */ /* 0x000fe20000410000 */
[----:B------:R-:W-:-:S02]  /*40f0*/  SHF.L.U32 R144, R4, 0x10, RZ ;  /* 0x0000001004907819 */ /* 0x000fc400000006ff */
[----:B------:R-:W-:Y:S01]  /*4100*/  SHF.L.U32 R4, R7, 0x10, RZ ;  /* 0x0000001007047819 */ /* 0x000fe200000006ff */
[C---:B------:R-:W-:Y:S01]  /*4110*/  FFMA.FTZ R13, R117.reuse, R13, R16 ;  /* 0x0000000d750d7223 */ /* 0x040fe20000010010 */
[----:B------:R-:W-:Y:S01]  /*4120*/  FFMA.FTZ R16, R117, R5, -R14 ;  /* 0x0000000575107223 */ /* 0x000fe2000001080e */
[----:B------:R-:W-:Y:S01]  /*4130*/  FMUL.FTZ R14, R114, R12 ;  /* 0x0000000c720e7220 */ /* 0x000fe20000410000 */
[C---:B------:R-:W-:Y:S01]  /*4140*/  FMUL.FTZ R144, R85.reuse, R144 ;  /* 0x0000009055907220 */ /* 0x040fe20000410000 */
[----:B------:R-:W-:Y:S01]  /*4150*/  FMUL.FTZ R145, R85, R4 ;  /* 0x0000000455917220 */ /* 0x000fe20000410000 */
[----:B0-----:R-:W-:Y:S01]  /*4160*/  PRMT R5, R8, 0x7632, R5 ;  /* 0x0000763208057816 */ /* 0x001fe20000000005 */
[-C--:B------:R-:W-:Y:S01]  /*4170*/  FFMA.FTZ R14, R113, R6.reuse, -R14 ;  /* 0x00000006710e7223 */ /* 0x080fe2000001080e */
[----:B------:R-:W-:Y:S01]  /*4180*/  FADD.FTZ R18, R144, R13 ;  /* 0x0000000d90127221 */ /* 0x000fe20000010000 */
[----:B------:R-:W-:Y:S01]  /*4190*/  FMUL.FTZ R6, R114, R6 ;  /* 0x0000000672067220 */ /* 0x000fe20000410000 */
[----:B------:R-:W-:Y:S01]  /*41a0*/  SHF.L.U32 R146, R8, 0x10, RZ ;  /* 0x0000001008927819 */ /* 0x000fe200000006ff */
[----:B------:R-:W-:Y:S01]  /*41b0*/  FADD.FTZ R16, R145, R16 ;  /* 0x0000001091107221 */ /* 0x000fe20000010000 */
[----:B------:R-:W-:Y:S01]  /*41c0*/  FMUL.FTZ R8, R121, R18 ;  /* 0x0000001279087220 */ /* 0x000fe20000410000 */
[----:B------:R-:W-:Y:S01]  /*41d0*/  FFMA.FTZ R6, R113, R12, R6 ;  /* 0x0000000c71067223 */ /* 0x000fe20000010006 */
[----:B------:R-:W-:Y:S01]  /*41e0*/  SHF.L.U32 R4, R5, 0x10, RZ ;  /* 0x0000001005047819 */ /* 0x000fe200000006ff */
[-C--:B------:R-:W-:Y:S01]  /*41f0*/  FMUL.FTZ R7, R121, R16.reuse ;  /* 0x0000001079077220 */ /* 0x080fe20000410000 */
        /* <DEDUP_REMOVED lines=12> */
[-C--:B------:R-:W-:Y:S01]  /*42c0*/  FMUL.FTZ R6, R124, R7.reuse ;  /* 0x000000077c067220 */ /* 0x080fe20000410000 */
[----:B------:R-:W-:Y:S01]  /*42d0*/  SHF.L.U32 R148, R4, 0x10, RZ ;  /* 0x0000001004947819 */ /* 0x000fe200000006ff */
[----:B------:R-:W-:Y:S01]  /*42e0*/  FMUL.FTZ R16, R118, R14 ;  /* 0x0000000e76107220 */ /* 0x000fe20000410000 */
[C---:B------:R-:W-:Y:S01]  /*42f0*/  FFMA.FTZ R13, R122.reuse, R7, R13 ;  /* 0x000000077a0d7223 */ /* 0x040fe2000001000d */
[----:B------:R-:W-:Y:S01]  /*4300*/  FFMA.FTZ R18, R122, R5, -R6 ;  /* 0x000000057a127223 */ /* 0x000fe20000010806 */
[----:B------:R-:W-:Y:S01]  /*4310*/  SHF.L.U32 R8, R9, 0x10, RZ ;  /* 0x0000001009087819 */ /* 0x000fe200000006ff */
[----:B------:R-:W0:Y:S01]  /*4320*/  LDS.128 R4, [R100+0x30] ;  /* 0x0000300064047984 */ /* 0x000e220000000c00 */
[C---:B------:R-:W-:Y:S01]  /*4330*/  FMUL.FTZ R148, R81.reuse, R148 ;  /* 0x0000009451947220 */ /* 0x040fe20000410000 */
[----:B------:R-:W-:Y:S01]  /*4340*/  FMUL.FTZ R9, R118, R12 ;  /* 0x0000000c76097220 */ /* 0x000fe20000410000 */
[----:B------:R-:W-:Y:S01]  /*4350*/  SHF.L.U32 R150, R10, 0x10, RZ ;  /* 0x000000100a967819 */ /* 0x000fe200000006ff */
[----:B------:R-:W-:Y:S01]  /*4360*/  FMUL.FTZ R149, R81, R8 ;  /* 0x0000000851957220 */ /* 0x000fe20000410000 */
[----:B------:R-:W-:Y:S01]  /*4370*/  FADD.FTZ R13, R148, R13 ;  /* 0x0000000d940d7221 */ /* 0x000fe20000010000 */
[----:B------:R-:W-:Y:S01]  /*4380*/  PRMT R8, R10, 0x7632, R8 ;  /* 0x000076320a087816 */ /* 0x000fe20000000008 */
[----:B------:R-:W-:Y:S01]  /*4390*/  FFMA.FTZ R14, R117, R14, R9 ;  /* 0x0000000e750e7223 */ /* 0x000fe20000010009 */
[----:B------:R-:W-:Y:S01]  /*43a0*/  FADD.FTZ R18, R149, R18 ;  /* 0x0000001295127221 */ /* 0x000fe20000010000 */
[-C--:B------:R-:W-:Y:S01]  /*43b0*/  FMUL.FTZ R9, R123, R13.reuse ;  /* 0x0000000d7b097220 */ /* 0x080fe20000410000 */
[----:B------:R-:W-:Y:S01]  /*43c0*/  FFMA.FTZ R16, R117, R12, -R16 ;  /* 0x0000000c75107223 */ /* 0x000fe20000010810 */
[----:B------:R-:W-:Y:S01]  /*43d0*/  SHF.L.U32 R8, R8, 0x10, RZ ;  /* 0x0000001008087819 */ /* 0x000fe200000006ff */
[----:B------:R-:W-:Y:S01]  /*43e0*/  FMUL.FTZ R12, R123, R18 ;  /* 0x000000127b0c7220 */ /* 0x000fe20000410000 */
        /* <DEDUP_REMOVED lines=8> */
[----:B------:R-:W-:Y:S01]  /*4470*/  FADD.FTZ R12, R151, R12 ;  /* 0x0000000c970c7221 */ /* 0x000fe20000010000 */
[----:B------:R-:W-:Y:S01]  /*4480*/  FMUL.FTZ R16, R121, R16 ;  /* 0x0000001079107220 */ /* 0x000fe20000410000 */
[----:B------:R-:W-:Y:S01]  /*4490*/  SHF.L.U32 R152, R8, 0x10, RZ ;  /* 0x0000001008987819 */ /* 0x000fe200000006ff */
[C---:B------:R-:W-:Y:S01]  /*44a0*/  FMUL.FTZ R18, R125.reuse, R10 ;  /* 0x0000000a7d127220 */ /* 0x040fe20000410000 */
[----:B------:R-:W-:Y:S01]  /*44b0*/  FMUL.FTZ R15, R125, R12 ;  /* 0x0000000c7d0f7220 */ /* 0x000fe20000410000 */
[----:B------:R-:W-:Y:S01]  /*44c0*/  FFMA.FTZ R13, R119, R14, R16 ;  /* 0x0000000e770d7223 */ /* 0x000fe20000010010 */
[----:B------:R-:W-:Y:S01]  /*44d0*/  SHF.L.U32 R8, R11, 0x10, RZ ;  /* 0x000000100b087819 */ /* 0x000fe200000006ff */
[----:B------:R-:W-:Y:S01]  /*44e0*/  FFMA.FTZ R17, R103, R12, R18 ;  /* 0x0000000c67117223 */ /* 0x000fe20000010012 */
[----:B------:R-:W-:Y:S01]  /*44f0*/  FMUL.FTZ R152, R75, R152 ;  /* 0x000000984b987220 */ /* 0x000fe20000410000 */
[----:B------:R-:W-:Y:S01]  /*4500*/  FFMA.FTZ R12, R103, R10, -R15 ;  /* 0x0000000a670c7223 */ /* 0x000fe2000001080f */
[C---:B------:R-:W-:Y:S01]  /*4510*/  FMUL.FTZ R11, R124.reuse, R13 ;  /* 0x0000000d7c0b7220 */ /* 0x040fe20000410000 */
[-C--:B------:R-:W-:Y:S01]  /*4520*/  FMUL.FTZ R10, R124, R9.reuse ;  /* 0x000000097c0a7220 */ /* 0x080fe20000410000 */
[----:B------:R-:W-:Y:S01]  /*4530*/  FMUL.FTZ R153, R75, R8 ;  /* 0x000000084b997220 */ /* 0x000fe20000410000 */
[----:B------:R-:W-:Y:S01]  /*4540*/  FADD.FTZ R17, R152, R17 ;  /* 0x0000001198117221 */ /* 0x000fe20000010000 */
[C---:B------:R-:W-:Y:S01]  /*4550*/  FFMA.FTZ R11, R122.reuse, R9, -R11 ;  /* 0x000000097a0b7223 */ /* 0x040fe2000001080b */
[----:B------:R-:W-:Y:S01]  /*4560*/  FFMA.FTZ R10, R122, R13, R10 ;  /* 0x0000000d7a0a7223 */ /* 0x000fe2000001000a */
[----:B------:R-:W-:Y:S01]  /*4570*/  FADD.FTZ R9, R153, R12 ;  /* 0x0000000c99097221 */ /* 0x000fe20000010000 */
[----:B------:R-:W-:Y:S01]  /*4580*/  FMUL.FTZ R13, R128, R17 ;  /* 0x00000011800d7220 */ /* 0x000fe20000410000 */
[----:B0-----:R-:W-:-:S02]  /*4590*/  PRMT R8, R4, 0x7632, R8 ;  /* 0x0000763204087816 */ /* 0x001fc40000000008 */
[----:B------:R-:W-:Y:S01]  /*45a0*/  SHF.L.U32 R154, R4, 0x10, RZ ;  /* 0x00000010049a7819 */ /* 0x000fe200000006ff */
[-C--:B------:R-:W-:Y:S01]  /*45b0*/  FMUL.FTZ R4, R128, R9.reuse ;  /* 0x0000000980047220 */ /* 0x080fe20000410000 */
[----:B------:R-:W-:Y:S01]  /*45c0*/  FFMA.FTZ R13, R22, R9, -R13 ;  /* 0x00000009160d7223 */ /* 0x000fe2000001080d */
[----:B------:R-:W-:Y:S01]  /*45d0*/  SHF.L.U32 R8, R8, 0x10, RZ ;  /* 0x0000001008087819 */ /* 0x000fe200000006ff */
[----:B------:R-:W-:Y:S01]  /*45e0*/  FMUL.FTZ R9, R123, R10 ;  /* 0x0000000a7b097220 */ /* 0x000fe20000410000 */
[----:B------:R-:W-:Y:S01]  /*45f0*/  FMUL.FTZ R154, R73, R154 ;  /* 0x0000009a499a7220 */ /* 0x000fe20000410000 */
[--C-:B------:R-:W-:Y:S01]  /*4600*/  FFMA.FTZ R14, R22, R17, R4.reuse ;  /* 0x00000011160e7223 */ /* 0x100fe20000010004 */
[----:B------:R-:W-:Y:S01]  /*4610*/  PRMT R4, R5, 0x7632, R4 ;  /* 0x0000763205047816 */ /* 0x000fe20000000004 */
[-C--:B------:R-:W-:Y:S01]  /*4620*/  FFMA.FTZ R12, R120, R11.reuse, -R9 ;  /* 0x0000000b780c7223 */ /* 0x080fe20000010809 */
[----:B------:R-:W-:Y:S01]  /*4630*/  FMUL.FTZ R155, R73, R8 ;  /* 0x00000008499b7220 */ /* 0x000fe20000410000 */
        /* <DEDUP_REMOVED lines=8> */
[----:B------:R-:W-:Y:S01]  /*46c0*/  FFMA.FTZ R11, R129, R14, R8 ;  /* 0x0000000e810b7223 */ /* 0x000fe20000010008 */
[----:B------:R-:W-:Y:S01]  /*46d0*/  FMUL.FTZ R8, R125, R10 ;  /* 0x0000000a7d087220 */ /* 0x000fe20000410000 */
[----:B------:R-:W-:Y:S01]  /*46e0*/  FMUL.FTZ R156, R71, R156 ;  /* 0x0000009c479c7220 */ /* 0x000fe20000410000 */
[----:B------:R-:W-:Y:S01]  /*46f0*/  FFMA.FTZ R16, R129, R16, -R5 ;  /* 0x0000001081107223 */ /* 0x000fe20000010805 */
[----:B------:R-:W-:Y:S01]  /*4700*/  FMUL.FTZ R157, R71, R4 ;  /* 0x00000004479d7220 */ /* 0x000fe20000410000 */
[----:B------:R-:W-:Y:S01]  /*4710*/  FFMA.FTZ R9, R103, R12, -R8 ;  /* 0x0000000c67097223 */ /* 0x000fe20000010808 */
[----:B------:R-:W-:Y:S01]  /*4720*/  FADD.FTZ R8, R156, R11 ;  /* 0x0000000b9c087221 */ /* 0x000fe20000010000 */
[C---:B------:R-:W-:Y:S01]  /*4730*/  PRMT R4, R6.reuse, 0x7632, R4 ;  /* 0x0000763206047816 */ /* 0x040fe20000000004 */
[----:B------:R-:W-:Y:S01]  /*4740*/  FADD.FTZ R16, R157, R16 ;  /* 0x000000109d107221 */ /* 0x000fe20000010000 */
[----:B------:R-:W-:Y:S01]  /*4750*/  SHF.L.U32 R158, R6, 0x10, RZ ;  /* 0x00000010069e7819 */ /* 0x000fe200000006ff */
[----:B------:R-:W-:Y:S01]  /*4760*/  FMUL.FTZ R14, R134, R8 ;  /* 0x00000008860e7220 */ /* 0x000fe20000410000 */
[----:B------:R-:W-:Y:S01]  /*4770*/  FMUL.FTZ R12, R125, R12 ;  /* 0x0000000c7d0c7220 */ /* 0x000fe20000410000 */
[----:B------:R-:W-:-:S02]  /*4780*/  SHF.L.U32 R4, R4, 0x10, RZ ;  /* 0x0000001004047819 */ /* 0x000fc400000006ff */
[-C--:B------:R-:W-:Y:S01]  /*4790*/  FFMA.FTZ R13, R23, R16.reuse, -R14 ;  /* 0x00000010170d7223 */ /* 0x080fe2000001080e */
[----:B------:R-:W-:Y:S01]  /*47a0*/  FMUL.FTZ R16, R134, R16 ;  /* 0x0000001086107220 */ /* 0x000fe20000410000 */
[----:B------:R-:W-:Y:S01]  /*47b0*/  FFMA.FTZ R11, R103, R10, R12 ;  /* 0x0000000a670b7223 */ /* 0x000fe2000001000c */
[----:B------:R-:W-:Y:S01]  /*47c0*/  FMUL.FTZ R158, R69, R158 ;  /* 0x0000009e459e7220 */ /* 0x000fe20000410000 */
[----:B------:R-:W-:Y:S01]  /*47d0*/  PRMT R5, R7, 0x7632, R5 ;  /* 0x0000763207057816 */ /* 0x000fe20000000005 */
[----:B------:R-:W-:Y:S01]  /*47e0*/  FFMA.FTZ R16, R23, R8, R16 ;  /* 0x0000000817107223 */ /* 0x000fe20000010010 */
[----:B------:R-:W-:Y:S01]  /*47f0*/  SHF.L.U32 R6, R7, 0x10, RZ ;  /* 0x0000001007067819 */ /* 0x000fe200000006ff */
[----:B------:R-:W-:Y:S01]  /*4800*/  FMUL.FTZ R159, R69, R4 ;  /* 0x00000004459f7220 */ /* 0x000fe20000410000 */
[----:B------:R-:W-:Y:S01]  /*4810*/  FADD.FTZ R10, R158, R13 ;  /* 0x0000000d9e0a7221 */ /* 0x000fe20000010000 */
[----:B------:R-:W-:Y:S01]  /*4820*/  FMUL.FTZ R7, R128, R11 ;  /* 0x0000000b80077220 */ /* 0x000fe20000410000 */
[----:B------:R-:W-:Y:S01]  /*4830*/  SHF.L.U32 R160, R5, 0x10, RZ ;  /* 0x0000001005a07819 */ /* 0x000fe200000006ff */
[----:B------:R-:W-:Y:S01]  /*4840*/  FADD.FTZ R16, R159, R16 ;  /* 0x000000109f107221 */ /* 0x000fe20000010000 */
[C---:B------:R-:W-:Y:S01]  /*4850*/  FMUL.FTZ R8, R137.reuse, R10 ;  /* 0x0000000a89087220 */ /* 0x040fe20000410000 */
[-C--:B------:R-:W-:Y:S01]  /*4860*/  FFMA.FTZ R4, R22, R9.reuse, -R7 ;  /* 0x0000000916047223 */ /* 0x080fe20000010807 */
[----:B------:R-:W-:Y:S01]  /*4870*/  FMUL.FTZ R9, R128, R9 ;  /* 0x0000000980097220 */ /* 0x000fe20000410000 */
[-C--:B------:R-:W-:Y:S01]  /*4880*/  FMUL.FTZ R5, R137, R16.reuse ;  /* 0x0000001089057220 */ /* 0x080fe20000410000 */
[----:B------:R-:W-:Y:S01]  /*4890*/  FFMA.FTZ R7, R135, R16, R8 ;  /* 0x0000001087077223 */ /* 0x000fe20000010008 */
[C---:B------:R-:W-:Y:S01]  /*48a0*/  FMUL.FTZ R160, R67.reuse, R160 ;  /* 0x000000a043a07220 */ /* 0x040fe20000410000 */
[----:B------:R-:W-:Y:S01]  /*48b0*/  FFMA.FTZ R8, R22, R11, R9 ;  /* 0x0000000b16087223 */ /* 0x000fe20000010009 */
[----:B------:R-:W-:Y:S01]  /*48c0*/  FMUL.FTZ R161, R67, R6 ;  /* 0x0000000643a17220 */ /* 0x000fe20000410000 */
[----:B------:R-:W-:Y:S01]  /*48d0*/  FMUL.FTZ R6, R131, R4 ;  /* 0x0000000483067220 */ /* 0x000fe20000410000 */
[----:B------:R-:W-:Y:S01]  /*48e0*/  FFMA.FTZ R10, R135, R10, -R5 ;  /* 0x0000000a870a7223 */ /* 0x000fe20000010805 */
[----:B------:R-:W-:Y:S01]  /*48f0*/  FADD.FTZ R166, R160, R7 ;  /* 0x00000007a0a67221 */ /* 0x000fe20000010000 */
[-C--:B------:R-:W-:Y:S01]  /*4900*/  FMUL.FTZ R5, R131, R8.reuse ;  /* 0x0000000883057220 */ /* 0x080fe20000410000 */
[----:B------:R-:W-:Y:S01]  /*4910*/  FFMA.FTZ R6, R129, R8, R6 ;  /* 0x0000000881067223 */ /* 0x000fe20000010006 */
[----:B------:R-:W-:-:S02]  /*4920*/  FADD.FTZ R165, R161, R10 ;  /* 0x0000000aa1a57221 */ /* 0x000fc40000010000 */
[----:B------:R-:W0:Y:S01]  /*4930*/  SHFL.UP PT, R10, R166, 0x1, RZ ;  /* 0x04200000a60a7989 */ /* 0x000e2200000e00ff */
[----:B------:R-:W-:Y:S01]  /*4940*/  FFMA.FTZ R5, R129, R4, -R5 ;  /* 0x0000000481057223 */ /* 0x000fe20000010805 */
[C---:B------:R-:W-:Y:S02]  /*4950*/  FMUL.FTZ R4, R134.reuse, R6 ;  /* 0x0000000686047220 */ /* 0x040fe40000410000 */
[----:B------:R-:W1:Y:S01]  /*4960*/  SHFL.UP PT, R9, R165, 0x1, RZ ;  /* 0x04200000a5097989 */ /* 0x000e6200000e00ff */
[-C--:B------:R-:W-:Y:S01]  /*4970*/  FMUL.FTZ R7, R134, R5.reuse ;  /* 0x0000000586077220 */ /* 0x080fe20000410000 */
[----:B------:R-:W-:-:S03]  /*4980*/  FFMA.FTZ R4, R23, R5, -R4 ;  /* 0x0000000517047223 */ /* 0x000fc60000010804 */
[----:B------:R-:W-:Y:S01]  /*4990*/  FFMA.FTZ R6, R23, R6, R7 ;  /* 0x0000000617067223 */ /* 0x000fe20000010007 */
[----:B------:R-:W-:-:S03]  /*49a0*/  FMUL.FTZ R8, R137, R4 ;  /* 0x0000000489087220 */ /* 0x000fc60000410000 */
[-C--:B------:R-:W-:Y:S01]  /*49b0*/  FMUL.FTZ R5, R137, R6.reuse ;  /* 0x0000000689057220 */ /* 0x080fe20000410000 */
[----:B------:R-:W-:-:S03]  /*49c0*/  FFMA.FTZ R164, R135, R6, R8 ;  /* 0x0000000687a47223 */ /* 0x000fc60000010008 */
[----:B------:R-:W-:Y:S02]  /*49d0*/  FFMA.FTZ R163, R135, R4, -R5 ;  /* 0x0000000487a37223 */ /* 0x000fe40000010805 */
        /* <DEDUP_REMOVED lines=10> */
[CC--:B--2---:R-:W-:Y:S01]  /*4a80*/  FMUL.FTZ R7, R163.reuse, R5.reuse ;  /* 0x00000005a3077220 */ /* 0x0c4fe20000410000 */
[C---:B------:R-:W-:Y:S01]  /*4a90*/  FMUL.FTZ R6, R164.reuse, R5 ;  /* 0x00000005a4067220 */ /* 0x040fe20000410000 */
[----:B------:R-:W-:Y:S02]  /*4aa0*/  MOV R5, R39 ;  /* 0x0000002700057202 */ /* 0x000fe40000000f00 */
[-C--:B---3--:R-:W-:Y:S01]  /*4ab0*/  @P1 FFMA.FTZ R164, R164, R4.reuse, R7 ;  /* 0x00000004a4a41223 */ /* 0x088fe20000010007 */
[----:B------:R-:W-:Y:S01]  /*4ac0*/  @P1 FFMA.FTZ R163, R163, R4, -R6 ;  /* 0x00000004a3a31223 */ /* 0x000fe20000010806 */
[----:B------:R-:W-:-:S02]  /*4ad0*/  MOV R4, R24 ;  /* 0x0000001800047202 */ /* 0x000fc40000000f00 */
[----:B------:R-:W-:Y:S01]  /*4ae0*/  ISETP.GE.AND P1, PT, R49, 0x2, PT ;  /* 0x000000023100780c */ /* 0x000fe20003f26270 */
[----:B------:R-:W2:Y:S02]  /*4af0*/  SHFL.UP PT, R6, R164, 0x2, RZ ;  /* 0x04400000a4067989 */ /* 0x000ea400000e00ff */
[----:B------:R-:W-:-:S04]  /*4b00*/  IMAD.WIDE.U32 R4, R101, UR10, R4 ;  /* 0x0000000a65047c25 */ /* 0x000fc8000f8e0004 */
[----:B------:R-:W-:Y:S01]  /*4b10*/  IMAD R11, R101, UR11, R5 ;  /* 0x0000000b650b7c24 */ /* 0x000fe2000f8e0205 */
[----:B------:R-:W-:Y:S01]  /*4b20*/  LEA R16, P2, R4, R28, 0x3 ;  /* 0x0000001c04107211 */ /* 0x000fe200078418ff */
[----:B------:R-:W3:Y:S01]  /*4b30*/  SHFL.UP PT, R5, R163, 0x2, RZ ;  /* 0x04400000a3057989 */ /* 0x000ee200000e00ff */
[CC--:B0-----:R-:W-:Y:S01]  /*4b40*/  FMUL.FTZ R7, R163.reuse, R9.reuse ;  /* 0x00000009a3077220 */ /* 0x0c1fe20000410000 */
[----:B------:R-:W-:Y:S01]  /*4b50*/  FMUL.FTZ R10, R164, R9 ;  /* 0x00000009a40a7220 */ /* 0x000fe20000410000 */
[----:B------:R-:W-:Y:S02]  /*4b60*/  LEA.HI.X R17, R4, R29, R11, 0x3, P2 ;  /* 0x0000001d04117211 */ /* 0x000fe400010f1c0b */
[-C--:B-1----:R-:W-:Y:S01]  /*4b70*/  FFMA.FTZ R7, R164, R8.reuse, R7 ;  /* 0x00000008a4077223 */ /* 0x082fe20000010007 */
[----:B------:R-:W-:-:S03]  /*4b80*/  FFMA.FTZ R10, R163, R8, -R10 ;  /* 0x00000008a30a7223 */ /* 0x000fc6000001080a */
[----:B------:R-:W-:Y:S01]  /*4b90*/  @P1 FADD.FTZ R166, R166, R7 ;  /* 0x00000007a6a61221 */ /* 0x000fe20000010000 */
[----:B------:R-:W-:Y:S01]  /*4ba0*/  @P1 FADD.FTZ R165, R165, R10 ;  /* 0x0000000aa5a51221 */ /* 0x000fe20000010000 */
[----:B------:R-:W4:Y:S01]  /*4bb0*/  LDG.E.64 R16, desc[UR18][R16.64] ;  /* 0x0000001210107981 */ /* 0x000f22000c1e1b00 */
[----:B------:R-:W-:Y:S02]  /*4bc0*/  CS2R R10, SRZ ;  /* 0x00000000000a7805 */ /* 0x000fe4000001ff00 */
[----:B------:R-:W-:Y:S01]  /*4bd0*/  LEA R162, R101, R35, 0x4 ;  /* 0x0000002365a27211 */ /* 0x000fe200078e20ff */
[----:B------:R-:W-:Y:S01]  /*4be0*/  BSSY.RECONVERGENT B0, `(.L_x_1801) ;  /* 0x00000a2000007945 */ /* 0x000fe20003800200 */
[----:B------:R-:W0:Y:S01]  /*4bf0*/  SHFL.UP PT, R9, R166, 0x4, RZ ;  /* 0x04800000a6097989 */ /* 0x000e2200000e00ff */
[-C--:B--2---:R-:W-:Y:S01]  /*4c00*/  FMUL.FTZ R7, R163, R6.reuse ;  /* 0x00000006a3077220 */ /* 0x084fe20000410000 */
[----:B------:R-:W-:Y:S01]  /*4c10*/  FMUL.FTZ R6, R164, R6 ;  /* 0x00000006a4067220 */ /* 0x000fe20000410000 */
[----:B------:R-:W-:Y:S01]  /*4c20*/  MOV R35, 0x400 ;  /* 0x0000040000237802 */ /* 0x000fe20000000f00 */
[----:B------:R-:W1:Y:S01]  /*4c30*/  SHFL.UP PT, R8, R165, 0x4, RZ ;  /* 0x04800000a5087989 */ /* 0x000e6200000e00ff */
[----:B------:R-:W-:-:S02]  /*4c40*/  ISETP.NE.AND P2, PT, R49, RZ, PT ;  /* 0x000000ff3100720c */ /* 0x000fc40003f45270 */
[----:B------:R-:W-:Y:S01]  /*4c50*/  ISETP.NE.AND P3, PT, R34, RZ, PT ;  /* 0x000000ff2200720c */ /* 0x000fe20003f65270 */
[----:B------:R-:W2:Y:S01]  /*4c60*/  S2R R14, SR_CgaCtaId ;  /* 0x00000000000e7919 */ /* 0x000ea20000008800 */
[-C--:B---3--:R-:W-:Y:S01]  /*4c70*/  @P1 FFMA.FTZ R164, R164, R5.reuse, R7 ;  /* 0x00000005a4a41223 */ /* 0x088fe20000010007 */
[----:B------:R-:W-:Y:S01]  /*4c80*/  @P1 FFMA.FTZ R163, R163, R5, -R6 ;  /* 0x00000005a3a31223 */ /* 0x000fe20000010806 */
[----:B------:R-:W-:-:S03]  /*4c90*/  ISETP.GE.AND P1, PT, R49, 0x4, PT ;  /* 0x000000043100780c */ /* 0x000fc60003f26270 */
[----:B------:R-:W3:Y:S04]  /*4ca0*/  SHFL.UP PT, R5, R164, 0x4, RZ ;  /* 0x04800000a4057989 */ /* 0x000ee800000e00ff */
[----:B------:R-:W5:Y:S01]  /*4cb0*/  SHFL.UP PT, R4, R163, 0x4, RZ ;  /* 0x04800000a3047989 */ /* 0x000f6200000e00ff */
        /* <DEDUP_REMOVED lines=8> */
[----:B------:R-:W-:Y:S01]  /*4d40*/  FMUL.FTZ R6, R164, R5 ;  /* 0x00000005a4067220 */ /* 0x000fe20000410000 */
[----:B--2---:R-:W-:Y:S01]  /*4d50*/  LEA R35, R14, R35, 0x18 ;  /* 0x000000230e237211 */ /* 0x004fe200078ec0ff */
[----:B------:R-:W1:Y:S01]  /*4d60*/  SHFL.UP PT, R8, R165, 0x8, RZ ;  /* 0x05000000a5087989 */ /* 0x000e6200000e00ff */
[-C--:B-----5:R-:W-:Y:S01]  /*4d70*/  @P1 FFMA.FTZ R164, R164, R4.reuse, R7 ;  /* 0x00000004a4a41223 */ /* 0x0a0fe20000010007 */
[----:B------:R-:W-:Y:S01]  /*4d80*/  @P1 FFMA.FTZ R163, R163, R4, -R6 ;  /* 0x00000004a3a31223 */ /* 0x000fe20000010806 */
[----:B------:R-:W-:-:S03]  /*4d90*/  ISETP.GE.AND P1, PT, R49, 0x8, PT ;  /* 0x000000083100780c */ /* 0x000fc60003f26270 */
[----:B------:R-:W2:Y:S04]  /*4da0*/  SHFL.UP PT, R5, R164, 0x8, RZ ;  /* 0x05000000a4057989 */ /* 0x000ea800000e00ff */
[----:B------:R-:W3:Y:S01]  /*4db0*/  SHFL.UP PT, R4, R163, 0x8, RZ ;  /* 0x05000000a3047989 */ /* 0x000ee200000e00ff */
[CC--:B0-----:R-:W-:Y:S01]  /*4dc0*/  FMUL.FTZ R7, R163.reuse, R9.reuse ;  /* 0x00000009a3077220 */ /* 0x0c1fe20000410000 */
[C---:B------:R-:W-:Y:S01]  /*4dd0*/  FMUL.FTZ R6, R164.reuse, R9 ;  /* 0x00000009a4067220 */ /* 0x040fe20000410000 */
[----:B------:R-:W-:Y:S02]  /*4de0*/  MOV R9, RZ ;  /* 0x000000ff00097202 */ /* 0x000fe40000000f00 */
[-C--:B-1----:R-:W-:Y:S01]  /*4df0*/  FFMA.FTZ R7, R164, R8.reuse, R7 ;  /* 0x00000008a4077223 */ /* 0x082fe20000010007 */
[----:B------:R-:W-:Y:S01]  /*4e00*/  FFMA.FTZ R12, R163, R8, -R6 ;  /* 0x00000008a30c7223 */ /* 0x000fe20000010806 */
[----:B------:R-:W-:-:S02]  /*4e10*/  MOV R8, 0x3f800000 ;  /* 0x3f80000000087802 */ /* 0x000fc40000000f00 */
[----:B------:R-:W-:Y:S01]  /*4e20*/  @P1 FADD.FTZ R166, R166, R7 ;  /* 0x00000007a6a61221 */ /* 0x000fe20000010000 */
[----:B------:R-:W-:Y:S01]  /*4e30*/  @P1 FADD.FTZ R165, R165, R12 ;  /* 0x0000000ca5a51221 */ /* 0x000fe20000010000 */
[CC--:B--2---:R-:W-:Y:S01]  /*4e40*/  FMUL.FTZ R7, R163.reuse, R5.reuse ;  /* 0x00000005a3077220 */ /* 0x0c4fe20000410000 */
[C---:B------:R-:W-:Y:S01]  /*4e50*/  FMUL.FTZ R6, R164.reuse, R5 ;  /* 0x00000005a4067220 */ /* 0x040fe20000410000 */
[----:B------:R-:W-:Y:S02]  /*4e60*/  @P0 LDS.128 R8, [R162+0x880] ;  /* 0x00088000a2080984 */ /* 0x000fe40000000c00 */
[-C--:B---3--:R-:W-:Y:S01]  /*4e70*/  @P1 FFMA.FTZ R164, R164, R4.reuse, R7 ;  /* 0x00000004a4a41223 */ /* 0x088fe20000010007 */
[----:B------:R-:W-:Y:S01]  /*4e80*/  @P1 FFMA.FTZ R163, R163, R4, -R6 ;  /* 0x00000004a3a31223 */ /* 0x000fe20000010806 */
[----:B------:R-:W-:Y:S01]  /*4e90*/  SHFL.UP PT, R5, R165, 0x10, RZ ;  /* 0x06000000a5057989 */ /* 0x000fe200000e00ff */
[----:B------:R-:W-:-:S03]  /*4ea0*/  ISETP.NE.AND P1, PT, R49, 0x1f, PT ;  /* 0x0000001f3100780c */ /* 0x000fc60003f25270 */
[----:B------:R-:W0:Y:S04]  /*4eb0*/  SHFL.UP PT, R6, R166, 0x10, RZ ;  /* 0x06000000a6067989 */ /* 0x000e2800000e00ff */
[----:B------:R-:W1:Y:S04]  /*4ec0*/  SHFL.UP PT, R4, R164, 0x10, RZ ;  /* 0x06000000a4047989 */ /* 0x000e6800000e00ff */
[----:B------:R-:W2:Y:S01]  /*4ed0*/  SHFL.UP PT, R13, R163, 0x10, RZ ;  /* 0x06000000a30d7989 */ /* 0x000ea200000e00ff */
[CC--:B0-----:R-:W-:Y:S01]  /*4ee0*/  FMUL.FTZ R14, R164.reuse, R6.reuse ;  /* 0x00000006a40e7220 */ /* 0x0c1fe20000410000 */
[C---:B------:R-:W-:Y:S01]  /*4ef0*/  FMUL.FTZ R7, R163.reuse, R6 ;  /* 0x00000006a3077220 */ /* 0x040fe20000410000 */
[CC--:B-1----:R-:W-:Y:S01]  /*4f00*/  FMUL.FTZ R12, R164.reuse, R4.reuse ;  /* 0x00000004a40c7220 */ /* 0x0c2fe20000410000 */
[C---:B------:R-:W-:Y:S01]  /*4f10*/  FMUL.FTZ R4, R163.reuse, R4 ;  /* 0x00000004a3047220 */ /* 0x040fe20000410000 */
[CC--:B------:R-:W-:Y:S01]  /*4f20*/  FFMA.FTZ R14, R163.reuse, R5.reuse, -R14 ;  /* 0x00000005a30e7223 */ /* 0x0c0fe2000001080e */
[C---:B------:R-:W-:Y:S01]  /*4f30*/  FFMA.FTZ R7, R164.reuse, R5, R7 ;  /* 0x00000005a4077223 */ /* 0x040fe20000010007 */
[-C--:B--2---:R-:W-:Y:S01]  /*4f40*/  FFMA.FTZ R12, R163, R13.reuse, -R12 ;  /* 0x0000000da30c7223 */ /* 0x084fe2000001080c */
[----:B------:R-:W-:Y:S01]  /*4f50*/  FFMA.FTZ R13, R164, R13, R4 ;  /* 0x0000000da40d7223 */ /* 0x000fe20000010004 */
[----:B------:R-:W-:Y:S01]  /*4f60*/  FADD.FTZ R14, R165, R14 ;  /* 0x0000000ea50e7221 */ /* 0x000fe20000010000 */
[----:B------:R-:W-:-:S05]  /*4f70*/  FADD.FTZ R15, R166, R7 ;  /* 0x00000007a60f7221 */ /* 0x000fca0000010000 */
[----:B------:R0:W-:Y:S01]  /*4f80*/  @!P1 STS.128 [R35+0x840], R12 ;  /* 0x0008400c23009388 */ /* 0x0001e20000000c00 */
[----:B------:R-:W-:Y:S01]  /*4f90*/  BAR.SYNC.DEFER_BLOCKING 0x0 ;  /* 0x0000000000007b1d */ /* 0x000fe20000010000 */
[----:B------:R-:W-:-:S04]  /*4fa0*/  ISETP.GE.AND P1, PT, R49, 0x10, PT ;  /* 0x000000103100780c */ /* 0x000fc80003f26270 */
[----:B------:R-:W-:Y:S02]  /*4fb0*/  FSEL R164, R164, R13, !P1 ;  /* 0x0000000da4a47208 */ /* 0x000fe40004800000 */
[----:B------:R-:W-:-:S03]  /*4fc0*/  FSEL R163, R163, R12, !P1 ;  /* 0x0000000ca3a37208 */ /* 0x000fc60004800000 */
[----:B------:R-:W1:Y:S01]  /*4fd0*/  SHFL.UP PT, R167, R164, 0x1, RZ ;  /* 0x04200000a4a77989 */ /* 0x000e6200000e00ff */
[----:B0-----:R-:W-:-:S03]  /*4fe0*/  FSEL R15, R166, R15, !P1 ;  /* 0x0000000fa60f7208 */ /* 0x001fc60004800000 */
[----:B------:R-:W0:Y:S01]  /*4ff0*/  SHFL.UP PT, R168, R163, 0x1, RZ ;  /* 0x04200000a3a87989 */ /* 0x000e2200000e00ff */
[----:B------:R-:W-:Y:S02]  /*5000*/  FSEL R14, R165, R14, !P1 ;  /* 0x0000000ea50e7208 */ /* 0x000fe40004800000 */
[----:B------:R-:W-:Y:S01]  /*5010*/  ISETP.NE.AND P1, PT, R34, RZ, PT ;  /* 0x000000ff2200720c */ /* 0x000fe20003f25270 */
[----:B------:R-:W2:Y:S04]  /*5020*/  SHFL.UP PT, R13, R15, 0x1, RZ ;  /* 0x042000000f0d7989 */ /* 0x000ea800000e00ff */
[----:B------:R-:W3:Y:S04]  /*5030*/  SHFL.UP PT, R165, R14, 0x1, RZ ;  /* 0x042000000ea57989 */ /* 0x000ee800000e00ff */
[----:B------:R-:W-:Y:S04]  /*5040*/  @!P2 STS.128 [R35+0x860], R8 ;  /* 0x000860082300a388 */ /* 0x000fe80000000c00 */
[----:B------:R-:W-:Y:S01]  /*5050*/  LDS.128 R4, [R35+0x840] ;  /* 0x0008400023047984 */ /* 0x000fe20000000c00 */
[----:B------:R-:W-:Y:S01]  /*5060*/  BAR.SYNC.DEFER_BLOCKING 0x0 ;  /* 0x0000000000007b1d */ /* 0x000fe20000010000 */
[----:B-1----:R-:W-:-:S02]  /*5070*/  @!P2 MOV R167, R9 ;  /* 0x0000000900a7a202 */ /* 0x002fc40000000f00 */
[----:B0-----:R-:W-:Y:S02]  /*5080*/  @!P2 MOV R168, R8 ;  /* 0x0000000800a8a202 */ /* 0x001fe40000000f00 */
[----:B--2---:R-:W-:Y:S02]  /*5090*/  @!P2 MOV R13, R11 ;  /* 0x0000000b000da202 */ /* 0x004fe40000000f00 */
[----:B---3--:R-:W-:Y:S01]  /*50a0*/  @!P2 MOV R165, R10 ;  /* 0x0000000a00a5a202 */ /* 0x008fe20000000f00 */
[----:B------:R-:W0:Y:S02]  /*50b0*/  @P3 LDS.64 R18, [R35+0x868] ;  /* 0x0008680023123984 */ /* 0x000e240000000a00 */
[-C--:B0-----:R-:W-:Y:S01]  /*50c0*/  @P3 FMUL.FTZ R12, R18, R167.reuse ;  /* 0x000000a7120c3220 */ /* 0x081fe20000410000 */
        /* <DEDUP_REMOVED lines=23> */
[C---:B------:R-:W-:Y:S02]  /*5240*/  FMUL.FTZ R15, R5.reuse, R11 ;  /* 0x0000000b050f7220 */ /* 0x040fe40000410000 */
[CC--:B------:R-:W-:Y:S01]  /*5250*/  FMUL.FTZ R12, R110.reuse, R105.reuse ;  /* 0x000000696e0c7220 */ /* 0x0c0fe20000410000 */
[----:B------:R-:W-:Y:S01]  /*5260*/  FMUL.FTZ R110, R110, R132 ;  /* 0x000000846e6e7220 */ /* 0x000fe20000410000 */
[-C--:B------:R-:W-:Y:S01]  /*5270*/  FFMA.FTZ R15, R4, R10.reuse, -R15 ;  /* 0x0000000a040f7223 */ /* 0x080fe2000001080f */
[----:B------:R-:W-:Y:S01]  /*5280*/  FMUL.FTZ R10, R5, R10 ;  /* 0x0000000a050a7220 */ /* 0x000fe20000410000 */
        /* <DEDUP_REMOVED lines=33> */
[----:B------:R-:W-:Y:S01]  /*54a0*/  FMUL.FTZ R13, R5, R9 ;  /* 0x00000009050d7220 */ /* 0x000fe20000410000 */
[----:B------:R-:W-:Y:S01]  /*54b0*/  FADD.FTZ R14, R147, R14 ;  /* 0x0000000e930e7221 */ /* 0x000fe20000010000 */
[-C--:B------:R-:W-:Y:S01]  /*54c0*/  FMUL.FTZ R5, R5, R8.reuse ;  /* 0x0000000805057220 */ /* 0x080fe20000410000 */
[----:B------:R-:W-:Y:S01]  /*54d0*/  FMUL.FTZ R19, R124, R115 ;  /* 0x000000737c137220 */ /* 0x000fe20000410000 */
[----:B------:R-:W-:Y:S01]  /*54e0*/  FFMA.FTZ R8, R4, R8, -R13 ;  /* 0x0000000804087223 */ /* 0x000fe2000001080d */
[-C--:B------:R-:W-:Y:S01]  /*54f0*/  FMUL.FTZ R13, R124, R14.reuse ;  /* 0x0000000e7c0d7220 */ /* 0x080fe20000410000 */
[C---:B------:R-:W-:Y:S01]  /*5500*/  FFMA.FTZ R9, R4.reuse, R9, R5 ;  /* 0x0000000904097223 */ /* 0x040fe20000010005 */
[----:B------:R-:W-:Y:S01]  /*5510*/  FFMA.FTZ R4, R4, R11, R10 ;  /* 0x0000000b04047223 */ /* 0x000fe2000001000a */
[C---:B------:R-:W-:Y:S01]  /*5520*/  FFMA.FTZ R19, R122.reuse, R14, R19 ;  /* 0x0000000e7a137223 */ /* 0x040fe20000010013 */
[----:B------:R-:W-:Y:S01]  /*5530*/  FFMA.FTZ R12, R122, R115, -R13 ;  /* 0x000000737a0c7223 */ /* 0x000fe2000001080d */
[----:B------:R-:W-:Y:S01]  /*5540*/  FADD.FTZ R10, R6, R15 ;  /* 0x0000000f060a7221 */ /* 0x000fe20000010000 */
[----:B----4-:R-:W-:Y:S01]  /*5550*/  FMUL.FTZ R13, R17, R126 ;  /* 0x0000007e110d7220 */ /* 0x010fe20000410000 */
        /* <DEDUP_REMOVED lines=10> */
.L_x_1802:
[----:B------:R-:W-:Y:S05]  /*5600*/  BSYNC.RECONVERGENT B0 ;  /* 0x0000000000007941 */ /* 0x000fea0003800200 */
.L_x_1801:
[----:B------:R-:W-:Y:S01]  /*5610*/  FADD.FTZ R12, R149, R12 ;  /* 0x0000000c950c7221 */ /* 0x000fe20000010000 */
[----:B------:R-:W-:Y:S01]  /*5620*/  FADD.FTZ R148, R148, R19 ;  /* 0x0000001394947221 */ /* 0x000fe20000010000 */
[----:B0-----:R-:W-:Y:S01]  /*5630*/  FFMA.FTZ R4, R16, R163, -R13 ;  /* 0x000000a310047223 */ /* 0x001fe2000001080d */
[----:B------:R-:W-:Y:S01]  /*5640*/  FMUL.FTZ R9, R17, R132 ;  /* 0x0000008411097220 */ /* 0x000fe20000410000 */
[C---:B------:R-:W-:Y:S01]  /*5650*/  FMUL.FTZ R5, R123.reuse, R12 ;  /* 0x0000000c7b057220 */ /* 0x040fe20000410000 */
[-C--:B------:R-:W-:Y:S01]  /*5660*/  FMUL.FTZ R123, R123, R148.reuse ;  /* 0x000000947b7b7220 */ /* 0x080fe20000410000 */
[----:B------:R-:W-:Y:S01]  /*5670*/  FFMA.FTZ R51, R4, 2, R51 ;  /* 0x4000000004337823 */ /* 0x000fe20000010033 */
[----:B------:R-:W-:Y:S01]  /*5680*/  FFMA.FTZ R6, R16, R105, -R9 ;  /* 0x0000006910067223 */ /* 0x000fe20000010809 */
[C---:B------:R-:W-:Y:S01]  /*5690*/  FFMA.FTZ R4, R120.reuse, R148, R5 ;  /* 0x0000009478047223 */ /* 0x040fe20000010005 */
[----:B------:R-:W-:Y:S01]  /*56a0*/  FFMA.FTZ R123, R120, R12, -R123 ;  /* 0x0000000c787b7223 */ /* 0x000fe2000001087b */
[----:B------:R-:W-:Y:S01]  /*56b0*/  FMUL.FTZ R7, R17, R18 ;  /* 0x0000001211077220 */ /* 0x000fe20000410000 */
[----:B------:R-:W-:Y:S01]  /*56c0*/  FFMA.FTZ R53, R6, 2, R53 ;  /* 0x4000000006357823 */ /* 0x000fe20000010035 */
[----:B------:R-:W-:Y:S01]  /*56d0*/  FADD.FTZ R151, R151, R4 ;  /* 0x0000000497977221 */ /* 0x000fe20000010000 */
[----:B------:R-:W-:Y:S01]  /*56e0*/  FADD.FTZ R150, R150, R123 ;  /* 0x0000007b96967221 */ /* 0x000fe20000010000 */
[C---:B------:R-:W-:Y:S01]  /*56f0*/  FFMA.FTZ R7, R16.reuse, R21, -R7 ;  /* 0x0000001510077223 */ /* 0x040fe20000010807 */
[----:B------:R-:W-:Y:S01]  /*5700*/  FMUL.FTZ R5, R17, R133 ;  /* 0x0000008511057220 */ /* 0x000fe20000410000 */
[CC--:B------:R-:W-:Y:S01]  /*5710*/  FMUL.FTZ R4, R125.reuse, R151.reuse ;  /* 0x000000977d047220 */ /* 0x0c0fe20000410000 */
[----:B------:R-:W-:Y:S01]  /*5720*/  FMUL.FTZ R6, R125, R150 ;  /* 0x000000967d067220 */ /* 0x000fe20000410000 */
[----:B------:R-:W-:Y:S01]  /*5730*/  FFMA.FTZ R84, R7, 2, R84 ;  /* 0x4000000007547823 */ /* 0x000fe20000010054 */
[----:B------:R-:W-:Y:S01]  /*5740*/  FMUL.FTZ R7, R17, R112 ;  /* 0x0000007011077220 */ /* 0x000fe20000410000 */
[C---:B------:R-:W-:Y:S01]  /*5750*/  FFMA.FTZ R4, R103.reuse, R150, -R4 ;  /* 0x0000009667047223 */ /* 0x040fe20000010804 */
[----:B------:R-:W-:Y:S01]  /*5760*/  FFMA.FTZ R103, R103, R151, R6 ;  /* 0x0000009767677223 */ /* 0x000fe20000010006 */
[C---:B------:R-:W-:Y:S01]  /*5770*/  FFMA.FTZ R5, R16.reuse, R109, -R5 ;  /* 0x0000006d10057223 */ /* 0x040fe20000010805 */
[----:B------:R-:W-:Y:S01]  /*5780*/  FFMA.FTZ R6, R16, R107, -R7 ;  /* 0x0000006b10067223 */ /* 0x000fe20000010807 */
[----:B------:R-:W-:Y:S01]  /*5790*/  FADD.FTZ R8, R153, R4 ;  /* 0x0000000499087221 */ /* 0x000fe20000010000 */
[----:B------:R-:W-:Y:S01]  /*57a0*/  FADD.FTZ R103, R152, R103 ;  /* 0x0000006798677221 */ /* 0x000fe20000010000 */
[----:B------:R-:W-:Y:S01]  /*57b0*/  FFMA.FTZ R86, R5, 2, R86 ;  /* 0x4000000005567823 */ /* 0x000fe20000010056 */
[C---:B------:R-:W-:Y:S01]  /*57c0*/  FMUL.FTZ R11, R17.reuse, R116 ;  /* 0x00000074110b7220 */ /* 0x040fe20000410000 */
[CC--:B------:R-:W-:Y:S01]  /*57d0*/  FMUL.FTZ R7, R128.reuse, R8.reuse ;  /* 0x0000000880077220 */ /* 0x0c0fe20000410000 */
[----:B------:R-:W-:Y:S01]  /*57e0*/  FMUL.FTZ R5, R128, R103 ;  /* 0x0000006780057220 */ /* 0x000fe20000410000 */
        /* <DEDUP_REMOVED lines=8> */
[----:B------:R-:W-:Y:S01]  /*5870*/  FMUL.FTZ R5, R17, R144 ;  /* 0x0000009011057220 */ /* 0x000fe20000410000 */
[----:B------:R-:W-:Y:S01]  /*5880*/  IADD3 R101, PT, PT, R101, 0x1, RZ ;  /* 0x0000000165657810 */ /* 0x000fe20007ffe0ff */
[CC--:B------:R-:W-:Y:S01]  /*5890*/  FMUL.FTZ R4, R131.reuse, R155.reuse ;  /* 0x0000009b83047220 */ /* 0x0c0fe20000410000 */
[----:B------:R-:W-:Y:S01]  /*58a0*/  FMUL.FTZ R6, R131, R154 ;  /* 0x0000009a83067220 */ /* 0x000fe20000410000 */
[C---:B------:R-:W-:Y:S01]  /*58b0*/  FFMA.FTZ R5, R16.reuse, R118, -R5 ;  /* 0x0000007610057223 */ /* 0x040fe20000010805 */
[----:B------:R-:W-:Y:S01]  /*58c0*/  ISETP.GE.AND P1, PT, R101, UR5, PT ;  /* 0x0000000565007c0c */ /* 0x000fe2000bf26270 */
[C---:B------:R-:W-:Y:S01]  /*58d0*/  FFMA.FTZ R4, R129.reuse, R154, -R4 ;  /* 0x0000009a81047223 */ /* 0x040fe20000010804 */
[----:B------:R-:W-:Y:S01]  /*58e0*/  FFMA.FTZ R129, R129, R155, R6 ;  /* 0x0000009b81817223 */ /* 0x000fe20000010006 */
[----:B------:R-:W-:Y:S01]  /*58f0*/  FFMA.FTZ R6, R16, R115, -R7 ;  /* 0x0000007310067223 */ /* 0x000fe20000010807 */
[----:B------:R-:W-:Y:S01]  /*5900*/  FMUL.FTZ R7, R17, R151 ;  /* 0x0000009711077220 */ /* 0x000fe20000410000 */
[----:B------:R-:W-:Y:S01]  /*5910*/  FADD.FTZ R157, R157, R4 ;  /* 0x000000049d9d7221 */ /* 0x000fe20000010000 */
[----:B------:R-:W-:Y:S01]  /*5920*/  FADD.FTZ R129, R156, R129 ;  /* 0x000000819c817221 */ /* 0x000fe20000010000 */
[----:B------:R-:W-:Y:S01]  /*5930*/  FFMA.FTZ R90, R5, 2, R90 ;  /* 0x40000000055a7823 */ /* 0x000fe2000001005a */
[----:B------:R-:W-:Y:S01]  /*5940*/  FMUL.FTZ R5, R17, R148 ;  /* 0x0000009411057220 */ /* 0x000fe20000410000 */
[C---:B------:R-:W-:Y:S01]  /*5950*/  FMUL.FTZ R4, R134.reuse, R157 ;  /* 0x0000009d86047220 */ /* 0x040fe20000410000 */
[-C--:B------:R-:W-:Y:S01]  /*5960*/  FMUL.FTZ R134, R134, R129.reuse ;  /* 0x0000008186867220 */ /* 0x080fe20000410000 */
[----:B------:R-:W-:Y:S01]  /*5970*/  FFMA.FTZ R59, R6, 2, R59 ;  /* 0x40000000063b7823 */ /* 0x000fe2000001003b */
[C---:B------:R-:W-:Y:S01]  /*5980*/  FFMA.FTZ R6, R16.reuse, R150, -R7 ;  /* 0x0000009610067223 */ /* 0x040fe20000010807 */
[C---:B------:R-:W-:Y:S01]  /*5990*/  FFMA.FTZ R4, R23.reuse, R129, R4 ;  /* 0x0000008117047223 */ /* 0x040fe20000010004 */
[----:B------:R-:W-:Y:S01]  /*59a0*/  FFMA.FTZ R23, R23, R157, -R134 ;  /* 0x0000009d17177223 */ /* 0x000fe20000010886 */
[----:B------:R-:W-:Y:S01]  /*59b0*/  FFMA.FTZ R5, R16, R12, -R5 ;  /* 0x0000000c10057223 */ /* 0x000fe20000010805 */
[----:B------:R-:W-:Y:S01]  /*59c0*/  FFMA.FTZ R61, R6, 2, R61 ;  /* 0x40000000063d7823 */ /* 0x000fe2000001003d */
[----:B------:R-:W-:Y:S01]  /*59d0*/  FADD.FTZ R159, R159, R4 ;  /* 0x000000049f9f7221 */ /* 0x000fe20000010000 */
[----:B------:R-:W-:Y:S01]  /*59e0*/  FADD.FTZ R158, R158, R23 ;  /* 0x000000179e9e7221 */ /* 0x000fe20000010000 */
[----:B------:R-:W-:Y:S01]  /*59f0*/  FFMA.FTZ R92, R5, 2, R92 ;  /* 0x40000000055c7823 */ /* 0x000fe2000001005c */
[----:B------:R-:W-:Y:S01]  /*5a00*/  FMUL.FTZ R5, R17, R103 ;  /* 0x0000006711057220 */ /* 0x000fe20000410000 */
[C---:B------:R-:W-:Y:S01]  /*5a10*/  FMUL.FTZ R4, R137.reuse, R159 ;  /* 0x0000009f89047220 */ /* 0x040fe20000410000 */
[----:B------:R-:W-:Y:S01]  /*5a20*/  FMUL.FTZ R6, R137, R158 ;  /* 0x0000009e89067220 */ /* 0x000fe20000410000 */
[----:B------:R-:W-:Y:S01]  /*5a30*/  FMUL.FTZ R7, R17, R155 ;  /* 0x0000009b11077220 */ /* 0x000fe20000410000 */
[C---:B------:R-:W-:Y:S01]  /*5a40*/  FFMA.FTZ R5, R16.reuse, R8, -R5 ;  /* 0x0000000810057223 */ /* 0x040fe20000010805 */
[C---:B------:R-:W-:Y:S01]  /*5a50*/  FFMA.FTZ R4, R135.reuse, R158, -R4 ;  /* 0x0000009e87047223 */ /* 0x040fe20000010804 */
[----:B------:R-:W-:Y:S01]  /*5a60*/  FFMA.FTZ R135, R135, R159, R6 ;  /* 0x0000009f87877223 */ /* 0x000fe20000010006 */
[----:B------:R-:W-:Y:S01]  /*5a70*/  FFMA.FTZ R6, R16, R154, -R7 ;  /* 0x0000009a10067223 */ /* 0x000fe20000010807 */
[----:B------:R-:W-:Y:S01]  /*5a80*/  FFMA.FTZ R94, R5, 2, R94 ;  /* 0x40000000055e7823 */ /* 0x000fe2000001005e */
[C---:B------:R-:W-:Y:S01]  /*5a90*/  FMUL.FTZ R9, R17.reuse, R111 ;  /* 0x0000006f11097220 */ /* 0x040fe20000410000 */
[----:B------:R-:W-:Y:S01]  /*5aa0*/  FADD.FTZ R160, R160, R135 ;  /* 0x00000087a0a07221 */ /* 0x000fe20000010000 */
[C---:B------:R-:W-:Y:S01]  /*5ab0*/  FMUL.FTZ R5, R17.reuse, R129 ;  /* 0x0000008111057220 */ /* 0x040fe20000410000 */
[----:B------:R-:W-:Y:S01]  /*5ac0*/  FMUL.FTZ R7, R17, R159 ;  /* 0x0000009f11077220 */ /* 0x000fe20000410000 */
[----:B------:R-:W-:Y:S01]  /*5ad0*/  FADD.FTZ R8, R161, R4 ;  /* 0x00000004a1087221 */ /* 0x000fe20000010000 */
[----:B------:R-:W-:Y:S01]  /*5ae0*/  FMUL.FTZ R17, R17, R160 ;  /* 0x000000a011117220 */ /* 0x000fe20000410000 */
        /* <DEDUP_REMOVED lines=9> */
[----:B------:R-:W-:Y:S06]  /*5b80*/  @!P1 BRA `(.L_x_1803) ;  /* 0xffffffd400889947 */ /* 0x000fec000383ffff */
.L_x_1800:
        /* <DEDUP_REMOVED lines=20> */
[----:B------:R-:W-:Y:S01]  /*5cd0*/  STS.128 [R50+0x10], R12 ;  /* 0x0000100c32007388 */ /* 0x000fe20000000c00 */
[----:B------:R-:W-:-:S03]  /*5ce0*/  NOP ;  /* 0x0000000000007918 */ /* 0x000fc60000000000 */
[----:B------:R-:W4:Y:S01]  /*5cf0*/  LDS.128 R16, [R48] ;  /* 0x0000000030107984 */ /* 0x000f220000000c00 */
[----:B0-----:R-:W-:Y:S01]  /*5d00*/  IMAD.WIDE.U32 R4, R6, UR20, R4 ;  /* 0x0000001406047c25 */ /* 0x001fe2000f8e0004 */
[----:B------:R-:W-:Y:S02]  /*5d10*/  IADD3.X R47, PT, PT, RZ, R47, RZ, P1, !PT ;  /* 0x0000002fff2f7210 */ /* 0x000fe40000ffe4ff */
[----:B------:R-:W0:Y:S01]  /*5d20*/  LDS.128 R20, [R48+0x200] ;  /* 0x0002000030147984 */ /* 0x000e220000000c00 */
        /* <DEDUP_REMOVED lines=13> */
.L_x_1805:
        /* <DEDUP_REMOVED lines=16> */
.L_x_5042:


//--------------------- .text._Z25selective_scan_fwd_kernelI32Selective_Scan_fwd_kernel_traitsILi32ELi16ELi1ELb1ELb1ELb0ELb1EN3c108BFloat16ENS1_7complexIfEEEEv13SSMParamsBase --------------------------
	.section	.text._Z25selective_scan_fwd_kernelI32Selective_Scan_fwd_kernel_traitsILi32ELi16ELi1ELb1ELb1ELb0ELb1EN3c108BFloat16ENS1_7complexIfEEEEv13SSMParamsBase,"ax",@progbits
	.align	128
        .global         _Z25selective_scan_fwd_kernelI32Selective_Scan_fwd_kernel_traitsILi32ELi16ELi1ELb1ELb1ELb0ELb1EN3c108BFloat16ENS1_7complexIfEEEEv13SSMParamsBase
        .type           _Z25selective_scan_fwd_kernelI32Selective_Scan_fwd_kernel_traitsILi32ELi16ELi1ELb1ELb1ELb0ELb1EN3c108BFloat16ENS1_7complexIfEEEEv13SSMParamsBase,@function
        .size           _Z25selective_scan_fwd_kernelI32Selective_Scan_fwd_kernel_traitsILi32ELi16ELi1ELb1ELb1ELb0ELb1EN3c108BFloat16ENS1_7complexIfEEEEv13SSMParamsBase,(.L_x_5043 - _Z25selective_scan_fwd_kernelI32Selective_Scan_fwd_kernel_traitsILi32ELi16ELi1ELb1ELb1ELb0ELb1EN3c108BFloat16ENS1_7complexIfEEEEv13SSMParamsBase)
        .other          _Z25selective_scan_fwd_kernelI32Selective_Scan_fwd_kernel_traitsILi32ELi16ELi1ELb1ELb1ELb0ELb1EN3c108BFloat16ENS1_7complexIfEEEEv13SSMParamsBase,@"STO_CUDA_ENTRY STV_DEFAULT"
_Z25selective_scan_fwd_kernelI32Selective_Scan_fwd_kernel_traitsILi32ELi16ELi1ELb1ELb1ELb0ELb1EN3c108BFloat16ENS1_7complexIfEEEEv13SSMParamsBase:
.text._Z25selective_scan_fwd_kernelI32Selective_Scan_fwd_kernel_traitsILi32ELi16ELi1ELb1ELb1ELb0ELb1EN3c108BFloat16ENS1_7complexIfEEEEv13SSMParamsBase:
        /* <DEDUP_REMOVED lines=64> */
[----:B------:R-:W-:Y:S01]  /*0400*/  IMAD.WIDE.U32 R2, R33, UR10, R2 ;  /* 0x0000000a21027c25 */ /* 0x000fe2000f8e0002 */
[----:B------:R-:W-:Y:S01]  /*0410*/  MOV R5, UR5 ;  /* 0x0000000500057c02 */ /* 0x000fe20008000f00 */
[----:B------:R-:W2:Y:S01]  /*0420*/  S2R R8, SR_CgaCtaId ;  /* 0x0000000000087919 */ /* 0x000ea20000008800 */
[----:B------:R-:W-:Y:S01]  /*0430*/  MOV R4, UR4 ;  /* 0x0000000400047c02 */ /* 0x000fe20008000f00 */
[----:B------:R-:W-:Y:S01]  /*0440*/  IMAD R6, R9, R12, RZ ;  /* 0x0000000c09067224 */ /* 0x000fe200078e02ff */
[----:B------:R-:W-:Y:S01]  /*0450*/  MOV R5, UR8 ;  /* 0x0000000800057c02 */ /* 0x000fe20008000f00 */
[----:B------:R-:W-:Y:S01]  /*0460*/  IMAD R43, R33, UR11, R3 ;  /* 0x0000000b212b7c24 */ /* 0x000fe2000f8e0203 */
[----:B------:R-:W3:Y:S01]  /*0470*/  LDCU.64 UR4, c[0x0][0x3a0] ;  /* 0x00007400ff0477ac */ /* 0x000ee20008000a00 */
[C---:B------:R-:W-:Y:S01]  /*0480*/  IMAD R3, R7.reuse, R13, R6 ;  /* 0x0000000d07037224 */ /* 0x040fe200078e0206 */
[----:B----4-:R-:W-:Y:S01]  /*0490*/  LEA R42, P0, R2, R10, 0x1 ;  /* 0x0000000a022a7211 */ /* 0x010fe200078008ff */
[----:B------:R-:W-:Y:S01]  /*04a0*/  IMAD.WIDE.U32 R6, R7, R12, UR6 ;  /* 0x0000000607067e25 */ /* 0x000fe2000f8e000c */
[----:B------:R-:W4:Y:S01]  /*04b0*/  LDCU UR6, c[0x0][0x38c] ;  /* 0x00007180ff0677ac */ /* 0x000f220008000800 */
[----:B------:R-:W-:-:S02]  /*04c0*/  MOV R35, 0x400 ;  /* 0x0000040000237802 */ /* 0x000fc40000000f00 */
[C---:B------:R-:W-:Y:S01]  /*04d0*/  IMAD.WIDE.U32 R4, R33.reuse, UR14, R4 ;  /* 0x0000000e21047c25 */ /* 0x040fe2000f8e0004 */
[----:B------:R-:W2:Y:S01]  /*04e0*/  LDCU.64 UR8, c[0x0][0x3d8] ;  /* 0x00007b00ff0877ac */ /* 0x000ea20008000a00 */
[----:B------:R-:W-:Y:S02]  /*04f0*/  LEA R38, P2, R6, R38, 0x1 ;  /* 0x0000002606267211 */ /* 0x000fe400078408ff */
[----:B------:R-:W-:Y:S01]  /*0500*/  IMAD R41, R33, UR15, R5 ;  /* 0x0000000f21297c24 */ /* 0x000fe2000f8e0205 */
[C---:B------:R-:W-:Y:S02]  /*0510*/  LEA R46, P1, R4.reuse, R46, 0x1 ;  /* 0x0000002e042e7211 */ /* 0x040fe400078208ff */
[----:B------:R-:W-:Y:S02]  /*0520*/  IADD3 R40, PT, PT, R7, R3, RZ ;  /* 0x0000000307287210 */ /* 0x000fe40007ffe0ff */
[----:B------:R-:W-:Y:S01]  /*0530*/  LEA.HI.X R41, R4, R47, R41, 0x1, P1 ;  /* 0x0000002f04297211 */ /* 0x000fe200008f0c29 */
[----:B0-----:R-:W-:Y:S01]  /*0540*/  IMAD R4, R14, UR20, R33 ;  /* 0x000000140e047c24 */ /* 0x001fe2000f8e0221 */
[----:B------:R-:W-:-:S02]  /*0550*/  LEA.HI.X R40, R6, R39, R40, 0x1, P2 ;  /* 0x0000002706287211 */ /* 0x000fc400010f0c28 */
[----:B------:R-:W-:Y:S01]  /*0560*/  LEA.HI.X R43, R2, R11, R43, 0x1, P0 ;  /* 0x0000000b022b7211 */ /* 0x000fe200000f0c2b */
[----:B------:R-:W-:Y:S01]  /*0570*/  IMAD R4, R4, R15, RZ ;  /* 0x0000000f04047224 */ /* 0x000fe200078e02ff */
[----:B-1----:R-:W-:Y:S01]  /*0580*/  SHF.L.U32 R6, R34, 0x2, RZ ;  /* 0x0000000222067819 */ /* 0x002fe200000006ff */
[C---:B---3--:R-:W-:Y:S01]  /*0590*/  IMAD.WIDE.U32 R2, R33.reuse, UR4, RZ ;  /* 0x0000000421027c25 */ /* 0x048fe2000f8e00ff */
[----:B------:R-:W-:Y:S01]  /*05a0*/  MOV R47, RZ ;  /* 0x000000ff002f7202 */ /* 0x000fe20000000f00 */
[----:B------:R-:W0:Y:S01]  /*05b0*/  LDCU.U8 UR4, c[0x0][0x39e] ;  /* 0x000073c0ff0477ac */ /* 0x000e220008000000 */
[----:B------:R-:W-:Y:S01]  /*05c0*/  LOP3.LUT R45, R6, 0xf80, RZ, 0xc0, !PT ;  /* 0x00000f80062d7812 */ /* 0x000fe200078ec0ff */
[----:B----4-:R-:W-:Y:S01]  /*05d0*/  IMAD R36, R4, UR6, RZ ;  /* 0x0000000604247c24 */ /* 0x010fe2000f8e02ff */
[----:B------:R-:W-:Y:S01]  /*05e0*/  SHF.L.U32 R4, R34, 0x1, RZ ;  /* 0x0000000122047819 */ /* 0x000fe200000006ff */
[----:B--2---:R-:W-:Y:S01]  /*05f0*/  IMAD.WIDE.U32 R24, R33, UR8, RZ ;  /* 0x0000000821187c25 */ /* 0x004fe2000f8e00ff */
[----:B------:R-:W-:-:S02]  /*0600*/  LEA R35, R8, R35, 0x18 ;  /* 0x0000002308237211 */ /* 0x000fc400078ec0ff */
[----:B------:R-:W-:Y:S01]  /*0610*/  LOP3.LUT R5, R4, 0x7c0, RZ, 0xc0, !PT ;  /* 0x000007c004057812 */ /* 0x000fe200078ec0ff */
[----:B------:R-:W-:Y:S01]  /*0620*/  IMAD R37, R33, UR5, R3 ;  /* 0x0000000521257c24 */ /* 0x000fe2000f8e0203 */
[--C-:B------:R-:W-:Y:S01]  /*0630*/  LOP3.LUT R45, R45, 0x1f, R34.reuse, 0xf8, !PT ;  /* 0x0000001f2d2d7812 */ /* 0x100fe200078ef822 */
[----:B------:R-:W-:Y:S01]  /*0640*/  IMAD R39, R33, UR9, R25 ;  /* 0x0000000921277c24 */ /* 0x000fe2000f8e0219 */
[----:B------:R-:W-:-:S07]  /*0650*/  LOP3.LUT R44, R5, 0x1f, R34, 0xf8, !PT ;  /* 0x0000001f052c7812 */ /* 0x000fce00078ef822 */
.L_x_1842:
[----:B------:R-:W-:Y:S01]  /*0660*/  BAR.SYNC.DEFER_BLOCKING 0x0 ;  /* 0x0000000000007b1d */ /* 0x000fe20000010000 */
[----:B-1----:R-:W-:-:S05]  /*0670*/  IMAD.WIDE.U32 R12, R44, 0x10, R42 ;  /* 0x000000102c0c7825 */ /* 0x002fca00078e002a */
[----:B------:R-:W2:Y:S04]  /*0680*/  LDG.E.128 R16, desc[UR18][R12.64] ;  /* 0x000000120c107981 */ /* 0x000ea8000c1e1d00 */
[----:B------:R-:W3:Y:S01]  /*0690*/  LDG.E.128 R28, desc[UR18][R12.64+0x200] ;  /* 0x000200120c1c7981 */ /* 0x000ee2000c1e1d00 */
[----:B------:R-:W-:Y:S02]  /*06a0*/  MOV R4, R46 ;  /* 0x0000002e00047202 */ /* 0x000fe40000000f00 */
[----:B------:R-:W-:Y:S01]  /*06b0*/  MOV R5, R41 ;  /* 0x0000002900057202 */ /* 0x000fe20000000f00 */
[----:B------:R-:W1:Y:S02]  /*06c0*/  S2R R66, SR_LANEID ;  /* 0x0000000000427919 */ /* 0x000e640000000000 */
[----:B------:R-:W-:Y:S01]  /*06d0*/  IMAD.WIDE.U32 R20, R44, 0x10, R4 ;  /* 0x000000102c147825 */ /* 0x000fe200078e0004 */
        /* <DEDUP_REMOVED lines=70> */
.L_x_1807:
[----:B------:R-:W-:Y:S05]  /*0b40*/  BSYNC.RECONVERGENT B0 ;  /* 0x0000000000007941 */ /* 0x000fea0003800200 */
.L_x_1806:
        /* <DEDUP_REMOVED lines=37> */
.L_x_1809:
[----:B------:R-:W-:Y:S05]  /*0da0*/  BSYNC.RECONVERGENT B0 ;  /* 0x0000000000007941 */ /* 0x000fea0003800200 */
.L_x_1808:
        /* <DEDUP_REMOVED lines=36> */
.L_x_1811:
[----:B------:R-:W-:Y:S05]  /*0ff0*/  BSYNC.RECONVERGENT B0 ;  /* 0x0000000000007941 */ /* 0x000fea0003800200 */
.L_x_1810:
        /* <DEDUP_REMOVED lines=37> */
.L_x_1813:
[----:B------:R-:W-:Y:S05]  /*1250*/  BSYNC.RECONVERGENT B0 ;  /* 0x0000000000007941 */ /* 0x000fea0003800200 */
.L_x_1812:
        /* <DEDUP_REMOVED lines=36> */
.L_x_1815:
[----:B------:R-:W-:Y:S05]  /*14a0*/  BSYNC.RECONVERGENT B0 ;  /* 0x0000000000007941 */ /* 0x000fea0003800200 */
.L_x_1814:
        /* <DEDUP_REMOVED lines=39> */
.L_x_1817:
[----:B------:R-:W-:Y:S05]  /*1720*/  BSYNC.RECONVERGENT B0 ;  /* 0x0000000000007941 */ /* 0x000fea0003800200 */
.L_x_1816:
        /* <DEDUP_REMOVED lines=40> */
.L_x_1819:
[----:B------:R-:W-:Y:S05]  /*19b0*/  BSYNC.RECONVERGENT B0 ;  /* 0x0000000000007941 */ /* 0x000fea0003800200 */
.L_x_1818:
        /* <DEDUP_REMOVED lines=41> */
.L_x_1821:
[----:B------:R-:W-:Y:S05]  /*1c50*/  BSYNC.RECONVERGENT B0 ;  /* 0x0000000000007941 */ /* 0x000fea0003800200 */
.L_x_1820:
        /* <DEDUP_REMOVED lines=41> */
.L_x_1823:
[----:B------:R-:W-:Y:S05]  /*1ef0*/  BSYNC.RECONVERGENT B0 ;  /* 0x0000000000007941 */ /* 0x000fea0003800200 */
.L_x_1822:
        /* <DEDUP_REMOVED lines=39> */
.L_x_1825:
[----:B------:R-:W-:Y:S05]  /*2170*/  BSYNC.RECONVERGENT B0 ;  /* 0x0000000000007941 */ /* 0x000fea0003800200 */
.L_x_1824:
        /* <DEDUP_REMOVED lines=43> */
.L_x_1827:
[----:B------:R-:W-:Y:S05]  /*2430*/  BSYNC.RECONVERGENT B0 ;  /* 0x0000000000007941 */ /* 0x000fea0003800200 */
.L_x_1826:
        /* <DEDUP_REMOVED lines=32> */
.L_x_1829:
[----:B------:R-:W-:Y:S05]  /*2640*/  BSYNC.RECONVERGENT B0 ;  /* 0x0000000000007941 */ /* 0x000fea0003800200 */
.L_x_1828:
        /* <DEDUP_REMOVED lines=32> */
.L_x_1831:
[----:B------:R-:W-:Y:S05]  /*2850*/  BSYNC.RECONVERGENT B0 ;  /* 0x0000000000007941 */ /* 0x000fea0003800200 */
.L_x_1830:
        /* <DEDUP_REMOVED lines=32> */
.L_x_1833:
[----:B------:R-:W-:Y:S05]  /*2a60*/  BSYNC.RECONVERGENT B0 ;  /* 0x0000000000007941 */ /* 0x000fea0003800200 */
.L_x_1832:
        /* <DEDUP_REMOVED lines=32> */
.L_x_1835:
[----:B------:R-:W-:Y:S05]  /*2c70*/  BSYNC.RECONVERGENT B0 ;  /* 0x0000000000007941 */ /* 0x000fea0003800200 */
.L_x_1834:
        /* <DEDUP_REMOVED lines=32> */
.L_x_1837:
[----:B------:R-:W-:Y:S05]  /*2e80*/  BSYNC.RECONVERGENT B0 ;  /* 0x0000000000007941 */ /* 0x000fea0003800200 */
.L_x_1836:
        /* <DEDUP_REMOVED lines=52> */
.L_x_1841:
        /* <DEDUP_REMOVED lines=581> */
.L_x_1840:
[----:B------:R-:W-:Y:S05]  /*5620*/  BSYNC.RECONVERGENT B0 ;  /* 0x0000000000007941 */ /* 0x000fea0003800200 */
.L_x_1839:
[----:B------:R-:W-:Y:S01]  /*5630*/  FADD.FTZ R12, R149, R12 ;  /* 0x0000000c950c7221 */ /* 0x000fe20000010000 */
[----:B------:R-:W-:Y:S01]  /*5640*/  FADD.FTZ R148, R148, R19 ;  /* 0x0000001394947221 */ /* 0x000fe20000010000 */
[C---:B------:R-:W-:Y:S01]  /*5650*/  FMUL.FTZ R7, R17.reuse, R18 ;  /* 0x0000001211077220 */ /* 0x040fe20000410000 */
[----:B0-----:R-:W-:Y:S01]  /*5660*/  FMUL.FTZ R9, R17, R111 ;  /* 0x0000006f11097220 */ /* 0x001fe20000410000 */
[C---:B------:R-:W-:Y:S01]  /*5670*/  FMUL.FTZ R5, R123.reuse, R12 ;  /* 0x0000000c7b057220 */ /* 0x040fe20000410000 */
[----:B------:R-:W-:Y:S01]  /*5680*/  FMUL.FTZ R123, R123, R148 ;  /* 0x000000947b7b7220 */ /* 0x000fe20000410000 */
[----:B------:R-:W-:Y:S01]  /*5690*/  FFMA.FTZ R6, R16, R21, -R7 ;  /* 0x0000001510067223 */ /* 0x000fe20000010807 */
[----:B------:R-:W-:Y:S01]  /*56a0*/  FMUL.FTZ R7, R17, R132 ;  /* 0x0000008411077220 */ /* 0x000fe20000410000 */
[C---:B------:R-:W-:Y:S01]  /*56b0*/  FFMA.FTZ R4, R120.reuse, R148, R5 ;  /* 0x0000009478047223 */ /* 0x040fe20000010005 */
[----:B------:R-:W-:Y:S01]  /*56c0*/  FFMA.FTZ R123, R120, R12, -R123 ;  /* 0x0000000c787b7223 */ /* 0x000fe2000001087b */
[----:B------:R-:W-:Y:S01]  /*56d0*/  FFMA.FTZ R63, R6, 2, R63 ;  /* 0x40000000063f7823 */ /* 0x000fe2000001003f */
[----:B------:R-:W-:Y:S01]  /*56e0*/  FFMA.FTZ R6, R16, R105, -R7 ;  /* 0x0000006910067223 */ /* 0x000fe20000010807 */
[----:B------:R-:W-:Y:S01]  /*56f0*/  FADD.FTZ R151, R151, R4 ;  /* 0x0000000497977221 */ /* 0x000fe20000010000 */
[----:B------:R-:W-:Y:S01]  /*5700*/  FADD.FTZ R150, R150, R123 ;  /* 0x0000007b96967221 */ /* 0x000fe20000010000 */
[----:B------:R-:W-:Y:S01]  /*5710*/  FMUL.FTZ R7, R17, R112 ;  /* 0x0000007011077220 */ /* 0x000fe20000410000 */
[----:B------:R-:W-:Y:S01]  /*5720*/  FFMA.FTZ R57, R6, 2, R57 ;  /* 0x4000000006397823 */ /* 0x000fe20000010039 */
[C---:B------:R-:W-:Y:S01]  /*5730*/  FMUL.FTZ R4, R125.reuse, R151 ;  /* 0x000000977d047220 */ /* 0x040fe20000410000 */
[-C--:B------:R-:W-:Y:S01]  /*5740*/  FMUL.FTZ R6, R125, R150.reuse ;  /* 0x000000967d067220 */ /* 0x080fe20000410000 */
[----:B------:R-:W-:Y:S01]  /*5750*/  FMUL.FTZ R5, R17, R133 ;  /* 0x0000008511057220 */ /* 0x000fe20000410000 */
[C---:B------:R-:W-:Y:S01]  /*5760*/  FFMA.FTZ R7, R16.reuse, R107, -R7 ;  /* 0x0000006b10077223 */ /* 0x040fe20000010807 */
[C---:B------:R-:W-:Y:S01]  /*5770*/  FFMA.FTZ R4, R103.reuse, R150, -R4 ;  /* 0x0000009667047223 */ /* 0x040fe20000010804 */
[----:B------:R-:W-:Y:S01]  /*5780*/  FFMA.FTZ R103, R103, R151, R6 ;  /* 0x0000009767677223 */ /* 0x000fe20000010006 */
[----:B------:R-:W-:Y:S01]  /*5790*/  FFMA.FTZ R5, R16, R109, -R5 ;  /* 0x0000006d10057223 */ /* 0x000fe20000010805 */
[----:B------:R-:W-:Y:S01]  /*57a0*/  FFMA.FTZ R62, R7, 2, R62 ;  /* 0x40000000073e7823 */ /* 0x000fe2000001003e */
[----:B------:R-:W-:Y:S01]  /*57b0*/  FADD.FTZ R8, R153, R4 ;  /* 0x0000000499087221 */ /* 0x000fe20000010000 */
[----:B------:R-:W-:Y:S01]  /*57c0*/  FADD.FTZ R103, R152, R103 ;  /* 0x0000006798677221 */ /* 0x000fe20000010000 */
[----:B------:R-:W-:Y:S01]  /*57d0*/  FFMA.FTZ R52, R5, 2, R52 ;  /* 0x4000000005347823 */ /* 0x000fe20000010034 */
[----:B------:R-:W-:Y:S01]  /*57e0*/  FFMA.FTZ R6, R16, R141, -R9 ;  /* 0x0000008d10067223 */ /* 0x000fe20000010809 */
[C---:B------:R-:W-:Y:S01]  /*57f0*/  FMUL.FTZ R7, R128.reuse, R8 ;  /* 0x0000000880077220 */ /* 0x040fe20000410000 */
[-C--:B------:R-:W-:Y:S01]  /*5800*/  FMUL.FTZ R5, R128, R103.reuse ;  /* 0x0000006780057220 */ /* 0x080fe20000410000 */
[C---:B------:R-:W-:Y:S01]  /*5810*/  FMUL.FTZ R9, R17.reuse, R116 ;  /* 0x0000007411097220 */ /* 0x040fe20000410000 */
        /* <DEDUP_REMOVED lines=9> */
[CC--:B------:R-:W-:Y:S01]  /*58b0*/  FMUL.FTZ R4, R131.reuse, R155.reuse ;  /* 0x0000009b83047220 */ /* 0x0c0fe20000410000 */
[----:B------:R-:W-:Y:S01]  /*58c0*/  FMUL.FTZ R6, R131, R154 ;  /* 0x0000009a83067220 */ /* 0x000fe20000410000 */
[----:B------:R-:W-:Y:S01]  /*58d0*/  IADD3 R101, PT, PT, R101, 0x1, RZ ;  /* 0x0000000165657810 */ /* 0x000fe20007ffe0ff */
[C---:B------:R-:W-:Y:S01]  /*58e0*/  FFMA.FTZ R5, R16.reuse, R118, -R5 ;  /* 0x0000007610057223 */ /* 0x040fe20000010805 */
[C---:B------:R-:W-:Y:S01]  /*58f0*/  FFMA.FTZ R4, R129.reuse, R154, -R4 ;  /* 0x0000009a81047223 */ /* 0x040fe20000010804 */
[----:B------:R-:W-:Y:S01]  /*5900*/  FFMA.FTZ R129, R129, R155, R6 ;  /* 0x0000009b81817223 */ /* 0x000fe20000010006 */
[----:B------:R-:W-:Y:S01]  /*5910*/  FFMA.FTZ R6, R16, R115, -R7 ;  /* 0x0000007310067223 */ /* 0x000fe20000010807 */
[----:B------:R-:W-:Y:S01]  /*5920*/  FFMA.FTZ R50, R5, 2, R50 ;  /* 0x4000000005327823 */ /* 0x000fe20000010032 */
[----:B------:R-:W-:Y:S01]  /*5930*/  FADD.FTZ R157, R157, R4 ;  /* 0x000000049d9d7221 */ /* 0x000fe20000010000 */
[----:B------:R-:W-:Y:S01]  /*5940*/  FADD.FTZ R129, R156, R129 ;  /* 0x000000819c817221 */ /* 0x000fe20000010000 */
[C---:B------:R-:W-:Y:S01]  /*5950*/  FMUL.FTZ R5, R17.reuse, R148 ;  /* 0x0000009411057220 */ /* 0x040fe20000410000 */
[----:B------:R-:W-:Y:S01]  /*5960*/  FFMA.FTZ R59, R6, 2, R59 ;  /* 0x40000000063b7823 */ /* 0x000fe2000001003b */
[C---:B------:R-:W-:Y:S01]  /*5970*/  FMUL.FTZ R4, R134.reuse, R157 ;  /* 0x0000009d86047220 */ /* 0x040fe20000410000 */
[----:B------:R-:W-:Y:S01]  /*5980*/  FMUL.FTZ R134, R134, R129 ;  /* 0x0000008186867220 */ /* 0x000fe20000410000 */
        /* <DEDUP_REMOVED lines=8> */
[----:B------:R-:W-:Y:S01]  /*5a10*/  ISETP.GE.AND P1, PT, R101, UR5, PT ;  /* 0x0000000565007c0c */ /* 0x000fe2000bf26270 */
[C---:B------:R-:W-:Y:S01]  /*5a20*/  FFMA.FTZ R8, R16.reuse, R8, -R5 ;  /* 0x0000000810087223 */ /* 0x040fe20000010805 */
        /* <DEDUP_REMOVED lines=8> */
[C---:B------:R-:W-:Y:S01]  /*5ab0*/  FMUL.FTZ R5, R17.reuse, R129 ;  /* 0x0000008111057220 */ /* 0x040fe20000410000 */
[----:B------:R-:W-:Y:S01]  /*5ac0*/  FADD.FTZ R160, R160, R135 ;  /* 0x00000087a0a07221 */ /* 0x000fe20000010000 */
[----:B------:R-:W-:Y:S01]  /*5ad0*/  FMUL.FTZ R7, R17, R159 ;  /* 0x0000009f11077220 */ /* 0x000fe20000410000 */
[----:B------:R-:W-:Y:S01]  /*5ae0*/  FADD.FTZ R4, R161, R4 ;  /* 0x00000004a1047221 */ /* 0x000fe20000010000 */
        /* <DEDUP_REMOVED lines=12> */
.L_x_1838:
        /* <DEDUP_REMOVED lines=45> */
[----:B------:R-:W-:-:S02]  /*5e80*/  IADD3 R42, P3, PT, R42, 0x400, RZ ;  /* 0x000004002a2a7810 */ /* 0x000fc40007f7e0ff */
        /* <DEDUP_REMOVED lines=20> */
[----:B------:R-:W-:Y:S01]  /*5fd0*/  PRMT R13, R13, 0x7632, R13 ;  /* 0x000076320d0d7816 */ /* 0x000fe2000000000d */
[----:B------:R-:W-:Y:S01]  /*5fe0*/  FMUL.FTZ R66, R67, -1.4426950216293334961 ;  /* 0xbfb8aa3b43427820 */ /* 0x000fe20000410000 */
[----:B------:R-:W-:Y:S01]  /*5ff0*/  SHF.L.U32 R18, R12, 0x10, RZ ;  /* 0x000000100c127819 */ /* 0x000fe200000006ff */
[----:B------:R-:W-:Y:S01]  /*6000*/  FMUL.FTZ R69, R71, -1.4426950216293334961 ;  /* 0xbfb8aa3b47457820 */ /* 0x000fe20000410000 */
[----:B0-----:R-:W-:Y:S01]  /*6010*/  SHF.L.U32 R21, R4, 0x10, RZ ;  /* 0x0000001004157819 */ /* 0x001fe200000006ff */
[----:B------:R0:W2:Y:S01]  /*6020*/  MUFU.EX2 R31, R29 ;  /* 0x0000001d001f7308 */ /* 0x0000a20000000800 */
[----:B------:R-:W-:Y:S01]  /*6030*/  PRMT R4, R15, 0x7632, R4 ;  /* 0x000076320f047816 */ /* 0x000fe20000000004 */
[----:B------:R-:W-:Y:S01]  /*6040*/  FMUL.FTZ R19, R18, -1.4426950216293334961 ;  /* 0xbfb8aa3b12137820 */ /* 0x000fe20000410000 */
[----:B------:R-:W-:Y:S01]  /*6050*/  PRMT R12, R12, 0x7632, R12 ;  /* 0x000076320c0c7816 */ /* 0x000fe2000000000c */
[----:B------:R-:W-:Y:S01]  /*6060*/  FMUL.FTZ R15, R21, -1.4426950216293334961 ;  /* 0xbfb8aa3b150f7820 */ /* 0x000fe20000410000 */
[----:B------:R-:W-:-:S02]  /*6070*/  PRMT R5, R4, 0x7632, R5 ;  /* 0x0000763204057816 */ /* 0x000fc40000000005 */
[----:B------:R-:W-:Y:S01]  /*6080*/  SHF.L.U32 R20, R14, 0x10, RZ ;  /* 0x000000100e147819 */ /* 0x000fe200000006ff */
[----:B------:R3:W4:Y:S01]  /*6090*/  MUFU.EX2 R72, R69 ;  /* 0x0000004500487308 */ /* 0x0007220000000800 */
[----:B------:R-:W-:Y:S01]  /*60a0*/  PRMT R6, R5, 0x7632, R6 ;  /* 0x0000763205067816 */ /* 0x000fe20000000006 */
[----:B-1----:R-:W-:Y:S01]  /*60b0*/  FADD.FTZ R23, R23, 1 ;  /* 0x3f80000017177421 */ /* 0x002fe20000010000 */
[----:B------:R-:W-:Y:S01]  /*60c0*/  SHF.L.U32 R13, R13, 0x10, RZ ;  /* 0x000000100d0d7819 */ /* 0x000fe200000006ff */
[----:B------:R-:W-:Y:S01]  /*60d0*/  FMUL.FTZ R17, R20, -1.4426950216293334961 ;  /* 0xbfb8aa3b14117820 */ /* 0x000fe20000410000 */
[----:B------:R-:W-:Y:S02]  /*60e0*/  PRMT R7, R6, 0x7632, R7 ;  /* 0x0000763206077816 */ /* 0x000fe40000000007 */
[----:B------:R-:W-:Y:S01]  /*60f0*/  SHF.L.U32 R12, R12, 0x10, RZ ;  /* 0x000000100c0c7819 */ /* 0x000fe200000006ff */
[----:B------:R1:W5:Y:S01]  /*6100*/  MUFU.EX2 R28, R26 ;  /* 0x0000001a001c7308 */ /* 0x0003620000000800 */
[----:B------:R-:W-:Y:S01]  /*6110*/  PRMT R70, R7, 0x7632, R70 ;  /* 0x0000763207467816 */ /* 0x000fe20000000046 */
[----:B------:R-:W-:Y:S01]  /*6120*/  FMUL.FTZ R14, R13, -1.4426950216293334961 ;  /* 0xbfb8aa3b0d0e7820 */ /* 0x000fe20000410000 */
[----:B0-----:R-:W-:Y:S01]  /*6130*/  SHF.L.U32 R29, R5, 0x10, RZ ;  /* 0x00000010051d7819 */ /* 0x001fe200000006ff */
[----:B--2---:R-:W-:Y:S01]  /*6140*/  FADD.FTZ R31, R31, 1 ;  /* 0x3f8000001f1f7421 */ /* 0x004fe20000010000 */
[----:B---3--:R-:W-:-:S02]  /*6150*/  SHF.L.U32 R69, R7, 0x10, RZ ;  /* 0x0000001007457819 */ /* 0x008fc400000006ff */
[----:B------:R-:W-:Y:S01]  /*6160*/  SHF.L.U32 R73, R70, 0x10, RZ ;  /* 0x0000001046497819 */ /* 0x000fe200000006ff */
[----:B------:R0:W2:Y:S01]  /*6170*/  MUFU.EX2 R16, R10 ;  /* 0x0000000a00107308 */ /* 0x0000a20000000800 */
[----:B-1----:R-:W-:Y:S01]  /*6180*/  SHF.L.U32 R26, R4, 0x10, RZ ;  /* 0x00000010041a7819 */ /* 0x002fe200000006ff */
[----:B------:R-:W-:Y:S01]  /*6190*/  FMUL.FTZ R5, R29, -1.4426950216293334961 ;  /* 0xbfb8aa3b1d057820 */ /* 0x000fe20000410000 */
[----:B------:R-:W-:Y:S01]  /*61a0*/  FMUL.FTZ R70, R69, -1.4426950216293334961 ;  /* 0xbfb8aa3b45467820 */ /* 0x000fe20000410000 */
[----:B------:R-:W-:Y:S01]  /*61b0*/  FMUL.FTZ R74, R73, -1.4426950216293334961 ;  /* 0xbfb8aa3b494a7820 */ /* 0x000fe20000410000 */
[----:B----4-:R-:W-:Y:S01]  /*61c0*/  FADD.FTZ R72, R72, 1 ;  /* 0x3f80000048487421 */ /* 0x010fe20000010000 */
[----:B------:R-:W-:Y:S02]  /*61d0*/  FMUL.FTZ R4, R26, -1.4426950216293334961 ;  /* 0xbfb8aa3b1a047820 */ /* 0x000fe40000410000 */
[----:B------:R1:W3:Y:S01]  /*61e0*/  MUFU.EX2 R68, R66 ;  /* 0x0000004200447308 */ /* 0x0002e20000000800 */
[----:B0-----:R-:W-:Y:S01]  /*61f0*/  FMUL.FTZ R10, R12, -1.4426950216293334961 ;  /* 0xbfb8aa3b0c0a7820 */ /* 0x001fe20000410000 */
[----:B-----5:R-:W-:-:S06]  /*6200*/  FADD.FTZ R28, R28, 1 ;  /* 0x3f8000001c1c7421 */ /* 0x020fcc0000010000 */
[----:B------:R-:W0:Y:S01]  /*6210*/  MUFU.EX2 R19, R19 ;  /* 0x0000001300137308 */ /* 0x000e220000000800 */
[----:B-1----:R-:W-:Y:S01]  /*6220*/  SHF.L.U32 R66, R6, 0x10, RZ ;  /* 0x0000001006427819 */ /* 0x002fe200000006ff */
[----:B--2---:R-:W-:-:S04]  /*6230*/  FADD.FTZ R16, R16, 1 ;  /* 0x3f80000010107421 */ /* 0x004fc80000010000 */
[----:B------:R-:W-:Y:S02]  /*6240*/  FMUL.FTZ R6, R66, -1.4426950216293334961 ;  /* 0xbfb8aa3b42067820 */ /* 0x000fe40000410000 */
[----:B------:R-:W1:Y:S01]  /*6250*/  MUFU.EX2 R17, R17 ;  /* 0x0000001100117308 */ /* 0x000e620000000800 */
[----:B---3--:R-:W-:-:S07]  /*6260*/  FADD.FTZ R68, R68, 1 ;  /* 0x3f80000044447421 */ /* 0x008fce0000010000 */
[----:B------:R-:W2:Y:S01]  /*6270*/  MUFU.EX2 R14, R14 ;  /* 0x0000000e000e7308 */ /* 0x000ea20000000800 */
[----:B0-----:R-:W-:-:S07]  /*6280*/  FADD.FTZ R19, R19, 1 ;  /* 0x3f80000013137421 */ /* 0x001fce0000010000 */
[----:B------:R-:W0:Y:S01]  /*6290*/  MUFU.EX2 R10, R10 ;  /* 0x0000000a000a7308 */ /* 0x000e220000000800 */
[----:B-1----:R-:W-:-:S07]  /*62a0*/  FADD.FTZ R17, R17, 1 ;  /* 0x3f80000011117421 */ /* 0x002fce0000010000 */
[----:B------:R-:W-:Y:S01]  /*62b0*/  MUFU.EX2 R5, R5 ;  /* 0x0000000500057308 */ /* 0x000fe20000000800 */
[----:B--2---:R-:W-:-:S07]  /*62c0*/  FADD.FTZ R14, R14, 1 ;  /* 0x3f8000000e0e7421 */ /* 0x004fce0000010000 */
[----:B------:R-:W1:Y:S01]  /*62d0*/  MUFU.EX2 R70, R70 ;  /* 0x0000004600467308 */ /* 0x000e620000000800 */
[----:B0-----:R-:W-:-:S07]  /*62e0*/  FADD.FTZ R10, R10, 1 ;  /* 0x3f8000000a0a7421 */ /* 0x001fce0000010000 */
[----:B------:R-:W-:Y:S08]  /*62f0*/  MUFU.EX2 R7, R6 ;  /* 0x0000000600077308 */ /* 0x000ff00000000800 */
[----:B------:R-:W0:Y:S01]  /*6300*/  MUFU.EX2 R74, R74 ;  /* 0x0000004a004a7308 */ /* 0x000e220000000800 */
[----:B-1----:R-:W-:-:S07]  /*6310*/  FADD.FTZ R70, R70, 1 ;  /* 0x3f80000046467421 */ /* 0x002fce0000010000 */
[----:B------:R-:W1:Y:S08]  /*6320*/  MUFU.EX2 R4, R4 ;  /* 0x0000000400047308 */ /* 0x000e700000000800 */
[----:B------:R-:W2:Y:S01]  /*6330*/  MUFU.EX2 R15, R15 ;  /* 0x0000000f000f7308 */ /* 0x000ea20000000800 */
[----:B0-----:R-:W-:-:S07]  /*6340*/  FADD.FTZ R74, R74, 1 ;  /* 0x3f8000004a4a7421 */ /* 0x001fce0000010000 */
[----:B------:R0:W3:Y:S01]  /*6350*/  MUFU.RCP R76, R16 ;  /* 0x00000010004c7308 */ /* 0x0000e20000001000 */
[----:B-1----:R-:W-:-:S07]  /*6360*/  FADD.FTZ R6, R4, 1 ;  /* 0x3f80000004067421 */ /* 0x002fce0000010000 */
[----:B------:R1:W4:Y:S01]  /*6370*/  MUFU.RCP R77, R17 ;  /* 0x00000011004d7308 */ /* 0x0003220000001000 */
[----:B0-----:R-:W-:Y:S01]  /*6380*/  FADD.FTZ R16, R5, 1 ;  /* 0x3f80000005107421 */ /* 0x001fe20000010000 */
[----:B--2---:R-:W-:-:S06]  /*6390*/  FADD.FTZ R15, R15, 1 ;  /* 0x3f8000000f0f7421 */ /* 0x004fcc0000010000 */
[----:B------:R-:W0:Y:S01]  /*63a0*/  MUFU.RCP R19, R19 ;  /* 0x0000001300137308 */ /* 0x000e220000001000 */
[----:B-1----:R-:W-:Y:S01]  /*63b0*/  FADD.FTZ R17, R7, 1 ;  /* 0x3f80000007117421 */ /* 0x002fe20000010000 */
[----:B---3--:R-:W-:-:S04]  /*63c0*/  FMUL.FTZ R4, R11, R76 ;  /* 0x0000004c0b047220 */ /* 0x008fc80000410000 */
[----:B------:R-:W-:Y:S02]  /*63d0*/  FMUL.FTZ R4, R4, R57 ;  /* 0x0000003904047220 */ /* 0x000fe40000410000 */
[----:B------:R-:W1:Y:S01]  /*63e0*/  MUFU.RCP R75, R10 ;  /* 0x0000000a004b7308 */ /* 0x000e620000001000 */
[----:B----4-:R-:W-:-:S04]  /*63f0*/  FMUL.FTZ R7, R20, R77 ;  /* 0x0000004d14077220 */ /* 0x010fc80000410000 */
[----:B------:R-:W-:-:S03]  /*6400*/  FMUL.FTZ R7, R7, R62 ;  /* 0x0000003e07077220 */ /* 0x000fc60000410000 */
[----:B------:R-:W2:Y:S01]  /*6410*/  MUFU.RCP R14, R14 ;  /* 0x0000000e000e7308 */ /* 0x000ea20000001000 */
[----:B0-----:R-:W-:-:S04]  /*6420*/  FMUL.FTZ R5, R18, R19 ;  /* 0x0000001312057220 */ /* 0x001fc80000410000 */
[----:B------:R-:W-:-:S03]  /*6430*/  FMUL.FTZ R5, R5, R56 ;  /* 0x0000003805057220 */ /* 0x000fc60000410000 */
[----:B------:R-:W-:Y:S01]  /*6440*/  MUFU.RCP R79, R31 ;  /* 0x0000001f004f7308 */ /* 0x000fe20000001000 */
[----:B-1----:R-:W-:-:S04]  /*6450*/  FMUL.FTZ R12, R12, R75 ;  /* 0x0000004b0c0c7220 */ /* 0x002fc80000410000 */
[----:B------:R-:W-:-:S03]  /*6460*/  FMUL.FTZ R12, R12, R63 ;  /* 0x0000003f0c0c7220 */ /* 0x000fc60000410000 */
[----:B------:R-:W0:Y:S01]  /*6470*/  MUFU.RCP R23, R23 ;  /* 0x0000001700177308 */ /* 0x000e220000001000 */
[----:B--2---:R-:W-:Y:S01]  /*6480*/  FMUL.FTZ R13, R13, R14 ;  /* 0x0000000e0d0d7220 */ /* 0x004fe20000410000 */
[----:B------:R-:W-:-:S03]  /*6490*/  F2FP.BF16.F32.PACK_AB R20, R12, R5 ;  /* 0x000000050c14723e */ /* 0x000fc600000010ff */
[----:B------:R-:W-:-:S03]  /*64a0*/  FMUL.FTZ R13, R13, R52 ;  /* 0x000000340d0d7220 */ /* 0x000fc60000410000 */
[----:B------:R-:W1:Y:S08]  /*64b0*/  MUFU.RCP R78, R28 ;  /* 0x0000001c004e7308 */ /* 0x000e700000001000 */
        /* <DEDUP_REMOVED lines=9> */
[----:B------:R-:W2:Y:S01]  /*6550*/  MUFU.RCP R70, R70 ;  /* 0x0000004600467308 */ /* 0x000ea20000001000 */
[----:B0-----:R-:W-:-:S04]  /*6560*/  FMUL.FTZ R11, R26, R31 ;  /* 0x0000001f1a0b7220 */ /* 0x001fc80000410000 */
[----:B------:R-:W-:-:S03]  /*6570*/  FMUL.FTZ R11, R11, R50 ;  /* 0x000000320b0b7220 */ /* 0x000fc60000410000 */
[----:B------:R-:W0:Y:S01]  /*6580*/  MUFU.RCP R72, R72 ;  /* 0x0000004800487308 */ /* 0x000e220000001000 */
[----:B-1----:R-:W-:Y:S01]  /*6590*/  FMUL.FTZ R29, R29, R16 ;  /* 0x000000101d1d7220 */ /* 0x002fe20000410000 */
[----:B------:R-:W-:-:S03]  /*65a0*/  F2FP.BF16.F32.PACK_AB R23, R11, R22 ;  /* 0x000000160b17723e */ /* 0x000fc600000010ff */
[----:B------:R-:W-:-:S03]  /*65b0*/  FMUL.FTZ R29, R29, R64 ;  /* 0x000000401d1d7220 */ /* 0x000fc60000410000 */
[----:B------:R1:W3:Y:S01]  /*65c0*/  MUFU.RCP R28, R15 ;  /* 0x0000000f001c7308 */ /* 0x0002e20000001000 */
[----:B--2---:R-:W-:Y:S01]  /*65d0*/  FMUL.FTZ R69, R69, R70 ;  /* 0x0000004645457220 */ /* 0x004fe20000410000 */
[----:B------:R-:W-:Y:S02]  /*65e0*/  F2FP.BF16.F32.PACK_AB R68, R29, R10 ;  /* 0x0000000a1d44723e */ /* 0x000fe400000010ff */
[----:B------:R-:W2:Y:S01]  /*65f0*/  LDC.64 R10, c[0x0][0x490] ;  /* 0x00012400ff0a7b82 */ /* 0x000ea20000000a00 */
[----:B------:R-:W-:-:S03]  /*6600*/  FMUL.FTZ R69, R69, R54 ;  /* 0x0000003645457220 */ /* 0x000fc60000410000 */
[----:B------:R-:W4:Y:S01]  /*6610*/  MUFU.RCP R17, R17 ;  /* 0x0000001100117308 */ /* 0x000f220000001000 */
[----:B-1----:R-:W-:Y:S01]  /*6620*/  FMUL.FTZ R15, R30, R79 ;  /* 0x0000004f1e0f7220 */ /* 0x002fe20000410000 */
[----:B0-----:R-:W-:Y:S01]  /*6630*/  FMUL.FTZ R71, R71, R72 ;  /* 0x0000004847477220 */ /* 0x001fe20000410000 */
[----:B------:R-:W-:Y:S02]  /*6640*/  F2FP.BF16.F32.PACK_AB R70, R69, R14 ;  /* 0x0000000e4546723e */ /* 0x000fe400000010ff */
[----:B------:R-:W-:Y:S01]  /*6650*/  FMUL.FTZ R15, R15, R58 ;  /* 0x0000003a0f0f7220 */ /* 0x000fe20000410000 */
[----:B------:R-:W-:Y:S02]  /*6660*/  FMUL.FTZ R71, R71, R60 ;  /* 0x0000003c47477220 */ /* 0x000fe40000410000 */
[----:B------:R-:W0:Y:S01]  /*6670*/  MUFU.RCP R74, R74 ;  /* 0x0000004a004a7308 */ /* 0x000e220000001000 */
[----:B---3--:R-:W-:Y:S01]  /*6680*/  FMUL.FTZ R6, R21, R28 ;  /* 0x0000001c15067220 */ /* 0x008fe20000410000 */
[----:B------:R-:W-:-:S02]  /*6690*/  F2FP.BF16.F32.PACK_AB R21, R13, R4 ;  /* 0x000000040d15723e */ /* 0x000fc400000010ff */
[----:B------:R-:W1:Y:S01]  /*66a0*/  LDC.64 R4, c[0x0][0x430] ;  /* 0x00010c00ff047b82 */ /* 0x000e620000000a00 */
[----:B------:R-:W-:Y:S01]  /*66b0*/  FMUL.FTZ R6, R6, R51 ;  /* 0x0000003306067220 */ /* 0x000fe20000410000 */
[----:B----4-:R-:W-:-:S04]  /*66c0*/  FMUL.FTZ R66, R66, R17 ;  /* 0x0000001142427220 */ /* 0x010fc80000410000 */
[----:B------:R-:W-:Y:S02]  /*66d0*/  F2FP.BF16.F32.PACK_AB R22, R6, R7 ;  /* 0x000000070616723e */ /* 0x000fe400000010ff */
[----:B------:R-:W-:Y:S01]  /*66e0*/  BAR.SYNC.DEFER_BLOCKING 0x0 ;  /* 0x0000000000007b1d */ /* 0x000fe20000010000 */
[----:B------:R-:W-:Y:S01]  /*66f0*/  FMUL.FTZ R66, R66, R53 ;  /* 0x0000003542427220 */ /* 0x000fe20000410000 */
[----:B0-----:R-:W-:-:S04]  /*6700*/  FMUL.FTZ R16, R73, R74 ;  /* 0x0000004a49107220 */ /* 0x001fc80000410000 */
[----:B------:R-:W-:Y:S02]  /*6710*/  F2FP.BF16.F32.PACK_AB R69, R66, R15 ;  /* 0x0000000f4245723e */ /* 0x000fe400000010ff */
[----:B------:R-:W0:Y:S01]  /*6720*/  LDC.64 R6, c[0x0][0x438] ;  /* 0x00010e00ff067b82 */ /* 0x000e220000000a00 */
[----:B------:R-:W-:-:S05]  /*6730*/  FMUL.FTZ R16, R16, R55 ;  /* 0x0000003710107220 */ /* 0x000fca0000410000 */
[----:B------:R-:W-:Y:S01]  /*6740*/  F2FP.BF16.F32.PACK_AB R71, R16, R71 ;  /* 0x000000471047723e */ /* 0x000fe200000010ff */
[----:B-1----:R-:W-:-:S04]  /*6750*/  IMAD.WIDE.U32 R8, R4, UR20, R8 ;  /* 0x0000001404087c25 */ /* 0x002fc8000f8e0008 */
[----:B------:R-:W-:Y:S01]  /*6760*/  IMAD R9, R5, UR20, R9 ;  /* 0x0000001405097c24 */ /* 0x000fe2000f8e0209 */
[----:B------:R-:W-:Y:S04]  /*6770*/  STS.128 [R49], R20 ;  /* 0x0000001431007388 */ /* 0x000fe80000000c00 */
[----:B------:R-:W-:Y:S01]  /*6780*/  STS.128 [R49+0x10], R68 ;  /* 0x0000104431007388 */ /* 0x000fe20000000c00 */
[----:B------:R-:W-:-:S03]  /*6790*/  NOP ;  /* 0x0000000000007918 */ /* 0x000fc60000000000 */
[----:B------:R-:W1:Y:S01]  /*67a0*/  LDS.128 R12, [R48] ;  /* 0x00000000300c7984 */ /* 0x000e620000000c00 */
[----:B0-----:R-:W-:-:S03]  /*67b0*/  IMAD.WIDE.U32 R4, R33, R6, R8 ;  /* 0x0000000621047225 */ /* 0x001fc600078e0008 */
[----:B------:R-:W0:Y:S01]  /*67c0*/  LDS.128 R16, [R48+0x200] ;  /* 0x0002000030107984 */ /* 0x000e220000000c00 */
[----:B------:R-:W-:Y:S01]  /*67d0*/  IMAD R5, R33, R7, R5 ;  /* 0x0000000721057224 */ /* 0x000fe200078e0205 */
[----:B--2---:R-:W-:-:S04]  /*67e0*/  LEA R6, P0, R4, R10, 0x1 ;  /* 0x0000000a04067211 */ /* 0x004fc800078008ff */
[----:B------:R-:W-:Y:S02]  /*67f0*/  LEA.HI.X R7, R4, R11, R5, 0x1, P0 ;  /* 0x0000000b04077211 */ /* 0x000fe400000f0c05 */
[----:B------:R-:W-:Y:S01]  /*6800*/  ISETP.GE.AND P0, PT, R47, UR5, PT ;  /* 0x000000052f007c0c */ /* 0x000fe2000bf06270 */
[----:B------:R-:W-:-:S05]  /*6810*/  IMAD.WIDE.U32 R4, R44, 0x10, R6 ;  /* 0x000000102c047825 */ /* 0x000fca00078e0006 */
[----:B-1----:R1:W-:Y:S04]  /*6820*/  STG.E.128 desc[UR18][R4.64], R12 ;  /* 0x0000000c04007986 */ /* 0x0023e8000c101d12 */
[----:B0-----:R1:W-:Y:S03]  /*6830*/  STG.E.128 desc[UR18][R4.64+0x200], R16 ;  /* 0x0002001004007986 */ /* 0x0013e6000c101d12 */
[----:B------:R-:W-:Y:S05]  /*6840*/  @!P0 BRA `(.L_x_1842) ;  /* 0xffffff9c00848947 */ /* 0x000fea000383ffff */
[----:B------:R-:W-:Y:S05]  /*6850*/  EXIT ;  /* 0x000000000000794d */ /* 0x000fea0003800000 */
.L_x_1843:
        /* <DEDUP_REMOVED lines=10> */
.L_x_5043:


//--------------------- .text._Z25selective_scan_fwd_kernelI32Selective_Scan_fwd_kernel_traitsILi32ELi16ELi1ELb1ELb1ELb1ELb0EN3c108BFloat16ENS1_7complexIfEEEEv13SSMParamsBase --------------------------
	.section	.text._Z25selective_scan_fwd_kernelI32Selective_Scan_fwd_kernel_traitsILi32ELi16ELi1ELb1ELb1ELb1ELb0EN3c108BFloat16ENS1_7complexIfEEEEv13SSMParamsBase,"ax",@progbits
	.align	128
        .global         _Z25selective_scan_fwd_kernelI32Selective_Scan_fwd_kernel_traitsILi32ELi16ELi1ELb1ELb1ELb1ELb0EN3c108BFloat16ENS1_7complexIfEEEEv13SSMParamsBase
        .type           _Z25selective_scan_fwd_kernelI32Selective_Scan_fwd_kernel_traitsILi32ELi16ELi1ELb1ELb1ELb1ELb0EN3c108BFloat16ENS1_7complexIfEEEEv13SSMParamsBase,@function
        .size           _Z25selective_scan_fwd_kernelI32Selective_Scan_fwd_kernel_traitsILi32ELi16ELi1ELb1ELb1ELb1ELb0EN3c108BFloat16ENS1_7complexIfEEEEv13SSMParamsBase,(.L_x_5044 - _Z25selective_scan_fwd_kernelI32Selective_Scan_fwd_kernel_traitsILi32ELi16ELi1ELb1ELb1ELb1ELb0EN3c108BFloat16ENS1_7complexIfEEEEv13SSMParamsBase)
        .other          _Z25selective_scan_fwd_kernelI32Selective_Scan_fwd_kernel_traitsILi32ELi16ELi1ELb1ELb1ELb1ELb0EN3c108BFloat16ENS1_7complexIfEEEEv13SSMParamsBase,@"STO_CUDA_ENTRY STV_DEFAULT"
_Z25selective_scan_fwd_kernelI32Selective_Scan_fwd_kernel_traitsILi32ELi16ELi1ELb1ELb1ELb1ELb0EN3c108BFloat16ENS1_7complexIfEEEEv13SSMParamsBase:
.text._Z25selective_scan_fwd_kernelI32Selective_Scan_fwd_kernel_traitsILi32ELi16ELi1ELb1ELb1ELb1ELb0EN3c108BFloat16ENS1_7complexIfEEEEv13SSMParamsBase:
        /* <DEDUP_REMOVED lines=9> */
[----:B------:R-:W0:Y:S06]  /*0090*/  LDCU.64 UR16, c[0x0][0x3d0] ;  /* 0x00007a00ff1077ac */ /* 0x000e2c0008000a00 */
        /* <DEDUP_REMOVED lines=22> */
[----:B0-----:R-:W-:Y:S01]  /*0200*/  HFMA2 R6, -RZ, RZ, 0, 0 ;  /* 0x00000000ff067431 */ /* 0x001fe200000001ff */
[----:B---3--:R-:W-:-:S05]  /*0210*/  IADD3 R10, PT, PT, RZ, -R7, RZ ;  /* 0x80000007ff0a7210 */ /* 0x008fca0007ffe0ff */
[----:B------:R-:W-:Y:S01]  /*0220*/  IMAD R3, R10, R9, RZ ;  /* 0x000000090a037224 */ /* 0x000fe200078e02ff */
[----:B------:R-:W-:Y:S01]  /*0230*/  IABS R2, R57 ;  /* 0x0000003900027213 */ /* 0x000fe20000000000 */
[----:B------:R-:W-:Y:S01]  /*0240*/  UIMAD.WIDE.U32 UR4, UR20, UR8, URZ ;  /* 0x00000008140472a5 */ /* 0x000fe2000f8e00ff */
[----:B------:R-:W0:Y:S01]  /*0250*/  LDC.64 R10, c[0x0][0x460] ;  /* 0x00011800ff0a7b82 */ /* 0x000e220000000a00 */
        /* <DEDUP_REMOVED lines=10> */
[----:B------:R-:W-:Y:S01]  /*0300*/  ISETP.NE.AND P1, PT, R8, RZ, PT ;  /* 0x000000ff0800720c */ /* 0x000fe20003f25270 */
[----:B------:R-:W-:Y:S01]  /*0310*/  UIMAD UR6, UR20, UR9, UR5 ;  /* 0x00000009140672a4 */ /* 0x000fe2000f8e0205 */
[----:B------:R-:W3:Y:S03]  /*0320*/  LDCU.64 UR8, c[0x0][0x3b0] ;  /* 0x00007600ff0877ac */ /* 0x000ee60008000a00 */
[----:B------:R-:W-:-:S04]  /*0330*/  @P0 IADD3 R7, PT, PT, R7, 0x1, RZ ;  /* 0x0000000107070810 */ /* 0x000fc80007ffe0ff */
[----:B------:R-:W-:-:S04]  /*0340*/  MOV R0, R7 ;  /* 0x0000000700007202 */ /* 0x000fc80000000f00 */
[----:B------:R-:W-:Y:S02]  /*0350*/  @!P2 IADD3 R0, PT, PT, -R0, RZ, RZ ;  /* 0x000000ff0000a210 */ /* 0x000fe40007ffe1ff */
[----:B------:R-:W-:Y:S02]  /*0360*/  @!P1 LOP3.LUT R0, RZ, R8, RZ, 0x33, !PT ;  /* 0x00000008ff009212 */ /* 0x000fe400078e33ff */
[----:B------:R-:W0:Y:S01]  /*0370*/  LDC R8, c[0x0][0x384] ;  /* 0x0000e100ff087b82 */ /* 0x000e220000000800 */
[----:B------:R-:W-:Y:S02]  /*0380*/  MOV R2, UR4 ;  /* 0x0000000400027c02 */ /* 0x000fe40008000f00 */
[----:B------:R-:W-:Y:S01]  /*0390*/  MOV R3, UR5 ;  /* 0x0000000500037c02 */ /* 0x000fe20008000f00 */
[----:B------:R-:W-:Y:S01]  /*03a0*/  UIMAD.WIDE.U32 UR4, UR20, UR12, URZ ;  /* 0x0000000c140472a5 */ /* 0x000fe2000f8e00ff */
[----:B----4-:R-:W-:Y:S02]  /*03b0*/  ISETP.GE.AND P0, PT, R21, 0x1, PT ;  /* 0x000000011500780c */ /* 0x010fe40003f06270 */
[----:B------:R-:W-:Y:S01]  /*03c0*/  MOV R3, UR6 ;  /* 0x0000000600037c02 */ /* 0x000fe20008000f00 */
[----:B------:R-:W-:-:S02]  /*03d0*/  UIMAD UR6, UR20, UR13, UR5 ;  /* 0x0000000d140672a4 */ /* 0x000fc4000f8e0205 */
[----:B------:R-:W-:Y:S02]  /*03e0*/  MOV R4, UR4 ;  /* 0x0000000400047c02 */ /* 0x000fe40008000f00 */
[----:B------:R-:W-:Y:S01]  /*03f0*/  MOV R5, UR5 ;  /* 0x0000000500057c02 */ /* 0x000fe20008000f00 */
[----:B---3--:R-:W-:Y:S01]  /*0400*/  UIMAD.WIDE.U32 UR4, UR20, UR8, URZ ;  /* 0x00000008140472a5 */ /* 0x008fe2000f8e00ff */
[C---:B------:R-:W-:Y:S01]  /*0410*/  IMAD.WIDE.U32 R2, R57.reuse, UR10, R2 ;  /* 0x0000000a39027c25 */ /* 0x040fe2000f8e0002 */
[----:B------:R-:W-:Y:S02]  /*0420*/  MOV R5, UR6 ;  /* 0x0000000600057c02 */ /* 0x000fe40008000f00 */
[----:B------:R-:W-:Y:S01]  /*0430*/  UIMAD UR8, UR20, UR9, UR5 ;  /* 0x00000009140872a4 */ /* 0x000fe2000f8e0205 */
[----:B------:R-:W-:Y:S01]  /*0440*/  IMAD R49, R57, UR11, R3 ;  /* 0x0000000b39317c24 */ /* 0x000fe2000f8e0203 */
[----:B-12---:R-:W-:Y:S10]  /*0450*/  @!P0 EXIT ;  /* 0x000000000000894d */ /* 0x006ff40003800000 */
[----:B------:R-:W1:Y:S01]  /*0460*/  S2R R54, SR_TID.X ;  /* 0x0000000000367919 */ /* 0x000e620000002100 */
[----:B------:R-:W-:Y:S01]  /*0470*/  SHF.R.S32.HI R7, RZ, 0x1f, R0 ;  /* 0x0000001fff077819 */ /* 0x000fe20000011400 */
[----:B------:R-:W-:Y:S01]  /*0480*/  UMOV UR5, UR8 ;  /* 0x0000000800057c82 */ /* 0x000fe20008000000 */
[C---:B0-----:R-:W-:Y:S01]  /*0490*/  LEA R48, P0, R2.reuse, R10, 0x1 ;  /* 0x0000000a02307211 */ /* 0x041fe200078008ff */
[----:B------:R-:W0:Y:S01]  /*04a0*/  S2R R9, SR_CgaCtaId ;  /* 0x0000000000097919 */ /* 0x000e220000008800 */
[----:B------:R-:W2:Y:S01]  /*04b0*/  LDC.64 R18, c[0x0][0x450] ;  /* 0x00011400ff127b82 */ /* 0x000ea20000000a00 */
[----:B------:R-:W-:Y:S01]  /*04c0*/  IMAD R3, R7, R40, RZ ;  /* 0x0000002807037224 */ /* 0x000fe200078e02ff */
[----:B------:R-:W-:Y:S01]  /*04d0*/  LEA.HI.X R49, R2, R11, R49, 0x1, P0 ;  /* 0x0000000b02317211 */ /* 0x000fe200000f0c31 */
[----:B------:R-:W-:Y:S01]  /*04e0*/  UIMAD.WIDE.U32 UR6, UR20, UR16, URZ ;  /* 0x00000010140672a5 */ /* 0x000fe2000f8e00ff */
[----:B------:R-:W-:Y:S01]  /*04f0*/  IMAD.WIDE.U32 R4, R57, UR14, R4 ;  /* 0x0000000e39047c25 */ /* 0x000fe2000f8e0004 */
[----:B------:R-:W3:Y:S01]  /*0500*/  LDCU.64 UR10, c[0x0][0x3a0] ;  /* 0x00007400ff0a77ac */ /* 0x000ee20008000a00 */
[----:B------:R-:W-:-:S02]  /*0510*/  MOV R52, 0x400 ;  /* 0x0000040000347802 */ /* 0x000fc40000000f00 */
[C---:B------:R-:W-:Y:S01]  /*0520*/  IMAD R41, R0.reuse, R41, R3 ;  /* 0x0000002900297224 */ /* 0x040fe200078e0203 */
[----:B------:R-:W-:Y:S01]  /*0530*/  UIMAD UR7, UR20, UR17, UR7 ;  /* 0x00000011140772a4 */ /* 0x000fe2000f8e0207 */
[----:B------:R-:W-:Y:S01]  /*0540*/  IMAD.WIDE.U32 R2, R0, R40, UR4 ;  /* 0x0000000400027e25 */ /* 0x000fe2000f8e0028 */
[----:B------:R-:W4:Y:S01]  /*0550*/  LDCU UR4, c[0x0][0x38c] ;  /* 0x00007180ff0477ac */ /* 0x000f220008000800 */
[----:B------:R-:W-:Y:S02]  /*0560*/  LEA R46, P0, R4, R12, 0x1 ;  /* 0x0000000c042e7211 */ /* 0x000fe400078008ff */
[----:B------:R-:W-:Y:S01]  /*0570*/  IMAD R47, R57, UR15, R5 ;  /* 0x0000000f392f7c24 */ /* 0x000fe2000f8e0205 */
[----:B------:R-:W-:Y:S01]  /*0580*/  LEA R43, P1, R2, R14, 0x1 ;  /* 0x0000000e022b7211 */ /* 0x000fe200078208ff */
[-C--:B------:R-:W-:Y:S01]  /*0590*/  IMAD R5, R7, R16.reuse, RZ ;  /* 0x0000001007057224 */ /* 0x080fe200078e02ff */
[----:B------:R-:W-:Y:S01]  /*05a0*/  IADD3 R41, PT, PT, R3, R41, RZ ;  /* 0x0000002903297210 */ /* 0x000fe20007ffe0ff */
[----:B------:R-:W-:Y:S01]  /*05b0*/  IMAD.WIDE.U32 R6, R0, R16, UR6 ;  /* 0x0000000600067e25 */ /* 0x000fe2000f8e0010 */
[----:B------:R-:W-:-:S02]  /*05c0*/  LEA.HI.X R47, R4, R13, R47, 0x1, P0 ;  /* 0x0000000d042f7211 */ /* 0x000fc400000f0c2f */
[----:B------:R-:W-:Y:S01]  /*05d0*/  LEA.HI.X R41, R2, R15, R41, 0x1, P1 ;  /* 0x0000000f02297211 */ /* 0x000fe200008f0c29 */
[----:B------:R-:W-:Y:S01]  /*05e0*/  IMAD R5, R0, R17, R5 ;  /* 0x0000001100057224 */ /* 0x000fe200078e0205 */
[----:B------:R-:W-:Y:S01]  /*05f0*/  MOV R50, RZ ;  /* 0x000000ff00327202 */ /* 0x000fe20000000f00 */
[----:B------:R-:W-:Y:S01]  /*0600*/  IMAD R0, R8, UR20, R57 ;  /* 0x0000001408007c24 */ /* 0x000fe2000f8e0239 */
[----:B--2---:R-:W-:Y:S01]  /*0610*/  LEA R42, P0, R6, R18, 0x1 ;  /* 0x00000012062a7211 */ /* 0x004fe200078008ff */
[----:B---3--:R-:W-:Y:S01]  /*0620*/  IMAD.WIDE.U32 R2, R57, UR10, RZ ;  /* 0x0000000a39027c25 */ /* 0x008fe2000f8e00ff */
[----:B-1----:R-:W-:Y:S02]  /*0630*/  SHF.L.U32 R4, R54, 0x2, RZ ;  /* 0x0000000236047819 */ /* 0x002fe400000006ff */
[----:B------:R-:W-:Y:S01]  /*0640*/  IADD3 R40, PT, PT, R7, R5, RZ ;  /* 0x0000000507287210 */ /* 0x000fe20007ffe0ff */
[----:B------:R-:W-:Y:S01]  /*0650*/  IMAD R0, R0, R21, RZ ;  /* 0x0000001500007224 */ /* 0x000fe200078e02ff */
[----:B------:R-:W-:Y:S01]  /*0660*/  LOP3.LUT R45, R4, 0xf80, RZ, 0xc0, !PT ;  /* 0x00000f80042d7812 */ /* 0x000fe200078ec0ff */
[----:B------:R-:W-:Y:S01]  /*0670*/  IMAD R53, R57, UR11, R3 ;  /* 0x0000000b39357c24 */ /* 0x000fe2000f8e0203 */
[----:B------:R-:W-:Y:S01]  /*0680*/  LEA.HI.X R40, R6, R19, R40, 0x1, P0 ;  /* 0x0000001306287211 */ /* 0x000fe200000f0c28 */
[----:B----4-:R-:W-:Y:S01]  /*0690*/  IMAD R51, R0, UR4, RZ ;  /* 0x0000000400337c24 */ /* 0x010fe2000f8e02ff */
[----:B------:R-:W-:Y:S01]  /*06a0*/  SHF.L.U32 R0, R54, 0x1, RZ ;  /* 0x0000000136007819 */ /* 0x000fe200000006ff */
[----:B------:R-:W1:Y:S01]  /*06b0*/  LDCU.U8 UR4, c[0x0][0x39e] ;  /* 0x000073c0ff0477ac */ /* 0x000e620008000000 */
[----:B0-----:R-:W-:-:S02]  /*06c0*/  LEA R52, R9, R52, 0x18 ;  /* 0x0000003409347211 */ /* 0x001fc400078ec0ff */
[----:B------:R-:W-:Y:S02]  /*06d0*/  LOP3.LUT R5, R0, 0x7c0, RZ, 0xc0, !PT ;  /* 0x000007c000057812 */ /* 0x000fe400078ec0ff */
[--C-:B------:R-:W-:Y:S02]  /*06e0*/  LOP3.LUT R45, R45, 0x1f, R54.reuse, 0xf8, !PT ;  /* 0x0000001f2d2d7812 */ /* 0x100fe400078ef836 */
[----:B------:R-:W-:-:S07]  /*06f0*/  LOP3.LUT R44, R5, 0x1f, R54, 0xf8, !PT ;  /* 0x0000001f052c7812 */ /* 0x000fce00078ef836 */
.L_x_1880:
[----:B------:R-:W-:Y:S01]  /*0700*/  BAR.SYNC.DEFER_BLOCKING 0x0 ;  /* 0x0000000000007b1d */ /* 0x000fe20000010000 */
[----:B--2---:R-:W-:-:S05]  /*0710*/  IMAD.WIDE.U32 R12, R44, 0x10, R48 ;  /* 0x000000102c0c7825 */ /* 0x004fca00078e0030 */
[----:B------:R-:W2:Y:S04]  /*0720*/  LDG.E.128 R16, desc[UR18][R12.64] ;  /* 0x000000120c107981 */ /* 0x000ea8000c1e1d00 */
        /* <DEDUP_REMOVED lines=30> */
[----:B-1----:R-:W-:Y:S02]  /*0910*/  ISETP.EQ.OR P4, PT, RZ, UR4, P4 ;  /* 0x00000004ff007c0c */ /* 0x002fe4000a782670 */
        /* <DEDUP_REMOVED lines=42> */
.L_x_1845:
[----:B------:R-:W-:Y:S05]  /*0bc0*/  BSYNC.RECONVERGENT B0 ;  /* 0x0000000000007941 */ /* 0x000fea0003800200 */
.L_x_1844:
        /* <DEDUP_REMOVED lines=37> */
.L_x_1847:
[----:B------:R-:W-:Y:S05]  /*0e20*/  BSYNC.RECONVERGENT B0 ;  /* 0x0000000000007941 */ /* 0x000fea0003800200 */
.L_x_1846:
        /* <DEDUP_REMOVED lines=36> */
.L_x_1849:
[----:B------:R-:W-:Y:S05]  /*1070*/  BSYNC.RECONVERGENT B0 ;  /* 0x0000000000007941 */ /* 0x000fea0003800200 */
.L_x_1848:
        /* <DEDUP_REMOVED lines=37> */
.L_x_1851:
[----:B------:R-:W-:Y:S05]  /*12d0*/  BSYNC.RECONVERGENT B0 ;  /* 0x0000000000007941 */ /* 0x000fea0003800200 */
.L_x_1850:
        /* <DEDUP_REMOVED lines=36> */
.L_x_1853:
[----:B------:R-:W-:Y:S05]  /*1520*/  BSYNC.RECONVERGENT B0 ;  /* 0x0000000000007941 */ /* 0x000fea0003800200 */
.L_x_1852:
        /* <DEDUP_REMOVED lines=39> */
.L_x_1855:
[----:B------:R-:W-:Y:S05]  /*17a0*/  BSYNC.RECONVERGENT B0 ;  /* 0x0000000000007941 */ /* 0x000fea0003800200 */
.L_x_1854:
[----:B------:R-:W-:Y:S01]  /*17b0*/  SHF.L.U32 R20, R20, 0x10, RZ ;  /* 0x0000001014147819 */ /* 0x000fe200000006ff */
[----:B------:R-:W-:Y:S01]  /*17c0*/  BSSY.RECONVERGENT B0, `(.L_x_1856) ;  /* 0x0000027000007945 */ /* 0x000fe20003800200 */
[C---:B------:R-:W-:Y:S02]  /*17d0*/  SHF.L.U32 R103, R9.reuse, 0x10, RZ ;  /* 0x0000001009677819 */ /* 0x040fe400000006ff */
[----:B------:R-:W-:Y:S01]  /*17e0*/  FSETP.GTU.FTZ.AND P3, PT, R80, 20, PT ;  /* 0x41a000005000780b */ /* 0x000fe20003f7c000 */
[----:B------:R-:W-:Y:S01]  /*17f0*/  FADD.FTZ R82, R20, R55 ;  /* 0x0000003714527221 */ /* 0x000fe20000010000 */
[----:B------:R-:W-:Y:S02]  /*1800*/  ISETP.EQ.OR P1, PT, RZ, UR4, P1 ;  /* 0x00000004ff007c0c */ /* 0x000fe40008f22670 */
[----:B------:R-:W-:Y:S02]  /*1810*/  PRMT R8, R8, 0x7632, R8 ;  /* 0x0000763208087816 */ /* 0x000fe40000000008 */
        /* <DEDUP_REMOVED lines=33> */
.L_x_1857:
[----:B------:R-:W-:Y:S05]  /*1a30*/  BSYNC.RECONVERGENT B0 ;  /* 0x0000000000007941 */ /* 0x000fea0003800200 */
.L_x_1856:
        /* <DEDUP_REMOVED lines=41> */
.L_x_1859:
[----:B------:R-:W-:Y:S05]  /*1cd0*/  BSYNC.RECONVERGENT B0 ;  /* 0x0000000000007941 */ /* 0x000fea0003800200 */
.L_x_1858:
        /* <DEDUP_REMOVED lines=41> */
.L_x_1861:
[----:B------:R-:W-:Y:S05]  /*1f70*/  BSYNC.RECONVERGENT B0 ;  /* 0x0000000000007941 */ /* 0x000fea0003800200 */
.L_x_1860:
[----:B------:R-:W-:Y:S01]  /*1f80*/  SHF.L.U32 R88, R15, 0x10, RZ ;  /* 0x000000100f587819 */ /* 0x000fe200000006ff */
[----:B------:R-:W-:Y:S01]  /*1f90*/  BSSY.RECONVERGENT B0, `(.L_x_1862) ;  /* 0x0000026000007945 */ /* 0x000fe20003800200 */
[----:B------:R-:W-:Y:S02]  /*1fa0*/  FSETP.GTU.FTZ.AND P1, PT, R86, 20, PT ;  /* 0x41a000005600780b */ /* 0x000fe40003f3c000 */
[C---:B------:R-:W-:Y:S01]  /*1fb0*/  SHF.L.U32 R61, R5.reuse, 0x10, RZ ;  /* 0x00000010053d7819 */ /* 0x040fe200000006ff */
        /* <DEDUP_REMOVED lines=35> */
.L_x_1863:
[----:B------:R-:W-:Y:S05]  /*21f0*/  BSYNC.RECONVERGENT B0 ;  /* 0x0000000000007941 */ /* 0x000fea0003800200 */
.L_x_1862:
        /* <DEDUP_REMOVED lines=43> */
.L_x_1865:
[----:B------:R-:W-:Y:S05]  /*24b0*/  BSYNC.RECONVERGENT B0 ;  /* 0x0000000000007941 */ /* 0x000fea0003800200 */
.L_x_1864:
        /* <DEDUP_REMOVED lines=32> */
.L_x_1867:
[----:B------:R-:W-:Y:S05]  /*26c0*/  BSYNC.RECONVERGENT B0 ;  /* 0x0000000000007941 */ /* 0x000fea0003800200 */
.L_x_1866:
        /* <DEDUP_REMOVED lines=32> */
.L_x_1869:
[----:B------:R-:W-:Y:S05]  /*28d0*/  BSYNC.RECONVERGENT B0 ;  /* 0x0000000000007941 */ /* 0x000fea0003800200 */
.L_x_1868:
        /* <DEDUP_REMOVED lines=32> */
.L_x_1871:
[----:B------:R-:W-:Y:S05]  /*2ae0*/  BSYNC.RECONVERGENT B0 ;  /* 0x0000000000007941 */ /* 0x000fea0003800200 */
.L_x_1870:
        /* <DEDUP_REMOVED lines=32> */
.L_x_1873:
[----:B------:R-:W-:Y:S05]  /*2cf0*/  BSYNC.RECONVERGENT B0 ;  /* 0x0000000000007941 */ /* 0x000fea0003800200 */
.L_x_1872:
        /* <DEDUP_REMOVED lines=32> */
.L_x_1875:
[----:B------:R-:W-:Y:S05]  /*2f00*/  BSYNC.RECONVERGENT B0 ;  /* 0x0000000000007941 */ /* 0x000fea0003800200 */
.L_x_1874:
        /* <DEDUP_REMOVED lines=48> */
[----:B------:R-:W4:Y:S01]  /*3210*/  LDCU.64 UR8, c[0x0][0x3c0] ;  /* 0x00007800ff0877ac */ /* 0x000f220008000a00 */
[----:B------:R-:W0:Y:S01]  /*3220*/  LDCU.64 UR6, c[0x0][0x3a8] ;  /* 0x00007500ff0677ac */ /* 0x000e220008000a00 */
[----:B------:R-:W0:Y:S04]  /*3230*/  LDCU.64 UR10, c[0x0][0x3e0] ;  /* 0x00007c00ff0a77ac */ /* 0x000e280008000a00 */
.L_x_1879:
[----:B------:R-:W-:Y:S02]  /*3240*/  MOV R4, R2 ;  /* 0x0000000200047202 */ /* 0x000fe40000000f00 */
[----:B------:R-:W-:-:S03]  /*3250*/  MOV R5, R53 ;  /* 0x0000003500057202 */ /* 0x000fc60000000f00 */
[----:B0-----:R-:W-:-:S04]  /*3260*/  IMAD.WIDE.U32 R4, R107, UR6, R4 ;  /* 0x000000066b047c25 */ /* 0x001fc8000f8e0004 */
[----:B------:R-:W-:Y:S01]  /*3270*/  IMAD R5, R107, UR7, R5 ;  /* 0x000000076b057c24 */ /* 0x000fe2000f8e0205 */
[----:B-1----:R-:W-:-:S04]  /*3280*/  LEA R26, P1, R4, R34, 0x3 ;  /* 0x00000022041a7211 */ /* 0x002fc800078218ff */
[----:B------:R-:W-:-:S06]  /*3290*/  LEA.HI.X R27, R4, R35, R5, 0x3, P1 ;  /* 0x00000023041b7211 */ /* 0x000fcc00008f1c05 */
[----:B------:R-:W5:Y:S01]  /*32a0*/  LDG.E.64 R26, desc[UR18][R26.64] ;  /* 0x000000121a1a7981 */ /* 0x000f62000c1e1b00 */
[----:B----4-:R-:W-:-:S04]  /*32b0*/  IMAD.WIDE.U32 R4, R107, UR8, RZ ;  /* 0x000000086b047c25 */ /* 0x010fc8000f8e00ff */
[----:B------:R-:W-:Y:S01]  /*32c0*/  IMAD R5, R107, UR9, R5 ;  /* 0x000000096b057c24 */ /* 0x000fe2000f8e0205 */
[----:B------:R-:W-:-:S04]  /*32d0*/  LEA R20, P1, R4, R43, 0x1 ;  /* 0x0000002b04147211 */ /* 0x000fc800078208ff */
[----:B------:R-:W-:-:S03]  /*32e0*/  LEA.HI.X R21, R4, R41, R5, 0x1, P1 ;  /* 0x0000002904157211 */ /* 0x000fc600008f0c05 */
[----:B------:R-:W-:-:S05]  /*32f0*/  IMAD.WIDE.U32 R20, R45, 0x10, R20 ;  /* 0x000000102d147825 */ /* 0x000fca00078e0014 */
[----:B------:R-:W4:Y:S04]  /*3300*/  LDG.E.128 R4, desc[UR18][R20.64] ;  /* 0x0000001214047981 */ /* 0x000f28000c1e1d00 */
[----:B------:R-:W3:Y:S04]  /*3310*/  LDG.E.128 R8, desc[UR18][R20.64+0x200] ;  /* 0x0002001214087981 */ /* 0x000ee8000c1e1d00 */
[----:B------:R-:W2:Y:S04]  /*3320*/  LDG.E.128 R12, desc[UR18][R20.64+0x400] ;  /* 0x00040012140c7981 */ /* 0x000ea8000c1e1d00 */
[----:B------:R0:W2:Y:S01]  /*3330*/  LDG.E.128 R16, desc[UR18][R20.64+0x600] ;  /* 0x0006001214107981 */ /* 0x0000a2000c1e1d00 */
        /* <DEDUP_REMOVED lines=10> */
[C---:B------:R-:W-:Y:S01]  /*33e0*/  FMUL.FTZ R21, R23.reuse, R66 ;  /* 0x0000004217157220 */ /* 0x040fe20000410000 */
[----:B------:R-:W-:-:S06]  /*33f0*/  FMUL.FTZ R141, R23, R88 ;  /* 0x00000058178d7220 */ /* 0x000fcc0000410000 */
[----:B------:R1:W-:Y:S01]  /*3400*/  MUFU.EX2 R137, R20 ;  /* 0x0000001400897308 */ /* 0x0003e20000000800 */
[C---:B0-----:R-:W-:Y:S01]  /*3410*/  FMUL.FTZ R22, R27.reuse, R70 ;  /* 0x000000461b167220 */ /* 0x041fe20000410000 */
[----:B----4-:R-:W-:Y:S04]  /*3420*/  STS.128 [R38], R4 ;  /* 0x0000000426007388 */ /* 0x010fe80000000c00 */
[----:B---3--:R0:W-:Y:S02]  /*3430*/  STS.128 [R38+0x200], R8 ;  /* 0x0002000826007388 */ /* 0x0081e40000000c00 */
[----:B------:R-:W-:Y:S01]  /*3440*/  MUFU.SIN R30, R25 ;  /* 0x00000019001e7308 */ /* 0x000fe20000000400 */
[----:B-1----:R-:W-:Y:S01]  /*3450*/  FMUL.FTZ R20, R27, R64 ;  /* 0x000000401b147220 */ /* 0x002fe20000410000 */
[----:B--2---:R1:W-:Y:S04]  /*3460*/  STS.128 [R38+0x400], R12 ;  /* 0x0004000c26007388 */ /* 0x0043e80000000c00 */
[----:B------:R-:W-:Y:S02]  /*3470*/  STS.128 [R38+0x600], R16 ;  /* 0x0006001026007388 */ /* 0x000fe40000000c00 */
[----:B------:R2:W3:Y:S08]  /*3480*/  MUFU.COS R140, R25 ;  /* 0x00000019008c7308 */ /* 0x0004f00000000000 */
[----:B------:R-:W-:Y:S01]  /*3490*/  MUFU.SIN R26, R24 ;  /* 0x00000018001a7308 */ /* 0x000fe20000000400 */
[----:B--2---:R-:W-:Y:S01]  /*34a0*/  FMUL.RZ R25, R22, 0.15915493667125701904 ;  /* 0x3e22f98316197820 */ /* 0x004fe2000040c000 */
[----:B------:R-:W-:-:S06]  /*34b0*/  FMUL.FTZ R22, R23, R70 ;  /* 0x0000004617167220 */ /* 0x000fcc0000410000 */
[----:B------:R2:W4:Y:S01]  /*34c0*/  MUFU.COS R138, R24 ;  /* 0x00000018008a7308 */ /* 0x0005220000000000 */
[C---:B---3--:R-:W-:Y:S01]  /*34d0*/  FMUL.FTZ R140, R139.reuse, R140 ;  /* 0x0000008c8b8c7220 */ /* 0x048fe20000410000 */
[----:B------:R-:W-:-:S06]  /*34e0*/  FMUL.FTZ R139, R139, R30 ;  /* 0x0000001e8b8b7220 */ /* 0x000fcc0000410000 */
[----:B------:R3:W-:Y:S01]  /*34f0*/  MUFU.EX2 R136, R21 ;  /* 0x0000001500887308 */ /* 0x0007e20000000800 */
[----:B--2---:R-:W-:Y:S01]  /*3500*/  FMUL.RZ R24, R20, 0.15915493667125701904 ;  /* 0x3e22f98314187820 */ /* 0x004fe2000040c000 */
[----:B------:R-:W-:-:S06]  /*3510*/  FMUL.FTZ R20, R23, R64 ;  /* 0x0000004017147220 */ /* 0x000fcc0000410000 */
[----:B------:R-:W-:Y:S01]  /*3520*/  MUFU.SIN R31, R28 ;  /* 0x0000001c001f7308 */ /* 0x000fe20000000400 */
[----:B---3--:R-:W-:Y:S01]  /*3530*/  FMUL.FTZ R21, R27, R74 ;  /* 0x0000004a1b157220 */ /* 0x008fe20000410000 */
[C---:B----4-:R-:W-:Y:S01]  /*3540*/  FMUL.FTZ R138, R137.reuse, R138 ;  /* 0x0000008a898a7220 */ /* 0x050fe20000410000 */
[----:B------:R-:W-:-:S04]  /*3550*/  FMUL.FTZ R137, R137, R26 ;  /* 0x0000001a89897220 */ /* 0x000fc80000410000 */
[CC--:B0-----:R-:W-:Y:S01]  /*3560*/  FMUL.FTZ R11, R139.reuse, R137.reuse ;  /* 0x000000898b0b7220 */ /* 0x0c1fe20000410000 */
[----:B------:R0:W2:Y:S01]  /*3570*/  MUFU.COS R135, R28 ;  /* 0x0000001c00877308 */ /* 0x0000a20000000000 */
[C---:B------:R-:W-:Y:S02]  /*3580*/  FMUL.FTZ R10, R140.reuse, R137 ;  /* 0x000000898c0a7220 */ /* 0x040fe40000410000 */
[-C--:B------:R-:W-:Y:S02]  /*3590*/  FFMA.FTZ R11, R140, R138.reuse, -R11 ;  /* 0x0000008a8c0b7223 */ /* 0x080fe4000001080b */
[----:B------:R-:W-:-:S03]  /*35a0*/  FFMA.FTZ R10, R139, R138, R10 ;  /* 0x0000008a8b0a7223 */ /* 0x000fc6000001000a */
[----:B------:R3:W-:Y:S01]  /*35b0*/  MUFU.EX2 R133, R22 ;  /* 0x0000001600857308 */ /* 0x0007e20000000800 */
[----:B0-----:R-:W-:Y:S01]  /*35c0*/  FMUL.RZ R28, R21, 0.15915493667125701904 ;  /* 0x3e22f983151c7820 */ /* 0x001fe2000040c000 */
[----:B------:R-:W-:-:S06]  /*35d0*/  FMUL.FTZ R21, R23, R74 ;  /* 0x0000004a17157220 */ /* 0x000fcc0000410000 */
[----:B------:R0:W-:Y:S01]  /*35e0*/  MUFU.EX2 R134, R20 ;  /* 0x0000001400867308 */ /* 0x0001e20000000800 */
[----:B---3--:R-:W-:Y:S01]  /*35f0*/  FMUL.FTZ R22, R27, R62 ;  /* 0x0000003e1b167220 */ /* 0x008fe20000410000 */
[C---:B--2---:R-:W-:Y:S01]  /*3600*/  FMUL.FTZ R135, R136.reuse, R135 ;  /* 0x0000008788877220 */ /* 0x044fe20000410000 */
[----:B------:R-:W-:-:S04]  /*3610*/  FMUL.FTZ R136, R136, R31 ;  /* 0x0000001f88887220 */ /* 0x000fc80000410000 */
[C---:B-1----:R-:W-:Y:S01]  /*3620*/  FMUL.FTZ R14, R136.reuse, R10 ;  /* 0x0000000a880e7220 */ /* 0x042fe20000410000 */
[----:B------:R-:W-:Y:S01]  /*3630*/  MUFU.SIN R36, R25 ;  /* 0x0000001900247308 */ /* 0x000fe20000000400 */
[----:B0-----:R-:W-:Y:S01]  /*3640*/  FMUL.FTZ R20, R27, R80 ;  /* 0x000000501b147220 */ /* 0x001fe20000410000 */
[-C--:B------:R-:W-:Y:S01]  /*3650*/  FMUL.FTZ R13, R136, R11.reuse ;  /* 0x0000000b880d7220 */ /* 0x080fe20000410000 */
[----:B------:R-:W-:-:S03]  /*3660*/  FFMA.FTZ R14, R135, R11, -R14 ;  /* 0x0000000b870e7223 */ /* 0x000fc6000001080e */
[----:B------:R-:W-:Y:S02]  /*3670*/  FFMA.FTZ R13, R135, R10, R13 ;  /* 0x0000000a870d7223 */ /* 0x000fe4000001000d */
[----:B------:R0:W1:Y:S08]  /*3680*/  MUFU.COS R132, R25 ;  /* 0x0000001900847308 */ /* 0x0000700000000000 */
[----:B------:R-:W-:Y:S01]  /*3690*/  MUFU.SIN R37, R24 ;  /* 0x0000001800257308 */ /* 0x000fe20000000400 */
[----:B0-----:R-:W-:Y:S01]  /*36a0*/  FMUL.RZ R25, R22, 0.15915493667125701904 ;  /* 0x3e22f98316197820 */ /* 0x001fe2000040c000 */
[----:B------:R-:W-:-:S06]  /*36b0*/  FMUL.FTZ R22, R23, R62 ;  /* 0x0000003e17167220 */ /* 0x000fcc0000410000 */
[----:B------:R0:W2:Y:S01]  /*36c0*/  MUFU.COS R131, R24 ;  /* 0x0000001800837308 */ /* 0x0000a20000000000 */
[C---:B-1----:R-:W-:Y:S01]  /*36d0*/  FMUL.FTZ R132, R133.reuse, R132 ;  /* 0x0000008485847220 */ /* 0x042fe20000410000 */
[----:B------:R-:W-:-:S04]  /*36e0*/  FMUL.FTZ R133, R133, R36 ;  /* 0x0000002485857220 */ /* 0x000fc80000410000 */
[----:B------:R-:W-:Y:S02]  /*36f0*/  FMUL.FTZ R15, R133, R13 ;  /* 0x0000000d850f7220 */ /* 0x000fe40000410000 */
[----:B------:R1:W-:Y:S01]  /*3700*/  MUFU.EX2 R129, R21 ;  /* 0x0000001500817308 */ /* 0x0003e20000000800 */
[----:B0-----:R-:W-:Y:S01]  /*3710*/  FMUL.RZ R24, R20, 0.15915493667125701904 ;  /* 0x3e22f98314187820 */ /* 0x001fe2000040c000 */
[----:B------:R-:W-:Y:S01]  /*3720*/  FMUL.FTZ R20, R23, R80 ;  /* 0x0000005017147220 */ /* 0x000fe20000410000 */
[----:B------:R-:W-:-:S05]  /*3730*/  FFMA.FTZ R15, R132, R14, -R15 ;  /* 0x0000000e840f7223 */ /* 0x000fca000001080f */
[----:B------:R-:W-:Y:S01]  /*3740*/  MUFU.SIN R110, R28 ;  /* 0x0000001c006e7308 */ /* 0x000fe20000000400 */
[----:B-1----:R-:W-:Y:S01]  /*3750*/  FMUL.FTZ R21, R27, R60 ;  /* 0x0000003c1b157220 */ /* 0x002fe20000410000 */
[C---:B--2---:R-:W-:Y:S01]  /*3760*/  FMUL.FTZ R131, R134.reuse, R131 ;  /* 0x0000008386837220 */ /* 0x044fe20000410000 */
[----:B------:R-:W-:-:S05]  /*3770*/  FMUL.FTZ R134, R134, R37 ;  /* 0x0000002586867220 */ /* 0x000fca0000410000 */
[----:B------:R0:W1:Y:S08]  /*3780*/  MUFU.COS R130, R28 ;  /* 0x0000001c00827308 */ /* 0x0000700000000000 */
[----:B------:R2:W-:Y:S01]  /*3790*/  MUFU.EX2 R128, R22 ;  /* 0x0000001600807308 */ /* 0x0005e20000000800 */
[----:B0-----:R-:W-:Y:S01]  /*37a0*/  FMUL.RZ R28, R21, 0.15915493667125701904 ;  /* 0x3e22f983151c7820 */ /* 0x001fe2000040c000 */
[----:B------:R-:W-:-:S06]  /*37b0*/  FMUL.FTZ R21, R23, R60 ;  /* 0x0000003c17157220 */ /* 0x000fcc0000410000 */
[----:B------:R0:W-:Y:S01]  /*37c0*/  MUFU.EX2 R111, R20 ;  /* 0x00000014006f7308 */ /* 0x0001e20000000800 */
[----:B--2---:R-:W-:Y:S01]  /*37d0*/  FMUL.FTZ R22, R27, R82 ;  /* 0x000000521b167220 */ /* 0x004fe20000410000 */
[C---:B-1----:R-:W-:Y:S01]  /*37e0*/  FMUL.FTZ R130, R129.reuse, R130 ;  /* 0x0000008281827220 */ /* 0x042fe20000410000 */
[----:B------:R-:W-:-:S05]  /*37f0*/  FMUL.FTZ R129, R129, R110 ;  /* 0x0000006e81817220 */ /* 0x000fca0000410000 */
[----:B------:R-:W-:Y:S01]  /*3800*/  MUFU.SIN R109, R25 ;  /* 0x00000019006d7308 */ /* 0x000fe20000000400 */
[----:B0-----:R-:W-:-:S07]  /*3810*/  FMUL.FTZ R20, R27, R72 ;  /* 0x000000481b147220 */ /* 0x001fce0000410000 */
[----:B------:R0:W1:Y:S08]  /*3820*/  MUFU.COS R127, R25 ;  /* 0x00000019007f7308 */ /* 0x0000700000000000 */
[----:B------:R-:W2:Y:S01]  /*3830*/  MUFU.SIN R112, R24 ;  /* 0x0000001800707308 */ /* 0x000ea20000000400 */
[----:B0-----:R-:W-:Y:S01]  /*3840*/  FMUL.RZ R25, R22, 0.15915493667125701904 ;  /* 0x3e22f98316197820 */ /* 0x001fe2000040c000 */
[----:B------:R-:W-:-:S06]  /*3850*/  FMUL.FTZ R22, R23, R82 ;  /* 0x0000005217167220 */ /* 0x000fcc0000410000 */
[----:B------:R0:W3:Y:S01]  /*3860*/  MUFU.COS R114, R24 ;  /* 0x0000001800727308 */ /* 0x0000e20000000000 */
[C---:B-1----:R-:W-:Y:S01]  /*3870*/  FMUL.FTZ R127, R128.reuse, R127 ;  /* 0x0000007f807f7220 */ /* 0x042fe20000410000 */
[----:B------:R-:W-:-:S06]  /*3880*/  FMUL.FTZ R128, R128, R109 ;  /* 0x0000006d80807220 */ /* 0x000fcc0000410000 */
[----:B------:R1:W-:Y:S01]  /*3890*/  MUFU.EX2 R113, R21 ;  /* 0x0000001500717308 */ /* 0x0003e20000000800 */
[----:B0-----:R-:W-:Y:S01]  /*38a0*/  FMUL.RZ R24, R20, 0.15915493667125701904 ;  /* 0x3e22f98314187820 */ /* 0x001fe2000040c000 */
[----:B------:R-:W-:Y:S01]  /*38b0*/  FMUL.FTZ R20, R23, R72 ;  /* 0x0000004817147220 */ /* 0x000fe20000410000 */
[----:B--2---:R-:W-:-:S05]  /*38c0*/  FMUL.FTZ R110, R111, R112 ;  /* 0x000000706f6e7220 */ /* 0x004fca0000410000 */
[----:B------:R-:W0:Y:S01]  /*38d0*/  MUFU.SIN R116, R28 ;  /* 0x0000001c00747308 */ /* 0x000e220000000400 */
[----:B-1----:R-:W-:Y:S01]  /*38e0*/  FMUL.FTZ R21, R27, R84 ;  /* 0x000000541b157220 */ /* 0x002fe20000410000 */
[----:B---3--:R-:W-:-:S06]  /*38f0*/  FMUL.FTZ R109, R111, R114 ;  /* 0x000000726f6d7220 */ /* 0x008fcc0000410000 */
[----:B------:R1:W2:Y:S08]  /*3900*/  MUFU.COS R118, R28 ;  /* 0x0000001c00767308 */ /* 0x0002b00000000000 */
[----:B------:R3:W-:Y:S01]  /*3910*/  MUFU.EX2 R115, R22 ;  /* 0x0000001600737308 */ /* 0x0007e20000000800 */
[----:B-1----:R-:W-:Y:S01]  /*3920*/  FMUL.RZ R28, R21, 0.15915493667125701904 ;  /* 0x3e22f983151c7820 */ /* 0x002fe2000040c000 */
[----:B------:R-:W-:Y:S01]  /*3930*/  FMUL.FTZ R21, R23, R84 ;  /* 0x0000005417157220 */ /* 0x000fe20000410000 */
[----:B0-----:R-:W-:-:S05]  /*3940*/  FMUL.FTZ R112, R113, R116 ;  /* 0x0000007471707220 */ /* 0x001fca0000410000 */
[----:B------:R0:W-:Y:S01]  /*3950*/  MUFU.EX2 R117, R20 ;  /* 0x0000001400757308 */ /* 0x0001e20000000800 */
[----:B---3--:R-:W-:Y:S01]  /*3960*/  FMUL.FTZ R22, R27, R76 ;  /* 0x0000004c1b167220 */ /* 0x008fe20000410000 */
[----:B--2---:R-:W-:-:S06]  /*3970*/  FMUL.FTZ R111, R113, R118 ;  /* 0x00000076716f7220 */ /* 0x004fcc0000410000 */
        /* <DEDUP_REMOVED lines=9> */
[----:B------:R2:W-:Y:S01]  /*3a10*/  MUFU.EX2 R119, R21 ;  /* 0x0000001500777308 */ /* 0x0005e20000000800 */
[----:B0-----:R-:W-:Y:S01]  /*3a20*/  FMUL.RZ R24, R20, 0.15915493667125701904 ;  /* 0x3e22f98314187820 */ /* 0x001fe2000040c000 */
[----:B------:R-:W-:Y:S01]  /*3a30*/  FMUL.FTZ R20, R23, R86 ;  /* 0x0000005617147220 */ /* 0x000fe20000410000 */
[----:B---3--:R-:W-:-:S05]  /*3a40*/  FMUL.FTZ R116, R117, R124 ;  /* 0x0000007c75747220 */ /* 0x008fca0000410000 */
[----:B------:R-:W-:Y:S01]  /*3a50*/  MUFU.EX2 R121, R22 ;  /* 0x0000001600797308 */ /* 0x000fe20000000800 */
[-C--:B--2---:R-:W-:Y:S01]  /*3a60*/  FMUL.FTZ R21, R23, R78.reuse ;  /* 0x0000004e17157220 */ /* 0x084fe20000410000 */
[C---:B------:R-:W-:Y:S01]  /*3a70*/  FMUL.FTZ R23, R27.reuse, R78 ;  /* 0x0000004e1b177220 */ /* 0x040fe20000410000 */
[----:B------:R-:W-:Y:S01]  /*3a80*/  FMUL.FTZ R27, R27, R88 ;  /* 0x000000581b1b7220 */ /* 0x000fe20000410000 */
[----:B-1----:R-:W-:Y:S02]  /*3a90*/  FMUL.FTZ R115, R117, R126 ;  /* 0x0000007e75737220 */ /* 0x002fe40000410000 */
[----:B------:R-:W-:Y:S01]  /*3aa0*/  FMUL.RZ R143, R23, 0.15915493667125701904 ;  /* 0x3e22f983178f7820 */ /* 0x000fe2000040c000 */
[----:B------:R-:W-:Y:S01]  /*3ab0*/  FMUL.RZ R27, R27, 0.15915493667125701904 ;  /* 0x3e22f9831b1b7820 */ /* 0x000fe2000040c000 */
[----:B------:R-:W-:Y:S08]  /*3ac0*/  MUFU.EX2 R123, R20 ;  /* 0x00000014007b7308 */ /* 0x000ff00000000800 */
[----:B------:R0:W-:Y:S01]  /*3ad0*/  MUFU.EX2 R125, R21 ;  /* 0x00000015007d7308 */ /* 0x0001e20000000800 */
[----:B------:R-:W-:-:S07]  /*3ae0*/  NOP ;  /* 0x0000000000007918 */ /* 0x000fce0000000000 */
[----:B------:R-:W1:Y:S01]  /*3af0*/  MUFU.SIN R142, R28 ;  /* 0x0000001c008e7308 */ /* 0x000e620000000400 */
[----:B0-----:R-:W0:Y:S07]  /*3b00*/  LDS.128 R20, [R106] ;  /* 0x000000006a147984 */ /* 0x001e2e0000000c00 */
[----:B------:R2:W3:Y:S08]  /*3b10*/  MUFU.COS R144, R28 ;  /* 0x0000001c00907308 */ /* 0x0004f00000000000 */
[----:B------:R-:W4:Y:S01]  /*3b20*/  MUFU.SIN R146, R25 ;  /* 0x0000001900927308 */ /* 0x000f220000000400 */
[----:B-1----:R-:W-:Y:S01]  /*3b30*/  FMUL.FTZ R118, R119, R142 ;  /* 0x0000008e77767220 */ /* 0x002fe20000410000 */
[----:B--2---:R-:W-:-:S06]  /*3b40*/  IMAD.WIDE.U32 R28, R107, UR10, RZ ;  /* 0x0000000a6b1c7c25 */ /* 0x004fcc000f8e00ff */
[----:B------:R1:W2:Y:S01]  /*3b50*/  MUFU.COS R148, R25 ;  /* 0x0000001900947308 */ /* 0x0002a20000000000 */
[----:B---3--:R-:W-:-:S07]  /*3b60*/  FMUL.FTZ R117, R119, R144 ;  /* 0x0000009077757220 */ /* 0x008fce0000410000 */
[----:B------:R-:W3:Y:S01]  /*3b70*/  MUFU.SIN R150, R24 ;  /* 0x0000001800967308 */ /* 0x000ee20000000400 */
[----:B----4-:R-:W-:Y:S01]  /*3b80*/  FMUL.FTZ R120, R121, R146 ;  /* 0x0000009279787220 */ /* 0x010fe20000410000 */
[----:B-1----:R-:W-:-:S06]  /*3b90*/  IMAD R25, R107, UR11, R29 ;  /* 0x0000000b6b197c24 */ /* 0x002fcc000f8e021d */
[----:B------:R1:W4:Y:S01]  /*3ba0*/  MUFU.COS R152, R24 ;  /* 0x0000001800987308 */ /* 0x0003220000000000 */
[----:B--2---:R-:W-:Y:S01]  /*3bb0*/  FMUL.FTZ R119, R121, R148 ;  /* 0x0000009479777220 */ /* 0x004fe20000410000 */
[C---:B0-----:R-:W-:Y:S02]  /*3bc0*/  PRMT R9, R21.reuse, 0x7632, R9 ;  /* 0x0000763215097816 */ /* 0x041fe40000000009 */
[----:B------:R-:W-:Y:S02]  /*3bd0*/  SHF.L.U32 R142, R21, 0x10, RZ ;  /* 0x00000010158e7819 */ /* 0x000fe400000006ff */
[----:B------:R-:W-:Y:S02]  /*3be0*/  SHF.L.U32 R162, R22, 0x10, RZ ;  /* 0x0000001016a27819 */ /* 0x000fe400000006ff */
[----:B------:R-:W0:Y:S01]  /*3bf0*/  MUFU.SIN R154, R143 ;  /* 0x0000008f009a7308 */ /* 0x000e220000000400 */
[----:B---3--:R-:W-:Y:S01]  /*3c00*/  FMUL.FTZ R122, R123, R150 ;  /* 0x000000967b7a7220 */ /* 0x008fe20000410000 */
[----:B------:R-:W-:Y:S01]  /*3c10*/  FMUL.FTZ R142, R105, R142 ;  /* 0x0000008e698e7220 */ /* 0x000fe20000410000 */
[----:B------:R-:W-:Y:S01]  /*3c20*/  FMUL.FTZ R162, R103, R162 ;  /* 0x000000a267a27220 */ /* 0x000fe20000410000 */
[----:B-1----:R-:W-:-:S04]  /*3c30*/  LEA R24, P1, R28, R42, 0x1 ;  /* 0x0000002a1c187211 */ /* 0x002fc800078208ff */
[----:B------:R-:W1:Y:S01]  /*3c40*/  MUFU.COS R4, R143 ;  /* 0x0000008f00047308 */ /* 0x000e620000000000 */
[----:B----4-:R-:W-:Y:S01]  /*3c50*/  FMUL.FTZ R121, R123, R152 ;  /* 0x000000987b797220 */ /* 0x010fe20000410000 */
[----:B------:R-:W-:-:S03]  /*3c60*/  LEA.HI.X R25, R28, R40, R25, 0x1, P1 ;  /* 0x000000281c197211 */ /* 0x000fc600008f0c19 */
[----:B------:R-:W-:-:S03]  /*3c70*/  IMAD.WIDE.U32 R24, R45, 0x10, R24 ;  /* 0x000000102d187825 */ /* 0x000fc600078e0018 */
[----:B------:R-:W-:Y:S01]  /*3c80*/  MUFU.EX2 R141, R141 ;  /* 0x0000008d008d7308 */ /* 0x000fe20000000800 */
[C---:B0-----:R-:W-:Y:S01]  /*3c90*/  FMUL.FTZ R124, R125.reuse, R154 ;  /* 0x0000009a7d7c7220 */ /* 0x041fe20000410000 */
[----:B------:R-:W2:Y:S06]  /*3ca0*/  LDG.E.128 R16, desc[UR18][R24.64+0x200] ;  /* 0x0002001218107981 */ /* 0x000eac000c1e1d00 */
[----:B------:R-:W0:Y:S01]  /*3cb0*/  MUFU.COS R8, R27 ;  /* 0x0000001b00087308 */ /* 0x000e220000000000 */
[----:B-1----:R-:W-:-:S07]  /*3cc0*/  FMUL.FTZ R123, R125, R4 ;  /* 0x000000047d7b7220 */ /* 0x002fce0000410000 */
[----:B------:R-:W1:Y:S01]  /*3cd0*/  MUFU.SIN R6, R27 ;  /* 0x0000001b00067308 */ /* 0x000e620000000400 */
[----:B0-----:R-:W-:Y:S01]  /*3ce0*/  FMUL.FTZ R125, R141, R8 ;  /* 0x000000088d7d7220 */ /* 0x001fe20000410000 */
[----:B------:R-:W-:-:S04]  /*3cf0*/  PRMT R8, R20, 0x7632, R8 ;  /* 0x0000763214087816 */ /* 0x000fc80000000008 */
[----:B------:R-:W-:Y:S02]  /*3d00*/  SHF.L.U32 R143, R8, 0x10, RZ ;  /* 0x00000010088f7819 */ /* 0x000fe400000006ff */
[----:B------:R-:W-:Y:S01]  /*3d10*/  SHF.L.U32 R8, R9, 0x10, RZ ;  /* 0x0000001009087819 */ /* 0x000fe200000006ff */
[----:B-1----:R-:W-:Y:S01]  /*3d20*/  FMUL.FTZ R126, R141, R6 ;  /* 0x000000068d7e7220 */ /* 0x002fe20000410000 */
[----:B------:R-:W-:Y:S01]  /*3d30*/  SHF.L.U32 R141, R20, 0x10, RZ ;  /* 0x00000010148d7819 */ /* 0x000fe200000006ff */
[----:B------:R-:W0:Y:S01]  /*3d40*/  LDS.128 R4, [R106+0x10] ;  /* 0x000010006a047984 */ /* 0x000e220000000c00 */
[C---:B------:R-:W-:Y:S01]  /*3d50*/  FMUL.FTZ R143, R108.reuse, R143 ;  /* 0x0000008f6c8f7220 */ /* 0x040fe20000410000 */
[----:B------:R-:W-:Y:S02]  /*3d60*/  FMUL.FTZ R161, R105, R8 ;  /* 0x0000000869a17220 */ /* 0x000fe40000410000 */
[----:B------:R-:W-:Y:S01]  /*3d70*/  FMUL.FTZ R141, R108, R141 ;  /* 0x0000008d6c8d7220 */ /* 0x000fe20000410000 */
[----:B------:R-:W-:-:S03]  /*3d80*/  FMUL.FTZ R8, R143, R137 ;  /* 0x000000898f087220 */ /* 0x000fc60000410000 */
[C---:B------:R-:W-:Y:S01]  /*3d90*/  FMUL.FTZ R12, R141.reuse, R137 ;  /* 0x000000898d0c7220 */ /* 0x040fe20000410000 */
[-CC-:B------:R-:W-:Y:S01]  /*3da0*/  FFMA.FTZ R9, R141, R138.reuse, -R8.reuse ;  /* 0x0000008a8d097223 */ /* 0x180fe20000010808 */
[----:B------:R-:W-:Y:S02]  /*3db0*/  PRMT R8, R22, 0x7632, R8 ;  /* 0x0000763216087816 */ /* 0x000fe40000000008 */
[----:B------:R-:W-:Y:S01]  /*3dc0*/  FFMA.FTZ R12, R143, R138, R12 ;  /* 0x0000008a8f0c7223 */ /* 0x000fe2000001000c */
[----:B------:R-:W-:Y:S01]  /*3dd0*/  FADD.FTZ R9, R142, R9 ;  /* 0x000000098e097221 */ /* 0x000fe20000010000 */
[----:B------:R-:W-:Y:S02]  /*3de0*/  SHF.L.U32 R8, R8, 0x10, RZ ;  /* 0x0000001008087819 */ /* 0x000fe400000006ff */
[----:B------:R-:W-:Y:S01]  /*3df0*/  FADD.FTZ R12, R161, R12 ;  /* 0x0000000ca10c7221 */ /* 0x000fe20000010000 */
[CC--:B------:R-:W-:Y:S02]  /*3e00*/  FMUL.FTZ R11, R136.reuse, R9.reuse ;  /* 0x00000009880b7220 */ /* 0x0c0fe40000410000 */
[----:B------:R-:W-:Y:S01]  /*3e10*/  FMUL.FTZ R163, R103, R8 ;  /* 0x0000000867a37220 */ /* 0x000fe20000410000 */
[-C--:B------:R-:W-:Y:S01]  /*3e20*/  FMUL.FTZ R10, R136, R12.reuse ;  /* 0x0000000c880a7220 */ /* 0x080fe20000410000 */
[----:B------:R-:W-:Y:S01]  /*3e30*/  FFMA.FTZ R12, R135, R12, R11 ;  /* 0x0000000c870c7223 */ /* 0x000fe2000001000b */
[----:B------:R-:W-:Y:S01]  /*3e40*/  PRMT R8, R23, 0x7632, R8 ;  /* 0x0000763217087816 */ /* 0x000fe20000000008 */
[----:B------:R-:W-:Y:S01]  /*3e50*/  FMUL.FTZ R11, R133, R14 ;  /* 0x0000000e850b7220 */ /* 0x000fe20000410000 */
[----:B------:R-:W-:Y:S01]  /*3e60*/  FFMA.FTZ R9, R135, R9, -R10 ;  /* 0x0000000987097223 */ /* 0x000fe2000001080a */
[----:B------:R-:W-:Y:S01]  /*3e70*/  FADD.FTZ R12, R163, R12 ;  /* 0x0000000ca30c7221 */ /* 0x000fe20000010000 */
[----:B------:R-:W-:Y:S01]  /*3e80*/  SHF.L.U32 R164, R8, 0x10, RZ ;  /* 0x0000001008a47819 */ /* 0x000fe200000006ff */
[----:B------:R-:W-:Y:S01]  /*3e90*/  FFMA.FTZ R11, R132, R13, R11 ;  /* 0x0000000d840b7223 */ /* 0x000fe2000001000b */
[----:B------:R-:W-:Y:S01]  /*3ea0*/  FADD.FTZ R9, R162, R9 ;  /* 0x00000009a2097221 */ /* 0x000fe20000010000 */
[----:B------:R-:W-:Y:S01]  /*3eb0*/  SHF.L.U32 R8, R23, 0x10, RZ ;  /* 0x0000001017087819 */ /* 0x000fe200000006ff */
[----:B------:R-:W-:Y:S01]  /*3ec0*/  FMUL.FTZ R10, R133, R12 ;  /* 0x0000000c850a7220 */ /* 0x000fe20000410000 */
[----:B------:R-:W-:Y:S01]  /*3ed0*/  FMUL.FTZ R164, R101, R164 ;  /* 0x000000a465a47220 */ /* 0x000fe20000410000 */
[-C--:B------:R-:W-:Y:S01]  /*3ee0*/  FMUL.FTZ R13, R133, R9.reuse ;  /* 0x00000009850d7220 */ /* 0x080fe20000410000 */
[----:B------:R-:W3:Y:S01]  /*3ef0*/  LDG.E.128 R20, desc[UR18][R24.64+0x400] ;  /* 0x0004001218147981 */ /* 0x000ee2000c1e1d00 */
[C---:B------:R-:W-:Y:S01]  /*3f00*/  FFMA.FTZ R10, R132.reuse, R9, -R10 ;  /* 0x00000009840a7223 */ /* 0x040fe2000001080a */
[----:B------:R-:W-:Y:S01]  /*3f10*/  FMUL.FTZ R165, R101, R8 ;  /* 0x0000000865a57220 */ /* 0x000fe20000410000 */
[----:B------:R-:W-:Y:S01]  /*3f20*/  FFMA.FTZ R13, R132, R12, R13 ;  /* 0x0000000c840d7223 */ /* 0x000fe2000001000d */
[----:B------:R-:W-:-:S02]  /*3f30*/  FMUL.FTZ R8, R134, R11 ;  /* 0x0000000b86087220 */ /* 0x000fc40000410000 */
[----:B------:R-:W-:Y:S01]  /*3f40*/  FADD.FTZ R10, R165, R10 ;  /* 0x0000000aa50a7221 */ /* 0x000fe20000010000 */
[----:B0-----:R-:W-:Y:S01]  /*3f50*/  PRMT R9, R4, 0x7632, R9 ;  /* 0x0000763204097816 */ /* 0x001fe20000000009 */
[----:B------:R-:W-:Y:S01]  /*3f60*/  FADD.FTZ R13, R164, R13 ;  /* 0x0000000da40d7221 */ /* 0x000fe20000010000 */
[----:B------:R-:W-:Y:S01]  /*3f70*/  SHF.L.U32 R166, R4, 0x10, RZ ;  /* 0x0000001004a67819 */ /* 0x000fe200000006ff */
[-C--:B------:R-:W-:Y:S01]  /*3f80*/  FFMA.FTZ R26, R131, R15.reuse, -R8 ;  /* 0x0000000f831a7223 */ /* 0x080fe20000010808 */
[C---:B------:R-:W-:Y:S01]  /*3f90*/  FMUL.FTZ R8, R134.reuse, R15 ;  /* 0x0000000f86087220 */ /* 0x040fe20000410000 */
[----:B------:R-:W-:Y:S01]  /*3fa0*/  SHF.L.U32 R4, R9, 0x10, RZ ;  /* 0x0000001009047819 */ /* 0x000fe200000006ff */
[C---:B------:R-:W-:Y:S01]  /*3fb0*/  FMUL.FTZ R15, R134.reuse, R13 ;  /* 0x0000000d860f7220 */ /* 0x040fe20000410000 */
[----:B------:R-:W-:Y:S01]  /*3fc0*/  FMUL.FTZ R12, R134, R10 ;  /* 0x0000000a860c7220 */ /* 0x000fe20000410000 */
[----:B------:R-:W-:Y:S01]  /*3fd0*/  FMUL.FTZ R166, R99, R166 ;  /* 0x000000a663a67220 */ /* 0x000fe20000410000 */
[C---:B------:R-:W-:Y:S01]  /*3fe0*/  FFMA.FTZ R27, R131.reuse, R11, R8 ;  /* 0x0000000b831b7223 */ /* 0x040fe20000010008 */
[C---:B------:R-:W-:Y:S01]  /*3ff0*/  FFMA.FTZ R15, R131.reuse, R10, -R15 ;  /* 0x0000000a830f7223 */ /* 0x040fe2000001080f */
[----:B------:R-:W-:Y:S01]  /*4000*/  FFMA.FTZ R12, R131, R13, R12 ;  /* 0x0000000d830c7223 */ /* 0x000fe2000001000c */
[----:B------:R-:W-:Y:S01]  /*4010*/  FMUL.FTZ R167, R99, R4 ;  /* 0x0000000463a77220 */ /* 0x000fe20000410000 */
[----:B------:R-:W-:Y:S01]  /*4020*/  PRMT R4, R5, 0x7632, R4 ;  /* 0x0000763205047816 */ /* 0x000fe20000000004 */
[----:B------:R-:W-:Y:S01]  /*4030*/  FADD.FTZ R15, R166, R15 ;  /* 0x0000000fa60f7221 */ /* 0x000fe20000010000 */
[----:B------:R-:W0:Y:S01]  /*4040*/  LDS.128 R8, [R106+0x20] ;  /* 0x000020006a087984 */ /* 0x000e220000000c00 */
[----:B------:R-:W-:Y:S01]  /*4050*/  FADD.FTZ R12, R167, R12 ;  /* 0x0000000ca70c7221 */ /* 0x000fe20000010000 */
[----:B------:R-:W-:Y:S01]  /*4060*/  SHF.L.U32 R154, R4, 0x10, RZ ;  /* 0x00000010049a7819 */ /* 0x000fe200000006ff */
[----:B------:R-:W-:Y:S01]  /*4070*/  FMUL.FTZ R13, R129, R15 ;  /* 0x0000000f810d7220 */ /* 0x000fe20000410000 */
[----:B------:R-:W-:Y:S01]  /*4080*/  SHF.L.U32 R4, R5, 0x10, RZ ;  /* 0x0000001005047819 */ /* 0x000fe200000006ff */
[----:B------:R-:W-:-:S02]  /*4090*/  FMUL.FTZ R14, R129, R12 ;  /* 0x0000000c810e7220 */ /* 0x000fc40000410000 */
[C---:B------:R-:W-:Y:S01]  /*40a0*/  FFMA.FTZ R5, R130.reuse, R12, R13 ;  /* 0x0000000c82057223 */ /* 0x040fe2000001000d */
[C---:B------:R-:W-:Y:S01]  /*40b0*/  FMUL.FTZ R154, R97.reuse, R154 ;  /* 0x0000009a619a7220 */ /* 0x040fe20000410000 */
[----:B------:R-:W-:Y:S01]  /*40c0*/  FFMA.FTZ R28, R130, R15, -R14 ;  /* 0x0000000f821c7223 */ /* 0x000fe2000001080e */
[----:B------:R-:W-:Y:S02]  /*40d0*/  FMUL.FTZ R155, R97, R4 ;  /* 0x00000004619b7220 */ /* 0x000fe40000410000 */
[----:B------:R-:W-:Y:S01]  /*40e0*/  FADD.FTZ R36, R154, R5 ;  /* 0x000000059a247221 */ /* 0x000fe20000010000 */
[----:B------:R-:W4:Y:S01]  /*40f0*/  LDG.E.128 R12, desc[UR18][R24.64] ;  /* 0x00000012180c7981 */ /* 0x000f22000c1e1d00 */
[----:B------:R-:W-:-:S03]  /*4100*/  FADD.FTZ R5, R155, R28 ;  /* 0x0000001c9b057221 */ /* 0x000fc60000010000 */
[----:B------:R1:W5:Y:S01]  /*4110*/  LDG.E.128 R28, desc[UR18][R24.64+0x600] ;  /* 0x00060012181c7981 */ /* 0x000362000c1e1d00 */
[----:B------:R-:W-:Y:S01]  /*4120*/  PRMT R4, R6, 0x7632, R4 ;  /* 0x0000763206047816 */ /* 0x000fe20000000004 */
[----:B------:R-:W-:-:S03]  /*4130*/  FMUL.FTZ R37, R128, R5 ;  /* 0x0000000580257220 */ /* 0x000fc60000410000 */
[----:B------:R-:W-:Y:S01]  /*4140*/  SHF.L.U32 R4, R4, 0x10, RZ ;  /* 0x0000001004047819 */ /* 0x000fe200000006ff */
[-C--:B------:R-:W-:Y:S01]  /*4150*/  FMUL.FTZ R144, R128, R36.reuse ;  /* 0x0000002480907220 */ /* 0x080fe20000410000 */
[----:B------:R-:W-:Y:S01]  /*4160*/  SHF.L.U32 R6, R6, 0x10, RZ ;  /* 0x0000001006067819 */ /* 0x000fe200000006ff */
[----:B------:R-:W-:Y:S02]  /*4170*/  FFMA.FTZ R36, R127, R36, R37 ;  /* 0x000000247f247223 */ /* 0x000fe40000010025 */
[----:B------:R-:W-:Y:S01]  /*4180*/  FMUL.FTZ R147, R95, R4 ;  /* 0x000000045f937220 */ /* 0x000fe20000410000 */
[----:B------:R-:W-:Y:S01]  /*4190*/  FFMA.FTZ R144, R127, R5, -R144 ;  /* 0x000000057f907223 */ /* 0x000fe20000010890 */
[----:B------:R-:W-:Y:S01]  /*41a0*/  FMUL.FTZ R145, R95, R6 ;  /* 0x000000065f917220 */ /* 0x000fe20000410000 */
[----:B------:R-:W-:Y:S01]  /*41b0*/  PRMT R4, R7, 0x7632, R4 ;  /* 0x0000763207047816 */ /* 0x000fe20000000004 */
[----:B------:R-:W-:Y:S01]  /*41c0*/  FADD.FTZ R36, R147, R36 ;  /* 0x0000002493247221 */ /* 0x000fe20000010000 */
[-C--:B------:R-:W-:Y:S01]  /*41d0*/  FMUL.FTZ R5, R129, R27.reuse ;  /* 0x0000001b81057220 */ /* 0x080fe20000410000 */
[----:B------:R-:W-:Y:S01]  /*41e0*/  FADD.FTZ R144, R145, R144 ;  /* 0x0000009091907221 */ /* 0x000fe20000010000 */
[----:B------:R-:W-:Y:S01]  /*41f0*/  SHF.L.U32 R4, R4, 0x10, RZ ;  /* 0x0000001004047819 */ /* 0x000fe200000006ff */
[----:B------:R-:W-:Y:S01]  /*4200*/  FMUL.FTZ R37, R110, R36 ;  /* 0x000000246e257220 */ /* 0x000fe20000410000 */
[----:B------:R-:W-:Y:S01]  /*4210*/  FFMA.FTZ R5, R130, R26, -R5 ;  /* 0x0000001a82057223 */ /* 0x000fe20000010805 */
[----:B------:R-:W-:Y:S01]  /*4220*/  FMUL.FTZ R6, R110, R144 ;  /* 0x000000906e067220 */ /* 0x000fe20000410000 */
[----:B-1----:R-:W-:Y:S01]  /*4230*/  FMUL.FTZ R25, R129, R26 ;  /* 0x0000001a81197220 */ /* 0x002fe20000410000 */
[----:B------:R-:W-:Y:S01]  /*4240*/  FFMA.FTZ R37, R109, R144, -R37 ;  /* 0x000000906d257223 */ /* 0x000fe20000010825 */
[----:B------:R-:W-:Y:S01]  /*4250*/  SHF.L.U32 R146, R7, 0x10, RZ ;  /* 0x0000001007927819 */ /* 0x000fe200000006ff */
[----:B------:R-:W-:Y:S01]  /*4260*/  FMUL.FTZ R144, R91, R4 ;  /* 0x000000045b907220 */ /* 0x000fe20000410000 */
[C---:B0-----:R-:W-:Y:S01]  /*4270*/  PRMT R4, R8.reuse, 0x7632, R4 ;  /* 0x0000763208047816 */ /* 0x041fe20000000004 */
[----:B------:R-:W-:Y:S01]  /*4280*/  FFMA.FTZ R7, R109, R36, R6 ;  /* 0x000000246d077223 */ /* 0x000fe20000010006 */
[----:B------:R-:W-:Y:S01]  /*4290*/  SHF.L.U32 R148, R8, 0x10, RZ ;  /* 0x0000001008947819 */ /* 0x000fe200000006ff */
[----:B------:R-:W-:Y:S01]  /*42a0*/  FFMA.FTZ R25, R130, R27, R25 ;  /* 0x0000001b82197223 */ /* 0x000fe20000010019 */
[----:B------:R-:W-:Y:S01]  /*42b0*/  FMUL.FTZ R8, R128, R5 ;  /* 0x0000000580087220 */ /* 0x000fe20000410000 */
[----:B------:R-:W-:Y:S01]  /*42c0*/  FMUL.FTZ R146, R91, R146 ;  /* 0x000000925b927220 */ /* 0x000fe20000410000 */
[----:B------:R-:W-:Y:S01]  /*42d0*/  SHF.L.U32 R4, R4, 0x10, RZ ;  /* 0x0000001004047819 */ /* 0x000fe200000006ff */
[----:B------:R-:W-:Y:S01]  /*42e0*/  FADD.FTZ R7, R144, R7 ;  /* 0x0000000790077221 */ /* 0x000fe20000010000 */
[-C--:B------:R-:W-:Y:S01]  /*42f0*/  FMUL.FTZ R6, R128, R25.reuse ;  /* 0x0000001980067220 */ /* 0x080fe20000410000 */
[----:B------:R-:W-:Y:S01]  /*4300*/  FFMA.FTZ R8, R127, R25, R8 ;  /* 0x000000197f087223 */ /* 0x000fe20000010008 */
[----:B------:R-:W-:Y:S01]  /*4310*/  FADD.FTZ R37, R146, R37 ;  /* 0x0000002592257221 */ /* 0x000fe20000010000 */
[----:B------:R-:W-:Y:S01]  /*4320*/  FMUL.FTZ R24, R112, R7 ;  /* 0x0000000770187220 */ /* 0x000fe20000410000 */
[----:B------:R-:W-:Y:S01]  /*4330*/  FMUL.FTZ R149, R93, R4 ;  /* 0x000000045d957220 */ /* 0x000fe20000410000 */
[----:B------:R-:W-:Y:S01]  /*4340*/  FFMA.FTZ R6, R127, R5, -R6 ;  /* 0x000000057f067223 */ /* 0x000fe20000010806 */
[----:B------:R-:W-:Y:S01]  /*4350*/  FMUL.FTZ R4, R110, R8 ;  /* 0x000000086e047220 */ /* 0x000fe20000410000 */
[-C--:B------:R-:W-:Y:S01]  /*4360*/  FMUL.FTZ R26, R112, R37.reuse ;  /* 0x00000025701a7220 */ /* 0x080fe20000410000 */
[----:B------:R-:W-:Y:S01]  /*4370*/  FFMA.FTZ R37, R111, R37, -R24 ;  /* 0x000000256f257223 */ /* 0x000fe20000010818 */
[----:B------:R-:W-:Y:S01]  /*4380*/  FMUL.FTZ R148, R93, R148 ;  /* 0x000000945d947220 */ /* 0x000fe20000410000 */
[-CC-:B------:R-:W-:Y:S01]  /*4390*/  FFMA.FTZ R24, R109, R6.reuse, -R4.reuse ;  /* 0x000000066d187223 */ /* 0x180fe20000010804 */
[----:B------:R-:W-:Y:S01]  /*43a0*/  FMUL.FTZ R5, R110, R6 ;  /* 0x000000066e057220 */ /* 0x000fe20000410000 */
[----:B------:R-:W-:Y:S01]  /*43b0*/  PRMT R4, R9, 0x7632, R4 ;  /* 0x0000763209047816 */ /* 0x000fe20000000004 */
[----:B------:R-:W-:Y:S01]  /*43c0*/  FFMA.FTZ R26, R111, R7, R26 ;  /* 0x000000076f1a7223 */ /* 0x000fe2000001001a */
[----:B------:R-:W-:Y:S01]  /*43d0*/  FADD.FTZ R37, R148, R37 ;  /* 0x0000002594257221 */ /* 0x000fe20000010000 */
[----:B------:R-:W-:Y:S01]  /*43e0*/  FFMA.FTZ R25, R109, R8, R5 ;  /* 0x000000086d197223 */ /* 0x000fe20000010005 */
[----:B------:R-:W-:Y:S01]  /*43f0*/  SHF.L.U32 R150, R4, 0x10, RZ ;  /* 0x0000001004967819 */ /* 0x000fe200000006ff */
[----:B------:R-:W-:Y:S01]  /*4400*/  FADD.FTZ R26, R149, R26 ;  /* 0x0000001a951a7221 */ /* 0x000fe20000010000 */
[----:B------:R-:W0:Y:S01]  /*4410*/  LDS.128 R4, [R106+0x30] ;  /* 0x000030006a047984 */ /* 0x000e220000000c00 */
[----:B------:R-:W-:Y:S01]  /*4420*/  FMUL.FTZ R36, R114, R37 ;  /* 0x0000002572247220 */ /* 0x000fe20000410000 */
[----:B------:R-:W-:-:S03]  /*4430*/  SHF.L.U32 R8, R9, 0x10, RZ ;  /* 0x0000001009087819 */ /* 0x000fc600000006ff */
[-C--:B------:R-:W-:Y:S01]  /*4440*/  FFMA.FTZ R27, R113, R26.reuse, R36 ;  /* 0x0000001a711b7223 */ /* 0x080fe20000010024 */
[----:B------:R-:W-:Y:S01]  /*4450*/  FMUL.FTZ R26, R114, R26 ;  /* 0x0000001a721a7220 */ /* 0x000fe20000410000 */
[C---:B------:R-:W-:Y:S01]  /*4460*/  FMUL.FTZ R150, R59.reuse, R150 ;  /* 0x000000963b967220 */ /* 0x040fe20000410000 */
[----:B------:R-:W-:Y:S02]  /*4470*/  FMUL.FTZ R151, R59, R8 ;  /* 0x000000083b977220 */ /* 0x000fe40000410000 */
[----:B------:R-:W-:Y:S01]  /*4480*/  FFMA.FTZ R152, R113, R37, -R26 ;  /* 0x0000002571987223 */ /* 0x000fe2000001081a */
[----:B------:R-:W-:Y:S01]  /*4490*/  FMUL.FTZ R26, R112, R25 ;  /* 0x00000019701a7220 */ /* 0x000fe20000410000 */
[----:B------:R-:W-:Y:S01]  /*44a0*/  FADD.FTZ R27, R150, R27 ;  /* 0x0000001b961b7221 */ /* 0x000fe20000010000 */
[----:B------:R-:W-:Y:S01]  /*44b0*/  PRMT R8, R10, 0x7632, R8 ;  /* 0x000076320a087816 */ /* 0x000fe20000000008 */
[-C--:B------:R-:W-:Y:S01]  /*44c0*/  FMUL.FTZ R36, R112, R24.reuse ;  /* 0x0000001870247220 */ /* 0x080fe20000410000 */
[----:B------:R-:W-:Y:S01]  /*44d0*/  FADD.FTZ R9, R151, R152 ;  /* 0x0000009897097221 */ /* 0x000fe20000010000 */
[C---:B------:R-:W-:Y:S01]  /*44e0*/  FFMA.FTZ R26, R111.reuse, R24, -R26 ;  /* 0x000000186f1a7223 */ /* 0x040fe2000001081a */
[----:B------:R-:W-:Y:S01]  /*44f0*/  SHF.L.U32 R152, R10, 0x10, RZ ;  /* 0x000000100a987819 */ /* 0x000fe200000006ff */
[----:B------:R-:W-:Y:S01]  /*4500*/  FMUL.FTZ R24, R116, R27 ;  /* 0x0000001b74187220 */ /* 0x000fe20000410000 */
[----:B------:R-:W-:Y:S01]  /*4510*/  SHF.L.U32 R8, R8, 0x10, RZ ;  /* 0x0000001008087819 */ /* 0x000fe200000006ff */
[----:B------:R-:W-:Y:S01]  /*4520*/  FFMA.FTZ R36, R111, R25, R36 ;  /* 0x000000196f247223 */ /* 0x000fe20000010024 */
[-C--:B------:R-:W-:Y:S01]  /*4530*/  FMUL.FTZ R156, R116, R9.reuse ;  /* 0x00000009749c7220 */ /* 0x080fe20000410000 */
[----:B------:R-:W-:Y:S01]  /*4540*/  FFMA.FTZ R9, R115, R9, -R24 ;  /* 0x0000000973097223 */ /* 0x000fe20000010818 */
[----:B------:R-:W-:Y:S01]  /*4550*/  FMUL.FTZ R152, R61, R152 ;  /* 0x000000983d987220 */ /* 0x000fe20000410000 */
[----:B------:R-:W-:Y:S01]  /*4560*/  FMUL.FTZ R10, R114, R36 ;  /* 0x00000024720a7220 */ /* 0x000fe20000410000 */
[----:B------:R-:W-:Y:S01]  /*4570*/  FFMA.FTZ R156, R115, R27, R156 ;  /* 0x0000001b739c7223 */ /* 0x000fe2000001009c */
[----:B------:R-:W-:Y:S01]  /*4580*/  FMUL.FTZ R153, R61, R8 ;  /* 0x000000083d997220 */ /* 0x000fe20000410000 */
[----:B------:R-:W-:Y:S01]  /*4590*/  PRMT R8, R11, 0x7632, R8 ;  /* 0x000076320b087816 */ /* 0x000fe20000000008 */
[----:B------:R-:W-:Y:S01]  /*45a0*/  FADD.FTZ R9, R152, R9 ;  /* 0x0000000998097221 */ /* 0x000fe20000010000 */
[-C--:B------:R-:W-:Y:S01]  /*45b0*/  FFMA.FTZ R10, R113, R26.reuse, -R10 ;  /* 0x0000001a710a7223 */ /* 0x080fe2000001080a */
[----:B------:R-:W-:Y:S01]  /*45c0*/  FADD.FTZ R24, R153, R156 ;  /* 0x0000009c99187221 */ /* 0x000fe20000010000 */
[----:B------:R-:W-:Y:S01]  /*45d0*/  FMUL.FTZ R26, R114, R26 ;  /* 0x0000001a721a7220 */ /* 0x000fe20000410000 */
[----:B------:R-:W-:Y:S01]  /*45e0*/  SHF.L.U32 R156, R8, 0x10, RZ ;  /* 0x00000010089c7819 */ /* 0x000fe200000006ff */
[CC--:B------:R-:W-:Y:S01]  /*45f0*/  FMUL.FTZ R158, R118.reuse, R9.reuse ;  /* 0x00000009769e7220 */ /* 0x0c0fe20000410000 */
[----:B------:R-:W-:Y:S01]  /*4600*/  SHF.L.U32 R8, R11, 0x10, RZ ;  /* 0x000000100b087819 */ /* 0x000fe200000006ff */
[----:B------:R-:W-:Y:S01]  /*4610*/  FFMA.FTZ R26, R113, R36, R26 ;  /* 0x00000024711a7223 */ /* 0x000fe2000001001a */
[-C--:B------:R-:W-:Y:S01]  /*4620*/  FMUL.FTZ R36, R118, R24.reuse ;  /* 0x0000001876247220 */ /* 0x080fe20000410000 */
[----:B------:R-:W-:Y:S01]  /*4630*/  FFMA.FTZ R11, R117, R24, R158 ;  /* 0x00000018750b7223 */ /* 0x000fe2000001009e */
[----:B------:R-:W-:Y:S01]  /*4640*/  FMUL.FTZ R156, R65, R156 ;  /* 0x0000009c419c7220 */ /* 0x000fe20000410000 */
[----:B------:R-:W-:Y:S01]  /*4650*/  FMUL.FTZ R24, R116, R26 ;  /* 0x0000001a74187220 */ /* 0x000fe20000410000 */
[----:B------:R-:W-:Y:S01]  /*4660*/  FFMA.FTZ R36, R117, R9, -R36 ;  /* 0x0000000975247223 */ /* 0x000fe20000010824 */
[----:B------:R-:W-:Y:S01]  /*4670*/  FMUL.FTZ R157, R65, R8 ;  /* 0x00000008419d7220 */ /* 0x000fe20000410000 */
[----:B------:R-:W-:Y:S01]  /*4680*/  FADD.FTZ R11, R156, R11 ;  /* 0x0000000b9c0b7221 */ /* 0x000fe20000010000 */
[-C--:B------:R-:W-:Y:S01]  /*4690*/  FMUL.FTZ R9, R116, R10.reuse ;  /* 0x0000000a74097220 */ /* 0x080fe20000410000 */
[----:B------:R-:W-:Y:S01]  /*46a0*/  FFMA.FTZ R24, R115, R10, -R24 ;  /* 0x0000000a73187223 */ /* 0x000fe20000010818 */
[----:B------:R-:W-:Y:S01]  /*46b0*/  FADD.FTZ R36, R157, R36 ;  /* 0x000000249d247221 */ /* 0x000fe20000010000 */
[----:B0-----:R-:W-:Y:S01]  /*46c0*/  PRMT R8, R4, 0x7632, R8 ;  /* 0x0000763204087816 */ /* 0x001fe20000000008 */
[----:B------:R-:W-:Y:S01]  /*46d0*/  FMUL.FTZ R10, R120, R11 ;  /* 0x0000000b780a7220 */ /* 0x000fe20000410000 */
[----:B------:R-:W-:Y:S01]  /*46e0*/  SHF.L.U32 R158, R4, 0x10, RZ ;  /* 0x00000010049e7819 */ /* 0x000fe200000006ff */
[----:B------:R-:W-:Y:S01]  /*46f0*/  FFMA.FTZ R9, R115, R26, R9 ;  /* 0x0000001a73097223 */ /* 0x000fe20000010009 */
[----:B------:R-:W-:Y:S01]  /*4700*/  SHF.L.U32 R8, R8, 0x10, RZ ;  /* 0x0000001008087819 */ /* 0x000fe200000006ff */
[-C--:B------:R-:W-:Y:S01]  /*4710*/  FFMA.FTZ R25, R119, R36.reuse, -R10 ;  /* 0x0000002477197223 */ /* 0x080fe2000001080a */
[----:B------:R-:W-:Y:S01]  /*4720*/  FMUL.FTZ R26, R120, R36 ;  /* 0x00000024781a7220 */ /* 0x000fe20000410000 */
[----:B------:R-:W-:Y:S01]  /*4730*/  FMUL.FTZ R10, R118, R9 ;  /* 0x00000009760a7220 */ /* 0x000fe20000410000 */
[----:B------:R-:W-:Y:S01]  /*4740*/  FMUL.FTZ R158, R67, R158 ;  /* 0x0000009e439e7220 */ /* 0x000fe20000410000 */
[----:B------:R-:W-:Y:S01]  /*4750*/  PRMT R4, R5, 0x7632, R4 ;  /* 0x0000763205047816 */ /* 0x000fe20000000004 */
[----:B------:R-:W-:Y:S01]  /*4760*/  FFMA.FTZ R26, R119, R11, R26 ;  /* 0x0000000b771a7223 */ /* 0x000fe2000001001a */
[----:B------:R-:W-:Y:S01]  /*4770*/  FMUL.FTZ R159, R67, R8 ;  /* 0x00000008439f7220 */ /* 0x000fe20000410000 */
[-C--:B------:R-:W-:Y:S01]  /*4780*/  FFMA.FTZ R10, R117, R24.reuse, -R10 ;  /* 0x00000018750a7223 */ /* 0x080fe2000001080a */
[----:B------:R-:W-:Y:S01]  /*4790*/  FADD.FTZ R25, R158, R25 ;  /* 0x000000199e197221 */ /* 0x000fe20000010000 */
[----:B------:R-:W-:Y:S01]  /*47a0*/  FMUL.FTZ R24, R118, R24 ;  /* 0x0000001876187220 */ /* 0x000fe20000410000 */
[----:B------:R-:W-:Y:S01]  /*47b0*/  SHF.L.U32 R4, R4, 0x10, RZ ;  /* 0x0000001004047819 */ /* 0x000fe200000006ff */
[----:B------:R-:W-:Y:S01]  /*47c0*/  FADD.FTZ R26, R159, R26 ;  /* 0x0000001a9f1a7221 */ /* 0x000fe20000010000 */
[C---:B------:R-:W-:Y:S01]  /*47d0*/  FMUL.FTZ R36, R122.reuse, R25 ;  /* 0x000000197a247220 */ /* 0x040fe20000410000 */
[----:B------:R-:W-:Y:S01]  /*47e0*/  FFMA.FTZ R24, R117, R9, R24 ;  /* 0x0000000975187223 */ /* 0x000fe20000010018 */
[----:B------:R-:W-:Y:S01]  /*47f0*/  SHF.L.U32 R168, R5, 0x10, RZ ;  /* 0x0000001005a87819 */ /* 0x000fe200000006ff */
[-C--:B------:R-:W-:Y:S01]  /*4800*/  FMUL.FTZ R8, R122, R26.reuse ;  /* 0x0000001a7a087220 */ /* 0x080fe20000410000 */
[----:B------:R-:W-:Y:S01]  /*4810*/  FFMA.FTZ R9, R121, R26, R36 ;  /* 0x0000001a79097223 */ /* 0x000fe20000010024 */
[----:B------:R-:W-:Y:S01]  /*4820*/  FMUL.FTZ R160, R69, R4 ;  /* 0x0000000445a07220 */ /* 0x000fe20000410000 */
[C---:B------:R-:W-:Y:S01]  /*4830*/  FMUL.FTZ R4, R120.reuse, R24 ;  /* 0x0000001878047220 */ /* 0x040fe20000410000 */
[----:B------:R-:W-:Y:S01]  /*4840*/  FFMA.FTZ R25, R121, R25, -R8 ;  /* 0x0000001979197223 */ /* 0x000fe20000010808 */
        /* <DEDUP_REMOVED lines=8> */
[--C-:B------:R-:W-:Y:S01]  /*48d0*/  FFMA.FTZ R24, R119, R24, R5.reuse ;  /* 0x0000001877187223 */ /* 0x100fe20000010005 */
[----:B------:R-:W-:Y:S01]  /*48e0*/  SHF.L.U32 R4, R4, 0x10, RZ ;  /* 0x0000001004047819 */ /* 0x000fe200000006ff */
[-C--:B------:R-:W-:Y:S01]  /*48f0*/  FMUL.FTZ R36, R124, R25.reuse ;  /* 0x000000197c247220 */ /* 0x080fe20000410000 */
[----:B------:R-:W-:Y:S01]  /*4900*/  FFMA.FTZ R26, R123, R25, -R8 ;  /* 0x000000197b1a7223 */ /* 0x000fe20000010808 */
[----:B------:R-:W-:Y:S01]  /*4910*/  FMUL.FTZ R169, R71, R6 ;  /* 0x0000000647a97220 */ /* 0x000fe20000410000 */
[C---:B------:R-:W-:Y:S01]  /*4920*/  FMUL.FTZ R8, R122.reuse, R24 ;  /* 0x000000187a087220 */ /* 0x040fe20000410000 */
[----:B------:R-:W-:Y:S01]  /*4930*/  PRMT R5, R7, 0x7632, R5 ;  /* 0x0000763207057816 */ /* 0x000fe20000000005 */
[----:B------:R-:W-:Y:S01]  /*4940*/  FFMA.FTZ R9, R123, R9, R36 ;  /* 0x000000097b097223 */ /* 0x000fe20000010024 */
[----:B------:R-:W-:Y:S01]  /*4950*/  FMUL.FTZ R170, R71, R4 ;  /* 0x0000000447aa7220 */ /* 0x000fe20000410000 */
[----:B------:R-:W-:Y:S01]  /*4960*/  FADD.FTZ R26, R169, R26 ;  /* 0x0000001aa91a7221 */ /* 0x000fe20000010000 */
[-C--:B------:R-:W-:Y:S01]  /*4970*/  FFMA.FTZ R8, R121, R10.reuse, -R8 ;  /* 0x0000000a79087223 */ /* 0x080fe20000010808 */
        /* <DEDUP_REMOVED lines=12> */
[----:B------:R-:W-:Y:S01]  /*4a40*/  FADD.FTZ R174, R171, R6 ;  /* 0x00000006abae7221 */ /* 0x000fe20000010000 */
[-C--:B------:R-:W-:Y:S01]  /*4a50*/  FFMA.FTZ R4, R123, R8.reuse, -R4 ;  /* 0x000000087b047223 */ /* 0x080fe20000010804 */
[----:B------:R-:W-:Y:S01]  /*4a60*/  FMUL.FTZ R8, R124, R8 ;  /* 0x000000087c087220 */ /* 0x000fe20000410000 */
[----:B------:R-:W-:-:S02]  /*4a70*/  FADD.FTZ R173, R172, R5 ;  /* 0x00000005acad7221 */ /* 0x000fc40000010000 */
[----:B------:R-:W0:Y:S01]  /*4a80*/  SHFL.UP PT, R9, R174, 0x1, RZ ;  /* 0x04200000ae097989 */ /* 0x000e2200000e00ff */
[----:B------:R-:W-:Y:S01]  /*4a90*/  FFMA.FTZ R8, R123, R10, R8 ;  /* 0x0000000a7b087223 */ /* 0x000fe20000010008 */
[C---:B------:R-:W-:Y:S02]  /*4aa0*/  FMUL.FTZ R6, R126.reuse, R4 ;  /* 0x000000047e067220 */ /* 0x040fe40000410000 */
[----:B------:R-:W1:Y:S01]  /*4ab0*/  SHFL.UP PT, R7, R173, 0x1, RZ ;  /* 0x04200000ad077989 */ /* 0x000e6200000e00ff */
[-C--:B------:R-:W-:Y:S01]  /*4ac0*/  FMUL.FTZ R5, R126, R8.reuse ;  /* 0x000000087e057220 */ /* 0x080fe20000410000 */
[----:B------:R-:W-:-:S03]  /*4ad0*/  FFMA.FTZ R176, R125, R8, R6 ;  /* 0x000000087db07223 */ /* 0x000fc60000010006 */
[----:B------:R-:W-:Y:S02]  /*4ae0*/  FFMA.FTZ R177, R125, R4, -R5 ;  /* 0x000000047db17223 */ /* 0x000fe40000010805 */
[----:B------:R-:W2:Y:S01]  /*4af0*/  SHFL.UP PT, R5, R176, 0x1, RZ ;  /* 0x04200000b0057989 */ /* 0x000ea200000e00ff */
[----:B------:R-:W-:-:S03]  /*4b00*/  ISETP.GE.AND P1, PT, R39, 0x1, PT ;  /* 0x000000012700780c */ /* 0x000fc60003f26270 */
[----:B------:R-:W2:Y:S01]  /*4b10*/  SHFL.UP PT, R4, R177, 0x1, RZ ;  /* 0x04200000b1047989 */ /* 0x000ea200000e00ff */
        /* <DEDUP_REMOVED lines=9> */
[-C--:B------:R-:W-:Y:S02]  /*4bb0*/  @P1 FFMA.FTZ R176, R176, R4.reuse, R7 ;  /* 0x00000004b0b01223 */ /* 0x080fe40000010007 */
[----:B------:R-:W1:Y:S01]  /*4bc0*/  SHFL.UP PT, R8, R173, 0x2, RZ ;  /* 0x04400000ad087989 */ /* 0x000e6200000e00ff */
[----:B------:R-:W-:-:S03]  /*4bd0*/  @P1 FFMA.FTZ R177, R177, R4, -R6 ;  /* 0x00000004b1b11223 */ /* 0x000fc60000010806 */
[----:B------:R-:W2:Y:S04]  /*4be0*/  SHFL.UP PT, R5, R176, 0x2, RZ ;  /* 0x04400000b0057989 */ /* 0x000ea800000e00ff */
[----:B------:R-:W2:Y:S01]  /*4bf0*/  SHFL.UP PT, R4, R177, 0x2, RZ ;  /* 0x04400000b1047989 */ /* 0x000ea200000e00ff */
        /* <DEDUP_REMOVED lines=10> */
[-C--:B------:R-:W-:Y:S01]  /*4ca0*/  @P1 FFMA.FTZ R176, R176, R4.reuse, R7 ;  /* 0x00000004b0b01223 */ /* 0x080fe20000010007 */
        /* <DEDUP_REMOVED lines=19> */
[----:B------:R-:W-:Y:S01]  /*4de0*/  ISETP.GE.AND P1, PT, R39, 0x8, PT ;  /* 0x000000082700780c */ /* 0x000fe20003f26270 */
[CC--:B0-----:R-:W-:Y:S01]  /*4df0*/  FMUL.FTZ R8, R176.reuse, R7.reuse ;  /* 0x00000007b0087220 */ /* 0x0c1fe20000410000 */
[C---:B------:R-:W-:Y:S01]  /*4e00*/  FMUL.FTZ R9, R177.reuse, R7 ;  /* 0x00000007b1097220 */ /* 0x040fe20000410000 */
[CC--:B-1----:R-:W-:Y:S01]  /*4e10*/  FMUL.FTZ R7, R176.reuse, R5.reuse ;  /* 0x00000005b0077220 */ /* 0x0c2fe20000410000 */
[C---:B------:R-:W-:Y:S01]  /*4e20*/  FMUL.FTZ R5, R177.reuse, R5 ;  /* 0x00000005b1057220 */ /* 0x040fe20000410000 */
[-C--:B--2---:R-:W-:Y:S01]  /*4e30*/  FFMA.FTZ R8, R177, R6.reuse, -R8 ;  /* 0x00000006b1087223 */ /* 0x084fe20000010808 */
[----:B------:R-:W-:-:S07]  /*4e40*/  FFMA.FTZ R9, R176, R6, R9 ;  /* 0x00000006b0097223 */ /* 0x000fce0000010009 */
[-C--:B---3--:R-:W-:Y:S02]  /*4e50*/  @P1 FFMA.FTZ R177, R177, R4.reuse, -R7 ;  /* 0x00000004b1b11223 */ /* 0x088fe40000010807 */
[----:B------:R-:W0:Y:S01]  /*4e60*/  S2R R7, SR_CgaCtaId ;  /* 0x0000000000077919 */ /* 0x000e220000008800 */
[----:B------:R-:W-:Y:S01]  /*4e70*/  @P1 FADD.FTZ R174, R174, R9 ;  /* 0x00000009aeae1221 */ /* 0x000fe20000010000 */
[----:B------:R-:W-:Y:S01]  /*4e80*/  @P1 FFMA.FTZ R176, R176, R4, R5 ;  /* 0x00000004b0b01223 */ /* 0x000fe20000010005 */
[----:B------:R-:W-:-:S03]  /*4e90*/  @P1 FADD.FTZ R173, R173, R8 ;  /* 0x00000008adad1221 */ /* 0x000fc60000010000 */
[----:B------:R-:W1:Y:S04]  /*4ea0*/  SHFL.UP PT, R6, R174, 0x10, RZ ;  /* 0x06000000ae067989 */ /* 0x000e6800000e00ff */
[----:B------:R-:W2:Y:S04]  /*4eb0*/  SHFL.UP PT, R4, R176, 0x10, RZ ;  /* 0x06000000b0047989 */ /* 0x000ea800000e00ff */
[----:B------:R-:W3:Y:S04]  /*4ec0*/  SHFL.UP PT, R5, R173, 0x10, RZ ;  /* 0x06000000ad057989 */ /* 0x000ee800000e00ff */
[----:B-----5:R2:W-:Y:S04]  /*4ed0*/  STS.128 [R38+0xe40], R28 ;  /* 0x000e401c26007388 */ /* 0x0205e80000000c00 */
[----:B------:R-:W5:Y:S01]  /*4ee0*/  SHFL.UP PT, R29, R177, 0x10, RZ ;  /* 0x06000000b11d7989 */ /* 0x000f6200000e00ff */
[----:B------:R-:W-:-:S02]  /*4ef0*/  MOV R24, 0x3f800000 ;  /* 0x3f80000000187802 */ /* 0x000fc40000000f00 */
[----:B------:R-:W-:Y:S02]  /*4f00*/  CS2R R26, SRZ ;  /* 0x00000000001a7805 */ /* 0x000fe4000001ff00 */
[----:B------:R-:W-:Y:S02]  /*4f10*/  MOV R25, RZ ;  /* 0x000000ff00197202 */ /* 0x000fe40000000f00 */
[----:B------:R-:W-:Y:S01]  /*4f20*/  LEA R175, R107, R52, 0x4 ;  /* 0x000000346baf7211 */ /* 0x000fe200078e20ff */
[----:B----4-:R-:W-:Y:S01]  /*4f30*/  STS.128 [R38+0x840], R12 ;  /* 0x0008400c26007388 */ /* 0x010fe20000000c00 */
[----:B------:R-:W-:-:S03]  /*4f40*/  MOV R52, 0x400 ;  /* 0x0000040000347802 */ /* 0x000fc60000000f00 */
[----:B------:R-:W-:Y:S01]  /*4f50*/  STS.128 [R38+0xa40], R16 ;  /* 0x000a401026007388 */ /* 0x000fe20000000c00 */
[----:B0-----:R-:W-:-:S03]  /*4f60*/  LEA R52, R7, R52, 0x18 ;  /* 0x0000003407347211 */ /* 0x001fc600078ec0ff */
[----:B------:R-:W-:Y:S01]  /*4f70*/  STS.128 [R38+0xc40], R20 ;  /* 0x000c401426007388 */ /* 0x000fe20000000c00 */
[----:B------:R-:W-:-:S03]  /*4f80*/  NOP ;  /* 0x0000000000007918 */ /* 0x000fc60000000000 */
[----:B------:R-:W0:Y:S01]  /*4f90*/  @P0 LDS.128 R24, [R175+0x10c0] ;  /* 0x0010c000af180984 */ /* 0x000e220000000c00 */
[----:B------:R-:W-:Y:S01]  /*4fa0*/  ISETP.NE.AND P1, PT, R39, 0x1f, PT ;  /* 0x0000001f2700780c */ /* 0x000fe20003f25270 */
[CC--:B-1----:R-:W-:Y:S01]  /*4fb0*/  FMUL.FTZ R8, R176.reuse, R6.reuse ;  /* 0x00000006b0087220 */ /* 0x0c2fe20000410000 */
[C---:B------:R-:W-:Y:S01]  /*4fc0*/  FMUL.FTZ R7, R177.reuse, R6 ;  /* 0x00000006b1077220 */ /* 0x040fe20000410000 */
[CC--:B--2---:R-:W-:Y:S01]  /*4fd0*/  FMUL.FTZ R28, R176.reuse, R4.reuse ;  /* 0x00000004b01c7220 */ /* 0x0c4fe20000410000 */
[C---:B------:R-:W-:Y:S01]  /*4fe0*/  FMUL.FTZ R4, R177.reuse, R4 ;  /* 0x00000004b1047220 */ /* 0x040fe20000410000 */
[CC--:B---3--:R-:W-:Y:S01]  /*4ff0*/  FFMA.FTZ R8, R177.reuse, R5.reuse, -R8 ;  /* 0x00000005b1087223 */ /* 0x0c8fe20000010808 */
[C---:B------:R-:W-:Y:S01]  /*5000*/  FFMA.FTZ R7, R176.reuse, R5, R7 ;  /* 0x00000005b0077223 */ /* 0x040fe20000010007 */
[-C--:B-----5:R-:W-:Y:S01]  /*5010*/  FFMA.FTZ R28, R177, R29.reuse, -R28 ;  /* 0x0000001db11c7223 */ /* 0x0a0fe2000001081c */
[----:B------:R-:W-:Y:S01]  /*5020*/  FFMA.FTZ R29, R176, R29, R4 ;  /* 0x0000001db01d7223 */ /* 0x000fe20000010004 */
[----:B------:R-:W-:Y:S01]  /*5030*/  FADD.FTZ R30, R173, R8 ;  /* 0x00000008ad1e7221 */ /* 0x000fe20000010000 */
[----:B------:R-:W-:Y:S01]  /*5040*/  FADD.FTZ R31, R174, R7 ;  /* 0x00000007ae1f7221 */ /* 0x000fe20000010000 */
[----:B------:R-:W-:Y:S04]  /*5050*/  LDS.128 R8, [R106+0x850] ;  /* 0x000850006a087984 */ /* 0x000fe80000000c00 */
[----:B------:R-:W-:Y:S04]  /*5060*/  LDS.128 R4, [R106+0x840] ;  /* 0x000840006a047984 */ /* 0x000fe80000000c00 */
[----:B------:R-:W-:Y:S04]  /*5070*/  LDS.128 R12, [R106+0x860] ;  /* 0x000860006a0c7984 */ /* 0x000fe80000000c00 */
[----:B------:R-:W-:Y:S04]  /*5080*/  LDS.128 R16, [R106+0x870] ;  /* 0x000870006a107984 */ /* 0x000fe80000000c00 */
[----:B------:R1:W-:Y:S01]  /*5090*/  @!P1 STS.128 [R52+0x1080], R28 ;  /* 0x0010801c34009388 */ /* 0x0003e20000000c00 */
[----:B------:R-:W-:Y:S01]  /*50a0*/  BAR.SYNC.DEFER_BLOCKING 0x0 ;  /* 0x0000000000007b1d */ /* 0x000fe20000010000 */
[----:B------:R-:W-:-:S02]  /*50b0*/  ISETP.NE.AND P2, PT, R39, RZ, PT ;  /* 0x000000ff2700720c */ /* 0x000fc40003f45270 */
[----:B------:R-:W-:-:S11]  /*50c0*/  ISETP.NE.AND P3, PT, R54, RZ, PT ;  /* 0x000000ff3600720c */ /* 0x000fd60003f65270 */
[----:B0-----:R-:W-:Y:S04]  /*50d0*/  @!P2 STS.128 [R52+0x10a0], R24 ;  /* 0x0010a0183400a388 */ /* 0x001fe80000000c00 */
[----:B------:R-:W-:Y:S01]  /*50e0*/  LDS.128 R20, [R52+0x1080] ;  /* 0x0010800034147984 */ /* 0x000fe20000000c00 */
[----:B------:R-:W-:Y:S01]  /*50f0*/  BAR.SYNC.DEFER_BLOCKING 0x0 ;  /* 0x0000000000007b1d */ /* 0x000fe20000010000 */
[----:B------:R-:W-:-:S04]  /*5100*/  ISETP.GE.AND P1, PT, R39, 0x10, PT ;  /* 0x000000102700780c */ /* 0x000fc80003f26270 */
[----:B------:R-:W-:Y:S02]  /*5110*/  FSEL R176, R176, R29, !P1 ;  /* 0x0000001db0b07208 */ /* 0x000fe40004800000 */
[----:B------:R-:W-:-:S03]  /*5120*/  FSEL R177, R177, R28, !P1 ;  /* 0x0000001cb1b17208 */ /* 0x000fc60004800000 */
[----:B------:R-:W0:Y:S04]  /*5130*/  SHFL.UP PT, R178, R176, 0x1, RZ ;  /* 0x04200000b0b27989 */ /* 0x000e2800000e00ff */
[----:B------:R-:W-:Y:S01]  /*5140*/  @P3 LDS.64 R36, [R52+0x10a8] ;  /* 0x0010a80034243984 */ /* 0x000fe20000000a00 */
[----:B-1----:R-:W-:Y:S02]  /*5150*/  FSEL R31, R174, R31, !P1 ;  /* 0x0000001fae1f7208 */ /* 0x002fe40004800000 */
[----:B------:R-:W-:Y:S01]  /*5160*/  FSEL R30, R173, R30, !P1 ;  /* 0x0000001ead1e7208 */ /* 0x000fe20004800000 */
[----:B------:R-:W1:Y:S04]  /*5170*/  SHFL.UP PT, R179, R177, 0x1, RZ ;  /* 0x04200000b1b37989 */ /* 0x000e6800000e00ff */
[----:B------:R-:W2:Y:S04]  /*5180*/  SHFL.UP PT, R28, R31, 0x1, RZ ;  /* 0x042000001f1c7989 */ /* 0x000ea800000e00ff */
[----:B------:R-:W3:Y:S01]  /*5190*/  SHFL.UP PT, R29, R30, 0x1, RZ ;  /* 0x042000001e1d7989 */ /* 0x000ee200000e00ff */
[----:B0-----:R-:W-:-:S02]  /*51a0*/  @!P2 MOV R178, R25 ;  /* 0x0000001900b2a202 */ /* 0x001fc40000000f00 */
[----:B-1----:R-:W-:Y:S02]  /*51b0*/  @!P2 MOV R179, R24 ;  /* 0x0000001800b3a202 */ /* 0x002fe40000000f00 */
[----:B--2---:R-:W-:Y:S02]  /*51c0*/  @!P2 MOV R28, R27 ;  /* 0x0000001b001ca202 */ /* 0x004fe40000000f00 */
        /* <DEDUP_REMOVED lines=30> */
[----:B------:R-:W-:Y:S01]  /*53b0*/  FADD.FTZ R165, R165, R132 ;  /* 0x00000084a5a57221 */ /* 0x000fe20000010000 */
[C---:B------:R-:W-:Y:S02]  /*53c0*/  FMUL.FTZ R29, R21.reuse, R27 ;  /* 0x0000001b151d7220 */ /* 0x040fe40000410000 */
[C---:B------:R-:W-:Y:S01]  /*53d0*/  FMUL.FTZ R30, R134.reuse, R163 ;  /* 0x000000a3861e7220 */ /* 0x040fe20000410000 */
[----:B------:R-:W-:Y:S01]  /*53e0*/  FMUL.FTZ R134, R134, R165 ;  /* 0x000000a586867220 */ /* 0x000fe20000410000 */
[CC--:B------:R-:W-:Y:S01]  /*53f0*/  FFMA.FTZ R139, R20.reuse, R26.reuse, -R29 ;  /* 0x0000001a148b7223 */ /* 0x0c0fe2000001081d */
[C---:B------:R-:W-:Y:S01]  /*5400*/  FMUL.FTZ R28, R21.reuse, R26 ;  /* 0x0000001a151c7220 */ /* 0x040fe20000410000 */
[C---:B------:R-:W-:Y:S01]  /*5410*/  FMUL.FTZ R29, R21.reuse, R25 ;  /* 0x00000019151d7220 */ /* 0x040fe20000410000 */
[-C--:B------:R-:W-:Y:S01]  /*5420*/  FMUL.FTZ R26, R21, R24.reuse ;  /* 0x00000018151a7220 */ /* 0x080fe20000410000 */
[C---:B------:R-:W-:Y:S01]  /*5430*/  FFMA.FTZ R134, R131.reuse, R163, R134 ;  /* 0x000000a383867223 */ /* 0x040fe20000010086 */
[----:B------:R-:W-:Y:S01]  /*5440*/  FFMA.FTZ R21, R131, R165, -R30 ;  /* 0x000000a583157223 */ /* 0x000fe2000001081e */
[C---:B------:R-:W-:Y:S01]  /*5450*/  FFMA.FTZ R24, R20.reuse, R24, -R29 ;  /* 0x0000001814187223 */ /* 0x040fe2000001081d */
[C---:B------:R-:W-:Y:S01]  /*5460*/  FFMA.FTZ R25, R20.reuse, R25, R26 ;  /* 0x0000001914197223 */ /* 0x040fe2000001001a */
[----:B------:R-:W-:Y:S01]  /*5470*/  FADD.FTZ R164, R167, R134 ;  /* 0x00000086a7a47221 */ /* 0x000fe20000010000 */
[----:B------:R-:W-:Y:S01]  /*5480*/  FFMA.FTZ R140, R20, R27, R28 ;  /* 0x0000001b148c7223 */ /* 0x000fe2000001001c */
[----:B------:R-:W-:Y:S01]  /*5490*/  FADD.FTZ R166, R166, R21 ;  /* 0x00000015a6a67221 */ /* 0x000fe20000010000 */
[----:B------:R-:W-:-:S02]  /*54a0*/  PRMT R20, R4, 0x7632, R20 ;  /* 0x0000763204147816 */ /* 0x000fc40000000014 */
[----:B------:R-:W-:Y:S02]  /*54b0*/  SHF.L.U32 R28, R4, 0x10, RZ ;  /* 0x00000010041c7819 */ /* 0x000fe400000006ff */
[C---:B------:R-:W-:Y:S02]  /*54c0*/  PRMT R4, R5.reuse, 0x7632, R4 ;  /* 0x0000763205047816 */ /* 0x040fe40000000004 */
[----:B------:R-:W-:Y:S01]  /*54d0*/  SHF.L.U32 R21, R5, 0x10, RZ ;  /* 0x0000001005157819 */ /* 0x000fe200000006ff */
[C---:B------:R-:W-:Y:S01]  /*54e0*/  FMUL.FTZ R5, R129.reuse, R164 ;  /* 0x000000a481057220 */ /* 0x040fe20000410000 */
[-C--:B------:R-:W-:Y:S01]  /*54f0*/  FMUL.FTZ R129, R129, R166.reuse ;  /* 0x000000a681817220 */ /* 0x080fe20000410000 */
[C---:B------:R-:W-:Y:S02]  /*5500*/  PRMT R29, R6.reuse, 0x7632, R29 ;  /* 0x00007632061d7816 */ /* 0x040fe4000000001d */
[----:B------:R-:W-:Y:S01]  /*5510*/  SHF.L.U32 R31, R6, 0x10, RZ ;  /* 0x00000010061f7819 */ /* 0x000fe200000006ff */
[C---:B------:R-:W-:Y:S01]  /*5520*/  FFMA.FTZ R6, R130.reuse, R166, -R5 ;  /* 0x000000a682067223 */ /* 0x040fe20000010805 */
[----:B------:R-:W-:Y:S01]  /*5530*/  FFMA.FTZ R5, R130, R164, R129 ;  /* 0x000000a482057223 */ /* 0x000fe20000010081 */
[----:B------:R-:W-:-:S02]  /*5540*/  ISETP.NE.AND P1, PT, R54, RZ, PT ;  /* 0x000000ff3600720c */ /* 0x000fc40003f25270 */
[----:B------:R-:W-:Y:S01]  /*5550*/  FADD.FTZ R155, R155, R6 ;  /* 0x000000069b9b7221 */ /* 0x000fe20000010000 */
[----:B------:R-:W-:Y:S01]  /*5560*/  FADD.FTZ R167, R154, R5 ;  /* 0x000000059aa77221 */ /* 0x000fe20000010000 */
[----:B------:R-:W-:-:S03]  /*5570*/  PRMT R136, R12, 0x7632, R136 ;  /* 0x000076320c887816 */ /* 0x000fc60000000088 */
[C---:B------:R-:W-:Y:S01]  /*5580*/  FMUL.FTZ R6, R128.reuse, R167 ;  /* 0x000000a780067220 */ /* 0x040fe20000410000 */
[-C--:B------:R-:W-:Y:S01]  /*5590*/  FMUL.FTZ R128, R128, R155.reuse ;  /* 0x0000009b80807220 */ /* 0x080fe20000410000 */
[----:B------:R-:W-:Y:S02]  /*55a0*/  SHF.L.U32 R137, R12, 0x10, RZ ;  /* 0x000000100c897819 */ /* 0x000fe400000006ff */
[C---:B------:R-:W-:Y:S01]  /*55b0*/  FFMA.FTZ R12, R127.reuse, R155, -R6 ;  /* 0x0000009b7f0c7223 */ /* 0x040fe20000010806 */
[----:B------:R-:W-:Y:S01]  /*55c0*/  SHF.L.U32 R20, R20, 0x10, RZ ;  /* 0x0000001014147819 */ /* 0x000fe200000006ff */
[----:B------:R-:W-:Y:S01]  /*55d0*/  FFMA.FTZ R128, R127, R167, R128 ;  /* 0x000000a77f807223 */ /* 0x000fe20000010080 */
[----:B------:R-:W-:Y:S01]  /*55e0*/  BSSY.RECONVERGENT B0, `(.L_x_1877) ;  /* 0x0000028000007945 */ /* 0x000fe20003800200 */
[----:B------:R-:W-:Y:S01]  /*55f0*/  PRMT R30, R7, 0x7632, R30 ;  /* 0x00007632071e7816 */ /* 0x000fe2000000001e */
[----:B------:R-:W-:Y:S01]  /*5600*/  FADD.FTZ R145, R145, R12 ;  /* 0x0000000c91917221 */ /* 0x000fe20000010000 */
[----:B------:R-:W-:-:S02]  /*5610*/  SHF.L.U32 R36, R7, 0x10, RZ ;  /* 0x0000001007247819 */ /* 0x000fc400000006ff */
[C---:B------:R-:W-:Y:S02]  /*5620*/  PRMT R37, R8.reuse, 0x7632, R37 ;  /* 0x0000763208257816 */ /* 0x040fe40000000025 */
[----:B------:R-:W-:Y:S02]  /*5630*/  SHF.L.U32 R129, R8, 0x10, RZ ;  /* 0x0000001008817819 */ /* 0x000fe400000006ff */
[C---:B------:R-:W-:Y:S02]  /*5640*/  PRMT R130, R9.reuse, 0x7632, R130 ;  /* 0x0000763209827816 */ /* 0x040fe40000000082 */
[----:B------:R-:W-:Y:S02]  /*5650*/  SHF.L.U32 R131, R9, 0x10, RZ ;  /* 0x0000001009837819 */ /* 0x000fe400000006ff */
[C---:B------:R-:W-:Y:S02]  /*5660*/  PRMT R132, R10.reuse, 0x7632, R132 ;  /* 0x000076320a847816 */ /* 0x040fe40000000084 */
[----:B------:R-:W-:-:S02]  /*5670*/  SHF.L.U32 R133, R10, 0x10, RZ ;  /* 0x000000100a857819 */ /* 0x000fc400000006ff */
[C---:B------:R-:W-:Y:S02]  /*5680*/  PRMT R134, R11.reuse, 0x7632, R134 ;  /* 0x000076320b867816 */ /* 0x040fe40000000086 */
[----:B------:R-:W-:Y:S01]  /*5690*/  SHF.L.U32 R135, R11, 0x10, RZ ;  /* 0x000000100b877819 */ /* 0x000fe200000006ff */
[----:B------:R-:W-:Y:S01]  /*56a0*/  FMUL.FTZ R127, R20, R143 ;  /* 0x0000008f147f7220 */ /* 0x000fe20000410000 */
[----:B------:R-:W-:Y:S01]  /*56b0*/  PRMT R138, R13, 0x7632, R138 ;  /* 0x000076320d8a7816 */ /* 0x000fe2000000008a */
[----:B------:R-:W-:Y:S01]  /*56c0*/  FADD.FTZ R147, R147, R128 ;  /* 0x0000008093937221 */ /* 0x000fe20000010000 */
[----:B------:R-:W-:Y:S01]  /*56d0*/  PRMT R11, R14, 0x7632, R11 ;  /* 0x000076320e0b7816 */ /* 0x000fe2000000000b */
[----:B------:R-:W-:Y:S01]  /*56e0*/  FADD.FTZ R26, R22, R139 ;  /* 0x0000008b161a7221 */ /* 0x000fe20000010000 */
[----:B------:R-:W-:Y:S01]  /*56f0*/  PRMT R10, R15, 0x7632, R10 ;  /* 0x000076320f0a7816 */ /* 0x000fe2000000000a */
[----:B------:R-:W-:Y:S01]  /*5700*/  FADD.FTZ R27, R23, R140 ;  /* 0x0000008c171b7221 */ /* 0x000fe20000010000 */
        /* <DEDUP_REMOVED lines=21> */
.L_x_1878:
[----:B------:R-:W-:Y:S05]  /*5860*/  BSYNC.RECONVERGENT B0 ;  /* 0x0000000000007941 */ /* 0x000fea0003800200 */
.L_x_1877:
[C---:B0-----:R-:W-:Y:S01]  /*5870*/  FMUL.FTZ R4, R110.reuse, R145 ;  /* 0x000000916e047220 */ /* 0x041fe20000410000 */
[----:B------:R-:W-:Y:S01]  /*5880*/  FMUL.FTZ R110, R110, R147 ;  /* 0x000000936e6e7220 */ /* 0x000fe20000410000 */
[----:B------:R-:W-:Y:S01]  /*5890*/  FMUL.FTZ R12, R12, R161 ;  /* 0x000000a10c0c7220 */ /* 0x000fe20000410000 */
[----:B------:R-:W-:Y:S01]  /*58a0*/  SHF.L.U32 R30, R30, 0x10, RZ ;  /* 0x000000101e1e7819 */ /* 0x000fe200000006ff */
[C---:B------:R-:W-:Y:S01]  /*58b0*/  FFMA.FTZ R5, R109.reuse, R147, R4 ;  /* 0x000000936d057223 */ /* 0x040fe20000010004 */
[----:B------:R-:W-:Y:S01]  /*58c0*/  FFMA.FTZ R109, R109, R145, -R110 ;  /* 0x000000916d6d7223 */ /* 0x000fe2000001086e */
[----:B------:R-:W-:Y:S01]  /*58d0*/  FFMA.FTZ R12, R21, R142, -R12 ;  /* 0x0000008e150c7223 */ /* 0x000fe2000001080c */
[----:B------:R-:W-:Y:S01]  /*58e0*/  SHF.L.U32 R134, R134, 0x10, RZ ;  /* 0x0000001086867819 */ /* 0x000fe200000006ff */
[----:B------:R-:W-:Y:S01]  /*58f0*/  FADD.FTZ R23, R144, R5 ;  /* 0x0000000590177221 */ /* 0x000fe20000010000 */
[----:B------:R-:W-:Y:S01]  /*5900*/  FADD.FTZ R109, R146, R109 ;  /* 0x0000006d926d7221 */ /* 0x000fe20000010000 */
[----:B------:R-:W-:Y:S01]  /*5910*/  FMUL.FTZ R21, R30, R163 ;  /* 0x000000a31e157220 */ /* 0x000fe20000410000 */
[----:B------:R-:W-:Y:S01]  /*5920*/  SHF.L.U32 R138, R138, 0x10, RZ ;  /* 0x000000108a8a7819 */ /* 0x000fe200000006ff */
[C---:B------:R-:W-:Y:S01]  /*5930*/  FMUL.FTZ R4, R112.reuse, R23 ;  /* 0x0000001770047220 */ /* 0x040fe20000410000 */
[----:B------:R-:W-:Y:S01]  /*5940*/  FMUL.FTZ R112, R112, R109 ;  /* 0x0000006d70707220 */ /* 0x000fe20000410000 */
[----:B------:R-:W-:Y:S01]  /*5950*/  FFMA.FTZ R36, R36, R165, -R21 ;  /* 0x000000a524247223 */ /* 0x000fe20000010815 */
[----:B------:R-:W-:Y:S01]  /*5960*/  FMUL.FTZ R134, R134, R23 ;  /* 0x0000001786867220 */ /* 0x000fe20000410000 */
[C---:B------:R-:W-:Y:S01]  /*5970*/  FFMA.FTZ R5, R111.reuse, R109, -R4 ;  /* 0x0000006d6f057223 */ /* 0x040fe20000010804 */
[----:B------:R-:W-:Y:S01]  /*5980*/  FFMA.FTZ R112, R111, R23, R112 ;  /* 0x000000176f707223 */ /* 0x000fe20000010070 */
[----:B------:R-:W-:Y:S01]  /*5990*/  IADD3 R107, PT, PT, R107, 0x1, RZ ;  /* 0x000000016b6b7810 */ /* 0x000fe20007ffe0ff */
[----:B------:R-:W-:Y:S01]  /*59a0*/  FFMA.FTZ R89, R12, 2, R89 ;  /* 0x400000000c597823 */ /* 0x000fe20000010059 */
[----:B------:R-:W-:Y:S01]  /*59b0*/  FADD.FTZ R25, R148, R5 ;  /* 0x0000000594197221 */ /* 0x000fe20000010000 */
[----:B------:R-:W-:Y:S01]  /*59c0*/  FADD.FTZ R149, R149, R112 ;  /* 0x0000007095957221 */ /* 0x000fe20000010000 */
[----:B------:R-:W-:Y:S01]  /*59d0*/  ISETP.GE.AND P1, PT, R107, UR5, PT ;  /* 0x000000056b007c0c */ /* 0x000fe2000bf26270 */
[----:B------:R-:W-:Y:S01]  /*59e0*/  FFMA.FTZ R127, R28, R141, -R127 ;  /* 0x0000008d1c7f7223 */ /* 0x000fe2000001087f */
[C---:B------:R-:W-:Y:S01]  /*59f0*/  FMUL.FTZ R4, R114.reuse, R25 ;  /* 0x0000001972047220 */ /* 0x040fe20000410000 */
[----:B------:R-:W-:Y:S01]  /*5a00*/  FMUL.FTZ R114, R114, R149 ;  /* 0x0000009572727220 */ /* 0x000fe20000410000 */
[----:B------:R-:W-:Y:S01]  /*5a10*/  SHF.L.U32 R29, R29, 0x10, RZ ;  /* 0x000000101d1d7819 */ /* 0x000fe200000006ff */
[----:B------:R-:W-:Y:S01]  /*5a20*/  FFMA.FTZ R134, R135, R109, -R134 ;  /* 0x0000006d87867223 */ /* 0x000fe20000010886 */
        /* <DEDUP_REMOVED lines=10> */
[----:B------:R-:W-:Y:S01]  /*5ad0*/  FMUL.FTZ R138, R138, R21 ;  /* 0x000000158a8a7220 */ /* 0x000fe20000410000 */
[----:B------:R-:W-:Y:S01]  /*5ae0*/  SHF.L.U32 R132, R132, 0x10, RZ ;  /* 0x0000001084847819 */ /* 0x000fe200000006ff */
        /* <DEDUP_REMOVED lines=9> */
[-C--:B------:R-:W-:Y:S01]  /*5b80*/  FMUL.FTZ R118, R118, R116.reuse ;  /* 0x0000007476767220 */ /* 0x080fe20000410000 */
[----:B------:R-:W-:Y:S01]  /*5b90*/  SHF.L.U32 R10, R10, 0x10, RZ ;  /* 0x000000100a0a7819 */ /* 0x000fe200000006ff */
[----:B------:R-:W-:Y:S01]  /*5ba0*/  FMUL.FTZ R136, R136, R149 ;  /* 0x0000009588887220 */ /* 0x000fe20000410000 */
[CC--:B------:R-:W-:Y:S01]  /*5bb0*/  FFMA.FTZ R5, R117.reuse, R116.reuse, R4 ;  /* 0x0000007475057223 */ /* 0x0c0fe20000010004 */
[----:B------:R-:W-:Y:S01]  /*5bc0*/  FFMA.FTZ R118, R117, R27, -R118 ;  /* 0x0000001b75767223 */ /* 0x000fe20000010876 */
[----:B------:R-:W-:Y:S01]  /*5bd0*/  SHF.L.U32 R9, R9, 0x10, RZ ;  /* 0x0000001009097819 */ /* 0x000fe200000006ff */
[----:B------:R-:W-:Y:S01]  /*5be0*/  FMUL.FTZ R11, R11, R116 ;  /* 0x000000740b0b7220 */ /* 0x000fe20000410000 */
[----:B------:R-:W-:Y:S01]  /*5bf0*/  FADD.FTZ R23, R156, R5 ;  /* 0x000000059c177221 */ /* 0x000fe20000010000 */
[----:B------:R-:W-:Y:S01]  /*5c00*/  FADD.FTZ R157, R157, R118 ;  /* 0x000000769d9d7221 */ /* 0x000fe20000010000 */
[----:B------:R-:W-:Y:S01]  /*5c10*/  SHF.L.U32 R8, R8, 0x10, RZ ;  /* 0x0000001008087819 */ /* 0x000fe200000006ff */
[----:B------:R-:W-:Y:S01]  /*5c20*/  FFMA.FTZ R31, R31, R162, -R20 ;  /* 0x000000a21f1f7223 */ /* 0x000fe20000010814 */
        /* <DEDUP_REMOVED lines=10> */
[----:B------:R-:W-:Y:S01]  /*5cd0*/  FFMA.FTZ R130, R131, R155, -R130 ;  /* 0x0000009b83827223 */ /* 0x000fe20000010882 */
[----:B------:R-:W-:Y:S01]  /*5ce0*/  FFMA.FTZ R133, R133, R145, -R132 ;  /* 0x0000009185857223 */ /* 0x000fe20000010884 */
[C---:B------:R-:W-:Y:S01]  /*5cf0*/  FMUL.FTZ R4, R122.reuse, R21 ;  /* 0x000000157a047220 */ /* 0x040fe20000410000 */
[-C--:B------:R-:W-:Y:S01]  /*5d00*/  FMUL.FTZ R122, R122, R120.reuse ;  /* 0x000000787a7a7220 */ /* 0x080fe20000410000 */
[-C--:B------:R-:W-:Y:S01]  /*5d10*/  FMUL.FTZ R9, R9, R120.reuse ;  /* 0x0000007809097220 */ /* 0x080fe20000410000 */
[----:B------:R-:W-:Y:S01]  /*5d20*/  FFMA.FTZ R137, R137, R25, -R136 ;  /* 0x0000001989897223 */ /* 0x000fe20000010888 */
[C---:B------:R-:W-:Y:S01]  /*5d30*/  FFMA.FTZ R5, R121.reuse, R120, R4 ;  /* 0x0000007879057223 */ /* 0x040fe20000010004 */
[----:B------:R-:W-:Y:S01]  /*5d40*/  FFMA.FTZ R121, R121, R21, -R122 ;  /* 0x0000001579797223 */ /* 0x000fe2000001087a */
[----:B------:R-:W-:Y:S01]  /*5d50*/  FFMA.FTZ R138, R13, R151, -R138 ;  /* 0x000000970d8a7223 */ /* 0x000fe2000001088a */
[----:B------:R-:W-:Y:S01]  /*5d60*/  FFMA.FTZ R11, R14, R27, -R11 ;  /* 0x0000001b0e0b7223 */ /* 0x000fe2000001080b */
[----:B------:R-:W-:Y:S01]  /*5d70*/  FADD.FTZ R5, R160, R5 ;  /* 0x00000005a0057221 */ /* 0x000fe20000010000 */
[----:B------:R-:W-:Y:S01]  /*5d80*/  FADD.FTZ R121, R168, R121 ;  /* 0x00000079a8797221 */ /* 0x000fe20000010000 */
[----:B------:R-:W-:Y:S01]  /*5d90*/  FFMA.FTZ R10, R15, R157, -R10 ;  /* 0x0000009d0f0a7223 */ /* 0x000fe2000001080a */
[----:B------:R-:W-:Y:S01]  /*5da0*/  FFMA.FTZ R9, R16, R21, -R9 ;  /* 0x0000001510097223 */ /* 0x000fe20000010809 */
[C---:B------:R-:W-:Y:S01]  /*5db0*/  FMUL.FTZ R4, R124.reuse, R5 ;  /* 0x000000057c047220 */ /* 0x040fe20000410000 */
[----:B------:R-:W-:Y:S01]  /*5dc0*/  FMUL.FTZ R124, R124, R121 ;  /* 0x000000797c7c7220 */ /* 0x000fe20000410000 */
[----:B------:R-:W-:Y:S01]  /*5dd0*/  FMUL.FTZ R8, R8, R5 ;  /* 0x0000000508087220 */ /* 0x000fe20000410000 */
[----:B------:R-:W-:Y:S01]  /*5de0*/  FFMA.FTZ R104, R127, 2, R104 ;  /* 0x400000007f687823 */ /* 0x000fe20000010068 */
[C---:B------:R-:W-:Y:S01]  /*5df0*/  FFMA.FTZ R4, R123.reuse, R121, -R4 ;  /* 0x000000797b047223 */ /* 0x040fe20000010804 */
[----:B------:R-:W-:Y:S01]  /*5e00*/  FFMA.FTZ R123, R123, R5, R124 ;  /* 0x000000057b7b7223 */ /* 0x000fe2000001007c */
[----:B------:R-:W-:Y:S01]  /*5e10*/  FFMA.FTZ R8, R17, R121, -R8 ;  /* 0x0000007911087223 */ /* 0x000fe20000010808 */
[----:B------:R-:W-:Y:S01]  /*5e20*/  FFMA.FTZ R102, R31, 2, R102 ;  /* 0x400000001f667823 */ /* 0x000fe20000010066 */
[----:B------:R-:W-:Y:S01]  /*5e30*/  FADD.FTZ R169, R169, R4 ;  /* 0x00000004a9a97221 */ /* 0x000fe20000010000 */
[----:B------:R-:W-:Y:S01]  /*5e40*/  FADD.FTZ R123, R170, R123 ;  /* 0x0000007baa7b7221 */ /* 0x000fe20000010000 */
[----:B------:R-:W-:Y:S01]  /*5e50*/  FFMA.FTZ R87, R36, 2, R87 ;  /* 0x4000000024577823 */ /* 0x000fe20000010057 */
[----:B------:R-:W-:Y:S01]  /*5e60*/  FFMA.FTZ R100, R129, 2, R100 ;  /* 0x4000000081647823 */ /* 0x000fe20000010064 */
[C---:B------:R-:W-:Y:S01]  /*5e70*/  FMUL.FTZ R4, R126.reuse, R169 ;  /* 0x000000a97e047220 */ /* 0x040fe20000410000 */
[-C--:B------:R-:W-:Y:S01]  /*5e80*/  FMUL.FTZ R126, R126, R123.reuse ;  /* 0x0000007b7e7e7220 */ /* 0x080fe20000410000 */
[-C--:B------:R-:W-:Y:S01]  /*5e90*/  FMUL.FTZ R7, R7, R123.reuse ;  /* 0x0000007b07077220 */ /* 0x080fe20000410000 */
[----:B------:R-:W-:Y:S01]  /*5ea0*/  FFMA.FTZ R85, R130, 2, R85 ;  /* 0x4000000082557823 */ /* 0x000fe20000010055 */
[C---:B------:R-:W-:Y:S01]  /*5eb0*/  FFMA.FTZ R4, R125.reuse, R123, R4 ;  /* 0x0000007b7d047223 */ /* 0x040fe20000010004 */
[-C--:B------:R-:W-:Y:S01]  /*5ec0*/  FFMA.FTZ R125, R125, R169.reuse, -R126 ;  /* 0x000000a97d7d7223 */ /* 0x080fe2000001087e */
[----:B------:R-:W-:Y:S01]  /*5ed0*/  FFMA.FTZ R7, R18, R169, -R7 ;  /* 0x000000a912077223 */ /* 0x000fe20000010807 */
[----:B------:R-:W-:Y:S01]  /*5ee0*/  FFMA.FTZ R98, R133, 2, R98 ;  /* 0x4000000085627823 */ /* 0x000fe20000010062 */
[----:B------:R-:W-:Y:S01]  /*5ef0*/  FADD.FTZ R171, R171, R4 ;  /* 0x00000004abab7221 */ /* 0x000fe20000010000 */
[----:B------:R-:W-:Y:S01]  /*5f00*/  FADD.FTZ R125, R172, R125 ;  /* 0x0000007dac7d7221 */ /* 0x000fe20000010000 */
[----:B------:R-:W-:Y:S01]  /*5f10*/  FFMA.FTZ R83, R134, 2, R83 ;  /* 0x4000000086537823 */ /* 0x000fe20000010053 */
[----:B------:R-:W-:Y:S01]  /*5f20*/  FFMA.FTZ R96, R137, 2, R96 ;  /* 0x4000000089607823 */ /* 0x000fe20000010060 */
        /* <DEDUP_REMOVED lines=10> */
.L_x_1876:
        /* <DEDUP_REMOVED lines=22> */
[----:B------:R-:W5:Y:S01]  /*6130*/  LDS.128 R8, [R38] ;  /* 0x0000000026087984 */ /* 0x000f620000000c00 */
[----:B0-----:R-:W-:Y:S01]  /*6140*/  IMAD.WIDE.U32 R4, R6, UR20, R4 ;  /* 0x0000001406047c25 */ /* 0x001fe2000f8e0004 */
[----:B------:R-:W-:Y:S02]  /*6150*/  IADD3 R48, P4, PT, R48, 0x400, RZ ;  /* 0x0000040030307810 */ /* 0x000fe40007f9e0ff */
[----:B------:R-:W0:Y:S01]  /*6160*/  LDS.128 R12, [R38+0x200] ;  /* 0x00020000260c7984 */ /* 0x000e220000000c00 */
[----:B------:R-:W-:Y:S01]  /*6170*/  IMAD R5, R7, UR20, R5 ;  /* 0x0000001407057c24 */ /* 0x000fe2000f8e0205 */
[----:B------:R-:W-:Y:S02]  /*6180*/  IADD3.X R41, PT, PT, RZ, R41, RZ, P1, !PT ;  /* 0x00000029ff297210 */ /* 0x000fe40000ffe4ff */
[----:B------:R-:W-:Y:S01]  /*6190*/  IADD3.X R40, PT, PT, RZ, R40, RZ, P2, !PT ;  /* 0x00000028ff287210 */ /* 0x000fe200017fe4ff */
[----:B--2---:R-:W-:Y:S01]  /*61a0*/  IMAD.WIDE.U32 R4, R57, R16, R4 ;  /* 0x0000001039047225 */ /* 0x004fe200078e0004 */
[----:B------:R-:W-:-:S02]  /*61b0*/  IADD3.X R47, PT, PT, RZ, R47, RZ, P3, !PT ;  /* 0x0000002fff2f7210 */ /* 0x000fc40001ffe4ff */
[----:B------:R-:W-:Y:S01]  /*61c0*/  IADD3.X R49, PT, PT, RZ, R49, RZ, P4, !PT ;  /* 0x00000031ff317210 */ /* 0x000fe200027fe4ff */
[----:B----4-:R-:W-:Y:S01]  /*61d0*/  IMAD R0, R57, R17, R5 ;  /* 0x0000001139007224 */ /* 0x010fe200078e0205 */
[----:B---3--:R-:W-:-:S04]  /*61e0*/  LEA R6, P0, R4, R18, 0x1 ;  /* 0x0000001204067211 */ /* 0x008fc800078008ff */
[----:B------:R-:W-:Y:S02]  /*61f0*/  LEA.HI.X R7, R4, R19, R0, 0x1, P0 ;  /* 0x0000001304077211 */ /* 0x000fe400000f0c00 */
[----:B-1----:R-:W-:Y:S01]  /*6200*/  ISETP.GE.AND P0, PT, R50, UR5, PT ;  /* 0x0000000532007c0c */ /* 0x002fe2000bf06270 */
[----:B------:R-:W-:-:S05]  /*6210*/  IMAD.WIDE.U32 R4, R44, 0x10, R6 ;  /* 0x000000102c047825 */ /* 0x000fca00078e0006 */
[----:B-----5:R2:W-:Y:S04]  /*6220*/  STG.E.128 desc[UR18][R4.64], R8 ;  /* 0x0000000804007986 */ /* 0x0205e8000c101d12 */
[----:B0-----:R2:W-:Y:S03]  /*6230*/  STG.E.128 desc[UR18][R4.64+0x200], R12 ;  /* 0x0002000c04007986 */ /* 0x0015e6000c101d12 */
[----:B------:R-:W-:Y:S05]  /*6240*/  @!P0 BRA `(.L_x_1880) ;  /* 0xffffffa4002c8947 */ /* 0x000fea000383ffff */
[----:B------:R-:W-:Y:S05]  /*6250*/  EXIT ;  /* 0x000000000000794d */ /* 0x000fea0003800000 */
.L_x_1881:
        /* <DEDUP_REMOVED lines=10> */
.L_x_5044:


//--------------------- .text._Z25selective_scan_fwd_kernelI32Selective_Scan_fwd_kernel_traitsILi32ELi16ELi1ELb1ELb1ELb1ELb1EN3c108BFloat16ENS1_7complexIfEEEEv13SSMParamsBase --------------------------
	.section	.text._Z25selective_scan_fwd_kernelI32Selective_Scan_fwd_kernel_traitsILi32ELi16ELi1ELb1ELb1ELb1ELb1EN3c108BFloat16ENS1_7complexIfEEEEv13SSMParamsBase,"ax",@progbits
	.align	128
        .global         _Z25selective_scan_fwd_kernelI32Selective_Scan_fwd_kernel_traitsILi32ELi16ELi1ELb1ELb1ELb1ELb1EN3c108BFloat16ENS1_7complexIfEEEEv13SSMParamsBase
        .type           _Z25selective_scan_fwd_kernelI32Selective_Scan_fwd_kernel_traitsILi32ELi16ELi1ELb1ELb1ELb1ELb1EN3c108BFloat16ENS1_7complexIfEEEEv13SSMParamsBase,@function
        .size           _Z25selective_scan_fwd_kernelI32Selective_Scan_fwd_kernel_traitsILi32ELi16ELi1ELb1ELb1ELb1ELb1EN3c108BFloat16ENS1_7complexIfEEEEv13SSMParamsBase,(.L_x_5045 - _Z25selective_scan_fwd_kernelI32Selective_Scan_fwd_kernel_traitsILi32ELi16ELi1ELb1ELb1ELb1ELb1EN3c108BFloat16ENS1_7complexIfEEEEv13SSMParamsBase)
        .other          _Z25selective_scan_fwd_kernelI32Selective_Scan_fwd_kernel_traitsILi32ELi16ELi1ELb1ELb1ELb1ELb1EN3c108BFloat16ENS1_7complexIfEEEEv13SSMParamsBase,@"STO_CUDA_ENTRY STV_DEFAULT"
_Z25selective_scan_fwd_kernelI32Selective_Scan_fwd_kernel_traitsILi32ELi16ELi1ELb1ELb1ELb1ELb1EN3c108BFloat16ENS1_7complexIfEEEEv13SSMParamsBase:
.text._Z25selective_scan_fwd_kernelI32Selective_Scan_fwd_kernel_traitsILi32ELi16ELi1ELb1ELb1ELb1ELb1EN3c108BFloat16ENS1_7complexIfEEEEv13SSMParamsBase:
        /* <DEDUP_REMOVED lines=112> */
.L_x_1918:
[----:B------:R-:W-:Y:S01]  /*0700*/  BAR.SYNC.DEFER_BLOCKING 0x0 ;  /* 0x0000000000007b1d */ /* 0x000fe20000010000 */
[----:B------:R-:W-:-:S05]  /*0710*/  IMAD.WIDE.U32 R12, R44, 0x10, R48 ;  /* 0x000000102c0c7825 */ /* 0x000fca00078e0030 */
[----:B--2---:R-:W2:Y:S04]  /*0720*/  LDG.E.128 R16, desc[UR18][R12.64] ;  /* 0x000000120c107981 */ /* 0x004ea8000c1e1d00 */
        /* <DEDUP_REMOVED lines=73> */
.L_x_1883:
[----:B------:R-:W-:Y:S05]  /*0bc0*/  BSYNC.RECONVERGENT B0 ;  /* 0x0000000000007941 */ /* 0x000fea0003800200 */
.L_x_1882:
        /* <DEDUP_REMOVED lines=37> */
.L_x_1885:
[----:B------:R-:W-:Y:S05]  /*0e20*/  BSYNC.RECONVERGENT B0 ;  /* 0x0000000000007941 */ /* 0x000fea0003800200 */
.L_x_1884:
        /* <DEDUP_REMOVED lines=36> */
.L_x_1887:
[----:B------:R-:W-:Y:S05]  /*1070*/  BSYNC.RECONVERGENT B0 ;  /* 0x0000000000007941 */ /* 0x000fea0003800200 */
.L_x_1886:
        /* <DEDUP_REMOVED lines=37> */
.L_x_1889:
[----:B------:R-:W-:Y:S05]  /*12d0*/  BSYNC.RECONVERGENT B0 ;  /* 0x0000000000007941 */ /* 0x000fea0003800200 */
.L_x_1888:
        /* <DEDUP_REMOVED lines=36> */
.L_x_1891:
[----:B------:R-:W-:Y:S05]  /*1520*/  BSYNC.RECONVERGENT B0 ;  /* 0x0000000000007941 */ /* 0x000fea0003800200 */
.L_x_1890:
        /* <DEDUP_REMOVED lines=39> */
.L_x_1893:
[----:B------:R-:W-:Y:S05]  /*17a0*/  BSYNC.RECONVERGENT B0 ;  /* 0x0000000000007941 */ /* 0x000fea0003800200 */
.L_x_1892:
        /* <DEDUP_REMOVED lines=40> */
.L_x_1895:
[----:B------:R-:W-:Y:S05]  /*1a30*/  BSYNC.RECONVERGENT B0 ;  /* 0x0000000000007941 */ /* 0x000fea0003800200 */
.L_x_1894:
        /* <DEDUP_REMOVED lines=41> */
.L_x_1897:
[----:B------:R-:W-:Y:S05]  /*1cd0*/  BSYNC.RECONVERGENT B0 ;  /* 0x0000000000007941 */ /* 0x000fea0003800200 */
.L_x_1896:
        /* <DEDUP_REMOVED lines=41> */
.L_x_1899:
[----:B------:R-:W-:Y:S05]  /*1f70*/  BSYNC.RECONVERGENT B0 ;  /* 0x0000000000007941 */ /* 0x000fea0003800200 */
.L_x_1898:
        /* <DEDUP_REMOVED lines=39> */
.L_x_1901:
[----:B------:R-:W-:Y:S05]  /*21f0*/  BSYNC.RECONVERGENT B0 ;  /* 0x0000000000007941 */ /* 0x000fea0003800200 */
.L_x_1900:
        /* <DEDUP_REMOVED lines=43> */
.L_x_1903:
[----:B------:R-:W-:Y:S05]  /*24b0*/  BSYNC.RECONVERGENT B0 ;  /* 0x0000000000007941 */ /* 0x000fea0003800200 */
.L_x_1902:
        /* <DEDUP_REMOVED lines=32> */
.L_x_1905:
[----:B------:R-:W-:Y:S05]  /*26c0*/  BSYNC.RECONVERGENT B0 ;  /* 0x0000000000007941 */ /* 0x000fea0003800200 */
.L_x_1904:
        /* <DEDUP_REMOVED lines=32> */
.L_x_1907:
[----:B------:R-:W-:Y:S05]  /*28d0*/  BSYNC.RECONVERGENT B0 ;  /* 0x0000000000007941 */ /* 0x000fea0003800200 */
.L_x_1906:
        /* <DEDUP_REMOVED lines=32> */
.L_x_1909:
[----:B------:R-:W-:Y:S05]  /*2ae0*/  BSYNC.RECONVERGENT B0 ;  /* 0x0000000000007941 */ /* 0x000fea0003800200 */
.L_x_1908:
        /* <DEDUP_REMOVED lines=32> */
.L_x_1911:
[----:B------:R-:W-:Y:S05]  /*2cf0*/  BSYNC.RECONVERGENT B0 ;  /* 0x0000000000007941 */ /* 0x000fea0003800200 */
.L_x_1910:
        /* <DEDUP_REMOVED lines=32> */
.L_x_1913:
[----:B------:R-:W-:Y:S05]  /*2f00*/  BSYNC.RECONVERGENT B0 ;  /* 0x0000000000007941 */ /* 0x000fea0003800200 */
.L_x_1912:
        /* <DEDUP_REMOVED lines=51> */
.L_x_1917:
        /* <DEDUP_REMOVED lines=610> */
.L_x_1916:
[----:B------:R-:W-:Y:S05]  /*5860*/  BSYNC.RECONVERGENT B0 ;  /* 0x0000000000007941 */ /* 0x000fea0003800200 */
.L_x_1915:
        /* <DEDUP_REMOVED lines=118> */
.L_x_1914:
        /* <DEDUP_REMOVED lines=46> */
[----:B------:R-:W-:Y:S02]  /*62b0*/  IADD3 R48, P4, PT, R48, 0x400, RZ ;  /* 0x0000040030307810 */ /* 0x000fe40007f9e0ff */
[----:B------:R-:W-:Y:S02]  /*62c0*/  IADD3.X R41, PT, PT, RZ, R41, RZ, P1, !PT ;  /* 0x00000029ff297210 */ /* 0x000fe40000ffe4ff */
        /* <DEDUP_REMOVED lines=25> */
[----:B------:R-:W0:Y:S01]  /*6460*/  MUFU.EX2 R26, R24 ;  /* 0x00000018001a7308 */ /* 0x000e220000000800 */
[----:B------:R-:W-:Y:S01]  /*6470*/  PRMT R4, R15, 0x7632, R4 ;  /* 0x000076320f047816 */ /* 0x000fe20000000004 */
[----:B------:R-:W-:Y:S01]  /*6480*/  FMUL.FTZ R19, R18, -1.4426950216293334961 ;  /* 0xbfb8aa3b12137820 */ /* 0x000fe20000410000 */
[----:B------:R-:W-:Y:S01]  /*6490*/  PRMT R12, R12, 0x7632, R12 ;  /* 0x000076320c0c7816 */ /* 0x000fe2000000000c */
[----:B------:R-:W-:Y:S01]  /*64a0*/  FMUL.FTZ R15, R21, -1.4426950216293334961 ;  /* 0xbfb8aa3b150f7820 */ /* 0x000fe20000410000 */
[----:B------:R-:W-:-:S02]  /*64b0*/  PRMT R5, R4, 0x7632, R5 ;  /* 0x0000763204057816 */ /* 0x000fc40000000005 */
[----:B------:R-:W-:Y:S01]  /*64c0*/  SHF.L.U32 R20, R14, 0x10, RZ ;  /* 0x000000100e147819 */ /* 0x000fe200000006ff */
[----:B------:R2:W3:Y:S01]  /*64d0*/  MUFU.EX2 R36, R33 ;  /* 0x0000002100247308 */ /* 0x0004e20000000800 */
[----:B------:R-:W-:Y:S01]  /*64e0*/  PRMT R6, R5, 0x7632, R6 ;  /* 0x0000763205067816 */ /* 0x000fe20000000006 */
[----:B-1----:R-:W-:Y:S01]  /*64f0*/  FADD.FTZ R23, R23, 1 ;  /* 0x3f80000017177421 */ /* 0x002fe20000010000 */
[----:B------:R-:W-:Y:S01]  /*6500*/  SHF.L.U32 R13, R13, 0x10, RZ ;  /* 0x000000100d0d7819 */ /* 0x000fe200000006ff */
[----:B------:R-:W-:Y:S01]  /*6510*/  FMUL.FTZ R17, R20, -1.4426950216293334961 ;  /* 0xbfb8aa3b14117820 */ /* 0x000fe20000410000 */
[----:B------:R-:W-:Y:S02]  /*6520*/  PRMT R7, R6, 0x7632, R7 ;  /* 0x0000763206077816 */ /* 0x000fe40000000007 */
[----:B------:R-:W-:Y:S01]  /*6530*/  SHF.L.U32 R12, R12, 0x10, RZ ;  /* 0x000000100c0c7819 */ /* 0x000fe200000006ff */
[----:B------:R-:W-:Y:S01]  /*6540*/  FMUL.FTZ R14, R13, -1.4426950216293334961 ;  /* 0xbfb8aa3b0d0e7820 */ /* 0x000fe20000410000 */
[C---:B------:R-:W-:Y:S01]  /*6550*/  PRMT R34, R7.reuse, 0x7632, R34 ;  /* 0x0000763207227816 */ /* 0x040fe20000000022 */
[----:B------:R1:W4:Y:S01]  /*6560*/  MUFU.EX2 R16, R10 ;  /* 0x0000000a00107308 */ /* 0x0003220000000800 */
[----:B--2---:R-:W-:Y:S01]  /*6570*/  SHF.L.U32 R33, R7, 0x10, RZ ;  /* 0x0000001007217819 */ /* 0x004fe200000006ff */
[----:B0-----:R-:W-:Y:S01]  /*6580*/  FADD.FTZ R26, R26, 1 ;  /* 0x3f8000001a1a7421 */ /* 0x001fe20000010000 */
[----:B------:R-:W-:-:S02]  /*6590*/  SHF.L.U32 R24, R4, 0x10, RZ ;  /* 0x0000001004187819 */ /* 0x000fc400000006ff */
[----:B------:R-:W-:Y:S01]  /*65a0*/  SHF.L.U32 R37, R34, 0x10, RZ ;  /* 0x0000001022257819 */ /* 0x000fe200000006ff */
[----:B------:R-:W-:Y:S01]  /*65b0*/  FMUL.FTZ R34, R33, -1.4426950216293334961 ;  /* 0xbfb8aa3b21227820 */ /* 0x000fe20000410000 */
[----:B---3--:R-:W-:Y:S01]  /*65c0*/  FADD.FTZ R36, R36, 1 ;  /* 0x3f80000024247421 */ /* 0x008fe20000010000 */
[----:B------:R0:W2:Y:S01]  /*65d0*/  MUFU.EX2 R29, R27 ;  /* 0x0000001b001d7308 */ /* 0x0000a20000000800 */
[----:B-1----:R-:W-:Y:S01]  /*65e0*/  FMUL.FTZ R10, R12, -1.4426950216293334961 ;  /* 0xbfb8aa3b0c0a7820 */ /* 0x002fe20000410000 */
[----:B------:R-:W-:Y:S01]  /*65f0*/  FMUL.FTZ R4, R24, -1.4426950216293334961 ;  /* 0xbfb8aa3b18047820 */ /* 0x000fe20000410000 */
[----:B------:R-:W-:-:S05]  /*6600*/  FMUL.FTZ R39, R37, -1.4426950216293334961 ;  /* 0xbfb8aa3b25277820 */ /* 0x000fca0000410000 */
[----:B------:R1:W3:Y:S01]  /*6610*/  MUFU.EX2 R32, R30 ;  /* 0x0000001e00207308 */ /* 0x0002e20000000800 */
[----:B0-----:R-:W-:Y:S01]  /*6620*/  SHF.L.U32 R27, R5, 0x10, RZ ;  /* 0x00000010051b7819 */ /* 0x001fe200000006ff */
[----:B----4-:R-:W-:-:S04]  /*6630*/  FADD.FTZ R16, R16, 1 ;  /* 0x3f80000010107421 */ /* 0x010fc80000010000 */
[----:B------:R-:W-:Y:S02]  /*6640*/  FMUL.FTZ R5, R27, -1.4426950216293334961 ;  /* 0xbfb8aa3b1b057820 */ /* 0x000fe40000410000 */
        /* <DEDUP_REMOVED lines=21> */
[----:B------:R2:W3:Y:S01]  /*67a0*/  MUFU.RCP R58, R16 ;  /* 0x00000010003a7308 */ /* 0x0004e20000001000 */
[----:B-1----:R-:W-:-:S07]  /*67b0*/  FADD.FTZ R6, R5, 1 ;  /* 0x3f80000005067421 */ /* 0x002fce0000010000 */
[----:B------:R-:W1:Y:S01]  /*67c0*/  MUFU.RCP R75, R17 ;  /* 0x00000011004b7308 */ /* 0x000e620000001000 */
[----:B--2---:R-:W-:Y:S01]  /*67d0*/  FADD.FTZ R16, R7, 1 ;  /* 0x3f80000007107421 */ /* 0x004fe20000010000 */
[----:B0-----:R-:W-:-:S06]  /*67e0*/  FADD.FTZ R39, R39, 1 ;  /* 0x3f80000027277421 */ /* 0x001fcc0000010000 */
[----:B------:R-:W0:Y:S01]  /*67f0*/  MUFU.RCP R19, R19 ;  /* 0x0000001300137308 */ /* 0x000e220000001000 */
[----:B---3--:R-:W-:-:S04]  /*6800*/  FMUL.FTZ R11, R11, R58 ;  /* 0x0000003a0b0b7220 */ /* 0x008fc80000410000 */
[----:B------:R-:W-:-:S03]  /*6810*/  FMUL.FTZ R11, R11, R94 ;  /* 0x0000005e0b0b7220 */ /* 0x000fc60000410000 */
[----:B------:R-:W2:Y:S01]  /*6820*/  MUFU.RCP R17, R10 ;  /* 0x0000000a00117308 */ /* 0x000ea20000001000 */
[----:B-1----:R-:W-:-:S04]  /*6830*/  FMUL.FTZ R7, R20, R75 ;  /* 0x0000004b14077220 */ /* 0x002fc80000410000 */
[----:B------:R-:W-:-:S03]  /*6840*/  FMUL.FTZ R7, R7, R92 ;  /* 0x0000005c07077220 */ /* 0x000fc60000410000 */
[----:B------:R-:W-:Y:S01]  /*6850*/  MUFU.RCP R14, R14 ;  /* 0x0000000e000e7308 */ /* 0x000fe20000001000 */
[----:B0-----:R-:W-:-:S04]  /*6860*/  FMUL.FTZ R5, R18, R19 ;  /* 0x0000001312057220 */ /* 0x001fc80000410000 */
[----:B------:R-:W-:-:S03]  /*6870*/  FMUL.FTZ R5, R5, R96 ;  /* 0x0000006005057220 */ /* 0x000fc60000410000 */
[----:B------:R-:W-:Y:S01]  /*6880*/  MUFU.RCP R77, R29 ;  /* 0x0000001d004d7308 */ /* 0x000fe20000001000 */
[----:B--2---:R-:W-:-:S04]  /*6890*/  FMUL.FTZ R12, R12, R17 ;  /* 0x000000110c0c7220 */ /* 0x004fc80000410000 */
[----:B------:R-:W-:-:S03]  /*68a0*/  FMUL.FTZ R12, R12, R73 ;  /* 0x000000490c0c7220 */ /* 0x000fc60000410000 */
[----:B------:R-:W-:Y:S02]  /*68b0*/  MUFU.RCP R23, R23 ;  /* 0x0000001700177308 */ /* 0x000fe40000001000 */
[----:B------:R-:W-:-:S06]  /*68c0*/  F2FP.BF16.F32.PACK_AB R20, R12, R5 ;  /* 0x000000050c14723e */ /* 0x000fcc00000010ff */
[----:B------:R-:W0:Y:S08]  /*68d0*/  MUFU.RCP R60, R26 ;  /* 0x0000001a003c7308 */ /* 0x000e300000001000 */
[----:B------:R-:W1:Y:S08]  /*68e0*/  MUFU.RCP R62, R32 ;  /* 0x00000020003e7308 */ /* 0x000e700000001000 */
[----:B------:R2:W3:Y:S01]  /*68f0*/  MUFU.RCP R29, R4 ;  /* 0x00000004001d7308 */ /* 0x0004e20000001000 */
[----:B0-----:R-:W-:-:S04]  /*6900*/  FMUL.FTZ R25, R25, R60 ;  /* 0x0000003c19197220 */ /* 0x001fc80000410000 */
[----:B------:R-:W-:-:S03]  /*6910*/  FMUL.FTZ R25, R25, R88 ;  /* 0x0000005819197220 */ /* 0x000fc60000410000 */
[----:B------:R-:W0:Y:S01]  /*6920*/  MUFU.RCP R79, R16 ;  /* 0x00000010004f7308 */ /* 0x000e220000001000 */
[----:B--2---:R-:W-:Y:S01]  /*6930*/  FMUL.FTZ R4, R13, R14 ;  /* 0x0000000e0d047220 */ /* 0x004fe20000410000 */
[----:B------:R-:W-:Y:S01]  /*6940*/  FMUL.FTZ R13, R28, R77 ;  /* 0x0000004d1c0d7220 */ /* 0x000fe20000410000 */
[----:B-1----:R-:W-:Y:S02]  /*6950*/  FMUL.FTZ R31, R31, R62 ;  /* 0x0000003e1f1f7220 */ /* 0x002fe40000410000 */
[----:B------:R-:W-:Y:S01]  /*6960*/  FMUL.FTZ R4, R4, R71 ;  /* 0x0000004704047220 */ /* 0x000fe20000410000 */
[----:B------:R-:W-:Y:S01]  /*6970*/  FMUL.FTZ R13, R13, R86 ;  /* 0x000000560d0d7220 */ /* 0x000fe20000410000 */
[----:B------:R-:W-:Y:S01]  /*6980*/  FMUL.FTZ R31, R31, R84 ;  /* 0x000000541f1f7220 */ /* 0x000fe20000410000 */
[----:B------:R-:W1:Y:S01]  /*6990*/  MUFU.RCP R36, R36 ;  /* 0x0000002400247308 */ /* 0x000e620000001000 */
[----:B---3--:R-:W-:-:S04]  /*69a0*/  FMUL.FTZ R24, R24, R29 ;  /* 0x0000001d18187220 */ /* 0x008fc80000410000 */
[----:B------:R-:W-:-:S03]  /*69b0*/  FMUL.FTZ R24, R24, R67 ;  /* 0x0000004318187220 */ /* 0x000fc60000410000 */
[----:B------:R2:W3:Y:S01]  /*69c0*/  MUFU.RCP R26, R15 ;  /* 0x0000000f001a7308 */ /* 0x0004e20000001000 */
[----:B0-----:R-:W-:-:S04]  /*69d0*/  FMUL.FTZ R30, R30, R79 ;  /* 0x0000004f1e1e7220 */ /* 0x001fc80000410000 */
[----:B------:R-:W-:-:S03]  /*69e0*/  FMUL.FTZ R30, R30, R63 ;  /* 0x0000003f1e1e7220 */ /* 0x000fc60000410000 */
[----:B------:R3:W0:Y:S01]  /*69f0*/  MUFU.RCP R32, R6 ;  /* 0x0000000600207308 */ /* 0x0006220000001000 */
[----:B--2---:R-:W-:Y:S01]  /*6a00*/  FMUL.FTZ R15, R22, R23 ;  /* 0x00000017160f7220 */ /* 0x004fe20000410000 */
[----:B-1----:R-:W-:Y:S01]  /*6a10*/  FMUL.FTZ R35, R35, R36 ;  /* 0x0000002423237220 */ /* 0x002fe20000410000 */
[----:B------:R-:W-:Y:S02]  /*6a20*/  F2FP.BF16.F32.PACK_AB R13, R30, R13 ;  /* 0x0000000d1e0d723e */ /* 0x000fe400000010ff */
[----:B------:R-:W-:Y:S01]  /*6a30*/  FMUL.FTZ R15, R15, R90 ;  /* 0x0000005a0f0f7220 */ /* 0x000fe20000410000 */
[----:B------:R-:W-:Y:S02]  /*6a40*/  FMUL.FTZ R35, R35, R82 ;  /* 0x0000005223237220 */ /* 0x000fe40000410000 */
[----:B------:R-:W1:Y:S01]  /*6a50*/  MUFU.RCP R34, R34 ;  /* 0x0000002200227308 */ /* 0x000e620000001000 */
[----:B---3--:R-:W-:Y:S01]  /*6a60*/  FMUL.FTZ R6, R21, R26 ;  /* 0x0000001a15067220 */ /* 0x008fe20000410000 */
[----:B------:R-:W-:-:S02]  /*6a70*/  F2FP.BF16.F32.PACK_AB R21, R4, R11 ;  /* 0x0000000b0415723e */ /* 0x000fc400000010ff */
[----:B------:R-:W2:Y:S01]  /*6a80*/  LDC.64 R4, c[0x0][0x430] ;  /* 0x00010c00ff047b82 */ /* 0x000ea20000000a00 */
[----:B------:R-:W-:Y:S01]  /*6a90*/  FMUL.FTZ R6, R6, R69 ;  /* 0x0000004506067220 */ /* 0x000fe20000410000 */
[----:B------:R-:W-:Y:S02]  /*6aa0*/  F2FP.BF16.F32.PACK_AB R23, R24, R15 ;  /* 0x0000000f1817723e */ /* 0x000fe400000010ff */
[----:B------:R-:W3:Y:S01]  /*6ab0*/  MUFU.RCP R16, R39 ;  /* 0x0000002700107308 */ /* 0x000ee20000001000 */
[----:B0-----:R-:W-:Y:S01]  /*6ac0*/  FMUL.FTZ R10, R27, R32 ;  /* 0x000000201b0a7220 */ /* 0x001fe20000410000 */
[----:B------:R-:W-:Y:S02]  /*6ad0*/  F2FP.BF16.F32.PACK_AB R22, R6, R7 ;  /* 0x000000070616723e */ /* 0x000fe400000010ff */
[----:B------:R-:W-:Y:S01]  /*6ae0*/  BAR.SYNC.DEFER_BLOCKING 0x0 ;  /* 0x0000000000007b1d */ /* 0x000fe20000010000 */
[----:B------:R-:W-:Y:S01]  /*6af0*/  FMUL.FTZ R10, R10, R65 ;  /* 0x000000410a0a7220 */ /* 0x000fe20000410000 */
[----:B-1----:R-:W-:-:S04]  /*6b00*/  FMUL.FTZ R14, R33, R34 ;  /* 0x00000022210e7220 */ /* 0x002fc80000410000 */
[----:B------:R-:W-:Y:S02]  /*6b10*/  F2FP.BF16.F32.PACK_AB R12, R10, R25 ;  /* 0x000000190a0c723e */ /* 0x000fe400000010ff */
[----:B------:R-:W0:Y:S01]  /*6b20*/  LDC.64 R6, c[0x0][0x438] ;  /* 0x00010e00ff067b82 */ /* 0x000e220000000a00 */
[----:B------:R-:W-:Y:S01]  /*6b30*/  FMUL.FTZ R14, R14, R61 ;  /* 0x0000003d0e0e7220 */ /* 0x000fe20000410000 */
[----:B---3--:R-:W-:-:S04]  /*6b40*/  FMUL.FTZ R16, R37, R16 ;  /* 0x0000001025107220 */ /* 0x008fc80000410000 */
[----:B------:R-:W-:Y:S02]  /*6b50*/  F2FP.BF16.F32.PACK_AB R14, R14, R31 ;  /* 0x0000001f0e0e723e */ /* 0x000fe400000010ff */
[----:B------:R-:W1:Y:S01]  /*6b60*/  LDC.64 R10, c[0x0][0x490] ;  /* 0x00012400ff0a7b82 */ /* 0x000e620000000a00 */
[----:B--2---:R-:W-:-:S04]  /*6b70*/  IMAD.WIDE.U32 R8, R4, UR20, R8 ;  /* 0x0000001404087c25 */ /* 0x004fc8000f8e0008 */
[----:B------:R-:W-:Y:S01]  /*6b80*/  FMUL.FTZ R16, R16, R59 ;  /* 0x0000003b10107220 */ /* 0x000fe20000410000 */
[----:B------:R-:W-:-:S04]  /*6b90*/  IMAD R9, R5, UR20, R9 ;  /* 0x0000001405097c24 */ /* 0x000fc8000f8e0209 */
[----:B------:R-:W-:Y:S01]  /*6ba0*/  F2FP.BF16.F32.PACK_AB R15, R16, R35 ;  /* 0x00000023100f723e */ /* 0x000fe200000010ff */
[----:B------:R-:W-:Y:S04]  /*6bb0*/  STS.128 [R0], R20 ;  /* 0x0000001400007388 */ /* 0x000fe80000000c00 */
[----:B------:R-:W-:Y:S01]  /*6bc0*/  STS.128 [R0+0x10], R12 ;  /* 0x0000100c00007388 */ /* 0x000fe20000000c00 */
[----:B------:R-:W-:-:S03]  /*6bd0*/  NOP ;  /* 0x0000000000007918 */ /* 0x000fc60000000000 */
[----:B------:R-:W2:Y:S01]  /*6be0*/  LDS.128 R16, [R38] ;  /* 0x0000000026107984 */ /* 0x000ea20000000c00 */
[----:B0-----:R-:W-:-:S03]  /*6bf0*/  IMAD.WIDE.U32 R4, R57, R6, R8 ;  /* 0x0000000639047225 */ /* 0x001fc600078e0008 */
[----:B------:R-:W0:Y:S01]  /*6c00*/  LDS.128 R24, [R38+0x200] ;  /* 0x0002000026187984 */ /* 0x000e220000000c00 */
[----:B------:R-:W-:Y:S01]  /*6c10*/  IMAD R5, R57, R7, R5 ;  /* 0x0000000739057224 */ /* 0x000fe200078e0205 */
[----:B-1----:R-:W-:-:S04]  /*6c20*/  LEA R6, P0, R4, R10, 0x1 ;  /* 0x0000000a04067211 */ /* 0x002fc800078008ff */
[----:B------:R-:W-:Y:S02]  /*6c30*/  LEA.HI.X R7, R4, R11, R5, 0x1, P0 ;  /* 0x0000000b04077211 */ /* 0x000fe400000f0c05 */
[----:B------:R-:W-:Y:S01]  /*6c40*/  ISETP.GE.AND P0, PT, R50, UR5, PT ;  /* 0x0000000532007c0c */ /* 0x000fe2000bf06270 */
[----:B------:R-:W-:-:S05]  /*6c50*/  IMAD.WIDE.U32 R4, R44, 0x10, R6 ;  /* 0x000000102c047825 */ /* 0x000fca00078e0006 */
[----:B--2---:R2:W-:Y:S04]  /*6c60*/  STG.E.128 desc[UR18][R4.64], R16 ;  /* 0x0000001004007986 */ /* 0x0045e8000c101d12 */
[----:B0-----:R2:W-:Y:S03]  /*6c70*/  STG.E.128 desc[UR18][R4.64+0x200], R24 ;  /* 0x0002001804007986 */ /* 0x0015e6000c101d12 */
[----:B------:R-:W-:Y:S05]  /*6c80*/  @!P0 BRA `(.L_x_1918) ;  /* 0xffffff98009c8947 */ /* 0x000fea000383ffff */
[----:B------:R-:W-:Y:S05]  /*6c90*/  EXIT ;  /* 0x000000000000794d */ /* 0x000fea0003800000 */
.L_x_1919:
        /* <DEDUP_REMOVED lines=14> */
.L_x_5045:


//--------------------- .text._Z25selective_scan_fwd_kernelI32Selective_Scan_fwd_kernel_traitsILi32ELi8ELi1ELb0ELb0ELb0ELb0EN3c108BFloat16ENS1_7complexIfEEEEv13SSMParamsBase --------------------------
	.section	.text._Z25selective_scan_fwd_kernelI32Selective_Scan_fwd_kernel_traitsILi32ELi8ELi1ELb0ELb0ELb0ELb0EN3c108BFloat16ENS1_7complexIfEEEEv13SSMParamsBase,"ax",@progbits
	.align	128
        .global         _Z25selective_scan_fwd_kernelI32Selective_Scan_fwd_kernel_traitsILi32ELi8ELi1ELb0ELb0ELb0ELb0EN3c108BFloat16ENS1_7complexIfEEEEv13SSMParamsBase
        .type           _Z25selective_scan_fwd_kernelI32Selective_Scan_fwd_kernel_traitsILi32ELi8ELi1ELb0ELb0ELb0ELb0EN3c108BFloat16ENS1_7complexIfEEEEv13SSMParamsBase,@function
        .size           _Z25selective_scan_fwd_kernelI32Selective_Scan_fwd_kernel_traitsILi32ELi8ELi1ELb0ELb0ELb0ELb0EN3c108BFloat16ENS1_7complexIfEEEEv13SSMParamsBase,(.L_x_5046 - _Z25selective_scan_fwd_kernelI32Selective_Scan_fwd_kernel_traitsILi32ELi8ELi1ELb0ELb0ELb0ELb0EN3c108BFloat16ENS1_7complexIfEEEEv13SSMParamsBase)
        .other          _Z25selective_scan_fwd_kernelI32Selective_Scan_fwd_kernel_traitsILi32ELi8ELi1ELb0ELb0ELb0ELb0EN3c108BFloat16ENS1_7complexIfEEEEv13SSMParamsBase,@"STO_CUDA_ENTRY STV_DEFAULT"
_Z25selective_scan_fwd_kernelI32Selective_Scan_fwd_kernel_traitsILi32ELi8ELi1ELb0ELb0ELb0ELb0EN3c108BFloat16ENS1_7complexIfEEEEv13SSMParamsBase:
.text._Z25selective_scan_fwd_kernelI32Selective_Scan_fwd_kernel_traitsILi32ELi8ELi1ELb0ELb0ELb0ELb0EN3c108BFloat16ENS1_7complexIfEEEEv13SSMParamsBase:
        /* <DEDUP_REMOVED lines=31> */
[----:B------:R-:W3:Y:S01]  /*01f0*/  LDCU.64 UR12, c[0x0][0x3d8] ;  /* 0x00007b00ff0c77ac */ /* 0x000ee20008000a00 */
[----:B------:R-:W-:Y:S02]  /*0200*/  MOV R3, UR5 ;  /* 0x0000000500037c02 */ /* 0x000fe40008000f00 */
[----:B------:R-:W-:Y:S02]  /*0210*/  MOV R4, UR6 ;  /* 0x0000000600047c02 */ /* 0x000fe40008000f00 */
[----:B------:R-:W-:Y:S01]  /*0220*/  MOV R5, UR7 ;  /* 0x0000000700057c02 */ /* 0x000fe20008000f00 */
[----:B------:R-:W0:Y:S01]  /*0230*/  LDCU.64 UR6, c[0x0][0x3b8] ;  /* 0x00007700ff0677ac */ /* 0x000e220008000a00 */
[----:B------:R-:W-:Y:S01]  /*0240*/  MOV R2, UR4 ;  /* 0x0000000400027c02 */ /* 0x000fe20008000f00 */
[----:B------:R-:W0:Y:S01]  /*0250*/  LDC.64 R14, c[0x0][0x450] ;  /* 0x00011400ff0e7b82 */ /* 0x000e220000000a00 */
[----:B------:R-:W-:Y:S01]  /*0260*/  MOV R3, UR9 ;  /* 0x0000000900037c02 */ /* 0x000fe20008000f00 */
[----:B------:R-:W0:Y:S01]  /*0270*/  LDCU UR4, c[0x0][0x38c] ;  /* 0x00007180ff0477ac */ /* 0x000e220008000800 */
[----:B------:R-:W-:-:S02]  /*0280*/  MOV R5, UR8 ;  /* 0x0000000800057c02 */ /* 0x000fc40008000f00 */
[----:B------:R-:W-:Y:S01]  /*0290*/  MOV R59, RZ ;  /* 0x000000ff003b7202 */ /* 0x000fe20000000f00 */
[----:B------:R-:W0:Y:S01]  /*02a0*/  LDCU.64 UR8, c[0x0][0x3a0] ;  /* 0x00007400ff0877ac */ /* 0x000e220008000a00 */
[C---:B------:R-:W-:Y:S01]  /*02b0*/  IMAD.WIDE.U32 R2, R28.reuse, UR10, R2 ;  /* 0x0000000a1c027c25 */ /* 0x040fe2000f8e0002 */
[----:B------:R-:W0:Y:S03]  /*02c0*/  LDC.64 R16, c[0x0][0x448] ;  /* 0x00011200ff107b82 */ /* 0x000e260000000a00 */
[----:B------:R-:W-:Y:S01]  /*02d0*/  IMAD R52, R28, UR11, R3 ;  /* 0x0000000b1c347c24 */ /* 0x000fe2000f8e0203 */
[----:B----4-:R-:W-:Y:S01]  /*02e0*/  LEA R42, P0, R2, R42, 0x1 ;  /* 0x0000002a022a7211 */ /* 0x010fe200078008ff */
[----:B------:R-:W-:-:S03]  /*02f0*/  IMAD.WIDE.U32 R4, R28, UR14, R4 ;  /* 0x0000000e1c047c25 */ /* 0x000fc6000f8e0004 */
[----:B------:R-:W4:Y:S01]  /*0300*/  LDC.64 R18, c[0x0][0x440] ;  /* 0x00011000ff127b82 */ /* 0x000f220000000a00 */
[----:B--2---:R-:W-:Y:S01]  /*0310*/  IMAD R0, R11, UR18, R28 ;  /* 0x000000120b007c24 */ /* 0x004fe2000f8e021c */
[----:B------:R-:W-:Y:S01]  /*0320*/  LEA.HI.X R52, R2, R43, R52, 0x1, P0 ;  /* 0x0000002b02347211 */ /* 0x000fe200000f0c34 */
[----:B---3--:R-:W-:Y:S01]  /*0330*/  IMAD.WIDE.U32 R2, R28, UR12, RZ ;  /* 0x0000000c1c027c25 */ /* 0x008fe2000f8e00ff */
[----:B-1----:R-:W-:Y:S02]  /*0340*/  LEA R40, P0, R4, R8, 0x1 ;  /* 0x0000000804287211 */ /* 0x002fe400078008ff */
[----:B0-----:R-:W-:Y:S01]  /*0350*/  SHF.L.U32 R39, R31, 0x3, RZ ;  /* 0x000000031f277819 */ /* 0x001fe200000006ff */
[----:B------:R-:W-:Y:S02]  /*0360*/  IMAD R0, R0, R13, RZ ;  /* 0x0000000d00007224 */ /* 0x000fe400078e02ff */
[C---:B------:R-:W-:Y:S01]  /*0370*/  IMAD R41, R28.reuse, UR15, R5 ;  /* 0x0000000f1c297c24 */ /* 0x040fe2000f8e0205 */
[C---:B------:R-:W-:Y:S01]  /*0380*/  IADD3 R43, PT, PT, R39.reuse, 0x1, RZ ;  /* 0x00000001272b7810 */ /* 0x040fe20007ffe0ff */
[----:B------:R-:W-:Y:S01]  /*0390*/  IMAD.WIDE.U32 R36, R28, UR6, RZ ;  /* 0x000000061c247c25 */ /* 0x000fe2000f8e00ff */
[----:B------:R-:W-:-:S02]  /*03a0*/  IADD3 R44, PT, PT, R39, 0x2, RZ ;  /* 0x00000002272c7810 */ /* 0x000fc40007ffe0ff */
[----:B------:R-:W-:Y:S01]  /*03b0*/  LEA.HI.X R41, R4, R9, R41, 0x1, P0 ;  /* 0x0000000904297211 */ /* 0x000fe200000f0c29 */
[----:B------:R-:W-:Y:S01]  /*03c0*/  IMAD.WIDE.U32 R6, R28, UR8, RZ ;  /* 0x000000081c067c25 */ /* 0x000fe2000f8e00ff */
[----:B------:R-:W-:Y:S02]  /*03d0*/  LEA R34, P0, R2, R14, 0x3 ;  /* 0x0000000e02227211 */ /* 0x000fe400078018ff */
[----:B------:R-:W-:Y:S01]  /*03e0*/  LEA R33, P1, R36, R16, 0x3 ;  /* 0x0000001024217211 */ /* 0x000fe200078218ff */
[----:B------:R-:W-:Y:S01]  /*03f0*/  IMAD R38, R0, UR4, RZ ;  /* 0x0000000400267c24 */ /* 0x000fe2000f8e02ff */
[C---:B------:R-:W-:Y:S01]  /*0400*/  LOP3.LUT R0, R39.reuse, 0x1f00, RZ, 0xc0, !PT ;  /* 0x00001f0027007812 */ /* 0x040fe200078ec0ff */
[C---:B------:R-:W-:Y:S01]  /*0410*/  IMAD R35, R28.reuse, UR13, R3 ;  /* 0x0000000d1c237c24 */ /* 0x040fe2000f8e0203 */
[----:B------:R-:W-:Y:S01]  /*0420*/  IADD3 R45, PT, PT, R39, 0x3, RZ ;  /* 0x00000003272d7810 */ /* 0x000fe20007ffe0ff */
[----:B------:R-:W-:Y:S01]  /*0430*/  IMAD R3, R28, UR7, R37 ;  /* 0x000000071c037c24 */ /* 0x000fe2000f8e0225 */
[----:B----4-:R-:W-:Y:S01]  /*0440*/  LEA R32, P2, R6, R18, 0x3 ;  /* 0x0000001206207211 */ /* 0x010fe200078418ff */
[----:B------:R-:W-:Y:S01]  /*0450*/  IMAD R37, R28, UR9, R7 ;  /* 0x000000091c257c24 */ /* 0x000fe2000f8e0207 */
[----:B------:R-:W-:Y:S01]  /*0460*/  LOP3.LUT R49, R0, 0x1f, R31, 0xf8, !PT ;  /* 0x0000001f00317812 */ /* 0x000fe200078ef81f */
[----:B------:R-:W0:Y:S01]  /*0470*/  LDCU.U8 UR7, c[0x0][0x39e] ;  /* 0x000073c0ff0777ac */ /* 0x000e220008000000 */
[----:B------:R-:W-:-:S02]  /*0480*/  LEA.HI.X R35, R2, R15, R35, 0x3, P0 ;  /* 0x0000000f02237211 */ /* 0x000fc400000f1c23 */
[----:B------:R-:W-:Y:S02]  /*0490*/  LEA.HI.X R36, R36, R17, R3, 0x3, P1 ;  /* 0x0000001124247211 */ /* 0x000fe400008f1c03 */
[----:B------:R-:W-:Y:S02]  /*04a0*/  LEA.HI.X R37, R6, R19, R37, 0x3, P2 ;  /* 0x0000001306257211 */ /* 0x000fe400010f1c25 */
[C---:B------:R-:W-:Y:S02]  /*04b0*/  IADD3 R46, PT, PT, R39.reuse, 0x4, RZ ;  /* 0x00000004272e7810 */ /* 0x040fe40007ffe0ff */
[C---:B------:R-:W-:Y:S02]  /*04c0*/  IADD3 R47, PT, PT, R39.reuse, 0x5, RZ ;  /* 0x00000005272f7810 */ /* 0x040fe40007ffe0ff */
[C---:B------:R-:W-:Y:S02]  /*04d0*/  IADD3 R48, PT, PT, R39.reuse, 0x6, RZ ;  /* 0x0000000627307810 */ /* 0x040fe40007ffe0ff */
[----:B------:R-:W-:-:S02]  /*04e0*/  IADD3 R50, PT, PT, R39, 0x7, RZ ;  /* 0x0000000727327810 */ /* 0x000fc40007ffe0ff */
[C---:B------:R-:W-:Y:S02]  /*04f0*/  LOP3.LUT R53, R49.reuse, 0x20, RZ, 0xfc, !PT ;  /* 0x0000002031357812 */ /* 0x040fe400078efcff */
[C---:B------:R-:W-:Y:S02]  /*0500*/  LOP3.LUT R54, R49.reuse, 0x40, RZ, 0xfc, !PT ;  /* 0x0000004031367812 */ /* 0x040fe400078efcff */
[C---:B------:R-:W-:Y:S02]  /*0510*/  LOP3.LUT R55, R49.reuse, 0x60, RZ, 0xfc, !PT ;  /* 0x0000006031377812 */ /* 0x040fe400078efcff */
[C---:B------:R-:W-:Y:S02]  /*0520*/  LOP3.LUT R56, R49.reuse, 0x80, RZ, 0xfc, !PT ;  /* 0x0000008031387812 */ /* 0x040fe400078efcff */
[C---:B------:R-:W-:Y:S02]  /*0530*/  LOP3.LUT R57, R49.reuse, 0xa0, RZ, 0xfc, !PT ;  /* 0x000000a031397812 */ /* 0x040fe400078efcff */
[----:B------:R-:W-:-:S02]  /*0540*/  LOP3.LUT R58, R49, 0xc0, RZ, 0xfc, !PT ;  /* 0x000000c0313a7812 */ /* 0x000fc400078efcff */
[----:B0-----:R-:W-:-:S07]  /*0550*/  LOP3.LUT R51, R49, 0xe0, RZ, 0xfc, !PT ;  /* 0x000000e031337812 */ /* 0x001fce00078efcff */
.L_x_1940:
[----:B0-----:R-:W0:Y:S01]  /*0560*/  LDCU UR4, c[0x0][0x388] ;  /* 0x00007100ff0477ac */ /* 0x001e220008000800 */
[----:B------:R-:W-:Y:S02]  /*0570*/  SHF.L.U32 R60, R59, 0x8, RZ ;  /* 0x000000083b3c7819 */ /* 0x000fe400000006ff */
[----:B------:R-:W-:Y:S02]  /*0580*/  SHF.L.U32 R3, R49, 0x1, RZ ;  /* 0x0000000131037819 */ /* 0x000fe400000006ff */
[----:B------:R-:W-:Y:S02]  /*0590*/  PRMT R0, RZ, 0x7610, R0 ;  /* 0x00007610ff007816 */ /* 0x000fe40000000000 */
[C---:B------:R-:W-:Y:S02]  /*05a0*/  IADD3 R4, P4, PT, R3.reuse, R42, RZ ;  /* 0x0000002a03047210 */ /* 0x040fe40007f9e0ff */
[----:B------:R-:W-:Y:S02]  /*05b0*/  IADD3 R2, P5, PT, R3, R40, RZ ;  /* 0x0000002803027210 */ /* 0x000fe40007fbe0ff */
[----:B------:R-:W-:-:S02]  /*05c0*/  IADD3.X R5, PT, PT, RZ, R52, RZ, P4, !PT ;  /* 0x00000034ff057210 */ /* 0x000fc400027fe4ff */
        /* <DEDUP_REMOVED lines=15> */
[----:B------:R-:W-:Y:S01]  /*06c0*/  PRMT R15, RZ, 0x7610, R15 ;  /* 0x00007610ff0f7816 */ /* 0x000fe2000000000f */
[----:B------:R-:W2:Y:S01]  /*06d0*/  @!P6 LDG.E.U16 R0, desc[UR16][R4.64] ;  /* 0x000000100400e981 */ /* 0x000ea2000c1e1500 */
[-C--:B------:R-:W-:Y:S02]  /*06e0*/  ISETP.GE.AND P6, PT, R51, R62.reuse, PT ;  /* 0x0000003e3300720c */ /* 0x080fe40003fc6270 */
[----:B------:R-:W-:Y:S01]  /*06f0*/  PRMT R14, RZ, 0x7610, R14 ;  /* 0x00007610ff0e7816 */ /* 0x000fe2000000000e */
[----:B------:R-:W3:Y:S01]  /*0700*/  @!P0 LDG.E.U16 R7, desc[UR16][R4.64+0x40] ;  /* 0x0000401004078981 */ /* 0x000ee2000c1e1500 */
[----:B------:R-:W0:Y:S01]  /*0710*/  S2R R66, SR_LANEID ;  /* 0x0000000000427919 */ /* 0x000e220000000000 */
[----:B------:R-:W1:Y:S01]  /*0720*/  S2UR UR5, SR_CgaCtaId ;  /* 0x00000000000579c3 */ /* 0x000e620000008800 */
[----:B------:R-:W-:Y:S01]  /*0730*/  UMOV UR4, 0x400 ;  /* 0x0000040000047882 */ /* 0x000fe20000000000 */
[----:B------:R-:W-:Y:S01]  /*0740*/  P2R R16, PR, RZ, 0x1 ;  /* 0x00000001ff107803 */ /* 0x000fe20000000000 */
[----:B------:R-:W4:Y:S04]  /*0750*/  @!P1 LDG.E.U16 R6, desc[UR16][R4.64+0x80] ;  /* 0x0000801004069981 */ /* 0x000f28000c1e1500 */
[----:B------:R-:W4:Y:S04]  /*0760*/  @!P2 LDG.E.U16 R8, desc[UR16][R4.64+0xc0] ;  /* 0x0000c0100408a981 */ /* 0x000f28000c1e1500 */
[----:B------:R-:W4:Y:S04]  /*0770*/  @!P3 LDG.E.U16 R13, desc[UR16][R4.64+0x100] ;  /* 0x00010010040db981 */ /* 0x000f28000c1e1500 */
[----:B------:R-:W4:Y:S04]  /*0780*/  @!P4 LDG.E.U16 R12, desc[UR16][R4.64+0x140] ;  /* 0x00014010040cc981 */ /* 0x000f28000c1e1500 */
[----:B------:R-:W4:Y:S04]  /*0790*/  @!P5 LDG.E.U16 R15, desc[UR16][R4.64+0x180] ;  /* 0x00018010040fd981 */ /* 0x000f28000c1e1500 */
[----:B------:R0:W4:Y:S01]  /*07a0*/  @!P6 LDG.E.U16 R14, desc[UR16][R4.64+0x1c0] ;  /* 0x0001c010040ee981 */ /* 0x000122000c1e1500 */
[----:B-1----:R-:W-:Y:S01]  /*07b0*/  ULEA UR4, UR5, UR4, 0x18 ;  /* 0x0000000405047291 */ /* 0x002fe2000f8ec0ff */
[----:B------:R-:W-:-:S02]  /*07c0*/  ISETP.GE.AND P0, PT, R49, R62, PT ;  /* 0x0000003e3100720c */ /* 0x000fc40003f06270 */
[C---:B0-----:R-:W-:Y:S02]  /*07d0*/  IADD3 R9, PT, PT, R66.reuse, 0x20, RZ ;  /* 0x0000002042097810 */ /* 0x041fe40007ffe0ff */
[C---:B------:R-:W-:Y:S02]  /*07e0*/  IADD3 R11, PT, PT, R66.reuse, 0x40, RZ ;  /* 0x00000040420b7810 */ /* 0x040fe40007ffe0ff */
[C---:B------:R-:W-:Y:S02]  /*07f0*/  IADD3 R17, PT, PT, R66.reuse, 0x60, RZ ;  /* 0x0000006042117810 */ /* 0x040fe40007ffe0ff */
[-C--:B------:R-:W-:Y:S02]  /*0800*/  LEA.HI.SX32 R65, R66, R66.reuse, 0x1b ;  /* 0x0000004242417211 */ /* 0x080fe400078fdaff */
[-C--:B------:R-:W-:Y:S02]  /*0810*/  LEA.HI.SX32 R9, R9, R66.reuse, 0x1b ;  /* 0x0000004209097211 */ /* 0x080fe400078fdaff */
[----:B------:R-:W-:-:S02]  /*0820*/  LEA.HI.SX32 R11, R11, R66, 0x1b ;  /* 0x000000420b0b7211 */ /* 0x000fc400078fdaff */
[----:B------:R-:W-:Y:S02]  /*0830*/  LEA.HI.SX32 R17, R17, R66, 0x1b ;  /* 0x0000004211117211 */ /* 0x000fe400078fdaff */
[----:B------:R-:W-:Y:S02]  /*0840*/  LEA R65, R65, UR4, 0x1 ;  /* 0x0000000441417c11 */ /* 0x000fe4000f8e08ff */
[----:B------:R-:W-:Y:S02]  /*0850*/  LEA R64, R9, UR4, 0x1 ;  /* 0x0000000409407c11 */ /* 0x000fe4000f8e08ff */
[C---:B------:R-:W-:Y:S02]  /*0860*/  IADD3 R5, PT, PT, R66.reuse, 0x80, RZ ;  /* 0x0000008042057810 */ /* 0x040fe40007ffe0ff */
[----:B------:R-:W-:Y:S02]  /*0870*/  LEA R63, R11, UR4, 0x1 ;  /* 0x000000040b3f7c11 */ /* 0x000fe4000f8e08ff */
[----:B------:R-:W-:-:S02]  /*0880*/  IADD3 R9, PT, PT, R66, 0xa0, RZ ;  /* 0x000000a042097810 */ /* 0x000fc40007ffe0ff */
[----:B------:R-:W-:Y:S02]  /*0890*/  LEA R61, R17, UR4, 0x1 ;  /* 0x00000004113d7c11 */ /* 0x000fe4000f8e08ff */
[C---:B------:R-:W-:Y:S02]  /*08a0*/  IADD3 R11, PT, PT, R66.reuse, 0xc0, RZ ;  /* 0x000000c0420b7810 */ /* 0x040fe40007ffe0ff */
[----:B------:R-:W-:Y:S02]  /*08b0*/  IADD3 R17, PT, PT, R66, 0xe0, RZ ;  /* 0x000000e042117810 */ /* 0x000fe40007ffe0ff */
        /* <DEDUP_REMOVED lines=8> */
[----:B------:R-:W-:-:S02]  /*0940*/  PRMT R18, RZ, 0x7610, R18 ;  /* 0x00007610ff127816 */ /* 0x000fc40000000012 */
[----:B------:R-:W-:Y:S01]  /*0950*/  PRMT R17, RZ, 0x7610, R17 ;  /* 0x00007610ff117816 */ /* 0x000fe20000000011 */
[----:B--2---:R0:W-:Y:S04]  /*0960*/  STS.U16 [R65], R0 ;  /* 0x0000000041007388 */ /* 0x0041e80000000400 */
[----:B---3--:R-:W-:Y:S01]  /*0970*/  STS.U16 [R64+0x40], R7 ;  /* 0x0000400740007388 */ /* 0x008fe20000000400 */
[----:B0-----:R-:W-:-:S03]  /*0980*/  SHF.L.U32 R0, R66, 0x3, RZ ;  /* 0x0000000342007819 */ /* 0x001fc600000006ff */
[----:B----4-:R-:W-:Y:S01]  /*0990*/  STS.U16 [R63+0x80], R6 ;  /* 0x000080063f007388 */ /* 0x010fe20000000400 */
[----:B------:R-:W-:-:S03]  /*09a0*/  LEA.HI.SX32 R71, R0, R0, 0x1b ;  /* 0x0000000000477211 */ /* 0x000fc600078fdaff */
[----:B------:R-:W-:Y:S01]  /*09b0*/  STS.U16 [R61+0xc0], R8 ;  /* 0x0000c0083d007388 */ /* 0x000fe20000000400 */
[----:B------:R-:W-:Y:S02]  /*09c0*/  PRMT R0, RZ, 0x7610, R0 ;  /* 0x00007610ff007816 */ /* 0x000fe40000000000 */
[----:B------:R-:W-:Y:S01]  /*09d0*/  LEA R71, R71, UR4, 0x1 ;  /* 0x0000000447477c11 */ /* 0x000fe2000f8e08ff */
[----:B------:R0:W-:Y:S04]  /*09e0*/  STS.U16 [R70+0x100], R13 ;  /* 0x0001000d46007388 */ /* 0x0001e80000000400 */
        /* <DEDUP_REMOVED lines=15> */
[----:B------:R-:W-:Y:S02]  /*0ae0*/  PRMT R15, RZ, 0x7610, R15 ;  /* 0x00007610ff0f7816 */ /* 0x000fe4000000000f */
[----:B------:R-:W-:Y:S01]  /*0af0*/  PRMT R12, RZ, 0x7610, R12 ;  /* 0x00007610ff0c7816 */ /* 0x000fe2000000000c */
[----:B------:R-:W2:Y:S01]  /*0b00*/  @!P0 LDG.E.U16 R0, desc[UR16][R2.64] ;  /* 0x0000001002008981 */ /* 0x000ea2000c1e1500 */
[----:B------:R-:W-:Y:S02]  /*0b10*/  ISETP.NE.AND P0, PT, R16, RZ, PT ;  /* 0x000000ff1000720c */ /* 0x000fe40003f05270 */
[----:B------:R-:W-:Y:S01]  /*0b20*/  PRMT R16, RZ, 0x7610, R16 ;  /* 0x00007610ff107816 */ /* 0x000fe20000000010 */
[----:B------:R-:W3:Y:S04]  /*0b30*/  @!P1 LDG.E.U16 R14, desc[UR16][R2.64+0x80] ;  /* 0x00008010020e9981 */ /* 0x000ee8000c1e1500 */
[----:B------:R-:W4:Y:S04]  /*0b40*/  @!P3 LDG.E.U16 R15, desc[UR16][R2.64+0x100] ;  /* 0x00010010020fb981 */ /* 0x000f28000c1e1500 */
[----:B------:R-:W4:Y:S04]  /*0b50*/  @!P2 LDG.E.U16 R16, desc[UR16][R2.64+0xc0] ;  /* 0x0000c0100210a981 */ /* 0x000f28000c1e1500 */
[----:B------:R-:W3:Y:S04]  /*0b60*/  @!P0 LDG.E.U16 R13, desc[UR16][R2.64+0x40] ;  /* 0x00004010020d8981 */ /* 0x000ee8000c1e1500 */
[----:B------:R-:W4:Y:S04]  /*0b70*/  @!P4 LDG.E.U16 R18, desc[UR16][R2.64+0x140] ;  /* 0x000140100212c981 */ /* 0x000f28000c1e1500 */
[----:B------:R-:W4:Y:S04]  /*0b80*/  @!P5 LDG.E.U16 R17, desc[UR16][R2.64+0x180] ;  /* 0x000180100211d981 */ /* 0x000f28000c1e1500 */
[----:B------:R-:W4:Y:S01]  /*0b90*/  @!P6 LDG.E.U16 R12, desc[UR16][R2.64+0x1c0] ;  /* 0x0001c010020ce981 */ /* 0x000f22000c1e1500 */
[----:B------:R-:W-:Y:S03]  /*0ba0*/  BSSY.RECONVERGENT B0, `(.L_x_1920) ;  /* 0x0000048000007945 */ /* 0x000fe60003800200 */
[----:B--2---:R0:W-:Y:S02]  /*0bb0*/  STS.U16 [R65], R0 ;  /* 0x0000000041007388 */ /* 0x0041e40000000400 */
[----:B0-----:R-:W0:Y:S02]  /*0bc0*/  LDC R0, c[0x0][0x38c] ;  /* 0x0000e300ff007b82 */ /* 0x001e240000000800 */
[----:B---3--:R-:W-:Y:S04]  /*0bd0*/  STS.U16 [R64+0x40], R13 ;  /* 0x0000400d40007388 */ /* 0x008fe80000000400 */
[----:B------:R-:W-:Y:S04]  /*0be0*/  STS.U16 [R63+0x80], R14 ;  /* 0x0000800e3f007388 */ /* 0x000fe80000000400 */
[----:B----4-:R-:W-:Y:S04]  /*0bf0*/  STS.U16 [R61+0xc0], R16 ;  /* 0x0000c0103d007388 */ /* 0x010fe80000000400 */
        /* <DEDUP_REMOVED lines=11> */
[----:B------:R-:W0:Y:S04]  /*0cb0*/  LDS.U16 R15, [R71+0xc] ;  /* 0x00000c00470f7984 */ /* 0x000e280000000400 */
[----:B------:R0:W0:Y:S01]  /*0cc0*/  LDS.U16 R18, [R71+0xe] ;  /* 0x00000e0047127984 */ /* 0x0000220000000400 */
[----:B-1----:R-:W-:-:S05]  /*0cd0*/  SHF.L.U32 R19, R19, 0x10, RZ ;  /* 0x0000001013137819 */ /* 0x002fca00000006ff */
[----:B-----5:R-:W-:-:S05]  /*0ce0*/  FADD.FTZ R84, R19, R30 ;  /* 0x0000001e13547221 */ /* 0x020fca0000010000 */
[----:B------:R-:W-:Y:S02]  /*0cf0*/  FSETP.GTU.FTZ.AND P0, PT, R84, 20, PT ;  /* 0x41a000005400780b */ /* 0x000fe40003f1c000 */
[----:B--2---:R-:W-:Y:S02]  /*0d00*/  SHF.L.U32 R17, R2, 0x10, RZ ;  /* 0x0000001002117819 */ /* 0x004fe400000006ff */
[----:B------:R-:W-:Y:S02]  /*0d10*/  ISETP.EQ.OR P0, PT, RZ, UR7, P0 ;  /* 0x00000007ff007c0c */ /* 0x000fe40008702670 */
[----:B---3--:R-:W-:Y:S01]  /*0d20*/  SHF.L.U32 R3, R3, 0x10, RZ ;  /* 0x0000001003037819 */ /* 0x008fe200000006ff */
[----:B------:R-:W-:Y:S01]  /*0d30*/  FADD.FTZ R72, R17, R30 ;  /* 0x0000001e11487221 */ /* 0x000fe20000010000 */
[----:B----4-:R-:W-:Y:S02]  /*0d40*/  SHF.L.U32 R13, R13, 0x10, RZ ;  /* 0x000000100d0d7819 */ /* 0x010fe400000006ff */
[----:B0-----:R-:W-:-:S02]  /*0d50*/  SHF.L.U32 R21, R14, 0x10, RZ ;  /* 0x000000100e157819 */ /* 0x001fc400000006ff */
        /* <DEDUP_REMOVED lines=44> */
.L_x_1921:
[----:B------:R-:W-:Y:S05]  /*1020*/  BSYNC.RECONVERGENT B0 ;  /* 0x0000000000007941 */ /* 0x000fea0003800200 */
.L_x_1920:
        /* <DEDUP_REMOVED lines=35> */
.L_x_1923:
[----:B------:R-:W-:Y:S05]  /*1260*/  BSYNC.RECONVERGENT B0 ;  /* 0x0000000000007941 */ /* 0x000fea0003800200 */
.L_x_1922:
[----:B------:R-:W-:Y:S01]  /*1270*/  ISETP.EQ.OR P3, PT, RZ, UR7, P3 ;  /* 0x00000007ff007c0c */ /* 0x000fe20009f62670 */
[----:B------:R-:W-:Y:S01]  /*1280*/  BSSY.RECONVERGENT B0, `(.L_x_1924) ;  /* 0x0000026000007945 */ /* 0x000fe20003800200 */
[----:B------:R-:W-:Y:S02]  /*1290*/  FSETP.GTU.FTZ.AND P2, PT, R86, 20, PT ;  /* 0x41a000005600780b */ /* 0x000fe40003f5c000 */
[----:B------:R-:W-:Y:S02]  /*12a0*/  ISETP.EQ.OR P4, PT, RZ, UR7, P4 ;  /* 0x00000007ff007c0c */ /* 0x000fe4000a782670 */
[----:B------:R-:W-:Y:S02]  /*12b0*/  ISETP.EQ.OR P5, PT, RZ, UR7, P5 ;  /* 0x00000007ff007c0c */ /* 0x000fe4000afa2670 */
[----:B------:R-:W-:Y:S02]  /*12c0*/  ISETP.EQ.OR P1, PT, RZ, UR7, P1 ;  /* 0x00000007ff007c0c */ /* 0x000fe40008f22670 */
[----:B------:R-:W-:-:S02]  /*12d0*/  ISETP.EQ.OR P0, PT, RZ, UR7, P0 ;  /* 0x00000007ff007c0c */ /* 0x000fc40008702670 */
        /* <DEDUP_REMOVED lines=32> */
.L_x_1925:
[----:B------:R-:W-:Y:S05]  /*14e0*/  BSYNC.RECONVERGENT B0 ;  /* 0x0000000000007941 */ /* 0x000fea0003800200 */
.L_x_1924:
        /* <DEDUP_REMOVED lines=32> */
.L_x_1927:
[----:B------:R-:W-:Y:S05]  /*16f0*/  BSYNC.RECONVERGENT B0 ;  /* 0x0000000000007941 */ /* 0x000fea0003800200 */
.L_x_1926:
        /* <DEDUP_REMOVED lines=32> */
.L_x_1929:
[----:B------:R-:W-:Y:S05]  /*1900*/  BSYNC.RECONVERGENT B0 ;  /* 0x0000000000007941 */ /* 0x000fea0003800200 */
.L_x_1928:
        /* <DEDUP_REMOVED lines=32> */
.L_x_1931:
[----:B------:R-:W-:Y:S05]  /*1b10*/  BSYNC.RECONVERGENT B0 ;  /* 0x0000000000007941 */ /* 0x000fea0003800200 */
.L_x_1930:
        /* <DEDUP_REMOVED lines=32> */
.L_x_1933:
[----:B------:R-:W-:Y:S05]  /*1d20*/  BSYNC.RECONVERGENT B0 ;  /* 0x0000000000007941 */ /* 0x000fea0003800200 */
.L_x_1932:
        /* <DEDUP_REMOVED lines=32> */
.L_x_1935:
[----:B------:R-:W-:Y:S05]  /*1f30*/  BSYNC.RECONVERGENT B0 ;  /* 0x0000000000007941 */ /* 0x000fea0003800200 */
.L_x_1934:
[----:B------:R-:W-:Y:S01]  /*1f40*/  ISETP.GE.AND P0, PT, R0, 0x1, PT ;  /* 0x000000010000780c */ /* 0x000fe20003f06270 */
[----:B------:R-:W-:Y:S01]  /*1f50*/  BAR.SYNC.DEFER_BLOCKING 0x0 ;  /* 0x0000000000007b1d */ /* 0x000fe20000010000 */
[----:B------:R-:W-:Y:S02]  /*1f60*/  SHF.L.U32 R11, R11, 0x10, RZ ;  /* 0x000000100b0b7819 */ /* 0x000fe400000006ff */
[----:B------:R-:W-:Y:S02]  /*1f70*/  SHF.L.U32 R10, R10, 0x10, RZ ;  /* 0x000000100a0a7819 */ /* 0x000fe400000006ff */
        /* <DEDUP_REMOVED lines=11> */
[----:B------:R-:W-:-:S02]  /*2030*/  FMUL.FTZ R92, R5, R29 ;  /* 0x0000001d055c7220 */ /* 0x000fc40000410000 */
[-C--:B------:R-:W-:Y:S02]  /*2040*/  FMUL.FTZ R79, R6, R29.reuse ;  /* 0x0000001d064f7220 */ /* 0x080fe40000410000 */
[----:B------:R-:W-:Y:S01]  /*2050*/  FMUL.FTZ R94, R7, R29 ;  /* 0x0000001d075e7220 */ /* 0x000fe20000410000 */
[----:B------:R-:W-:Y:S06]  /*2060*/  @!P0 BRA `(.L_x_1936) ;  /* 0x0000001800908947 */ /* 0x000fec0003800000 */
[----:B------:R-:W0:Y:S01]  /*2070*/  LDC.64 R16, c[0x0][0x3e0] ;  /* 0x0000f800ff107b82 */ /* 0x000e220000000a00 */
[----:B------:R-:W-:Y:S01]  /*2080*/  IMAD R97, R59, R0, RZ ;  /* 0x000000003b617224 */ /* 0x000fe200078e02ff */
[----:B------:R-:W-:Y:S01]  /*2090*/  VIMNMX R0, PT, PT, R0, 0x1, !PT ;  /* 0x0000000100007848 */ /* 0x000fe20007fe0100 */
        /* <DEDUP_REMOVED lines=9> */
[----:B------:R-:W-:Y:S01]  /*2130*/  MOV R99, R32 ;  /* 0x0000002000637202 */ /* 0x000fe20000000f00 */
[----:B------:R-:W-:Y:S01]  /*2140*/  UIADD3 UR5, UPT, UPT, UR4, 0x260, URZ ;  /* 0x0000026004057890 */ /* 0x000fe2000fffe0ff */
[----:B------:R-:W-:-:S02]  /*2150*/  MOV R96, R37 ;  /* 0x0000002500607202 */ /* 0x000fc40000000f00 */
[----:B------:R-:W2:Y:S01]  /*2160*/  LDC.64 R20, c[0x0][0x3a8] ;  /* 0x0000ea00ff147b82 */ /* 0x000ea20000000a00 */
[----:B------:R-:W-:Y:S02]  /*2170*/  MOV R101, R33 ;  /* 0x0000002100657202 */ /* 0x000fe40000000f00 */
[----:B------:R-:W-:Y:S02]  /*2180*/  MOV R98, R36 ;  /* 0x0000002400627202 */ /* 0x000fe40000000f00 */
[----:B------:R-:W-:Y:S02]  /*2190*/  MOV R103, R34 ;  /* 0x0000002200677202 */ /* 0x000fe40000000f00 */
[----:B------:R-:W-:Y:S01]  /*21a0*/  MOV R100, R35 ;  /* 0x0000002300647202 */ /* 0x000fe20000000f00 */
[----:B------:R-:W3:Y:S01]  /*21b0*/  LDC.64 R2, c[0x0][0x480] ;  /* 0x00012000ff027b82 */ /* 0x000ee20000000a00 */
[----:B------:R-:W-:Y:S02]  /*21c0*/  IADD3 R102, PT, PT, -R0, RZ, RZ ;  /* 0x000000ff00667210 */ /* 0x000fe40007ffe1ff */
[----:B0-----:R-:W-:-:S02]  /*21d0*/  SHF.L.U64.HI R17, R16, 0x3, R17 ;  /* 0x0000000310117819 */ /* 0x001fc40000010211 */
[----:B-1----:R-:W-:Y:S02]  /*21e0*/  SHF.L.U64.HI R19, R18, 0x3, R19 ;  /* 0x0000000312137819 */ /* 0x002fe40000010213 */
[----:B--2---:R-:W-:-:S07]  /*21f0*/  SHF.L.U64.HI R21, R20, 0x3, R21 ;  /* 0x0000000314157819 */ /* 0x004fce0000010215 */
.L_x_1939:
[----:B------:R-:W-:Y:S02]  /*2200*/  MOV R4, R99 ;  /* 0x0000006300047202 */ /* 0x000fe40000000f00 */
[----:B------:R-:W-:-:S06]  /*2210*/  MOV R5, R96 ;  /* 0x0000006000057202 */ /* 0x000fcc0000000f00 */
[----:B------:R-:W2:Y:S01]  /*2220*/  LDG.E.64 R4, desc[UR16][R4.64] ;  /* 0x0000001004047981 */ /* 0x000ea2000c1e1b00 */
[-C--:B------:R-:W-:Y:S02]  /*2230*/  ISETP.GE.U32.AND P1, PT, R43, R62.reuse, PT ;  /* 0x0000003e2b00720c */ /* 0x080fe40003f26070 */
[-C--:B------:R-:W-:Y:S02]  /*2240*/  ISETP.GE.U32.AND P3, PT, R39, R62.reuse, PT ;  /* 0x0000003e2700720c */ /* 0x080fe40003f66070 */
[-C--:B------:R-:W-:Y:S02]  /*2250*/  ISETP.GE.U32.AND P0, PT, R44, R62.reuse, PT ;  /* 0x0000003e2c00720c */ /* 0x080fe40003f06070 */
[----:B------:R-:W-:Y:S02]  /*2260*/  FSEL R104, R81, RZ, !P3 ;  /* 0x000000ff51687208 */ /* 0x000fe40005800000 */
[----:B------:R-:W-:Y:S02]  /*2270*/  FSEL R106, R83, RZ, !P1 ;  /* 0x000000ff536a7208 */ /* 0x000fe40004800000 */
[----:B------:R-:W-:Y:S01]  /*2280*/  ISETP.GE.U32.AND P2, PT, R45, R62, PT ;  /* 0x0000003e2d00720c */ /* 0x000fe20003f46070 */
[----:B------:R-:W0:Y:S01]  /*2290*/  S2UR UR6, SR_CgaCtaId ;  /* 0x00000000000679c3 */ /* 0x000e220000008800 */
[C---:B--2---:R-:W-:Y:S01]  /*22a0*/  FMUL.FTZ R0, R5.reuse, R84 ;  /* 0x0000005405007220 */ /* 0x044fe20000410000 */
[----:B------:R-:W-:Y:S01]  /*22b0*/  FMUL.FTZ R7, R4, 1.4426950216293334961 ;  /* 0x3fb8aa3b04077820 */ /* 0x000fe20000410000 */
[----:B------:R-:W-:-:S02]  /*22c0*/  FMUL.FTZ R6, R5, R72 ;  /* 0x0000004805067220 */ /* 0x000fc40000410000 */
[----:B------:R-:W-:Y:S01]  /*22d0*/  FMUL.RZ R8, R0, 0.15915493667125701904 ;  /* 0x3e22f98300087820 */ /* 0x000fe2000040c000 */
[----:B------:R-:W-:Y:S01]  /*22e0*/  FMUL.FTZ R4, R7, R72 ;  /* 0x0000004807047220 */ /* 0x000fe20000410000 */
[----:B------:R-:W-:Y:S01]  /*22f0*/  FMUL.RZ R10, R6, 0.15915493667125701904 ;  /* 0x3e22f983060a7820 */ /* 0x000fe2000040c000 */
[----:B------:R-:W-:Y:S01]  /*2300*/  FMUL.FTZ R6, R5, R74 ;  /* 0x0000004a05067220 */ /* 0x000fe20000410000 */
[----:B------:R-:W-:Y:S01]  /*2310*/  MUFU.SIN R9, R8 ;  /* 0x0000000800097308 */ /* 0x000fe20000000400 */
[C---:B------:R-:W-:Y:S02]  /*2320*/  FMUL.FTZ R0, R7.reuse, R84 ;  /* 0x0000005407007220 */ /* 0x040fe40000410000 */
[----:B------:R-:W-:Y:S01]  /*2330*/  FMUL.RZ R12, R6, 0.15915493667125701904 ;  /* 0x3e22f983060c7820 */ /* 0x000fe2000040c000 */
[----:B------:R-:W-:-:S04]  /*2340*/  FMUL.FTZ R6, R7, R74 ;  /* 0x0000004a07067220 */ /* 0x000fc80000410000 */
[----:B------:R1:W-:Y:S08]  /*2350*/  MUFU.COS R11, R8 ;  /* 0x00000008000b7308 */ /* 0x0003f00000000000 */
[----:B------:R-:W-:Y:S01]  /*2360*/  MUFU.SIN R13, R10 ;  /* 0x0000000a000d7308 */ /* 0x000fe20000000400 */
[----:B-1----:R-:W-:-:S04]  /*2370*/  FMUL.FTZ R8, R5, R76 ;  /* 0x0000004c05087220 */ /* 0x002fc80000410000 */
[----:B------:R-:W-:Y:S01]  /*2380*/  FMUL.RZ R14, R8, 0.15915493667125701904 ;  /* 0x3e22f983080e7820 */ /* 0x000fe2000040c000 */
[----:B------:R-:W-:Y:S02]  /*2390*/  FMUL.FTZ R8, R7, R76 ;  /* 0x0000004c07087220 */ /* 0x000fe40000410000 */
[----:B------:R-:W1:Y:S08]  /*23a0*/  MUFU.EX2 R4, R4 ;  /* 0x0000000400047308 */ /* 0x000e700000000800 */
[----:B------:R2:W4:Y:S08]  /*23b0*/  MUFU.COS R15, R10 ;  /* 0x0000000a000f7308 */ /* 0x0005300000000000 */
[----:B------:R-:W-:Y:S01]  /*23c0*/  MUFU.COS R105, R14 ;  /* 0x0000000e00697308 */ /* 0x000fe20000000000 */
[----:B--2---:R-:W-:Y:S01]  /*23d0*/  FMUL.FTZ R10, R5, R78 ;  /* 0x0000004e050a7220 */ /* 0x004fe20000410000 */
[----:B-1----:R-:W-:-:S03]  /*23e0*/  FMUL.FTZ R13, R4, R13 ;  /* 0x0000000d040d7220 */ /* 0x002fc60000410000 */
[----:B------:R-:W-:Y:S01]  /*23f0*/  FMUL.RZ R22, R10, 0.15915493667125701904 ;  /* 0x3e22f9830a167820 */ /* 0x000fe2000040c000 */
[----:B------:R-:W-:Y:S02]  /*2400*/  FMUL.FTZ R10, R7, R78 ;  /* 0x0000004e070a7220 */ /* 0x000fe40000410000 */
[----:B------:R-:W1:Y:S01]  /*2410*/  MUFU.EX2 R8, R8 ;  /* 0x0000000800087308 */ /* 0x000e620000000800 */
[----:B----4-:R-:W-:-:S05]  /*2420*/  FMUL.FTZ R15, R4, R15 ;  /* 0x0000000f040f7220 */ /* 0x010fca0000410000 */
[----:B------:R-:W-:Y:S02]  /*2430*/  FSEL R107, R15, 1, !P1 ;  /* 0x3f8000000f6b7808 */ /* 0x000fe40004800000 */
[----:B------:R-:W2:Y:S08]  /*2440*/  MUFU.EX2 R0, R0 ;  /* 0x0000000000007308 */ /* 0x000eb00000000800 */
[----:B------:R-:W-:Y:S01]  /*2450*/  MUFU.SIN R23, R12 ;  /* 0x0000000c00177308 */ /* 0x000fe20000000400 */
[----:B-1----:R-:W-:Y:S01]  /*2460*/  FMUL.FTZ R111, R8, R105 ;  /* 0x00000069086f7220 */ /* 0x002fe20000410000 */
[----:B------:R-:W-:-:S02]  /*2470*/  FSEL R105, R13, RZ, !P1 ;  /* 0x000000ff0d697208 */ /* 0x000fc40004800000 */
[----:B------:R-:W-:Y:S02]  /*2480*/  ISETP.GE.U32.AND P1, PT, R46, R62, PT ;  /* 0x0000003e2e00720c */ /* 0x000fe40003f26070 */
[----:B------:R-:W-:Y:S01]  /*2490*/  FSEL R111, R111, 1, !P2 ;  /* 0x3f8000006f6f7808 */ /* 0x000fe20005000000 */
[----:B------:R-:W-:Y:S01]  /*24a0*/  FMUL.FTZ R15, RZ, R105 ;  /* 0x00000069ff0f7220 */ /* 0x000fe20000410000 */
[----:B------:R1:W-:Y:S01]  /*24b0*/  MUFU.COS R25, R12 ;  /* 0x0000000c00197308 */ /* 0x0003e20000000000 */
[C---:B--2---:R-:W-:Y:S01]  /*24c0*/  FMUL.FTZ R11, R0.reuse, R11 ;  /* 0x0000000b000b7220 */ /* 0x044fe20000410000 */
[----:B------:R-:W-:Y:S01]  /*24d0*/  FMUL.FTZ R9, R0, R9 ;  /* 0x0000000900097220 */ /* 0x000fe20000410000 */
[----:B------:R-:W-:Y:S01]  /*24e0*/  FMUL.FTZ R0, R5, R86 ;  /* 0x0000005605007220 */ /* 0x000fe20000410000 */
[----:B------:R-:W-:Y:S01]  /*24f0*/  FFMA.FTZ R15, R104, R107, -R15 ;  /* 0x0000006b680f7223 */ /* 0x000fe2000001080f */
[----:B------:R-:W-:Y:S02]  /*2500*/  FSEL R112, R89, RZ, !P1 ;  /* 0x000000ff59707208 */ /* 0x000fe40004800000 */
[----:B------:R-:W-:Y:S01]  /*2510*/  FSEL R116, R11, 1, !P3 ;  /* 0x3f8000000b747808 */ /* 0x000fe20005800000 */
[----:B------:R-:W2:Y:S01]  /*2520*/  MUFU.EX2 R6, R6 ;  /* 0x0000000600067308 */ /* 0x000ea20000000800 */
[----:B-1----:R-:W-:Y:S01]  /*2530*/  FMUL.FTZ R12, R5, R80 ;  /* 0x00000050050c7220 */ /* 0x002fe20000410000 */
[----:B------:R-:W-:-:S02]  /*2540*/  FSEL R118, R9, RZ, !P3 ;  /* 0x000000ff09767208 */ /* 0x000fc40005800000 */
[-C--:B------:R-:W-:Y:S01]  /*2550*/  FMUL.FTZ R11, R116, R105.reuse ;  /* 0x00000069740b7220 */ /* 0x080fe20000410000 */
[----:B------:R-:W-:Y:S01]  /*2560*/  FMUL.RZ R24, R12, 0.15915493667125701904 ;  /* 0x3e22f9830c187820 */ /* 0x000fe2000040c000 */
[----:B------:R-:W-:Y:S01]  /*2570*/  FMUL.FTZ R12, R7, R80 ;  /* 0x00000050070c7220 */ /* 0x000fe20000410000 */
[C---:B------:R-:W-:Y:S01]  /*2580*/  FMUL.FTZ R9, R118.reuse, R105 ;  /* 0x0000006976097220 */ /* 0x040fe20000410000 */
[----:B------:R-:W-:Y:S01]  /*2590*/  MUFU.SIN R109, R22 ;  /* 0x00000016006d7308 */ /* 0x000fe20000000400 */
[-C--:B------:R-:W-:Y:S02]  /*25a0*/  FFMA.FTZ R11, R118, R107.reuse, R11 ;  /* 0x0000006b760b7223 */ /* 0x080fe4000001000b */
[----:B------:R-:W-:-:S05]  /*25b0*/  FFMA.FTZ R9, R116, R107, -R9 ;  /* 0x0000006b74097223 */ /* 0x000fca0000010809 */
[----:B------:R-:W1:Y:S01]  /*25c0*/  MUFU.EX2 R10, R10 ;  /* 0x0000000a000a7308 */ /* 0x000e620000000800 */
[C---:B--2---:R-:W-:Y:S01]  /*25d0*/  FMUL.FTZ R25, R6.reuse, R25 ;  /* 0x0000001906197220 */ /* 0x044fe20000410000 */
[----:B------:R-:W-:Y:S01]  /*25e0*/  FMUL.FTZ R23, R6, R23 ;  /* 0x0000001706177220 */ /* 0x000fe20000410000 */
[----:B------:R-:W-:Y:S01]  /*25f0*/  FMUL.RZ R6, R0, 0.15915493667125701904 ;  /* 0x3e22f98300067820 */ /* 0x000fe2000040c000 */
[----:B------:R-:W-:-:S03]  /*2600*/  FMUL.FTZ R0, R104, R105 ;  /* 0x0000006968007220 */ /* 0x000fc60000410000 */
[----:B------:R-:W-:Y:S01]  /*2610*/  FSEL R108, R23, RZ, !P0 ;  /* 0x000000ff176c7208 */ /* 0x000fe20004000000 */
[----:B------:R2:W4:Y:S01]  /*2620*/  MUFU.SIN R27, R14 ;  /* 0x0000000e001b7308 */ /* 0x0005220000000400 */
[----:B------:R-:W-:Y:S01]  /*2630*/  FFMA.FTZ R4, RZ, R107, R0 ;  /* 0x0000006bff047223 */ /* 0x000fe20000010000 */
[----:B------:R-:W-:Y:S01]  /*2640*/  FADD.FTZ R23, R106, R15 ;  /* 0x0000000f6a177221 */ /* 0x000fe20000010000 */
[----:B------:R-:W-:Y:S02]  /*2650*/  FSEL R0, R25, 1, !P0 ;  /* 0x3f80000019007808 */ /* 0x000fe40004000000 */
[----:B------:R-:W-:-:S03]  /*2660*/  FADD.FTZ R25, RZ, R4 ;  /* 0x00000004ff197221 */ /* 0x000fc60000010000 */
[----:B------:R5:W3:Y:S01]  /*2670*/  MUFU.COS R113, R22 ;  /* 0x0000001600717308 */ /* 0x000ae20000000000 */
[----:B-1----:R-:W-:Y:S01]  /*2680*/  FMUL.FTZ R114, R10, R109 ;  /* 0x0000006d0a727220 */ /* 0x002fe20000410000 */
[C---:B------:R-:W-:Y:S01]  /*2690*/  FMUL.FTZ R109, R108.reuse, R23 ;  /* 0x000000176c6d7220 */ /* 0x040fe20000410000 */
[-C--:B------:R-:W-:Y:S01]  /*26a0*/  FMUL.FTZ R4, R108, R25.reuse ;  /* 0x000000196c047220 */ /* 0x080fe20000410000 */
[----:B--2---:R-:W-:Y:S02]  /*26b0*/  FMUL.FTZ R14, R7, R82 ;  /* 0x00000052070e7220 */ /* 0x004fe40000410000 */
[C---:B------:R-:W-:Y:S01]  /*26c0*/  FFMA.FTZ R25, R0.reuse, R25, R109 ;  /* 0x0000001900197223 */ /* 0x040fe2000001006d */
[----:B------:R-:W-:Y:S01]  /*26d0*/  FSEL R109, R85, RZ, !P0 ;  /* 0x000000ff556d7208 */ /* 0x000fe20004000000 */
[----:B------:R-:W-:Y:S01]  /*26e0*/  FFMA.FTZ R4, R0, R23, -R4 ;  /* 0x0000001700047223 */ /* 0x000fe20000010804 */
[----:B----4-:R-:W-:Y:S01]  /*26f0*/  FMUL.FTZ R27, R8, R27 ;  /* 0x0000001b081b7220 */ /* 0x010fe20000410000 */
[----:B------:R-:W-:Y:S01]  /*2700*/  MUFU.SIN R117, R24 ;  /* 0x0000001800757308 */ /* 0x000fe20000000400 */
[----:B-----5:R-:W-:Y:S01]  /*2710*/  FMUL.FTZ R22, R7, R86 ;  /* 0x0000005607167220 */ /* 0x020fe20000410000 */
[----:B------:R-:W-:Y:S01]  /*2720*/  FADD.FTZ R4, R109, R4 ;  /* 0x000000046d047221 */ /* 0x000fe20000010000 */
[----:B------:R-:W-:Y:S01]  /*2730*/  FADD.FTZ R25, RZ, R25 ;  /* 0x00000019ff197221 */ /* 0x000fe20000010000 */
[----:B------:R-:W-:Y:S01]  /*2740*/  FSEL R110, R27, RZ, !P2 ;  /* 0x000000ff1b6e7208 */ /* 0x000fe20005000000 */
[----:B------:R-:W-:Y:S01]  /*2750*/  FMUL.FTZ R7, R5, R82 ;  /* 0x0000005205077220 */ /* 0x000fe20000410000 */
[----:B------:R-:W-:Y:S01]  /*2760*/  FSEL R114, R114, RZ, !P1 ;  /* 0x000000ff72727208 */ /* 0x000fe20004800000 */
[----:B---3--:R-:W-:Y:S01]  /*2770*/  FMUL.FTZ R115, R10, R113 ;  /* 0x000000710a737220 */ /* 0x008fe20000410000 */
[----:B------:R-:W1:Y:S01]  /*2780*/  MUFU.EX2 R12, R12 ;  /* 0x0000000c000c7308 */ /* 0x000e620000000800 */
[----:B------:R-:W-:Y:S01]  /*2790*/  FMUL.FTZ R8, R110, R4 ;  /* 0x000000046e087220 */ /* 0x000fe20000410000 */
[----:B------:R-:W-:Y:S01]  /*27a0*/  FMUL.RZ R26, R7, 0.15915493667125701904 ;  /* 0x3e22f983071a7820 */ /* 0x000fe2000040c000 */
[----:B------:R-:W-:Y:S01]  /*27b0*/  FSEL R113, R87, RZ, !P2 ;  /* 0x000000ff57717208 */ /* 0x000fe20005000000 */
[----:B------:R-:W-:Y:S01]  /*27c0*/  FMUL.FTZ R23, R108, R11 ;  /* 0x0000000b6c177220 */ /* 0x000fe20000410000 */
[----:B------:R-:W-:Y:S01]  /*27d0*/  FFMA.FTZ R8, R111, R25, R8 ;  /* 0x000000196f087223 */ /* 0x000fe20000010008 */
[----:B------:R-:W-:-:S02]  /*27e0*/  FSEL R115, R115, 1, !P1 ;  /* 0x3f80000073737808 */ /* 0x000fc40004800000 */
[----:B------:R-:W2:Y:S01]  /*27f0*/  MUFU.COS R119, R24 ;  /* 0x0000001800777308 */ /* 0x000ea20000000000 */
[----:B------:R-:W-:Y:S01]  /*2800*/  FADD.FTZ R8, RZ, R8 ;  /* 0x00000008ff087221 */ /* 0x000fe20000010000 */
[-C--:B------:R-:W-:Y:S01]  /*2810*/  ISETP.GE.U32.AND P0, PT, R47, R62.reuse, PT ;  /* 0x0000003e2f00720c */ /* 0x080fe20003f06070 */
[-C--:B------:R-:W-:Y:S01]  /*2820*/  FFMA.FTZ R23, R0, R9.reuse, -R23 ;  /* 0x0000000900177223 */ /* 0x080fe20000010817 */
[----:B------:R-:W-:Y:S01]  /*2830*/  FMUL.FTZ R9, R108, R9 ;  /* 0x000000096c097220 */ /* 0x000fe20000410000 */
[----:B------:R-:W-:Y:S02]  /*2840*/  ISETP.GE.U32.AND P1, PT, R48, R62, PT ;  /* 0x0000003e3000720c */ /* 0x000fe40003f26070 */
[----:B------:R-:W-:Y:S01]  /*2850*/  FSEL R120, R91, RZ, !P0 ;  /* 0x000000ff5b787208 */ /* 0x000fe20004000000 */
[----:B------:R-:W-:Y:S01]  /*2860*/  MUFU.SIN R13, R6 ;  /* 0x00000006000d7308 */ /* 0x000fe20000000400 */
[----:B-1----:R-:W-:Y:S01]  /*2870*/  FMUL.FTZ R117, R12, R117 ;  /* 0x000000750c757220 */ /* 0x002fe20000410000 */
[----:B------:R-:W-:Y:S01]  /*2880*/  FFMA.FTZ R9, R0, R11, R9 ;  /* 0x0000000b00097223 */ /* 0x000fe20000010009 */
[----:B------:R-:W-:-:S03]  /*2890*/  FSEL R123, R93, RZ, !P1 ;  /* 0x000000ff5d7b7208 */ /* 0x000fc60004800000 */
[----:B------:R-:W-:Y:S02]  /*28a0*/  FSEL R117, R117, RZ, !P0 ;  /* 0x000000ff75757208 */ /* 0x000fe40004000000 */
[----:B------:R1:W-:Y:S01]  /*28b0*/  MUFU.COS R15, R6 ;  /* 0x00000006000f7308 */ /* 0x0003e20000000000 */
[----:B--2---:R-:W-:-:S05]  /*28c0*/  FMUL.FTZ R119, R12, R119 ;  /* 0x000000770c777220 */ /* 0x004fca0000410000 */
[----:B------:R-:W-:Y:S02]  /*28d0*/  FSEL R119, R119, 1, !P0 ;  /* 0x3f80000077777808 */ /* 0x000fe40004000000 */
[----:B------:R-:W-:Y:S01]  /*28e0*/  MUFU.EX2 R14, R14 ;  /* 0x0000000e000e7308 */ /* 0x000fe20000000800 */
[----:B-1----:R-:W-:Y:S01]  /*28f0*/  FMUL.FTZ R6, R110, R25 ;  /* 0x000000196e067220 */ /* 0x002fe20000410000 */
[----:B------:R-:W-:-:S03]  /*2900*/  ISETP.GE.U32.AND P0, PT, R50, R62, PT ;  /* 0x0000003e3200720c */ /* 0x000fc60003f06070 */
[----:B------:R-:W-:Y:S01]  /*2910*/  FFMA.FTZ R6, R111, R4, -R6 ;  /* 0x000000046f067223 */ /* 0x000fe20000010806 */
[----:B------:R-:W-:Y:S02]  /*2920*/  FMUL.FTZ R4, R114, R8 ;  /* 0x0000000872047220 */ /* 0x000fe40000410000 */
[----:B------:R-:W1:Y:S01]  /*2930*/  MUFU.SIN R7, R26 ;  /* 0x0000001a00077308 */ /* 0x000e620000000400 */
[----:B------:R-:W-:-:S04]  /*2940*/  FADD.FTZ R6, R113, R6 ;  /* 0x0000000671067221 */ /* 0x000fc80000010000 */
[-C--:B------:R-:W-:Y:S01]  /*2950*/  FMUL.FTZ R27, R114, R6.reuse ;  /* 0x00000006721b7220 */ /* 0x080fe20000410000 */
[C---:B------:R-:W-:Y:S02]  /*2960*/  FFMA.FTZ R25, R115.reuse, R6, -R4 ;  /* 0x0000000673197223 */ /* 0x040fe40000010804 */
[----:B------:R-:W2:Y:S01]  /*2970*/  MUFU.COS R5, R26 ;  /* 0x0000001a00057308 */ /* 0x000ea20000000000 */
[----:B------:R-:W-:Y:S01]  /*2980*/  FFMA.FTZ R27, R115, R8, R27 ;  /* 0x00000008731b7223 */ /* 0x000fe2000001001b */
[----:B------:R-:W-:-:S03]  /*2990*/  FADD.FTZ R4, R112, R25 ;  /* 0x0000001970047221 */ /* 0x000fc60000010000 */
[----:B------:R-:W-:Y:S01]  /*29a0*/  FADD.FTZ R6, RZ, R27 ;  /* 0x0000001bff067221 */ /* 0x000fe20000010000 */
[C---:B------:R-:W-:Y:S02]  /*29b0*/  FMUL.FTZ R8, R117.reuse, R4 ;  /* 0x0000000475087220 */ /* 0x040fe40000410000 */
[----:B------:R-:W3:Y:S01]  /*29c0*/  MUFU.EX2 R22, R22 ;  /* 0x0000001600167308 */ /* 0x000ee20000000800 */
[----:B-1----:R-:W-:Y:S01]  /*29d0*/  FMUL.FTZ R7, R14, R7 ;  /* 0x000000070e077220 */ /* 0x002fe20000410000 */
[-C--:B------:R-:W-:Y:S01]  /*29e0*/  FMUL.FTZ R11, R117, R6.reuse ;  /* 0x00000006750b7220 */ /* 0x080fe20000410000 */
[----:B------:R-:W-:Y:S01]  /*29f0*/  FFMA.FTZ R8, R119, R6, R8 ;  /* 0x0000000677087223 */ /* 0x000fe20000010008 */
[C---:B------:R-:W-:Y:S02]  /*2a00*/  FMUL.FTZ R6, R110.reuse, R23 ;  /* 0x000000176e067220 */ /* 0x040fe40000410000 */
[----:B------:R-:W-:Y:S01]  /*2a10*/  FSEL R121, R7, RZ, !P1 ;  /* 0x000000ff07797208 */ /* 0x000fe20004800000 */
[----:B------:R-:W-:Y:S01]  /*2a20*/  FFMA.FTZ R11, R119, R4, -R11 ;  /* 0x00000004770b7223 */ /* 0x000fe2000001080b */
[----:B------:R-:W-:Y:S01]  /*2a30*/  FMUL.FTZ R4, R110, R9 ;  /* 0x000000096e047220 */ /* 0x000fe20000410000 */
[----:B--2---:R-:W-:Y:S01]  /*2a40*/  FMUL.FTZ R5, R14, R5 ;  /* 0x000000050e057220 */ /* 0x004fe20000410000 */
[----:B------:R-:W-:Y:S01]  /*2a50*/  FFMA.FTZ R9, R111, R9, R6 ;  /* 0x000000096f097223 */ /* 0x000fe20000010006 */
[----:B------:R-:W-:Y:S01]  /*2a60*/  FADD.FTZ R11, R120, R11 ;  /* 0x0000000b780b7221 */ /* 0x000fe20000010000 */
[----:B------:R-:W-:-:S02]  /*2a70*/  MOV R6, R101 ;  /* 0x0000006500067202 */ /* 0x000fc40000000f00 */
[----:B------:R-:W-:Y:S01]  /*2a80*/  FSEL R122, R5, 1, !P1 ;  /* 0x3f800000057a7808 */ /* 0x000fe20004800000 */
[----:B------:R-:W-:Y:S01]  /*2a90*/  FADD.FTZ R5, RZ, R8 ;  /* 0x00000008ff057221 */ /* 0x000fe20000010000 */
[C---:B------:R-:W-:Y:S01]  /*2aa0*/  FMUL.FTZ R12, R121.reuse, R11 ;  /* 0x0000000b790c7220 */ /* 0x040fe20000410000 */
[C---:B---3--:R-:W-:Y:S01]  /*2ab0*/  FMUL.FTZ R13, R22.reuse, R13 ;  /* 0x0000000d160d7220 */ /* 0x048fe20000410000 */
[----:B------:R-:W-:Y:S01]  /*2ac0*/  FMUL.FTZ R15, R22, R15 ;  /* 0x0000000f160f7220 */ /* 0x000fe20000410000 */
[-C--:B------:R-:W-:Y:S01]  /*2ad0*/  FMUL.FTZ R7, R121, R5.reuse ;  /* 0x0000000579077220 */ /* 0x080fe20000410000 */
[C---:B------:R-:W-:Y:S01]  /*2ae0*/  FFMA.FTZ R12, R122.reuse, R5, R12 ;  /* 0x000000057a0c7223 */ /* 0x040fe2000001000c */
[----:B------:R-:W-:Y:S01]  /*2af0*/  FFMA.FTZ R8, R111, R23, -R4 ;  /* 0x000000176f087223 */ /* 0x000fe20000010804 */
[----:B------:R-:W-:Y:S01]  /*2b00*/  FSEL R124, R13, RZ, !P0 ;  /* 0x000000ff0d7c7208 */ /* 0x000fe20004000000 */
[----:B------:R-:W-:Y:S01]  /*2b10*/  FFMA.FTZ R10, R122, R11, -R7 ;  /* 0x0000000b7a0a7223 */ /* 0x000fe20000010807 */
[----:B------:R-:W-:Y:S01]  /*2b20*/  MOV R7, R98 ;  /* 0x0000006200077202 */ /* 0x000fe20000000f00 */
[----:B------:R-:W-:Y:S01]  /*2b30*/  FADD.FTZ R12, RZ, R12 ;  /* 0x0000000cff0c7221 */ /* 0x000fe20000010000 */
[----:B------:R-:W-:Y:S01]  /*2b40*/  FSEL R125, R15, 1, !P0 ;  /* 0x3f8000000f7d7808 */ /* 0x000fe20004000000 */
[----:B------:R-:W-:Y:S01]  /*2b50*/  FADD.FTZ R11, R123, R10 ;  /* 0x0000000a7b0b7221 */ /* 0x000fe20000010000 */
[----:B------:R-:W-:Y:S01]  /*2b60*/  MOV R4, R103 ;  /* 0x0000006700047202 */ /* 0x000fe20000000f00 */
[----:B------:R1:W2:Y:S01]  /*2b70*/  LDG.E.64 R22, desc[UR16][R6.64] ;  /* 0x0000001006167981 */ /* 0x0002a2000c1e1b00 */
[----:B------:R-:W-:Y:S01]  /*2b80*/  MOV R5, R100 ;  /* 0x0000006400057202 */ /* 0x000fe20000000f00 */
[C---:B------:R-:W-:Y:S01]  /*2b90*/  FMUL.FTZ R13, R124.reuse, R11 ;  /* 0x0000000b7c0d7220 */ /* 0x040fe20000410000 */
[----:B------:R-:W-:Y:S01]  /*2ba0*/  FMUL.FTZ R14, R124, R12 ;  /* 0x0000000c7c0e7220 */ /* 0x000fe20000410000 */
[----:B------:R-:W-:-:S02]  /*2bb0*/  FMUL.FTZ R10, R114, R8 ;  /* 0x00000008720a7220 */ /* 0x000fc40000410000 */
[----:B------:R-:W-:Y:S01]  /*2bc0*/  FFMA.FTZ R13, R125, R12, R13 ;  /* 0x0000000c7d0d7223 */ /* 0x000fe2000001000d */
[----:B------:R-:W-:Y:S01]  /*2bd0*/  FSEL R126, R95, RZ, !P0 ;  /* 0x000000ff5f7e7208 */ /* 0x000fe20004000000 */
[----:B------:R3:W2:Y:S01]  /*2be0*/  LDG.E.64 R24, desc[UR16][R4.64] ;  /* 0x0000001004187981 */ /* 0x0006a2000c1e1b00 */
[----:B-1----:R-:W-:Y:S01]  /*2bf0*/  FMUL.FTZ R6, R114, R9 ;  /* 0x0000000972067220 */ /* 0x002fe20000410000 */
[----:B------:R-:W-:-:S03]  /*2c00*/  FFMA.FTZ R11, R125, R11, -R14 ;  /* 0x0000000b7d0b7223 */ /* 0x000fc6000001080e */
[C---:B------:R-:W-:Y:S01]  /*2c10*/  FFMA.FTZ R6, R115.reuse, R8, -R6 ;  /* 0x0000000873067223 */ /* 0x040fe20000010806 */
[----:B------:R-:W-:Y:S01]  /*2c20*/  FFMA.FTZ R10, R115, R9, R10 ;  /* 0x00000009730a7223 */ /* 0x000fe2000001000a */
[----:B------:R-:W-:Y:S02]  /*2c30*/  FADD.FTZ R128, RZ, R13 ;  /* 0x0000000dff807221 */ /* 0x000fe40000010000 */
[C---:B---3--:R-:W-:Y:S01]  /*2c40*/  FMUL.FTZ R5, R117.reuse, R6 ;  /* 0x0000000675057220 */ /* 0x048fe20000410000 */
[-C--:B------:R-:W-:Y:S01]  /*2c50*/  FMUL.FTZ R4, R117, R10.reuse ;  /* 0x0000000a75047220 */ /* 0x080fe20000410000 */
[----:B------:R-:W-:Y:S01]  /*2c60*/  FADD.FTZ R127, R126, R11 ;  /* 0x0000000b7e7f7221 */ /* 0x000fe20000010000 */
[----:B------:R-:W1:Y:S01]  /*2c70*/  SHFL.UP PT, R8, R128, 0x1, RZ ;  /* 0x0420000080087989 */ /* 0x000e6200000e00ff */
[C---:B------:R-:W-:Y:S01]  /*2c80*/  FFMA.FTZ R5, R119.reuse, R10, R5 ;  /* 0x0000000a77057223 */ /* 0x040fe20000010005 */
[----:B------:R-:W-:Y:S02]  /*2c90*/  FFMA.FTZ R4, R119, R6, -R4 ;  /* 0x0000000677047223 */ /* 0x000fe40000010804 */
[----:B------:R-:W3:Y:S01]  /*2ca0*/  SHFL.UP PT, R6, R127, 0x1, RZ ;  /* 0x042000007f067989 */ /* 0x000ee200000e00ff */
[C---:B------:R-:W-:Y:S01]  /*2cb0*/  FMUL.FTZ R7, R121.reuse, R5 ;  /* 0x0000000579077220 */ /* 0x040fe20000410000 */
[----:B------:R-:W-:-:S03]  /*2cc0*/  FMUL.FTZ R9, R121, R4 ;  /* 0x0000000479097220 */ /* 0x000fc60000410000 */
[C---:B------:R-:W-:Y:S01]  /*2cd0*/  FFMA.FTZ R7, R122.reuse, R4, -R7 ;  /* 0x000000047a077223 */ /* 0x040fe20000010807 */
[----:B------:R-:W-:-:S03]  /*2ce0*/  FFMA.FTZ R9, R122, R5, R9 ;  /* 0x000000057a097223 */ /* 0x000fc60000010009 */
[C---:B------:R-:W-:Y:S01]  /*2cf0*/  FMUL.FTZ R130, R124.reuse, R7 ;  /* 0x000000077c827220 */ /* 0x040fe20000410000 */
[----:B------:R-:W-:-:S03]  /*2d00*/  FMUL.FTZ R4, R124, R9 ;  /* 0x000000097c047220 */ /* 0x000fc60000410000 */
[C---:B------:R-:W-:Y:S01]  /*2d10*/  FFMA.FTZ R130, R125.reuse, R9, R130 ;  /* 0x000000097d827223 */ /* 0x040fe20000010082 */
[----:B------:R-:W-:Y:S01]  /*2d20*/  ISETP.GE.AND P1, PT, R66, 0x1, PT ;  /* 0x000000014200780c */ /* 0x000fe20003f26270 */
[----:B------:R-:W-:-:S03]  /*2d30*/  FFMA.FTZ R129, R125, R7, -R4 ;  /* 0x000000077d817223 */ /* 0x000fc60000010804 */
[----:B------:R-:W4:Y:S01]  /*2d40*/  SHFL.UP PT, R5, R130, 0x1, RZ ;  /* 0x0420000082057989 */ /* 0x000f2200000e00ff */
[----:B-1----:R-:W-:-:S03]  /*2d50*/  FMUL.FTZ R7, R129, R8 ;  /* 0x0000000881077220 */ /* 0x002fc60000410000 */
[----:B------:R-:W1:Y:S01]  /*2d60*/  SHFL.UP PT, R4, R129, 0x1, RZ ;  /* 0x0420000081047989 */ /* 0x000e6200000e00ff */
[C---:B------:R-:W-:Y:S01]  /*2d70*/  FMUL.FTZ R8, R130.reuse, R8 ;  /* 0x0000000882087220 */ /* 0x040fe20000410000 */
[----:B---3--:R-:W-:-:S03]  /*2d80*/  FFMA.FTZ R7, R130, R6, R7 ;  /* 0x0000000682077223 */ /* 0x008fc60000010007 */
[----:B------:R-:W-:Y:S01]  /*2d90*/  FFMA.FTZ R8, R129, R6, -R8 ;  /* 0x0000000681087223 */ /* 0x000fe20000010808 */
[----:B------:R-:W-:-:S03]  /*2da0*/  @P1 FADD.FTZ R128, R128, R7 ;  /* 0x0000000780801221 */ /* 0x000fc60000010000 */
[----:B------:R-:W-:Y:S02]  /*2db0*/  @P1 FADD.FTZ R127, R127, R8 ;  /* 0x000000087f7f1221 */ /* 0x000fe40000010000 */
[----:B------:R-:W3:Y:S04]  /*2dc0*/  SHFL.UP PT, R9, R128, 0x2, RZ ;  /* 0x0440000080097989 */ /* 0x000ee800000e00ff */
[----:B------:R-:W5:Y:S01]  /*2dd0*/  SHFL.UP PT, R8, R127, 0x2, RZ ;  /* 0x044000007f087989 */ /* 0x000f6200000e00ff */
[-C--:B----4-:R-:W-:Y:S01]  /*2de0*/  FMUL.FTZ R7, R129, R5.reuse ;  /* 0x0000000581077220 */ /* 0x090fe20000410000 */
[----:B------:R-:W-:-:S03]  /*2df0*/  FMUL.FTZ R6, R130, R5 ;  /* 0x0000000582067220 */ /* 0x000fc60000410000 */
[-C--:B-1----:R-:W-:Y:S01]  /*2e00*/  @P1 FFMA.FTZ R130, R130, R4.reuse, R7 ;  /* 0x0000000482821223 */ /* 0x082fe20000010007 */
[----:B------:R-:W-:Y:S01]  /*2e10*/  @P1 FFMA.FTZ R129, R129, R4, -R6 ;  /* 0x0000000481811223 */ /* 0x000fe20000010806 */
[----:B------:R-:W-:-:S03]  /*2e20*/  ISETP.GE.AND P0, PT, R66, 0x2, PT ;  /* 0x000000024200780c */ /* 0x000fc60003f06270 */
[----:B------:R-:W1:Y:S04]  /*2e30*/  SHFL.UP PT, R5, R130, 0x2, RZ ;  /* 0x0440000082057989 */ /* 0x000e6800000e00ff */
[----:B------:R-:W4:Y:S01]  /*2e40*/  SHFL.UP PT, R4, R129, 0x2, RZ ;  /* 0x0440000081047989 */ /* 0x000f2200000e00ff */
[-C--:B---3--:R-:W-:Y:S01]  /*2e50*/  FMUL.FTZ R7, R129, R9.reuse ;  /* 0x0000000981077220 */ /* 0x088fe20000410000 */
[----:B------:R-:W-:-:S03]  /*2e60*/  FMUL.FTZ R6, R130, R9 ;  /* 0x0000000982067220 */ /* 0x000fc60000410000 */
[-C--:B-----5:R-:W-:Y:S01]  /*2e70*/  FFMA.FTZ R7, R130, R8.reuse, R7 ;  /* 0x0000000882077223 */ /* 0x0a0fe20000010007 */
[----:B------:R-:W-:-:S03]  /*2e80*/  FFMA.FTZ R6, R129, R8, -R6 ;  /* 0x0000000881067223 */ /* 0x000fc60000010806 */
[----:B------:R-:W-:Y:S01]  /*2e90*/  @P0 FADD.FTZ R128, R128, R7 ;  /* 0x0000000780800221 */ /* 0x000fe20000010000 */
[----:B------:R-:W-:-:S04]  /*2ea0*/  @P0 FADD.FTZ R127, R127, R6 ;  /* 0x000000067f7f0221 */ /* 0x000fc80000010000 */
[----:B------:R-:W3:Y:S04]  /*2eb0*/  SHFL.UP PT, R9, R128, 0x4, RZ ;  /* 0x0480000080097989 */ /* 0x000ee800000e00ff */
[----:B------:R-:W5:Y:S01]  /*2ec0*/  SHFL.UP PT, R8, R127, 0x4, RZ ;  /* 0x048000007f087989 */ /* 0x000f6200000e00ff */
[-C--:B-1----:R-:W-:Y:S01]  /*2ed0*/  FMUL.FTZ R7, R129, R5.reuse ;  /* 0x0000000581077220 */ /* 0x082fe20000410000 */
[----:B------:R-:W-:-:S03]  /*2ee0*/  FMUL.FTZ R6, R130, R5 ;  /* 0x0000000582067220 */ /* 0x000fc60000410000 */
[-C--:B----4-:R-:W-:Y:S01]  /*2ef0*/  @P0 FFMA.FTZ R130, R130, R4.reuse, R7 ;  /* 0x0000000482820223 */ /* 0x090fe20000010007 */
[----:B------:R-:W-:-:S04]  /*2f00*/  @P0 FFMA.FTZ R129, R129, R4, -R6 ;  /* 0x0000000481810223 */ /* 0x000fc80000010806 */
[----:B------:R-:W1:Y:S01]  /*2f10*/  SHFL.UP PT, R5, R130, 0x4, RZ ;  /* 0x0480000082057989 */ /* 0x000e6200000e00ff */
[----:B------:R-:W-:-:S03]  /*2f20*/  ISETP.GE.AND P0, PT, R66, 0x4, PT ;  /* 0x000000044200780c */ /* 0x000fc60003f06270 */
[----:B------:R-:W4:Y:S01]  /*2f30*/  SHFL.UP PT, R4, R129, 0x4, RZ ;  /* 0x0480000081047989 */ /* 0x000f2200000e00ff */
[-C--:B---3--:R-:W-:Y:S01]  /*2f40*/  FMUL.FTZ R7, R129, R9.reuse ;  /* 0x0000000981077220 */ /* 0x088fe20000410000 */
[----:B------:R-:W-:-:S03]  /*2f50*/  FMUL.FTZ R6, R130, R9 ;  /* 0x0000000982067220 */ /* 0x000fc60000410000 */
[-C--:B-----5:R-:W-:Y:S01]  /*2f60*/  FFMA.FTZ R7, R130, R8.reuse, R7 ;  /* 0x0000000882077223 */ /* 0x0a0fe20000010007 */
[----:B------:R-:W-:-:S04]  /*2f70*/  FFMA.FTZ R6, R129, R8, -R6 ;  /* 0x0000000881067223 */ /* 0x000fc80000010806 */
[----:B------:R-:W-:Y:S01]  /*2f80*/  @P0 FADD.FTZ R128, R128, R7 ;  /* 0x0000000780800221 */ /* 0x000fe20000010000 */
[----:B------:R-:W-:-:S04]  /*2f90*/  @P0 FADD.FTZ R127, R127, R6 ;  /* 0x000000067f7f0221 */ /* 0x000fc80000010000 */
[----:B------:R-:W3:Y:S01]  /*2fa0*/  SHFL.UP PT, R9, R128, 0x8, RZ ;  /* 0x0500000080097989 */ /* 0x000ee200000e00ff */
[CC--:B-1----:R-:W-:Y:S01]  /*2fb0*/  FMUL.FTZ R7, R129.reuse, R5.reuse ;  /* 0x0000000581077220 */ /* 0x0c2fe20000410000 */
[C---:B------:R-:W-:Y:S02]  /*2fc0*/  FMUL.FTZ R6, R130.reuse, R5 ;  /* 0x0000000582067220 */ /* 0x040fe40000410000 */
[----:B------:R-:W1:Y:S01]  /*2fd0*/  SHFL.UP PT, R8, R127, 0x8, RZ ;  /* 0x050000007f087989 */ /* 0x000e6200000e00ff */
[-C--:B----4-:R-:W-:Y:S01]  /*2fe0*/  @P0 FFMA.FTZ R130, R130, R4.reuse, R7 ;  /* 0x0000000482820223 */ /* 0x090fe20000010007 */
[----:B------:R-:W-:-:S04]  /*2ff0*/  @P0 FFMA.FTZ R129, R129, R4, -R6 ;  /* 0x0000000481810223 */ /* 0x000fc80000010806 */
[----:B------:R-:W4:Y:S04]  /*3000*/  SHFL.UP PT, R5, R130, 0x8, RZ ;  /* 0x0500000082057989 */ /* 0x000f2800000e00ff */
[----:B------:R-:W5:Y:S01]  /*3010*/  SHFL.UP PT, R4, R129, 0x8, RZ ;  /* 0x0500000081047989 */ /* 0x000f6200000e00ff */
[----:B------:R-:W-:Y:S01]  /*3020*/  ISETP.GE.AND P1, PT, R66, 0x8, PT ;  /* 0x000000084200780c */ /* 0x000fe20003f26270 */
[-C--:B---3--:R-:W-:Y:S01]  /*3030*/  FMUL.FTZ R6, R130, R9.reuse ;  /* 0x0000000982067220 */ /* 0x088fe20000410000 */
[----:B------:R-:W-:-:S04]  /*3040*/  FMUL.FTZ R9, R129, R9 ;  /* 0x0000000981097220 */ /* 0x000fc80000410000 */
[-C--:B-1----:R-:W-:Y:S01]  /*3050*/  FFMA.FTZ R9, R130, R8.reuse, R9 ;  /* 0x0000000882097223 */ /* 0x082fe20000010009 */
[----:B------:R-:W-:-:S06]  /*3060*/  FFMA.FTZ R6, R129, R8, -R6 ;  /* 0x0000000881067223 */ /* 0x000fcc0000010806 */
[----:B------:R-:W-:Y:S01]  /*3070*/  @P1 FADD.FTZ R128, R128, R9 ;  /* 0x0000000980801221 */ /* 0x000fe20000010000 */
[-C--:B----4-:R-:W-:Y:S01]  /*3080*/  FMUL.FTZ R7, R129, R5.reuse ;  /* 0x0000000581077220 */ /* 0x090fe20000410000 */
[----:B------:R-:W-:Y:S01]  /*3090*/  @P1 FADD.FTZ R127, R127, R6 ;  /* 0x000000067f7f1221 */ /* 0x000fe20000010000 */
[C---:B------:R-:W-:Y:S02]  /*30a0*/  FMUL.FTZ R6, R130.reuse, R5 ;  /* 0x0000000582067220 */ /* 0x040fe40000410000 */
[-C--:B-----5:R-:W-:Y:S01]  /*30b0*/  @P1 FFMA.FTZ R130, R130, R4.reuse, R7 ;  /* 0x0000000482821223 */ /* 0x0a0fe20000010007 */
[----:B------:R-:W1:Y:S01]  /*30c0*/  SHFL.UP PT, R12, R128, 0x10, RZ ;  /* 0x06000000800c7989 */ /* 0x000e6200000e00ff */
[----:B------:R-:W-:Y:S01]  /*30d0*/  @P1 FFMA.FTZ R129, R129, R4, -R6 ;  /* 0x0000000481811223 */ /* 0x000fe20000010806 */
[----:B------:R-:W-:Y:S02]  /*30e0*/  ISETP.NE.AND P0, PT, R59, RZ, PT ;  /* 0x000000ff3b00720c */ /* 0x000fe40003f05270 */
[----:B------:R-:W3:Y:S04]  /*30f0*/  SHFL.UP PT, R5, R127, 0x10, RZ ;  /* 0x060000007f057989 */ /* 0x000ee800000e00ff */
[----:B------:R-:W4:Y:S01]  /*3100*/  SHFL.UP PT, R4, R130, 0x10, RZ ;  /* 0x0600000082047989 */ /* 0x000f2200000e00ff */
[----:B------:R-:W-:-:S03]  /*3110*/  ISETP.NE.OR P0, PT, R31, RZ, !P0 ;  /* 0x000000ff1f00720c */ /* 0x000fc60004705670 */
[----:B------:R-:W5:Y:S01]  /*3120*/  SHFL.UP PT, R13, R129, 0x10, RZ ;  /* 0x06000000810d7989 */ /* 0x000f6200000e00ff */
[----:B------:R-:W-:Y:S01]  /*3130*/  HFMA2 R8, -RZ, RZ, 1.875, 0 ;  /* 0x3f800000ff087431 */ /* 0x000fe200000001ff */
[----:B------:R-:W-:Y:S02]  /*3140*/  CS2R R10, SRZ ;  /* 0x00000000000a7805 */ /* 0x000fe4000001ff00 */
[----:B------:R-:W-:Y:S01]  /*3150*/  MOV R9, RZ ;  /* 0x000000ff00097202 */ /* 0x000fe20000000f00 */
[----:B------:R-:W-:-:S05]  /*3160*/  UMOV UR4, 0x400 ;  /* 0x0000040000047882 */ /* 0x000fca0000000000 */
[----:B------:R-:W5:Y:S01]  /*3170*/  @!P0 LDS.128 R8, [UR5] ;  /* 0x00000005ff088984 */ /* 0x000f620008000c00 */
[-C--:B-1----:R-:W-:Y:S01]  /*3180*/  FMUL.FTZ R6, R130, R12.reuse ;  /* 0x0000000c82067220 */ /* 0x082fe20000410000 */
[C---:B------:R-:W-:Y:S01]  /*3190*/  FMUL.FTZ R7, R129.reuse, R12 ;  /* 0x0000000c81077220 */ /* 0x040fe20000410000 */
[----:B------:R-:W-:Y:S01]  /*31a0*/  ISETP.NE.AND P0, PT, R66, 0x1f, PT ;  /* 0x0000001f4200780c */ /* 0x000fe20003f05270 */
[----:B0-----:R-:W-:Y:S01]  /*31b0*/  ULEA UR4, UR6, UR4, 0x18 ;  /* 0x0000000406047291 */ /* 0x001fe2000f8ec0ff */
[CC--:B---3--:R-:W-:Y:S01]  /*31c0*/  FFMA.FTZ R6, R129.reuse, R5.reuse, -R6 ;  /* 0x0000000581067223 */ /* 0x0c8fe20000010806 */
[C---:B------:R-:W-:Y:S01]  /*31d0*/  FFMA.FTZ R7, R130.reuse, R5, R7 ;  /* 0x0000000582077223 */ /* 0x040fe20000010007 */
[-C--:B----4-:R-:W-:Y:S01]  /*31e0*/  FMUL.FTZ R12, R130, R4.reuse ;  /* 0x00000004820c7220 */ /* 0x090fe20000410000 */
[----:B------:R-:W-:Y:S01]  /*31f0*/  FMUL.FTZ R5, R129, R4 ;  /* 0x0000000481057220 */ /* 0x000fe20000410000 */
[----:B------:R-:W-:Y:S01]  /*3200*/  FADD.FTZ R14, R127, R6 ;  /* 0x000000067f0e7221 */ /* 0x000fe20000010000 */
[----:B------:R-:W-:Y:S01]  /*3210*/  FADD.FTZ R15, R128, R7 ;  /* 0x00000007800f7221 */ /* 0x000fe20000010000 */
[-C--:B-----5:R-:W-:Y:S01]  /*3220*/  FFMA.FTZ R12, R129, R13.reuse, -R12 ;  /* 0x0000000d810c7223 */ /* 0x0a0fe2000001080c */
        /* <DEDUP_REMOVED lines=47> */
[----:B------:R-:W-:Y:S01]  /*3520*/  FMUL.FTZ R110, R110, R108 ;  /* 0x0000006c6e6e7220 */ /* 0x000fe20000410000 */
[-C--:B--2---:R-:W-:Y:S01]  /*3530*/  FMUL.FTZ R13, R23, R25.reuse ;  /* 0x00000019170d7220 */ /* 0x084fe20000410000 */
[C---:B------:R-:W-:Y:S02]  /*3540*/  FMUL.FTZ R0, R22.reuse, R25 ;  /* 0x0000001916007220 */ /* 0x040fe40000410000 */
[----:B------:R-:W-:Y:S01]  /*3550*/  FFMA.FTZ R110, R111, R27, R110 ;  /* 0x0000001b6f6e7223 */ /* 0x000fe2000001006e */
[----:B------:R-:W-:Y:S01]  /*3560*/  FFMA.FTZ R22, R22, R24, -R13 ;  /* 0x0000001816167223 */ /* 0x000fe2000001080d */
[----:B------:R-:W-:Y:S01]  /*3570*/  FMUL.FTZ R13, R5, R11 ;  /* 0x0000000b050d7220 */ /* 0x000fe20000410000 */
[----:B------:R-:W-:Y:S01]  /*3580*/  FFMA.FTZ R12, R111, R108, -R12 ;  /* 0x0000006c6f0c7223 */ /* 0x000fe2000001080c */
[----:B------:R-:W-:Y:S01]  /*3590*/  FADD.FTZ R105, RZ, R110 ;  /* 0x0000006eff697221 */ /* 0x000fe20000010000 */
[----:B------:R-:W-:Y:S01]  /*35a0*/  ISETP.NE.AND P0, PT, R31, RZ, PT ;  /* 0x000000ff1f00720c */ /* 0x000fe20003f05270 */
[-C--:B------:R-:W-:Y:S01]  /*35b0*/  FFMA.FTZ R15, R4, R10.reuse, -R13 ;  /* 0x0000000a040f7223 */ /* 0x080fe2000001080d */
[----:B------:R-:W-:Y:S01]  /*35c0*/  FMUL.FTZ R25, R5, R10 ;  /* 0x0000000a05197220 */ /* 0x000fe20000410000 */
[----:B------:R-:W-:Y:S01]  /*35d0*/  FADD.FTZ R113, R113, R12 ;  /* 0x0000000c71717221 */ /* 0x000fe20000010000 */
[C---:B------:R-:W-:Y:S01]  /*35e0*/  FMUL.FTZ R10, R114.reuse, R105 ;  /* 0x00000069720a7220 */ /* 0x040fe20000410000 */
[----:B------:R-:W-:Y:S01]  /*35f0*/  FFMA.FTZ R23, R23, R24, R0 ;  /* 0x0000001817177223 */ /* 0x000fe20000010000 */
[C---:B------:R-:W-:Y:S01]  /*3600*/  FMUL.FTZ R13, R5.reuse, R9 ;  /* 0x00000009050d7220 */ /* 0x040fe20000410000 */
[-C--:B------:R-:W-:Y:S01]  /*3610*/  FMUL.FTZ R0, R5, R8.reuse ;  /* 0x0000000805007220 */ /* 0x080fe20000410000 */
[-C--:B------:R-:W-:Y:S01]  /*3620*/  FMUL.FTZ R114, R114, R113.reuse ;  /* 0x0000007172727220 */ /* 0x080fe20000410000 */
[----:B------:R-:W-:Y:S01]  /*3630*/  FFMA.FTZ R5, R115, R113, -R10 ;  /* 0x0000007173057223 */ /* 0x000fe2000001080a */
[C---:B------:R-:W-:Y:S01]  /*3640*/  FFMA.FTZ R8, R4.reuse, R8, -R13 ;  /* 0x0000000804087223 */ /* 0x040fe2000001080d */
[C---:B------:R-:W-:Y:S01]  /*3650*/  FFMA.FTZ R9, R4.reuse, R9, R0 ;  /* 0x0000000904097223 */ /* 0x040fe20000010000 */
[----:B------:R-:W-:Y:S01]  /*3660*/  FMUL.FTZ R13, R23, R26 ;  /* 0x0000001a170d7220 */ /* 0x000fe20000410000 */
[----:B------:R-:W-:Y:S01]  /*3670*/  FFMA.FTZ R4, R4, R11, R25 ;  /* 0x0000000b04047223 */ /* 0x000fe20000010019 */
        /* <DEDUP_REMOVED lines=16> */
.L_x_1938:
[----:B------:R-:W-:Y:S05]  /*3780*/  BSYNC.RECONVERGENT B0 ;  /* 0x0000000000007941 */ /* 0x000fea0003800200 */
.L_x_1937:
[----:B------:R-:W-:Y:S01]  /*3790*/  FFMA.FTZ R73, R0, 2, R73 ;  /* 0x4000000000497823 */ /* 0x000fe20000010049 */
        /* <DEDUP_REMOVED lines=9> */
[----:B------:R-:W-:Y:S01]  /*3830*/  FMUL.FTZ R5, R121, R6 ;  /* 0x0000000679057220 */ /* 0x000fe20000410000 */
[----:B------:R-:W-:Y:S01]  /*3840*/  FFMA.FTZ R88, R7, 2, R88 ;  /* 0x4000000007587823 */ /* 0x000fe20000010058 */
[----:B------:R-:W-:Y:S01]  /*3850*/  FFMA.FTZ R75, R0, 2, R75 ;  /* 0x40000000004b7823 */ /* 0x000fe2000001004b */
[-C--:B------:R-:W-:Y:S01]  /*3860*/  FMUL.FTZ R121, R121, R120.reuse ;  /* 0x0000007879797220 */ /* 0x080fe20000410000 */
[----:B------:R-:W-:Y:S01]  /*3870*/  FFMA.FTZ R0, R122, R120, -R5 ;  /* 0x000000787a007223 */ /* 0x000fe20000010805 */
[----:B------:R-:W-:Y:S01]  /*3880*/  FMUL.FTZ R7, R23, R114 ;  /* 0x0000007217077220 */ /* 0x000fe20000410000 */
[----:B------:R-:W-:Y:S01]  /*3890*/  IADD3 R102, PT, PT, R102, 0x1, RZ ;  /* 0x0000000166667810 */ /* 0x000fe20007ffe0ff */
[----:B------:R-:W-:Y:S01]  /*38a0*/  FFMA.FTZ R121, R122, R6, R121 ;  /* 0x000000067a797223 */ /* 0x000fe20000010079 */
[----:B------:R-:W-:Y:S01]  /*38b0*/  FADD.FTZ R123, R123, R0 ;  /* 0x000000007b7b7221 */ /* 0x000fe20000010000 */
[----:B------:R-:W-:Y:S01]  /*38c0*/  FMUL.FTZ R5, R23, R105 ;  /* 0x0000006917057220 */ /* 0x000fe20000410000 */
[----:B------:R-:W-:Y:S01]  /*38d0*/  FFMA.FTZ R4, R22, R112, -R7 ;  /* 0x0000007016047223 */ /* 0x000fe20000010807 */
[----:B------:R-:W-:Y:S01]  /*38e0*/  FADD.FTZ R121, RZ, R121 ;  /* 0x00000079ff797221 */ /* 0x000fe20000010000 */
[----:B------:R-:W-:Y:S01]  /*38f0*/  FMUL.FTZ R0, R124, R123 ;  /* 0x0000007b7c007220 */ /* 0x000fe20000410000 */
[----:B------:R-:W-:Y:S01]  /*3900*/  ISETP.NE.AND P0, PT, R102, RZ, PT ;  /* 0x000000ff6600720c */ /* 0x000fe20003f05270 */
[----:B------:R-:W-:Y:S01]  /*3910*/  FFMA.FTZ R5, R22, R113, -R5 ;  /* 0x0000007116057223 */ /* 0x000fe20000010805 */
[-C--:B------:R-:W-:Y:S01]  /*3920*/  FMUL.FTZ R124, R124, R121.reuse ;  /* 0x000000797c7c7220 */ /* 0x080fe20000410000 */
[----:B------:R-:W-:Y:S01]  /*3930*/  FFMA.FTZ R0, R125, R121, R0 ;  /* 0x000000797d007223 */ /* 0x000fe20000010000 */
[----:B------:R-:W-:Y:S01]  /*3940*/  FFMA.FTZ R77, R4, 2, R77 ;  /* 0x40000000044d7823 */ /* 0x000fe2000001004d */
[----:B------:R-:W-:Y:S01]  /*3950*/  FFMA.FTZ R90, R5, 2, R90 ;  /* 0x40000000055a7823 */ /* 0x000fe2000001005a */
[----:B------:R-:W-:Y:S01]  /*3960*/  FFMA.FTZ R125, R125, R123, -R124 ;  /* 0x0000007b7d7d7223 */ /* 0x000fe2000001087c */
[----:B------:R-:W-:Y:S01]  /*3970*/  FADD.FTZ R4, RZ, R0 ;  /* 0x00000000ff047221 */ /* 0x000fe20000010000 */
[C---:B------:R-:W-:Y:S01]  /*3980*/  FMUL.FTZ R5, R23.reuse, R6 ;  /* 0x0000000617057220 */ /* 0x040fe20000410000 */
[C---:B------:R-:W-:Y:S01]  /*3990*/  FMUL.FTZ R7, R23.reuse, R121 ;  /* 0x0000007917077220 */ /* 0x040fe20000410000 */
[----:B------:R-:W-:Y:S01]  /*39a0*/  FADD.FTZ R125, R126, R125 ;  /* 0x0000007d7e7d7221 */ /* 0x000fe20000010000 */
[----:B------:R-:W-:Y:S01]  /*39b0*/  FMUL.FTZ R23, R23, R4 ;  /* 0x0000000417177220 */ /* 0x000fe20000410000 */
[C---:B------:R-:W-:Y:S01]  /*39c0*/  FFMA.FTZ R5, R22.reuse, R120, -R5 ;  /* 0x0000007816057223 */ /* 0x040fe20000010805 */
[----:B------:R-:W-:Y:S01]  /*39d0*/  FFMA.FTZ R0, R22, R123, -R7 ;  /* 0x0000007b16007223 */ /* 0x000fe20000010807 */
[----:B------:R-:W-:Y:S01]  /*39e0*/  LEA R103, P1, R16, R103, 0x3 ;  /* 0x0000006710677211 */ /* 0x000fe200078218ff */
[----:B------:R-:W-:Y:S01]  /*39f0*/  FFMA.FTZ R23, R22, R125, -R23 ;  /* 0x0000007d16177223 */ /* 0x000fe20000010817 */
[----:B------:R-:W-:Y:S01]  /*3a00*/  LEA R101, P2, R18, R101, 0x3 ;  /* 0x0000006512657211 */ /* 0x000fe200078418ff */
[----:B------:R-:W-:Y:S01]  /*3a10*/  UIADD3 UR5, UPT, UPT, UR5, 0x10, URZ ;  /* 0x0000001005057890 */ /* 0x000fe2000fffe0ff */
[----:B------:R-:W-:Y:S01]  /*3a20*/  LEA R99, P3, R20, R99, 0x3 ;  /* 0x0000006314637211 */ /* 0x000fe200078618ff */
        /* <DEDUP_REMOVED lines=8> */
.L_x_1936:
[----:B------:R-:W-:Y:S01]  /*3ab0*/  BAR.SYNC.DEFER_BLOCKING 0x0 ;  /* 0x0000000000007b1d */ /* 0x000fe20000010000 */
[----:B------:R-:W-:Y:S02]  /*3ac0*/  ISETP.NE.AND P0, PT, R31, RZ, PT ;  /* 0x000000ff1f00720c */ /* 0x000fe40003f05270 */
[----:B------:R-:W-:Y:S02]  /*3ad0*/  F2FP.BF16.F32.PACK_AB R73, R88, R73 ;  /* 0x000000495849723e */ /* 0x000fe400000010ff */
[----:B------:R-:W-:-:S03]  /*3ae0*/  F2FP.BF16.F32.PACK_AB R75, R90, R75 ;  /* 0x0000004b5a4b723e */ /* 0x000fc600000010ff */
[----:B------:R-:W0:Y:S01]  /*3af0*/  LDC.64 R12, c[0x0][0x420] ;  /* 0x00010800ff0c7b82 */ /* 0x000e220000000a00 */
[----:B------:R-:W-:Y:S02]  /*3b00*/  F2FP.BF16.F32.PACK_AB R77, R92, R77 ;  /* 0x0000004d5c4d723e */ /* 0x000fe400000010ff */
[----:B------:R-:W-:Y:S02]  /*3b10*/  F2FP.BF16.F32.PACK_AB R79, R94, R79 ;  /* 0x0000004f5e4f723e */ /* 0x000fe400000010ff */
[----:B------:R-:W-:Y:S02]  /*3b20*/  PRMT R0, R73, 0x7632, R0 ;  /* 0x0000763249007816 */ /* 0x000fe40000000000 */
[----:B------:R-:W-:Y:S01]  /*3b30*/  PRMT R2, R75, 0x7632, R2 ;  /* 0x000076324b027816 */ /* 0x000fe20000000002 */
[----:B------:R-:W1:Y:S01]  /*3b40*/  LDC.64 R14, c[0x0][0x428] ;  /* 0x00010a00ff0e7b82 */ /* 0x000e620000000a00 */
[----:B------:R-:W-:Y:S02]  /*3b50*/  PRMT R3, R77, 0x7632, R3 ;  /* 0x000076324d037816 */ /* 0x000fe40000000003 */
[----:B------:R-:W-:-:S02]  /*3b60*/  PRMT R4, R79, 0x7632, R4 ;  /* 0x000076324f047816 */ /* 0x000fc40000000004 */
[----:B------:R-:W-:Y:S01]  /*3b70*/  IADD3 R59, PT, PT, R59, 0x1, RZ ;  /* 0x000000013b3b7810 */ /* 0x000fe20007ffe0ff */
[----:B------:R-:W-:Y:S04]  /*3b80*/  STS.U16 [R71], R73 ;  /* 0x0000004947007388 */ /* 0x000fe80000000400 */
        /* <DEDUP_REMOVED lines=11> */
[----:B------:R2:W-:Y:S04]  /*3c40*/  LDS.U16 R7, [R61+0xc0] ;  /* 0x0000c0003d077984 */ /* 0x0005e80000000400 */
[----:B------:R-:W-:Y:S04]  /*3c50*/  LDS.U16 R9, [R70+0x100] ;  /* 0x0001000046097984 */ /* 0x000fe80000000400 */
[----:B------:R-:W-:Y:S01]  /*3c60*/  LDS.U16 R69, [R69+0x140] ;  /* 0x0001400045457984 */ /* 0x000fe20000000400 */
[----:B--2---:R-:W-:-:S03]  /*3c70*/  HFMA2 R61, -RZ, RZ, 0, 0 ;  /* 0x00000000ff3d7431 */ /* 0x004fc600000001ff */
[----:B------:R-:W-:Y:S04]  /*3c80*/  LDS.U16 R11, [R68+0x180] ;  /* 0x00018000440b7984 */ /* 0x000fe80000000400 */
[----:B------:R-:W-:Y:S01]  /*3c90*/  LDS.U16 R67, [R67+0x1c0] ;  /* 0x0001c00043437984 */ /* 0x000fe20000000400 */
[----:B0-----:R-:W-:-:S03]  /*3ca0*/  IMAD.WIDE.U32 R2, R12, UR18, R60 ;  /* 0x000000120c027c25 */ /* 0x001fc6000f8e003c */
[----:B------:R-:W-:Y:S01]  /*3cb0*/  @!P0 STS [UR4+0x210], R62 ;  /* 0x0002103eff008988 */ /* 0x000fe20008000804 */
[----:B------:R-:W-:Y:S01]  /*3cc0*/  IMAD R3, R13, UR18, R3 ;  /* 0x000000120d037c24 */ /* 0x000fe2000f8e0203 */
[----:B------:R-:W-:Y:S01]  /*3cd0*/  BAR.SYNC.DEFER_BLOCKING 0x0 ;  /* 0x0000000000007b1d */ /* 0x000fe20000010000 */
[----:B-1----:R-:W-:-:S04]  /*3ce0*/  IMAD.WIDE.U32 R2, R28, R14, R2 ;  /* 0x0000000e1c027225 */ /* 0x002fc800078e0002 */
[----:B------:R-:W-:Y:S01]  /*3cf0*/  IMAD R4, R28, R15, R3 ;  /* 0x0000000f1c047224 */ /* 0x000fe200078e0203 */
        /* <DEDUP_REMOVED lines=14> */
[----:B------:R0:W-:Y:S04]  /*3de0*/  @!P3 STG.E.U16 desc[UR16][R2.64+0x100], R9 ;  /* 0x000100090200b986 */ /* 0x0001e8000c101510 */
[----:B------:R0:W-:Y:S04]  /*3df0*/  @!P4 STG.E.U16 desc[UR16][R2.64+0x140], R69 ;  /* 0x000140450200c986 */ /* 0x0001e8000c101510 */
[----:B------:R0:W-:Y:S04]  /*3e00*/  @!P5 STG.E.U16 desc[UR16][R2.64+0x180], R11 ;  /* 0x0001800b0200d986 */ /* 0x0001e8000c101510 */
[----:B------:R0:W-:Y:S04]  /*3e10*/  @!P6 STG.E.U16 desc[UR16][R2.64+0x1c0], R67 ;  /* 0x0001c0430200e986 */ /* 0x0001e8000c101510 */
[----:B------:R0:W-:Y:S01]  /*3e20*/  @!P2 STG.E.U16 desc[UR16][R2.64], R65 ;  /* 0x000000410200a986 */ /* 0x0001e2000c101510 */
[----:B------:R-:W-:-:S03]  /*3e30*/  ISETP.GE.AND P2, PT, R55, R0, PT ;  /* 0x000000003700720c */ /* 0x000fc60003f46270 */
[----:B------:R0:W-:Y:S01]  /*3e40*/  @!P0 STG.E.U16 desc[UR16][R2.64+0x80], R63 ;  /* 0x0000803f02008986 */ /* 0x0001e2000c101510 */
[----:B-1----:R-:W-:-:S03]  /*3e50*/  ISETP.GE.AND P0, PT, R59, UR4, PT ;  /* 0x000000043b007c0c */ /* 0x002fc6000bf06270 */
[----:B------:R0:W-:Y:S01]  /*3e60*/  @!P1 STG.E.U16 desc[UR16][R2.64+0x40], R5 ;  /* 0x0000400502009986 */ /* 0x0001e2000c101510 */
[----:B------:R-:W-:-:S04]  /*3e70*/  IADD3 R40, P1, PT, R40, 0x200, RZ ;  /* 0x0000020028287810 */ /* 0x000fc80007f3e0ff */
[----:B------:R-:W-:Y:S01]  /*3e80*/  IADD3.X R41, PT, PT, RZ, R41, RZ, P1, !PT ;  /* 0x00000029ff297210 */ /* 0x000fe20000ffe4ff */
[----:B------:R0:W-:Y:S01]  /*3e90*/  @!P2 STG.E.U16 desc[UR16][R2.64+0xc0], R7 ;  /* 0x0000c0070200a986 */ /* 0x0001e2000c101510 */
[----:B------:R-:W-:-:S04]  /*3ea0*/  IADD3 R42, P2, PT, R42, 0x200, RZ ;  /* 0x000002002a2a7810 */ /* 0x000fc80007f5e0ff */
[----:B------:R-:W-:Y:S01]  /*3eb0*/  IADD3.X R52, PT, PT, RZ, R52, RZ, P2, !PT ;  /* 0x00000034ff347210 */ /* 0x000fe200017fe4ff */
[----:B------:R-:W-:Y:S08]  /*3ec0*/  @!P0 BRA `(.L_x_1940) ;  /* 0xffffffc400a48947 */ /* 0x000ff0000383ffff */
[----:B------:R-:W-:Y:S05]  /*3ed0*/  EXIT ;  /* 0x000000000000794d */ /* 0x000fea0003800000 */
.L_x_1941:
        /* <DEDUP_REMOVED lines=10> */
.L_x_5046:


//--------------------- .text._Z25selective_scan_fwd_kernelI32Selective_Scan_fwd_kernel_traitsILi32ELi8ELi1ELb0ELb0ELb0ELb1EN3c108BFloat16ENS1_7complexIfEEEEv13SSMParamsBase --------------------------
	.section	.text._Z25selective_scan_fwd_kernelI32Selective_Scan_fwd_kernel_traitsILi32ELi8ELi1ELb0ELb0ELb0ELb1EN3c108BFloat16ENS1_7complexIfEEEEv13SSMParamsBase,"ax",@progbits
	.align	128
        .global         _Z25selective_scan_fwd_kernelI32Selective_Scan_fwd_kernel_traitsILi32ELi8ELi1ELb0ELb0ELb0ELb1EN3c108BFloat16ENS1_7complexIfEEEEv13SSMParamsBase
        .type           _Z25selective_scan_fwd_kernelI32Selective_Scan_fwd_kernel_traitsILi32ELi8ELi1ELb0ELb0ELb0ELb1EN3c108BFloat16ENS1_7complexIfEEEEv13SSMParamsBase,@function
        .size           _Z25selective_scan_fwd_kernelI32Selective_Scan_fwd_kernel_traitsILi32ELi8ELi1ELb0ELb0ELb0ELb1EN3c108BFloat16ENS1_7complexIfEEEEv13SSMParamsBase,(.L_x_5047 - _Z25selective_scan_fwd_kernelI32Selective_Scan_fwd_kernel_traitsILi32ELi8ELi1ELb0ELb0ELb0ELb1EN3c108BFloat16ENS1_7complexIfEEEEv13SSMParamsBase)
        .other          _Z25selective_scan_fwd_kernelI32Selective_Scan_fwd_kernel_traitsILi32ELi8ELi1ELb0ELb0ELb0ELb1EN3c108BFloat16ENS1_7complexIfEEEEv13SSMParamsBase,@"STO_CUDA_ENTRY STV_DEFAULT"
_Z25selective_scan_fwd_kernelI32Selective_Scan_fwd_kernel_traitsILi32ELi8ELi1ELb0ELb0ELb0ELb1EN3c108BFloat16ENS1_7complexIfEEEEv13SSMParamsBase:
.text._Z25selective_scan_fwd_kernelI32Selective_Scan_fwd_kernel_traitsILi32ELi8ELi1ELb0ELb0ELb0ELb1EN3c108BFloat16ENS1_7complexIfEEEEv13SSMParamsBase:
        /* <DEDUP_REMOVED lines=86> */
.L_x_1962:
        /* <DEDUP_REMOVED lines=63> */
[----:B------:R-:W-:Y:S02]  /*0950*/  PRMT R16, RZ, 0x7610, R16 ;  /* 0x00007610ff107816 */ /* 0x000fe40000000010 */
        /* <DEDUP_REMOVED lines=25> */
[----:B--2---:R-:W-:Y:S01]  /*0af0*/  PRMT R15, RZ, 0x7610, R15 ;  /* 0x00007610ff0f7816 */ /* 0x004fe2000000000f */
        /* <DEDUP_REMOVED lines=82> */
.L_x_1943:
[----:B------:R-:W-:Y:S05]  /*1020*/  BSYNC.RECONVERGENT B0 ;  /* 0x0000000000007941 */ /* 0x000fea0003800200 */
.L_x_1942:
        /* <DEDUP_REMOVED lines=35> */
.L_x_1945:
[----:B------:R-:W-:Y:S05]  /*1260*/  BSYNC.RECONVERGENT B0 ;  /* 0x0000000000007941 */ /* 0x000fea0003800200 */
.L_x_1944:
        /* <DEDUP_REMOVED lines=8> */
[----:B------:R-:W-:Y:S01]  /*12f0*/  PRMT R71, RZ, 0x7610, R71 ;  /* 0x00007610ff477816 */ /* 0x000fe20000000047 */
        /* <DEDUP_REMOVED lines=31> */
.L_x_1947:
[----:B------:R-:W-:Y:S05]  /*14f0*/  BSYNC.RECONVERGENT B0 ;  /* 0x0000000000007941 */ /* 0x000fea0003800200 */
.L_x_1946:
        /* <DEDUP_REMOVED lines=32> */
.L_x_1949:
[----:B------:R-:W-:Y:S05]  /*1700*/  BSYNC.RECONVERGENT B0 ;  /* 0x0000000000007941 */ /* 0x000fea0003800200 */
.L_x_1948:
        /* <DEDUP_REMOVED lines=32> */
.L_x_1951:
[----:B------:R-:W-:Y:S05]  /*1910*/  BSYNC.RECONVERGENT B0 ;  /* 0x0000000000007941 */ /* 0x000fea0003800200 */
.L_x_1950:
        /* <DEDUP_REMOVED lines=32> */
.L_x_1953:
[----:B------:R-:W-:Y:S05]  /*1b20*/  BSYNC.RECONVERGENT B0 ;  /* 0x0000000000007941 */ /* 0x000fea0003800200 */
.L_x_1952:
        /* <DEDUP_REMOVED lines=32> */
.L_x_1955:
[----:B------:R-:W-:Y:S05]  /*1d30*/  BSYNC.RECONVERGENT B0 ;  /* 0x0000000000007941 */ /* 0x000fea0003800200 */
.L_x_1954:
        /* <DEDUP_REMOVED lines=32> */
.L_x_1957:
[----:B------:R-:W-:Y:S05]  /*1f40*/  BSYNC.RECONVERGENT B0 ;  /* 0x0000000000007941 */ /* 0x000fea0003800200 */
.L_x_1956:
        /* <DEDUP_REMOVED lines=44> */
.L_x_1961:
[----:B------:R-:W-:Y:S02]  /*2210*/  MOV R4, R99 ;  /* 0x0000006300047202 */ /* 0x000fe40000000f00 */
[----:B------:R-:W-:-:S06]  /*2220*/  MOV R5, R98 ;  /* 0x0000006200057202 */ /* 0x000fcc0000000f00 */
[----:B------:R-:W2:Y:S01]  /*2230*/  LDG.E.64 R4, desc[UR16][R4.64] ;  /* 0x0000001004047981 */ /* 0x000ea2000c1e1b00 */
[-C--:B------:R-:W-:Y:S02]  /*2240*/  ISETP.GE.U32.AND P1, PT, R43, R60.reuse, PT ;  /* 0x0000003c2b00720c */ /* 0x080fe40003f26070 */
[-C--:B------:R-:W-:Y:S02]  /*2250*/  ISETP.GE.U32.AND P3, PT, R39, R60.reuse, PT ;  /* 0x0000003c2700720c */ /* 0x080fe40003f66070 */
[-C--:B------:R-:W-:Y:S02]  /*2260*/  ISETP.GE.U32.AND P0, PT, R44, R60.reuse, PT ;  /* 0x0000003c2c00720c */ /* 0x080fe40003f06070 */
[----:B------:R-:W-:Y:S02]  /*2270*/  FSEL R107, R83, RZ, !P1 ;  /* 0x000000ff536b7208 */ /* 0x000fe40004800000 */
[----:B------:R-:W-:Y:S02]  /*2280*/  ISETP.GE.U32.AND P2, PT, R45, R60, PT ;  /* 0x0000003c2d00720c */ /* 0x000fe40003f46070 */
[----:B------:R-:W-:-:S02]  /*2290*/  FSEL R110, R85, RZ, !P0 ;  /* 0x000000ff556e7208 */ /* 0x000fc40004000000 */
[----:B------:R-:W-:Y:S01]  /*22a0*/  FSEL R114, R87, RZ, !P2 ;  /* 0x000000ff57727208 */ /* 0x000fe20005000000 */
[----:B------:R-:W0:Y:S01]  /*22b0*/  S2UR UR6, SR_CgaCtaId ;  /* 0x00000000000679c3 */ /* 0x000e220000008800 */
[C---:B--2---:R-:W-:Y:S01]  /*22c0*/  FMUL.FTZ R0, R5.reuse, R94 ;  /* 0x0000005e05007220 */ /* 0x044fe20000410000 */
[----:B------:R-:W-:Y:S01]  /*22d0*/  FMUL.FTZ R7, R4, 1.4426950216293334961 ;  /* 0x3fb8aa3b04077820 */ /* 0x000fe20000410000 */
[-C--:B------:R-:W-:Y:S02]  /*22e0*/  FMUL.FTZ R6, R5, R82.reuse ;  /* 0x0000005205067220 */ /* 0x080fe40000410000 */
[----:B------:R-:W-:Y:S01]  /*22f0*/  FMUL.RZ R8, R0, 0.15915493667125701904 ;  /* 0x3e22f98300087820 */ /* 0x000fe2000040c000 */
[C---:B------:R-:W-:Y:S01]  /*2300*/  FMUL.FTZ R4, R7.reuse, R82 ;  /* 0x0000005207047220 */ /* 0x040fe20000410000 */
[----:B------:R-:W-:Y:S01]  /*2310*/  FMUL.RZ R10, R6, 0.15915493667125701904 ;  /* 0x3e22f983060a7820 */ /* 0x000fe2000040c000 */
[----:B------:R-:W-:Y:S01]  /*2320*/  FMUL.FTZ R0, R7, R94 ;  /* 0x0000005e07007220 */ /* 0x000fe20000410000 */
[----:B------:R-:W-:Y:S01]  /*2330*/  MUFU.SIN R9, R8 ;  /* 0x0000000800097308 */ /* 0x000fe20000000400 */
[----:B------:R-:W-:-:S04]  /*2340*/  FMUL.FTZ R6, R5, R84 ;  /* 0x0000005405067220 */ /* 0x000fc80000410000 */
[----:B------:R-:W-:Y:S01]  /*2350*/  FMUL.RZ R12, R6, 0.15915493667125701904 ;  /* 0x3e22f983060c7820 */ /* 0x000fe2000040c000 */
[----:B------:R-:W-:Y:S02]  /*2360*/  FMUL.FTZ R6, R7, R84 ;  /* 0x0000005407067220 */ /* 0x000fe40000410000 */
[----:B------:R1:W-:Y:S08]  /*2370*/  MUFU.COS R11, R8 ;  /* 0x00000008000b7308 */ /* 0x0003f00000000000 */
[----:B------:R-:W-:Y:S01]  /*2380*/  MUFU.SIN R13, R10 ;  /* 0x0000000a000d7308 */ /* 0x000fe20000000400 */
[----:B-1----:R-:W-:-:S04]  /*2390*/  FMUL.FTZ R8, R5, R86 ;  /* 0x0000005605087220 */ /* 0x002fc80000410000 */
[----:B------:R-:W-:Y:S01]  /*23a0*/  FMUL.RZ R14, R8, 0.15915493667125701904 ;  /* 0x3e22f983080e7820 */ /* 0x000fe2000040c000 */
[----:B------:R-:W-:Y:S02]  /*23b0*/  FMUL.FTZ R8, R7, R86 ;  /* 0x0000005607087220 */ /* 0x000fe40000410000 */
[----:B------:R-:W1:Y:S08]  /*23c0*/  MUFU.EX2 R4, R4 ;  /* 0x0000000400047308 */ /* 0x000e700000000800 */
[----:B------:R2:W4:Y:S08]  /*23d0*/  MUFU.COS R15, R10 ;  /* 0x0000000a000f7308 */ /* 0x0005300000000000 */
[----:B------:R-:W5:Y:S01]  /*23e0*/  MUFU.EX2 R0, R0 ;  /* 0x0000000000007308 */ /* 0x000f620000000800 */
[----:B--2---:R-:W-:Y:S01]  /*23f0*/  FMUL.FTZ R10, R5, R88 ;  /* 0x00000058050a7220 */ /* 0x004fe20000410000 */
[----:B-1----:R-:W-:-:S03]  /*2400*/  FMUL.FTZ R13, R4, R13 ;  /* 0x0000000d040d7220 */ /* 0x002fc60000410000 */
[----:B------:R-:W-:Y:S01]  /*2410*/  FMUL.RZ R22, R10, 0.15915493667125701904 ;  /* 0x3e22f9830a167820 */ /* 0x000fe2000040c000 */
[----:B------:R-:W-:Y:S01]  /*2420*/  FMUL.FTZ R10, R7, R88 ;  /* 0x00000058070a7220 */ /* 0x000fe20000410000 */
[----:B------:R-:W-:Y:S01]  /*2430*/  FSEL R106, R13, RZ, !P1 ;  /* 0x000000ff0d6a7208 */ /* 0x000fe20004800000 */
[----:B------:R-:W-:Y:S01]  /*2440*/  MUFU.COS R105, R14 ;  /* 0x0000000e00697308 */ /* 0x000fe20000000000 */
[----:B----4-:R-:W-:-:S03]  /*2450*/  FMUL.FTZ R15, R4, R15 ;  /* 0x0000000f040f7220 */ /* 0x010fc60000410000 */
[----:B------:R-:W-:Y:S02]  /*2460*/  FMUL.FTZ R4, RZ, R106 ;  /* 0x0000006aff047220 */ /* 0x000fe40000410000 */
[----:B------:R-:W-:Y:S02]  /*2470*/  FSEL R108, R15, 1, !P1 ;  /* 0x3f8000000f6c7808 */ /* 0x000fe40004800000 */
[----:B------:R-:W1:Y:S01]  /*2480*/  MUFU.EX2 R8, R8 ;  /* 0x0000000800087308 */ /* 0x000e620000000800 */
[C---:B-----5:R-:W-:Y:S01]  /*2490*/  FMUL.FTZ R11, R0.reuse, R11 ;  /* 0x0000000b000b7220 */ /* 0x060fe20000410000 */
[----:B------:R-:W-:Y:S01]  /*24a0*/  FMUL.FTZ R9, R0, R9 ;  /* 0x0000000900097220 */ /* 0x000fe20000410000 */
[----:B------:R-:W-:Y:S01]  /*24b0*/  FMUL.FTZ R0, R5, R96 ;  /* 0x0000006005007220 */ /* 0x000fe20000410000 */
[----:B------:R-:W-:Y:S02]  /*24c0*/  ISETP.GE.U32.AND P1, PT, R46, R60, PT ;  /* 0x0000003c2e00720c */ /* 0x000fe40003f26070 */
[----:B------:R-:W-:-:S02]  /*24d0*/  FSEL R119, R11, 1, !P3 ;  /* 0x3f8000000b777808 */ /* 0x000fc40005800000 */
[----:B------:R2:W4:Y:S01]  /*24e0*/  MUFU.SIN R27, R14 ;  /* 0x0000000e001b7308 */ /* 0x0005220000000400 */
[----:B------:R-:W-:-:S07]  /*24f0*/  FSEL R121, R9, RZ, !P3 ;  /* 0x000000ff09797208 */ /* 0x000fce0005800000 */
[----:B------:R-:W-:Y:S01]  /*2500*/  MUFU.SIN R23, R12 ;  /* 0x0000000c00177308 */ /* 0x000fe20000000400 */
[----:B-1----:R-:W-:Y:S01]  /*2510*/  FMUL.FTZ R112, R8, R105 ;  /* 0x0000006908707220 */ /* 0x002fe20000410000 */
[----:B------:R-:W-:Y:S01]  /*2520*/  FSEL R105, R81, RZ, !P3 ;  /* 0x000000ff51697208 */ /* 0x000fe20005800000 */
[----:B--2---:R-:W-:-:S03]  /*2530*/  FMUL.FTZ R14, R7, R92 ;  /* 0x0000005c070e7220 */ /* 0x004fc60000410000 */
[----:B------:R-:W-:Y:S01]  /*2540*/  FSEL R112, R112, 1, !P2 ;  /* 0x3f80000070707808 */ /* 0x000fe20005000000 */
[C---:B------:R-:W-:Y:S01]  /*2550*/  FFMA.FTZ R4, R105.reuse, R108, -R4 ;  /* 0x0000006c69047223 */ /* 0x040fe20000010804 */
[----:B------:R-:W1:Y:S01]  /*2560*/  MUFU.EX2 R6, R6 ;  /* 0x0000000600067308 */ /* 0x000e620000000800 */
[----:B----4-:R-:W-:Y:S01]  /*2570*/  FMUL.FTZ R27, R8, R27 ;  /* 0x0000001b081b7220 */ /* 0x010fe20000410000 */
[----:B------:R-:W-:Y:S01]  /*2580*/  FMUL.RZ R8, R0, 0.15915493667125701904 ;  /* 0x3e22f98300087820 */ /* 0x000fe2000040c000 */
[----:B------:R-:W-:Y:S01]  /*2590*/  FMUL.FTZ R0, R105, R106 ;  /* 0x0000006a69007220 */ /* 0x000fe20000410000 */
[----:B------:R-:W-:-:S04]  /*25a0*/  FADD.FTZ R4, R107, R4 ;  /* 0x000000046b047221 */ /* 0x000fc80000010000 */
[----:B------:R2:W4:Y:S08]  /*25b0*/  MUFU.COS R25, R12 ;  /* 0x0000000c00197308 */ /* 0x0005300000000000 */
[----:B------:R-:W-:Y:S01]  /*25c0*/  MUFU.SIN R109, R22 ;  /* 0x00000016006d7308 */ /* 0x000fe20000000400 */
[----:B-1----:R-:W-:Y:S01]  /*25d0*/  FMUL.FTZ R23, R6, R23 ;  /* 0x0000001706177220 */ /* 0x002fe20000410000 */
[----:B--2---:R-:W-:-:S04]  /*25e0*/  FMUL.FTZ R12, R5, R90 ;  /* 0x0000005a050c7220 */ /* 0x004fc80000410000 */
[----:B------:R-:W-:Y:S01]  /*25f0*/  FMUL.RZ R24, R12, 0.15915493667125701904 ;  /* 0x3e22f9830c187820 */ /* 0x000fe2000040c000 */
[----:B------:R-:W-:Y:S01]  /*2600*/  FMUL.FTZ R12, R7, R90 ;  /* 0x0000005a070c7220 */ /* 0x000fe20000410000 */
[----:B------:R-:W1:Y:S01]  /*2610*/  MUFU.EX2 R10, R10 ;  /* 0x0000000a000a7308 */ /* 0x000e620000000800 */
[----:B----4-:R-:W-:Y:S01]  /*2620*/  FMUL.FTZ R25, R6, R25 ;  /* 0x0000001906197220 */ /* 0x010fe20000410000 */
[----:B------:R-:W-:-:S04]  /*2630*/  FFMA.FTZ R6, RZ, R108, R0 ;  /* 0x0000006cff067223 */ /* 0x000fc80000010000 */
[----:B------:R-:W-:Y:S01]  /*2640*/  FADD.FTZ R6, RZ, R6 ;  /* 0x00000006ff067221 */ /* 0x000fe20000010000 */
[----:B------:R-:W-:Y:S01]  /*2650*/  FSEL R0, R25, 1, !P0 ;  /* 0x3f80000019007808 */ /* 0x000fe20004000000 */
[----:B------:R2:W4:Y:S08]  /*2660*/  MUFU.COS R111, R22 ;  /* 0x00000016006f7308 */ /* 0x0005300000000000 */
[----:B------:R-:W-:Y:S01]  /*2670*/  MUFU.COS R117, R24 ;  /* 0x0000001800757308 */ /* 0x000fe20000000000 */
[----:B-1----:R-:W-:Y:S01]  /*2680*/  FMUL.FTZ R115, R10, R109 ;  /* 0x0000006d0a737220 */ /* 0x002fe20000410000 */
[----:B------:R-:W-:Y:S01]  /*2690*/  FSEL R109, R23, RZ, !P0 ;  /* 0x000000ff176d7208 */ /* 0x000fe20004000000 */
[----:B--2---:R-:W-:Y:S01]  /*26a0*/  FMUL.FTZ R22, R7, R96 ;  /* 0x0000006007167220 */ /* 0x004fe20000410000 */
[----:B------:R-:W-:Y:S01]  /*26b0*/  FMUL.FTZ R7, R5, R92 ;  /* 0x0000005c05077220 */ /* 0x000fe20000410000 */
[----:B------:R-:W-:-:S02]  /*26c0*/  ISETP.GE.U32.AND P0, PT, R47, R60, PT ;  /* 0x0000003c2f00720c */ /* 0x000fc40003f06070 */
[C---:B------:R-:W-:Y:S01]  /*26d0*/  FMUL.FTZ R25, R109.reuse, R4 ;  /* 0x000000046d197220 */ /* 0x040fe20000410000 */
[-C--:B------:R-:W-:Y:S01]  /*26e0*/  FMUL.FTZ R23, R109, R6.reuse ;  /* 0x000000066d177220 */ /* 0x080fe20000410000 */
[----:B----4-:R-:W-:Y:S01]  /*26f0*/  FMUL.FTZ R116, R10, R111 ;  /* 0x0000006f0a747220 */ /* 0x010fe20000410000 */
[----:B------:R-:W-:Y:S01]  /*2700*/  FSEL R111, R27, RZ, !P2 ;  /* 0x000000ff1b6f7208 */ /* 0x000fe20005000000 */
[C---:B------:R-:W-:Y:S01]  /*2710*/  FFMA.FTZ R25, R0.reuse, R6, R25 ;  /* 0x0000000600197223 */ /* 0x040fe20000010019 */
[----:B------:R-:W-:Y:S01]  /*2720*/  FFMA.FTZ R23, R0, R4, -R23 ;  /* 0x0000000400177223 */ /* 0x000fe20000010817 */
[----:B------:R-:W1:Y:S01]  /*2730*/  MUFU.EX2 R12, R12 ;  /* 0x0000000c000c7308 */ /* 0x000e620000000800 */
[----:B------:R-:W-:Y:S01]  /*2740*/  FMUL.RZ R26, R7, 0.15915493667125701904 ;  /* 0x3e22f983071a7820 */ /* 0x000fe2000040c000 */
[----:B------:R-:W-:Y:S01]  /*2750*/  FADD.FTZ R25, RZ, R25 ;  /* 0x00000019ff197221 */ /* 0x000fe20000010000 */
[----:B------:R-:W-:Y:S01]  /*2760*/  FADD.FTZ R23, R110, R23 ;  /* 0x000000176e177221 */ /* 0x000fe20000010000 */
[----:B------:R-:W-:Y:S01]  /*2770*/  FSEL R115, R115, RZ, !P1 ;  /* 0x000000ff73737208 */ /* 0x000fe20004800000 */
[----:B------:R-:W-:Y:S01]  /*2780*/  FMUL.FTZ R6, R119, R106 ;  /* 0x0000006a77067220 */ /* 0x000fe20000410000 */
[C---:B------:R-:W-:Y:S01]  /*2790*/  FMUL.FTZ R27, R111.reuse, R25 ;  /* 0x000000196f1b7220 */ /* 0x040fe20000410000 */
[-C--:B------:R-:W-:Y:S01]  /*27a0*/  FMUL.FTZ R4, R111, R23.reuse ;  /* 0x000000176f047220 */ /* 0x080fe20000410000 */
[----:B------:R-:W2:Y:S01]  /*27b0*/  MUFU.SIN R113, R24 ;  /* 0x0000001800717308 */ /* 0x000ea20000000400 */
[----:B------:R-:W-:Y:S01]  /*27c0*/  FSEL R116, R116, 1, !P1 ;  /* 0x3f80000074747808 */ /* 0x000fe20004800000 */
[C---:B------:R-:W-:Y:S01]  /*27d0*/  FFMA.FTZ R27, R112.reuse, R23, -R27 ;  /* 0x00000017701b7223 */ /* 0x040fe2000001081b */
[----:B------:R-:W-:Y:S01]  /*27e0*/  FFMA.FTZ R4, R112, R25, R4 ;  /* 0x0000001970047223 */ /* 0x000fe20000010004 */
[----:B------:R-:W-:Y:S01]  /*27f0*/  FSEL R120, R91, RZ, !P0 ;  /* 0x000000ff5b787208 */ /* 0x000fe20004000000 */
[----:B------:R-:W-:Y:S01]  /*2800*/  FFMA.FTZ R6, R121, R108, R6 ;  /* 0x0000006c79067223 */ /* 0x000fe20000010006 */
[----:B------:R-:W-:-:S02]  /*2810*/  FADD.FTZ R27, R114, R27 ;  /* 0x0000001b721b7221 */ /* 0x000fc40000010000 */
[----:B------:R-:W-:Y:S01]  /*2820*/  MUFU.SIN R13, R8 ;  /* 0x00000008000d7308 */ /* 0x000fe20000000400 */
[----:B-1----:R-:W-:Y:S01]  /*2830*/  FMUL.FTZ R118, R12, R117 ;  /* 0x000000750c767220 */ /* 0x002fe20000410000 */
[----:B------:R-:W-:Y:S01]  /*2840*/  FMUL.FTZ R23, R115, R27 ;  /* 0x0000001b73177220 */ /* 0x000fe20000410000 */
[----:B------:R-:W-:-:S03]  /*2850*/  FMUL.FTZ R9, R109, R6 ;  /* 0x000000066d097220 */ /* 0x000fc60000410000 */
[----:B------:R-:W-:Y:S02]  /*2860*/  FSEL R118, R118, 1, !P0 ;  /* 0x3f80000076767808 */ /* 0x000fe40004000000 */
[----:B------:R1:W-:Y:S01]  /*2870*/  MUFU.COS R15, R8 ;  /* 0x00000008000f7308 */ /* 0x0003e20000000000 */
[----:B--2---:R-:W-:Y:S01]  /*2880*/  FMUL.FTZ R117, R12, R113 ;  /* 0x000000710c757220 */ /* 0x004fe20000410000 */
[----:B------:R-:W-:Y:S02]  /*2890*/  FSEL R113, R89, RZ, !P1 ;  /* 0x000000ff59717208 */ /* 0x000fe40004800000 */
[----:B------:R-:W-:Y:S02]  /*28a0*/  ISETP.GE.U32.AND P1, PT, R48, R60, PT ;  /* 0x0000003c3000720c */ /* 0x000fe40003f26070 */
[----:B------:R-:W-:Y:S02]  /*28b0*/  FSEL R117, R117, RZ, !P0 ;  /* 0x000000ff75757208 */ /* 0x000fe40004000000 */
[----:B------:R-:W-:Y:S01]  /*28c0*/  MUFU.EX2 R14, R14 ;  /* 0x0000000e000e7308 */ /* 0x000fe20000000800 */
[----:B-1----:R-:W-:Y:S01]  /*28d0*/  FADD.FTZ R8, RZ, R4 ;  /* 0x00000004ff087221 */ /* 0x002fe20000010000 */
[----:B------:R-:W-:Y:S01]  /*28e0*/  FMUL.FTZ R4, R121, R106 ;  /* 0x0000006a79047220 */ /* 0x000fe20000410000 */
[----:B------:R-:W-:-:S02]  /*28f0*/  ISETP.GE.U32.AND P0, PT, R50, R60, PT ;  /* 0x0000003c3200720c */ /* 0x000fc40003f06070 */
[-C--:B------:R-:W-:Y:S01]  /*2900*/  FMUL.FTZ R11, R115, R8.reuse ;  /* 0x00000008730b7220 */ /* 0x080fe20000410000 */
[C---:B------:R-:W-:Y:S01]  /*2910*/  FFMA.FTZ R23, R116.reuse, R8, R23 ;  /* 0x0000000874177223 */ /* 0x040fe20000010017 */
[----:B------:R-:W-:Y:S01]  /*2920*/  FFMA.FTZ R4, R119, R108, -R4 ;  /* 0x0000006c77047223 */ /* 0x000fe20000010804 */
[----:B------:R-:W1:Y:S01]  /*2930*/  MUFU.SIN R7, R26 ;  /* 0x0000001a00077308 */ /* 0x000e620000000400 */
[----:B------:R-:W-:Y:S01]  /*2940*/  FFMA.FTZ R10, R116, R27, -R11 ;  /* 0x0000001b740a7223 */ /* 0x000fe2000001080b */
[----:B------:R-:W-:Y:S01]  /*2950*/  FADD.FTZ R23, RZ, R23 ;  /* 0x00000017ff177221 */ /* 0x000fe20000010000 */
[-C--:B------:R-:W-:Y:S01]  /*2960*/  FMUL.FTZ R11, R109, R4.reuse ;  /* 0x000000046d0b7220 */ /* 0x080fe20000410000 */
[C---:B------:R-:W-:Y:S01]  /*2970*/  FFMA.FTZ R9, R0.reuse, R4, -R9 ;  /* 0x0000000400097223 */ /* 0x040fe20000010809 */
[----:B------:R-:W-:Y:S01]  /*2980*/  FADD.FTZ R10, R113, R10 ;  /* 0x0000000a710a7221 */ /* 0x000fe20000010000 */
[C---:B------:R-:W-:Y:S01]  /*2990*/  FMUL.FTZ R25, R117.reuse, R23 ;  /* 0x0000001775197220 */ /* 0x040fe20000410000 */
[----:B------:R-:W-:Y:S01]  /*29a0*/  FFMA.FTZ R11, R0, R6, R11 ;  /* 0x00000006000b7223 */ /* 0x000fe2000001000b */
[----:B------:R-:W2:Y:S01]  /*29b0*/  MUFU.COS R5, R26 ;  /* 0x0000001a00057308 */ /* 0x000ea20000000000 */
[-C--:B------:R-:W-:Y:S01]  /*29c0*/  FMUL.FTZ R27, R117, R10.reuse ;  /* 0x0000000a751b7220 */ /* 0x080fe20000410000 */
[C---:B------:R-:W-:Y:S01]  /*29d0*/  FFMA.FTZ R25, R118.reuse, R10, -R25 ;  /* 0x0000000a76197223 */ /* 0x040fe20000010819 */
[----:B------:R-:W-:Y:S01]  /*29e0*/  FMUL.FTZ R4, R111, R9 ;  /* 0x000000096f047220 */ /* 0x000fe20000410000 */
[----:B------:R-:W-:Y:S01]  /*29f0*/  FSEL R124, R93, RZ, !P1 ;  /* 0x000000ff5d7c7208 */ /* 0x000fe20004800000 */
[----:B------:R-:W-:Y:S01]  /*2a00*/  FFMA.FTZ R27, R118, R23, R27 ;  /* 0x00000017761b7223 */ /* 0x000fe2000001001b */
[----:B------:R-:W-:-:S02]  /*2a10*/  FADD.FTZ R25, R120, R25 ;  /* 0x0000001978197221 */ /* 0x000fc40000010000 */
[----:B------:R-:W4:Y:S01]  /*2a20*/  MUFU.EX2 R22, R22 ;  /* 0x0000001600167308 */ /* 0x000f220000000800 */
[----:B-1----:R-:W-:Y:S01]  /*2a30*/  FMUL.FTZ R7, R14, R7 ;  /* 0x000000070e077220 */ /* 0x002fe20000410000 */
[----:B------:R-:W-:-:S04]  /*2a40*/  FADD.FTZ R27, RZ, R27 ;  /* 0x0000001bff1b7221 */ /* 0x000fc80000010000 */
[----:B------:R-:W-:Y:S02]  /*2a50*/  FSEL R122, R7, RZ, !P1 ;  /* 0x000000ff077a7208 */ /* 0x000fe40004800000 */
[----:B------:R-:W-:Y:S01]  /*2a60*/  FSEL R127, R95, RZ, !P0 ;  /* 0x000000ff5f7f7208 */ /* 0x000fe20004000000 */
[----:B--2---:R-:W-:Y:S01]  /*2a70*/  FMUL.FTZ R5, R14, R5 ;  /* 0x000000050e057220 */ /* 0x004fe20000410000 */
[----:B------:R-:W-:Y:S01]  /*2a80*/  MOV R7, R100 ;  /* 0x0000006400077202 */ /* 0x000fe20000000f00 */
[C---:B------:R-:W-:Y:S01]  /*2a90*/  FMUL.FTZ R8, R122.reuse, R25 ;  /* 0x000000197a087220 */ /* 0x040fe20000410000 */
[----:B------:R-:W-:Y:S02]  /*2aa0*/  FMUL.FTZ R6, R122, R27 ;  /* 0x0000001b7a067220 */ /* 0x000fe40000410000 */
[----:B------:R-:W-:Y:S01]  /*2ab0*/  FSEL R123, R5, 1, !P1 ;  /* 0x3f800000057b7808 */ /* 0x000fe20004800000 */
[-C--:B------:R-:W-:Y:S01]  /*2ac0*/  FMUL.FTZ R5, R111, R11.reuse ;  /* 0x0000000b6f057220 */ /* 0x080fe20000410000 */
[----:B------:R-:W-:Y:S01]  /*2ad0*/  FFMA.FTZ R11, R112, R11, R4 ;  /* 0x0000000b700b7223 */ /* 0x000fe20000010004 */
[C---:B----4-:R-:W-:Y:S01]  /*2ae0*/  FMUL.FTZ R13, R22.reuse, R13 ;  /* 0x0000000d160d7220 */ /* 0x050fe20000410000 */
[----:B------:R-:W-:Y:S01]  /*2af0*/  FMUL.FTZ R15, R22, R15 ;  /* 0x0000000f160f7220 */ /* 0x000fe20000410000 */
[C---:B------:R-:W-:Y:S01]  /*2b00*/  FFMA.FTZ R8, R123.reuse, R27, R8 ;  /* 0x0000001b7b087223 */ /* 0x040fe20000010008 */
[----:B------:R-:W-:Y:S01]  /*2b10*/  FFMA.FTZ R9, R112, R9, -R5 ;  /* 0x0000000970097223 */ /* 0x000fe20000010805 */
[----:B------:R-:W-:Y:S01]  /*2b20*/  FFMA.FTZ R25, R123, R25, -R6 ;  /* 0x000000197b197223 */ /* 0x000fe20000010806 */
[----:B------:R-:W-:Y:S01]  /*2b30*/  FSEL R125, R13, RZ, !P0 ;  /* 0x000000ff0d7d7208 */ /* 0x000fe20004000000 */
[----:B------:R-:W-:Y:S01]  /*2b40*/  FADD.FTZ R10, RZ, R8 ;  /* 0x00000008ff0a7221 */ /* 0x000fe20000010000 */
[----:B------:R-:W-:Y:S01]  /*2b50*/  FMUL.FTZ R13, R115, R9 ;  /* 0x00000009730d7220 */ /* 0x000fe20000410000 */
[----:B------:R-:W-:Y:S01]  /*2b60*/  FADD.FTZ R8, R124, R25 ;  /* 0x000000197c087221 */ /* 0x000fe20000010000 */
[----:B------:R-:W-:-:S02]  /*2b70*/  FSEL R126, R15, 1, !P0 ;  /* 0x3f8000000f7e7808 */ /* 0x000fc40004000000 */
[-C--:B------:R-:W-:Y:S01]  /*2b80*/  FFMA.FTZ R13, R116, R11.reuse, R13 ;  /* 0x0000000b740d7223 */ /* 0x080fe2000001000d */
[----:B------:R-:W-:Y:S01]  /*2b90*/  FMUL.FTZ R27, R125, R8 ;  /* 0x000000087d1b7220 */ /* 0x000fe20000410000 */
[----:B------:R-:W-:Y:S01]  /*2ba0*/  FMUL.FTZ R11, R115, R11 ;  /* 0x0000000b730b7220 */ /* 0x000fe20000410000 */
[----:B------:R-:W-:Y:S01]  /*2bb0*/  MOV R4, R103 ;  /* 0x0000006700047202 */ /* 0x000fe20000000f00 */
[----:B------:R-:W-:Y:S01]  /*2bc0*/  FMUL.FTZ R15, R125, R10 ;  /* 0x0000000a7d0f7220 */ /* 0x000fe20000410000 */
[----:B------:R-:W-:Y:S01]  /*2bd0*/  MOV R5, R102 ;  /* 0x0000006600057202 */ /* 0x000fe20000000f00 */
[----:B------:R-:W-:Y:S01]  /*2be0*/  FFMA.FTZ R27, R126, R10, R27 ;  /* 0x0000000a7e1b7223 */ /* 0x000fe2000001001b */
[----:B------:R-:W-:Y:S01]  /*2bf0*/  FFMA.FTZ R11, R116, R9, -R11 ;  /* 0x00000009740b7223 */ /* 0x000fe2000001080b */
[----:B------:R-:W-:Y:S01]  /*2c00*/  FFMA.FTZ R8, R126, R8, -R15 ;  /* 0x000000087e087223 */ /* 0x000fe2000001080f */
[----:B------:R-:W-:Y:S01]  /*2c10*/  MOV R6, R101 ;  /* 0x0000006500067202 */ /* 0x000fe20000000f00 */
[----:B------:R1:W2:Y:S01]  /*2c20*/  LDG.E.64 R24, desc[UR16][R4.64] ;  /* 0x0000001004187981 */ /* 0x0002a2000c1e1b00 */
[----:B------:R-:W-:Y:S01]  /*2c30*/  FADD.FTZ R128, RZ, R27 ;  /* 0x0000001bff807221 */ /* 0x000fe20000010000 */
[----:B------:R-:W-:-:S02]  /*2c40*/  FADD.FTZ R129, R127, R8 ;  /* 0x000000087f817221 */ /* 0x000fc40000010000 */
[----:B------:R4:W2:Y:S01]  /*2c50*/  LDG.E.64 R22, desc[UR16][R6.64] ;  /* 0x0000001006167981 */ /* 0x0008a2000c1e1b00 */
[C---:B-1----:R-:W-:Y:S01]  /*2c60*/  FMUL.FTZ R4, R117.reuse, R11 ;  /* 0x0000000b75047220 */ /* 0x042fe20000410000 */
[-C--:B------:R-:W-:Y:S02]  /*2c70*/  FMUL.FTZ R5, R117, R13.reuse ;  /* 0x0000000d75057220 */ /* 0x080fe40000410000 */
[----:B------:R-:W1:Y:S01]  /*2c80*/  SHFL.UP PT, R9, R128, 0x1, RZ ;  /* 0x0420000080097989 */ /* 0x000e6200000e00ff */
[C---:B------:R-:W-:Y:S01]  /*2c90*/  FFMA.FTZ R4, R118.reuse, R13, R4 ;  /* 0x0000000d76047223 */ /* 0x040fe20000010004 */
[----:B------:R-:W-:Y:S02]  /*2ca0*/  FFMA.FTZ R5, R118, R11, -R5 ;  /* 0x0000000b76057223 */ /* 0x000fe40000010805 */
[----:B----4-:R-:W4:Y:S01]  /*2cb0*/  SHFL.UP PT, R7, R129, 0x1, RZ ;  /* 0x0420000081077989 */ /* 0x010f2200000e00ff */
        /* <DEDUP_REMOVED lines=9> */
[----:B------:R-:W5:Y:S01]  /*2d50*/  SHFL.UP PT, R5, R130, 0x1, RZ ;  /* 0x0420000082057989 */ /* 0x000f6200000e00ff */
[----:B-1----:R-:W-:-:S03]  /*2d60*/  FMUL.FTZ R11, R131, R9 ;  /* 0x00000009830b7220 */ /* 0x002fc60000410000 */
[----:B------:R-:W1:Y:S01]  /*2d70*/  SHFL.UP PT, R4, R131, 0x1, RZ ;  /* 0x0420000083047989 */ /* 0x000e6200000e00ff */
[C---:B------:R-:W-:Y:S01]  /*2d80*/  FMUL.FTZ R6, R130.reuse, R9 ;  /* 0x0000000982067220 */ /* 0x040fe20000410000 */
[----:B----4-:R-:W-:-:S03]  /*2d90*/  FFMA.FTZ R11, R130, R7, R11 ;  /* 0x00000007820b7223 */ /* 0x010fc6000001000b */
[----:B------:R-:W-:Y:S01]  /*2da0*/  FFMA.FTZ R6, R131, R7, -R6 ;  /* 0x0000000783067223 */ /* 0x000fe20000010806 */
[----:B------:R-:W-:-:S03]  /*2db0*/  @P1 FADD.FTZ R128, R128, R11 ;  /* 0x0000000b80801221 */ /* 0x000fc60000010000 */
[----:B------:R-:W-:Y:S02]  /*2dc0*/  @P1 FADD.FTZ R129, R129, R6 ;  /* 0x0000000681811221 */ /* 0x000fe40000010000 */
[----:B------:R-:W4:Y:S04]  /*2dd0*/  SHFL.UP PT, R9, R128, 0x2, RZ ;  /* 0x0440000080097989 */ /* 0x000f2800000e00ff */
[----:B------:R-:W3:Y:S01]  /*2de0*/  SHFL.UP PT, R8, R129, 0x2, RZ ;  /* 0x0440000081087989 */ /* 0x000ee200000e00ff */
[-C--:B-----5:R-:W-:Y:S01]  /*2df0*/  FMUL.FTZ R7, R131, R5.reuse ;  /* 0x0000000583077220 */ /* 0x0a0fe20000410000 */
[----:B------:R-:W-:-:S03]  /*2e00*/  FMUL.FTZ R6, R130, R5 ;  /* 0x0000000582067220 */ /* 0x000fc60000410000 */
[-C--:B-1----:R-:W-:Y:S01]  /*2e10*/  @P1 FFMA.FTZ R130, R130, R4.reuse, R7 ;  /* 0x0000000482821223 */ /* 0x082fe20000010007 */
[----:B------:R-:W-:Y:S01]  /*2e20*/  @P1 FFMA.FTZ R131, R131, R4, -R6 ;  /* 0x0000000483831223 */ /* 0x000fe20000010806 */
[----:B------:R-:W-:-:S03]  /*2e30*/  ISETP.GE.AND P0, PT, R80, 0x2, PT ;  /* 0x000000025000780c */ /* 0x000fc60003f06270 */
[----:B------:R-:W1:Y:S04]  /*2e40*/  SHFL.UP PT, R5, R130, 0x2, RZ ;  /* 0x0440000082057989 */ /* 0x000e6800000e00ff */
[----:B------:R-:W5:Y:S01]  /*2e50*/  SHFL.UP PT, R4, R131, 0x2, RZ ;  /* 0x0440000083047989 */ /* 0x000f6200000e00ff */
[-C--:B----4-:R-:W-:Y:S01]  /*2e60*/  FMUL.FTZ R7, R131, R9.reuse ;  /* 0x0000000983077220 */ /* 0x090fe20000410000 */
[----:B------:R-:W-:-:S03]  /*2e70*/  FMUL.FTZ R6, R130, R9 ;  /* 0x0000000982067220 */ /* 0x000fc60000410000 */
[-C--:B---3--:R-:W-:Y:S01]  /*2e80*/  FFMA.FTZ R7, R130, R8.reuse, R7 ;  /* 0x0000000882077223 */ /* 0x088fe20000010007 */
[----:B------:R-:W-:-:S03]  /*2e90*/  FFMA.FTZ R6, R131, R8, -R6 ;  /* 0x0000000883067223 */ /* 0x000fc60000010806 */
[----:B------:R-:W-:Y:S01]  /*2ea0*/  @P0 FADD.FTZ R128, R128, R7 ;  /* 0x0000000780800221 */ /* 0x000fe20000010000 */
[----:B------:R-:W-:-:S04]  /*2eb0*/  @P0 FADD.FTZ R129, R129, R6 ;  /* 0x0000000681810221 */ /* 0x000fc80000010000 */
[----:B------:R-:W3:Y:S04]  /*2ec0*/  SHFL.UP PT, R9, R128, 0x4, RZ ;  /* 0x0480000080097989 */ /* 0x000ee800000e00ff */
[----:B------:R-:W4:Y:S01]  /*2ed0*/  SHFL.UP PT, R8, R129, 0x4, RZ ;  /* 0x0480000081087989 */ /* 0x000f2200000e00ff */
[-C--:B-1----:R-:W-:Y:S01]  /*2ee0*/  FMUL.FTZ R7, R131, R5.reuse ;  /* 0x0000000583077220 */ /* 0x082fe20000410000 */
[----:B------:R-:W-:-:S03]  /*2ef0*/  FMUL.FTZ R6, R130, R5 ;  /* 0x0000000582067220 */ /* 0x000fc60000410000 */
[-C--:B-----5:R-:W-:Y:S01]  /*2f00*/  @P0 FFMA.FTZ R130, R130, R4.reuse, R7 ;  /* 0x0000000482820223 */ /* 0x0a0fe20000010007 */
[----:B------:R-:W-:-:S04]  /*2f10*/  @P0 FFMA.FTZ R131, R131, R4, -R6 ;  /* 0x0000000483830223 */ /* 0x000fc80000010806 */
[----:B------:R-:W1:Y:S01]  /*2f20*/  SHFL.UP PT, R5, R130, 0x4, RZ ;  /* 0x0480000082057989 */ /* 0x000e6200000e00ff */
[----:B------:R-:W-:-:S03]  /*2f30*/  ISETP.GE.AND P0, PT, R80, 0x4, PT ;  /* 0x000000045000780c */ /* 0x000fc60003f06270 */
[----:B------:R-:W5:Y:S01]  /*2f40*/  SHFL.UP PT, R4, R131, 0x4, RZ ;  /* 0x0480000083047989 */ /* 0x000f6200000e00ff */
[-C--:B---3--:R-:W-:Y:S01]  /*2f50*/  FMUL.FTZ R7, R131, R9.reuse ;  /* 0x0000000983077220 */ /* 0x088fe20000410000 */
[----:B------:R-:W-:-:S03]  /*2f60*/  FMUL.FTZ R6, R130, R9 ;  /* 0x0000000982067220 */ /* 0x000fc60000410000 */
[-C--:B----4-:R-:W-:Y:S01]  /*2f70*/  FFMA.FTZ R7, R130, R8.reuse, R7 ;  /* 0x0000000882077223 */ /* 0x090fe20000010007 */
[----:B------:R-:W-:-:S04]  /*2f80*/  FFMA.FTZ R6, R131, R8, -R6 ;  /* 0x0000000883067223 */ /* 0x000fc80000010806 */
[----:B------:R-:W-:Y:S01]  /*2f90*/  @P0 FADD.FTZ R128, R128, R7 ;  /* 0x0000000780800221 */ /* 0x000fe20000010000 */
[----:B------:R-:W-:-:S04]  /*2fa0*/  @P0 FADD.FTZ R129, R129, R6 ;  /* 0x0000000681810221 */ /* 0x000fc80000010000 */
[----:B------:R-:W3:Y:S01]  /*2fb0*/  SHFL.UP PT, R9, R128, 0x8, RZ ;  /* 0x0500000080097989 */ /* 0x000ee200000e00ff */
[CC--:B-1----:R-:W-:Y:S01]  /*2fc0*/  FMUL.FTZ R7, R131.reuse, R5.reuse ;  /* 0x0000000583077220 */ /* 0x0c2fe20000410000 */
[C---:B------:R-:W-:Y:S02]  /*2fd0*/  FMUL.FTZ R6, R130.reuse, R5 ;  /* 0x0000000582067220 */ /* 0x040fe40000410000 */
[----:B------:R-:W1:Y:S01]  /*2fe0*/  SHFL.UP PT, R8, R129, 0x8, RZ ;  /* 0x0500000081087989 */ /* 0x000e6200000e00ff */
[-C--:B-----5:R-:W-:Y:S01]  /*2ff0*/  @P0 FFMA.FTZ R130, R130, R4.reuse, R7 ;  /* 0x0000000482820223 */ /* 0x0a0fe20000010007 */
        /* <DEDUP_REMOVED lines=81> */
[----:B------:R-:W-:Y:S01]  /*3510*/  FADD.FTZ R110, R110, R15 ;  /* 0x0000000f6e6e7221 */ /* 0x000fe20000010000 */
[-C--:B--2---:R-:W-:Y:S02]  /*3520*/  FMUL.FTZ R13, R23, R25.reuse ;  /* 0x00000019170d7220 */ /* 0x084fe40000410000 */
[C---:B------:R-:W-:Y:S01]  /*3530*/  FMUL.FTZ R15, R111.reuse, R14 ;  /* 0x0000000e6f0f7220 */ /* 0x040fe20000410000 */
[----:B------:R-:W-:Y:S01]  /*3540*/  FMUL.FTZ R111, R111, R110 ;  /* 0x0000006e6f6f7220 */ /* 0x000fe20000410000 */
[C---:B------:R-:W-:Y:S01]  /*3550*/  FMUL.FTZ R0, R22.reuse, R25 ;  /* 0x0000001916007220 */ /* 0x040fe20000410000 */
[----:B------:R-:W-:Y:S02]  /*3560*/  FFMA.FTZ R22, R22, R24, -R13 ;  /* 0x0000001816167223 */ /* 0x000fe4000001080d */
[C---:B------:R-:W-:Y:S01]  /*3570*/  FFMA.FTZ R111, R112.reuse, R14, R111 ;  /* 0x0000000e706f7223 */ /* 0x040fe2000001006f */
[----:B------:R-:W-:Y:S01]  /*3580*/  FMUL.FTZ R13, R5, R11 ;  /* 0x0000000b050d7220 */ /* 0x000fe20000410000 */
[----:B------:R-:W-:Y:S01]  /*3590*/  FFMA.FTZ R27, R112, R110, -R15 ;  /* 0x0000006e701b7223 */ /* 0x000fe2000001080f */
[----:B------:R-:W-:Y:S01]  /*35a0*/  ISETP.NE.AND P0, PT, R31, RZ, PT ;  /* 0x000000ff1f00720c */ /* 0x000fe20003f05270 */
[----:B------:R-:W-:Y:S01]  /*35b0*/  FADD.FTZ R12, RZ, R111 ;  /* 0x0000006fff0c7221 */ /* 0x000fe20000010000 */
[----:B------:R-:W-:Y:S01]  /*35c0*/  FFMA.FTZ R23, R23, R24, R0 ;  /* 0x0000001817177223 */ /* 0x000fe20000010000 */
[-C--:B------:R-:W-:Y:S01]  /*35d0*/  FFMA.FTZ R15, R4, R10.reuse, -R13 ;  /* 0x0000000a040f7223 */ /* 0x080fe2000001080d */
[C---:B------:R-:W-:Y:S01]  /*35e0*/  FMUL.FTZ R25, R5.reuse, R10 ;  /* 0x0000000a05197220 */ /* 0x040fe20000410000 */
[C---:B------:R-:W-:Y:S01]  /*35f0*/  FMUL.FTZ R13, R5.reuse, R9 ;  /* 0x00000009050d7220 */ /* 0x040fe20000410000 */
[----:B------:R-:W-:Y:S01]  /*3600*/  FMUL.FTZ R0, R5, R8 ;  /* 0x0000000805007220 */ /* 0x000fe20000410000 */
[----:B------:R-:W-:Y:S01]  /*3610*/  FADD.FTZ R114, R114, R27 ;  /* 0x0000001b72727221 */ /* 0x000fe20000010000 */
[----:B------:R-:W-:-:S02]  /*3620*/  FMUL.FTZ R5, R115, R12 ;  /* 0x0000000c73057220 */ /* 0x000fc40000410000 */
[----:B------:R-:W-:Y:S01]  /*3630*/  FFMA.FTZ R9, R4, R9, R0 ;  /* 0x0000000904097223 */ /* 0x000fe20000010000 */
[-C--:B------:R-:W-:Y:S01]  /*3640*/  FMUL.FTZ R115, R115, R114.reuse ;  /* 0x0000007273737220 */ /* 0x080fe20000410000 */
[----:B------:R-:W-:Y:S01]  /*3650*/  FFMA.FTZ R0, R116, R114, -R5 ;  /* 0x0000007274007223 */ /* 0x000fe20000010805 */
[C---:B------:R-:W-:Y:S01]  /*3660*/  FFMA.FTZ R8, R4.reuse, R8, -R13 ;  /* 0x0000000804087223 */ /* 0x040fe2000001080d */
[----:B------:R-:W-:Y:S01]  /*3670*/  FMUL.FTZ R5, R23, R26 ;  /* 0x0000001a17057220 */ /* 0x000fe20000410000 */
[----:B------:R-:W-:Y:S01]  /*3680*/  FFMA.FTZ R4, R4, R11, R25 ;  /* 0x0000000b04047223 */ /* 0x000fe20000010019 */
[----:B------:R-:W-:Y:S01]  /*3690*/  FFMA.FTZ R115, R116, R12, R115 ;  /* 0x0000000c74737223 */ /* 0x000fe20000010073 */
[----:B------:R-:W-:Y:S01]  /*36a0*/  FADD.FTZ R24, R113, R0 ;  /* 0x0000000071187221 */ /* 0x000fe20000010000 */
[----:B------:R-:W-:Y:S01]  /*36b0*/  BSSY.RECONVERGENT B0, `(.L_x_1959) ;  /* 0x000000e000007945 */ /* 0x000fe20003800200 */
[----:B------:R-:W-:Y:S01]  /*36c0*/  FFMA.FTZ R0, R22, R105, -R5 ;  /* 0x0000006916007223 */ /* 0x000fe20000010805 */
[----:B------:R-:W-:Y:S01]  /*36d0*/  FADD.FTZ R10, R6, R15 ;  /* 0x0000000f060a7221 */ /* 0x000fe20000010000 */
        /* <DEDUP_REMOVED lines=11> */
.L_x_1960:
[----:B------:R-:W-:Y:S05]  /*3790*/  BSYNC.RECONVERGENT B0 ;  /* 0x0000000000007941 */ /* 0x000fea0003800200 */
.L_x_1959:
[-C--:B------:R-:W-:Y:S01]  /*37a0*/  FMUL.FTZ R117, R117, R26.reuse ;  /* 0x0000001a75757220 */ /* 0x080fe20000410000 */
[----:B------:R-:W-:Y:S01]  /*37b0*/  FFMA.FTZ R13, R118, R26, R13 ;  /* 0x0000001a760d7223 */ /* 0x000fe2000001000d */
[C---:B0-----:R-:W-:Y:S01]  /*37c0*/  FMUL.FTZ R5, R23.reuse, R106 ;  /* 0x0000006a17057220 */ /* 0x041fe20000410000 */
[----:B------:R-:W-:Y:S01]  /*37d0*/  FFMA.FTZ R73, R0, 2, R73 ;  /* 0x4000000000497823 */ /* 0x000fe20000010049 */
[----:B------:R-:W-:Y:S01]  /*37e0*/  FFMA.FTZ R117, R118, R24, -R117 ;  /* 0x0000001876757223 */ /* 0x000fe20000010875 */
[----:B------:R-:W-:Y:S01]  /*37f0*/  FADD.FTZ R13, RZ, R13 ;  /* 0x0000000dff0d7221 */ /* 0x000fe20000010000 */
[----:B------:R-:W-:Y:S01]  /*3800*/  FFMA.FTZ R5, R22, R107, -R5 ;  /* 0x0000006b16057223 */ /* 0x000fe20000010805 */
[----:B------:R-:W-:Y:S01]  /*3810*/  FMUL.FTZ R7, R23, R14 ;  /* 0x0000000e17077220 */ /* 0x000fe20000410000 */
[----:B------:R-:W-:Y:S01]  /*3820*/  FADD.FTZ R117, R120, R117 ;  /* 0x0000007578757221 */ /* 0x000fe20000010000 */
[----:B------:R-:W-:Y:S01]  /*3830*/  FMUL.FTZ R0, R122, R13 ;  /* 0x0000000d7a007220 */ /* 0x000fe20000410000 */
[----:B------:R-:W-:Y:S01]  /*3840*/  FFMA.FTZ R74, R5, 2, R74 ;  /* 0x40000000054a7823 */ /* 0x000fe2000001004a */
[----:B------:R-:W-:Y:S01]  /*3850*/  FFMA.FTZ R4, R22, R110, -R7 ;  /* 0x0000006e16047223 */ /* 0x000fe20000010807 */
[-C--:B------:R-:W-:Y:S01]  /*3860*/  FMUL.FTZ R122, R122, R117.reuse ;  /* 0x000000757a7a7220 */ /* 0x080fe20000410000 */
[----:B------:R-:W-:Y:S01]  /*3870*/  FFMA.FTZ R5, R123, R117, -R0 ;  /* 0x000000757b057223 */ /* 0x000fe20000010800 */
[----:B------:R-:W-:Y:S01]  /*3880*/  IADD3 R104, PT, PT, R104, 0x1, RZ ;  /* 0x0000000168687810 */ /* 0x000fe20007ffe0ff */
[----:B------:R-:W-:Y:S01]  /*3890*/  FMUL.FTZ R7, R23, R12 ;  /* 0x0000000c17077220 */ /* 0x000fe20000410000 */
[-C--:B------:R-:W-:Y:S01]  /*38a0*/  FFMA.FTZ R122, R123, R13.reuse, R122 ;  /* 0x0000000d7b7a7223 */ /* 0x080fe2000001007a */
[----:B------:R-:W-:Y:S01]  /*38b0*/  FADD.FTZ R124, R124, R5 ;  /* 0x000000057c7c7221 */ /* 0x000fe20000010000 */
[----:B------:R-:W-:Y:S01]  /*38c0*/  FFMA.FTZ R79, R4, 2, R79 ;  /* 0x40000000044f7823 */ /* 0x000fe2000001004f */
[----:B------:R-:W-:Y:S01]  /*38d0*/  ISETP.NE.AND P0, PT, R104, RZ, PT ;  /* 0x000000ff6800720c */ /* 0x000fe20003f05270 */
[----:B------:R-:W-:Y:S01]  /*38e0*/  FADD.FTZ R122, RZ, R122 ;  /* 0x0000007aff7a7221 */ /* 0x000fe20000010000 */
[----:B------:R-:W-:Y:S01]  /*38f0*/  FMUL.FTZ R5, R125, R124 ;  /* 0x0000007c7d057220 */ /* 0x000fe20000410000 */
[----:B------:R-:W-:Y:S01]  /*3900*/  FFMA.FTZ R7, R22, R114, -R7 ;  /* 0x0000007216077223 */ /* 0x000fe20000010807 */
[----:B------:R-:W-:Y:S01]  /*3910*/  FMUL.FTZ R9, R23, R26 ;  /* 0x0000001a17097220 */ /* 0x000fe20000410000 */
        /* <DEDUP_REMOVED lines=26> */
.L_x_1958:
[----:B------:R-:W-:Y:S01]  /*3ac0*/  BAR.SYNC.DEFER_BLOCKING 0x0 ;  /* 0x0000000000007b1d */ /* 0x000fe20000010000 */
[----:B------:R-:W-:Y:S02]  /*3ad0*/  F2FP.BF16.F32.PACK_AB R0, R74, R73 ;  /* 0x000000494a00723e */ /* 0x000fe400000010ff */
[----:B------:R-:W-:Y:S02]  /*3ae0*/  ISETP.NE.AND P0, PT, R31, RZ, PT ;  /* 0x000000ff1f00720c */ /* 0x000fe40003f05270 */
[----:B------:R-:W-:-:S03]  /*3af0*/  PRMT R4, R0, 0x7610, R4 ;  /* 0x0000761000047816 */ /* 0x000fc60000000004 */
[----:B------:R-:W0:Y:S01]  /*3b00*/  LDC.64 R6, c[0x0][0x420] ;  /* 0x00010800ff067b82 */ /* 0x000e220000000a00 */
[----:B------:R-:W-:Y:S01]  /*3b10*/  PRMT R5, R0, 0x7632, R5 ;  /* 0x0000763200057816 */ /* 0x000fe20000000005 */
[----:B------:R-:W1:Y:S01]  /*3b20*/  LDCU.64 UR8, c[0x0][0x478] ;  /* 0x00008f00ff0877ac */ /* 0x000e620008000a00 */
[----:B------:R-:W-:Y:S02]  /*3b30*/  F2FP.BF16.F32.PACK_AB R2, R76, R79 ;  /* 0x0000004f4c02723e */ /* 0x000fe400000010ff */
[----:B------:R-:W-:Y:S02]  /*3b40*/  F2FP.BF16.F32.PACK_AB R0, R75, R70 ;  /* 0x000000464b00723e */ /* 0x000fe400000010ff */
[----:B------:R-:W-:Y:S01]  /*3b50*/  F2FP.BF16.F32.PACK_AB R3, R77, R72 ;  /* 0x000000484d03723e */ /* 0x000fe200000010ff */
[----:B------:R-:W2:Y:S01]  /*3b60*/  LDC.64 R24, c[0x0][0x428] ;  /* 0x00010a00ff187b82 */ /* 0x000ea20000000a00 */
[----:B------:R-:W-:Y:S02]  /*3b70*/  PRMT R8, R2, 0x7632, R8 ;  /* 0x0000763202087816 */ /* 0x000fe40000000008 */
[----:B------:R-:W-:-:S02]  /*3b80*/  PRMT R10, R0, 0x7632, R10 ;  /* 0x00007632000a7816 */ /* 0x000fc4000000000a */
[----:B------:R-:W-:-:S03]  /*3b90*/  PRMT R12, R3, 0x7632, R12 ;  /* 0x00007632030c7816 */ /* 0x000fc6000000000c */
[----:B------:R-:W3:Y:S01]  /*3ba0*/  LDC.64 R26, c[0x0][0x410] ;  /* 0x00010400ff1a7b82 */ /* 0x000ee20000000a00 */
[----:B------:R-:W-:Y:S04]  /*3bb0*/  STS.U16 [R69], R4 ;  /* 0x0000000445007388 */ /* 0x000fe80000000400 */
[----:B------:R-:W-:Y:S04]  /*3bc0*/  STS.U16 [R69+0x2], R5 ;  /* 0x0000020545007388 */ /* 0x000fe80000000400 */
[----:B------:R4:W-:Y:S04]  /*3bd0*/  STS.U16 [R69+0x4], R2 ;  /* 0x0000040245007388 */ /* 0x0009e80000000400 */
[----:B------:R-:W-:Y:S04]  /*3be0*/  STS.U16 [R69+0x6], R8 ;  /* 0x0000060845007388 */ /* 0x000fe80000000400 */
[----:B------:R-:W-:Y:S01]  /*3bf0*/  STS.U16 [R69+0x8], R0 ;  /* 0x0000080045007388 */ /* 0x000fe20000000400 */
[----:B----4-:R-:W-:-:S03]  /*3c00*/  MOV R2, R78 ;  /* 0x0000004e00027202 */ /* 0x010fc60000000f00 */
[----:B------:R-:W-:Y:S04]  /*3c10*/  STS.U16 [R69+0xa], R10 ;  /* 0x00000a0a45007388 */ /* 0x000fe80000000400 */
[----:B------:R4:W-:Y:S04]  /*3c20*/  STS.U16 [R69+0xc], R3 ;  /* 0x00000c0345007388 */ /* 0x0009e80000000400 */
[----:B------:R-:W-:Y:S01]  /*3c30*/  STS.U16 [R69+0xe], R12 ;  /* 0x00000e0c45007388 */ /* 0x000fe20000000400 */
[----:B------:R-:W-:-:S03]  /*3c40*/  NOP ;  /* 0x0000000000007918 */ /* 0x000fc60000000000 */
[----:B------:R-:W-:Y:S01]  /*3c50*/  LDS.U16 R9, [R61] ;  /* 0x000000003d097984 */ /* 0x000fe20000000400 */
[----:B----4-:R-:W-:-:S03]  /*3c60*/  HFMA2 R3, -RZ, RZ, 0, 0 ;  /* 0x00000000ff037431 */ /* 0x010fc600000001ff */
[----:B------:R-:W-:Y:S04]  /*3c70*/  LDS.U16 R11, [R68+0x40] ;  /* 0x00004000440b7984 */ /* 0x000fe80000000400 */
[----:B------:R-:W-:Y:S01]  /*3c80*/  LDS.U16 R13, [R67+0x80] ;  /* 0x00008000430d7984 */ /* 0x000fe20000000400 */
[----:B0-----:R-:W-:-:S03]  /*3c90*/  IMAD.WIDE.U32 R4, R6, UR18, R2 ;  /* 0x0000001206047c25 */ /* 0x001fc6000f8e0002 */
[----:B------:R-:W-:Y:S01]  /*3ca0*/  LDS.U16 R15, [R66+0xc0] ;  /* 0x0000c000420f7984 */ /* 0x000fe20000000400 */
[----:B------:R-:W-:-:S03]  /*3cb0*/  IMAD R5, R7, UR18, R5 ;  /* 0x0000001207057c24 */ /* 0x000fc6000f8e0205 */
[----:B------:R-:W-:Y:S01]  /*3cc0*/  LDS.U16 R17, [R65+0x100] ;  /* 0x0001000041117984 */ /* 0x000fe20000000400 */
[----:B--2---:R-:W-:-:S03]  /*3cd0*/  IMAD.WIDE.U32 R4, R28, R24, R4 ;  /* 0x000000181c047225 */ /* 0x004fc600078e0004 */
[----:B------:R-:W-:Y:S01]  /*3ce0*/  LDS.U16 R19, [R64+0x140] ;  /* 0x0001400040137984 */ /* 0x000fe20000000400 */
[----:B------:R-:W-:-:S03]  /*3cf0*/  IMAD R8, R28, R25, R5 ;  /* 0x000000191c087224 */ /* 0x000fc600078e0205 */
[----:B------:R-:W-:Y:S01]  /*3d00*/  LDS.U16 R21, [R63+0x180] ;  /* 0x000180003f157984 */ /* 0x000fe20000000400 */
[----:B------:R-:W-:Y:S01]  /*3d10*/  IADD3 R7, P1, PT, R49, R4, RZ ;  /* 0x0000000431077210 */ /* 0x000fe20007f3e0ff */
[----:B------:R-:W0:Y:S01]  /*3d20*/  LDC.64 R24, c[0x0][0x418] ;  /* 0x00010600ff187b82 */ /* 0x000e220000000a00 */
[----:B---3--:R-:W-:Y:S01]  /*3d30*/  IMAD.WIDE.U32 R4, R26, UR18, R2 ;  /* 0x000000121a047c25 */ /* 0x008fe2000f8e0002 */
[----:B------:R-:W-:Y:S01]  /*3d40*/  LDS.U16 R23, [R62+0x1c0] ;  /* 0x0001c0003e177984 */ /* 0x000fe20000000400 */
[----:B------:R-:W-:Y:S02]  /*3d50*/  IADD3.X R8, PT, PT, RZ, R8, RZ, P1, !PT ;  /* 0x00000008ff087210 */ /* 0x000fe40000ffe4ff */
[----:B-1----:R-:W-:Y:S01]  /*3d60*/  LEA R6, P3, R7, UR8, 0x1 ;  /* 0x0000000807067c11 */ /* 0x002fe2000f8608ff */
[----:B------:R-:W-:Y:S01]  /*3d70*/  @!P0 STS [UR4+0x210], R60 ;  /* 0x0002103cff008988 */ /* 0x000fe20008000804 */
[----:B------:R-:W-:Y:S02]  /*3d80*/  IMAD R5, R27, UR18, R5 ;  /* 0x000000121b057c24 */ /* 0x000fe4000f8e0205 */
[----:B------:R-:W-:Y:S01]  /*3d90*/  LEA.HI.X R7, R7, UR9, R8, 0x1, P3 ;  /* 0x0000000907077c11 */ /* 0x000fe200098f0c08 */
[----:B------:R-:W-:Y:S06]  /*3da0*/  BAR.SYNC.DEFER_BLOCKING 0x0 ;  /* 0x0000000000007b1d */ /* 0x000fec0000010000 */
[----:B------:R-:W1:Y:S01]  /*3db0*/  LDCU.64 UR8, c[0x0][0x488] ;  /* 0x00009100ff0877ac */ /* 0x000e620008000a00 */
[----:B0-----:R-:W-:Y:S01]  /*3dc0*/  IMAD.WIDE.U32 R4, R28, R24, R4 ;  /* 0x000000181c047225 */ /* 0x001fe200078e0004 */
        /* <DEDUP_REMOVED lines=10> */
[----:B------:R-:W-:Y:S01]  /*3e70*/  ISETP.GE.AND P2, PT, R58, R0, PT ;  /* 0x000000003a00720c */ /* 0x000fe20003f46270 */
[----:B------:R-:W-:Y:S02]  /*3e80*/  IMAD R0, R28, R25, R5 ;  /* 0x000000191c007224 */ /* 0x000fe400078e0205 */
[----:B------:R-:W-:Y:S01]  /*3e90*/  @!P3 STG.E.U16 desc[UR16][R6.64+0x80], R13 ;  /* 0x0000800d0600b986 */ /* 0x000fe2000c101510 */
[----:B------:R-:W-:-:S03]  /*3ea0*/  ISETP.GE.AND P3, PT, R49, R60, PT ;  /* 0x0000003c3100720c */ /* 0x000fc60003f66270 */
[----:B------:R-:W-:Y:S01]  /*3eb0*/  @!P4 STG.E.U16 desc[UR16][R6.64+0xc0], R15 ;  /* 0x0000c00f0600c986 */ /* 0x000fe2000c101510 */
[----:B------:R-:W-:Y:S02]  /*3ec0*/  IADD3 R5, P4, PT, R49, R4, RZ ;  /* 0x0000000431057210 */ /* 0x000fe40007f9e0ff */
[----:B0-----:R-:W-:Y:S01]  /*3ed0*/  PRMT R9, RZ, 0x7610, R9 ;  /* 0x00007610ff097816 */ /* 0x001fe20000000009 */
[----:B------:R-:W-:Y:S01]  /*3ee0*/  @!P5 STG.E.U16 desc[UR16][R6.64+0x100], R17 ;  /* 0x000100110600d986 */ /* 0x000fe2000c101510 */
[----:B------:R-:W-:Y:S02]  /*3ef0*/  IADD3.X R0, PT, PT, RZ, R0, RZ, P4, !PT ;  /* 0x00000000ff007210 */ /* 0x000fe400027fe4ff */
[----:B-1----:R-:W-:Y:S01]  /*3f00*/  LEA R4, P4, R5, UR8, 0x1 ;  /* 0x0000000805047c11 */ /* 0x002fe2000f8808ff */
[----:B------:R-:W-:Y:S01]  /*3f10*/  @!P6 STG.E.U16 desc[UR16][R6.64+0x140], R19 ;  /* 0x000140130600e986 */ /* 0x000fe2000c101510 */
[-C--:B------:R-:W-:Y:S02]  /*3f20*/  ISETP.GE.AND P6, PT, R55, R60.reuse, PT ;  /* 0x0000003c3700720c */ /* 0x080fe40003fc6270 */
[----:B------:R-:W-:Y:S01]  /*3f30*/  LEA.HI.X R5, R5, UR9, R0, 0x1, P4 ;  /* 0x0000000905057c11 */ /* 0x000fe2000a0f0c00 */
[----:B------:R-:W-:Y:S01]  /*3f40*/  @!P2 STG.E.U16 desc[UR16][R6.64+0x180], R21 ;  /* 0x000180150600a986 */ /* 0x000fe2000c101510 */
[----:B------:R-:W-:-:S02]  /*3f50*/  ISETP.GE.AND P2, PT, R53, R60, PT ;  /* 0x0000003c3500720c */ /* 0x000fc40003f46270 */
[----:B------:R-:W-:Y:S01]  /*3f60*/  PRMT R0, RZ, 0x7610, R0 ;  /* 0x00007610ff007816 */ /* 0x000fe20000000000 */
[----:B------:R0:W-:Y:S01]  /*3f70*/  @!P1 STG.E.U16 desc[UR16][R6.64+0x1c0], R23 ;  /* 0x0001c01706009986 */ /* 0x0001e2000c101510 */
[-C--:B------:R-:W-:Y:S02]  /*3f80*/  ISETP.GE.AND P1, PT, R54, R60.reuse, PT ;  /* 0x0000003c3600720c */ /* 0x080fe40003f26270 */
[-C--:B------:R-:W-:Y:S01]  /*3f90*/  ISETP.GE.AND P5, PT, R56, R60.reuse, PT ;  /* 0x0000003c3800720c */ /* 0x080fe20003fa6270 */
[----:B------:R-:W-:Y:S01]  /*3fa0*/  BAR.SYNC.DEFER_BLOCKING 0x0 ;  /* 0x0000000000007b1d */ /* 0x000fe20000010000 */
[----:B------:R-:W-:Y:S02]  /*3fb0*/  ISETP.GE.AND P4, PT, R57, R60, PT ;  /* 0x0000003c3900720c */ /* 0x000fe40003f86270 */
[----:B------:R-:W-:Y:S02]  /*3fc0*/  PRMT R8, RZ, 0x7610, R8 ;  /* 0x00007610ff087816 */ /* 0x000fe40000000008 */
[----:B--2---:R-:W-:-:S02]  /*3fd0*/  PRMT R11, RZ, 0x7610, R11 ;  /* 0x00007610ff0b7816 */ /* 0x004fc4000000000b */
[----:B0-----:R-:W-:Y:S02]  /*3fe0*/  PRMT R6, RZ, 0x7610, R6 ;  /* 0x00007610ff067816 */ /* 0x001fe40000000006 */
[----:B------:R-:W-:Y:S02]  /*3ff0*/  PRMT R7, RZ, 0x7610, R7 ;  /* 0x00007610ff077816 */ /* 0x000fe40000000007 */
[----:B------:R-:W-:Y:S01]  /*4000*/  PRMT R10, RZ, 0x7610, R10 ;  /* 0x00007610ff0a7816 */ /* 0x000fe2000000000a */
[----:B------:R-:W2:Y:S01]  /*4010*/  @!P3 LDG.E.U16 R0, desc[UR16][R4.64] ;  /* 0x000000100400b981 */ /* 0x000ea2000c1e1500 */
[----:B------:R-:W-:-:S03]  /*4020*/  ISETP.GE.AND P3, PT, R58, R60, PT ;  /* 0x0000003c3a00720c */ /* 0x000fc60003f66270 */
[----:B------:R-:W3:Y:S01]  /*4030*/  @!P2 LDG.E.U16 R9, desc[UR16][R4.64+0x40] ;  /* 0x000040100409a981 */ /* 0x000ee2000c1e1500 */
[----:B------:R-:W-:-:S03]  /*4040*/  ISETP.GE.AND P2, PT, R51, R60, PT ;  /* 0x0000003c3300720c */ /* 0x000fc60003f46270 */
[----:B------:R-:W4:Y:S04]  /*4050*/  @!P1 LDG.E.U16 R6, desc[UR16][R4.64+0x80] ;  /* 0x0000801004069981 */ /* 0x000f28000c1e1500 */
[----:B------:R-:W5:Y:S04]  /*4060*/  @!P6 LDG.E.U16 R7, desc[UR16][R4.64+0xc0] ;  /* 0x0000c0100407e981 */ /* 0x000f68000c1e1500 */
[----:B------:R-:W5:Y:S04]  /*4070*/  @!P5 LDG.E.U16 R8, desc[UR16][R4.64+0x100] ;  /* 0x000100100408d981 */ /* 0x000f68000c1e1500 */
[----:B------:R-:W5:Y:S04]  /*4080*/  @!P4 LDG.E.U16 R11, desc[UR16][R4.64+0x140] ;  /* 0x00014010040bc981 */ /* 0x000f68000c1e1500 */
[----:B------:R-:W5:Y:S04]  /*4090*/  @!P3 LDG.E.U16 R10, desc[UR16][R4.64+0x180] ;  /* 0x00018010040ab981 */ /* 0x000f68000c1e1500 */
[----:B------:R-:W5:Y:S01]  /*40a0*/  @!P2 LDG.E.U16 R71, desc[UR16][R4.64+0x1c0] ;  /* 0x0001c0100447a981 */ /* 0x000f62000c1e1500 */
[----:B------:R-:W-:-:S03]  /*40b0*/  IADD3 R59, PT, PT, R59, 0x1, RZ ;  /* 0x000000013b3b7810 */ /* 0x000fc60007ffe0ff */
[----:B--2---:R-:W-:Y:S04]  /*40c0*/  STS.U16 [R61], R0 ;  /* 0x000000003d007388 */ /* 0x004fe80000000400 */
[----:B---3--:R-:W-:Y:S04]  /*40d0*/  STS.U16 [R68+0x40], R9 ;  /* 0x0000400944007388 */ /* 0x008fe80000000400 */
[----:B----4-:R-:W-:Y:S04]  /*40e0*/  STS.U16 [R67+0x80], R6 ;  /* 0x0000800643007388 */ /* 0x010fe80000000400 */
[----:B-----5:R-:W-:Y:S04]  /*40f0*/  STS.U16 [R66+0xc0], R7 ;  /* 0x0000c00742007388 */ /* 0x020fe80000000400 */
[----:B------:R-:W-:Y:S04]  /*4100*/  STS.U16 [R65+0x100], R8 ;  /* 0x0001000841007388 */ /* 0x000fe80000000400 */
[----:B------:R-:W-:Y:S04]  /*4110*/  STS.U16 [R64+0x140], R11 ;  /* 0x0001400b40007388 */ /* 0x000fe80000000400 */
[----:B------:R-:W-:Y:S04]  /*4120*/  STS.U16 [R63+0x180], R10 ;  /* 0x0001800a3f007388 */ /* 0x000fe80000000400 */
[----:B------:R-:W-:Y:S01]  /*4130*/  STS.U16 [R62+0x1c0], R71 ;  /* 0x0001c0473e007388 */ /* 0x000fe20000000400 */
[----:B------:R-:W-:-:S03]  /*4140*/  NOP ;  /* 0x0000000000007918 */ /* 0x000fc60000000000 */
[----:B------:R-:W0:Y:S04]  /*4150*/  LDS.U16 R6, [R69+0x8] ;  /* 0x0000080045067984 */ /* 0x000e280000000400 */
[----:B------:R-:W1:Y:S04]  /*4160*/  LDS.U16 R4, [R69+0x2] ;  /* 0x0000020045047984 */ /* 0x000e680000000400 */
[----:B------:R-:W2:Y:S04]  /*4170*/  LDS.U16 R5, [R69+0x6] ;  /* 0x0000060045057984 */ /* 0x000ea80000000400 */
[----:B------:R-:W3:Y:S04]  /*4180*/  LDS.U16 R7, [R69+0xa] ;  /* 0x00000a0045077984 */ /* 0x000ee80000000400 */
[----:B------:R-:W4:Y:S04]  /*4190*/  LDS.U16 R8, [R69+0xc] ;  /* 0x00000c0045087984 */ /* 0x000f280000000400 */
[----:B------:R-:W5:Y:S04]  /*41a0*/  LDS.U16 R9, [R69+0xe] ;  /* 0x00000e0045097984 */ /* 0x000f680000000400 */
[----:B------:R-:W5:Y:S04]  /*41b0*/  LDS.U16 R12, [R69] ;  /* 0x00000000450c7984 */ /* 0x000f680000000400 */
[----:B------:R-:W5:Y:S01]  /*41c0*/  LDS.U16 R0, [R69+0x4] ;  /* 0x0000040045007984 */ /* 0x000f620000000400 */
[----:B0-----:R-:W-:-:S02]  /*41d0*/  SHF.L.U32 R6, R6, 0x10, RZ ;  /* 0x0000001006067819 */ /* 0x001fc400000006ff */
[----:B-1----:R-:W-:Y:S02]  /*41e0*/  SHF.L.U32 R10, R4, 0x10, RZ ;  /* 0x00000010040a7819 */ /* 0x002fe400000006ff */
[----:B--2---:R-:W-:-:S03]  /*41f0*/  SHF.L.U32 R13, R5, 0x10, RZ ;  /* 0x00000010050d7819 */ /* 0x004fc600000006ff */
[----:B------:R-:W-:Y:S01]  /*4200*/  FMUL.FTZ R11, R10, -1.4426950216293334961 ;  /* 0xbfb8aa3b0a0b7820 */ /* 0x000fe20000410000 */
[----:B---3--:R-:W-:Y:S01]  /*4210*/  SHF.L.U32 R15, R7, 0x10, RZ ;  /* 0x00000010070f7819 */ /* 0x008fe200000006ff */
[----:B------:R-:W-:Y:S01]  /*4220*/  FMUL.FTZ R7, R6, -1.4426950216293334961 ;  /* 0xbfb8aa3b06077820 */ /* 0x000fe20000410000 */
[----:B------:R-:W-:-:S03]  /*4230*/  FMUL.FTZ R14, R13, -1.4426950216293334961 ;  /* 0xbfb8aa3b0d0e7820 */ /* 0x000fc60000410000 */
[----:B------:R-:W0:Y:S01]  /*4240*/  MUFU.EX2 R11, R11 ;  /* 0x0000000b000b7308 */ /* 0x000e220000000800 */
[----:B----4-:R-:W-:Y:S01]  /*4250*/  SHF.L.U32 R8, R8, 0x10, RZ ;  /* 0x0000001008087819 */ /* 0x010fe200000006ff */
[----:B------:R-:W-:Y:S01]  /*4260*/  FMUL.FTZ R16, R15, -1.4426950216293334961 ;  /* 0xbfb8aa3b0f107820 */ /* 0x000fe20000410000 */
[----:B-----5:R-:W-:-:S03]  /*4270*/  SHF.L.U32 R17, R9, 0x10, RZ ;  /* 0x0000001009117819 */ /* 0x020fc600000006ff */
[----:B------:R-:W-:Y:S02]  /*4280*/  FMUL.FTZ R9, R8, -1.4426950216293334961 ;  /* 0xbfb8aa3b08097820 */ /* 0x000fe40000410000 */
[----:B------:R-:W1:Y:S01]  /*4290*/  MUFU.EX2 R7, R7 ;  /* 0x0000000700077308 */ /* 0x000e620000000800 */
[----:B------:R-:W-:Y:S01]  /*42a0*/  SHF.L.U32 R12, R12, 0x10, RZ ;  /* 0x000000100c0c7819 */ /* 0x000fe200000006ff */
[----:B------:R-:W-:Y:S01]  /*42b0*/  FMUL.FTZ R18, R17, -1.4426950216293334961 ;  /* 0xbfb8aa3b11127820 */ /* 0x000fe20000410000 */
[----:B------:R-:W-:-:S03]  /*42c0*/  SHF.L.U32 R0, R0, 0x10, RZ ;  /* 0x0000001000007819 */ /* 0x000fc600000006ff */
[----:B------:R-:W-:Y:S02]  /*42d0*/  FMUL.FTZ R4, R12, -1.4426950216293334961 ;  /* 0xbfb8aa3b0c047820 */ /* 0x000fe40000410000 */
[----:B------:R-:W2:Y:S01]  /*42e0*/  MUFU.EX2 R14, R14 ;  /* 0x0000000e000e7308 */ /* 0x000ea20000000800 */
[----:B0-----:R-:W-:Y:S01]  /*42f0*/  FADD.FTZ R11, R11, 1 ;  /* 0x3f8000000b0b7421 */ /* 0x001fe20000010000 */
[----:B------:R-:W-:-:S06]  /*4300*/  FMUL.FTZ R5, R0, -1.4426950216293334961 ;  /* 0xbfb8aa3b00057820 */ /* 0x000fcc0000410000 */
        /* <DEDUP_REMOVED lines=10> */
[----:B------:R-:W2:Y:S01]  /*43b0*/  MUFU.RCP R7, R7 ;  /* 0x0000000700077308 */ /* 0x000ea20000001000 */
[----:B0-----:R-:W-:-:S07]  /*43c0*/  FADD.FTZ R4, R4, 1 ;  /* 0x3f80000004047421 */ /* 0x001fce0000010000 */
[----:B------:R-:W0:Y:S01]  /*43d0*/  MUFU.RCP R19, R4 ;  /* 0x0000000400137308 */ /* 0x000e220000001000 */
[----:B-1----:R-:W-:-:S07]  /*43e0*/  FADD.FTZ R5, R5, 1 ;  /* 0x3f80000005057421 */ /* 0x002fce0000010000 */
[----:B------:R-:W1:Y:S01]  /*43f0*/  MUFU.RCP R11, R11 ;  /* 0x0000000b000b7308 */ /* 0x000e620000001000 */
[----:B--2---:R-:W-:-:S04]  /*4400*/  FMUL.FTZ R7, R6, R7 ;  /* 0x0000000706077220 */ /* 0x004fc80000410000 */
[----:B------:R-:W-:-:S03]  /*4410*/  FMUL.FTZ R7, R7, R70 ;  /* 0x0000004607077220 */ /* 0x000fc60000410000 */
[----:B------:R1:W2:Y:S01]  /*4420*/  MUFU.RCP R21, R5 ;  /* 0x0000000500157308 */ /* 0x0002a20000001000 */
[----:B0-----:R-:W-:-:S04]  /*4430*/  FMUL.FTZ R12, R12, R19 ;  /* 0x000000130c0c7220 */ /* 0x001fc80000410000 */
[----:B------:R-:W-:-:S03]  /*4440*/  FMUL.FTZ R12, R12, R73 ;  /* 0x000000490c0c7220 */ /* 0x000fc60000410000 */
[----:B------:R-:W0:Y:S01]  /*4450*/  MUFU.RCP R14, R14 ;  /* 0x0000000e000e7308 */ /* 0x000e220000001000 */
[----:B-1----:R-:W-:Y:S01]  /*4460*/  FMUL.FTZ R5, R10, R11 ;  /* 0x0000000b0a057220 */ /* 0x002fe20000410000 */
[----:B------:R-:W-:Y:S03]  /*4470*/  BAR.SYNC.DEFER_BLOCKING 0x0 ;  /* 0x0000000000007b1d */ /* 0x000fe60000010000 */
[----:B------:R-:W-:-:S03]  /*4480*/  FMUL.FTZ R5, R5, R74 ;  /* 0x0000004a05057220 */ /* 0x000fc60000410000 */
[----:B------:R-:W1:Y:S01]  /*4490*/  MUFU.RCP R16, R16 ;  /* 0x0000001000107308 */ /* 0x000e620000001000 */
[----:B--2---:R-:W-:Y:S01]  /*44a0*/  FMUL.FTZ R0, R0, R21 ;  /* 0x0000001500007220 */ /* 0x004fe20000410000 */
[----:B------:R-:W-:-:S03]  /*44b0*/  F2FP.BF16.F32.PACK_AB R5, R5, R12 ;  /* 0x0000000c0505723e */ /* 0x000fc600000010ff */
[----:B------:R-:W-:-:S03]  /*44c0*/  FMUL.FTZ R0, R0, R79 ;  /* 0x0000004f00007220 */ /* 0x000fc60000410000 */
[----:B------:R-:W2:Y:S01]  /*44d0*/  MUFU.RCP R9, R9 ;  /* 0x0000000900097308 */ /* 0x000ea20000001000 */
[----:B0-----:R-:W-:-:S04]  /*44e0*/  FMUL.FTZ R13, R13, R14 ;  /* 0x0000000e0d0d7220 */ /* 0x001fc80000410000 */
[----:B------:R-:W-:-:S03]  /*44f0*/  FMUL.FTZ R13, R13, R76 ;  /* 0x0000004c0d0d7220 */ /* 0x000fc60000410000 */
[----:B------:R-:W0:Y:S01]  /*4500*/  MUFU.RCP R18, R18 ;  /* 0x0000001200127308 */ /* 0x000e220000001000 */
[----:B-1----:R-:W-:Y:S01]  /*4510*/  FMUL.FTZ R4, R15, R16 ;  /* 0x000000100f047220 */ /* 0x002fe20000410000 */
[----:B------:R-:W-:Y:S01]  /*4520*/  F2FP.BF16.F32.PACK_AB R0, R13, R0 ;  /* 0x000000000d00723e */ /* 0x000fe200000010ff */
[----:B------:R-:W-:Y:S01]  /*4530*/  STS.U16 [R69], R5 ;  /* 0x0000000545007388 */ /* 0x000fe20000000400 */
[----:B------:R-:W1:Y:S01]  /*4540*/  LDC.64 R12, c[0x0][0x430] ;  /* 0x00010c00ff0c7b82 */ /* 0x000e620000000a00 */
[----:B------:R-:W-:Y:S02]  /*4550*/  FMUL.FTZ R4, R4, R75 ;  /* 0x0000004b04047220 */ /* 0x000fe40000410000 */
[----:B------:R-:W-:Y:S01]  /*4560*/  STS.U16 [R69+0x4], R0 ;  /* 0x0000040045007388 */ /* 0x000fe20000000400 */
[----:B--2---:R-:W-:Y:S02]  /*4570*/  FMUL.FTZ R9, R8, R9 ;  /* 0x0000000908097220 */ /* 0x004fe40000410000 */
[----:B------:R-:W-:-:S02]  /*4580*/  F2FP.BF16.F32.PACK_AB R4, R4, R7 ;  /* 0x000000070404723e */ /* 0x000fc400000010ff */
[----:B------:R-:W-:Y:S01]  /*4590*/  PRMT R8, R5, 0x7632, R8 ;  /* 0x0000763205087816 */ /* 0x000fe20000000008 */
[----:B------:R-:W-:Y:S01]  /*45a0*/  FMUL.FTZ R9, R9, R72 ;  /* 0x0000004809097220 */ /* 0x000fe20000410000 */
[----:B------:R-:W-:Y:S01]  /*45b0*/  PRMT R10, R4, 0x7632, R10 ;  /* 0x00007632040a7816 */ /* 0x000fe2000000000a */
[----:B------:R-:W-:Y:S01]  /*45c0*/  STS.U16 [R69+0x8], R4 ;  /* 0x0000080445007388 */ /* 0x000fe20000000400 */
[----:B0-----:R-:W-:-:S03]  /*45d0*/  FMUL.FTZ R6, R17, R18 ;  /* 0x0000001211067220 */ /* 0x001fc60000410000 */
[----:B------:R-:W-:Y:S01]  /*45e0*/  STS.U16 [R69+0x2], R8 ;  /* 0x0000020845007388 */ /* 0x000fe20000000400 */
[----:B------:R-:W-:-:S03]  /*45f0*/  FMUL.FTZ R6, R6, R77 ;  /* 0x0000004d06067220 */ /* 0x000fc60000410000 */
[----:B------:R-:W-:Y:S02]  /*4600*/  STS.U16 [R69+0xa], R10 ;  /* 0x00000a0a45007388 */ /* 0x000fe40000000400 */
[----:B------:R-:W-:Y:S02]  /*4610*/  F2FP.BF16.F32.PACK_AB R6, R6, R9 ;  /* 0x000000090606723e */ /* 0x000fe400000010ff */
[----:B------:R-:W-:Y:S01]  /*4620*/  PRMT R9, R0, 0x7632, R9 ;  /* 0x0000763200097816 */ /* 0x000fe20000000009 */
[----:B-1----:R-:W-:Y:S01]  /*4630*/  IMAD.WIDE.U32 R2, R12, UR18, R2 ;  /* 0x000000120c027c25 */ /* 0x002fe2000f8e0002 */
[----:B------:R-:W-:Y:S01]  /*4640*/  PRMT R14, R6, 0x7632, R14 ;  /* 0x00007632060e7816 */ /* 0x000fe2000000000e */
[----:B------:R-:W-:Y:S02]  /*4650*/  STS.U16 [R69+0xc], R6 ;  /* 0x00000c0645007388 */ /* 0x000fe40000000400 */
[----:B------:R-:W-:Y:S02]  /*4660*/  IMAD R3, R13, UR18, R3 ;  /* 0x000000120d037c24 */ /* 0x000fe4000f8e0203 */
[----:B------:R-:W-:Y:S04]  /*4670*/  STS.U16 [R69+0x6], R9 ;  /* 0x0000060945007388 */ /* 0x000fe80000000400 */
[----:B------:R0:W-:Y:S01]  /*4680*/  STS.U16 [R69+0xe], R14 ;  /* 0x00000e0e45007388 */ /* 0x0001e20000000400 */
[----:B------:R-:W-:-:S03]  /*4690*/  NOP ;  /* 0x0000000000007918 */ /* 0x000fc60000000000 */
[----:B------:R-:W-:Y:S01]  /*46a0*/  LDS.U16 R61, [R61] ;  /* 0x000000003d3d7984 */ /* 0x000fe20000000400 */
[----:B0-----:R-:W0:Y:S03]  /*46b0*/  LDC.64 R14, c[0x0][0x438] ;  /* 0x00010e00ff0e7b82 */ /* 0x001e260000000a00 */
[----:B------:R-:W-:Y:S04]  /*46c0*/  LDS.U16 R5, [R68+0x40] ;  /* 0x0000400044057984 */ /* 0x000fe80000000400 */
[----:B------:R-:W-:Y:S04]  /*46d0*/  LDS.U16 R67, [R67+0x80] ;  /* 0x0000800043437984 */ /* 0x000fe80000000400 */
[----:B------:R-:W-:Y:S04]  /*46e0*/  LDS.U16 R7, [R66+0xc0] ;  /* 0x0000c00042077984 */ /* 0x000fe80000000400 */
[----:B------:R-:W-:Y:S04]  /*46f0*/  LDS.U16 R65, [R65+0x100] ;  /* 0x0001000041417984 */ /* 0x000fe80000000400 */
[----:B------:R-:W-:Y:S04]  /*4700*/  LDS.U16 R9, [R64+0x140] ;  /* 0x0001400040097984 */ /* 0x000fe80000000400 */
[----:B------:R-:W-:Y:S01]  /*4710*/  LDS.U16 R63, [R63+0x180] ;  /* 0x000180003f3f7984 */ /* 0x000fe20000000400 */
[----:B0-----:R-:W-:-:S03]  /*4720*/  IMAD.WIDE.U32 R2, R28, R14, R2 ;  /* 0x0000000e1c027225 */ /* 0x001fc600078e0002 */
[----:B------:R-:W-:Y:S01]  /*4730*/  LDS.U16 R11, [R62+0x1c0] ;  /* 0x0001c0003e0b7984 */ /* 0x000fe20000000400 */
[----:B------:R-:W-:-:S03]  /*4740*/  IMAD R4, R28, R15, R3 ;  /* 0x0000000f1c047224 */ /* 0x000fc600078e0203 */
        /* <DEDUP_REMOVED lines=32> */
.L_x_1963:
        /* <DEDUP_REMOVED lines=11> */
.L_x_5047:


//--------------------- .text._Z25selective_scan_fwd_kernelI32Selective_Scan_fwd_kernel_traitsILi32ELi8ELi1ELb0ELb0ELb1ELb0EN3c108BFloat16ENS1_7complexIfEEEEv13SSMParamsBase --------------------------
	.section	.text._Z25selective_scan_fwd_kernelI32Selective_Scan_fwd_kernel_traitsILi32ELi8ELi1ELb0ELb0ELb1ELb0EN3c108BFloat16ENS1_7complexIfEEEEv13SSMParamsBase,"ax",@progbits
	.align	128
        .global         _Z25selective_scan_fwd_kernelI32Selective_Scan_fwd_kernel_traitsILi32ELi8ELi1ELb0ELb0ELb1ELb0EN3c108BFloat16ENS1_7complexIfEEEEv13SSMParamsBase
        .type           _Z25selective_scan_fwd_kernelI32Selective_Scan_fwd_kernel_traitsILi32ELi8ELi1ELb0ELb0ELb1ELb0EN3c108BFloat16ENS1_7complexIfEEEEv13SSMParamsBase,@function
        .size           _Z25selective_scan_fwd_kernelI32Selective_Scan_fwd_kernel_traitsILi32ELi8ELi1ELb0ELb0ELb1ELb0EN3c108BFloat16ENS1_7complexIfEEEEv13SSMParamsBase,(.L_x_5048 - _Z25selective_scan_fwd_kernelI32Selective_Scan_fwd_kernel_traitsILi32ELi8ELi1ELb0ELb0ELb1ELb0EN3c108BFloat16ENS1_7complexIfEEEEv13SSMParamsBase)
        .other          _Z25selective_scan_fwd_kernelI32Selective_Scan_fwd_kernel_traitsILi32ELi8ELi1ELb0ELb0ELb1ELb0EN3c108BFloat16ENS1_7complexIfEEEEv13SSMParamsBase,@"STO_CUDA_ENTRY STV_DEFAULT"
_Z25selective_scan_fwd_kernelI32Selective_Scan_fwd_kernel_traitsILi32ELi8ELi1ELb0ELb0ELb1ELb0EN3c108BFloat16ENS1_7complexIfEEEEv13SSMParamsBase:
.text._Z25selective_scan_fwd_kernelI32Selective_Scan_fwd_kernel_traitsILi32ELi8ELi1ELb0ELb0ELb1ELb0EN3c108BFloat16ENS1_7complexIfEEEEv13SSMParamsBase:
        /* <DEDUP_REMOVED lines=35> */
[----:B----4-:R-:W-:Y:S01]  /*0230*/  IABS R4, R25 ;  /* 0x0000001900047213 */ /* 0x010fe20000000000 */
[----:B------:R-:W-:Y:S01]  /*0240*/  UIMAD.WIDE.U32 UR4, UR18, UR8, URZ ;  /* 0x00000008120472a5 */ /* 0x000fe2000f8e00ff */
[----:B------:R-:W0:Y:S01]  /*0250*/  LDC.64 R10, c[0x0][0x460] ;  /* 0x00011800ff0a7b82 */ /* 0x000e220000000a00 */
[----:B------:R-:W-:-:S06]  /*0260*/  IMAD.HI.U32 R7, R7, R3, R6 ;  /* 0x0000000307077227 */ /* 0x000fcc00078e0006 */
[----:B------:R-:W-:-:S04]  /*0270*/  IMAD.HI.U32 R0, R7, R4, RZ ;  /* 0x0000000407007227 */ /* 0x000fc800078e00ff */
[----:B------:R-:W-:-:S04]  /*0280*/  IMAD.MOV R2, RZ, RZ, -R0 ;  /* 0x000000ffff027224 */ /* 0x000fc800078e0a00 */
[----:B------:R-:W-:-:S05]  /*0290*/  IMAD R4, R9, R2, R4 ;  /* 0x0000000209047224 */ /* 0x000fca00078e0204 */
[----:B------:R-:W-:Y:S01]  /*02a0*/  ISETP.GT.U32.AND P1, PT, R9, R4, PT ;  /* 0x000000040900720c */ /* 0x000fe20003f24070 */
[----:B------:R-:W-:Y:S01]  /*02b0*/  UIMAD UR6, UR18, UR9, UR5 ;  /* 0x00000009120672a4 */ /* 0x000fe2000f8e0205 */
[----:B------:R-:W-:Y:S02]  /*02c0*/  ISETP.GE.AND P3, PT, R17, 0x1, PT ;  /* 0x000000011100780c */ /* 0x000fe40003f66270 */
[----:B------:R-:W-:Y:S02]  /*02d0*/  MOV R2, UR4 ;  /* 0x0000000400027c02 */ /* 0x000fe40008000f00 */
[----:B------:R-:W-:Y:S01]  /*02e0*/  MOV R3, UR5 ;  /* 0x0000000500037c02 */ /* 0x000fe20008000f00 */
[----:B------:R-:W-:-:S06]  /*02f0*/  UIMAD.WIDE.U32 UR4, UR18, UR12, URZ ;  /* 0x0000000c120472a5 */ /* 0x000fcc000f8e00ff */
[----:B------:R-:W-:-:S04]  /*0300*/  @!P1 IADD3 R4, PT, PT, R4, -R9, RZ ;  /* 0x8000000904049210 */ /* 0x000fc80007ffe0ff */
[----:B------:R-:W-:Y:S01]  /*0310*/  ISETP.GE.U32.AND P0, PT, R4, R9, PT ;  /* 0x000000090400720c */ /* 0x000fe20003f06070 */
[----:B------:R-:W-:Y:S01]  /*0320*/  UIMAD UR9, UR18, UR13, UR5 ;  /* 0x0000000d120972a4 */ /* 0x000fe2000f8e0205 */
[----:B------:R-:W-:Y:S01]  /*0330*/  MOV R3, UR6 ;  /* 0x0000000600037c02 */ /* 0x000fe20008000f00 */
[----:B------:R-:W-:Y:S01]  /*0340*/  UIMAD.WIDE.U32 UR6, UR18, UR16, URZ ;  /* 0x00000010120672a5 */ /* 0x000fe2000f8e00ff */
[----:B------:R-:W-:Y:S02]  /*0350*/  LOP3.LUT R5, R25, R8, RZ, 0x3c, !PT ;  /* 0x0000000819057212 */ /* 0x000fe400078e3cff */
[----:B------:R-:W-:Y:S01]  /*0360*/  @!P1 IADD3 R0, PT, PT, R0, 0x1, RZ ;  /* 0x0000000100009810 */ /* 0x000fe20007ffe0ff */
[----:B------:R-:W-:Y:S01]  /*0370*/  UIMAD UR8, UR18, UR17, UR7 ;  /* 0x00000011120872a4 */ /* 0x000fe2000f8e0207 */
[----:B------:R-:W-:Y:S02]  /*0380*/  ISETP.GE.AND P2, PT, R5, RZ, PT ;  /* 0x000000ff0500720c */ /* 0x000fe40003f46270 */
[----:B------:R-:W-:-:S02]  /*0390*/  MOV R6, UR4 ;  /* 0x0000000400067c02 */ /* 0x000fc40008000f00 */
[----:B------:R-:W-:Y:S02]  /*03a0*/  MOV R7, UR5 ;  /* 0x0000000500077c02 */ /* 0x000fe40008000f00 */
[----:B------:R-:W-:Y:S01]  /*03b0*/  MOV R5, UR9 ;  /* 0x0000000900057c02 */ /* 0x000fe20008000f00 */
[----:B------:R-:W-:Y:S01]  /*03c0*/  @P0 VIADD R0, R0, 0x1 ;  /* 0x0000000100000836 */ /* 0x000fe20000000000 */
[----:B------:R-:W-:Y:S01]  /*03d0*/  ISETP.NE.AND P0, PT, R8, RZ, PT ;  /* 0x000000ff0800720c */ /* 0x000fe20003f05270 */
[----:B012---:R-:W-:-:S12]  /*03e0*/  @!P3 EXIT ;  /* 0x000000000000b94d */ /* 0x007fd80003800000 */
[----:B------:R-:W0:Y:S01]  /*03f0*/  S2R R27, SR_TID.X ;  /* 0x00000000001b7919 */ /* 0x000e220000002100 */
[----:B------:R-:W-:Y:S01]  /*0400*/  @!P2 IADD3 R0, PT, PT, -R0, RZ, RZ ;  /* 0x000000ff0000a210 */ /* 0x000fe20007ffe1ff */
[C---:B------:R-:W-:Y:S01]  /*0410*/  IMAD.WIDE.U32 R2, R25.reuse, UR10, R2 ;  /* 0x0000000a19027c25 */ /* 0x040fe2000f8e0002 */
[----:B------:R-:W-:Y:S01]  /*0420*/  @!P0 LOP3.LUT R0, RZ, R8, RZ, 0x33, !PT ;  /* 0x00000008ff008212 */ /* 0x000fe200078e33ff */
[----:B------:R-:W1:Y:S01]  /*0430*/  LDCU UR9, c[0x0][0x38c] ;  /* 0x00007180ff0977ac */ /* 0x000e620008000800 */
[----:B------:R-:W-:Y:S01]  /*0440*/  MOV R4, R6 ;  /* 0x0000000600047202 */ /* 0x000fe20000000f00 */
[C---:B------:R-:W-:Y:S01]  /*0450*/  IMAD R43, R25.reuse, UR11, R3 ;  /* 0x0000000b192b7c24 */ /* 0x040fe2000f8e0203 */
[----:B------:R-:W-:Y:S01]  /*0460*/  SHF.R.S32.HI R7, RZ, 0x1f, R0 ;  /* 0x0000001fff077819 */ /* 0x000fe20000011400 */
[----:B------:R-:W-:Y:S01]  /*0470*/  UMOV UR7, UR8 ;  /* 0x0000000800077c82 */ /* 0x000fe20008000000 */
[----:B------:R-:W2:Y:S01]  /*0480*/  LDCU.64 UR4, c[0x0][0x3a0] ;  /* 0x00007400ff0477ac */ /* 0x000ea20008000a00 */
[----:B------:R-:W-:Y:S01]  /*0490*/  IMAD.WIDE.U32 R4, R25, UR14, R4 ;  /* 0x0000000e19047c25 */ /* 0x000fe2000f8e0004 */
[----:B------:R-:W-:Y:S01]  /*04a0*/  LEA R33, P0, R2, R10, 0x1 ;  /* 0x0000000a02217211 */ /* 0x000fe200078008ff */
[----:B------:R-:W3:Y:S02]  /*04b0*/  LDCU.64 UR12, c[0x0][0x3b8] ;  /* 0x00007700ff0c77ac */ /* 0x000ee40008000a00 */
[----:B------:R-:W-:Y:S01]  /*04c0*/  IMAD R3, R7, R12, RZ ;  /* 0x0000000c07037224 */ /* 0x000fe200078e02ff */
[----:B------:R-:W-:Y:S01]  /*04d0*/  LEA R34, P1, R4, R34, 0x1 ;  /* 0x0000002204227211 */ /* 0x000fe200078208ff */
[----:B------:R-:W-:Y:S01]  /*04e0*/  IMAD.WIDE.U32 R6, R0, R12, UR6 ;  /* 0x0000000600067e25 */ /* 0x000fe2000f8e000c */
[----:B------:R-:W-:-:S02]  /*04f0*/  LEA.HI.X R43, R2, R11, R43, 0x1, P0 ;  /* 0x0000000b022b7211 */ /* 0x000fc400000f0c2b */
[----:B------:R-:W-:Y:S01]  /*0500*/  MOV R30, RZ ;  /* 0x000000ff001e7202 */ /* 0x000fe20000000f00 */
[----:B------:R-:W-:Y:S01]  /*0510*/  IMAD R3, R0, R13, R3 ;  /* 0x0000000d00037224 */ /* 0x000fe200078e0203 */
[----:B------:R-:W-:Y:S01]  /*0520*/  LEA R69, P0, R6, R14, 0x1 ;  /* 0x0000000e06457211 */ /* 0x000fe200078008ff */
[----:B------:R-:W-:Y:S02]  /*0530*/  IMAD R0, R16, UR18, R25 ;  /* 0x0000001210007c24 */ /* 0x000fe4000f8e0219 */
[----:B------:R-:W-:Y:S02]  /*0540*/  IMAD R44, R25, UR15, R5 ;  /* 0x0000000f192c7c24 */ /* 0x000fe4000f8e0205 */
[----:B------:R-:W-:Y:S02]  /*0550*/  IMAD R0, R0, R17, RZ ;  /* 0x0000001100007224 */ /* 0x000fe400078e02ff */
[----:B------:R-:W-:Y:S01]  /*0560*/  IMAD.IADD R70, R7, 0x1, R3 ;  /* 0x0000000107467824 */ /* 0x000fe200078e0203 */
[----:B------:R-:W-:Y:S01]  /*0570*/  LEA.HI.X R44, R4, R35, R44, 0x1, P1 ;  /* 0x00000023042c7211 */ /* 0x000fe200008f0c2c */
[----:B-1----:R-:W-:Y:S01]  /*0580*/  IMAD R28, R0, UR9, RZ ;  /* 0x00000009001c7c24 */ /* 0x002fe2000f8e02ff */
[----:B0-----:R-:W-:Y:S01]  /*0590*/  SHF.L.U32 R0, R27, 0x4, RZ ;  /* 0x000000041b007819 */ /* 0x001fe200000006ff */
[----:B--2---:R-:W-:Y:S01]  /*05a0*/  IMAD.WIDE.U32 R12, R25, UR4, RZ ;  /* 0x00000004190c7c25 */ /* 0x004fe2000f8e00ff */
[----:B------:R-:W-:Y:S01]  /*05b0*/  SHF.L.U32 R32, R27, 0x3, RZ ;  /* 0x000000031b207819 */ /* 0x000fe200000006ff */
[----:B------:R-:W0:Y:S01]  /*05c0*/  LDCU.U8 UR4, c[0x0][0x39e] ;  /* 0x000073c0ff0477ac */ /* 0x000e220008000000 */
[----:B------:R-:W-:Y:S01]  /*05d0*/  LOP3.LUT R46, R0, 0x3e00, RZ, 0xc0, !PT ;  /* 0x00003e00002e7812 */ /* 0x000fe200078ec0ff */
[----:B---3--:R-:W-:Y:S01]  /*05e0*/  IMAD.WIDE.U32 R2, R25, UR12, RZ ;  /* 0x0000000c19027c25 */ /* 0x008fe2000f8e00ff */
[----:B------:R-:W-:-:S02]  /*05f0*/  LOP3.LUT R0, R32, 0x1f00, RZ, 0xc0, !PT ;  /* 0x00001f0020007812 */ /* 0x000fc400078ec0ff */
[----:B------:R-:W-:Y:S01]  /*0600*/  LEA.HI.X R70, R6, R15, R70, 0x1, P0 ;  /* 0x0000000f06467211 */ /* 0x000fe200000f0c46 */
[C---:B------:R-:W-:Y:S01]  /*0610*/  IMAD R29, R25.reuse, UR5, R13 ;  /* 0x00000005191d7c24 */ /* 0x040fe2000f8e020d */
[----:B------:R-:W-:Y:S01]  /*0620*/  LOP3.LUT R42, R0, 0x1f, R27, 0xf8, !PT ;  /* 0x0000001f002a7812 */ /* 0x000fe200078ef81b */
[----:B------:R-:W-:Y:S01]  /*0630*/  IMAD R31, R25, UR13, R3 ;  /* 0x0000000d191f7c24 */ /* 0x000fe2000f8e0203 */
[C---:B------:R-:W-:Y:S01]  /*0640*/  IADD3 R35, PT, PT, R32.reuse, 0x1, RZ ;  /* 0x0000000120237810 */ /* 0x040fe20007ffe0ff */
[----:B------:R-:W-:Y:S01]  /*0650*/  VIADD R37, R32, 0x3 ;  /* 0x0000000320257836 */ /* 0x000fe20000000000 */
[C---:B------:R-:W-:Y:S01]  /*0660*/  LOP3.LUT R45, R42.reuse, 0x20, RZ, 0xfc, !PT ;  /* 0x000000202a2d7812 */ /* 0x040fe200078efcff */
[----:B------:R-:W-:Y:S01]  /*0670*/  IMAD.SHL.U32 R54, R42, 0x2, RZ ;  /* 0x000000022a367824 */ /* 0x000fe200078e00ff */
[----:B------:R-:W-:Y:S02]  /*0680*/  IADD3 R36, PT, PT, R32, 0x2, RZ ;  /* 0x0000000220247810 */ /* 0x000fe40007ffe0ff */
[----:B------:R-:W-:-:S02]  /*0690*/  IADD3 R51, PT, PT, R0, R45, RZ ;  /* 0x0000002d00337210 */ /* 0x000fc40007ffe0ff */
[C---:B------:R-:W-:Y:S02]  /*06a0*/  IADD3 R38, PT, PT, R32.reuse, 0x4, RZ ;  /* 0x0000000420267810 */ /* 0x040fe40007ffe0ff */
[C---:B------:R-:W-:Y:S01]  /*06b0*/  IADD3 R39, PT, PT, R32.reuse, 0x5, RZ ;  /* 0x0000000520277810 */ /* 0x040fe20007ffe0ff */
[C---:B------:R-:W-:Y:S01]  /*06c0*/  VIADD R60, R51.reuse, 0xc0 ;  /* 0x000000c0333c7836 */ /* 0x040fe20000000000 */
[C---:B------:R-:W-:Y:S01]  /*06d0*/  IADD3 R40, PT, PT, R32.reuse, 0x6, RZ ;  /* 0x0000000620287810 */ /* 0x040fe20007ffe0ff */
[----:B------:R-:W-:Y:S01]  /*06e0*/  VIADD R66, R51, 0x180 ;  /* 0x0000018033427836 */ /* 0x000fe20000000000 */
[----:B------:R-:W-:Y:S02]  /*06f0*/  IADD3 R41, PT, PT, R32, 0x7, RZ ;  /* 0x0000000720297810 */ /* 0x000fe40007ffe0ff */
[----:B------:R-:W-:Y:S02]  /*0700*/  LOP3.LUT R46, R46, 0x1f, R27, 0xf8, !PT ;  /* 0x0000001f2e2e7812 */ /* 0x000fe400078ef81b */
[----:B------:R-:W-:-:S02]  /*0710*/  LOP3.LUT R47, R42, 0x40, RZ, 0xfc, !PT ;  /* 0x000000402a2f7812 */ /* 0x000fc400078efcff */
[C---:B------:R-:W-:Y:S02]  /*0720*/  LOP3.LUT R48, R42.reuse, 0x60, RZ, 0xfc, !PT ;  /* 0x000000602a307812 */ /* 0x040fe400078efcff */
[C---:B------:R-:W-:Y:S02]  /*0730*/  LOP3.LUT R49, R42.reuse, 0x80, RZ, 0xfc, !PT ;  /* 0x000000802a317812 */ /* 0x040fe400078efcff */
[C---:B------:R-:W-:Y:S02]  /*0740*/  LOP3.LUT R50, R42.reuse, 0xa0, RZ, 0xfc, !PT ;  /* 0x000000a02a327812 */ /* 0x040fe400078efcff */
[C---:B------:R-:W-:Y:S02]  /*0750*/  LOP3.LUT R52, R42.reuse, 0xc0, RZ, 0xfc, !PT ;  /* 0x000000c02a347812 */ /* 0x040fe400078efcff */
[----:B------:R-:W-:Y:S02]  /*0760*/  LOP3.LUT R53, R42, 0xe0, RZ, 0xfc, !PT ;  /* 0x000000e02a357812 */ /* 0x000fe400078efcff */
        /* <DEDUP_REMOVED lines=11> */
[----:B0-----:R-:W-:-:S07]  /*0820*/  IADD3 R68, PT, PT, R51, 0x1c0, RZ ;  /* 0x000001c033447810 */ /* 0x001fce0007ffe0ff */
.L_x_1984:
[----:B0-----:R-:W0:Y:S01]  /*0830*/  LDC R5, c[0x0][0x388] ;  /* 0x0000e200ff057b82 */ /* 0x001e220000000800 */
[----:B------:R-:W-:Y:S02]  /*0840*/  SHF.L.U32 R72, R30, 0x8, RZ ;  /* 0x000000081e487819 */ /* 0x000fe400000006ff */
[C---:B------:R-:W-:Y:S02]  /*0850*/  IADD3 R6, P0, PT, R54.reuse, R33, RZ ;  /* 0x0000002136067210 */ /* 0x040fe40007f1e0ff */
[----:B------:R-:W-:Y:S02]  /*0860*/  IADD3 R16, P3, PT, R54, R34, RZ ;  /* 0x0000002236107210 */ /* 0x000fe40007f7e0ff */
[----:B------:R-:W-:Y:S02]  /*0870*/  PRMT R0, RZ, 0x7610, R0 ;  /* 0x00007610ff007816 */ /* 0x000fe40000000000 */
[----:B------:R-:W-:Y:S01]  /*0880*/  IADD3.X R7, PT, PT, RZ, R43, RZ, P0, !PT ;  /* 0x0000002bff077210 */ /* 0x000fe200007fe4ff */
[----:B------:R-:W-:Y:S01]  /*0890*/  IMAD.X R17, RZ, RZ, R44, P3 ;  /* 0x000000ffff117224 */ /* 0x000fe200018e062c */
[----:B------:R-:W-:-:S02]  /*08a0*/  PRMT R9, RZ, 0x7610, R9 ;  /* 0x00007610ff097816 */ /* 0x000fc40000000009 */
[----:B------:R-:W-:Y:S02]  /*08b0*/  PRMT R4, RZ, 0x7610, R4 ;  /* 0x00007610ff047816 */ /* 0x000fe40000000004 */
[----:B------:R-:W-:Y:S02]  /*08c0*/  PRMT R11, RZ, 0x7610, R11 ;  /* 0x00007610ff0b7816 */ /* 0x000fe4000000000b */
[----:B------:R-:W-:Y:S02]  /*08d0*/  PRMT R8, RZ, 0x7610, R8 ;  /* 0x00007610ff087816 */ /* 0x000fe40000000008 */
[----:B------:R-:W-:Y:S02]  /*08e0*/  PRMT R15, RZ, 0x7610, R15 ;  /* 0x00007610ff0f7816 */ /* 0x000fe4000000000f */
[----:B------:R-:W-:Y:S02]  /*08f0*/  PRMT R18, RZ, 0x7610, R18 ;  /* 0x00007610ff127816 */ /* 0x000fe40000000012 */
[----:B0-----:R-:W-:-:S04]  /*0900*/  IADD3 R71, PT, PT, -R72, R5, RZ ;  /* 0x0000000548477210 */ /* 0x001fc80007ffe1ff */
[-C--:B------:R-:W-:Y:S01]  /*0910*/  ISETP.GE.AND P6, PT, R42, R71.reuse, PT ;  /* 0x000000472a00720c */ /* 0x080fe20003fc6270 */
[----:B------:R-:W-:Y:S01]  /*0920*/  BAR.SYNC.DEFER_BLOCKING 0x0 ;  /* 0x0000000000007b1d */ /* 0x000fe20000010000 */
[-C--:B------:R-:W-:Y:S02]  /*0930*/  ISETP.GE.AND P0, PT, R45, R71.reuse, PT ;  /* 0x000000472d00720c */ /* 0x080fe40003f06270 */
[-C--:B------:R-:W-:Y:S02]  /*0940*/  ISETP.GE.AND P1, PT, R47, R71.reuse, PT ;  /* 0x000000472f00720c */ /* 0x080fe40003f26270 */
[-C--:B------:R-:W-:Y:S02]  /*0950*/  ISETP.GE.AND P2, PT, R48, R71.reuse, PT ;  /* 0x000000473000720c */ /* 0x080fe40003f46270 */
[-C--:B------:R-:W-:Y:S02]  /*0960*/  ISETP.GE.AND P3, PT, R49, R71.reuse, PT ;  /* 0x000000473100720c */ /* 0x080fe40003f66270 */
[----:B------:R-:W-:-:S02]  /*0970*/  ISETP.GE.AND P4, PT, R50, R71, PT ;  /* 0x000000473200720c */ /* 0x000fc40003f86270 */
[-C--:B------:R-:W-:Y:S02]  /*0980*/  ISETP.GE.AND P5, PT, R52, R71.reuse, PT ;  /* 0x000000473400720c */ /* 0x080fe40003fa6270 */
[----:B------:R-:W-:Y:S01]  /*0990*/  PRMT R19, RZ, 0x7610, R19 ;  /* 0x00007610ff137816 */ /* 0x000fe20000000013 */
[----:B------:R-:W2:Y:S01]  /*09a0*/  @!P6 LDG.E.U16 R0, desc[UR20][R6.64] ;  /* 0x000000140600e981 */ /* 0x000ea2000c1e1500 */
[----:B------:R-:W-:-:S03]  /*09b0*/  ISETP.GE.AND P6, PT, R53, R71, PT ;  /* 0x000000473500720c */ /* 0x000fc60003fc6270 */
[----:B------:R-:W3:Y:S01]  /*09c0*/  @!P0 LDG.E.U16 R9, desc[UR20][R6.64+0x40] ;  /* 0x0000401406098981 */ /* 0x000ee2000c1e1500 */
[----:B------:R-:W0:Y:S01]  /*09d0*/  S2R R21, SR_CgaCtaId ;  /* 0x0000000000157919 */ /* 0x000e220000008800 */
[----:B------:R-:W1:Y:S01]  /*09e0*/  S2R R73, SR_LANEID ;  /* 0x0000000000497919 */ /* 0x000e620000000000 */
[----:B------:R-:W-:Y:S02]  /*09f0*/  MOV R74, 0x400 ;  /* 0x00000400004a7802 */ /* 0x000fe40000000f00 */
[----:B------:R-:W-:Y:S01]  /*0a00*/  P2R R22, PR, RZ, 0x1 ;  /* 0x00000001ff167803 */ /* 0x000fe20000000000 */
[----:B------:R-:W4:Y:S04]  /*0a10*/  @!P1 LDG.E.U16 R4, desc[UR20][R6.64+0x80] ;  /* 0x0000801406049981 */ /* 0x000f28000c1e1500 */
[----:B------:R-:W4:Y:S04]  /*0a20*/  @!P2 LDG.E.U16 R11, desc[UR20][R6.64+0xc0] ;  /* 0x0000c014060ba981 */ /* 0x000f28000c1e1500 */
[----:B------:R-:W4:Y:S04]  /*0a30*/  @!P3 LDG.E.U16 R8, desc[UR20][R6.64+0x100] ;  /* 0x000100140608b981 */ /* 0x000f28000c1e1500 */
[----:B------:R-:W4:Y:S04]  /*0a40*/  @!P4 LDG.E.U16 R15, desc[UR20][R6.64+0x140] ;  /* 0x00014014060fc981 */ /* 0x000f28000c1e1500 */
[----:B------:R-:W4:Y:S04]  /*0a50*/  @!P5 LDG.E.U16 R18, desc[UR20][R6.64+0x180] ;  /* 0x000180140612d981 */ /* 0x000f28000c1e1500 */
[----:B------:R1:W4:Y:S01]  /*0a60*/  @!P6 LDG.E.U16 R19, desc[UR20][R6.64+0x1c0] ;  /* 0x0001c0140613e981 */ /* 0x000322000c1e1500 */
[----:B------:R-:W-:-:S02]  /*0a70*/  ISETP.GE.AND P0, PT, R42, R71, PT ;  /* 0x000000472a00720c */ /* 0x000fc40003f06270 */
[----:B0-----:R-:W-:Y:S02]  /*0a80*/  LEA R74, R21, R74, 0x18 ;  /* 0x0000004a154a7211 */ /* 0x001fe400078ec0ff */
[C---:B-1----:R-:W-:Y:S02]  /*0a90*/  LEA.HI.SX32 R75, R73.reuse, R73, 0x1b ;  /* 0x00000049494b7211 */ /* 0x042fe400078fdaff */
[C---:B------:R-:W-:Y:S02]  /*0aa0*/  IADD3 R10, PT, PT, R73.reuse, 0x20, RZ ;  /* 0x00000020490a7810 */ /* 0x040fe40007ffe0ff */
[C---:B------:R-:W-:Y:S02]  /*0ab0*/  IADD3 R20, PT, PT, R73.reuse, 0x60, RZ ;  /* 0x0000006049147810 */ /* 0x040fe40007ffe0ff */
[----:B------:R-:W-:Y:S02]  /*0ac0*/  IADD3 R14, PT, PT, R73, 0x40, RZ ;  /* 0x00000040490e7810 */ /* 0x000fe40007ffe0ff */
[----:B------:R-:W-:-:S02]  /*0ad0*/  LEA R75, R75, R74, 0x1 ;  /* 0x0000004a4b4b7211 */ /* 0x000fc400078e08ff */
[C---:B------:R-:W-:Y:S02]  /*0ae0*/  IADD3 R6, PT, PT, R73.reuse, 0x80, RZ ;  /* 0x0000008049067810 */ /* 0x040fe40007ffe0ff */
[-C--:B------:R-:W-:Y:S02]  /*0af0*/  LEA.HI.SX32 R21, R10, R73.reuse, 0x1b ;  /* 0x000000490a157211 */ /* 0x080fe400078fdaff */
[-C--:B------:R-:W-:Y:S02]  /*0b00*/  LEA.HI.SX32 R7, R20, R73.reuse, 0x1b ;  /* 0x0000004914077211 */ /* 0x080fe400078fdaff */
[----:B------:R-:W-:Y:S02]  /*0b10*/  LEA.HI.SX32 R77, R14, R73, 0x1b ;  /* 0x000000490e4d7211 */ /* 0x000fe400078fdaff */
[C---:B------:R-:W-:Y:S02]  /*0b20*/  IADD3 R10, PT, PT, R73.reuse, 0xa0, RZ ;  /* 0x000000a0490a7810 */ /* 0x040fe40007ffe0ff */
[----:B------:R-:W-:Y:S01]  /*0b30*/  IADD3 R14, PT, PT, R73, 0xc0, RZ ;  /* 0x000000c0490e7810 */ /* 0x000fe20007ffe0ff */
[----:B------:R-:W-:Y:S01]  /*0b40*/  IMAD R77, R77, 0x2, R74 ;  /* 0x000000024d4d7824 */ /* 0x000fe200078e024a */
[----:B------:R-:W-:-:S02]  /*0b50*/  IADD3 R20, PT, PT, R73, 0xe0, RZ ;  /* 0x000000e049147810 */ /* 0x000fc40007ffe0ff */
[-C--:B------:R-:W-:Y:S02]  /*0b60*/  LEA.HI.SX32 R79, R6, R73.reuse, 0x1b ;  /* 0x00000049064f7211 */ /* 0x080fe400078fdaff */
[-C--:B------:R-:W-:Y:S02]  /*0b70*/  LEA R78, R7, R74.reuse, 0x1 ;  /* 0x0000004a074e7211 */ /* 0x080fe400078e08ff */
[----:B------:R-:W-:Y:S01]  /*0b80*/  LEA R76, R21, R74, 0x1 ;  /* 0x0000004a154c7211 */ /* 0x000fe200078e08ff */
[----:B------:R-:W-:Y:S01]  /*0b90*/  IMAD R79, R79, 0x2, R74 ;  /* 0x000000024f4f7824 */ /* 0x000fe200078e024a */
[-C--:B------:R-:W-:Y:S02]  /*0ba0*/  LEA.HI.SX32 R7, R10, R73.reuse, 0x1b ;  /* 0x000000490a077211 */ /* 0x080fe400078fdaff */
[-C--:B------:R-:W-:Y:S02]  /*0bb0*/  LEA.HI.SX32 R81, R14, R73.reuse, 0x1b ;  /* 0x000000490e517211 */ /* 0x080fe400078fdaff */
[----:B------:R-:W-:-:S02]  /*0bc0*/  LEA.HI.SX32 R21, R20, R73, 0x1b ;  /* 0x0000004914157211 */ /* 0x000fc400078fdaff */
[-C--:B------:R-:W-:Y:S02]  /*0bd0*/  LEA R80, R7, R74.reuse, 0x1 ;  /* 0x0000004a07507211 */ /* 0x080fe400078e08ff */
[-C--:B------:R-:W-:Y:S02]  /*0be0*/  LEA R81, R81, R74.reuse, 0x1 ;  /* 0x0000004a51517211 */ /* 0x080fe400078e08ff */
[----:B------:R-:W-:Y:S02]  /*0bf0*/  LEA R82, R21, R74, 0x1 ;  /* 0x0000004a15527211 */ /* 0x000fe400078e08ff */
[----:B------:R-:W-:Y:S02]  /*0c00*/  PRMT R20, RZ, 0x7610, R20 ;  /* 0x00007610ff147816 */ /* 0x000fe40000000014 */
[----:B------:R-:W-:Y:S02]  /*0c10*/  PRMT R21, RZ, 0x7610, R21 ;  /* 0x00007610ff157816 */ /* 0x000fe40000000015 */
[----:B------:R-:W-:-:S02]  /*0c20*/  PRMT R84, RZ, 0x7610, R84 ;  /* 0x00007610ff547816 */ /* 0x000fc40000000054 */
[----:B------:R-:W-:Y:S01]  /*0c30*/  PRMT R23, RZ, 0x7610, R23 ;  /* 0x00007610ff177816 */ /* 0x000fe20000000017 */
[----:B--2---:R0:W-:Y:S04]  /*0c40*/  STS.U16 [R75], R0 ;  /* 0x000000004b007388 */ /* 0x0041e80000000400 */
[----:B---3--:R-:W-:Y:S01]  /*0c50*/  STS.U16 [R76+0x40], R9 ;  /* 0x000040094c007388 */ /* 0x008fe20000000400 */
[----:B0-----:R-:W-:-:S04]  /*0c60*/  SHF.L.U32 R0, R73, 0x3, RZ ;  /* 0x0000000349007819 */ /* 0x001fc800000006ff */
[----:B------:R-:W-:Y:S01]  /*0c70*/  LEA.HI.SX32 R83, R0, R0, 0x1b ;  /* 0x0000000000537211 */ /* 0x000fe200078fdaff */
[----:B----4-:R-:W-:Y:S03]  /*0c80*/  STS.U16 [R77+0x80], R4 ;  /* 0x000080044d007388 */ /* 0x010fe60000000400 */
[----:B------:R-:W-:Y:S01]  /*0c90*/  LEA R83, R83, R74, 0x1 ;  /* 0x0000004a53537211 */ /* 0x000fe200078e08ff */
[----:B------:R-:W-:Y:S04]  /*0ca0*/  STS.U16 [R78+0xc0], R11 ;  /* 0x0000c00b4e007388 */ /* 0x000fe80000000400 */
        /* <DEDUP_REMOVED lines=28> */
[----:B--2---:R-:W-:Y:S04]  /*0e70*/  STS.U16 [R75], R20 ;  /* 0x000000144b007388 */ /* 0x004fe80000000400 */
        /* <DEDUP_REMOVED lines=15> */
[----:B------:R0:W4:Y:S02]  /*0f70*/  LDS.U16 R21, [R83+0xe] ;  /* 0x00000e0053157984 */ /* 0x0001240000000400 */
[----:B0-----:R-:W-:-:S04]  /*0f80*/  IMAD.U32 R85, R85, 0x10000, RZ ;  /* 0x0001000055557824 */ /* 0x001fc800078e00ff */
[----:B-----5:R-:W-:-:S05]  /*0f90*/  FADD.FTZ R94, R85, R26 ;  /* 0x0000001a555e7221 */ /* 0x020fca0000010000 */
[----:B------:R-:W-:Y:S02]  /*0fa0*/  FSETP.GTU.FTZ.AND P0, PT, R94, 20, PT ;  /* 0x41a000005e00780b */ /* 0x000fe40003f1c000 */
[----:B-1----:R-:W-:Y:S02]  /*0fb0*/  SHF.L.U32 R23, R16, 0x10, RZ ;  /* 0x0000001010177819 */ /* 0x002fe400000006ff */
[----:B------:R-:W-:Y:S02]  /*0fc0*/  ISETP.EQ.OR P0, PT, RZ, UR4, P0 ;  /* 0x00000004ff007c0c */ /* 0x000fe40008702670 */
[----:B--2---:R-:W-:Y:S01]  /*0fd0*/  SHF.L.U32 R17, R17, 0x10, RZ ;  /* 0x0000001011117819 */ /* 0x004fe200000006ff */
[----:B------:R-:W-:Y:S01]  /*0fe0*/  FADD.FTZ R96, R23, R26 ;  /* 0x0000001a17607221 */ /* 0x000fe20000010000 */
[----:B---3--:R-:W-:Y:S02]  /*0ff0*/  SHF.L.U32 R15, R15, 0x10, RZ ;  /* 0x000000100f0f7819 */ /* 0x008fe400000006ff */
[----:B----4-:R-:W-:-:S02]  /*1000*/  SHF.L.U32 R87, R18, 0x10, RZ ;  /* 0x0000001012577819 */ /* 0x010fc400000006ff */
[----:B------:R-:W-:Y:S01]  /*1010*/  SHF.L.U32 R19, R19, 0x10, RZ ;  /* 0x0000001013137819 */ /* 0x000fe200000006ff */
[--C-:B------:R-:W-:Y:S01]  /*1020*/  FADD.FTZ R84, R17, R26.reuse ;  /* 0x0000001a11547221 */ /* 0x100fe20000010000 */
[--C-:B------:R-:W-:Y:S01]  /*1030*/  FADD.FTZ R86, R15, R26.reuse ;  /* 0x0000001a0f567221 */ /* 0x100fe20000010000 */
[--C-:B------:R-:W-:Y:S01]  /*1040*/  FADD.FTZ R88, R87, R26.reuse ;  /* 0x0000001a57587221 */ /* 0x100fe20000010000 */
[----:B------:R-:W-:Y:S01]  /*1050*/  FSETP.GTU.FTZ.AND P2, PT, R96, 20, PT ;  /* 0x41a000006000780b */ /* 0x000fe20003f5c000 */
[--C-:B------:R-:W-:Y:S01]  /*1060*/  FADD.FTZ R90, R19, R26.reuse ;  /* 0x0000001a135a7221 */ /* 0x100fe20000010000 */
[----:B------:R-:W-:Y:S01]  /*1070*/  IMAD.U32 R15, R20, 0x10000, RZ ;  /* 0x00010000140f7824 */ /* 0x000fe200078e00ff */
[----:B------:R-:W-:Y:S02]  /*1080*/  FSETP.GTU.FTZ.AND P3, PT, R84, 20, PT ;  /* 0x41a000005400780b */ /* 0x000fe40003f7c000 */
[----:B------:R-:W-:Y:S01]  /*1090*/  FSETP.GTU.FTZ.AND P4, PT, R86, 20, PT ;  /* 0x41a000005600780b */ /* 0x000fe20003f9c000 */
[----:B------:R-:W-:Y:S01]  /*10a0*/  FADD.FTZ R92, R15, R26 ;  /* 0x0000001a0f5c7221 */ /* 0x000fe20000010000 */
[----:B------:R-:W-:-:S02]  /*10b0*/  FSETP.GTU.FTZ.AND P5, PT, R88, 20, PT ;  /* 0x41a000005800780b */ /* 0x000fc40003fbc000 */
[----:B------:R-:W-:Y:S02]  /*10c0*/  FSETP.GTU.FTZ.AND P1, PT, R90, 20, PT ;  /* 0x41a000005a00780b */ /* 0x000fe40003f3c000 */
[----:B------:R-:W-:Y:S01]  /*10d0*/  ISETP.EQ.OR P2, PT, RZ, UR4, P2 ;  /* 0x00000004ff007c0c */ /* 0x000fe20009742670 */
[----:B------:R-:W-:-:S12]  /*10e0*/  @P0 BRA `(.L_x_1965) ;  /* 0x0000000000780947 */ /* 0x000fd80003800000 */
        /* <DEDUP_REMOVED lines=30> */
.L_x_1965:
[----:B------:R-:W-:Y:S05]  /*12d0*/  BSYNC.RECONVERGENT B0 ;  /* 0x0000000000007941 */ /* 0x000fea0003800200 */
.L_x_1964:
        /* <DEDUP_REMOVED lines=35> */
.L_x_1967:
[----:B------:R-:W-:Y:S05]  /*1510*/  BSYNC.RECONVERGENT B0 ;  /* 0x0000000000007941 */ /* 0x000fea0003800200 */
.L_x_1966:
        /* <DEDUP_REMOVED lines=39> */
.L_x_1969:
[----:B------:R-:W-:Y:S05]  /*1790*/  BSYNC.RECONVERGENT B0 ;  /* 0x0000000000007941 */ /* 0x000fea0003800200 */
.L_x_1968:
        /* <DEDUP_REMOVED lines=32> */
.L_x_1971:
[----:B------:R-:W-:Y:S05]  /*19a0*/  BSYNC.RECONVERGENT B0 ;  /* 0x0000000000007941 */ /* 0x000fea0003800200 */
.L_x_1970:
        /* <DEDUP_REMOVED lines=32> */
.L_x_1973:
[----:B------:R-:W-:Y:S05]  /*1bb0*/  BSYNC.RECONVERGENT B0 ;  /* 0x0000000000007941 */ /* 0x000fea0003800200 */
.L_x_1972:
        /* <DEDUP_REMOVED lines=32> */
.L_x_1975:
[----:B------:R-:W-:Y:S05]  /*1dc0*/  BSYNC.RECONVERGENT B0 ;  /* 0x0000000000007941 */ /* 0x000fea0003800200 */
.L_x_1974:
        /* <DEDUP_REMOVED lines=32> */
.L_x_1977:
[----:B------:R-:W-:Y:S05]  /*1fd0*/  BSYNC.RECONVERGENT B0 ;  /* 0x0000000000007941 */ /* 0x000fea0003800200 */
.L_x_1976:
        /* <DEDUP_REMOVED lines=32> */
.L_x_1979:
[----:B------:R-:W-:Y:S05]  /*21e0*/  BSYNC.RECONVERGENT B0 ;  /* 0x0000000000007941 */ /* 0x000fea0003800200 */
.L_x_1978:
[----:B------:R-:W0:Y:S01]  /*21f0*/  LDCU UR5, c[0x0][0x38c] ;  /* 0x00007180ff0577ac */ /* 0x000e220008000800 */
[----:B------:R-:W-:Y:S01]  /*2200*/  SHF.L.U32 R11, R11, 0x10, RZ ;  /* 0x000000100b0b7819 */ /* 0x000fe200000006ff */
[----:B------:R-:W-:Y:S01]  /*2210*/  IMAD.U32 R93, R14, 0x10000, RZ ;  /* 0x000100000e5d7824 */ /* 0x000fe200078e00ff */
[----:B------:R-:W-:Y:S01]  /*2220*/  SHF.L.U32 R99, R10, 0x10, RZ ;  /* 0x000000100a637819 */ /* 0x000fe200000006ff */
[----:B------:R-:W-:Y:S01]  /*2230*/  IMAD.U32 R107, R6, 0x10000, RZ ;  /* 0x00010000066b7824 */ /* 0x000fe200078e00ff */
        /* <DEDUP_REMOVED lines=11> */
[----:B------:R-:W-:Y:S01]  /*22f0*/  FMUL.FTZ R106, R15, R24 ;  /* 0x000000180f6a7220 */ /* 0x000fe20000410000 */
[----:B0-----:R-:W-:Y:S01]  /*2300*/  UISETP.GE.AND UP0, UPT, UR5, 0x1, UPT ;  /* 0x000000010500788c */ /* 0x001fe2000bf06270 */
[----:B------:R-:W-:Y:S08]  /*2310*/  BAR.SYNC.DEFER_BLOCKING 0x0 ;  /* 0x0000000000007b1d */ /* 0x000ff00000010000 */
[----:B------:R-:W-:Y:S05]  /*2320*/  BRA.U !UP0, `(.L_x_1980) ;  /* 0x0000002908307547 */ /* 0x000fea000b800000 */
[C---:B------:R-:W-:Y:S01]  /*2330*/  ISETP.NE.AND P0, PT, R30.reuse, RZ, PT ;  /* 0x000000ff1e00720c */ /* 0x040fe20003f05270 */
[----:B------:R-:W-:Y:S01]  /*2340*/  FMUL.FTZ R108, R15, R98 ;  /* 0x000000620f6c7220 */ /* 0x000fe20000410000 */
[----:B------:R-:W-:Y:S01]  /*2350*/  SHF.L.U32 R4, R30, 0x9, RZ ;  /* 0x000000091e047819 */ /* 0x000fe200000006ff */
[----:B------:R-:W0:Y:S01]  /*2360*/  LDC R110, c[0x0][0x38c] ;  /* 0x0000e300ff6e7b82 */ /* 0x000e220000000800 */
[----:B------:R-:W-:Y:S01]  /*2370*/  ISETP.EQ.AND P0, PT, R27, RZ, P0 ;  /* 0x000000ff1b00720c */ /* 0x000fe20000702270 */
[----:B------:R-:W-:Y:S01]  /*2380*/  FMUL.FTZ R95, R11, R96 ;  /* 0x000000600b5f7220 */ /* 0x000fe20000410000 */
[----:B------:R-:W-:Y:S01]  /*2390*/  LEA R97, R5, -R4, 0x1 ;  /* 0x8000000405617211 */ /* 0x000fe200078e08ff */
[----:B------:R-:W-:Y:S01]  /*23a0*/  FMUL.FTZ R101, R9, R86 ;  /* 0x0000005609657220 */ /* 0x000fe20000410000 */
[----:B------:R-:W-:Y:S01]  /*23b0*/  FMUL.FTZ R105, R7, R90 ;  /* 0x0000005a07697220 */ /* 0x000fe20000410000 */
[C-C-:B------:R-:W-:Y:S01]  /*23c0*/  IADD3 R5, PT, PT, R0.reuse, 0x1, R0.reuse ;  /* 0x0000000100057810 */ /* 0x140fe20007ffe000 */
[C---:B------:R-:W-:Y:S01]  /*23d0*/  VIADD R6, R73.reuse, 0x120 ;  /* 0x0000012049067836 */ /* 0x040fe20000000000 */
[----:B------:R-:W1:Y:S01]  /*23e0*/  LDC.64 R18, c[0x0][0x440] ;  /* 0x00011000ff127b82 */ /* 0x000e620000000a00 */
[C-C-:B------:R-:W-:Y:S01]  /*23f0*/  IADD3 R7, PT, PT, R0.reuse, 0x2, R0.reuse ;  /* 0x0000000200077810 */ /* 0x140fe20007ffe000 */
[----:B------:R-:W-:Y:S01]  /*2400*/  VIADD R114, R73, 0x1e0 ;  /* 0x000001e049727836 */ /* 0x000fe20000000000 */
[C-C-:B------:R-:W-:Y:S01]  /*2410*/  IADD3 R9, PT, PT, R0.reuse, 0x3, R0.reuse ;  /* 0x0000000300097810 */ /* 0x140fe20007ffe000 */
[----:B------:R-:W-:Y:S01]  /*2420*/  HFMA2 R109, -RZ, RZ, 0, 0 ;  /* 0x00000000ff6d7431 */ /* 0x000fe200000001ff */
[C-C-:B------:R-:W-:Y:S01]  /*2430*/  IADD3 R11, PT, PT, R0.reuse, 0x4, R0.reuse ;  /* 0x00000004000b7810 */ /* 0x140fe20007ffe000 */
[----:B------:R-:W-:Y:S01]  /*2440*/  FMUL.FTZ R93, R93, R94 ;  /* 0x0000005e5d5d7220 */ /* 0x000fe20000410000 */
[C-C-:B------:R-:W-:Y:S01]  /*2450*/  IADD3 R21, PT, PT, R0.reuse, 0x5, R0.reuse ;  /* 0x0000000500157810 */ /* 0x140fe20007ffe000 */
[----:B------:R-:W2:Y:S01]  /*2460*/  LDC.64 R16, c[0x0][0x448] ;  /* 0x00011200ff107b82 */ /* 0x000ea20000000a00 */
[C-C-:B------:R-:W-:Y:S01]  /*2470*/  IADD3 R119, PT, PT, R0.reuse, 0x6, R0.reuse ;  /* 0x0000000600777810 */ /* 0x140fe20007ffe000 */
[----:B------:R-:W-:Y:S01]  /*2480*/  FMUL.FTZ R99, R99, R84 ;  /* 0x0000005463637220 */ /* 0x000fe20000410000 */
[----:B------:R-:W-:Y:S01]  /*2490*/  IADD3 R121, PT, PT, R0, 0x7, R0 ;  /* 0x0000000700797810 */ /* 0x000fe20007ffe000 */
[----:B------:R-:W-:Y:S01]  /*24a0*/  FMUL.FTZ R103, R103, R88 ;  /* 0x0000005867677220 */ /* 0x000fe20000410000 */
[----:B------:R-:W-:Y:S01]  /*24b0*/  P2R R171, PR, RZ, 0x1 ;  /* 0x00000001ffab7803 */ /* 0x000fe20000000000 */
[----:B------:R-:W-:Y:S01]  /*24c0*/  FMUL.FTZ R107, R107, R92 ;  /* 0x0000005c6b6b7220 */ /* 0x000fe20000410000 */
[----:B------:R-:W-:Y:S01]  /*24d0*/  SHF.L.U32 R0, R73, 0x4, RZ ;  /* 0x0000000449007819 */ /* 0x000fe200000006ff */
[----:B------:R-:W3:Y:S01]  /*24e0*/  LDC.64 R14, c[0x0][0x480] ;  /* 0x00012000ff0e7b82 */ /* 0x000ee20000000a00 */
[-C--:B------:R-:W-:Y:S01]  /*24f0*/  ISETP.GE.AND P2, PT, R46, R97.reuse, PT ;  /* 0x000000612e00720c */ /* 0x080fe20003f46270 */
[----:B------:R-:W4:Y:S01]  /*2500*/  LDCU UR5, c[0x0][0x38c] ;  /* 0x00007180ff0577ac */ /* 0x000f220008000800 */
[----:B------:R-:W-:-:S02]  /*2510*/  ISETP.GE.AND P1, PT, R55, R97, PT ;  /* 0x000000613700720c */ /* 0x000fc40003f26270 */
[----:B------:R-:W-:Y:S01]  /*2520*/  ISETP.GE.AND P0, PT, R56, R97, PT ;  /* 0x000000613800720c */ /* 0x000fe20003f06270 */
[----:B------:R-:W0:Y:S01]  /*2530*/  LDCU.64 UR6, c[0x0][0x3a8] ;  /* 0x00007500ff0677ac */ /* 0x000e220008000a00 */
[-C--:B------:R-:W-:Y:S02]  /*2540*/  LEA.HI.SX32 R23, R7, R0.reuse, 0x1b ;  /* 0x0000000007177211 */ /* 0x080fe400078fdaff */
[-C--:B------:R-:W-:Y:S01]  /*2550*/  LEA.HI.SX32 R127, R119, R0.reuse, 0x1b ;  /* 0x00000000777f7211 */ /* 0x080fe200078fdaff */
[----:B------:R-:W-:Y:S01]  /*2560*/  VIADD R119, R0, 0xd ;  /* 0x0000000d00777836 */ /* 0x000fe20000000000 */
[----:B------:R-:W-:Y:S01]  /*2570*/  P2R R179, PR, RZ, 0x4 ;  /* 0x00000004ffb37803 */ /* 0x000fe20000000000 */
[----:B------:R-:W0:Y:S01]  /*2580*/  LDCU.64 UR8, c[0x0][0x3e0] ;  /* 0x00007c00ff0877ac */ /* 0x000e220008000a00 */
[----:B------:R-:W-:Y:S02]  /*2590*/  P2R R178, PR, RZ, 0x2 ;  /* 0x00000002ffb27803 */ /* 0x000fe40000000000 */
[----:B------:R-:W-:Y:S01]  /*25a0*/  P2R R177, PR, RZ, 0x1 ;  /* 0x00000001ffb17803 */ /* 0x000fe20000000000 */
[----:B------:R-:W0:Y:S01]  /*25b0*/  LDCU.64 UR10, c[0x0][0x3c0] ;  /* 0x00007800ff0a77ac */ /* 0x000e220008000a00 */
[----:B------:R-:W-:-:S02]  /*25c0*/  LEA.HI.SX32 R111, R5, R0, 0x1b ;  /* 0x00000000056f7211 */ /* 0x000fc400078fdaff */
[-C--:B------:R-:W-:Y:S02]  /*25d0*/  LEA.HI.SX32 R113, R9, R0.reuse, 0x1b ;  /* 0x0000000009717211 */ /* 0x080fe400078fdaff */
[-C--:B------:R-:W-:Y:S02]  /*25e0*/  LEA.HI.SX32 R115, R11, R0.reuse, 0x1b ;  /* 0x000000000b737211 */ /* 0x080fe400078fdaff */
[-C--:B------:R-:W-:Y:S02]  /*25f0*/  LEA.HI.SX32 R117, R21, R0.reuse, 0x1b ;  /* 0x0000000015757211 */ /* 0x080fe400078fdaff */
[----:B------:R-:W-:Y:S02]  /*2600*/  LEA.HI.SX32 R129, R121, R0, 0x1b ;  /* 0x0000000079817211 */ /* 0x000fe400078fdaff */
[----:B------:R-:W-:Y:S02]  /*2610*/  IADD3 R7, PT, PT, R0, 0x9, RZ ;  /* 0x0000000900077810 */ /* 0x000fe40007ffe0ff */
[----:B------:R-:W-:-:S02]  /*2620*/  ISETP.GE.AND P2, PT, R57, R97, PT ;  /* 0x000000613900720c */ /* 0x000fc40003f46270 */
[-C--:B------:R-:W-:Y:S02]  /*2630*/  ISETP.GE.AND P1, PT, R58, R97.reuse, PT ;  /* 0x000000613a00720c */ /* 0x080fe40003f26270 */
[----:B------:R-:W-:Y:S02]  /*2640*/  ISETP.GE.AND P0, PT, R59, R97, PT ;  /* 0x000000613b00720c */ /* 0x000fe40003f06270 */
[----:B------:R-:W-:Y:S02]  /*2650*/  IADD3 R10, PT, PT, R73, 0x160, RZ ;  /* 0x00000160490a7810 */ /* 0x000fe40007ffe0ff */
[C---:B------:R-:W-:Y:S02]  /*2660*/  IADD3 R5, PT, PT, R0.reuse, 0x8, RZ ;  /* 0x0000000800057810 */ /* 0x040fe40007ffe0ff */
[C---:B------:R-:W-:Y:S02]  /*2670*/  IADD3 R9, PT, PT, R0.reuse, 0xa, RZ ;  /* 0x0000000a00097810 */ /* 0x040fe40007ffe0ff */
[----:B------:R-:W-:-:S02]  /*2680*/  IADD3 R11, PT, PT, R0, 0xb, RZ ;  /* 0x0000000b000b7810 */ /* 0x000fc40007ffe0ff */
[C---:B------:R-:W-:Y:S02]  /*2690*/  IADD3 R21, PT, PT, R0.reuse, 0xc, RZ ;  /* 0x0000000c00157810 */ /* 0x040fe40007ffe0ff */
[C---:B------:R-:W-:Y:S02]  /*26a0*/  IADD3 R121, PT, PT, R0.reuse, 0xe, RZ ;  /* 0x0000000e00797810 */ /* 0x040fe40007ffe0ff */
[----:B------:R-:W-:Y:S02]  /*26b0*/  IADD3 R123, PT, PT, R0, 0xf, RZ ;  /* 0x0000000f007b7810 */ /* 0x000fe40007ffe0ff */
[C---:B------:R-:W-:Y:S02]  /*26c0*/  IADD3 R4, PT, PT, R73.reuse, 0x100, RZ ;  /* 0x0000010049047810 */ /* 0x040fe40007ffe0ff */
[C---:B------:R-:W-:Y:S02]  /*26d0*/  IADD3 R8, PT, PT, R73.reuse, 0x140, RZ ;  /* 0x0000014049087810 */ /* 0x040fe40007ffe0ff */
[----:B------:R-:W-:-:S02]  /*26e0*/  IADD3 R20, PT, PT, R73, 0x180, RZ ;  /* 0x0000018049147810 */ /* 0x000fc40007ffe0ff */
[C---:B------:R-:W-:Y:S02]  /*26f0*/  IADD3 R22, PT, PT, R73.reuse, 0x1a0, RZ ;  /* 0x000001a049167810 */ /* 0x040fe40007ffe0ff */
[----:B------:R-:W-:Y:S02]  /*2700*/  IADD3 R112, PT, PT, R73, 0x1c0, RZ ;  /* 0x000001c049707810 */ /* 0x000fe40007ffe0ff */
[----:B------:R-:W-:Y:S02]  /*2710*/  LEA.HI.SX32 R133, R7, R0, 0x1b ;  /* 0x0000000007857211 */ /* 0x000fe400078fdaff */
[----:B------:R-:W-:Y:S02]  /*2720*/  P2R R176, PR, RZ, 0x4 ;  /* 0x00000004ffb07803 */ /* 0x000fe40000000000 */
[----:B------:R-:W-:Y:S02]  /*2730*/  P2R R180, PR, RZ, 0x2 ;  /* 0x00000002ffb47803 */ /* 0x000fe40000000000 */
[----:B------:R-:W-:-:S02]  /*2740*/  P2R R181, PR, RZ, 0x1 ;  /* 0x00000001ffb57803 */ /* 0x000fc40000000000 */
        /* <DEDUP_REMOVED lines=8> */
[-C--:B------:R-:W-:Y:S02]  /*27d0*/  ISETP.GE.AND P0, PT, R60, R97.reuse, PT ;  /* 0x000000613c00720c */ /* 0x080fe40003f06270 */
[-C--:B------:R-:W-:Y:S01]  /*27e0*/  ISETP.GE.AND P1, PT, R61, R97.reuse, PT ;  /* 0x000000613d00720c */ /* 0x080fe20003f26270 */
[----:B------:R-:W-:Y:S01]  /*27f0*/  IMAD R122, R7, 0x2, R74 ;  /* 0x00000002077a7824 */ /* 0x000fe200078e024a */
[----:B------:R-:W-:Y:S02]  /*2800*/  ISETP.GE.AND P2, PT, R62, R97, PT ;  /* 0x000000613e00720c */ /* 0x000fe40003f46270 */
[----:B------:R-:W-:-:S02]  /*2810*/  LEA.HI.SX32 R21, R0, R0, 0x1b ;  /* 0x0000000000157211 */ /* 0x000fc400078fdaff */
[-C--:B------:R-:W-:Y:S02]  /*2820*/  LEA.HI.SX32 R119, R4, R73.reuse, 0x1b ;  /* 0x0000004904777211 */ /* 0x080fe400078fdaff */
[-C--:B------:R-:W-:Y:S02]  /*2830*/  LEA.HI.SX32 R5, R6, R73.reuse, 0x1b ;  /* 0x0000004906057211 */ /* 0x080fe400078fdaff */
[-C--:B------:R-:W-:Y:S02]  /*2840*/  LEA.HI.SX32 R121, R8, R73.reuse, 0x1b ;  /* 0x0000004908797211 */ /* 0x080fe400078fdaff */
[-C--:B------:R-:W-:Y:S02]  /*2850*/  LEA.HI.SX32 R123, R20, R73.reuse, 0x1b ;  /* 0x00000049147b7211 */ /* 0x080fe400078fdaff */
[-C--:B------:R-:W-:Y:S02]  /*2860*/  LEA.HI.SX32 R9, R22, R73.reuse, 0x1b ;  /* 0x0000004916097211 */ /* 0x080fe400078fdaff */
[----:B------:R-:W-:-:S02]  /*2870*/  LEA.HI.SX32 R125, R112, R73, 0x1b ;  /* 0x00000049707d7211 */ /* 0x000fc400078fdaff */
[----:B------:R-:W-:Y:S02]  /*2880*/  LEA.HI.SX32 R11, R114, R73, 0x1b ;  /* 0x00000049720b7211 */ /* 0x000fe400078fdaff */
[-C--:B------:R-:W-:Y:S01]  /*2890*/  LEA R114, R115, R74.reuse, 0x1 ;  /* 0x0000004a73727211 */ /* 0x080fe200078e08ff */
[--C-:B------:R-:W-:Y:S01]  /*28a0*/  IMAD R115, R117, 0x2, R74.reuse ;  /* 0x0000000275737824 */ /* 0x100fe200078e024a */
[-C--:B------:R-:W-:Y:S02]  /*28b0*/  LEA R116, R127, R74.reuse, 0x1 ;  /* 0x0000004a7f747211 */ /* 0x080fe400078e08ff */
[-C--:B------:R-:W-:Y:S01]  /*28c0*/  LEA R117, R129, R74.reuse, 0x1 ;  /* 0x0000004a81757211 */ /* 0x080fe200078e08ff */
[----:B------:R-:W-:Y:S01]  /*28d0*/  IMAD R129, R135, 0x2, R74 ;  /* 0x0000000287817824 */ /* 0x000fe200078e024a */
[-C--:B------:R-:W-:Y:S02]  /*28e0*/  LEA R127, R131, R74.reuse, 0x1 ;  /* 0x0000004a837f7211 */ /* 0x080fe400078e08ff */
[----:B------:R-:W-:-:S02]  /*28f0*/  LEA R128, R133, R74, 0x1 ;  /* 0x0000004a85807211 */ /* 0x000fc400078e08ff */
[----:B------:R-:W-:Y:S02]  /*2900*/  P2R R182, PR, RZ, 0x1 ;  /* 0x00000001ffb67803 */ /* 0x000fe40000000000 */
[----:B------:R-:W-:Y:S02]  /*2910*/  P2R R183, PR, RZ, 0x2 ;  /* 0x00000002ffb77803 */ /* 0x000fe40000000000 */
[----:B------:R-:W-:Y:S02]  /*2920*/  P2R R184, PR, RZ, 0x4 ;  /* 0x00000004ffb87803 */ /* 0x000fe40000000000 */
[-C--:B------:R-:W-:Y:S02]  /*2930*/  LEA R111, R111, R74.reuse, 0x1 ;  /* 0x0000004a6f6f7211 */ /* 0x080fe400078e08ff */
[-C--:B------:R-:W-:Y:S02]  /*2940*/  LEA R112, R23, R74.reuse, 0x1 ;  /* 0x0000004a17707211 */ /* 0x080fe400078e08ff */
[----:B------:R-:W-:-:S02]  /*2950*/  LEA R113, R113, R74, 0x1 ;  /* 0x0000004a71717211 */ /* 0x000fc400078e08ff */
[-C--:B------:R-:W-:Y:S02]  /*2960*/  LEA R118, R21, R74.reuse, 0x1 ;  /* 0x0000004a15767211 */ /* 0x080fe400078e08ff */
[-C--:B------:R-:W-:Y:S02]  /*2970*/  LEA R119, R119, R74.reuse, 0x1 ;  /* 0x0000004a77777211 */ /* 0x080fe400078e08ff */
[-C--:B------:R-:W-:Y:S02]  /*2980*/  LEA R120, R5, R74.reuse, 0x1 ;  /* 0x0000004a05787211 */ /* 0x080fe400078e08ff */
        /* <DEDUP_REMOVED lines=9> */
[----:B------:R-:W-:Y:S02]  /*2a20*/  LEA R134, R145, R74, 0x1 ;  /* 0x0000004a91867211 */ /* 0x000fe400078e08ff */
[-C--:B------:R-:W-:Y:S02]  /*2a30*/  ISETP.GE.AND P0, PT, R63, R97.reuse, PT ;  /* 0x000000613f00720c */ /* 0x080fe40003f06270 */
[-C--:B------:R-:W-:Y:S02]  /*2a40*/  ISETP.GE.AND P1, PT, R64, R97.reuse, PT ;  /* 0x000000614000720c */ /* 0x080fe40003f26270 */
[-C--:B------:R-:W-:Y:S02]  /*2a50*/  ISETP.GE.AND P2, PT, R65, R97.reuse, PT ;  /* 0x000000614100720c */ /* 0x080fe40003f46270 */
[-C--:B------:R-:W-:Y:S02]  /*2a60*/  ISETP.GE.AND P3, PT, R66, R97.reuse, PT ;  /* 0x000000614200720c */ /* 0x080fe40003f66270 */
[----:B------:R-:W-:-:S02]  /*2a70*/  ISETP.GE.AND P4, PT, R67, R97, PT ;  /* 0x000000614300720c */ /* 0x000fc40003f86270 */
[----:B01234-:R-:W-:-:S13]  /*2a80*/  ISETP.GE.AND P5, PT, R68, R97, PT ;  /* 0x000000614400720c */ /* 0x01ffda0003fa6270 */
.L_x_1983:
[----:B------:R-:W-:Y:S01]  /*2a90*/  MOV R4, R46 ;  /* 0x0000002e00047202 */ /* 0x000fe20000000f00 */
[----:B------:R-:W-:Y:S01]  /*2aa0*/  IMAD.MOV.U32 R5, RZ, RZ, RZ ;  /* 0x000000ffff057224 */ /* 0x000fe200078e00ff */
[----:B------:R-:W-:Y:S02]  /*2ab0*/  P2R R172, PR, RZ, 0x1 ;  /* 0x00000001ffac7803 */ /* 0x000fe40000000000 */
[----:B------:R-:W-:Y:S01]  /*2ac0*/  ISETP.NE.AND P0, PT, R177, RZ, PT ;  /* 0x000000ffb100720c */ /* 0x000fe20003f05270 */
[C---:B------:R-:W-:Y:S01]  /*2ad0*/  IMAD.WIDE.U32 R6, R109.reuse, UR8, R4 ;  /* 0x000000086d067c25 */ /* 0x040fe2000f8e0004 */
[----:B------:R-:W-:Y:S02]  /*2ae0*/  P2R R174, PR, RZ, 0x2 ;  /* 0x00000002ffae7803 */ /* 0x000fe40000000000 */
[----:B------:R-:W-:Y:S01]  /*2af0*/  P2R R173, PR, RZ, 0x1 ;  /* 0x00000001ffad7803 */ /* 0x000fe20000000000 */
[----:B------:R-:W-:Y:S01]  /*2b00*/  IMAD R5, R109, UR9, R7 ;  /* 0x000000096d057c24 */ /* 0x000fe2000f8e0207 */
[----:B------:R-:W-:-:S02]  /*2b10*/  LEA R4, P6, R6, R69, 0x1 ;  /* 0x0000004506047211 */ /* 0x000fc400078c08ff */
[----:B------:R-:W-:Y:S02]  /*2b20*/  MOV R7, R29 ;  /* 0x0000001d00077202 */ /* 0x000fe40000000f00 */
[----:B------:R-:W-:Y:S02]  /*2b30*/  LEA.HI.X R5, R6, R70, R5, 0x1, P6 ;  /* 0x0000004606057211 */ /* 0x000fe400030f0c05 */
[----:B------:R-:W-:Y:S02]  /*2b40*/  MOV R6, R12 ;  /* 0x0000000c00067202 */ /* 0x000fe40000000f00 */
[----:B------:R-:W-:Y:S02]  /*2b50*/  ISETP.NE.AND P0, PT, R178, RZ, PT ;  /* 0x000000ffb200720c */ /* 0x000fe40003f05270 */
[----:B------:R-:W-:Y:S01]  /*2b60*/  ISETP.NE.AND P1, PT, R176, RZ, PT ;  /* 0x000000ffb000720c */ /* 0x000fe20003f25270 */
[----:B------:R-:W-:Y:S01]  /*2b70*/  IMAD.WIDE.U32 R8, R109, UR6, R6 ;  /* 0x000000066d087c25 */ /* 0x000fe2000f8e0006 */
[----:B------:R-:W-:-:S02]  /*2b80*/  P2R R169, PR, RZ, 0x1 ;  /* 0x00000001ffa97803 */ /* 0x000fc40000000000 */
[----:B------:R-:W-:Y:S01]  /*2b90*/  ISETP.NE.AND P0, PT, R179, RZ, PT ;  /* 0x000000ffb300720c */ /* 0x000fe20003f05270 */
[----:B------:R-:W-:Y:S01]  /*2ba0*/  IMAD R0, R109, UR7, R9 ;  /* 0x000000076d007c24 */ /* 0x000fe2000f8e0209 */
[C---:B------:R-:W-:Y:S02]  /*2bb0*/  LEA R6, P6, R8.reuse, R18, 0x3 ;  /* 0x0000001208067211 */ /* 0x040fe400078c18ff */
[----:B------:R-:W-:Y:S02]  /*2bc0*/  MOV R9, R31 ;  /* 0x0000001f00097202 */ /* 0x000fe40000000f00 */
[----:B------:R-:W-:Y:S02]  /*2bd0*/  LEA.HI.X R7, R8, R19, R0, 0x3, P6 ;  /* 0x0000001308077211 */ /* 0x000fe400030f1c00 */
[----:B------:R-:W-:Y:S02]  /*2be0*/  MOV R8, R2 ;  /* 0x0000000200087202 */ /* 0x000fe40000000f00 */
[----:B------:R-:W-:-:S02]  /*2bf0*/  P2R R175, PR, RZ, 0x4 ;  /* 0x00000004ffaf7803 */ /* 0x000fc40000000000 */
[----:B------:R-:W2:Y:S01]  /*2c00*/  LDG.E.64 R6, desc[UR20][R6.64] ;  /* 0x0000001406067981 */ /* 0x000ea2000c1e1b00 */
[C---:B------:R-:W-:Y:S01]  /*2c10*/  IMAD.WIDE.U32 R8, R109.reuse, UR10, R8 ;  /* 0x0000000a6d087c25 */ /* 0x040fe2000f8e0008 */
[----:B------:R-:W-:Y:S02]  /*2c20*/  ISETP.NE.AND P2, PT, R180, RZ, PT ;  /* 0x000000ffb400720c */ /* 0x000fe40003f45270 */
[----:B------:R-:W-:Y:S01]  /*2c30*/  P2R R185, PR, RZ, 0x8 ;  /* 0x00000008ffb97803 */ /* 0x000fe20000000000 */
[----:B------:R-:W-:Y:S01]  /*2c40*/  IMAD R0, R109, UR11, R9 ;  /* 0x0000000b6d007c24 */ /* 0x000fe2000f8e0209 */
[C---:B------:R-:W-:Y:S02]  /*2c50*/  LEA R20, P6, R8.reuse, R16, 0x3 ;  /* 0x0000001008147211 */ /* 0x040fe400078c18ff */
[----:B------:R-:W-:Y:S02]  /*2c60*/  ISETP.NE.AND P3, PT, R181, RZ, PT ;  /* 0x000000ffb500720c */ /* 0x000fe40003f65270 */
[----:B------:R-:W-:-:S02]  /*2c70*/  LEA.HI.X R21, R8, R17, R0, 0x3, P6 ;  /* 0x0000001108157211 */ /* 0x000fc400030f1c00 */
[----:B------:R-:W-:Y:S02]  /*2c80*/  ISETP.GE.U32.AND P6, PT, R32, R71, PT ;  /* 0x000000472000720c */ /* 0x000fe40003fc6070 */
[----:B------:R-:W-:Y:S02]  /*2c90*/  P2R R186, PR, RZ, 0x10 ;  /* 0x00000010ffba7803 */ /* 0x000fe40000000000 */
[----:B------:R-:W-:Y:S02]  /*2ca0*/  FSEL R135, R93, RZ, !P6 ;  /* 0x000000ff5d877208 */ /* 0x000fe40007000000 */
[----:B------:R-:W-:Y:S02]  /*2cb0*/  ISETP.NE.AND P4, PT, R182, RZ, PT ;  /* 0x000000ffb600720c */ /* 0x000fe40003f85270 */
[----:B------:R-:W-:Y:S02]  /*2cc0*/  P2R R187, PR, RZ, 0x20 ;  /* 0x00000020ffbb7803 */ /* 0x000fe40000000000 */
[----:B------:R-:W-:Y:S01]  /*2cd0*/  ISETP.NE.AND P5, PT, R183, RZ, PT ;  /* 0x000000ffb700720c */ /* 0x000fe20003fa5270 */
[----:B--2---:R-:W-:Y:S01]  /*2ce0*/  FMUL.FTZ R9, R6, 1.4426950216293334961 ;  /* 0x3fb8aa3b06097820 */ /* 0x004fe20000410000 */
[----:B------:R-:W-:-:S03]  /*2cf0*/  FMUL.FTZ R8, R7, R94 ;  /* 0x0000005e07087220 */ /* 0x000fc60000410000 */
[----:B------:R-:W-:Y:S01]  /*2d00*/  FMUL.FTZ R0, R9, R94 ;  /* 0x0000005e09007220 */ /* 0x000fe20000410000 */
[----:B------:R-:W-:-:S04]  /*2d10*/  FMUL.RZ R8, R8, 0.15915493667125701904 ;  /* 0x3e22f98308087820 */ /* 0x000fc8000040c000 */
[----:B------:R-:W-:Y:S08]  /*2d20*/  MUFU.COS R23, R8 ;  /* 0x0000000800177308 */ /* 0x000ff00000000000 */
[----:B------:R-:W0:Y:S08]  /*2d30*/  MUFU.EX2 R0, R0 ;  /* 0x0000000000007308 */ /* 0x000e300000000800 */
[----:B------:R-:W1:Y:S01]  /*2d40*/  MUFU.SIN R11, R8 ;  /* 0x00000008000b7308 */ /* 0x000e620000000400 */
[-C--:B------:R-:W-:Y:S01]  /*2d50*/  FMUL.FTZ R6, R9, R96.reuse ;  /* 0x0000006009067220 */ /* 0x080fe20000410000 */
[C---:B0-----:R-:W-:Y:S01]  /*2d60*/  FMUL.FTZ R23, R0.reuse, R23 ;  /* 0x0000001700177220 */ /* 0x041fe20000410000 */
[----:B-1----:R-:W-:Y:S01]  /*2d70*/  FMUL.FTZ R11, R0, R11 ;  /* 0x0000000b000b7220 */ /* 0x002fe20000410000 */
[----:B------:R-:W-:-:S03]  /*2d80*/  FMUL.FTZ R0, R7, R96 ;  /* 0x0000006007007220 */ /* 0x000fc60000410000 */
[----:B------:R-:W-:Y:S01]  /*2d90*/  FSEL R137, R23, 1, !P6 ;  /* 0x3f80000017897808 */ /* 0x000fe20007000000 */
[----:B------:R-:W-:Y:S01]  /*2da0*/  FMUL.RZ R10, R0, 0.15915493667125701904 ;  /* 0x3e22f983000a7820 */ /* 0x000fe2000040c000 */
[----:B------:R-:W-:Y:S01]  /*2db0*/  FSEL R138, R11, RZ, !P6 ;  /* 0x000000ff0b8a7208 */ /* 0x000fe20007000000 */
[----:B------:R-:W-:Y:S08]  /*2dc0*/  MUFU.EX2 R6, R6 ;  /* 0x0000000600067308 */ /* 0x000ff00000000800 */
[----:B------:R-:W0:Y:S08]  /*2dd0*/  MUFU.COS R23, R10 ;  /* 0x0000000a00177308 */ /* 0x000e300000000000 */
[----:B------:R-:W1:Y:S01]  /*2de0*/  MUFU.SIN R11, R10 ;  /* 0x0000000a000b7308 */ /* 0x000e620000000400 */
[-C--:B------:R-:W-:Y:S01]  /*2df0*/  FMUL.FTZ R0, R9, R84.reuse ;  /* 0x0000005409007220 */ /* 0x080fe20000410000 */
[----:B------:R-:W-:Y:S01]  /*2e00*/  ISETP.GE.U32.AND P6, PT, R35, R71, PT ;  /* 0x000000472300720c */ /* 0x000fe20003fc6070 */
        /* <DEDUP_REMOVED lines=9> */
[----:B------:R-:W-:Y:S01]  /*2ea0*/  FSEL R136, R95, RZ, !P6 ;  /* 0x000000ff5f887208 */ /* 0x000fe20007000000 */
        /* <DEDUP_REMOVED lines=48> */
[----:B------:R-:W-:-:S03]  /*31b0*/  FMUL.FTZ R9, R9, R98 ;  /* 0x0000006209097220 */ /* 0x000fc60000410000 */
[----:B------:R-:W-:-:S03]  /*31c0*/  FMUL.RZ R8, R7, 0.15915493667125701904 ;  /* 0x3e22f98307087820 */ /* 0x000fc6000040c000 */
[----:B------:R-:W-:Y:S01]  /*31d0*/  MUFU.EX2 R9, R9 ;  /* 0x0000000900097308 */ /* 0x000fe20000000800 */
[C---:B0-----:R-:W-:Y:S01]  /*31e0*/  FMUL.FTZ R23, R0.reuse, R23 ;  /* 0x0000001700177220 */ /* 0x041fe20000410000 */
[----:B-1----:R-:W-:-:S06]  /*31f0*/  FMUL.FTZ R11, R0, R11 ;  /* 0x0000000b000b7220 */ /* 0x002fcc0000410000 */
[----:B------:R-:W0:Y:S08]  /*3200*/  MUFU.SIN R0, R8 ;  /* 0x0000000800007308 */ /* 0x000e300000000400 */
[----:B------:R-:W1:Y:S01]  /*3210*/  MUFU.COS R6, R8 ;  /* 0x0000000800067308 */ /* 0x000e620000000000 */
[----:B------:R-:W-:Y:S02]  /*3220*/  FSEL R148, R105, RZ, !P6 ;  /* 0x000000ff69947208 */ /* 0x000fe40007000000 */
[----:B------:R-:W-:-:S04]  /*3230*/  ISETP.GE.U32.AND P6, PT, R40, R71, PT ;  /* 0x000000472800720c */ /* 0x000fc80003fc6070 */
[----:B------:R-:W-:Y:S02]  /*3240*/  FSEL R154, R107, RZ, !P6 ;  /* 0x000000ff6b9a7208 */ /* 0x000fe40007000000 */
[----:B------:R-:W-:Y:S01]  /*3250*/  FSEL R153, R11, RZ, !P6 ;  /* 0x000000ff0b997208 */ /* 0x000fe20007000000 */
[----:B0-----:R-:W-:Y:S01]  /*3260*/  FMUL.FTZ R0, R9, R0 ;  /* 0x0000000009007220 */ /* 0x001fe20000410000 */
[----:B------:R-:W-:Y:S02]  /*3270*/  FSEL R155, R23, 1, !P6 ;  /* 0x3f800000179b7808 */ /* 0x000fe40007000000 */
[----:B------:R-:W-:Y:S01]  /*3280*/  ISETP.GE.U32.AND P6, PT, R41, R71, PT ;  /* 0x000000472900720c */ /* 0x000fe20003fc6070 */
[----:B-1----:R-:W-:-:S03]  /*3290*/  FMUL.FTZ R6, R9, R6 ;  /* 0x0000000609067220 */ /* 0x002fc60000410000 */
[----:B------:R-:W-:Y:S01]  /*32a0*/  FSEL R157, R0, RZ, !P6 ;  /* 0x000000ff009d7208 */ /* 0x000fe20007000000 */
[CC--:B------:R-:W-:Y:S01]  /*32b0*/  FMUL.FTZ R0, R135.reuse, R142.reuse ;  /* 0x0000008e87007220 */ /* 0x0c0fe20000410000 */
[----:B------:R-:W-:Y:S01]  /*32c0*/  FSEL R158, R6, 1, !P6 ;  /* 0x3f800000069e7808 */ /* 0x000fe20007000000 */
[----:B------:R-:W-:Y:S02]  /*32d0*/  FMUL.FTZ R6, RZ, R142 ;  /* 0x0000008eff067220 */ /* 0x000fe40000410000 */
[-C--:B------:R-:W-:Y:S02]  /*32e0*/  FFMA.FTZ R0, RZ, R140.reuse, R0 ;  /* 0x0000008cff007223 */ /* 0x080fe40000010000 */
[----:B------:R-:W-:Y:S02]  /*32f0*/  FFMA.FTZ R7, R135, R140, -R6 ;  /* 0x0000008c87077223 */ /* 0x000fe40000010806 */
[----:B------:R-:W-:Y:S02]  /*3300*/  FADD.FTZ R6, RZ, R0 ;  /* 0x00000000ff067221 */ /* 0x000fe40000010000 */
[----:B------:R-:W-:-:S02]  /*3310*/  FADD.FTZ R0, R136, R7 ;  /* 0x0000000788007221 */ /* 0x000fc40000010000 */
[C---:B------:R-:W-:Y:S02]  /*3320*/  FMUL.FTZ R8, R143.reuse, R6 ;  /* 0x000000068f087220 */ /* 0x040fe40000410000 */
[-C--:B------:R-:W-:Y:S02]  /*3330*/  FMUL.FTZ R7, R143, R0.reuse ;  /* 0x000000008f077220 */ /* 0x080fe40000410000 */
[C---:B------:R-:W-:Y:S02]  /*3340*/  FFMA.FTZ R8, R141.reuse, R0, -R8 ;  /* 0x000000008d087223 */ /* 0x040fe40000010808 */
[----:B------:R-:W-:Y:S02]  /*3350*/  FFMA.FTZ R7, R141, R6, R7 ;  /* 0x000000068d077223 */ /* 0x000fe40000010007 */
[----:B------:R-:W-:Y:S02]  /*3360*/  FADD.FTZ R8, R139, R8 ;  /* 0x000000088b087221 */ /* 0x000fe40000010000 */
[----:B------:R-:W-:-:S02]  /*3370*/  FADD.FTZ R7, RZ, R7 ;  /* 0x00000007ff077221 */ /* 0x000fc40000010000 */
[CC--:B------:R-:W-:Y:S02]  /*3380*/  FMUL.FTZ R11, R145.reuse, R8.reuse ;  /* 0x00000008910b7220 */ /* 0x0c0fe40000410000 */
[-C--:B------:R-:W-:Y:S02]  /*3390*/  FMUL.FTZ R9, R145, R7.reuse ;  /* 0x0000000791097220 */ /* 0x080fe40000410000 */
[C---:B------:R-:W-:Y:S02]  /*33a0*/  FFMA.FTZ R11, R146.reuse, R7, R11 ;  /* 0x00000007920b7223 */ /* 0x040fe4000001000b */
[----:B------:R-:W-:Y:S02]  /*33b0*/  FFMA.FTZ R9, R146, R8, -R9 ;  /* 0x0000000892097223 */ /* 0x000fe40000010809 */
[----:B------:R-:W-:Y:S01]  /*33c0*/  FADD.FTZ R11, RZ, R11 ;  /* 0x0000000bff0b7221 */ /* 0x000fe20000010000 */
[----:B------:R-:W-:Y:S01]  /*33d0*/  FMUL.FTZ R7, R137, R142 ;  /* 0x0000008e89077220 */ /* 0x000fe20000410000 */
[----:B------:R-:W-:-:S02]  /*33e0*/  FADD.FTZ R9, R144, R9 ;  /* 0x0000000990097221 */ /* 0x000fc40000010000 */
[C---:B------:R-:W-:Y:S01]  /*33f0*/  FMUL.FTZ R23, R149.reuse, R11 ;  /* 0x0000000b95177220 */ /* 0x040fe20000410000 */
[C---:B------:R-:W-:Y:S01]  /*3400*/  FMUL.FTZ R0, R138.reuse, R142 ;  /* 0x0000008e8a007220 */ /* 0x040fe20000410000 */
[-C--:B------:R-:W-:Y:S01]  /*3410*/  FFMA.FTZ R6, R138, R140.reuse, R7 ;  /* 0x0000008c8a067223 */ /* 0x080fe20000010007 */
[-C--:B------:R-:W-:Y:S01]  /*3420*/  FMUL.FTZ R22, R149, R9.reuse ;  /* 0x0000000995167220 */ /* 0x080fe20000410000 */
[C---:B------:R-:W-:Y:S01]  /*3430*/  FFMA.FTZ R10, R150.reuse, R9, -R23 ;  /* 0x00000009960a7223 */ /* 0x040fe20000010817 */
[----:B------:R-:W-:Y:S01]  /*3440*/  FFMA.FTZ R0, R137, R140, -R0 ;  /* 0x0000008c89007223 */ /* 0x000fe20000010800 */
[----:B------:R-:W-:Y:S01]  /*3450*/  FMUL.FTZ R8, R143, R6 ;  /* 0x000000068f087220 */ /* 0x000fe20000410000 */
[----:B------:R-:W-:Y:S01]  /*3460*/  FFMA.FTZ R22, R150, R11, R22 ;  /* 0x0000000b96167223 */ /* 0x000fe20000010016 */
[----:B------:R-:W-:Y:S01]  /*3470*/  FADD.FTZ R10, R147, R10 ;  /* 0x0000000a930a7221 */ /* 0x000fe20000010000 */
[-C--:B------:R-:W-:Y:S01]  /*3480*/  FMUL.FTZ R7, R143, R0.reuse ;  /* 0x000000008f077220 */ /* 0x080fe20000410000 */
[C---:B------:R-:W-:Y:S01]  /*3490*/  FFMA.FTZ R8, R141.reuse, R0, -R8 ;  /* 0x000000008d087223 */ /* 0x040fe20000010808 */
[----:B------:R-:W-:Y:S01]  /*34a0*/  FADD.FTZ R22, RZ, R22 ;  /* 0x00000016ff167221 */ /* 0x000fe20000010000 */
[C---:B------:R-:W-:Y:S01]  /*34b0*/  FMUL.FTZ R0, R152.reuse, R10 ;  /* 0x0000000a98007220 */ /* 0x040fe20000410000 */
        /* <DEDUP_REMOVED lines=10> */
[----:B------:R-:W-:Y:S01]  /*3560*/  FADD.FTZ R6, R148, R23 ;  /* 0x0000001794067221 */ /* 0x000fe20000010000 */
[----:B------:R-:W-:Y:S01]  /*3570*/  FMUL.FTZ R8, R153, R10 ;  /* 0x0000000a99087220 */ /* 0x000fe20000410000 */
[-C--:B------:R-:W-:Y:S01]  /*3580*/  FMUL.FTZ R0, R149, R9.reuse ;  /* 0x0000000995007220 */ /* 0x080fe20000410000 */
[C---:B------:R-:W-:Y:S01]  /*3590*/  FFMA.FTZ R7, R150.reuse, R9, -R7 ;  /* 0x0000000996077223 */ /* 0x040fe20000010807 */
[-C--:B------:R-:W-:Y:S01]  /*35a0*/  FMUL.FTZ R23, R153, R6.reuse ;  /* 0x0000000699177220 */ /* 0x080fe20000410000 */
[C---:B------:R-:W-:Y:S01]  /*35b0*/  FFMA.FTZ R9, R155.reuse, R6, -R8 ;  /* 0x000000069b097223 */ /* 0x040fe20000010808 */
[----:B------:R-:W-:Y:S01]  /*35c0*/  FFMA.FTZ R0, R150, R11, R0 ;  /* 0x0000000b96007223 */ /* 0x000fe20000010000 */
[----:B------:R-:W-:Y:S01]  /*35d0*/  FMUL.FTZ R8, R152, R7 ;  /* 0x0000000798087220 */ /* 0x000fe20000410000 */
[----:B------:R-:W-:Y:S01]  /*35e0*/  FFMA.FTZ R23, R155, R10, R23 ;  /* 0x0000000a9b177223 */ /* 0x000fe20000010017 */
[----:B------:R-:W-:Y:S01]  /*35f0*/  FADD.FTZ R9, R154, R9 ;  /* 0x000000099a097221 */ /* 0x000fe20000010000 */
[-C--:B------:R-:W-:Y:S01]  /*3600*/  FMUL.FTZ R6, R152, R0.reuse ;  /* 0x0000000098067220 */ /* 0x080fe20000410000 */
[----:B------:R-:W-:Y:S01]  /*3610*/  FFMA.FTZ R8, R151, R0, R8 ;  /* 0x0000000097087223 */ /* 0x000fe20000010008 */
[----:B------:R-:W-:Y:S01]  /*3620*/  FADD.FTZ R23, RZ, R23 ;  /* 0x00000017ff177221 */ /* 0x000fe20000010000 */
[----:B------:R-:W-:Y:S01]  /*3630*/  FMUL.FTZ R11, R157, R9 ;  /* 0x000000099d0b7220 */ /* 0x000fe20000410000 */
[----:B------:R-:W-:Y:S01]  /*3640*/  FFMA.FTZ R6, R151, R7, -R6 ;  /* 0x0000000797067223 */ /* 0x000fe20000010806 */
[----:B------:R-:W-:Y:S01]  /*3650*/  FMUL.FTZ R0, R153, R8 ;  /* 0x0000000899007220 */ /* 0x000fe20000410000 */
[-C--:B------:R-:W-:Y:S01]  /*3660*/  FMUL.FTZ R10, R157, R23.reuse ;  /* 0x000000179d0a7220 */ /* 0x080fe20000410000 */
[----:B------:R-:W-:Y:S01]  /*3670*/  FFMA.FTZ R23, R158, R23, R11 ;  /* 0x000000179e177223 */ /* 0x000fe2000001000b */
[----:B------:R-:W-:Y:S01]  /*3680*/  FSEL R156, R108, RZ, !P6 ;  /* 0x000000ff6c9c7208 */ /* 0x000fe20007000000 */
[-C--:B------:R-:W-:Y:S01]  /*3690*/  FFMA.FTZ R0, R155, R6.reuse, -R0 ;  /* 0x000000069b007223 */ /* 0x080fe20000010800 */
[----:B------:R-:W-:Y:S01]  /*36a0*/  FMUL.FTZ R7, R153, R6 ;  /* 0x0000000699077220 */ /* 0x000fe20000410000 */
[----:B------:R-:W-:Y:S01]  /*36b0*/  FFMA.FTZ R11, R158, R9, -R10 ;  /* 0x000000099e0b7223 */ /* 0x000fe2000001080a */
[----:B------:R-:W-:Y:S01]  /*36c0*/  FADD.FTZ R22, RZ, R23 ;  /* 0x00000017ff167221 */ /* 0x000fe20000010000 */
[----:B------:R-:W-:Y:S01]  /*36d0*/  FMUL.FTZ R9, R157, R0 ;  /* 0x000000009d097220 */ /* 0x000fe20000410000 */
[----:B------:R-:W-:Y:S01]  /*36e0*/  FFMA.FTZ R7, R155, R8, R7 ;  /* 0x000000089b077223 */ /* 0x000fe20000010007 */
[----:B------:R-:W-:-:S02]  /*36f0*/  FADD.FTZ R159, R156, R11 ;  /* 0x0000000b9c9f7221 */ /* 0x000fc40000010000 */
[----:B------:R-:W0:Y:S01]  /*3700*/  SHFL.UP PT, R10, R22, 0x1, RZ ;  /* 0x04200000160a7989 */ /* 0x000e2200000e00ff */
[----:B------:R-:W-:-:S03]  /*3710*/  FFMA.FTZ R6, R158, R7, R9 ;  /* 0x000000079e067223 */ /* 0x000fc60000010009 */
[----:B------:R-:W1:Y:S01]  /*3720*/  SHFL.UP PT, R9, R159, 0x1, RZ ;  /* 0x042000009f097989 */ /* 0x000e6200000e00ff */
[----:B------:R-:W-:Y:S01]  /*3730*/  FMUL.FTZ R7, R157, R7 ;  /* 0x000000079d077220 */ /* 0x000fe20000410000 */
[----:B------:R-:W-:Y:S02]  /*3740*/  ISETP.GE.AND P6, PT, R73, 0x1, PT ;  /* 0x000000014900780c */ /* 0x000fe40003fc6270 */
[----:B------:R-:W2:Y:S01]  /*3750*/  SHFL.UP PT, R8, R6, 0x1, RZ ;  /* 0x0420000006087989 */ /* 0x000ea200000e00ff */
[----:B------:R-:W-:-:S05]  /*3760*/  FFMA.FTZ R23, R158, R0, -R7 ;  /* 0x000000009e177223 */ /* 0x000fca0000010807 */
[----:B------:R-:W3:Y:S01]  /*3770*/  SHFL.UP PT, R0, R23, 0x1, RZ ;  /* 0x0420000017007989 */ /* 0x000ee200000e00ff */
[-C--:B0-----:R-:W-:Y:S01]  /*3780*/  FMUL.FTZ R160, R6, R10.reuse ;  /* 0x0000000a06a07220 */ /* 0x081fe20000410000 */
[----:B------:R-:W-:-:S03]  /*3790*/  FMUL.FTZ R7, R23, R10 ;  /* 0x0000000a17077220 */ /* 0x000fc60000410000 */
[-C--:B-1----:R-:W-:Y:S01]  /*37a0*/  FFMA.FTZ R160, R23, R9.reuse, -R160 ;  /* 0x0000000917a07223 */ /* 0x082fe200000108a0 */
[----:B------:R-:W-:-:S04]  /*37b0*/  FFMA.FTZ R9, R6, R9, R7 ;  /* 0x0000000906097223 */ /* 0x000fc80000010007 */
[----:B------:R-:W-:Y:S01]  /*37c0*/  @P6 FADD.FTZ R22, R22, R9 ;  /* 0x0000000916166221 */ /* 0x000fe20000010000 */
[----:B------:R-:W-:-:S04]  /*37d0*/  @P6 FADD.FTZ R159, R159, R160 ;  /* 0x000000a09f9f6221 */ /* 0x000fc80000010000 */
[----:B------:R-:W0:Y:S01]  /*37e0*/  SHFL.UP PT, R9, R22, 0x2, RZ ;  /* 0x0440000016097989 */ /* 0x000e2200000e00ff */
[CC--:B--2---:R-:W-:Y:S01]  /*37f0*/  FMUL.FTZ R10, R6.reuse, R8.reuse ;  /* 0x00000008060a7220 */ /* 0x0c4fe20000410000 */
[C---:B------:R-:W-:Y:S02]  /*3800*/  FMUL.FTZ R7, R23.reuse, R8 ;  /* 0x0000000817077220 */ /* 0x040fe40000410000 */
[----:B------:R-:W1:Y:S02]  /*3810*/  SHFL.UP PT, R8, R159, 0x2, RZ ;  /* 0x044000009f087989 */ /* 0x000e6400000e00ff */
[-C--:B---3--:R-:W-:Y:S01]  /*3820*/  @P6 FFMA.FTZ R6, R6, R0.reuse, R7 ;  /* 0x0000000006066223 */ /* 0x088fe20000010007 */
[----:B------:R-:W-:-:S04]  /*3830*/  @P6 FFMA.FTZ R23, R23, R0, -R10 ;  /* 0x0000000017176223 */ /* 0x000fc8000001080a */
        /* <DEDUP_REMOVED lines=19> */
[----:B------:R-:W-:-:S04]  /*3970*/  FMUL.FTZ R9, R23, R9 ;  /* 0x0000000917097220 */ /* 0x000fc80000410000 */
[CC--:B-1----:R-:W-:Y:S01]  /*3980*/  FFMA.FTZ R9, R6.reuse, R8.reuse, R9 ;  /* 0x0000000806097223 */ /* 0x0c2fe20000010009 */
[----:B------:R-:W-:Y:S01]  /*3990*/  FFMA.FTZ R10, R23, R8, -R10 ;  /* 0x00000008170a7223 */ /* 0x000fe2000001080a */
[----:B--2---:R-:W-:-:S05]  /*39a0*/  FMUL.FTZ R8, R6, R7 ;  /* 0x0000000706087220 */ /* 0x004fca0000410000 */
[----:B------:R-:W-:Y:S01]  /*39b0*/  @P6 FADD.FTZ R22, R22, R9 ;  /* 0x0000000916166221 */ /* 0x000fe20000010000 */
[----:B------:R-:W-:Y:S01]  /*39c0*/  FMUL.FTZ R7, R23, R7 ;  /* 0x0000000717077220 */ /* 0x000fe20000410000 */
[----:B------:R-:W-:-:S03]  /*39d0*/  @P6 FADD.FTZ R159, R159, R10 ;  /* 0x0000000a9f9f6221 */ /* 0x000fc60000010000 */
        /* <DEDUP_REMOVED lines=9> */
[CC--:B-1----:R-:W-:Y:S01]  /*3a70*/  FFMA.FTZ R10, R23.reuse, R8.reuse, -R10 ;  /* 0x00000008170a7223 */ /* 0x0c2fe2000001080a */
[C---:B------:R-:W-:Y:S01]  /*3a80*/  FFMA.FTZ R9, R6.reuse, R8, R9 ;  /* 0x0000000806097223 */ /* 0x040fe20000010009 */
[-C--:B--2---:R-:W-:Y:S01]  /*3a90*/  FMUL.FTZ R8, R6, R7.reuse ;  /* 0x0000000706087220 */ /* 0x084fe20000410000 */
[----:B------:R-:W-:-:S05]  /*3aa0*/  FMUL.FTZ R7, R23, R7 ;  /* 0x0000000717077220 */ /* 0x000fca0000410000 */
[----:B------:R-:W-:Y:S01]  /*3ab0*/  @P6 FADD.FTZ R22, R22, R9 ;  /* 0x0000000916166221 */ /* 0x000fe20000010000 */
[-C--:B---3--:R-:W-:Y:S01]  /*3ac0*/  @P6 FFMA.FTZ R6, R6, R0.reuse, R7 ;  /* 0x0000000006066223 */ /* 0x088fe20000010007 */
[----:B------:R-:W-:Y:S01]  /*3ad0*/  @P6 FADD.FTZ R159, R159, R10 ;  /* 0x0000000a9f9f6221 */ /* 0x000fe20000010000 */
[----:B------:R-:W-:Y:S02]  /*3ae0*/  @P6 FFMA.FTZ R23, R23, R0, -R8 ;  /* 0x0000000017176223 */ /* 0x000fe40000010808 */
[----:B------:R-:W0:Y:S04]  /*3af0*/  SHFL.UP PT, R10, R22, 0x10, RZ ;  /* 0x06000000160a7989 */ /* 0x000e2800000e00ff */
[----:B------:R-:W1:Y:S04]  /*3b00*/  SHFL.UP PT, R0, R6, 0x10, RZ ;  /* 0x0600000006007989 */ /* 0x000e6800000e00ff */
[----:B------:R-:W2:Y:S04]  /*3b10*/  SHFL.UP PT, R8, R159, 0x10, RZ ;  /* 0x060000009f087989 */ /* 0x000ea800000e00ff */
[----:B------:R-:W3:Y:S01]  /*3b20*/  SHFL.UP PT, R9, R23, 0x10, RZ ;  /* 0x0600000017097989 */ /* 0x000ee200000e00ff */
[----:B------:R-:W-:-:S02]  /*3b30*/  ISETP.GE.AND P6, PT, R51, R97, PT ;  /* 0x000000613300720c */ /* 0x000fc40003fc6270 */
[----:B------:R-:W-:Y:S01]  /*3b40*/  PRMT R7, RZ, 0x7610, R7 ;  /* 0x00007610ff077816 */ /* 0x000fe20000000007 */
[-C--:B0-----:R-:W-:Y:S01]  /*3b50*/  FMUL.FTZ R160, R6, R10.reuse ;  /* 0x0000000a06a07220 */ /* 0x081fe20000410000 */
[----:B------:R-:W-:-:S09]  /*3b60*/  FMUL.FTZ R11, R23, R10 ;  /* 0x0000000a170b7220 */ /* 0x000fd20000410000 */
[----:B------:R-:W4:Y:S01]  /*3b70*/  @!P6 LDG.E.U16 R7, desc[UR20][R4.64+0x40] ;  /* 0x000040140407e981 */ /* 0x000f22000c1e1500 */
[CC--:B-1----:R-:W-:Y:S01]  /*3b80*/  FMUL.FTZ R10, R6.reuse, R0.reuse ;  /* 0x00000000060a7220 */ /* 0x0c2fe20000410000 */
[C---:B------:R-:W-:Y:S01]  /*3b90*/  FMUL.FTZ R0, R23.reuse, R0 ;  /* 0x0000000017007220 */ /* 0x040fe20000410000 */
[-C--:B--2---:R-:W-:Y:S01]  /*3ba0*/  FFMA.FTZ R160, R23, R8.reuse, -R160 ;  /* 0x0000000817a07223 */ /* 0x084fe200000108a0 */
[C---:B------:R-:W-:Y:S01]  /*3bb0*/  FFMA.FTZ R11, R6.reuse, R8, R11 ;  /* 0x00000008060b7223 */ /* 0x040fe2000001000b */
[----:B------:R-:W-:Y:S01]  /*3bc0*/  ISETP.GE.AND P6, PT, R73, 0x10, PT ;  /* 0x000000104900780c */ /* 0x000fe20003fc6270 */
[-C--:B---3--:R-:W-:Y:S01]  /*3bd0*/  FFMA.FTZ R8, R23, R9.reuse, -R10 ;  /* 0x0000000917087223 */ /* 0x088fe2000001080a */
[----:B------:R-:W-:-:S05]  /*3be0*/  FFMA.FTZ R9, R6, R9, R0 ;  /* 0x0000000906097223 */ /* 0x000fca0000010000 */
[----:B------:R-:W-:Y:S02]  /*3bf0*/  FSEL R189, R6, R9, !P6 ;  /* 0x0000000906bd7208 */ /* 0x000fe40007000000 */
[----:B------:R-:W-:Y:S01]  /*3c00*/  PRMT R6, RZ, 0x7610, R6 ;  /* 0x00007610ff067816 */ /* 0x000fe20000000006 */
[----:B------:R-:W-:-:S05]  /*3c10*/  FADD.FTZ R11, R22, R11 ;  /* 0x0000000b160b7221 */ /* 0x000fca0000010000 */
[----:B------:R-:W2:Y:S01]  /*3c20*/  @!P0 LDG.E.U16 R6, desc[UR20][R4.64] ;  /* 0x0000001404068981 */ /* 0x000ea2000c1e1500 */
[----:B------:R-:W-:Y:S02]  /*3c30*/  ISETP.NE.AND P0, PT, R169, RZ, PT ;  /* 0x000000ffa900720c */ /* 0x000fe40003f05270 */
[----:B------:R-:W-:Y:S02]  /*3c40*/  FSEL R191, R22, R11, !P6 ;  /* 0x0000000b16bf7208 */ /* 0x000fe40007000000 */
[----:B------:R-:W-:Y:S01]  /*3c50*/  PRMT R22, RZ, 0x7610, R22 ;  /* 0x00007610ff167816 */ /* 0x000fe20000000016 */
[----:B------:R-:W-:Y:S01]  /*3c60*/  FADD.FTZ R10, R159, R160 ;  /* 0x000000a09f0a7221 */ /* 0x000fe20000010000 */
[----:B------:R-:W-:-:S07]  /*3c70*/  FSEL R188, R23, R8, !P6 ;  /* 0x0000000817bc7208 */ /* 0x000fce0007000000 */
[----:B------:R-:W3:Y:S01]  /*3c80*/  @!P0 LDG.E.U16 R22, desc[UR20][R4.64+0x80] ;  /* 0x0000801404168981 */ /* 0x000ee2000c1e1500 */
[----:B------:R-:W-:Y:S02]  /*3c90*/  ISETP.NE.AND P0, PT, R173, RZ, PT ;  /* 0x000000ffad00720c */ /* 0x000fe40003f05270 */
[----:B------:R-:W-:Y:S02]  /*3ca0*/  PRMT R23, RZ, 0x7610, R23 ;  /* 0x00007610ff177816 */ /* 0x000fe40000000017 */
[----:B------:R-:W-:Y:S02]  /*3cb0*/  FSEL R190, R159, R10, !P6 ;  /* 0x0000000a9fbe7208 */ /* 0x000fe40007000000 */
[----:B------:R-:W-:Y:S02]  /*3cc0*/  PRMT R160, RZ, 0x7610, R160 ;  /* 0x00007610ffa07816 */ /* 0x000fe400000000a0 */
[----:B------:R-:W-:Y:S02]  /*3cd0*/  PRMT R159, RZ, 0x7610, R159 ;  /* 0x00007610ff9f7816 */ /* 0x000fe4000000009f */
[----:B------:R-:W-:-:S02]  /*3ce0*/  PRMT R162, RZ, 0x7610, R162 ;  /* 0x00007610ffa27816 */ /* 0x000fc400000000a2 */
[----:B------:R-:W-:Y:S01]  /*3cf0*/  PRMT R161, RZ, 0x7610, R161 ;  /* 0x00007610ffa17816 */ /* 0x000fe200000000a1 */
[----:B------:R-:W5:Y:S01]  /*3d00*/  @!P0 LDG.E.U16 R23, desc[UR20][R4.64+0xc0] ;  /* 0x0000c01404178981 */ /* 0x000f62000c1e1500 */
[----:B------:R-:W-:Y:S02]  /*3d10*/  PRMT R164, RZ, 0x7610, R164 ;  /* 0x00007610ffa47816 */ /* 0x000fe400000000a4 */
[----:B------:R-:W-:Y:S01]  /*3d20*/  ISETP.NE.AND P6, PT, R184, RZ, PT ;  /* 0x000000ffb800720c */ /* 0x000fe20003fc5270 */
[----:B------:R-:W5:Y:S01]  /*3d30*/  @!P1 LDG.E.U16 R160, desc[UR20][R4.64+0x100] ;  /* 0x0001001404a09981 */ /* 0x000f62000c1e1500 */
[----:B------:R-:W-:Y:S02]  /*3d40*/  ISETP.NE.AND P0, PT, R172, RZ, PT ;  /* 0x000000ffac00720c */ /* 0x000fe40003f05270 */
[----:B------:R-:W-:Y:S01]  /*3d50*/  ISETP.NE.AND P1, PT, R174, RZ, PT ;  /* 0x000000ffae00720c */ /* 0x000fe20003f25270 */
[----:B------:R-:W5:Y:S01]  /*3d60*/  @!P2 LDG.E.U16 R159, desc[UR20][R4.64+0x140] ;  /* 0x00014014049fa981 */ /* 0x000f62000c1e1500 */
[----:B------:R-:W-:-:S03]  /*3d70*/  ISETP.NE.AND P2, PT, R175, RZ, PT ;  /* 0x000000ffaf00720c */ /* 0x000fc60003f45270 */
[----:B------:R-:W5:Y:S01]  /*3d80*/  @!P3 LDG.E.U16 R162, desc[UR20][R4.64+0x180] ;  /* 0x0001801404a2b981 */ /* 0x000f62000c1e1500 */
[----:B------:R-:W-:-:S03]  /*3d90*/  ISETP.NE.AND P3, PT, R185, RZ, PT ;  /* 0x000000ffb900720c */ /* 0x000fc60003f65270 */
[----:B------:R-:W5:Y:S01]  /*3da0*/  @!P4 LDG.E.U16 R161, desc[UR20][R4.64+0x1c0] ;  /* 0x0001c01404a1c981 */ /* 0x000f62000c1e1500 */
[----:B------:R-:W-:-:S03]  /*3db0*/  ISETP.NE.AND P4, PT, R186, RZ, PT ;  /* 0x000000ffba00720c */ /* 0x000fc60003f85270 */
        /* <DEDUP_REMOVED lines=9> */
[----:B------:R-:W5:Y:S01]  /*3e50*/  @!P0 LDG.E.U16 R166, desc[UR20][R4.64+0x280] ;  /* 0x0002801404a68981 */ /* 0x000f62000c1e1500 */
[----:B------:R-:W-:-:S03]  /*3e60*/  PRMT R169, RZ, 0x7610, R169 ;  /* 0x00007610ffa97816 */ /* 0x000fc600000000a9 */
[----:B------:R-:W5:Y:S04]  /*3e70*/  @!P1 LDG.E.U16 R165, desc[UR20][R4.64+0x2c0] ;  /* 0x0002c01404a59981 */ /* 0x000f68000c1e1500 */
[----:B------:R-:W5:Y:S04]  /*3e80*/  @!P2 LDG.E.U16 R168, desc[UR20][R4.64+0x300] ;  /* 0x0003001404a8a981 */ /* 0x000f68000c1e1500 */
[----:B------:R-:W5:Y:S04]  /*3e90*/  @!P3 LDG.E.U16 R167, desc[UR20][R4.64+0x340] ;  /* 0x0003401404a7b981 */ /* 0x000f68000c1e1500 */
[----:B------:R-:W5:Y:S04]  /*3ea0*/  @!P4 LDG.E.U16 R170, desc[UR20][R4.64+0x380] ;  /* 0x0003801404aac981 */ /* 0x000f68000c1e1500 */
[----:B------:R0:W5:Y:S01]  /*3eb0*/  @!P5 LDG.E.U16 R169, desc[UR20][R4.64+0x3c0] ;  /* 0x0003c01404a9d981 */ /* 0x000162000c1e1500 */
[----:B------:R-:W1:Y:S01]  /*3ec0*/  S2R R173, SR_CgaCtaId ;  /* 0x0000000000ad7919 */ /* 0x000e620000008800 */
[----:B------:R-:W-:-:S02]  /*3ed0*/  ISETP.NE.AND P6, PT, R171, RZ, PT ;  /* 0x000000ffab00720c */ /* 0x000fc40003fc5270 */
[----:B------:R-:W-:Y:S02]  /*3ee0*/  LEA R0, R109, R74, 0x4 ;  /* 0x0000004a6d007211 */ /* 0x000fe400078e20ff */
[----:B0-----:R-:W-:Y:S01]  /*3ef0*/  MOV R4, 0x3f800000 ;  /* 0x3f80000000047802 */ /* 0x001fe20000000f00 */
[----:B------:R-:W-:Y:S01]  /*3f00*/  IMAD.MOV.U32 R5, RZ, RZ, RZ ;  /* 0x000000ffff057224 */ /* 0x000fe200078e00ff */
[----:B--2---:R-:W-:Y:S04]  /*3f10*/  STS.U16 [R75], R6 ;  /* 0x000000064b007388 */ /* 0x004fe80000000400 */
[----:B----4-:R0:W-:Y:S04]  /*3f20*/  STS.U16 [R76+0x40], R7 ;  /* 0x000040074c007388 */ /* 0x0101e80000000400 */
[----:B---3--:R-:W-:Y:S04]  /*3f30*/  STS.U16 [R77+0x80], R22 ;  /* 0x000080164d007388 */ /* 0x008fe80000000400 */
        /* <DEDUP_REMOVED lines=14> */
[----:B------:R-:W2:Y:S01]  /*4020*/  LDG.E.64 R20, desc[UR20][R20.64] ;  /* 0x0000001414147981 */ /* 0x000ea2000c1e1b00 */
[----:B0-----:R-:W-:Y:S02]  /*4030*/  CS2R R6, SRZ ;  /* 0x0000000000067805 */ /* 0x001fe4000001ff00 */
[----:B------:R-:W-:Y:S01]  /*4040*/  MOV R172, 0x400 ;  /* 0x0000040000ac7802 */ /* 0x000fe20000000f00 */
[----:B------:R-:W-:Y:S04]  /*4050*/  LDS.U16 R160, [R118] ;  /* 0x0000000076a07984 */ /* 0x000fe80000000400 */
[----:B------:R-:W0:Y:S01]  /*4060*/  @P6 LDS.128 R4, [R0+0x460] ;  /* 0x0004600000046984 */ /* 0x000e220000000c00 */
[----:B------:R-:W-:Y:S02]  /*4070*/  ISETP.NE.AND P6, PT, R73, 0x1f, PT ;  /* 0x0000001f4900780c */ /* 0x000fe40003fc5270 */
[----:B-1----:R-:W-:Y:S01]  /*4080*/  LEA R74, R173, R172, 0x18 ;  /* 0x000000acad4a7211 */ /* 0x002fe200078ec0ff */
        /* <DEDUP_REMOVED lines=15> */
[----:B------:R-:W-:Y:S01]  /*4180*/  @!P6 STS.128 [R74+0x420], R8 ;  /* 0x000420084a00e388 */ /* 0x000fe20000000c00 */
[----:B------:R-:W-:Y:S01]  /*4190*/  BAR.SYNC.DEFER_BLOCKING 0x0 ;  /* 0x0000000000007b1d */ /* 0x000fe20000010000 */
[----:B------:R-:W-:-:S05]  /*41a0*/  ISETP.NE.AND P6, PT, R73, RZ, PT ;  /* 0x000000ff4900720c */ /* 0x000fca0003fc5270 */
[----:B------:R-:W1:Y:S04]  /*41b0*/  SHFL.UP PT, R192, R188, 0x1, RZ ;  /* 0x04200000bcc07989 */ /* 0x000e6800000e00ff */
[----:B------:R-:W3:Y:S04]  /*41c0*/  SHFL.UP PT, R187, R189, 0x1, RZ ;  /* 0x04200000bdbb7989 */ /* 0x000ee800000e00ff */
[----:B------:R-:W4:Y:S04]  /*41d0*/  SHFL.UP PT, R186, R190, 0x1, RZ ;  /* 0x04200000beba7989 */ /* 0x000f2800000e00ff */
[----:B------:R-:W5:Y:S04]  /*41e0*/  SHFL.UP PT, R185, R191, 0x1, RZ ;  /* 0x04200000bfb97989 */ /* 0x000f6800000e00ff */
[----:B0-----:R-:W-:Y:S04]  /*41f0*/  @!P6 STS.128 [R74+0x440], R4 ;  /* 0x000440044a00e388 */ /* 0x001fe80000000c00 */
[----:B------:R-:W-:Y:S01]  /*4200*/  LDS.128 R8, [R74+0x420] ;  /* 0x000420004a087984 */ /* 0x000fe20000000c00 */
[----:B-1----:R-:W-:-:S02]  /*4210*/  @!P6 MOV R192, R4 ;  /* 0x0000000400c0e202 */ /* 0x002fc40000000f00 */
[----:B---3--:R-:W-:Y:S02]  /*4220*/  @!P6 MOV R187, R5 ;  /* 0x0000000500bbe202 */ /* 0x008fe40000000f00 */
[----:B----4-:R-:W-:Y:S02]  /*4230*/  @!P6 MOV R186, R6 ;  /* 0x0000000600bae202 */ /* 0x010fe40000000f00 */
[----:B-----5:R-:W-:Y:S02]  /*4240*/  @!P6 MOV R185, R7 ;  /* 0x0000000700b9e202 */ /* 0x020fe40000000f00 */
[----:B------:R-:W-:Y:S01]  /*4250*/  ISETP.NE.AND P6, PT, R27, RZ, PT ;  /* 0x000000ff1b00720c */ /* 0x000fe20003fc5270 */
[----:B------:R-:W-:-:S12]  /*4260*/  BAR.SYNC.DEFER_BLOCKING 0x0 ;  /* 0x0000000000007b1d */ /* 0x000fd80000010000 */
[----:B------:R-:W0:Y:S01]  /*4270*/  @P6 LDS.64 R22, [R74+0x448] ;  /* 0x000448004a166984 */ /* 0x000e220000000a00 */
[----:B------:R-:W-:Y:S01]  /*4280*/  SHF.L.U32 R162, R162, 0x10, RZ ;  /* 0x00000010a2a27819 */ /* 0x000fe200000006ff */
[----:B------:R-:W-:Y:S01]  /*4290*/  IMAD.U32 R164, R164, 0x10000, RZ ;  /* 0x00010000a4a47824 */ /* 0x000fe200078e00ff */
[----:B------:R-:W-:Y:S02]  /*42a0*/  SHF.L.U32 R160, R160, 0x10, RZ ;  /* 0x00000010a0a07819 */ /* 0x000fe400000006ff */
[----:B------:R-:W-:Y:S02]  /*42b0*/  SHF.L.U32 R163, R163, 0x10, RZ ;  /* 0x00000010a3a37819 */ /* 0x000fe400000006ff */
[----:B------:R-:W-:Y:S02]  /*42c0*/  SHF.L.U32 R167, R167, 0x10, RZ ;  /* 0x00000010a7a77819 */ /* 0x000fe400000006ff */
[----:B------:R-:W-:Y:S02]  /*42d0*/  SHF.L.U32 R166, R166, 0x10, RZ ;  /* 0x00000010a6a67819 */ /* 0x000fe400000006ff */
[----:B------:R-:W-:-:S02]  /*42e0*/  SHF.L.U32 R169, R169, 0x10, RZ ;  /* 0x00000010a9a97819 */ /* 0x000fc400000006ff */
[----:B------:R-:W-:Y:S01]  /*42f0*/  SHF.L.U32 R168, R168, 0x10, RZ ;  /* 0x00000010a8a87819 */ /* 0x000fe200000006ff */
[-C--:B0-----:R-:W-:Y:S01]  /*4300*/  @P6 FMUL.FTZ R188, R22, R187.reuse ;  /* 0x000000bb16bc6220 */ /* 0x081fe20000410000 */
[----:B------:R-:W-:-:S03]  /*4310*/  @P6 FMUL.FTZ R189, R23, R187 ;  /* 0x000000bb17bd6220 */ /* 0x000fc60000410000 */
[-C--:B------:R-:W-:Y:S01]  /*4320*/  @P6 FFMA.FTZ R188, R23, R192.reuse, R188 ;  /* 0x000000c017bc6223 */ /* 0x080fe200000100bc */
[----:B------:R-:W-:-:S03]  /*4330*/  @P6 FFMA.FTZ R189, R22, R192, -R189 ;  /* 0x000000c016bd6223 */ /* 0x000fc600000108bd */
[----:B------:R-:W-:Y:S01]  /*4340*/  @P6 FADD.FTZ R185, R185, R188 ;  /* 0x000000bcb9b96221 */ /* 0x000fe20000010000 */
[----:B------:R-:W-:Y:S01]  /*4350*/  @P6 FADD.FTZ R186, R186, R189 ;  /* 0x000000bdbaba6221 */ /* 0x000fe20000010000 */
        /* <DEDUP_REMOVED lines=8> */
[----:B------:R-:W-:Y:S01]  /*43e0*/  ISETP.NE.AND P6, PT, R27, RZ, PT ;  /* 0x000000ff1b00720c */ /* 0x000fe20003fc5270 */
[----:B------:R-:W-:Y:S01]  /*43f0*/  BSSY.RECONVERGENT B0, `(.L_x_1981) ;  /* 0x0000056000007945 */ /* 0x000fe20003800200 */
[CC--:B--2---:R-:W-:Y:S01]  /*4400*/  FMUL.FTZ R23, R162.reuse, R21.reuse ;  /* 0x00000015a2177220 */ /* 0x0c4fe20000410000 */
[-C--:B------:R-:W-:Y:S01]  /*4410*/  FMUL.FTZ R162, R162, R20.reuse ;  /* 0x00000014a2a27220 */ /* 0x080fe20000410000 */
[C---:B------:R-:W-:Y:S01]  /*4420*/  FMUL.FTZ R188, R164.reuse, R20 ;  /* 0x00000014a4bc7220 */ /* 0x040fe20000410000 */
[-C--:B------:R-:W-:Y:S02]  /*4430*/  FMUL.FTZ R22, R164, R21.reuse ;  /* 0x00000015a4167220 */ /* 0x080fe40000410000 */
[-C--:B------:R-:W-:Y:S01]  /*4440*/  FFMA.FTZ R164, R160, R21.reuse, R162 ;  /* 0x00000015a0a47223 */ /* 0x080fe200000100a2 */
[C---:B------:R-:W-:Y:S01]  /*4450*/  FFMA.FTZ R162, R163.reuse, R21, R188 ;  /* 0x00000015a3a27223 */ /* 0x040fe200000100bc */
[C---:B------:R-:W-:Y:S01]  /*4460*/  FMUL.FTZ R188, R138.reuse, R185 ;  /* 0x000000b98abc7220 */ /* 0x040fe20000410000 */
[----:B------:R-:W-:Y:S01]  /*4470*/  FMUL.FTZ R138, R138, R186 ;  /* 0x000000ba8a8a7220 */ /* 0x000fe20000410000 */
[----:B------:R-:W-:Y:S01]  /*4480*/  FFMA.FTZ R22, R163, R20, -R22 ;  /* 0x00000014a3167223 */ /* 0x000fe20000010816 */
[----:B------:R-:W-:Y:S01]  /*4490*/  FMUL.FTZ R163, R167, R21 ;  /* 0x00000015a7a37220 */ /* 0x000fe20000410000 */
[C---:B------:R-:W-:Y:S01]  /*44a0*/  FFMA.FTZ R188, R137.reuse, R186, -R188 ;  /* 0x000000ba89bc7223 */ /* 0x040fe200000108bc */
[----:B------:R-:W-:Y:S01]  /*44b0*/  FFMA.FTZ R185, R137, R185, R138 ;  /* 0x000000b989b97223 */ /* 0x000fe2000001008a */
[-C--:B------:R-:W-:Y:S01]  /*44c0*/  FMUL.FTZ R190, R167, R20.reuse ;  /* 0x00000014a7be7220 */ /* 0x080fe20000410000 */
[----:B------:R-:W-:-:S02]  /*44d0*/  FFMA.FTZ R23, R160, R20, -R23 ;  /* 0x00000014a0177223 */ /* 0x000fc40000010817 */
[----:B------:R-:W-:Y:S01]  /*44e0*/  FADD.FTZ R186, RZ, R185 ;  /* 0x000000b9ffba7221 */ /* 0x000fe20000010000 */
[----:B------:R-:W-:Y:S01]  /*44f0*/  FADD.FTZ R185, R135, R188 ;  /* 0x000000bc87b97221 */ /* 0x000fe20000010000 */
[CC--:B------:R-:W-:Y:S01]  /*4500*/  FFMA.FTZ R160, R166.reuse, R20.reuse, -R163 ;  /* 0x00000014a6a07223 */ /* 0x0c0fe200000108a3 */
[-C--:B------:R-:W-:Y:S01]  /*4510*/  FFMA.FTZ R163, R166, R21.reuse, R190 ;  /* 0x00000015a6a37223 */ /* 0x080fe200000100be */
[C---:B------:R-:W-:Y:S01]  /*4520*/  FMUL.FTZ R167, R169.reuse, R21 ;  /* 0x00000015a9a77220 */ /* 0x040fe20000410000 */
[-C--:B------:R-:W-:Y:S01]  /*4530*/  FMUL.FTZ R166, R169, R20.reuse ;  /* 0x00000014a9a67220 */ /* 0x080fe20000410000 */
[----:B------:R-:W-:Y:S02]  /*4540*/  FMUL.FTZ R169, R142, R185 ;  /* 0x000000b98ea97220 */ /* 0x000fe40000410000 */
[----:B------:R-:W-:Y:S01]  /*4550*/  FFMA.FTZ R137, R168, R20, -R167 ;  /* 0x00000014a8897223 */ /* 0x000fe200000108a7 */
[-C--:B------:R-:W-:Y:S01]  /*4560*/  FMUL.FTZ R167, R142, R186.reuse ;  /* 0x000000ba8ea77220 */ /* 0x080fe20000410000 */
[----:B------:R-:W-:Y:S01]  /*4570*/  FFMA.FTZ R169, R140, R186, R169 ;  /* 0x000000ba8ca97223 */ /* 0x000fe200000100a9 */
[C---:B------:R-:W-:Y:S01]  /*4580*/  FMUL.FTZ R135, R172.reuse, R21 ;  /* 0x00000015ac877220 */ /* 0x040fe20000410000 */
[----:B------:R-:W-:Y:S01]  /*4590*/  FMUL.FTZ R172, R172, R20 ;  /* 0x00000014acac7220 */ /* 0x000fe20000410000 */
[----:B------:R-:W-:Y:S01]  /*45a0*/  FFMA.FTZ R167, R140, R185, -R167 ;  /* 0x000000b98ca77223 */ /* 0x000fe200000108a7 */
[----:B------:R-:W-:-:S02]  /*45b0*/  FADD.FTZ R169, RZ, R169 ;  /* 0x000000a9ffa97221 */ /* 0x000fc40000010000 */
[----:B------:R-:W-:Y:S01]  /*45c0*/  FFMA.FTZ R142, R170, R21, R172 ;  /* 0x00000015aa8e7223 */ /* 0x000fe200000100ac */
[----:B------:R-:W-:Y:S01]  /*45d0*/  FADD.FTZ R172, R136, R167 ;  /* 0x000000a788ac7221 */ /* 0x000fe20000010000 */
[C---:B------:R-:W-:Y:S01]  /*45e0*/  FMUL.FTZ R140, R143.reuse, R169 ;  /* 0x000000a98f8c7220 */ /* 0x040fe20000410000 */
[----:B------:R-:W-:Y:S02]  /*45f0*/  FFMA.FTZ R138, R168, R21, R166 ;  /* 0x00000015a88a7223 */ /* 0x000fe400000100a6 */
[-C--:B------:R-:W-:Y:S01]  /*4600*/  FMUL.FTZ R166, R143, R172.reuse ;  /* 0x000000ac8fa67220 */ /* 0x080fe20000410000 */
[----:B------:R-:W-:-:S03]  /*4610*/  FFMA.FTZ R140, R141, R172, -R140 ;  /* 0x000000ac8d8c7223 */ /* 0x000fc6000001088c */
[----:B------:R-:W-:Y:S01]  /*4620*/  FFMA.FTZ R166, R141, R169, R166 ;  /* 0x000000a98da67223 */ /* 0x000fe200000100a6 */
[----:B------:R-:W-:-:S03]  /*4630*/  FADD.FTZ R188, R139, R140 ;  /* 0x0000008c8bbc7221 */ /* 0x000fc60000010000 */
[----:B------:R-:W-:Y:S01]  /*4640*/  FADD.FTZ R190, RZ, R166 ;  /* 0x000000a6ffbe7221 */ /* 0x000fe20000010000 */
[----:B------:R-:W-:-:S03]  /*4650*/  FMUL.FTZ R139, R145, R188 ;  /* 0x000000bc918b7220 */ /* 0x000fc60000410000 */
[-C--:B------:R-:W-:Y:S01]  /*4660*/  FMUL.FTZ R145, R145, R190.reuse ;  /* 0x000000be91917220 */ /* 0x080fe20000410000 */
[----:B------:R-:W-:Y:S01]  /*4670*/  FFMA.FTZ R139, R146, R190, R139 ;  /* 0x000000be928b7223 */ /* 0x000fe2000001008b */
[-C--:B------:R-:W-:Y:S01]  /*4680*/  FFMA.FTZ R135, R170, R20.reuse, -R135 ;  /* 0x00000014aa877223 */ /* 0x080fe20000010887 */
[CC--:B------:R-:W-:Y:S01]  /*4690*/  FMUL.FTZ R136, R174.reuse, R21.reuse ;  /* 0x00000015ae887220 */ /* 0x0c0fe20000410000 */
[-C--:B------:R-:W-:Y:S01]  /*46a0*/  FMUL.FTZ R174, R174, R20.reuse ;  /* 0x00000014aeae7220 */ /* 0x080fe20000410000 */
[-C--:B------:R-:W-:Y:S01]  /*46b0*/  FMUL.FTZ R170, R175, R20.reuse ;  /* 0x00000014afaa7220 */ /* 0x080fe20000410000 */
[----:B------:R-:W-:Y:S01]  /*46c0*/  FMUL.FTZ R166, R161, R20 ;  /* 0x00000014a1a67220 */ /* 0x000fe20000410000 */
[----:B------:R-:W-:Y:S01]  /*46d0*/  FFMA.FTZ R145, R146, R188, -R145 ;  /* 0x000000bc92917223 */ /* 0x000fe20000010891 */
[----:B------:R-:W-:Y:S01]  /*46e0*/  FADD.FTZ R146, RZ, R139 ;  /* 0x0000008bff927221 */ /* 0x000fe20000010000 */
[-C--:B------:R-:W-:Y:S01]  /*46f0*/  FFMA.FTZ R174, R173, R21.reuse, R174 ;  /* 0x00000015adae7223 */ /* 0x080fe200000100ae */
[-C--:B------:R-:W-:Y:S01]  /*4700*/  FMUL.FTZ R168, R175, R21.reuse ;  /* 0x00000015afa87220 */ /* 0x080fe20000410000 */
[-C--:B------:R-:W-:Y:S01]  /*4710*/  FFMA.FTZ R170, R165, R21.reuse, R170 ;  /* 0x00000015a5aa7223 */ /* 0x080fe200000100aa */
[-C--:B------:R-:W-:Y:S01]  /*4720*/  FMUL.FTZ R140, R161, R21.reuse ;  /* 0x00000015a18c7220 */ /* 0x080fe20000410000 */
[----:B------:R-:W-:Y:S01]  /*4730*/  FFMA.FTZ R166, R159, R21, R166 ;  /* 0x000000159fa67223 */ /* 0x000fe200000100a6 */
[----:B------:R-:W-:Y:S01]  /*4740*/  FADD.FTZ R145, R144, R145 ;  /* 0x0000009190917221 */ /* 0x000fe20000010000 */
[----:B------:R-:W-:Y:S01]  /*4750*/  FMUL.FTZ R21, R149, R146 ;  /* 0x0000009295157220 */ /* 0x000fe20000410000 */
[----:B------:R-:W-:Y:S01]  /*4760*/  FMUL.FTZ R139, R9, R7 ;  /* 0x00000007098b7220 */ /* 0x000fe20000410000 */
[-C--:B------:R-:W-:Y:S01]  /*4770*/  FFMA.FTZ R141, R159, R20.reuse, -R140 ;  /* 0x000000149f8d7223 */ /* 0x080fe2000001088c */
[-C--:B------:R-:W-:Y:S01]  /*4780*/  FMUL.FTZ R149, R149, R145.reuse ;  /* 0x0000009195957220 */ /* 0x080fe20000410000 */
[----:B------:R-:W-:Y:S01]  /*4790*/  FFMA.FTZ R140, R150, R145, -R21 ;  /* 0x00000091968c7223 */ /* 0x000fe20000010815 */
[-C--:B------:R-:W-:Y:S01]  /*47a0*/  FFMA.FTZ R136, R173, R20.reuse, -R136 ;  /* 0x00000014ad887223 */ /* 0x080fe20000010888 */
[----:B------:R-:W-:Y:S01]  /*47b0*/  FFMA.FTZ R168, R165, R20, -R168 ;  /* 0x00000014a5a87223 */ /* 0x000fe200000108a8 */
[-C--:B------:R-:W-:Y:S01]  /*47c0*/  FFMA.FTZ R139, R8, R6.reuse, -R139 ;  /* 0x00000006088b7223 */ /* 0x080fe2000001088b */
[C---:B------:R-:W-:Y:S01]  /*47d0*/  FMUL.FTZ R20, R9.reuse, R6 ;  /* 0x0000000609147220 */ /* 0x040fe20000410000 */
[CC--:B------:R-:W-:Y:S01]  /*47e0*/  FMUL.FTZ R21, R9.reuse, R5.reuse ;  /* 0x0000000509157220 */ /* 0x0c0fe20000410000 */
[----:B------:R-:W-:Y:S01]  /*47f0*/  FMUL.FTZ R6, R9, R4 ;  /* 0x0000000409067220 */ /* 0x000fe20000410000 */
[----:B------:R-:W-:Y:S01]  /*4800*/  FFMA.FTZ R149, R150, R146, R149 ;  /* 0x0000009296957223 */ /* 0x000fe20000010095 */
[----:B------:R-:W-:Y:S01]  /*4810*/  FADD.FTZ R147, R147, R140 ;  /* 0x0000008c93937221 */ /* 0x000fe20000010000 */
[C---:B------:R-:W-:Y:S01]  /*4820*/  FFMA.FTZ R4, R8.reuse, R4, -R21 ;  /* 0x0000000408047223 */ /* 0x040fe20000010815 */
[C---:B------:R-:W-:Y:S01]  /*4830*/  FFMA.FTZ R5, R8.reuse, R5, R6 ;  /* 0x0000000508057223 */ /* 0x040fe20000010006 */
[----:B------:R-:W-:Y:S01]  /*4840*/  FFMA.FTZ R20, R8, R7, R20 ;  /* 0x0000000708147223 */ /* 0x000fe20000010014 */
[----:B------:R-:W-:Y:S01]  /*4850*/  FADD.FTZ R149, RZ, R149 ;  /* 0x00000095ff957221 */ /* 0x000fe20000010000 */
[----:B------:R-:W-:Y:S01]  /*4860*/  FMUL.FTZ R8, R152, R147 ;  /* 0x0000009398087220 */ /* 0x000fe20000410000 */
[----:B------:R-:W-:Y:S01]  /*4870*/  FADD.FTZ R6, R10, R139 ;  /* 0x0000008b0a067221 */ /* 0x000fe20000010000 */
[----:B------:R-:W-:Y:S01]  /*4880*/  FADD.FTZ R7, R11, R20 ;  /* 0x000000140b077221 */ /* 0x000fe20000010000 */
[----:B------:R-:W-:Y:S01]  /*4890*/  FMUL.FTZ R164, R186, R164 ;  /* 0x000000a4baa47220 */ /* 0x000fe20000410000 */
[-C--:B------:R-:W-:Y:S01]  /*48a0*/  FMUL.FTZ R152, R152, R149.reuse ;  /* 0x0000009598987220 */ /* 0x080fe20000410000 */
[----:B------:R-:W-:Y:S01]  /*48b0*/  FFMA.FTZ R10, R151, R149, R8 ;  /* 0x00000095970a7223 */ /* 0x000fe20000010008 */
        /* <DEDUP_REMOVED lines=9> */
.L_x_1982:
[----:B------:R-:W-:Y:S05]  /*4950*/  BSYNC.RECONVERGENT B0 ;  /* 0x0000000000007941 */ /* 0x000fea0003800200 */
.L_x_1981:
[----:B------:R-:W-:Y:S01]  /*4960*/  FFMA.FTZ R151, R151, R147, -R152 ;  /* 0x0000009397977223 */ /* 0x000fe20000010898 */
[----:B------:R-:W-:Y:S01]  /*4970*/  FADD.FTZ R11, RZ, R10 ;  /* 0x0000000aff0b7221 */ /* 0x000fe20000010000 */
[----:B0-----:R-:W-:Y:S01]  /*4980*/  FMUL.FTZ R5, R169, R162 ;  /* 0x000000a2a9057220 */ /* 0x001fe20000410000 */
[----:B------:R-:W-:Y:S02]  /*4990*/  VIADD R109, R109, 0x1 ;  /* 0x000000016d6d7836 */ /* 0x000fe40000000000 */
[----:B------:R-:W-:Y:S01]  /*49a0*/  FADD.FTZ R148, R148, R151 ;  /* 0x0000009794947221 */ /* 0x000fe20000010000 */
[C---:B------:R-:W-:Y:S01]  /*49b0*/  FMUL.FTZ R0, R153.reuse, R11 ;  /* 0x0000000b99007220 */ /* 0x040fe20000410000 */
[----:B------:R-:W-:Y:S01]  /*49c0*/  FFMA.FTZ R7, R172, R22, -R5 ;  /* 0x00000016ac077223 */ /* 0x000fe20000010805 */
[----:B------:R-:W-:Y:S01]  /*49d0*/  FMUL.FTZ R163, R190, R163 ;  /* 0x000000a3bea37220 */ /* 0x000fe20000410000 */
[-C--:B------:R-:W-:Y:S01]  /*49e0*/  FMUL.FTZ R4, R153, R148.reuse ;  /* 0x0000009499047220 */ /* 0x080fe20000410000 */
[----:B------:R-:W-:Y:S01]  /*49f0*/  FFMA.FTZ R5, R155, R148, -R0 ;  /* 0x000000949b057223 */ /* 0x000fe20000010800 */
[----:B------:R-:W-:Y:S01]  /*4a00*/  ISETP.GE.AND P6, PT, R109, UR5, PT ;  /* 0x000000056d007c0c */ /* 0x000fe2000bfc6270 */
[----:B------:R-:W-:Y:S01]  /*4a10*/  FFMA.FTZ R100, R7, 2, R100 ;  /* 0x4000000007647823 */ /* 0x000fe20000010064 */
[----:B------:R-:W-:Y:S01]  /*4a20*/  FFMA.FTZ R4, R155, R11, R4 ;  /* 0x0000000b9b047223 */ /* 0x000fe20000010004 */
[----:B------:R-:W-:Y:S01]  /*4a30*/  FADD.FTZ R154, R154, R5 ;  /* 0x000000059a9a7221 */ /* 0x000fe20000010000 */
[----:B------:R-:W-:Y:S01]  /*4a40*/  FMUL.FTZ R138, R146, R138 ;  /* 0x0000008a928a7220 */ /* 0x000fe20000410000 */
[----:B------:R-:W-:Y:S01]  /*4a50*/  FMUL.FTZ R142, R149, R142 ;  /* 0x0000008e958e7220 */ /* 0x000fe20000410000 */
        /* <DEDUP_REMOVED lines=10> */
[----:B------:R-:W-:Y:S01]  /*4b00*/  FMUL.FTZ R5, R11, R174 ;  /* 0x000000ae0b057220 */ /* 0x000fe20000410000 */
[----:B------:R-:W-:Y:S01]  /*4b10*/  FFMA.FTZ R142, R147, R135, -R142 ;  /* 0x00000087938e7223 */ /* 0x000fe2000001088e */
[----:B------:R-:W-:Y:S01]  /*4b20*/  FADD.FTZ R157, R156, R157 ;  /* 0x0000009d9c9d7221 */ /* 0x000fe20000010000 */
        /* <DEDUP_REMOVED lines=11> */
[----:B------:R-:W-:Y:S06]  /*4be0*/  @!P6 BRA `(.L_x_1983) ;  /* 0xffffffdc00a8e947 */ /* 0x000fec000383ffff */
.L_x_1980:
[----:B------:R-:W-:Y:S01]  /*4bf0*/  BAR.SYNC.DEFER_BLOCKING 0x0 ;  /* 0x0000000000007b1d */ /* 0x000fe20000010000 */
[----:B------:R-:W-:Y:S02]  /*4c00*/  ISETP.NE.AND P0, PT, R27, RZ, PT ;  /* 0x000000ff1b00720c */ /* 0x000fe40003f05270 */
[----:B------:R-:W-:Y:S02]  /*4c10*/  F2FP.BF16.F32.PACK_AB R85, R100, R85 ;  /* 0x000000556455723e */ /* 0x000fe400000010ff */
[----:B------:R-:W-:-:S03]  /*4c20*/  F2FP.BF16.F32.PACK_AB R87, R102, R87 ;  /* 0x000000576657723e */ /* 0x000fc600000010ff */
[----:B------:R-:W0:Y:S01]  /*4c30*/  LDC.64 R16, c[0x0][0x420] ;  /* 0x00010800ff107b82 */ /* 0x000e220000000a00 */
[----:B------:R-:W-:Y:S01]  /*4c40*/  F2FP.BF16.F32.PACK_AB R89, R104, R89 ;  /* 0x000000596859723e */ /* 0x000fe200000010ff */
[----:B------:R-:W1:Y:S01]  /*4c50*/  LDCU.64 UR6, c[0x0][0x478] ;  /* 0x00008f00ff0677ac */ /* 0x000e620008000a00 */
[----:B------:R-:W-:Y:S02]  /*4c60*/  F2FP.BF16.F32.PACK_AB R91, R106, R91 ;  /* 0x0000005b6a5b723e */ /* 0x000fe400000010ff */
[----:B------:R-:W-:Y:S01]  /*4c70*/  PRMT R0, R85, 0x7632, R0 ;  /* 0x0000763255007816 */ /* 0x000fe20000000000 */
[----:B------:R-:W2:Y:S01]  /*4c80*/  LDCU UR5, c[0x0][0x394] ;  /* 0x00007280ff0577ac */ /* 0x000ea20008000800 */
[----:B------:R-:W-:Y:S01]  /*4c90*/  PRMT R4, R87, 0x7632, R4 ;  /* 0x0000763257047816 */ /* 0x000fe20000000004 */
[----:B------:R-:W3:Y:S01]  /*4ca0*/  LDC.64 R18, c[0x0][0x428] ;  /* 0x00010a00ff127b82 */ /* 0x000ee20000000a00 */
[----:B------:R-:W-:Y:S02]  /*4cb0*/  PRMT R5, R89, 0x7632, R5 ;  /* 0x0000763259057816 */ /* 0x000fe40000000005 */
[----:B------:R-:W-:-:S02]  /*4cc0*/  PRMT R6, R91, 0x7632, R6 ;  /* 0x000076325b067816 */ /* 0x000fc40000000006 */
[----:B------:R-:W-:Y:S02]  /*4cd0*/  MOV R73, RZ ;  /* 0x000000ff00497202 */ /* 0x000fe40000000f00 */
[----:B------:R-:W-:Y:S01]  /*4ce0*/  IADD3 R30, PT, PT, R30, 0x1, RZ ;  /* 0x000000011e1e7810 */ /* 0x000fe20007ffe0ff */
[----:B------:R-:W-:Y:S04]  /*4cf0*/  STS.U16 [R83], R85 ;  /* 0x0000005553007388 */ /* 0x000fe80000000400 */
[----:B------:R-:W-:Y:S04]  /*4d00*/  STS.U16 [R83+0x2], R0 ;  /* 0x0000020053007388 */ /* 0x000fe80000000400 */
[----:B------:R-:W-:Y:S04]  /*4d10*/  STS.U16 [R83+0x4], R87 ;  /* 0x0000045753007388 */ /* 0x000fe80000000400 */
[----:B------:R-:W-:Y:S04]  /*4d20*/  STS.U16 [R83+0x6], R4 ;  /* 0x0000060453007388 */ /* 0x000fe80000000400 */
[----:B------:R-:W-:Y:S04]  /*4d30*/  STS.U16 [R83+0x8], R89 ;  /* 0x0000085953007388 */ /* 0x000fe80000000400 */
[----:B------:R0:W-:Y:S04]  /*4d40*/  STS.U16 [R83+0xa], R5 ;  /* 0x00000a0553007388 */ /* 0x0001e80000000400 */
[----:B------:R-:W-:Y:S04]  /*4d50*/  STS.U16 [R83+0xc], R91 ;  /* 0x00000c5b53007388 */ /* 0x000fe80000000400 */
[----:B------:R4:W-:Y:S01]  /*4d60*/  STS.U16 [R83+0xe], R6 ;  /* 0x00000e0653007388 */ /* 0x0009e20000000400 */
[----:B------:R-:W-:-:S03]  /*4d70*/  NOP ;  /* 0x0000000000007918 */ /* 0x000fc60000000000 */
[----:B------:R-:W-:Y:S01]  /*4d80*/  LDS.U16 R75, [R75] ;  /* 0x000000004b4b7984 */ /* 0x000fe20000000400 */
[----:B0-----:R-:W-:-:S03]  /*4d90*/  IMAD.WIDE.U32 R4, R16, UR18, R72 ;  /* 0x0000001210047c25 */ /* 0x001fc6000f8e0048 */
[----:B------:R-:W-:Y:S01]  /*4da0*/  LDS.U16 R7, [R76+0x40] ;  /* 0x000040004c077984 */ /* 0x000fe20000000400 */
[----:B------:R-:W-:-:S03]  /*4db0*/  IMAD R5, R17, UR18, R5 ;  /* 0x0000001211057c24 */ /* 0x000fc6000f8e0205 */
[----:B------:R-:W-:Y:S01]  /*4dc0*/  LDS.U16 R77, [R77+0x80] ;  /* 0x000080004d4d7984 */ /* 0x000fe20000000400 */
[----:B---3--:R-:W-:-:S03]  /*4dd0*/  IMAD.WIDE.U32 R4, R25, R18, R4 ;  /* 0x0000001219047225 */ /* 0x008fc600078e0004 */
[----:B------:R-:W-:Y:S01]  /*4de0*/  LDS.U16 R9, [R78+0xc0] ;  /* 0x0000c0004e097984 */ /* 0x000fe20000000400 */
[----:B----4-:R-:W-:-:S03]  /*4df0*/  IMAD R6, R25, R19, R5 ;  /* 0x0000001319067224 */ /* 0x010fc600078e0205 */
[----:B------:R-:W-:Y:S04]  /*4e00*/  LDS.U16 R79, [R79+0x100] ;  /* 0x000100004f4f7984 */ /* 0x000fe80000000400 */
[----:B------:R-:W-:Y:S04]  /*4e10*/  LDS.U16 R11, [R80+0x140] ;  /* 0x00014000500b7984 */ /* 0x000fe80000000400 */
[----:B------:R-:W-:Y:S04]  /*4e20*/  LDS.U16 R81, [R81+0x180] ;  /* 0x0001800051517984 */ /* 0x000fe80000000400 */
[----:B------:R-:W-:Y:S04]  /*4e30*/  LDS.U16 R15, [R82+0x1c0] ;  /* 0x0001c000520f7984 */ /* 0x000fe80000000400 */
[----:B------:R-:W-:Y:S01]  /*4e40*/  @!P0 STS [R74+0x210], R71 ;  /* 0x000210474a008388 */ /* 0x000fe20000000800 */
[----:B------:R-:W-:Y:S01]  /*4e50*/  BAR.SYNC.DEFER_BLOCKING 0x0 ;  /* 0x0000000000007b1d */ /* 0x000fe20000010000 */
[----:B------:R-:W-:-:S04]  /*4e60*/  IADD3 R5, P0, PT, R42, R4, RZ ;  /* 0x000000042a057210 */ /* 0x000fc80007f1e0ff */
[----:B------:R-:W-:Y:S02]  /*4e70*/  IADD3.X R6, PT, PT, RZ, R6, RZ, P0, !PT ;  /* 0x00000006ff067210 */ /* 0x000fe400007fe4ff */
[----:B-1----:R-:W-:-:S04]  /*4e80*/  LEA R4, P0, R5, UR6, 0x1 ;  /* 0x0000000605047c11 */ /* 0x002fc8000f8008ff */
[----:B------:R-:W-:Y:S01]  /*4e90*/  LEA.HI.X R5, R5, UR7, R6, 0x1, P0 ;  /* 0x0000000705057c11 */ /* 0x000fe200080f0c06 */
[----:B------:R-:W0:Y:S02]  /*4ea0*/  LDS R0, [R74+0x210] ;  /* 0x000210004a007984 */ /* 0x000e240000000800 */
[-C--:B0-----:R-:W-:Y:S02]  /*4eb0*/  ISETP.GE.AND P4, PT, R50, R0.reuse, PT ;  /* 0x000000003200720c */ /* 0x081fe40003f86270 */
[-C--:B------:R-:W-:Y:S02]  /*4ec0*/  ISETP.GE.AND P5, PT, R52, R0.reuse, PT ;  /* 0x000000003400720c */ /* 0x080fe40003fa6270 */
[-C--:B------:R-:W-:Y:S02]  /*4ed0*/  ISETP.GE.AND P6, PT, R53, R0.reuse, PT ;  /* 0x000000003500720c */ /* 0x080fe40003fc6270 */
[-C--:B------:R-:W-:Y:S02]  /*4ee0*/  ISETP.GE.AND P2, PT, R42, R0.reuse, PT ;  /* 0x000000002a00720c */ /* 0x080fe40003f46270 */
[----:B------:R-:W-:-:S02]  /*4ef0*/  ISETP.GE.AND P0, PT, R47, R0, PT ;  /* 0x000000002f00720c */ /* 0x000fc40003f06270 */
[-C--:B------:R-:W-:Y:S02]  /*4f00*/  ISETP.GE.AND P1, PT, R45, R0.reuse, PT ;  /* 0x000000002d00720c */ /* 0x080fe40003f26270 */
[-C--:B------:R-:W-:Y:S01]  /*4f10*/  ISETP.GE.AND P3, PT, R49, R0.reuse, PT ;  /* 0x000000003100720c */ /* 0x080fe20003f66270 */
[----:B------:R0:W-:Y:S04]  /*4f20*/  @!P4 STG.E.U16 desc[UR20][R4.64+0x140], R11 ;  /* 0x0001400b0400c986 */ /* 0x0001e8000c101514 */
[----:B------:R0:W-:Y:S04]  /*4f30*/  @!P5 STG.E.U16 desc[UR20][R4.64+0x180], R81 ;  /* 0x000180510400d986 */ /* 0x0001e8000c101514 */
[----:B------:R0:W-:Y:S04]  /*4f40*/  @!P6 STG.E.U16 desc[UR20][R4.64+0x1c0], R15 ;  /* 0x0001c00f0400e986 */ /* 0x0001e8000c101514 */
[----:B------:R0:W-:Y:S01]  /*4f50*/  @!P2 STG.E.U16 desc[UR20][R4.64], R75 ;  /* 0x0000004b0400a986 */ /* 0x0001e2000c101514 */
[----:B------:R-:W-:-:S03]  /*4f60*/  ISETP.GE.AND P2, PT, R48, R0, PT ;  /* 0x000000003000720c */ /* 0x000fc60003f46270 */
[----:B------:R0:W-:Y:S01]  /*4f70*/  @!P0 STG.E.U16 desc[UR20][R4.64+0x80], R77 ;  /* 0x0000804d04008986 */ /* 0x0001e2000c101514 */
[----:B--2---:R-:W-:-:S03]  /*4f80*/  ISETP.GE.AND P0, PT, R30, UR5, PT ;  /* 0x000000051e007c0c */ /* 0x004fc6000bf06270 */
        /* <DEDUP_REMOVED lines=11> */
.L_x_1985:
        /* <DEDUP_REMOVED lines=12> */
.L_x_5048:


//--------------------- .text._Z25selective_scan_fwd_kernelI32Selective_Scan_fwd_kernel_traitsILi32ELi8ELi1ELb0ELb0ELb1ELb1EN3c108BFloat16ENS1_7complexIfEEEEv13SSMParamsBase --------------------------
	.section	.text._Z25selective_scan_fwd_kernelI32Selective_Scan_fwd_kernel_traitsILi32ELi8ELi1ELb0ELb0ELb1ELb1EN3c108BFloat16ENS1_7complexIfEEEEv13SSMParamsBase,"ax",@progbits
	.align	128
        .global         _Z25selective_scan_fwd_kernelI32Selective_Scan_fwd_kernel_traitsILi32ELi8ELi1ELb0ELb0ELb1ELb1EN3c108BFloat16ENS1_7complexIfEEEEv13SSMParamsBase
        .type           _Z25selective_scan_fwd_kernelI32Selective_Scan_fwd_kernel_traitsILi32ELi8ELi1ELb0ELb0ELb1ELb1EN3c108BFloat16ENS1_7complexIfEEEEv13SSMParamsBase,@function
        .size           _Z25selective_scan_fwd_kernelI32Selective_Scan_fwd_kernel_traitsILi32ELi8ELi1ELb0ELb0ELb1ELb1EN3c108BFloat16ENS1_7complexIfEEEEv13SSMParamsBase,(.L_x_5049 - _Z25selective_scan_fwd_kernelI32Selective_Scan_fwd_kernel_traitsILi32ELi8ELi1ELb0ELb0ELb1ELb1EN3c108BFloat16ENS1_7complexIfEEEEv13SSMParamsBase)
        .other          _Z25selective_scan_fwd_kernelI32Selective_Scan_fwd_kernel_traitsILi32ELi8ELi1ELb0ELb0ELb1ELb1EN3c108BFloat16ENS1_7complexIfEEEEv13SSMParamsBase,@"STO_CUDA_ENTRY STV_DEFAULT"
_Z25selective_scan_fwd_kernelI32Selective_Scan_fwd_kernel_traitsILi32ELi8ELi1ELb0ELb0ELb1ELb1EN3c108BFloat16ENS1_7complexIfEEEEv13SSMParamsBase:
.text._Z25selective_scan_fwd_kernelI32Selective_Scan_fwd_kernel_traitsILi32ELi8ELi1ELb0ELb0ELb1ELb1EN3c108BFloat16ENS1_7complexIfEEEEv13SSMParamsBase:
        /* <DEDUP_REMOVED lines=32> */
[----:B0-----:R-:W-:Y:S01]  /*0200*/  IMAD.MOV.U32 R6, RZ, RZ, RZ ;  /* 0x000000ffff067224 */ /* 0x001fe200078e00ff */
[----:B---3--:R-:W-:-:S05]  /*0210*/  IADD3 R10, PT, PT, RZ, -R7, RZ ;  /* 0x80000007ff0a7210 */ /* 0x008fca0007ffe0ff */
[----:B------:R-:W-:Y:S01]  /*0220*/  IMAD R3, R10, R9, RZ ;  /* 0x000000090a037224 */ /* 0x000fe200078e02ff */
[----:B----4-:R-:W-:Y:S01]  /*0230*/  IABS R4, R25 ;  /* 0x0000001900047213 */ /* 0x010fe20000000000 */
[----:B------:R-:W-:Y:S01]  /*0240*/  UIMAD.WIDE.U32 UR4, UR18, UR8, URZ ;  /* 0x00000008120472a5 */ /* 0x000fe2000f8e00ff */
[----:B------:R-:W0:Y:S01]  /*0250*/  LDC.64 R10, c[0x0][0x460] ;  /* 0x00011800ff0a7b82 */ /* 0x000e220000000a00 */
[----:B------:R-:W-:-:S06]  /*0260*/  IMAD.HI.U32 R7, R7, R3, R6 ;  /* 0x0000000307077227 */ /* 0x000fcc00078e0006 */
[----:B------:R-:W-:-:S05]  /*0270*/  IMAD.HI.U32 R0, R7, R4, RZ ;  /* 0x0000000407007227 */ /* 0x000fca00078e00ff */
[----:B------:R-:W-:-:S05]  /*0280*/  IADD3 R2, PT, PT, -R0, RZ, RZ ;  /* 0x000000ff00027210 */ /* 0x000fca0007ffe1ff */
[----:B------:R-:W-:-:S05]  /*0290*/  IMAD R4, R9, R2, R4 ;  /* 0x0000000209047224 */ /* 0x000fca00078e0204 */
[----:B------:R-:W-:Y:S01]  /*02a0*/  ISETP.GT.U32.AND P1, PT, R9, R4, PT ;  /* 0x000000040900720c */ /* 0x000fe20003f24070 */
[----:B------:R-:W-:Y:S01]  /*02b0*/  UIMAD UR6, UR18, UR9, UR5 ;  /* 0x00000009120672a4 */ /* 0x000fe2000f8e0205 */
[----:B------:R-:W-:Y:S02]  /*02c0*/  ISETP.GE.AND P3, PT, R17, 0x1, PT ;  /* 0x000000011100780c */ /* 0x000fe40003f66270 */
[----:B------:R-:W-:Y:S02]  /*02d0*/  MOV R2, UR4 ;  /* 0x0000000400027c02 */ /* 0x000fe40008000f00 */
[----:B------:R-:W-:Y:S01]  /*02e0*/  MOV R3, UR5 ;  /* 0x0000000500037c02 */ /* 0x000fe20008000f00 */
[----:B------:R-:W-:-:S06]  /*02f0*/  UIMAD.WIDE.U32 UR4, UR18, UR12, URZ ;  /* 0x0000000c120472a5 */ /* 0x000fcc000f8e00ff */
[----:B------:R-:W-:-:S05]  /*0300*/  @!P1 IMAD.IADD R4, R4, 0x1, -R9 ;  /* 0x0000000104049824 */ /* 0x000fca00078e0a09 */
[----:B------:R-:W-:Y:S01]  /*0310*/  ISETP.GE.U32.AND P0, PT, R4, R9, PT ;  /* 0x000000090400720c */ /* 0x000fe20003f06070 */
[----:B------:R-:W-:Y:S01]  /*0320*/  UIMAD UR9, UR18, UR13, UR5 ;  /* 0x0000000d120972a4 */ /* 0x000fe2000f8e0205 */
[----:B------:R-:W-:Y:S01]  /*0330*/  MOV R3, UR6 ;  /* 0x0000000600037c02 */ /* 0x000fe20008000f00 */
[----:B------:R-:W-:Y:S01]  /*0340*/  UIMAD.WIDE.U32 UR6, UR18, UR16, URZ ;  /* 0x00000010120672a5 */ /* 0x000fe2000f8e00ff */
[----:B------:R-:W-:Y:S02]  /*0350*/  LOP3.LUT R5, R25, R8, RZ, 0x3c, !PT ;  /* 0x0000000819057212 */ /* 0x000fe400078e3cff */
[----:B------:R-:W-:Y:S01]  /*0360*/  @!P1 IADD3 R0, PT, PT, R0, 0x1, RZ ;  /* 0x0000000100009810 */ /* 0x000fe20007ffe0ff */
[----:B------:R-:W-:Y:S01]  /*0370*/  UIMAD UR8, UR18, UR17, UR7 ;  /* 0x00000011120872a4 */ /* 0x000fe2000f8e0207 */
[----:B------:R-:W-:Y:S01]  /*0380*/  ISETP.GE.AND P2, PT, R5, RZ, PT ;  /* 0x000000ff0500720c */ /* 0x000fe20003f46270 */
[----:B------:R-:W-:Y:S01]  /*0390*/  IMAD.U32 R5, RZ, RZ, UR9 ;  /* 0x00000009ff057e24 */ /* 0x000fe2000f8e00ff */
[----:B------:R-:W-:-:S02]  /*03a0*/  MOV R6, UR4 ;  /* 0x0000000400067c02 */ /* 0x000fc40008000f00 */
[----:B------:R-:W-:Y:S02]  /*03b0*/  MOV R7, UR5 ;  /* 0x0000000500077c02 */ /* 0x000fe40008000f00 */
[----:B------:R-:W-:Y:S02]  /*03c0*/  @P0 IADD3 R0, PT, PT, R0, 0x1, RZ ;  /* 0x0000000100000810 */ /* 0x000fe40007ffe0ff */
        /* <DEDUP_REMOVED lines=23> */
[----:B------:R-:W-:Y:S01]  /*0540*/  IMAD R44, R25, UR15, R5 ;  /* 0x0000000f192c7c24 */ /* 0x000fe2000f8e0205 */
[----:B------:R-:W-:Y:S01]  /*0550*/  IADD3 R70, PT, PT, R7, R3, RZ ;  /* 0x0000000307467210 */ /* 0x000fe20007ffe0ff */
[----:B------:R-:W-:Y:S02]  /*0560*/  IMAD R0, R0, R17, RZ ;  /* 0x0000001100007224 */ /* 0x000fe400078e02ff */
[----:B--2---:R-:W-:Y:S01]  /*0570*/  IMAD.WIDE.U32 R12, R25, UR4, RZ ;  /* 0x00000004190c7c25 */ /* 0x004fe2000f8e00ff */
[----:B------:R-:W-:Y:S01]  /*0580*/  LEA.HI.X R44, R4, R35, R44, 0x1, P1 ;  /* 0x00000023042c7211 */ /* 0x000fe200008f0c2c */
[----:B------:R-:W2:Y:S01]  /*0590*/  LDCU.U8 UR4, c[0x0][0x39e] ;  /* 0x000073c0ff0477ac */ /* 0x000ea20008000000 */
[----:B------:R-:W-:Y:S01]  /*05a0*/  LEA.HI.X R70, R6, R15, R70, 0x1, P0 ;  /* 0x0000000f06467211 */ /* 0x000fe200000f0c46 */
[----:B-1----:R-:W-:Y:S01]  /*05b0*/  IMAD R28, R0, UR9, RZ ;  /* 0x00000009001c7c24 */ /* 0x002fe2000f8e02ff */
[C---:B0-----:R-:W-:Y:S01]  /*05c0*/  SHF.L.U32 R32, R27.reuse, 0x3, RZ ;  /* 0x000000031b207819 */ /* 0x041fe200000006ff */
[----:B------:R-:W-:-:S02]  /*05d0*/  IMAD.SHL.U32 R0, R27, 0x10, RZ ;  /* 0x000000101b007824 */ /* 0x000fc400078e00ff */
[C---:B---3--:R-:W-:Y:S01]  /*05e0*/  IMAD.WIDE.U32 R2, R25.reuse, UR12, RZ ;  /* 0x0000000c19027c25 */ /* 0x048fe2000f8e00ff */
[----:B------:R-:W-:Y:S02]  /*05f0*/  IADD3 R35, PT, PT, R32, 0x1, RZ ;  /* 0x0000000120237810 */ /* 0x000fe40007ffe0ff */
[----:B------:R-:W-:Y:S01]  /*0600*/  LOP3.LUT R46, R0, 0x3e00, RZ, 0xc0, !PT ;  /* 0x00003e00002e7812 */ /* 0x000fe200078ec0ff */
[C---:B------:R-:W-:Y:S01]  /*0610*/  IMAD R29, R25.reuse, UR5, R13 ;  /* 0x00000005191d7c24 */ /* 0x040fe2000f8e020d */
[C---:B------:R-:W-:Y:S01]  /*0620*/  LOP3.LUT R0, R32.reuse, 0x1f00, RZ, 0xc0, !PT ;  /* 0x00001f0020007812 */ /* 0x040fe200078ec0ff */
[----:B------:R-:W-:Y:S01]  /*0630*/  IMAD R31, R25, UR13, R3 ;  /* 0x0000000d191f7c24 */ /* 0x000fe2000f8e0203 */
[C---:B------:R-:W-:Y:S01]  /*0640*/  IADD3 R36, PT, PT, R32.reuse, 0x2, RZ ;  /* 0x0000000220247810 */ /* 0x040fe20007ffe0ff */
[----:B------:R-:W-:Y:S01]  /*0650*/  VIADD R38, R32, 0x4 ;  /* 0x0000000420267836 */ /* 0x000fe20000000000 */
[----:B------:R-:W-:Y:S02]  /*0660*/  LOP3.LUT R42, R0, 0x1f, R27, 0xf8, !PT ;  /* 0x0000001f002a7812 */ /* 0x000fe400078ef81b */
[----:B------:R-:W-:-:S02]  /*0670*/  IADD3 R37, PT, PT, R32, 0x3, RZ ;  /* 0x0000000320257810 */ /* 0x000fc40007ffe0ff */
[C---:B------:R-:W-:Y:S01]  /*0680*/  LOP3.LUT R45, R42.reuse, 0x20, RZ, 0xfc, !PT ;  /* 0x000000202a2d7812 */ /* 0x040fe200078efcff */
[----:B------:R-:W-:Y:S01]  /*0690*/  IMAD.SHL.U32 R54, R42, 0x2, RZ ;  /* 0x000000022a367824 */ /* 0x000fe200078e00ff */
[----:B------:R-:W-:Y:S02]  /*06a0*/  IADD3 R39, PT, PT, R32, 0x5, RZ ;  /* 0x0000000520277810 */ /* 0x000fe40007ffe0ff */
[----:B------:R-:W-:Y:S02]  /*06b0*/  IADD3 R51, PT, PT, R0, R45, RZ ;  /* 0x0000002d00337210 */ /* 0x000fe40007ffe0ff */
[C---:B------:R-:W-:Y:S02]  /*06c0*/  IADD3 R40, PT, PT, R32.reuse, 0x6, RZ ;  /* 0x0000000620287810 */ /* 0x040fe40007ffe0ff */
[----:B------:R-:W-:Y:S01]  /*06d0*/  IADD3 R41, PT, PT, R32, 0x7, RZ ;  /* 0x0000000720297810 */ /* 0x000fe20007ffe0ff */
[C---:B------:R-:W-:Y:S01]  /*06e0*/  VIADD R59, R51.reuse, 0xa0 ;  /* 0x000000a0333b7836 */ /* 0x040fe20000000000 */
[----:B------:R-:W-:Y:S01]  /*06f0*/  LOP3.LUT R46, R46, 0x1f, R27, 0xf8, !PT ;  /* 0x0000001f2e2e7812 */ /* 0x000fe200078ef81b */
[----:B------:R-:W-:Y:S01]  /*0700*/  VIADD R64, R51, 0x140 ;  /* 0x0000014033407836 */ /* 0x000fe20000000000 */
        /* <DEDUP_REMOVED lines=17> */
[----:B--2---:R-:W-:-:S07]  /*0820*/  IADD3 R68, PT, PT, R51, 0x1c0, RZ ;  /* 0x000001c033447810 */ /* 0x004fce0007ffe0ff */
.L_x_2006:
[----:B0-----:R-:W0:Y:S01]  /*0830*/  LDC R5, c[0x0][0x388] ;  /* 0x0000e200ff057b82 */ /* 0x001e220000000800 */
[----:B------:R-:W-:Y:S01]  /*0840*/  IMAD.SHL.U32 R78, R30, 0x100, RZ ;  /* 0x000001001e4e7824 */ /* 0x000fe200078e00ff */
[C---:B------:R-:W-:Y:S02]  /*0850*/  IADD3 R6, P0, PT, R54.reuse, R33, RZ ;  /* 0x0000002136067210 */ /* 0x040fe40007f1e0ff */
[----:B------:R-:W-:Y:S02]  /*0860*/  IADD3 R16, P3, PT, R54, R34, RZ ;  /* 0x0000002236107210 */ /* 0x000fe40007f7e0ff */
[----:B------:R-:W-:Y:S02]  /*0870*/  PRMT R0, RZ, 0x7610, R0 ;  /* 0x00007610ff007816 */ /* 0x000fe40000000000 */
[----:B------:R-:W-:Y:S02]  /*0880*/  IADD3.X R7, PT, PT, RZ, R43, RZ, P0, !PT ;  /* 0x0000002bff077210 */ /* 0x000fe400007fe4ff */
[----:B------:R-:W-:-:S02]  /*0890*/  IADD3.X R17, PT, PT, RZ, R44, RZ, P3, !PT ;  /* 0x0000002cff117210 */ /* 0x000fc40001ffe4ff */
[----:B------:R-:W-:Y:S02]  /*08a0*/  PRMT R9, RZ, 0x7610, R9 ;  /* 0x00007610ff097816 */ /* 0x000fe40000000009 */
[----:B------:R-:W-:Y:S02]  /*08b0*/  PRMT R4, RZ, 0x7610, R4 ;  /* 0x00007610ff047816 */ /* 0x000fe40000000004 */
[----:B------:R-:W-:Y:S02]  /*08c0*/  PRMT R11, RZ, 0x7610, R11 ;  /* 0x00007610ff0b7816 */ /* 0x000fe4000000000b */
[----:B------:R-:W-:Y:S02]  /*08d0*/  PRMT R8, RZ, 0x7610, R8 ;  /* 0x00007610ff087816 */ /* 0x000fe40000000008 */
[----:B------:R-:W-:Y:S02]  /*08e0*/  PRMT R15, RZ, 0x7610, R15 ;  /* 0x00007610ff0f7816 */ /* 0x000fe4000000000f */
[----:B------:R-:W-:-:S02]  /*08f0*/  PRMT R18, RZ, 0x7610, R18 ;  /* 0x00007610ff127816 */ /* 0x000fc40000000012 */
        /* <DEDUP_REMOVED lines=24> */
[----:B0-----:R-:W-:Y:S01]  /*0a80*/  LEA R72, R21, R72, 0x18 ;  /* 0x0000004815487211 */ /* 0x001fe200078ec0ff */
[C---:B-1----:R-:W-:Y:S01]  /*0a90*/  VIADD R14, R79.reuse, 0x40 ;  /* 0x000000404f0e7836 */ /* 0x042fe20000000000 */
[CC--:B------:R-:W-:Y:S01]  /*0aa0*/  LEA.HI.SX32 R73, R79.reuse, R79.reuse, 0x1b ;  /* 0x0000004f4f497211 */ /* 0x0c0fe200078fdaff */
[C---:B------:R-:W-:Y:S01]  /*0ab0*/  VIADD R6, R79.reuse, 0x80 ;  /* 0x000000804f067836 */ /* 0x040fe20000000000 */
[C---:B------:R-:W-:Y:S02]  /*0ac0*/  IADD3 R10, PT, PT, R79.reuse, 0x20, RZ ;  /* 0x000000204f0a7810 */ /* 0x040fe40007ffe0ff */
[----:B------:R-:W-:Y:S02]  /*0ad0*/  IADD3 R20, PT, PT, R79, 0x60, RZ ;  /* 0x000000604f147810 */ /* 0x000fe40007ffe0ff */
[----:B------:R-:W-:Y:S02]  /*0ae0*/  LEA R73, R73, R72, 0x1 ;  /* 0x0000004849497211 */ /* 0x000fe400078e08ff */
[----:B------:R-:W-:-:S02]  /*0af0*/  LEA.HI.SX32 R21, R10, R79, 0x1b ;  /* 0x0000004f0a157211 */ /* 0x000fc400078fdaff */
[-C--:B------:R-:W-:Y:S02]  /*0b00*/  LEA.HI.SX32 R75, R14, R79.reuse, 0x1b ;  /* 0x0000004f0e4b7211 */ /* 0x080fe400078fdaff */
[----:B------:R-:W-:Y:S02]  /*0b10*/  LEA.HI.SX32 R7, R20, R79, 0x1b ;  /* 0x0000004f14077211 */ /* 0x000fe400078fdaff */
[C---:B------:R-:W-:Y:S02]  /*0b20*/  IADD3 R10, PT, PT, R79.reuse, 0xa0, RZ ;  /* 0x000000a04f0a7810 */ /* 0x040fe40007ffe0ff */
[C---:B------:R-:W-:Y:S02]  /*0b30*/  IADD3 R14, PT, PT, R79.reuse, 0xc0, RZ ;  /* 0x000000c04f0e7810 */ /* 0x040fe40007ffe0ff */
[----:B------:R-:W-:Y:S02]  /*0b40*/  IADD3 R20, PT, PT, R79, 0xe0, RZ ;  /* 0x000000e04f147810 */ /* 0x000fe40007ffe0ff */
[----:B------:R-:W-:-:S02]  /*0b50*/  LEA R76, R7, R72, 0x1 ;  /* 0x00000048074c7211 */ /* 0x000fc400078e08ff */
[-C--:B------:R-:W-:Y:S02]  /*0b60*/  LEA.HI.SX32 R77, R6, R79.reuse, 0x1b ;  /* 0x0000004f064d7211 */ /* 0x080fe400078fdaff */
[-C--:B------:R-:W-:Y:S02]  /*0b70*/  LEA R74, R21, R72.reuse, 0x1 ;  /* 0x00000048154a7211 */ /* 0x080fe400078e08ff */
[-C--:B------:R-:W-:Y:S02]  /*0b80*/  LEA.HI.SX32 R7, R10, R79.reuse, 0x1b ;  /* 0x0000004f0a077211 */ /* 0x080fe400078fdaff */
[-C--:B------:R-:W-:Y:S02]  /*0b90*/  LEA.HI.SX32 R81, R14, R79.reuse, 0x1b ;  /* 0x0000004f0e517211 */ /* 0x080fe400078fdaff */
[-C--:B------:R-:W-:Y:S02]  /*0ba0*/  LEA R75, R75, R72.reuse, 0x1 ;  /* 0x000000484b4b7211 */ /* 0x080fe400078e08ff */
[----:B------:R-:W-:Y:S01]  /*0bb0*/  LEA.HI.SX32 R21, R20, R79, 0x1b ;  /* 0x0000004f14157211 */ /* 0x000fe200078fdaff */
[----:B------:R-:W-:Y:S01]  /*0bc0*/  IMAD R81, R81, 0x2, R72 ;  /* 0x0000000251517824 */ /* 0x000fe200078e0248 */
[----:B------:R-:W-:-:S02]  /*0bd0*/  LEA R77, R77, R72, 0x1 ;  /* 0x000000484d4d7211 */ /* 0x000fc400078e08ff */
[-C--:B------:R-:W-:Y:S02]  /*0be0*/  LEA R80, R7, R72.reuse, 0x1 ;  /* 0x0000004807507211 */ /* 0x080fe400078e08ff */
[----:B------:R-:W-:Y:S02]  /*0bf0*/  LEA R82, R21, R72, 0x1 ;  /* 0x0000004815527211 */ /* 0x000fe400078e08ff */
[----:B------:R-:W-:Y:S02]  /*0c00*/  PRMT R20, RZ, 0x7610, R20 ;  /* 0x00007610ff147816 */ /* 0x000fe40000000014 */
[----:B------:R-:W-:Y:S02]  /*0c10*/  PRMT R21, RZ, 0x7610, R21 ;  /* 0x00007610ff157816 */ /* 0x000fe40000000015 */
[----:B------:R-:W-:Y:S02]  /*0c20*/  PRMT R84, RZ, 0x7610, R84 ;  /* 0x00007610ff547816 */ /* 0x000fe40000000054 */
        /* <DEDUP_REMOVED lines=53> */
[----:B0-----:R-:W-:-:S05]  /*0f80*/  SHF.L.U32 R85, R85, 0x10, RZ ;  /* 0x0000001055557819 */ /* 0x001fca00000006ff */
[----:B-----5:R-:W-:-:S05]  /*0f90*/  FADD.FTZ R94, R85, R26 ;  /* 0x0000001a555e7221 */ /* 0x020fca0000010000 */
[----:B------:R-:W-:Y:S02]  /*0fa0*/  FSETP.GTU.FTZ.AND P0, PT, R94, 20, PT ;  /* 0x41a000005e00780b */ /* 0x000fe40003f1c000 */
[----:B-1----:R-:W-:Y:S02]  /*0fb0*/  SHF.L.U32 R23, R16, 0x10, RZ ;  /* 0x0000001010177819 */ /* 0x002fe400000006ff */
[----:B------:R-:W-:Y:S02]  /*0fc0*/  ISETP.EQ.OR P0, PT, RZ, UR4, P0 ;  /* 0x00000004ff007c0c */ /* 0x000fe40008702670 */
[----:B--2---:R-:W-:Y:S01]  /*0fd0*/  SHF.L.U32 R15, R15, 0x10, RZ ;  /* 0x000000100f0f7819 */ /* 0x004fe200000006ff */
[----:B------:R-:W-:Y:S01]  /*0fe0*/  FADD.FTZ R96, R23, R26 ;  /* 0x0000001a17607221 */ /* 0x000fe20000010000 */
[----:B---3--:R-:W-:Y:S02]  /*0ff0*/  SHF.L.U32 R87, R18, 0x10, RZ ;  /* 0x0000001012577819 */ /* 0x008fe400000006ff */
[----:B----4-:R-:W-:Y:S01]  /*1000*/  SHF.L.U32 R19, R19, 0x10, RZ ;  /* 0x0000001013137819 */ /* 0x010fe200000006ff */
[----:B------:R-:W-:-:S02]  /*1010*/  IMAD.U32 R17, R17, 0x10000, RZ ;  /* 0x0001000011117824 */ /* 0x000fc400078e00ff */
[--C-:B------:R-:W-:Y:S01]  /*1020*/  FADD.FTZ R86, R15, R26.reuse ;  /* 0x0000001a0f567221 */ /* 0x100fe20000010000 */
[--C-:B------:R-:W-:Y:S01]  /*1030*/  FADD.FTZ R88, R87, R26.reuse ;  /* 0x0000001a57587221 */ /* 0x100fe20000010000 */
[----:B------:R-:W-:Y:S01]  /*1040*/  SHF.L.U32 R15, R20, 0x10, RZ ;  /* 0x00000010140f7819 */ /* 0x000fe200000006ff */
[--C-:B------:R-:W-:Y:S01]  /*1050*/  FADD.FTZ R84, R17, R26.reuse ;  /* 0x0000001a11547221 */ /* 0x100fe20000010000 */
[--C-:B------:R-:W-:Y:S01]  /*1060*/  FADD.FTZ R90, R19, R26.reuse ;  /* 0x0000001a135a7221 */ /* 0x100fe20000010000 */
[----:B------:R-:W-:Y:S02]  /*1070*/  FSETP.GTU.FTZ.AND P2, PT, R96, 20, PT ;  /* 0x41a000006000780b */ /* 0x000fe40003f5c000 */
[----:B------:R-:W-:Y:S01]  /*1080*/  FSETP.GTU.FTZ.AND P4, PT, R86, 20, PT ;  /* 0x41a000005600780b */ /* 0x000fe20003f9c000 */
[----:B------:R-:W-:Y:S01]  /*1090*/  FADD.FTZ R92, R15, R26 ;  /* 0x0000001a0f5c7221 */ /* 0x000fe20000010000 */
[----:B------:R-:W-:Y:S02]  /*10a0*/  FSETP.GTU.FTZ.AND P3, PT, R84, 20, PT ;  /* 0x41a000005400780b */ /* 0x000fe40003f7c000 */
[----:B------:R-:W-:-:S02]  /*10b0*/  FSETP.GTU.FTZ.AND P5, PT, R88, 20, PT ;  /* 0x41a000005800780b */ /* 0x000fc40003fbc000 */
        /* <DEDUP_REMOVED lines=33> */
.L_x_1987:
[----:B------:R-:W-:Y:S05]  /*12d0*/  BSYNC.RECONVERGENT B0 ;  /* 0x0000000000007941 */ /* 0x000fea0003800200 */
.L_x_1986:
        /* <DEDUP_REMOVED lines=35> */
.L_x_1989:
[----:B------:R-:W-:Y:S05]  /*1510*/  BSYNC.RECONVERGENT B0 ;  /* 0x0000000000007941 */ /* 0x000fea0003800200 */
.L_x_1988:
        /* <DEDUP_REMOVED lines=39> */
.L_x_1991:
[----:B------:R-:W-:Y:S05]  /*1790*/  BSYNC.RECONVERGENT B0 ;  /* 0x0000000000007941 */ /* 0x000fea0003800200 */
.L_x_1990:
        /* <DEDUP_REMOVED lines=32> */
.L_x_1993:
[----:B------:R-:W-:Y:S05]  /*19a0*/  BSYNC.RECONVERGENT B0 ;  /* 0x0000000000007941 */ /* 0x000fea0003800200 */
.L_x_1992:
        /* <DEDUP_REMOVED lines=32> */
.L_x_1995:
[----:B------:R-:W-:Y:S05]  /*1bb0*/  BSYNC.RECONVERGENT B0 ;  /* 0x0000000000007941 */ /* 0x000fea0003800200 */
.L_x_1994:
        /* <DEDUP_REMOVED lines=32> */
.L_x_1997:
[----:B------:R-:W-:Y:S05]  /*1dc0*/  BSYNC.RECONVERGENT B0 ;  /* 0x0000000000007941 */ /* 0x000fea0003800200 */
.L_x_1996:
        /* <DEDUP_REMOVED lines=32> */
.L_x_1999:
[----:B------:R-:W-:Y:S05]  /*1fd0*/  BSYNC.RECONVERGENT B0 ;  /* 0x0000000000007941 */ /* 0x000fea0003800200 */
.L_x_1998:
        /* <DEDUP_REMOVED lines=32> */
.L_x_2001:
[----:B------:R-:W-:Y:S05]  /*21e0*/  BSYNC.RECONVERGENT B0 ;  /* 0x0000000000007941 */ /* 0x000fea0003800200 */
.L_x_2000:
[----:B------:R-:W0:Y:S01]  /*21f0*/  LDCU UR5, c[0x0][0x38c] ;  /* 0x00007180ff0577ac */ /* 0x000e220008000800 */
[----:B------:R-:W-:Y:S01]  /*2200*/  SHF.L.U32 R95, R14, 0x10, RZ ;  /* 0x000000100e5f7819 */ /* 0x000fe200000006ff */
[----:B------:R-:W-:Y:S01]  /*2210*/  IMAD.U32 R101, R10, 0x10000, RZ ;  /* 0x000100000a657824 */ /* 0x000fe200078e00ff */
        /* <DEDUP_REMOVED lines=11> */
[----:B------:R-:W-:Y:S01]  /*22d0*/  PRMT R85, RZ, 0x7610, R85 ;  /* 0x00007610ff557816 */ /* 0x000fe20000000055 */
[-C--:B------:R-:W-:Y:S01]  /*22e0*/  FMUL.FTZ R104, R7, R24.reuse ;  /* 0x0000001807687220 */ /* 0x080fe20000410000 */
[-C--:B------:R-:W-:Y:S01]  /*22f0*/  FMUL.FTZ R93, R15, R24.reuse ;  /* 0x000000180f5d7220 */ /* 0x080fe20000410000 */
[----:B0-----:R-:W-:Y:S01]  /*2300*/  UISETP.GE.AND UP0, UPT, UR5, 0x1, UPT ;  /* 0x000000010500788c */ /* 0x001fe2000bf06270 */
[----:B------:R-:W-:Y:S01]  /*2310*/  FMUL.FTZ R106, R109, R24 ;  /* 0x000000186d6a7220 */ /* 0x000fe20000410000 */
[----:B------:R-:W-:Y:S07]  /*2320*/  BAR.SYNC.DEFER_BLOCKING 0x0 ;  /* 0x0000000000007b1d */ /* 0x000fee0000010000 */
[----:B------:R-:W-:Y:S05]  /*2330*/  BRA.U !UP0, `(.L_x_2002) ;  /* 0x0000002908307547 */ /* 0x000fea000b800000 */
[C---:B------:R-:W-:Y:S01]  /*2340*/  IMAD.SHL.U32 R4, R30.reuse, 0x200, RZ ;  /* 0x000002001e047824 */ /* 0x040fe200078e00ff */
[----:B------:R-:W-:Y:S01]  /*2350*/  ISETP.NE.AND P0, PT, R30, RZ, PT ;  /* 0x000000ff1e00720c */ /* 0x000fe20003f05270 */
[----:B------:R-:W-:Y:S01]  /*2360*/  FMUL.FTZ R108, R15, R92 ;  /* 0x0000005c0f6c7220 */ /* 0x000fe20000410000 */
[----:B------:R-:W0:Y:S01]  /*2370*/  LDC R110, c[0x0][0x38c] ;  /* 0x0000e300ff6e7b82 */ /* 0x000e220000000800 */
[----:B------:R-:W-:Y:S01]  /*2380*/  FMUL.FTZ R97, R11, R96 ;  /* 0x000000600b617220 */ /* 0x000fe20000410000 */
[----:B------:R-:W-:Y:S01]  /*2390*/  ISETP.EQ.AND P0, PT, R27, RZ, P0 ;  /* 0x000000ff1b00720c */ /* 0x000fe20000702270 */
[----:B------:R-:W-:Y:S01]  /*23a0*/  FMUL.FTZ R103, R9, R86 ;  /* 0x0000005609677220 */ /* 0x000fe20000410000 */
[----:B------:R-:W-:Y:S01]  /*23b0*/  LEA R99, R5, -R4, 0x1 ;  /* 0x8000000405637211 */ /* 0x000fe200078e08ff */
[----:B------:R-:W-:Y:S01]  /*23c0*/  FMUL.FTZ R107, R7, R90 ;  /* 0x0000005a076b7220 */ /* 0x000fe20000410000 */
[C-C-:B------:R-:W-:Y:S01]  /*23d0*/  IADD3 R5, PT, PT, R0.reuse, 0x1, R0.reuse ;  /* 0x0000000100057810 */ /* 0x140fe20007ffe000 */
[----:B------:R-:W-:Y:S01]  /*23e0*/  VIADD R10, R79, 0x160 ;  /* 0x000001604f0a7836 */ /* 0x000fe20000000000 */
[----:B------:R-:W1:Y:S01]  /*23f0*/  LDC.64 R18, c[0x0][0x440] ;  /* 0x00011000ff127b82 */ /* 0x000e620000000a00 */
[C-C-:B------:R-:W-:Y:S01]  /*2400*/  IADD3 R7, PT, PT, R0.reuse, 0x2, R0.reuse ;  /* 0x0000000200077810 */ /* 0x140fe20007ffe000 */
[----:B------:R-:W-:Y:S01]  /*2410*/  HFMA2 R111, -RZ, RZ, 0, 0 ;  /* 0x00000000ff6f7431 */ /* 0x000fe200000001ff */
[C-C-:B------:R-:W-:Y:S01]  /*2420*/  IADD3 R9, PT, PT, R0.reuse, 0x3, R0.reuse ;  /* 0x0000000300097810 */ /* 0x140fe20007ffe000 */
[----:B------:R-:W-:Y:S01]  /*2430*/  FMUL.FTZ R95, R95, R94 ;  /* 0x0000005e5f5f7220 */ /* 0x000fe20000410000 */
        /* <DEDUP_REMOVED lines=8> */
[----:B------:R-:W-:Y:S01]  /*24c0*/  SHF.L.U32 R0, R79, 0x4, RZ ;  /* 0x000000044f007819 */ /* 0x000fe200000006ff */
[----:B------:R-:W3:Y:S01]  /*24d0*/  LDCU UR5, c[0x0][0x38c] ;  /* 0x00007180ff0577ac */ /* 0x000ee20008000800 */
[----:B------:R-:W-:Y:S01]  /*24e0*/  P2R R172, PR, RZ, 0x1 ;  /* 0x00000001ffac7803 */ /* 0x000fe20000000000 */
[----:B------:R-:W4:Y:S01]  /*24f0*/  LDC.64 R14, c[0x0][0x480] ;  /* 0x00012000ff0e7b82 */ /* 0x000f220000000a00 */
[-C--:B------:R-:W-:Y:S01]  /*2500*/  ISETP.GE.AND P2, PT, R46, R99.reuse, PT ;  /* 0x000000632e00720c */ /* 0x080fe20003f46270 */
[----:B------:R-:W-:Y:S01]  /*2510*/  VIADD R123, R0, 0xe ;  /* 0x0000000e007b7836 */ /* 0x000fe20000000000 */
[-C--:B------:R-:W-:Y:S01]  /*2520*/  ISETP.GE.AND P1, PT, R55, R99.reuse, PT ;  /* 0x000000633700720c */ /* 0x080fe20003f26270 */
[----:B------:R-:W0:Y:S01]  /*2530*/  LDCU.64 UR6, c[0x0][0x3a8] ;  /* 0x00007500ff0677ac */ /* 0x000e220008000a00 */
[----:B------:R-:W-:-:S02]  /*2540*/  ISETP.GE.AND P0, PT, R56, R99, PT ;  /* 0x000000633800720c */ /* 0x000fc40003f06270 */
[-C--:B------:R-:W-:Y:S01]  /*2550*/  LEA.HI.SX32 R21, R5, R0.reuse, 0x1b ;  /* 0x0000000005157211 */ /* 0x080fe200078fdaff */
[----:B------:R-:W-:Y:S01]  /*2560*/  VIADD R5, R0, 0x8 ;  /* 0x0000000800057836 */ /* 0x000fe20000000000 */
[-C--:B------:R-:W-:Y:S01]  /*2570*/  LEA.HI.SX32 R113, R7, R0.reuse, 0x1b ;  /* 0x0000000007717211 */ /* 0x080fe200078fdaff */
[----:B------:R-:W0:Y:S01]  /*2580*/  LDCU.64 UR8, c[0x0][0x3e0] ;  /* 0x00007c00ff0877ac */ /* 0x000e220008000a00 */
[----:B------:R-:W-:Y:S02]  /*2590*/  P2R R180, PR, RZ, 0x4 ;  /* 0x00000004ffb47803 */ /* 0x000fe40000000000 */
[----:B------:R-:W-:Y:S01]  /*25a0*/  P2R R179, PR, RZ, 0x2 ;  /* 0x00000002ffb37803 */ /* 0x000fe20000000000 */
[----:B------:R-:W0:Y:S01]  /*25b0*/  LDCU.64 UR10, c[0x0][0x3c0] ;  /* 0x00007800ff0a77ac */ /* 0x000e220008000a00 */
[----:B------:R-:W-:Y:S02]  /*25c0*/  P2R R178, PR, RZ, 0x1 ;  /* 0x00000001ffb27803 */ /* 0x000fe40000000000 */
[----:B------:R-:W-:-:S02]  /*25d0*/  LEA.HI.SX32 R23, R9, R0, 0x1b ;  /* 0x0000000009177211 */ /* 0x000fc400078fdaff */
[-C--:B------:R-:W-:Y:S02]  /*25e0*/  LEA.HI.SX32 R115, R11, R0.reuse, 0x1b ;  /* 0x000000000b737211 */ /* 0x080fe400078fdaff */
[-C--:B------:R-:W-:Y:S02]  /*25f0*/  LEA.HI.SX32 R129, R119, R0.reuse, 0x1b ;  /* 0x0000000077817211 */ /* 0x080fe400078fdaff */
[----:B------:R-:W-:Y:S02]  /*2600*/  LEA.HI.SX32 R131, R121, R0, 0x1b ;  /* 0x0000000079837211 */ /* 0x000fe400078fdaff */
[----:B------:R-:W-:Y:S02]  /*2610*/  IADD3 R7, PT, PT, R0, 0x9, RZ ;  /* 0x0000000900077810 */ /* 0x000fe40007ffe0ff */
[-C--:B------:R-:W-:Y:S02]  /*2620*/  ISETP.GE.AND P2, PT, R57, R99.reuse, PT ;  /* 0x000000633900720c */ /* 0x080fe40003f46270 */
[----:B------:R-:W-:-:S02]  /*2630*/  ISETP.GE.AND P1, PT, R58, R99, PT ;  /* 0x000000633a00720c */ /* 0x000fc40003f26270 */
[----:B------:R-:W-:Y:S02]  /*2640*/  ISETP.GE.AND P0, PT, R59, R99, PT ;  /* 0x000000633b00720c */ /* 0x000fe40003f06270 */
[----:B------:R-:W-:Y:S02]  /*2650*/  IADD3 R8, PT, PT, R79, 0x140, RZ ;  /* 0x000001404f087810 */ /* 0x000fe40007ffe0ff */
[C---:B------:R-:W-:Y:S02]  /*2660*/  IADD3 R9, PT, PT, R0.reuse, 0xa, RZ ;  /* 0x0000000a00097810 */ /* 0x040fe40007ffe0ff */
[C---:B------:R-:W-:Y:S02]  /*2670*/  IADD3 R11, PT, PT, R0.reuse, 0xb, RZ ;  /* 0x0000000b000b7810 */ /* 0x040fe40007ffe0ff */
[C---:B------:R-:W-:Y:S02]  /*2680*/  IADD3 R119, PT, PT, R0.reuse, 0xc, RZ ;  /* 0x0000000c00777810 */ /* 0x040fe40007ffe0ff */
[----:B------:R-:W-:-:S02]  /*2690*/  IADD3 R121, PT, PT, R0, 0xd, RZ ;  /* 0x0000000d00797810 */ /* 0x000fc40007ffe0ff */
[----:B------:R-:W-:Y:S02]  /*26a0*/  IADD3 R125, PT, PT, R0, 0xf, RZ ;  /* 0x0000000f007d7810 */ /* 0x000fe40007ffe0ff */
[C---:B------:R-:W-:Y:S02]  /*26b0*/  IADD3 R4, PT, PT, R79.reuse, 0x100, RZ ;  /* 0x000001004f047810 */ /* 0x040fe40007ffe0ff */
[C---:B------:R-:W-:Y:S02]  /*26c0*/  IADD3 R6, PT, PT, R79.reuse, 0x120, RZ ;  /* 0x000001204f067810 */ /* 0x040fe40007ffe0ff */
[C---:B------:R-:W-:Y:S02]  /*26d0*/  IADD3 R20, PT, PT, R79.reuse, 0x180, RZ ;  /* 0x000001804f147810 */ /* 0x040fe40007ffe0ff */
[C---:B------:R-:W-:Y:S02]  /*26e0*/  IADD3 R22, PT, PT, R79.reuse, 0x1a0, RZ ;  /* 0x000001a04f167810 */ /* 0x040fe40007ffe0ff */
[----:B------:R-:W-:-:S02]  /*26f0*/  IADD3 R112, PT, PT, R79, 0x1c0, RZ ;  /* 0x000001c04f707810 */ /* 0x000fc40007ffe0ff */
[----:B------:R-:W-:Y:S02]  /*2700*/  IADD3 R114, PT, PT, R79, 0x1e0, RZ ;  /* 0x000001e04f727810 */ /* 0x000fe40007ffe0ff */
[-C--:B------:R-:W-:Y:S02]  /*2710*/  LEA.HI.SX32 R117, R117, R0.reuse, 0x1b ;  /* 0x0000000075757211 */ /* 0x080fe400078fdaff */
[-C--:B------:R-:W-:Y:S02]  /*2720*/  LEA.HI.SX32 R133, R5, R0.reuse, 0x1b ;  /* 0x0000000005857211 */ /* 0x080fe400078fdaff */
[----:B------:R-:W-:Y:S01]  /*2730*/  LEA.HI.SX32 R135, R7, R0, 0x1b ;  /* 0x0000000007877211 */ /* 0x000fe200078fdaff */
[--C-:B------:R-:W-:Y:S01]  /*2740*/  IMAD R116, R117, 0x2, R72.reuse ;  /* 0x0000000275747824 */ /* 0x100fe200078e0248 */
[----:B------:R-:W-:Y:S01]  /*2750*/  P2R R177, PR, RZ, 0x4 ;  /* 0x00000004ffb17803 */ /* 0x000fe20000000000 */
[----:B------:R-:W-:Y:S01]  /*2760*/  IMAD R128, R133, 0x2, R72 ;  /* 0x0000000285807824 */ /* 0x000fe200078e0248 */
[----:B------:R-:W-:-:S02]  /*2770*/  P2R R181, PR, RZ, 0x2 ;  /* 0x00000002ffb57803 */ /* 0x000fc40000000000 */
[----:B------:R-:W-:Y:S02]  /*2780*/  P2R R182, PR, RZ, 0x1 ;  /* 0x00000001ffb67803 */ /* 0x000fe40000000000 */
[-C--:B------:R-:W-:Y:S02]  /*2790*/  LEA.HI.SX32 R137, R9, R0.reuse, 0x1b ;  /* 0x0000000009897211 */ /* 0x080fe400078fdaff */
[-C--:B------:R-:W-:Y:S02]  /*27a0*/  LEA.HI.SX32 R139, R11, R0.reuse, 0x1b ;  /* 0x000000000b8b7211 */ /* 0x080fe400078fdaff */
[-C--:B------:R-:W-:Y:S02]  /*27b0*/  LEA.HI.SX32 R141, R119, R0.reuse, 0x1b ;  /* 0x00000000778d7211 */ /* 0x080fe400078fdaff */
[-C--:B------:R-:W-:Y:S02]  /*27c0*/  LEA.HI.SX32 R143, R121, R0.reuse, 0x1b ;  /* 0x00000000798f7211 */ /* 0x080fe400078fdaff */
[----:B------:R-:W-:-:S02]  /*27d0*/  LEA.HI.SX32 R145, R123, R0, 0x1b ;  /* 0x000000007b917211 */ /* 0x000fc400078fdaff */
[-C--:B------:R-:W-:Y:S02]  /*27e0*/  LEA.HI.SX32 R147, R125, R0.reuse, 0x1b ;  /* 0x000000007d937211 */ /* 0x080fe400078fdaff */
[----:B------:R-:W-:Y:S01]  /*27f0*/  LEA.HI.SX32 R7, R8, R79, 0x1b ;  /* 0x0000004f08077211 */ /* 0x000fe200078fdaff */
[--C-:B------:R-:W-:Y:S01]  /*2800*/  IMAD R134, R145, 0x2, R72.reuse ;  /* 0x0000000291867824 */ /* 0x100fe200078e0248 */
        /* <DEDUP_REMOVED lines=12> */
[-C--:B------:R-:W-:Y:S02]  /*28d0*/  LEA R117, R129, R72.reuse, 0x1 ;  /* 0x0000004881757211 */ /* 0x080fe400078e08ff */
[-C--:B------:R-:W-:Y:S02]  /*28e0*/  LEA R118, R131, R72.reuse, 0x1 ;  /* 0x0000004883767211 */ /* 0x080fe400078e08ff */
[----:B------:R-:W-:Y:S02]  /*28f0*/  LEA R129, R135, R72, 0x1 ;  /* 0x0000004887817211 */ /* 0x000fe400078e08ff */
[----:B------:R-:W-:Y:S02]  /*2900*/  P2R R183, PR, RZ, 0x1 ;  /* 0x00000001ffb77803 */ /* 0x000fe40000000000 */
[----:B------:R-:W-:-:S02]  /*2910*/  P2R R184, PR, RZ, 0x2 ;  /* 0x00000002ffb87803 */ /* 0x000fc40000000000 */
[----:B------:R-:W-:Y:S02]  /*2920*/  P2R R185, PR, RZ, 0x4 ;  /* 0x00000004ffb97803 */ /* 0x000fe40000000000 */
        /* <DEDUP_REMOVED lines=17> */
[-C--:B------:R-:W-:Y:S02]  /*2a40*/  ISETP.GE.AND P0, PT, R63, R99.reuse, PT ;  /* 0x000000633f00720c */ /* 0x080fe40003f06270 */
[-C--:B------:R-:W-:Y:S02]  /*2a50*/  ISETP.GE.AND P1, PT, R64, R99.reuse, PT ;  /* 0x000000634000720c */ /* 0x080fe40003f26270 */
[-C--:B------:R-:W-:Y:S02]  /*2a60*/  ISETP.GE.AND P2, PT, R65, R99.reuse, PT ;  /* 0x000000634100720c */ /* 0x080fe40003f46270 */
[-C--:B------:R-:W-:Y:S02]  /*2a70*/  ISETP.GE.AND P3, PT, R66, R99.reuse, PT ;  /* 0x000000634200720c */ /* 0x080fe40003f66270 */
[-C--:B------:R-:W-:Y:S02]  /*2a80*/  ISETP.GE.AND P4, PT, R67, R99.reuse, PT ;  /* 0x000000634300720c */ /* 0x080fe40003f86270 */
[----:B01234-:R-:W-:-:S13]  /*2a90*/  ISETP.GE.AND P5, PT, R68, R99, PT ;  /* 0x000000634400720c */ /* 0x01ffda0003fa6270 */
.L_x_2005:
[----:B------:R-:W-:Y:S02]  /*2aa0*/  MOV R4, R46 ;  /* 0x0000002e00047202 */ /* 0x000fe40000000f00 */
[----:B------:R-:W-:Y:S02]  /*2ab0*/  MOV R5, RZ ;  /* 0x000000ff00057202 */ /* 0x000fe40000000f00 */
        /* <DEDUP_REMOVED lines=18> */
[----:B------:R-:W-:Y:S01]  /*2be0*/  LEA.HI.X R7, R8, R19, R0, 0x3, P6 ;  /* 0x0000001308077211 */ /* 0x000fe200030f1c00 */
[----:B------:R-:W-:Y:S01]  /*2bf0*/  IMAD.MOV.U32 R8, RZ, RZ, R2 ;  /* 0x000000ffff087224 */ /* 0x000fe200078e0002 */
[----:B------:R-:W-:Y:S02]  /*2c00*/  P2R R176, PR, RZ, 0x4 ;  /* 0x00000004ffb07803 */ /* 0x000fe40000000000 */
[----:B------:R-:W-:Y:S01]  /*2c10*/  ISETP.NE.AND P2, PT, R181, RZ, PT ;  /* 0x000000ffb500720c */ /* 0x000fe20003f45270 */
[----:B------:R-:W-:Y:S01]  /*2c20*/  IMAD.WIDE.U32 R8, R111, UR10, R8 ;  /* 0x0000000a6f087c25 */ /* 0x000fe2000f8e0008 */
[----:B------:R-:W2:Y:S01]  /*2c30*/  LDG.E.64 R6, desc[UR20][R6.64] ;  /* 0x0000001406067981 */ /* 0x000ea2000c1e1b00 */
[----:B------:R-:W-:-:S02]  /*2c40*/  P2R R186, PR, RZ, 0x8 ;  /* 0x00000008ffba7803 */ /* 0x000fc40000000000 */
[----:B------:R-:W-:Y:S01]  /*2c50*/  IMAD R0, R111, UR11, R9 ;  /* 0x0000000b6f007c24 */ /* 0x000fe2000f8e0209 */
[----:B------:R-:W-:Y:S02]  /*2c60*/  LEA R20, P6, R8, R16, 0x3 ;  /* 0x0000001008147211 */ /* 0x000fe400078c18ff */
[----:B------:R-:W-:Y:S02]  /*2c70*/  ISETP.NE.AND P3, PT, R182, RZ, PT ;  /* 0x000000ffb600720c */ /* 0x000fe40003f65270 */
[----:B------:R-:W-:Y:S02]  /*2c80*/  LEA.HI.X R21, R8, R17, R0, 0x3, P6 ;  /* 0x0000001108157211 */ /* 0x000fe400030f1c00 */
[----:B------:R-:W-:Y:S02]  /*2c90*/  ISETP.GE.U32.AND P6, PT, R32, R71, PT ;  /* 0x000000472000720c */ /* 0x000fe40003fc6070 */
[----:B------:R-:W-:Y:S02]  /*2ca0*/  P2R R187, PR, RZ, 0x10 ;  /* 0x00000010ffbb7803 */ /* 0x000fe40000000000 */
[----:B------:R-:W-:-:S02]  /*2cb0*/  FSEL R136, R95, RZ, !P6 ;  /* 0x000000ff5f887208 */ /* 0x000fc40007000000 */
        /* <DEDUP_REMOVED lines=96> */
[-C--:B------:R-:W-:Y:S01]  /*32c0*/  FMUL.FTZ R0, R136, R143.reuse ;  /* 0x0000008f88007220 */ /* 0x080fe20000410000 */
[----:B------:R-:W-:Y:S01]  /*32d0*/  FMUL.FTZ R7, RZ, R143 ;  /* 0x0000008fff077220 */ /* 0x000fe20000410000 */
[----:B------:R-:W-:Y:S02]  /*32e0*/  FSEL R159, R6, 1, !P6 ;  /* 0x3f800000069f7808 */ /* 0x000fe40007000000 */
[-C--:B------:R-:W-:Y:S01]  /*32f0*/  FFMA.FTZ R6, RZ, R141.reuse, R0 ;  /* 0x0000008dff067223 */ /* 0x080fe20000010000 */
        /* <DEDUP_REMOVED lines=14> */
[-C--:B------:R-:W-:Y:S01]  /*33e0*/  FMUL.FTZ R0, R138, R143.reuse ;  /* 0x0000008f8a007220 */ /* 0x080fe20000410000 */
[----:B------:R-:W-:Y:S02]  /*33f0*/  FADD.FTZ R6, R145, R6 ;  /* 0x0000000691067221 */ /* 0x000fe40000010000 */
        /* <DEDUP_REMOVED lines=22> */
[C---:B------:R-:W-:Y:S01]  /*3560*/  FMUL.FTZ R0, R150.reuse, R8 ;  /* 0x0000000896007220 */ /* 0x040fe20000410000 */
[----:B------:R-:W-:Y:S01]  /*3570*/  FADD.FTZ R10, R149, R10 ;  /* 0x0000000a950a7221 */ /* 0x000fe20000010000 */
[----:B------:R-:W-:Y:S01]  /*3580*/  FMUL.FTZ R11, R155, R9 ;  /* 0x000000099b0b7220 */ /* 0x000fe20000410000 */
[-C--:B------:R-:W-:Y:S01]  /*3590*/  FMUL.FTZ R7, R150, R6.reuse ;  /* 0x0000000696077220 */ /* 0x080fe20000410000 */
[----:B------:R-:W-:Y:S01]  /*35a0*/  FFMA.FTZ R0, R151, R6, -R0 ;  /* 0x0000000697007223 */ /* 0x000fe20000010800 */
[-C--:B------:R-:W-:Y:S01]  /*35b0*/  FMUL.FTZ R6, R155, R10.reuse ;  /* 0x0000000a9b067220 */ /* 0x080fe20000410000 */
[----:B------:R-:W-:-:S03]  /*35c0*/  FFMA.FTZ R23, R154, R10, -R11 ;  /* 0x0000000a9a177223 */ /* 0x000fc6000001080b */
[----:B------:R-:W-:Y:S01]  /*35d0*/  FFMA.FTZ R6, R154, R9, R6 ;  /* 0x000000099a067223 */ /* 0x000fe20000010006 */
[----:B------:R-:W-:-:S03]  /*35e0*/  FADD.FTZ R23, R156, R23 ;  /* 0x000000179c177221 */ /* 0x000fc60000010000 */
[----:B------:R-:W-:Y:S01]  /*35f0*/  FADD.FTZ R6, RZ, R6 ;  /* 0x00000006ff067221 */ /* 0x000fe20000010000 */
[C---:B------:R-:W-:Y:S01]  /*3600*/  FMUL.FTZ R10, R158.reuse, R23 ;  /* 0x000000179e0a7220 */ /* 0x040fe20000410000 */
[----:B------:R-:W-:Y:S01]  /*3610*/  FFMA.FTZ R7, R151, R8, R7 ;  /* 0x0000000897077223 */ /* 0x000fe20000010007 */
[----:B------:R-:W-:Y:S01]  /*3620*/  FMUL.FTZ R11, R153, R0 ;  /* 0x00000000990b7220 */ /* 0x000fe20000410000 */
[-C--:B------:R-:W-:Y:S01]  /*3630*/  FMUL.FTZ R8, R158, R6.reuse ;  /* 0x000000069e087220 */ /* 0x080fe20000410000 */
[----:B------:R-:W-:Y:S01]  /*3640*/  FFMA.FTZ R10, R159, R6, R10 ;  /* 0x000000069f0a7223 */ /* 0x000fe2000001000a */
[----:B------:R-:W-:Y:S01]  /*3650*/  FSEL R157, R109, RZ, !P6 ;  /* 0x000000ff6d9d7208 */ /* 0x000fe20007000000 */
[-C--:B------:R-:W-:Y:S01]  /*3660*/  FMUL.FTZ R9, R153, R7.reuse ;  /* 0x0000000799097220 */ /* 0x080fe20000410000 */
[C---:B------:R-:W-:Y:S01]  /*3670*/  FFMA.FTZ R11, R152.reuse, R7, R11 ;  /* 0x00000007980b7223 */ /* 0x040fe2000001000b */
[----:B------:R-:W-:Y:S01]  /*3680*/  FFMA.FTZ R8, R159, R23, -R8 ;  /* 0x000000179f087223 */ /* 0x000fe20000010808 */
[----:B------:R-:W-:Y:S01]  /*3690*/  FADD.FTZ R22, RZ, R10 ;  /* 0x0000000aff167221 */ /* 0x000fe20000010000 */
[----:B------:R-:W-:Y:S01]  /*36a0*/  FFMA.FTZ R9, R152, R0, -R9 ;  /* 0x0000000098097223 */ /* 0x000fe20000010809 */
[----:B------:R-:W-:Y:S01]  /*36b0*/  FMUL.FTZ R7, R155, R11 ;  /* 0x0000000b9b077220 */ /* 0x000fe20000410000 */
[----:B------:R-:W-:-:S02]  /*36c0*/  FADD.FTZ R161, R157, R8 ;  /* 0x000000089da17221 */ /* 0x000fc40000010000 */
[----:B------:R-:W0:Y:S01]  /*36d0*/  SHFL.UP PT, R10, R22, 0x1, RZ ;  /* 0x04200000160a7989 */ /* 0x000e2200000e00ff */
[-C--:B------:R-:W-:Y:S01]  /*36e0*/  FMUL.FTZ R0, R155, R9.reuse ;  /* 0x000000099b007220 */ /* 0x080fe20000410000 */
[C---:B------:R-:W-:Y:S02]  /*36f0*/  FFMA.FTZ R7, R154.reuse, R9, -R7 ;  /* 0x000000099a077223 */ /* 0x040fe40000010807 */
[----:B------:R-:W1:Y:S01]  /*3700*/  SHFL.UP PT, R9, R161, 0x1, RZ ;  /* 0x04200000a1097989 */ /* 0x000e6200000e00ff */
[----:B------:R-:W-:Y:S01]  /*3710*/  FFMA.FTZ R0, R154, R11, R0 ;  /* 0x0000000b9a007223 */ /* 0x000fe20000010000 */
[----:B------:R-:W-:-:S04]  /*3720*/  FMUL.FTZ R6, R158, R7 ;  /* 0x000000079e067220 */ /* 0x000fc80000410000 */
        /* <DEDUP_REMOVED lines=125> */
[----:B0-----:R-:W-:Y:S02]  /*3f00*/  MOV R4, 0x3f800000 ;  /* 0x3f80000000047802 */ /* 0x001fe40000000f00 */
[----:B------:R-:W-:Y:S01]  /*3f10*/  MOV R5, RZ ;  /* 0x000000ff00057202 */ /* 0x000fe20000000f00 */
        /* <DEDUP_REMOVED lines=22> */
[C---:B------:R-:W-:Y:S02]  /*4080*/  ISETP.NE.AND P6, PT, R79.reuse, 0x1f, PT ;  /* 0x0000001f4f00780c */ /* 0x040fe40003fc5270 */
        /* <DEDUP_REMOVED lines=25> */
[----:B-1----:R-:W-:Y:S01]  /*4220*/  @!P6 MOV R193, R4 ;  /* 0x0000000400c1e202 */ /* 0x002fe20000000f00 */
[----:B---3--:R-:W-:Y:S01]  /*4230*/  @!P6 IMAD.MOV.U32 R188, RZ, RZ, R5 ;  /* 0x000000ffffbce224 */ /* 0x008fe200078e0005 */
[----:B----4-:R-:W-:-:S02]  /*4240*/  @!P6 MOV R187, R6 ;  /* 0x0000000600bbe202 */ /* 0x010fc40000000f00 */
[----:B-----5:R-:W-:Y:S02]  /*4250*/  @!P6 MOV R186, R7 ;  /* 0x0000000700bae202 */ /* 0x020fe40000000f00 */
[----:B------:R-:W-:Y:S01]  /*4260*/  ISETP.NE.AND P6, PT, R27, RZ, PT ;  /* 0x000000ff1b00720c */ /* 0x000fe20003fc5270 */
[----:B------:R-:W-:-:S12]  /*4270*/  BAR.SYNC.DEFER_BLOCKING 0x0 ;  /* 0x0000000000007b1d */ /* 0x000fd80000010000 */
[----:B------:R-:W0:Y:S01]  /*4280*/  @P6 LDS.64 R22, [R72+0x448] ;  /* 0x0004480048166984 */ /* 0x000e220000000a00 */
[----:B------:R-:W-:Y:S02]  /*4290*/  SHF.L.U32 R163, R163, 0x10, RZ ;  /* 0x00000010a3a37819 */ /* 0x000fe400000006ff */
[----:B------:R-:W-:Y:S02]  /*42a0*/  SHF.L.U32 R165, R165, 0x10, RZ ;  /* 0x00000010a5a57819 */ /* 0x000fe400000006ff */
[----:B------:R-:W-:Y:S01]  /*42b0*/  SHF.L.U32 R161, R161, 0x10, RZ ;  /* 0x00000010a1a17819 */ /* 0x000fe200000006ff */
[----:B------:R-:W-:Y:S01]  /*42c0*/  IMAD.U32 R164, R164, 0x10000, RZ ;  /* 0x00010000a4a47824 */ /* 0x000fe200078e00ff */
[----:B------:R-:W-:Y:S02]  /*42d0*/  SHF.L.U32 R168, R168, 0x10, RZ ;  /* 0x00000010a8a87819 */ /* 0x000fe400000006ff */
[----:B------:R-:W-:Y:S02]  /*42e0*/  SHF.L.U32 R167, R167, 0x10, RZ ;  /* 0x00000010a7a77819 */ /* 0x000fe400000006ff */
[----:B------:R-:W-:-:S02]  /*42f0*/  SHF.L.U32 R170, R170, 0x10, RZ ;  /* 0x00000010aaaa7819 */ /* 0x000fc400000006ff */
[----:B------:R-:W-:Y:S01]  /*4300*/  SHF.L.U32 R169, R169, 0x10, RZ ;  /* 0x00000010a9a97819 */ /* 0x000fe200000006ff */
[-C--:B0-----:R-:W-:Y:S01]  /*4310*/  @P6 FMUL.FTZ R189, R23, R188.reuse ;  /* 0x000000bc17bd6220 */ /* 0x081fe20000410000 */
[----:B------:R-:W-:-:S03]  /*4320*/  @P6 FMUL.FTZ R188, R22, R188 ;  /* 0x000000bc16bc6220 */ /* 0x000fc60000410000 */
[-C--:B------:R-:W-:Y:S01]  /*4330*/  @P6 FFMA.FTZ R22, R22, R193.reuse, -R189 ;  /* 0x000000c116166223 */ /* 0x080fe200000108bd */
[----:B------:R-:W-:-:S03]  /*4340*/  @P6 FFMA.FTZ R23, R23, R193, R188 ;  /* 0x000000c117176223 */ /* 0x000fc600000100bc */
[----:B------:R-:W-:Y:S01]  /*4350*/  @P6 FADD.FTZ R187, R187, R22 ;  /* 0x00000016bbbb6221 */ /* 0x000fe20000010000 */
[----:B------:R-:W-:Y:S01]  /*4360*/  @P6 FADD.FTZ R186, R186, R23 ;  /* 0x00000017baba6221 */ /* 0x000fe20000010000 */
[----:B------:R-:W-:Y:S01]  /*4370*/  SHF.L.U32 R173, R173, 0x10, RZ ;  /* 0x00000010adad7819 */ /* 0x000fe200000006ff */
[----:B------:R-:W-:Y:S01]  /*4380*/  IMAD.U32 R171, R171, 0x10000, RZ ;  /* 0x00010000abab7824 */ /* 0x000fe200078e00ff */
[----:B------:R-:W-:Y:S02]  /*4390*/  SHF.L.U32 R162, R162, 0x10, RZ ;  /* 0x00000010a2a27819 */ /* 0x000fe400000006ff */
[----:B------:R-:W-:Y:S02]  /*43a0*/  SHF.L.U32 R175, R175, 0x10, RZ ;  /* 0x00000010afaf7819 */ /* 0x000fe400000006ff */
[----:B------:R-:W-:Y:S01]  /*43b0*/  SHF.L.U32 R176, R176, 0x10, RZ ;  /* 0x00000010b0b07819 */ /* 0x000fe200000006ff */
[----:B------:R-:W-:Y:S01]  /*43c0*/  IMAD.U32 R160, R160, 0x10000, RZ ;  /* 0x00010000a0a07824 */ /* 0x000fe200078e00ff */
[----:B------:R-:W-:-:S02]  /*43d0*/  SHF.L.U32 R174, R174, 0x10, RZ ;  /* 0x00000010aeae7819 */ /* 0x000fc400000006ff */
[----:B------:R-:W-:Y:S02]  /*43e0*/  SHF.L.U32 R166, R166, 0x10, RZ ;  /* 0x00000010a6a67819 */ /* 0x000fe400000006ff */
[----:B------:R-:W-:Y:S01]  /*43f0*/  ISETP.NE.AND P6, PT, R27, RZ, PT ;  /* 0x000000ff1b00720c */ /* 0x000fe20003fc5270 */
[----:B------:R-:W-:Y:S01]  /*4400*/  BSSY.RECONVERGENT B0, `(.L_x_2003) ;  /* 0x0000056000007945 */ /* 0x000fe20003800200 */
[CC--:B--2---:R-:W-:Y:S01]  /*4410*/  FMUL.FTZ R22, R163.reuse, R21.reuse ;  /* 0x00000015a3167220 */ /* 0x0c4fe20000410000 */
[-C--:B------:R-:W-:Y:S01]  /*4420*/  FMUL.FTZ R188, R163, R20.reuse ;  /* 0x00000014a3bc7220 */ /* 0x080fe20000410000 */
[CC--:B------:R-:W-:Y:S01]  /*4430*/  FMUL.FTZ R163, R165.reuse, R21.reuse ;  /* 0x00000015a5a37220 */ /* 0x0c0fe20000410000 */
[-C--:B------:R-:W-:Y:S01]  /*4440*/  FMUL.FTZ R189, R165, R20.reuse ;  /* 0x00000014a5bd7220 */ /* 0x080fe20000410000 */
[-C--:B------:R-:W-:Y:S02]  /*4450*/  FFMA.FTZ R23, R161, R20.reuse, -R22 ;  /* 0x00000014a1177223 */ /* 0x080fe40000010816 */
[C---:B------:R-:W-:Y:S01]  /*4460*/  FFMA.FTZ R22, R164.reuse, R20, -R163 ;  /* 0x00000014a4167223 */ /* 0x040fe200000108a3 */
[-C--:B------:R-:W-:Y:S01]  /*4470*/  FFMA.FTZ R163, R164, R21.reuse, R189 ;  /* 0x00000015a4a37223 */ /* 0x080fe200000100bd */
[CC--:B------:R-:W-:Y:S01]  /*4480*/  FMUL.FTZ R164, R168.reuse, R21.reuse ;  /* 0x00000015a8a47220 */ /* 0x0c0fe20000410000 */
[----:B------:R-:W-:Y:S01]  /*4490*/  FMUL.FTZ R189, R139, R186 ;  /* 0x000000ba8bbd7220 */ /* 0x000fe20000410000 */
[-C--:B------:R-:W-:Y:S01]  /*44a0*/  FMUL.FTZ R168, R168, R20.reuse ;  /* 0x00000014a8a87220 */ /* 0x080fe20000410000 */
[----:B------:R-:W-:Y:S01]  /*44b0*/  FFMA.FTZ R165, R161, R21, R188 ;  /* 0x00000015a1a57223 */ /* 0x000fe200000100bc */
[-C--:B------:R-:W-:Y:S01]  /*44c0*/  FMUL.FTZ R139, R139, R187.reuse ;  /* 0x000000bb8b8b7220 */ /* 0x080fe20000410000 */
[CC--:B------:R-:W-:Y:S01]  /*44d0*/  FFMA.FTZ R161, R167.reuse, R20.reuse, -R164 ;  /* 0x00000014a7a17223 */ /* 0x0c0fe200000108a4 */
[----:B------:R-:W-:Y:S01]  /*44e0*/  FFMA.FTZ R189, R138, R187, -R189 ;  /* 0x000000bb8abd7223 */ /* 0x000fe200000108bd */
[-C--:B------:R-:W-:Y:S01]  /*44f0*/  FFMA.FTZ R164, R167, R21.reuse, R168 ;  /* 0x00000015a7a47223 */ /* 0x080fe200000100a8 */
[C---:B------:R-:W-:Y:S01]  /*4500*/  FMUL.FTZ R168, R170.reuse, R21 ;  /* 0x00000015aaa87220 */ /* 0x040fe20000410000 */
[----:B------:R-:W-:Y:S01]  /*4510*/  FMUL.FTZ R170, R170, R20 ;  /* 0x00000014aaaa7220 */ /* 0x000fe20000410000 */
[----:B------:R-:W-:Y:S01]  /*4520*/  FFMA.FTZ R186, R138, R186, R139 ;  /* 0x000000ba8aba7223 */ /* 0x000fe2000001008b */
[----:B------:R-:W-:-:S02]  /*4530*/  FADD.FTZ R189, R136, R189 ;  /* 0x000000bd88bd7221 */ /* 0x000fc40000010000 */
[----:B------:R-:W-:Y:S01]  /*4540*/  FFMA.FTZ R139, R169, R21, R170 ;  /* 0x00000015a98b7223 */ /* 0x000fe200000100aa */
[----:B------:R-:W-:Y:S01]  /*4550*/  FADD.FTZ R187, RZ, R186 ;  /* 0x000000baffbb7221 */ /* 0x000fe20000010000 */
[----:B------:R-:W-:Y:S01]  /*4560*/  FMUL.FTZ R170, R143, R189 ;  /* 0x000000bd8faa7220 */ /* 0x000fe20000410000 */
[-C--:B------:R-:W-:Y:S02]  /*4570*/  FFMA.FTZ R138, R169, R20.reuse, -R168 ;  /* 0x00000014a98a7223 */ /* 0x080fe400000108a8 */
[-C--:B------:R-:W-:Y:S01]  /*4580*/  FMUL.FTZ R168, R143, R187.reuse ;  /* 0x000000bb8fa87220 */ /* 0x080fe20000410000 */
[----:B------:R-:W-:Y:S01]  /*4590*/  FFMA.FTZ R170, R141, R187, R170 ;  /* 0x000000bb8daa7223 */ /* 0x000fe200000100aa */
[----:B------:R-:W-:Y:S02]  /*45a0*/  FMUL.FTZ R186, R173, R20 ;  /* 0x00000014adba7220 */ /* 0x000fe40000410000 */
[----:B------:R-:W-:Y:S01]  /*45b0*/  FFMA.FTZ R168, R141, R189, -R168 ;  /* 0x000000bd8da87223 */ /* 0x000fe200000108a8 */
[----:B------:R-:W-:Y:S01]  /*45c0*/  FADD.FTZ R170, RZ, R170 ;  /* 0x000000aaffaa7221 */ /* 0x000fe20000010000 */
[----:B------:R-:W-:-:S02]  /*45d0*/  FFMA.FTZ R143, R171, R21, R186 ;  /* 0x00000015ab8f7223 */ /* 0x000fc400000100ba */
[----:B------:R-:W-:Y:S01]  /*45e0*/  FADD.FTZ R186, R137, R168 ;  /* 0x000000a889ba7221 */ /* 0x000fe20000010000 */
[C---:B------:R-:W-:Y:S01]  /*45f0*/  FMUL.FTZ R141, R144.reuse, R170 ;  /* 0x000000aa908d7220 */ /* 0x040fe20000410000 */
[----:B------:R-:W-:Y:S02]  /*4600*/  FMUL.FTZ R136, R173, R21 ;  /* 0x00000015ad887220 */ /* 0x000fe40000410000 */
[-C--:B------:R-:W-:Y:S01]  /*4610*/  FMUL.FTZ R167, R144, R186.reuse ;  /* 0x000000ba90a77220 */ /* 0x080fe20000410000 */
[C---:B------:R-:W-:Y:S01]  /*4620*/  FFMA.FTZ R141, R142.reuse, R186, -R141 ;  /* 0x000000ba8e8d7223 */ /* 0x040fe2000001088d */
[----:B------:R-:W-:Y:S02]  /*4630*/  FFMA.FTZ R136, R171, R20, -R136 ;  /* 0x00000014ab887223 */ /* 0x000fe40000010888 */
[----:B------:R-:W-:Y:S01]  /*4640*/  FFMA.FTZ R167, R142, R170, R167 ;  /* 0x000000aa8ea77223 */ /* 0x000fe200000100a7 */
[----:B------:R-:W-:-:S03]  /*4650*/  FADD.FTZ R171, R140, R141 ;  /* 0x0000008d8cab7221 */ /* 0x000fc60000010000 */
[----:B------:R-:W-:Y:S01]  /*4660*/  FADD.FTZ R173, RZ, R167 ;  /* 0x000000a7ffad7221 */ /* 0x000fe20000010000 */
[----:B------:R-:W-:-:S03]  /*4670*/  FMUL.FTZ R140, R146, R171 ;  /* 0x000000ab928c7220 */ /* 0x000fc60000410000 */
[-C--:B------:R-:W-:Y:S01]  /*4680*/  FMUL.FTZ R146, R146, R173.reuse ;  /* 0x000000ad92927220 */ /* 0x080fe20000410000 */
[----:B------:R-:W-:-:S03]  /*4690*/  FFMA.FTZ R140, R147, R173, R140 ;  /* 0x000000ad938c7223 */ /* 0x000fc6000001008c */
[----:B------:R-:W-:Y:S01]  /*46a0*/  FFMA.FTZ R146, R147, R171, -R146 ;  /* 0x000000ab93927223 */ /* 0x000fe20000010892 */
[----:B------:R-:W-:Y:S01]  /*46b0*/  FADD.FTZ R147, RZ, R140 ;  /* 0x0000008cff937221 */ /* 0x000fe20000010000 */
[----:B------:R-:W-:Y:S02]  /*46c0*/  FMUL.FTZ R141, R162, R21 ;  /* 0x00000015a28d7220 */ /* 0x000fe40000410000 */
[----:B------:R-:W-:Y:S01]  /*46d0*/  FADD.FTZ R146, R145, R146 ;  /* 0x0000009291927221 */ /* 0x000fe20000010000 */
[----:B------:R-:W-:Y:S01]  /*46e0*/  FMUL.FTZ R140, R150, R147 ;  /* 0x00000093968c7220 */ /* 0x000fe20000410000 */
[-C--:B------:R-:W-:Y:S01]  /*46f0*/  FMUL.FTZ R137, R175, R21.reuse ;  /* 0x00000015af897220 */ /* 0x080fe20000410000 */
[----:B------:R-:W-:Y:S01]  /*4700*/  FMUL.FTZ R169, R176, R21 ;  /* 0x00000015b0a97220 */ /* 0x000fe20000410000 */
[----:B------:R-:W-:Y:S01]  /*4710*/  FFMA.FTZ R142, R160, R20, -R141 ;  /* 0x00000014a08e7223 */ /* 0x000fe2000001088d */
[-C--:B------:R-:W-:Y:S01]  /*4720*/  FMUL.FTZ R150, R150, R146.reuse ;  /* 0x0000009296967220 */ /* 0x080fe20000410000 */
[----:B------:R-:W-:Y:S01]  /*4730*/  FFMA.FTZ R145, R151, R146, -R140 ;  /* 0x0000009297917223 */ /* 0x000fe2000001088c */
[----:B------:R-:W-:Y:S01]  /*4740*/  FMUL.FTZ R141, R9, R7 ;  /* 0x00000007098d7220 */ /* 0x000fe20000410000 */
[-C--:B------:R-:W-:Y:S01]  /*4750*/  FMUL.FTZ R168, R175, R20.reuse ;  /* 0x00000014afa87220 */ /* 0x080fe20000410000 */
[-C--:B------:R-:W-:Y:S01]  /*4760*/  FFMA.FTZ R137, R174, R20.reuse, -R137 ;  /* 0x00000014ae897223 */ /* 0x080fe20000010889 */
[-C--:B------:R-:W-:Y:S01]  /*4770*/  FMUL.FTZ R176, R176, R20.reuse ;  /* 0x00000014b0b07220 */ /* 0x080fe20000410000 */
[-C--:B------:R-:W-:Y:S01]  /*4780*/  FFMA.FTZ R169, R166, R20.reuse, -R169 ;  /* 0x00000014a6a97223 */ /* 0x080fe200000108a9 */
[----:B------:R-:W-:Y:S01]  /*4790*/  FMUL.FTZ R167, R162, R20 ;  /* 0x00000014a2a77220 */ /* 0x000fe20000410000 */
[-C--:B------:R-:W-:Y:S01]  /*47a0*/  FMUL.FTZ R20, R9, R6.reuse ;  /* 0x0000000609147220 */ /* 0x080fe20000410000 */
[----:B------:R-:W-:Y:S01]  /*47b0*/  FFMA.FTZ R150, R151, R147, R150 ;  /* 0x0000009397967223 */ /* 0x000fe20000010096 */
[----:B------:R-:W-:Y:S01]  /*47c0*/  FADD.FTZ R148, R148, R145 ;  /* 0x0000009194947221 */ /* 0x000fe20000010000 */
[----:B------:R-:W-:Y:S01]  /*47d0*/  FFMA.FTZ R141, R8, R6, -R141 ;  /* 0x00000006088d7223 */ /* 0x000fe2000001088d */
[-C--:B------:R-:W-:Y:S01]  /*47e0*/  FFMA.FTZ R168, R174, R21.reuse, R168 ;  /* 0x00000015aea87223 */ /* 0x080fe200000100a8 */
[-C--:B------:R-:W-:Y:S01]  /*47f0*/  FFMA.FTZ R176, R166, R21.reuse, R176 ;  /* 0x00000015a6b07223 */ /* 0x080fe200000100b0 */
[----:B------:R-:W-:Y:S01]  /*4800*/  FFMA.FTZ R167, R160, R21, R167 ;  /* 0x00000015a0a77223 */ /* 0x000fe200000100a7 */
[C---:B------:R-:W-:Y:S01]  /*4810*/  FMUL.FTZ R6, R9.reuse, R4 ;  /* 0x0000000409067220 */ /* 0x040fe20000410000 */
[----:B------:R-:W-:Y:S01]  /*4820*/  FMUL.FTZ R21, R9, R5 ;  /* 0x0000000509157220 */ /* 0x000fe20000410000 */
[C---:B------:R-:W-:Y:S01]  /*4830*/  FFMA.FTZ R20, R8.reuse, R7, R20 ;  /* 0x0000000708147223 */ /* 0x040fe20000010014 */
[----:B------:R-:W-:Y:S01]  /*4840*/  FADD.FTZ R150, RZ, R150 ;  /* 0x00000096ff967221 */ /* 0x000fe20000010000 */
[----:B------:R-:W-:Y:S01]  /*4850*/  FMUL.FTZ R9, R153, R148 ;  /* 0x0000009499097220 */ /* 0x000fe20000410000 */
[----:B------:R-:W-:Y:S01]  /*4860*/  FFMA.FTZ R5, R8, R5, R6 ;  /* 0x0000000508057223 */ /* 0x000fe20000010006 */
[----:B------:R-:W-:Y:S01]  /*4870*/  FADD.FTZ R6, R10, R141 ;  /* 0x0000008d0a067221 */ /* 0x000fe20000010000 */
[----:B------:R-:W-:Y:S01]  /*4880*/  FADD.FTZ R7, R11, R20 ;  /* 0x000000140b077221 */ /* 0x000fe20000010000 */
[----:B------:R-:W-:Y:S01]  /*4890*/  FFMA.FTZ R4, R8, R4, -R21 ;  /* 0x0000000408047223 */ /* 0x000fe20000010815 */
        /* <DEDUP_REMOVED lines=12> */
.L_x_2004:
[----:B------:R-:W-:Y:S05]  /*4960*/  BSYNC.RECONVERGENT B0 ;  /* 0x0000000000007941 */ /* 0x000fea0003800200 */
.L_x_2003:
[----:B------:R-:W-:Y:S01]  /*4970*/  FFMA.FTZ R152, R152, R148, -R153 ;  /* 0x0000009498987223 */ /* 0x000fe20000010899 */
[----:B------:R-:W-:Y:S01]  /*4980*/  FADD.FTZ R10, RZ, R10 ;  /* 0x0000000aff0a7221 */ /* 0x000fe20000010000 */
[----:B------:R-:W-:Y:S01]  /*4990*/  IADD3 R111, PT, PT, R111, 0x1, RZ ;  /* 0x000000016f6f7810 */ /* 0x000fe20007ffe0ff */
[----:B------:R-:W-:Y:S01]  /*49a0*/  FMUL.FTZ R163, R170, R163 ;  /* 0x000000a3aaa37220 */ /* 0x000fe20000410000 */
[----:B------:R-:W-:Y:S01]  /*49b0*/  FADD.FTZ R149, R149, R152 ;  /* 0x0000009895957221 */ /* 0x000fe20000010000 */
[----:B0-----:R-:W-:Y:S01]  /*49c0*/  FMUL.FTZ R5, R155, R10 ;  /* 0x0000000a9b057220 */ /* 0x001fe20000410000 */
[----:B------:R-:W-:Y:S01]  /*49d0*/  ISETP.GE.AND P6, PT, R111, UR5, PT ;  /* 0x000000056f007c0c */ /* 0x000fe2000bfc6270 */
[----:B------:R-:W-:Y:S01]  /*49e0*/  FMUL.FTZ R164, R173, R164 ;  /* 0x000000a4ada47220 */ /* 0x000fe20000410000 */
[-C--:B------:R-:W-:Y:S01]  /*49f0*/  FMUL.FTZ R155, R155, R149.reuse ;  /* 0x000000959b9b7220 */ /* 0x080fe20000410000 */
[----:B------:R-:W-:Y:S01]  /*4a00*/  FFMA.FTZ R5, R154, R149, -R5 ;  /* 0x000000959a057223 */ /* 0x000fe20000010805 */
[----:B------:R-:W-:Y:S01]  /*4a10*/  FMUL.FTZ R139, R147, R139 ;  /* 0x0000008b938b7220 */ /* 0x000fe20000410000 */
[----:B------:R-:W-:Y:S01]  /*4a20*/  FMUL.FTZ R143, R150, R143 ;  /* 0x0000008f968f7220 */ /* 0x000fe20000410000 */
[----:B------:R-:W-:Y:S01]  /*4a30*/  FFMA.FTZ R155, R154, R10, R155 ;  /* 0x0000000a9a9b7223 */ /* 0x000fe2000001009b */
[----:B------:R-:W-:Y:S01]  /*4a40*/  FADD.FTZ R5, R156, R5 ;  /* 0x000000059c057221 */ /* 0x000fe20000010000 */
[----:B------:R-:W-:Y:S01]  /*4a50*/  FMUL.FTZ R168, R10, R168 ;  /* 0x000000a80aa87220 */ /* 0x000fe20000410000 */
        /* <DEDUP_REMOVED lines=26> */
.L_x_2002:
        /* <DEDUP_REMOVED lines=8> */
[----:B------:R-:W-:Y:S01]  /*4c80*/  F2FP.BF16.F32.PACK_AB R0, R104, R91 ;  /* 0x0000005b6800723e */ /* 0x000fe200000010ff */
[----:B------:R-:W2:Y:S01]  /*4c90*/  LDCU UR5, c[0x0][0x394] ;  /* 0x00007280ff0577ac */ /* 0x000ea20008000800 */
[----:B------:R-:W-:Y:S01]  /*4ca0*/  F2FP.BF16.F32.PACK_AB R5, R106, R93 ;  /* 0x0000005d6a05723e */ /* 0x000fe200000010ff */
[----:B------:R-:W3:Y:S01]  /*4cb0*/  LDC.64 R98, c[0x0][0x410] ;  /* 0x00010400ff627b82 */ /* 0x000ee20000000a00 */
[----:B------:R-:W-:Y:S02]  /*4cc0*/  PRMT R8, R4, 0x7632, R8 ;  /* 0x0000763204087816 */ /* 0x000fe40000000008 */
[----:B------:R-:W-:-:S02]  /*4cd0*/  PRMT R10, R0, 0x7632, R10 ;  /* 0x00007632000a7816 */ /* 0x000fc4000000000a */
[----:B------:R-:W-:Y:S02]  /*4ce0*/  PRMT R14, R5, 0x7632, R14 ;  /* 0x00007632050e7816 */ /* 0x000fe4000000000e */
[----:B------:R-:W-:Y:S01]  /*4cf0*/  MOV R79, RZ ;  /* 0x000000ff004f7202 */ /* 0x000fe20000000f00 */
[----:B------:R-:W-:Y:S04]  /*4d00*/  STS.U16 [R83], R6 ;  /* 0x0000000653007388 */ /* 0x000fe80000000400 */
[----:B------:R4:W-:Y:S04]  /*4d10*/  STS.U16 [R83+0x2], R7 ;  /* 0x0000020753007388 */ /* 0x0009e80000000400 */
[----:B------:R-:W-:Y:S04]  /*4d20*/  STS.U16 [R83+0x4], R4 ;  /* 0x0000040453007388 */ /* 0x000fe80000000400 */
[----:B------:R-:W-:Y:S01]  /*4d30*/  STS.U16 [R83+0x6], R8 ;  /* 0x0000060853007388 */ /* 0x000fe20000000400 */
[----:B----4-:R-:W4:Y:S03]  /*4d40*/  LDC.64 R6, c[0x0][0x420] ;  /* 0x00010800ff067b82 */ /* 0x010f260000000a00 */
[----:B------:R-:W-:Y:S04]  /*4d50*/  STS.U16 [R83+0x8], R0 ;  /* 0x0000080053007388 */ /* 0x000fe80000000400 */
[----:B------:R-:W-:Y:S04]  /*4d60*/  STS.U16 [R83+0xa], R10 ;  /* 0x00000a0a53007388 */ /* 0x000fe80000000400 */
[----:B------:R4:W-:Y:S04]  /*4d70*/  STS.U16 [R83+0xc], R5 ;  /* 0x00000c0553007388 */ /* 0x0009e80000000400 */
[----:B------:R-:W-:Y:S01]  /*4d80*/  STS.U16 [R83+0xe], R14 ;  /* 0x00000e0e53007388 */ /* 0x000fe20000000400 */
[----:B------:R-:W-:-:S03]  /*4d90*/  NOP ;  /* 0x0000000000007918 */ /* 0x000fc60000000000 */
[----:B------:R-:W-:Y:S01]  /*4da0*/  LDS.U16 R9, [R73] ;  /* 0x0000000049097984 */ /* 0x000fe20000000400 */
[----:B----4-:R-:W-:-:S03]  /*4db0*/  IMAD.WIDE.U32 R4, R6, UR18, R78 ;  /* 0x0000001206047c25 */ /* 0x010fc6000f8e004e */
[----:B------:R-:W-:Y:S01]  /*4dc0*/  LDS.U16 R11, [R74+0x40] ;  /* 0x000040004a0b7984 */ /* 0x000fe20000000400 */
[----:B------:R-:W-:-:S03]  /*4dd0*/  IMAD R5, R7, UR18, R5 ;  /* 0x0000001207057c24 */ /* 0x000fc6000f8e0205 */
[----:B------:R-:W-:Y:S01]  /*4de0*/  LDS.U16 R15, [R75+0x80] ;  /* 0x000080004b0f7984 */ /* 0x000fe20000000400 */
[----:B0-----:R-:W-:-:S03]  /*4df0*/  IMAD.WIDE.U32 R4, R25, R96, R4 ;  /* 0x0000006019047225 */ /* 0x001fc600078e0004 */
        /* <DEDUP_REMOVED lines=9> */
[----:B------:R-:W-:Y:S01]  /*4e90*/  LDS.U16 R23, [R81+0x180] ;  /* 0x0001800051177984 */ /* 0x000fe20000000400 */
[----:B------:R-:W-:Y:S02]  /*4ea0*/  IMAD R5, R99, UR18, R5 ;  /* 0x0000001263057c24 */ /* 0x000fe4000f8e0205 */
[----:B------:R-:W-:Y:S01]  /*4eb0*/  LEA.HI.X R7, R7, UR7, R8, 0x1, P3 ;  /* 0x0000000707077c11 */ /* 0x000fe200098f0c08 */
[----:B------:R-:W-:Y:S01]  /*4ec0*/  LDS.U16 R95, [R82+0x1c0] ;  /* 0x0001c000525f7984 */ /* 0x000fe20000000400 */
[----:B------:R-:W1:Y:S03]  /*4ed0*/  LDCU.64 UR6, c[0x0][0x488] ;  /* 0x00009100ff0677ac */ /* 0x000e660008000a00 */
[----:B------:R-:W-:Y:S01]  /*4ee0*/  @!P0 STS [R72+0x210], R71 ;  /* 0x0002104748008388 */ /* 0x000fe20000000800 */
[----:B------:R-:W-:Y:S01]  /*4ef0*/  BAR.SYNC.DEFER_BLOCKING 0x0 ;  /* 0x0000000000007b1d */ /* 0x000fe20000010000 */
[----:B0-----:R-:W-:-:S05]  /*4f00*/  IMAD.WIDE.U32 R4, R25, R96, R4 ;  /* 0x0000006019047225 */ /* 0x001fca00078e0004 */
[----:B------:R-:W0:Y:S02]  /*4f10*/  LDS R0, [R72+0x210] ;  /* 0x0002100048007984 */ /* 0x000e240000000800 */
[-C--:B0-----:R-:W-:Y:S02]  /*4f20*/  ISETP.GE.AND P1, PT, R42, R0.reuse, PT ;  /* 0x000000002a00720c */ /* 0x081fe40003f26270 */
        /* <DEDUP_REMOVED lines=17> */
[C---:B-1----:R-:W-:Y:S01]  /*5040*/  LEA R4, P4, R5.reuse, UR6, 0x1 ;  /* 0x0000000605047c11 */ /* 0x042fe2000f8808ff */
[----:B------:R-:W-:Y:S01]  /*5050*/  @!P6 STG.E.U16 desc[UR20][R6.64+0x140], R21 ;  /* 0x000140150600e986 */ /* 0x000fe2000c101514 */
[-C--:B------:R-:W-:Y:S02]  /*5060*/  ISETP.GE.AND P6, PT, R48, R71.reuse, PT ;  /* 0x000000473000720c */ /* 0x080fe40003fc6270 */
[--C-:B------:R-:W-:Y:S01]  /*5070*/  LEA.HI.X R5, R5, UR7, R0.reuse, 0x1, P4 ;  /* 0x0000000705057c11 */ /* 0x100fe2000a0f0c00 */
[----:B------:R-:W-:Y:S01]  /*5080*/  @!P2 STG.E.U16 desc[UR20][R6.64+0x180], R23 ;  /* 0x000180170600a986 */ /* 0x000fe2000c101514 */
[-C--:B------:R-:W-:Y:S01]  /*5090*/  ISETP.GE.AND P2, PT, R45, R71.reuse, PT ;  /* 0x000000472d00720c */ /* 0x080fe20003f46270 */
[----:B------:R-:W0:Y:S01]  /*50a0*/  LDCU.64 UR6, c[0x0][0x490] ;  /* 0x00009200ff0677ac */ /* 0x000e220008000a00 */
[----:B------:R-:W-:Y:S01]  /*50b0*/  PRMT R0, RZ, 0x7610, R0 ;  /* 0x00007610ff007816 */ /* 0x000fe20000000000 */
[----:B------:R1:W-:Y:S01]  /*50c0*/  @!P1 STG.E.U16 desc[UR20][R6.64+0x1c0], R95 ;  /* 0x0001c05f06009986 */ /* 0x0003e2000c101514 */
[----:B------:R-:W-:-:S02]  /*50d0*/  ISETP.GE.AND P1, PT, R47, R71, PT ;  /* 0x000000472f00720c */ /* 0x000fc40003f26270 */
[-C--:B------:R-:W-:Y:S01]  /*50e0*/  ISETP.GE.AND P5, PT, R49, R71.reuse, PT ;  /* 0x000000473100720c */ /* 0x080fe20003fa6270 */
[----:B------:R-:W-:Y:S01]  /*50f0*/  BAR.SYNC.DEFER_BLOCKING 0x0 ;  /* 0x0000000000007b1d */ /* 0x000fe20000010000 */
[----:B------:R-:W-:Y:S02]  /*5100*/  ISETP.GE.AND P4, PT, R50, R71, PT ;  /* 0x000000473200720c */ /* 0x000fe40003f86270 */
[----:B------:R-:W-:Y:S02]  /*5110*/  PRMT R8, RZ, 0x7610, R8 ;  /* 0x00007610ff087816 */ /* 0x000fe40000000008 */
[----:B---3--:R-:W-:Y:S02]  /*5120*/  PRMT R11, RZ, 0x7610, R11 ;  /* 0x00007610ff0b7816 */ /* 0x008fe4000000000b */
[----:B-1----:R-:W-:Y:S02]  /*5130*/  PRMT R6, RZ, 0x7610, R6 ;  /* 0x00007610ff067816 */ /* 0x002fe40000000006 */
[----:B------:R-:W-:-:S02]  /*5140*/  PRMT R7, RZ, 0x7610, R7 ;  /* 0x00007610ff077816 */ /* 0x000fc40000000007 */
[----:B------:R-:W-:Y:S01]  /*5150*/  PRMT R10, RZ, 0x7610, R10 ;  /* 0x00007610ff0a7816 */ /* 0x000fe2000000000a */
[----:B------:R-:W3:Y:S01]  /*5160*/  @!P3 LDG.E.U16 R0, desc[UR20][R4.64] ;  /* 0x000000140400b981 */ /* 0x000ee2000c1e1500 */
[----:B------:R-:W-:-:S03]  /*5170*/  ISETP.GE.AND P3, PT, R52, R71, PT ;  /* 0x000000473400720c */ /* 0x000fc60003f66270 */
[----:B------:R-:W4:Y:S01]  /*5180*/  @!P2 LDG.E.U16 R9, desc[UR20][R4.64+0x40] ;  /* 0x000040140409a981 */ /* 0x000f22000c1e1500 */
[----:B------:R-:W-:-:S03]  /*5190*/  ISETP.GE.AND P2, PT, R53, R71, PT ;  /* 0x000000473500720c */ /* 0x000fc60003f46270 */
[----:B------:R-:W5:Y:S04]  /*51a0*/  @!P1 LDG.E.U16 R6, desc[UR20][R4.64+0x80] ;  /* 0x0000801404069981 */ /* 0x000f68000c1e1500 */
[----:B------:R-:W2:Y:S04]  /*51b0*/  @!P6 LDG.E.U16 R7, desc[UR20][R4.64+0xc0] ;  /* 0x0000c0140407e981 */ /* 0x000ea8000c1e1500 */
[----:B------:R-:W2:Y:S04]  /*51c0*/  @!P5 LDG.E.U16 R8, desc[UR20][R4.64+0x100] ;  /* 0x000100140408d981 */ /* 0x000ea8000c1e1500 */
[----:B------:R-:W2:Y:S04]  /*51d0*/  @!P4 LDG.E.U16 R11, desc[UR20][R4.64+0x140] ;  /* 0x00014014040bc981 */ /* 0x000ea8000c1e1500 */
[----:B------:R-:W2:Y:S04]  /*51e0*/  @!P3 LDG.E.U16 R10, desc[UR20][R4.64+0x180] ;  /* 0x00018014040ab981 */ /* 0x000ea8000c1e1500 */
[----:B------:R-:W2:Y:S01]  /*51f0*/  @!P2 LDG.E.U16 R85, desc[UR20][R4.64+0x1c0] ;  /* 0x0001c0140455a981 */ /* 0x000ea2000c1e1500 */
[----:B------:R-:W-:-:S03]  /*5200*/  IADD3 R30, PT, PT, R30, 0x1, RZ ;  /* 0x000000011e1e7810 */ /* 0x000fc60007ffe0ff */
[----:B---3--:R-:W-:Y:S04]  /*5210*/  STS.U16 [R73], R0 ;  /* 0x0000000049007388 */ /* 0x008fe80000000400 */
[----:B----4-:R-:W-:Y:S04]  /*5220*/  STS.U16 [R74+0x40], R9 ;  /* 0x000040094a007388 */ /* 0x010fe80000000400 */
[----:B-----5:R-:W-:Y:S04]  /*5230*/  STS.U16 [R75+0x80], R6 ;  /* 0x000080064b007388 */ /* 0x020fe80000000400 */
[----:B--2---:R-:W-:Y:S04]  /*5240*/  STS.U16 [R76+0xc0], R7 ;  /* 0x0000c0074c007388 */ /* 0x004fe80000000400 */
[----:B------:R-:W-:Y:S04]  /*5250*/  STS.U16 [R77+0x100], R8 ;  /* 0x000100084d007388 */ /* 0x000fe80000000400 */
[----:B------:R-:W-:Y:S04]  /*5260*/  STS.U16 [R80+0x140], R11 ;  /* 0x0001400b50007388 */ /* 0x000fe80000000400 */
[----:B------:R-:W-:Y:S04]  /*5270*/  STS.U16 [R81+0x180], R10 ;  /* 0x0001800a51007388 */ /* 0x000fe80000000400 */
[----:B------:R-:W-:Y:S01]  /*5280*/  STS.U16 [R82+0x1c0], R85 ;  /* 0x0001c05552007388 */ /* 0x000fe20000000400 */
[----:B------:R-:W-:-:S03]  /*5290*/  NOP ;  /* 0x0000000000007918 */ /* 0x000fc60000000000 */
[----:B------:R-:W1:Y:S04]  /*52a0*/  LDS.U16 R5, [R83+0x6] ;  /* 0x0000060053057984 */ /* 0x000e680000000400 */
[----:B------:R-:W2:Y:S04]  /*52b0*/  LDS.U16 R6, [R83+0x8] ;  /* 0x0000080053067984 */ /* 0x000ea80000000400 */
[----:B------:R-:W3:Y:S04]  /*52c0*/  LDS.U16 R7, [R83+0xa] ;  /* 0x00000a0053077984 */ /* 0x000ee80000000400 */
[----:B------:R-:W4:Y:S04]  /*52d0*/  LDS.U16 R8, [R83+0xc] ;  /* 0x00000c0053087984 */ /* 0x000f280000000400 */
[----:B------:R-:W5:Y:S04]  /*52e0*/  LDS.U16 R4, [R83+0x2] ;  /* 0x0000020053047984 */ /* 0x000f680000000400 */
[----:B------:R-:W0:Y:S04]  /*52f0*/  LDS.U16 R9, [R83+0xe] ;  /* 0x00000e0053097984 */ /* 0x000e280000000400 */
[----:B------:R-:W0:Y:S04]  /*5300*/  LDS.U16 R14, [R83] ;  /* 0x00000000530e7984 */ /* 0x000e280000000400 */
[----:B------:R-:W0:Y:S01]  /*5310*/  LDS.U16 R0, [R83+0x4] ;  /* 0x0000040053007984 */ /* 0x000e220000000400 */
[----:B-1----:R-:W-:-:S02]  /*5320*/  SHF.L.U32 R15, R5, 0x10, RZ ;  /* 0x00000010050f7819 */ /* 0x002fc400000006ff */
[----:B--2---:R-:W-:-:S03]  /*5330*/  SHF.L.U32 R6, R6, 0x10, RZ ;  /* 0x0000001006067819 */ /* 0x004fc600000006ff */
[----:B------:R-:W-:Y:S01]  /*5340*/  FMUL.FTZ R16, R15, -1.4426950216293334961 ;  /* 0xbfb8aa3b0f107820 */ /* 0x000fe20000410000 */
[----:B---3--:R-:W-:Y:S01]  /*5350*/  SHF.L.U32 R17, R7, 0x10, RZ ;  /* 0x0000001007117819 */ /* 0x008fe200000006ff */
[----:B------:R-:W-:-:S04]  /*5360*/  FMUL.FTZ R7, R6, -1.4426950216293334961 ;  /* 0xbfb8aa3b06077820 */ /* 0x000fc80000410000 */
[----:B------:R-:W1:Y:S01]  /*5370*/  MUFU.EX2 R16, R16 ;  /* 0x0000001000107308 */ /* 0x000e620000000800 */
[----:B----4-:R-:W-:Y:S01]  /*5380*/  SHF.L.U32 R8, R8, 0x10, RZ ;  /* 0x0000001008087819 */ /* 0x010fe200000006ff */
[----:B------:R-:W-:Y:S01]  /*5390*/  FMUL.FTZ R18, R17, -1.4426950216293334961 ;  /* 0xbfb8aa3b11127820 */ /* 0x000fe20000410000 */
[----:B-----5:R-:W-:-:S05]  /*53a0*/  IMAD.U32 R10, R4, 0x10000, RZ ;  /* 0x00010000040a7824 */ /* 0x020fca00078e00ff */
[----:B------:R-:W2:Y:S01]  /*53b0*/  MUFU.EX2 R7, R7 ;  /* 0x0000000700077308 */ /* 0x000ea20000000800 */
[----:B0-----:R-:W-:Y:S02]  /*53c0*/  IMAD.U32 R19, R9, 0x10000, RZ ;  /* 0x0001000009137824 */ /* 0x001fe400078e00ff */
[----:B------:R-:W-:Y:S01]  /*53d0*/  FMUL.FTZ R11, R10, -1.4426950216293334961 ;  /* 0xbfb8aa3b0a0b7820 */ /* 0x000fe20000410000 */
[----:B------:R-:W-:Y:S01]  /*53e0*/  FMUL.FTZ R9, R8, -1.4426950216293334961 ;  /* 0xbfb8aa3b08097820 */ /* 0x000fe20000410000 */
[----:B------:R-:W-:Y:S01]  /*53f0*/  SHF.L.U32 R14, R14, 0x10, RZ ;  /* 0x000000100e0e7819 */ /* 0x000fe200000006ff */
[----:B------:R-:W-:-:S03]  /*5400*/  FMUL.FTZ R20, R19, -1.4426950216293334961 ;  /* 0xbfb8aa3b13147820 */ /* 0x000fc60000410000 */
[----:B------:R-:W0:Y:S01]  /*5410*/  MUFU.EX2 R11, R11 ;  /* 0x0000000b000b7308 */ /* 0x000e220000000800 */
[----:B------:R-:W-:Y:S01]  /*5420*/  SHF.L.U32 R0, R0, 0x10, RZ ;  /* 0x0000001000007819 */ /* 0x000fe200000006ff */
[----:B------:R-:W-:Y:S01]  /*5430*/  FMUL.FTZ R4, R14, -1.4426950216293334961 ;  /* 0xbfb8aa3b0e047820 */ /* 0x000fe20000410000 */
[----:B-1----:R-:W-:-:S03]  /*5440*/  FADD.FTZ R16, R16, 1 ;  /* 0x3f80000010107421 */ /* 0x002fc60000010000 */
[----:B------:R-:W-:Y:S02]  /*5450*/  FMUL.FTZ R5, R0, -1.4426950216293334961 ;  /* 0xbfb8aa3b00057820 */ /* 0x000fe40000410000 */
        /* <DEDUP_REMOVED lines=10> */
[----:B------:R-:W-:Y:S01]  /*5500*/  MUFU.RCP R11, R11 ;  /* 0x0000000b000b7308 */ /* 0x000fe20000001000 */
[----:B-1----:R-:W-:-:S07]  /*5510*/  FADD.FTZ R4, R4, 1 ;  /* 0x3f80000004047421 */ /* 0x002fce0000010000 */
[----:B------:R-:W0:Y:S01]  /*5520*/  MUFU.RCP R21, R4 ;  /* 0x0000000400157308 */ /* 0x000e220000001000 */
[----:B--2---:R-:W-:-:S07]  /*5530*/  FADD.FTZ R5, R5, 1 ;  /* 0x3f80000005057421 */ /* 0x004fce0000010000 */
[----:B------:R1:W2:Y:S08]  /*5540*/  MUFU.RCP R23, R5 ;  /* 0x0000000500177308 */ /* 0x0002b00000001000 */
[----:B------:R-:W3:Y:S01]  /*5550*/  MUFU.RCP R16, R16 ;  /* 0x0000001000107308 */ /* 0x000ee20000001000 */
[----:B0-----:R-:W-:Y:S01]  /*5560*/  FMUL.FTZ R14, R14, R21 ;  /* 0x000000150e0e7220 */ /* 0x001fe20000410000 */
[----:B-1----:R-:W-:Y:S01]  /*5570*/  FMUL.FTZ R5, R10, R11 ;  /* 0x0000000b0a057220 */ /* 0x002fe20000410000 */
[----:B------:R-:W-:Y:S02]  /*5580*/  BAR.SYNC.DEFER_BLOCKING 0x0 ;  /* 0x0000000000007b1d */ /* 0x000fe40000010000 */
[----:B------:R-:W-:Y:S01]  /*5590*/  FMUL.FTZ R14, R14, R87 ;  /* 0x000000570e0e7220 */ /* 0x000fe20000410000 */
[----:B------:R-:W-:-:S03]  /*55a0*/  FMUL.FTZ R5, R5, R100 ;  /* 0x0000006405057220 */ /* 0x000fc60000410000 */
[----:B------:R-:W0:Y:S01]  /*55b0*/  MUFU.RCP R7, R7 ;  /* 0x0000000700077308 */ /* 0x000e220000001000 */
[----:B--2---:R-:W-:Y:S01]  /*55c0*/  FMUL.FTZ R0, R0, R23 ;  /* 0x0000001700007220 */ /* 0x004fe20000410000 */
[----:B------:R-:W-:-:S03]  /*55d0*/  F2FP.BF16.F32.PACK_AB R5, R5, R14 ;  /* 0x0000000e0505723e */ /* 0x000fc600000010ff */
[----:B------:R-:W-:Y:S01]  /*55e0*/  FMUL.FTZ R0, R0, R89 ;  /* 0x0000005900007220 */ /* 0x000fe20000410000 */
[----:B------:R-:W-:Y:S02]  /*55f0*/  PRMT R4, R5, 0x7632, R4 ;  /* 0x0000763205047816 */ /* 0x000fe40000000004 */
[----:B------:R-:W1:Y:S01]  /*5600*/  MUFU.RCP R18, R18 ;  /* 0x0000001200127308 */ /* 0x000e620000001000 */
[----:B---3--:R-:W-:-:S04]  /*5610*/  FMUL.FTZ R15, R15, R16 ;  /* 0x000000100f0f7220 */ /* 0x008fc80000410000 */
[----:B------:R-:W-:-:S03]  /*5620*/  FMUL.FTZ R15, R15, R102 ;  /* 0x000000660f0f7220 */ /* 0x000fc60000410000 */
[----:B------:R-:W2:Y:S01]  /*5630*/  MUFU.RCP R9, R9 ;  /* 0x0000000900097308 */ /* 0x000ea20000001000 */
[----:B0-----:R-:W-:Y:S01]  /*5640*/  FMUL.FTZ R6, R6, R7 ;  /* 0x0000000706067220 */ /* 0x001fe20000410000 */
[----:B------:R-:W-:Y:S01]  /*5650*/  F2FP.BF16.F32.PACK_AB R0, R15, R0 ;  /* 0x000000000f00723e */ /* 0x000fe200000010ff */
[----:B------:R-:W-:Y:S02]  /*5660*/  STS.U16 [R83], R5 ;  /* 0x0000000553007388 */ /* 0x000fe40000000400 */
[----:B------:R-:W-:Y:S01]  /*5670*/  FMUL.FTZ R6, R6, R91 ;  /* 0x0000005b06067220 */ /* 0x000fe20000410000 */
[----:B------:R-:W-:Y:S01]  /*5680*/  PRMT R10, R0, 0x7632, R10 ;  /* 0x00007632000a7816 */ /* 0x000fe2000000000a */
[----:B------:R0:W-:Y:S01]  /*5690*/  STS.U16 [R83+0x2], R4 ;  /* 0x0000020453007388 */ /* 0x0001e20000000400 */
[----:B------:R-:W3:Y:S01]  /*56a0*/  MUFU.RCP R20, R20 ;  /* 0x0000001400147308 */ /* 0x000ee20000001000 */
[----:B-1----:R-:W-:Y:S02]  /*56b0*/  FMUL.FTZ R17, R17, R18 ;  /* 0x0000001211117220 */ /* 0x002fe40000410000 */
[----:B------:R-:W-:Y:S02]  /*56c0*/  STS.U16 [R83+0x4], R0 ;  /* 0x0000040053007388 */ /* 0x000fe40000000400 */
[----:B------:R-:W-:-:S02]  /*56d0*/  FMUL.FTZ R17, R17, R104 ;  /* 0x0000006811117220 */ /* 0x000fc40000410000 */
[----:B------:R-:W-:Y:S01]  /*56e0*/  STS.U16 [R83+0x6], R10 ;  /* 0x0000060a53007388 */ /* 0x000fe20000000400 */
[----:B--2---:R-:W-:Y:S02]  /*56f0*/  FMUL.FTZ R8, R8, R9 ;  /* 0x0000000908087220 */ /* 0x004fe40000410000 */
[----:B------:R-:W-:Y:S01]  /*5700*/  F2FP.BF16.F32.PACK_AB R6, R17, R6 ;  /* 0x000000061106723e */ /* 0x000fe200000010ff */
[----:B0-----:R-:W0:Y:S01]  /*5710*/  LDC.64 R4, c[0x0][0x430] ;  /* 0x00010c00ff047b82 */ /* 0x001e220000000a00 */
[----:B------:R-:W-:Y:S02]  /*5720*/  FMUL.FTZ R8, R8, R93 ;  /* 0x0000005d08087220 */ /* 0x000fe40000410000 */
[----:B------:R-:W-:Y:S01]  /*5730*/  PRMT R14, R6, 0x7632, R14 ;  /* 0x00007632060e7816 */ /* 0x000fe2000000000e */
[----:B------:R-:W-:Y:S01]  /*5740*/  STS.U16 [R83+0x8], R6 ;  /* 0x0000080653007388 */ /* 0x000fe20000000400 */
[----:B---3--:R-:W-:-:S03]  /*5750*/  FMUL.FTZ R19, R19, R20 ;  /* 0x0000001413137220 */ /* 0x008fc60000410000 */
[----:B------:R-:W-:Y:S01]  /*5760*/  STS.U16 [R83+0xa], R14 ;  /* 0x00000a0e53007388 */ /* 0x000fe20000000400 */
[----:B------:R-:W-:-:S05]  /*5770*/  FMUL.FTZ R19, R19, R106 ;  /* 0x0000006a13137220 */ /* 0x000fca0000410000 */
[----:B------:R-:W-:-:S04]  /*5780*/  F2FP.BF16.F32.PACK_AB R8, R19, R8 ;  /* 0x000000081308723e */ /* 0x000fc800000010ff */
[----:B------:R-:W-:Y:S01]  /*5790*/  PRMT R16, R8, 0x7632, R16 ;  /* 0x0000763208107816 */ /* 0x000fe20000000010 */
[----:B------:R-:W-:Y:S04]  /*57a0*/  STS.U16 [R83+0xc], R8 ;  /* 0x00000c0853007388 */ /* 0x000fe80000000400 */
[----:B------:R1:W-:Y:S01]  /*57b0*/  STS.U16 [R83+0xe], R16 ;  /* 0x00000e1053007388 */ /* 0x0003e20000000400 */
[----:B------:R-:W-:-:S03]  /*57c0*/  NOP ;  /* 0x0000000000007918 */ /* 0x000fc60000000000 */
[----:B------:R-:W-:Y:S01]  /*57d0*/  LDS.U16 R73, [R73] ;  /* 0x0000000049497984 */ /* 0x000fe20000000400 */
[----:B0-----:R-:W-:Y:S01]  /*57e0*/  IMAD.WIDE.U32 R78, R4, UR18, R78 ;  /* 0x00000012044e7c25 */ /* 0x001fe2000f8e004e */
[----:B-1----:R-:W0:Y:S02]  /*57f0*/  LDC.64 R16, c[0x0][0x438] ;  /* 0x00010e00ff107b82 */ /* 0x002e240000000a00 */
[----:B------:R-:W-:Y:S01]  /*5800*/  LDS.U16 R7, [R74+0x40] ;  /* 0x000040004a077984 */ /* 0x000fe20000000400 */
[----:B------:R-:W-:-:S03]  /*5810*/  IMAD R79, R5, UR18, R79 ;  /* 0x00000012054f7c24 */ /* 0x000fc6000f8e024f */
        /* <DEDUP_REMOVED lines=8> */
[----:B------:R-:W-:Y:S01]  /*58a0*/  @!P0 STS [R72+0x210], R71 ;  /* 0x0002104748008388 */ /* 0x000fe20000000800 */
[----:B------:R-:W-:Y:S01]  /*58b0*/  BAR.SYNC.DEFER_BLOCKING 0x0 ;  /* 0x0000000000007b1d */ /* 0x000fe20000010000 */
[----:B------:R-:W-:-:S04]  /*58c0*/  IADD3 R5, P0, PT, R42, R4, RZ ;  /* 0x000000042a057210 */ /* 0x000fc80007f1e0ff */
[----:B------:R-:W-:Y:S02]  /*58d0*/  IADD3.X R6, PT, PT, RZ, R6, RZ, P0, !PT ;  /* 0x00000006ff067210 */ /* 0x000fe400007fe4ff */
[----:B------:R-:W-:-:S04]  /*58e0*/  LEA R4, P0, R5, UR6, 0x1 ;  /* 0x0000000605047c11 */ /* 0x000fc8000f8008ff */
        /* <DEDUP_REMOVED lines=15> */
[----:B------:R-:W-:-:S03]  /*59e0*/  ISETP.GE.AND P0, PT, R30, UR5, PT ;  /* 0x000000051e007c0c */ /* 0x000fc6000bf06270 */
        /* <DEDUP_REMOVED lines=11> */
.L_x_2007:
        /* <DEDUP_REMOVED lines=14> */
.L_x_5049:


//--------------------- .text._Z25selective_scan_fwd_kernelI32Selective_Scan_fwd_kernel_traitsILi32ELi8ELi1ELb0ELb1ELb0ELb0EN3c108BFloat16ENS1_7complexIfEEEEv13SSMParamsBase --------------------------
	.section	.text._Z25selective_scan_fwd_kernelI32Selective_Scan_fwd_kernel_traitsILi32ELi8ELi1ELb0ELb1ELb0ELb0EN3c108BFloat16ENS1_7complexIfEEEEv13SSMParamsBase,"ax",@progbits
	.align	128
        .global         _Z25selective_scan_fwd_kernelI32Selective_Scan_fwd_kernel_traitsILi32ELi8ELi1ELb0ELb1ELb0ELb0EN3c108BFloat16ENS1_7complexIfEEEEv13SSMParamsBase
        .type           _Z25selective_scan_fwd_kernelI32Selective_Scan_fwd_kernel_traitsILi32ELi8ELi1ELb0ELb1ELb0ELb0EN3c108BFloat16ENS1_7complexIfEEEEv13SSMParamsBase,@function
        .size           _Z25selective_scan_fwd_kernelI32Selective_Scan_fwd_kernel_traitsILi32ELi8ELi1ELb0ELb1ELb0ELb0EN3c108BFloat16ENS1_7complexIfEEEEv13SSMParamsBase,(.L_x_5050 - _Z25selective_scan_fwd_kernelI32Selective_Scan_fwd_kernel_traitsILi32ELi8ELi1ELb0ELb1ELb0ELb0EN3c108BFloat16ENS1_7complexIfEEEEv13SSMParamsBase)
        .other          _Z25selective_scan_fwd_kernelI32Selective_Scan_fwd_kernel_traitsILi32ELi8ELi1ELb0ELb1ELb0ELb0EN3c108BFloat16ENS1_7complexIfEEEEv13SSMParamsBase,@"STO_CUDA_ENTRY STV_DEFAULT"
_Z25selective_scan_fwd_kernelI32Selective_Scan_fwd_kernel_traitsILi32ELi8ELi1ELb0ELb1ELb0ELb0EN3c108BFloat16ENS1_7complexIfEEEEv13SSMParamsBase:
.text._Z25selective_scan_fwd_kernelI32Selective_Scan_fwd_kernel_traitsILi32ELi8ELi1ELb0ELb1ELb0ELb0EN3c108BFloat16ENS1_7complexIfEEEEv13SSMParamsBase:
        /* <DEDUP_REMOVED lines=31> */
[----:B0-----:R-:W-:-:S02]  /*01f0*/  HFMA2 R6, -RZ, RZ, 0, 0 ;  /* 0x00000000ff067431 */ /* 0x001fc400000001ff */
[----:B---3--:R-:W-:-:S04]  /*0200*/  IMAD.MOV R9, RZ, RZ, -R7 ;  /* 0x000000ffff097224 */ /* 0x008fc800078e0a07 */
[----:B------:R-:W-:Y:S01]  /*0210*/  IMAD R3, R9, R10, RZ ;  /* 0x0000000a09037224 */ /* 0x000fe200078e02ff */
[----:B------:R-:W-:Y:S01]  /*0220*/  IABS R5, R25 ;  /* 0x0000001900057213 */ /* 0x000fe20000000000 */
[----:B------:R-:W0:Y:S02]  /*0230*/  LDC R9, c[0x0][0x394] ;  /* 0x0000e500ff097b82 */ /* 0x000e240000000800 */
[----:B------:R-:W-:-:S06]  /*0240*/  IMAD.HI.U32 R7, R7, R3, R6 ;  /* 0x0000000307077227 */ /* 0x000fcc00078e0006 */
[----:B------:R-:W-:-:S05]  /*0250*/  IMAD.HI.U32 R4, R7, R5, RZ ;  /* 0x0000000507047227 */ /* 0x000fca00078e00ff */
[----:B------:R-:W-:-:S05]  /*0260*/  IADD3 R2, PT, PT, -R4, RZ, RZ ;  /* 0x000000ff04027210 */ /* 0x000fca0007ffe1ff */
[----:B------:R-:W-:-:S05]  /*0270*/  IMAD R5, R10, R2, R5 ;  /* 0x000000020a057224 */ /* 0x000fca00078e0205 */
[----:B------:R-:W-:Y:S01]  /*0280*/  ISETP.GT.U32.AND P1, PT, R10, R5, PT ;  /* 0x000000050a00720c */ /* 0x000fe20003f24070 */
[----:B------:R-:W-:Y:S01]  /*0290*/  UIMAD.WIDE.U32 UR4, UR18, UR8, URZ ;  /* 0x00000008120472a5 */ /* 0x000fe2000f8e00ff */
[----:B0-----:R-:W-:-:S11]  /*02a0*/  ISETP.GE.AND P3, PT, R9, 0x1, PT ;  /* 0x000000010900780c */ /* 0x001fd60003f66270 */
[----:B------:R-:W-:-:S04]  /*02b0*/  @!P1 IADD3 R5, PT, PT, R5, -R10, RZ ;  /* 0x8000000a05059210 */ /* 0x000fc80007ffe0ff */
[----:B------:R-:W-:Y:S02]  /*02c0*/  ISETP.GE.U32.AND P0, PT, R5, R10, PT ;  /* 0x0000000a0500720c */ /* 0x000fe40003f06070 */
[----:B------:R-:W0:Y:S01]  /*02d0*/  LDC.64 R10, c[0x0][0x460] ;  /* 0x00011800ff0a7b82 */ /* 0x000e220000000a00 */
[----:B------:R-:W-:Y:S01]  /*02e0*/  UIMAD UR6, UR18, UR9, UR5 ;  /* 0x00000009120672a4 */ /* 0x000fe2000f8e0205 */
[----:B------:R-:W-:Y:S01]  /*02f0*/  MOV R2, UR4 ;  /* 0x0000000400027c02 */ /* 0x000fe20008000f00 */
[----:B------:R-:W-:Y:S01]  /*0300*/  IMAD.U32 R3, RZ, RZ, UR5 ;  /* 0x00000005ff037e24 */ /* 0x000fe2000f8e00ff */
[----:B------:R-:W-:Y:S01]  /*0310*/  UIMAD.WIDE.U32 UR4, UR18, UR12, URZ ;  /* 0x0000000c120472a5 */ /* 0x000fe2000f8e00ff */
[----:B------:R-:W-:Y:S02]  /*0320*/  @!P1 IADD3 R4, PT, PT, R4, 0x1, RZ ;  /* 0x0000000104049810 */ /* 0x000fe40007ffe0ff */
[----:B------:R-:W-:Y:S01]  /*0330*/  MOV R3, UR6 ;  /* 0x0000000600037c02 */ /* 0x000fe20008000f00 */
[----:B------:R-:W-:Y:S01]  /*0340*/  UIMAD UR9, UR18, UR13, UR5 ;  /* 0x0000000d120972a4 */ /* 0x000fe2000f8e0205 */
[----:B------:R-:W-:Y:S01]  /*0350*/  LOP3.LUT R6, R25, R12, RZ, 0x3c, !PT ;  /* 0x0000000c19067212 */ /* 0x000fe200078e3cff */
[----:B------:R-:W-:Y:S01]  /*0360*/  UIMAD.WIDE.U32 UR6, UR18, UR16, URZ ;  /* 0x00000010120672a5 */ /* 0x000fe2000f8e00ff */
[----:B------:R-:W-:Y:S01]  /*0370*/  @P0 VIADD R4, R4, 0x1 ;  /* 0x0000000104040836 */ /* 0x000fe20000000000 */
[----:B------:R-:W-:-:S02]  /*0380*/  MOV R7, UR5 ;  /* 0x0000000500077c02 */ /* 0x000fc40008000f00 */
[----:B------:R-:W-:Y:S01]  /*0390*/  ISETP.GE.AND P2, PT, R6, RZ, PT ;  /* 0x000000ff0600720c */ /* 0x000fe20003f46270 */
[----:B------:R-:W-:Y:S01]  /*03a0*/  UIMAD UR8, UR18, UR17, UR7 ;  /* 0x00000011120872a4 */ /* 0x000fe2000f8e0207 */
[----:B------:R-:W-:Y:S02]  /*03b0*/  MOV R6, UR4 ;  /* 0x0000000400067c02 */ /* 0x000fe40008000f00 */
[----:B------:R-:W-:Y:S01]  /*03c0*/  MOV R5, UR9 ;  /* 0x0000000900057c02 */ /* 0x000fe20008000f00 */
[----:B------:R-:W-:Y:S01]  /*03d0*/  IMAD.MOV.U32 R8, RZ, RZ, R4 ;  /* 0x000000ffff087224 */ /* 0x000fe200078e0004 */
[----:B------:R-:W-:Y:S01]  /*03e0*/  ISETP.NE.AND P0, PT, R12, RZ, PT ;  /* 0x000000ff0c00720c */ /* 0x000fe20003f05270 */
[----:B-12-4-:R-:W-:-:S12]  /*03f0*/  @!P3 EXIT ;  /* 0x000000000000b94d */ /* 0x016fd80003800000 */
[----:B------:R-:W1:Y:S01]  /*0400*/  S2R R26, SR_TID.X ;  /* 0x00000000001a7919 */ /* 0x000e620000002100 */
[----:B------:R-:W-:Y:S01]  /*0410*/  MOV R4, R6 ;  /* 0x0000000600047202 */ /* 0x000fe20000000f00 */
[----:B------:R-:W2:Y:S01]  /*0420*/  LDCU UR9, c[0x0][0x38c] ;  /* 0x00007180ff0977ac */ /* 0x000ea20008000800 */
[----:B------:R-:W-:Y:S01]  /*0430*/  @!P2 IADD3 R8, PT, PT, -R8, RZ, RZ ;  /* 0x000000ff0808a210 */ /* 0x000fe20007ffe1ff */
[C---:B------:R-:W-:Y:S01]  /*0440*/  IMAD.WIDE.U32 R2, R25.reuse, UR10, R2 ;  /* 0x0000000a19027c25 */ /* 0x040fe2000f8e0002 */
[----:B------:R-:W-:Y:S01]  /*0450*/  @!P0 LOP3.LUT R8, RZ, R12, RZ, 0x33, !PT ;  /* 0x0000000cff088212 */ /* 0x000fe200078e33ff */
[----:B------:R-:W3:Y:S02]  /*0460*/  LDCU.64 UR4, c[0x0][0x3a0] ;  /* 0x00007400ff0477ac */ /* 0x000ee40008000a00 */
[C---:B------:R-:W-:Y:S01]  /*0470*/  IMAD.WIDE.U32 R4, R25.reuse, UR14, R4 ;  /* 0x0000000e19047c25 */ /* 0x040fe2000f8e0004 */
[----:B------:R-:W-:Y:S01]  /*0480*/  SHF.R.S32.HI R7, RZ, 0x1f, R8 ;  /* 0x0000001fff077819 */ /* 0x000fe20000011408 */
[----:B------:R-:W4:Y:S01]  /*0490*/  LDCU.64 UR12, c[0x0][0x3d8] ;  /* 0x00007b00ff0c77ac */ /* 0x000f220008000a00 */
[----:B0-----:R-:W-:Y:S01]  /*04a0*/  LEA R32, P0, R2, R10, 0x1 ;  /* 0x0000000a02207211 */ /* 0x001fe200078008ff */
[C---:B------:R-:W-:Y:S01]  /*04b0*/  IMAD R43, R25.reuse, UR15, R5 ;  /* 0x0000000f192b7c24 */ /* 0x040fe2000f8e0205 */
[C---:B------:R-:W-:Y:S01]  /*04c0*/  LEA R33, P1, R4.reuse, R14, 0x1 ;  /* 0x0000000e04217211 */ /* 0x040fe200078208ff */
[----:B------:R-:W-:Y:S01]  /*04d0*/  IMAD R42, R25, UR11, R3 ;  /* 0x0000000b192a7c24 */ /* 0x000fe2000f8e0203 */
[----:B------:R-:W-:Y:S01]  /*04e0*/  UMOV UR7, UR8 ;  /* 0x0000000800077c82 */ /* 0x000fe20008000000 */
[-C--:B------:R-:W-:Y:S01]  /*04f0*/  IMAD R3, R7, R16.reuse, RZ ;  /* 0x0000001007037224 */ /* 0x080fe200078e02ff */
[----:B------:R-:W-:Y:S01]  /*0500*/  LEA.HI.X R43, R4, R15, R43, 0x1, P1 ;  /* 0x0000000f042b7211 */ /* 0x000fe200008f0c2b */
[----:B------:R-:W-:Y:S01]  /*0510*/  IMAD R4, R20, UR18, R25 ;  /* 0x0000001214047c24 */ /* 0x000fe2000f8e0219 */
[----:B------:R-:W-:Y:S01]  /*0520*/  LEA.HI.X R42, R2, R11, R42, 0x1, P0 ;  /* 0x0000000b022a7211 */ /* 0x000fe200000f0c2a */
[----:B------:R-:W-:-:S04]  /*0530*/  IMAD.WIDE.U32 R6, R8, R16, UR6 ;  /* 0x0000000608067e25 */ /* 0x000fc8000f8e0010 */
[----:B------:R-:W-:Y:S01]  /*0540*/  IMAD R4, R4, R9, RZ ;  /* 0x0000000904047224 */ /* 0x000fe200078e02ff */
[----:B------:R-:W-:Y:S01]  /*0550*/  LEA R68, P0, R6, R18, 0x1 ;  /* 0x0000001206447211 */ /* 0x000fe200078008ff */
[----:B------:R-:W-:Y:S02]  /*0560*/  IMAD R3, R8, R17, R3 ;  /* 0x0000001108037224 */ /* 0x000fe400078e0203 */
[----:B--2---:R-:W-:Y:S02]  /*0570*/  IMAD R28, R4, UR9, RZ ;  /* 0x00000009041c7c24 */ /* 0x004fe4000f8e02ff */
[----:B---3--:R-:W-:Y:S01]  /*0580*/  IMAD.WIDE.U32 R12, R25, UR4, RZ ;  /* 0x00000004190c7c25 */ /* 0x008fe2000f8e00ff */
[----:B------:R-:W-:Y:S01]  /*0590*/  IADD3 R69, PT, PT, R7, R3, RZ ;  /* 0x0000000307457210 */ /* 0x000fe20007ffe0ff */
[----:B------:R-:W0:Y:S01]  /*05a0*/  LDCU.U8 UR4, c[0x0][0x39e] ;  /* 0x000073c0ff0477ac */ /* 0x000e220008000000 */
[C---:B-1----:R-:W-:Y:S01]  /*05b0*/  SHF.L.U32 R31, R26.reuse, 0x3, RZ ;  /* 0x000000031a1f7819 */ /* 0x042fe200000006ff */
[----:B----4-:R-:W-:Y:S01]  /*05c0*/  IMAD.WIDE.U32 R2, R25, UR12, RZ ;  /* 0x0000000c19027c25 */ /* 0x010fe2000f8e00ff */
[----:B------:R-:W-:-:S02]  /*05d0*/  SHF.L.U32 R4, R26, 0x4, RZ ;  /* 0x000000041a047819 */ /* 0x000fc400000006ff */
[----:B------:R-:W-:Y:S01]  /*05e0*/  LOP3.LUT R50, R31, 0x1f00, RZ, 0xc0, !PT ;  /* 0x00001f001f327812 */ /* 0x000fe200078ec0ff */
[C---:B------:R-:W-:Y:S01]  /*05f0*/  IMAD R27, R25.reuse, UR5, R13 ;  /* 0x00000005191b7c24 */ /* 0x040fe2000f8e020d */
[----:B------:R-:W-:Y:S01]  /*0600*/  LOP3.LUT R5, R4, 0x3e00, RZ, 0xc0, !PT ;  /* 0x00003e0004057812 */ /* 0x000fe200078ec0ff */
[----:B------:R-:W-:Y:S01]  /*0610*/  IMAD R29, R25, UR13, R3 ;  /* 0x0000000d191d7c24 */ /* 0x000fe2000f8e0203 */
[----:B------:R-:W-:Y:S01]  /*0620*/  LOP3.LUT R41, R50, 0x1f, R26, 0xf8, !PT ;  /* 0x0000001f32297812 */ /* 0x000fe200078ef81a */
[----:B------:R-:W-:Y:S01]  /*0630*/  IMAD.MOV.U32 R30, RZ, RZ, RZ ;  /* 0x000000ffff1e7224 */ /* 0x000fe200078e00ff */
[----:B------:R-:W-:Y:S01]  /*0640*/  LEA.HI.X R69, R6, R19, R69, 0x1, P0 ;  /* 0x0000001306457211 */ /* 0x000fe200000f0c45 */
[----:B------:R-:W-:Y:S01]  /*0650*/  VIADD R35, R31, 0x2 ;  /* 0x000000021f237836 */ /* 0x000fe20000000000 */
[----:B------:R-:W-:Y:S01]  /*0660*/  LOP3.LUT R45, R41, 0x20, RZ, 0xfc, !PT ;  /* 0x00000020292d7812 */ /* 0x000fe200078efcff */
[C---:B------:R-:W-:Y:S01]  /*0670*/  VIADD R39, R31.reuse, 0x6 ;  /* 0x000000061f277836 */ /* 0x040fe20000000000 */
[----:B------:R-:W-:-:S02]  /*0680*/  IADD3 R34, PT, PT, R31, 0x1, RZ ;  /* 0x000000011f227810 */ /* 0x000fc40007ffe0ff */
[----:B------:R-:W-:Y:S02]  /*0690*/  IADD3 R50, PT, PT, R50, R45, RZ ;  /* 0x0000002d32327210 */ /* 0x000fe40007ffe0ff */
[C---:B------:R-:W-:Y:S02]  /*06a0*/  IADD3 R36, PT, PT, R31.reuse, 0x3, RZ ;  /* 0x000000031f247810 */ /* 0x040fe40007ffe0ff */
[C---:B------:R-:W-:Y:S01]  /*06b0*/  IADD3 R37, PT, PT, R31.reuse, 0x4, RZ ;  /* 0x000000041f257810 */ /* 0x040fe20007ffe0ff */
[C---:B------:R-:W-:Y:S01]  /*06c0*/  VIADD R54, R50.reuse, 0x20 ;  /* 0x0000002032367836 */ /* 0x040fe20000000000 */
[C---:B------:R-:W-:Y:S01]  /*06d0*/  IADD3 R38, PT, PT, R31.reuse, 0x5, RZ ;  /* 0x000000051f267810 */ /* 0x040fe20007ffe0ff */
[C---:B------:R-:W-:Y:S01]  /*06e0*/  VIADD R58, R50.reuse, 0xa0 ;  /* 0x000000a0323a7836 */ /* 0x040fe20000000000 */
        /* <DEDUP_REMOVED lines=9> */
[C---:B------:R-:W-:Y:S02]  /*0780*/  LOP3.LUT R52, R41.reuse, 0xe0, RZ, 0xfc, !PT ;  /* 0x000000e029347812 */ /* 0x040fe400078efcff */
[----:B------:R-:W-:-:S02]  /*0790*/  SHF.L.U32 R53, R41, 0x1, RZ ;  /* 0x0000000129357819 */ /* 0x000fc400000006ff */
        /* <DEDUP_REMOVED lines=9> */
[----:B0-----:R-:W-:-:S07]  /*0830*/  IADD3 R67, PT, PT, R50, 0x1c0, RZ ;  /* 0x000001c032437810 */ /* 0x001fce0007ffe0ff */
.L_x_2028:
[----:B0-----:R-:W0:Y:S01]  /*0840*/  LDC R5, c[0x0][0x388] ;  /* 0x0000e200ff057b82 */ /* 0x001e220000000800 */
[----:B------:R-:W-:Y:S02]  /*0850*/  SHF.L.U32 R70, R30, 0x8, RZ ;  /* 0x000000081e467819 */ /* 0x000fe400000006ff */
[C---:B------:R-:W-:Y:S02]  /*0860*/  IADD3 R6, P0, PT, R53.reuse, R32, RZ ;  /* 0x0000002035067210 */ /* 0x040fe40007f1e0ff */
[----:B------:R-:W-:Y:S02]  /*0870*/  IADD3 R16, P3, PT, R53, R33, RZ ;  /* 0x0000002135107210 */ /* 0x000fe40007f7e0ff */
[----:B------:R-:W-:Y:S01]  /*0880*/  PRMT R9, RZ, 0x7610, R9 ;  /* 0x00007610ff097816 */ /* 0x000fe20000000009 */
[----:B------:R-:W-:Y:S01]  /*0890*/  IMAD.X R7, RZ, RZ, R42, P0 ;  /* 0x000000ffff077224 */ /* 0x000fe200000e062a */
[----:B------:R-:W-:Y:S02]  /*08a0*/  PRMT R4, RZ, 0x7610, R4 ;  /* 0x00007610ff047816 */ /* 0x000fe40000000004 */
[----:B------:R-:W-:-:S02]  /*08b0*/  IADD3.X R17, PT, PT, RZ, R43, RZ, P3, !PT ;  /* 0x0000002bff117210 */ /* 0x000fc40001ffe4ff */
        /* <DEDUP_REMOVED lines=29> */
[----:B------:R-:W-:Y:S02]  /*0a90*/  PRMT R23, RZ, 0x7610, R23 ;  /* 0x00007610ff177816 */ /* 0x000fe40000000017 */
[----:B0-----:R-:W-:Y:S02]  /*0aa0*/  LEA R73, R10, R73, 0x18 ;  /* 0x000000490a497211 */ /* 0x001fe400078ec0ff */
[C---:B-1----:R-:W-:Y:S01]  /*0ab0*/  IADD3 R10, PT, PT, R71.reuse, 0x20, RZ ;  /* 0x00000020470a7810 */ /* 0x042fe20007ffe0ff */
[C---:B------:R-:W-:Y:S01]  /*0ac0*/  VIADD R22, R71.reuse, 0x60 ;  /* 0x0000006047167836 */ /* 0x040fe20000000000 */
[C---:B------:R-:W-:Y:S02]  /*0ad0*/  IADD3 R14, PT, PT, R71.reuse, 0x40, RZ ;  /* 0x00000040470e7810 */ /* 0x040fe40007ffe0ff */
[-C--:B------:R-:W-:Y:S02]  /*0ae0*/  LEA.HI.SX32 R74, R71, R71.reuse, 0x1b ;  /* 0x00000047474a7211 */ /* 0x080fe400078fdaff */
[----:B------:R-:W-:-:S02]  /*0af0*/  LEA.HI.SX32 R10, R10, R71, 0x1b ;  /* 0x000000470a0a7211 */ /* 0x000fc400078fdaff */
[-C--:B------:R-:W-:Y:S02]  /*0b00*/  LEA.HI.SX32 R22, R22, R71.reuse, 0x1b ;  /* 0x0000004716167211 */ /* 0x080fe400078fdaff */
[----:B------:R-:W-:Y:S02]  /*0b10*/  LEA.HI.SX32 R14, R14, R71, 0x1b ;  /* 0x000000470e0e7211 */ /* 0x000fe400078fdaff */
[-C--:B------:R-:W-:Y:S01]  /*0b20*/  LEA R74, R74, R73.reuse, 0x1 ;  /* 0x000000494a4a7211 */ /* 0x080fe200078e08ff */
[----:B------:R-:W-:Y:S01]  /*0b30*/  IMAD R77, R22, 0x2, R73 ;  /* 0x00000002164d7824 */ /* 0x000fe200078e0249 */
[-C--:B------:R-:W-:Y:S01]  /*0b40*/  LEA R75, R10, R73.reuse, 0x1 ;  /* 0x000000490a4b7211 */ /* 0x080fe200078e08ff */
[C---:B------:R-:W-:Y:S01]  /*0b50*/  VIADD R22, R71.reuse, 0xe0 ;  /* 0x000000e047167836 */ /* 0x040fe20000000000 */
[----:B------:R-:W-:Y:S02]  /*0b60*/  IADD3 R6, PT, PT, R71, 0x80, RZ ;  /* 0x0000008047067810 */ /* 0x000fe40007ffe0ff */
[----:B------:R-:W-:-:S02]  /*0b70*/  LEA R76, R14, R73, 0x1 ;  /* 0x000000490e4c7211 */ /* 0x000fc400078e08ff */
[C---:B------:R-:W-:Y:S02]  /*0b80*/  IADD3 R10, PT, PT, R71.reuse, 0xa0, RZ ;  /* 0x000000a0470a7810 */ /* 0x040fe40007ffe0ff */
[----:B------:R-:W-:Y:S02]  /*0b90*/  IADD3 R14, PT, PT, R71, 0xc0, RZ ;  /* 0x000000c0470e7810 */ /* 0x000fe40007ffe0ff */
[-C--:B------:R-:W-:Y:S02]  /*0ba0*/  LEA.HI.SX32 R6, R6, R71.reuse, 0x1b ;  /* 0x0000004706067211 */ /* 0x080fe400078fdaff */
[-C--:B------:R-:W-:Y:S02]  /*0bb0*/  LEA.HI.SX32 R10, R10, R71.reuse, 0x1b ;  /* 0x000000470a0a7211 */ /* 0x080fe400078fdaff */
[-C--:B------:R-:W-:Y:S02]  /*0bc0*/  LEA.HI.SX32 R14, R14, R71.reuse, 0x1b ;  /* 0x000000470e0e7211 */ /* 0x080fe400078fdaff */
[----:B------:R-:W-:-:S02]  /*0bd0*/  LEA.HI.SX32 R22, R22, R71, 0x1b ;  /* 0x0000004716167211 */ /* 0x000fc400078fdaff */
[-C--:B------:R-:W-:Y:S02]  /*0be0*/  LEA R78, R6, R73.reuse, 0x1 ;  /* 0x00000049064e7211 */ /* 0x080fe400078e08ff */
[-C--:B------:R-:W-:Y:S02]  /*0bf0*/  LEA R79, R10, R73.reuse, 0x1 ;  /* 0x000000490a4f7211 */ /* 0x080fe400078e08ff */
[-C--:B------:R-:W-:Y:S02]  /*0c00*/  LEA R80, R14, R73.reuse, 0x1 ;  /* 0x000000490e507211 */ /* 0x080fe400078e08ff */
[----:B------:R-:W-:Y:S02]  /*0c10*/  LEA R81, R22, R73, 0x1 ;  /* 0x0000004916517211 */ /* 0x000fe400078e08ff */
[----:B------:R-:W-:Y:S02]  /*0c20*/  PRMT R22, RZ, 0x7610, R22 ;  /* 0x00007610ff167816 */ /* 0x000fe40000000016 */
[----:B------:R-:W-:Y:S01]  /*0c30*/  PRMT R84, RZ, 0x7610, R84 ;  /* 0x00007610ff547816 */ /* 0x000fe20000000054 */
[----:B--2---:R-:W-:Y:S04]  /*0c40*/  STS.U16 [R74], R9 ;  /* 0x000000094a007388 */ /* 0x004fe80000000400 */
[----:B---3--:R0:W-:Y:S02]  /*0c50*/  STS.U16 [R75+0x40], R4 ;  /* 0x000040044b007388 */ /* 0x0081e40000000400 */
[----:B0-----:R-:W-:-:S02]  /*0c60*/  IMAD.SHL.U32 R4, R71, 0x8, RZ ;  /* 0x0000000847047824 */ /* 0x001fc400078e00ff */
[----:B----4-:R-:W-:Y:S03]  /*0c70*/  STS.U16 [R76+0x80], R11 ;  /* 0x0000800b4c007388 */ /* 0x010fe60000000400 */
[----:B------:R-:W-:Y:S01]  /*0c80*/  LEA.HI.SX32 R82, R4, R4, 0x1b ;  /* 0x0000000404527211 */ /* 0x000fe200078fdaff */
[----:B------:R-:W-:Y:S03]  /*0c90*/  STS.U16 [R77+0xc0], R8 ;  /* 0x0000c0084d007388 */ /* 0x000fe60000000400 */
[----:B------:R-:W-:Y:S01]  /*0ca0*/  LEA R82, R82, R73, 0x1 ;  /* 0x0000004952527211 */ /* 0x000fe200078e08ff */
        /* <DEDUP_REMOVED lines=16> */
[----:B-1----:R-:W-:Y:S02]  /*0db0*/  PRMT R20, RZ, 0x7610, R20 ;  /* 0x00007610ff147816 */ /* 0x002fe40000000014 */
        /* <DEDUP_REMOVED lines=31> */
[----:B------:R-:W-:Y:S01]  /*0fb0*/  FSETP.GTU.FTZ.AND P0, PT, R92, 20, PT ;  /* 0x41a000005c00780b */ /* 0x000fe20003f1c000 */
[----:B-1----:R-:W-:-:S03]  /*0fc0*/  IMAD.U32 R23, R16, 0x10000, RZ ;  /* 0x0001000010177824 */ /* 0x002fc600078e00ff */
[----:B------:R-:W-:Y:S01]  /*0fd0*/  ISETP.EQ.OR P0, PT, RZ, UR4, P0 ;  /* 0x00000004ff007c0c */ /* 0x000fe20008702670 */
[--C-:B------:R-:W-:Y:S01]  /*0fe0*/  FADD.FTZ R94, R23, R24.reuse ;  /* 0x00000018175e7221 */ /* 0x100fe20000010000 */
[----:B--2---:R-:W-:Y:S02]  /*0ff0*/  SHF.L.U32 R17, R17, 0x10, RZ ;  /* 0x0000001011117819 */ /* 0x004fe400000006ff */
[----:B---3--:R-:W-:Y:S02]  /*1000*/  SHF.L.U32 R83, R18, 0x10, RZ ;  /* 0x0000001012537819 */ /* 0x008fe400000006ff */
[----:B----4-:R-:W-:Y:S01]  /*1010*/  SHF.L.U32 R19, R19, 0x10, RZ ;  /* 0x0000001013137819 */ /* 0x010fe200000006ff */
[----:B------:R-:W-:Y:S02]  /*1020*/  IMAD.U32 R87, R20, 0x10000, RZ ;  /* 0x0001000014577824 */ /* 0x000fe400078e00ff */
[--C-:B------:R-:W-:Y:S01]  /*1030*/  FADD.FTZ R96, R17, R24.reuse ;  /* 0x0000001811607221 */ /* 0x100fe20000010000 */
[--C-:B------:R-:W-:Y:S01]  /*1040*/  FADD.FTZ R84, R83, R24.reuse ;  /* 0x0000001853547221 */ /* 0x100fe20000010000 */
[----:B------:R-:W-:Y:S01]  /*1050*/  SHF.L.U32 R21, R21, 0x10, RZ ;  /* 0x0000001015157819 */ /* 0x000fe200000006ff */
[--C-:B------:R-:W-:Y:S01]  /*1060*/  FADD.FTZ R86, R19, R24.reuse ;  /* 0x0000001813567221 */ /* 0x100fe20000010000 */
        /* <DEDUP_REMOVED lines=39> */
.L_x_2009:
[----:B------:R-:W-:Y:S05]  /*12e0*/  BSYNC.RECONVERGENT B0 ;  /* 0x0000000000007941 */ /* 0x000fea0003800200 */
.L_x_2008:
        /* <DEDUP_REMOVED lines=35> */
.L_x_2011:
[----:B------:R-:W-:Y:S05]  /*1520*/  BSYNC.RECONVERGENT B0 ;  /* 0x0000000000007941 */ /* 0x000fea0003800200 */
.L_x_2010:
        /* <DEDUP_REMOVED lines=39> */
.L_x_2013:
[----:B------:R-:W-:Y:S05]  /*17a0*/  BSYNC.RECONVERGENT B0 ;  /* 0x0000000000007941 */ /* 0x000fea0003800200 */
.L_x_2012:
        /* <DEDUP_REMOVED lines=32> */
.L_x_2015:
[----:B------:R-:W-:Y:S05]  /*19b0*/  BSYNC.RECONVERGENT B0 ;  /* 0x0000000000007941 */ /* 0x000fea0003800200 */
.L_x_2014:
        /* <DEDUP_REMOVED lines=32> */
.L_x_2017:
[----:B------:R-:W-:Y:S05]  /*1bc0*/  BSYNC.RECONVERGENT B0 ;  /* 0x0000000000007941 */ /* 0x000fea0003800200 */
.L_x_2016:
        /* <DEDUP_REMOVED lines=32> */
.L_x_2019:
[----:B------:R-:W-:Y:S05]  /*1dd0*/  BSYNC.RECONVERGENT B0 ;  /* 0x0000000000007941 */ /* 0x000fea0003800200 */
.L_x_2018:
        /* <DEDUP_REMOVED lines=32> */
.L_x_2021:
[----:B------:R-:W-:Y:S05]  /*1fe0*/  BSYNC.RECONVERGENT B0 ;  /* 0x0000000000007941 */ /* 0x000fea0003800200 */
.L_x_2020:
        /* <DEDUP_REMOVED lines=32> */
.L_x_2023:
[----:B------:R-:W-:Y:S05]  /*21f0*/  BSYNC.RECONVERGENT B0 ;  /* 0x0000000000007941 */ /* 0x000fea0003800200 */
.L_x_2022:
        /* <DEDUP_REMOVED lines=64> */
[-C--:B------:R-:W-:Y:S02]  /*2600*/  LEA.HI.SX32 R132, R23, R4.reuse, 0x1b ;  /* 0x0000000417847211 */ /* 0x080fe400078fdaff */
[----:B------:R-:W-:Y:S02]  /*2610*/  LEA.HI.SX32 R134, R111, R4, 0x1b ;  /* 0x000000046f867211 */ /* 0x000fe400078fdaff */
[-C--:B------:R-:W-:Y:S01]  /*2620*/  ISETP.GE.AND P2, PT, R56, R95.reuse, PT ;  /* 0x0000005f3800720c */ /* 0x080fe20003f46270 */
[----:B------:R-:W-:Y:S01]  /*2630*/  IMAD R115, R132, 0x2, R73 ;  /* 0x0000000284737824 */ /* 0x000fe200078e0249 */
[----:B------:R-:W-:-:S02]  /*2640*/  ISETP.GE.AND P1, PT, R57, R95, PT ;  /* 0x0000005f3900720c */ /* 0x000fc40003f26270 */
[----:B------:R-:W-:Y:S02]  /*2650*/  ISETP.GE.AND P0, PT, R58, R95, PT ;  /* 0x0000005f3a00720c */ /* 0x000fe40003f06270 */
[C---:B------:R-:W-:Y:S02]  /*2660*/  IADD3 R5, PT, PT, R4.reuse, 0x8, RZ ;  /* 0x0000000804057810 */ /* 0x040fe40007ffe0ff */
[C---:B------:R-:W-:Y:S02]  /*2670*/  IADD3 R7, PT, PT, R4.reuse, 0x9, RZ ;  /* 0x0000000904077810 */ /* 0x040fe40007ffe0ff */
[C---:B------:R-:W-:Y:S02]  /*2680*/  IADD3 R9, PT, PT, R4.reuse, 0xa, RZ ;  /* 0x0000000a04097810 */ /* 0x040fe40007ffe0ff */
[C---:B------:R-:W-:Y:S02]  /*2690*/  IADD3 R21, PT, PT, R4.reuse, 0xc, RZ ;  /* 0x0000000c04157810 */ /* 0x040fe40007ffe0ff */
[----:B------:R-:W-:-:S02]  /*26a0*/  IADD3 R23, PT, PT, R4, 0xd, RZ ;  /* 0x0000000d04177810 */ /* 0x000fc40007ffe0ff */
[C---:B------:R-:W-:Y:S02]  /*26b0*/  IADD3 R111, PT, PT, R4.reuse, 0xe, RZ ;  /* 0x0000000e046f7810 */ /* 0x040fe40007ffe0ff */
[----:B------:R-:W-:Y:S02]  /*26c0*/  IADD3 R113, PT, PT, R4, 0xf, RZ ;  /* 0x0000000f04717810 */ /* 0x000fe40007ffe0ff */
[C---:B------:R-:W-:Y:S02]  /*26d0*/  IADD3 R6, PT, PT, R71.reuse, 0x100, RZ ;  /* 0x0000010047067810 */ /* 0x040fe40007ffe0ff */
[C---:B------:R-:W-:Y:S02]  /*26e0*/  IADD3 R8, PT, PT, R71.reuse, 0x120, RZ ;  /* 0x0000012047087810 */ /* 0x040fe40007ffe0ff */
[C---:B------:R-:W-:Y:S02]  /*26f0*/  IADD3 R20, PT, PT, R71.reuse, 0x160, RZ ;  /* 0x0000016047147810 */ /* 0x040fe40007ffe0ff */
[----:B------:R-:W-:-:S02]  /*2700*/  IADD3 R22, PT, PT, R71, 0x180, RZ ;  /* 0x0000018047167810 */ /* 0x000fc40007ffe0ff */
[C---:B------:R-:W-:Y:S02]  /*2710*/  IADD3 R110, PT, PT, R71.reuse, 0x1a0, RZ ;  /* 0x000001a0476e7810 */ /* 0x040fe40007ffe0ff */
[----:B------:R-:W-:Y:S02]  /*2720*/  IADD3 R112, PT, PT, R71, 0x1c0, RZ ;  /* 0x000001c047707810 */ /* 0x000fe40007ffe0ff */
[----:B------:R-:W-:Y:S02]  /*2730*/  LEA.HI.SX32 R126, R114, R71, 0x1b ;  /* 0x00000047727e7211 */ /* 0x000fe400078fdaff */
[----:B------:R-:W-:Y:S02]  /*2740*/  P2R R167, PR, RZ, 0x4 ;  /* 0x00000004ffa77803 */ /* 0x000fe40000000000 */
[----:B------:R-:W-:Y:S01]  /*2750*/  P2R R171, PR, RZ, 0x2 ;  /* 0x00000002ffab7803 */ /* 0x000fe20000000000 */
[----:B------:R-:W-:Y:S01]  /*2760*/  IMAD R125, R126, 0x2, R73 ;  /* 0x000000027e7d7824 */ /* 0x000fe200078e0249 */
        /* <DEDUP_REMOVED lines=10> */
[----:B------:R-:W-:Y:S02]  /*2810*/  LEA.HI.SX32 R10, R10, R71, 0x1b ;  /* 0x000000470a0a7211 */ /* 0x000fe400078fdaff */
[-C--:B------:R-:W-:Y:S02]  /*2820*/  ISETP.GE.AND P0, PT, R59, R95.reuse, PT ;  /* 0x0000005f3b00720c */ /* 0x080fe40003f06270 */
[----:B------:R-:W-:-:S02]  /*2830*/  ISETP.GE.AND P1, PT, R60, R95, PT ;  /* 0x0000005f3c00720c */ /* 0x000fc40003f26270 */
[----:B------:R-:W-:Y:S02]  /*2840*/  ISETP.GE.AND P2, PT, R61, R95, PT ;  /* 0x0000005f3d00720c */ /* 0x000fe40003f46270 */
[-C--:B------:R-:W-:Y:S02]  /*2850*/  LEA.HI.SX32 R6, R6, R71.reuse, 0x1b ;  /* 0x0000004706067211 */ /* 0x080fe400078fdaff */
[-C--:B------:R-:W-:Y:S02]  /*2860*/  LEA.HI.SX32 R8, R8, R71.reuse, 0x1b ;  /* 0x0000004708087211 */ /* 0x080fe400078fdaff */
[-C--:B------:R-:W-:Y:S02]  /*2870*/  LEA.HI.SX32 R20, R20, R71.reuse, 0x1b ;  /* 0x0000004714147211 */ /* 0x080fe400078fdaff */
[-C--:B------:R-:W-:Y:S02]  /*2880*/  LEA.HI.SX32 R22, R22, R71.reuse, 0x1b ;  /* 0x0000004716167211 */ /* 0x080fe400078fdaff */
[-C--:B------:R-:W-:Y:S01]  /*2890*/  LEA.HI.SX32 R4, R110, R71.reuse, 0x1b ;  /* 0x000000476e047211 */ /* 0x080fe200078fdaff */
[----:B------:R-:W-:Y:S01]  /*28a0*/  IMAD R110, R116, 0x2, R73 ;  /* 0x00000002746e7824 */ /* 0x000fe200078e0249 */
[----:B------:R-:W-:-:S02]  /*28b0*/  LEA.HI.SX32 R124, R112, R71, 0x1b ;  /* 0x00000047707c7211 */ /* 0x000fc400078fdaff */
[-C--:B------:R-:W-:Y:S01]  /*28c0*/  LEA R111, R120, R73.reuse, 0x1 ;  /* 0x00000049786f7211 */ /* 0x080fe200078e08ff */
[--C-:B------:R-:W-:Y:S01]  /*28d0*/  IMAD R120, R10, 0x2, R73.reuse ;  /* 0x000000020a787824 */ /* 0x100fe200078e0249 */
[-C--:B------:R-:W-:Y:S02]  /*28e0*/  LEA R112, R122, R73.reuse, 0x1 ;  /* 0x000000497a707211 */ /* 0x080fe400078e08ff */
[-C--:B------:R-:W-:Y:S02]  /*28f0*/  LEA R113, R128, R73.reuse, 0x1 ;  /* 0x0000004980717211 */ /* 0x080fe400078e08ff */
[-C--:B------:R-:W-:Y:S01]  /*2900*/  LEA R114, R130, R73.reuse, 0x1 ;  /* 0x0000004982727211 */ /* 0x080fe200078e08ff */
[----:B------:R-:W-:Y:S01]  /*2910*/  IMAD R130, R144, 0x2, R73 ;  /* 0x0000000290827824 */ /* 0x000fe200078e0249 */
[----:B------:R-:W-:Y:S02]  /*2920*/  LEA R117, R118, R73, 0x1 ;  /* 0x0000004976757211 */ /* 0x000fe400078e08ff */
[----:B------:R-:W-:-:S02]  /*2930*/  P2R R173, PR, RZ, 0x1 ;  /* 0x00000001ffad7803 */ /* 0x000fc40000000000 */
[----:B------:R-:W-:Y:S02]  /*2940*/  P2R R174, PR, RZ, 0x2 ;  /* 0x00000002ffae7803 */ /* 0x000fe40000000000 */
[----:B------:R-:W-:Y:S02]  /*2950*/  P2R R175, PR, RZ, 0x4 ;  /* 0x00000004ffaf7803 */ /* 0x000fe40000000000 */
        /* <DEDUP_REMOVED lines=13> */
[----:B------:R-:W-:Y:S02]  /*2a30*/  LEA R133, R150, R73, 0x1 ;  /* 0x0000004996857211 */ /* 0x000fe400078e08ff */
[-C--:B------:R-:W-:Y:S02]  /*2a40*/  ISETP.GE.AND P0, PT, R62, R95.reuse, PT ;  /* 0x0000005f3e00720c */ /* 0x080fe40003f06270 */
[----:B------:R-:W-:-:S02]  /*2a50*/  ISETP.GE.AND P1, PT, R63, R95, PT ;  /* 0x0000005f3f00720c */ /* 0x000fc40003f26270 */
[-C--:B------:R-:W-:Y:S02]  /*2a60*/  ISETP.GE.AND P2, PT, R64, R95.reuse, PT ;  /* 0x0000005f4000720c */ /* 0x080fe40003f46270 */
[-C--:B------:R-:W-:Y:S02]  /*2a70*/  ISETP.GE.AND P3, PT, R65, R95.reuse, PT ;  /* 0x0000005f4100720c */ /* 0x080fe40003f66270 */
[-C--:B------:R-:W-:Y:S02]  /*2a80*/  ISETP.GE.AND P4, PT, R66, R95.reuse, PT ;  /* 0x0000005f4200720c */ /* 0x080fe40003f86270 */
[----:B01234-:R-:W-:-:S13]  /*2a90*/  ISETP.GE.AND P5, PT, R67, R95, PT ;  /* 0x0000005f4300720c */ /* 0x01ffda0003fa6270 */
.L_x_2027:
        /* <DEDUP_REMOVED lines=9> */
[----:B------:R-:W-:Y:S02]  /*2b30*/  ISETP.NE.AND P0, PT, R169, RZ, PT ;  /* 0x000000ffa900720c */ /* 0x000fe40003f05270 */
[----:B------:R-:W-:Y:S02]  /*2b40*/  LEA.HI.X R7, R4, R69, R5, 0x1, P6 ;  /* 0x0000004504077211 */ /* 0x000fe400030f0c05 */
[----:B------:R-:W-:Y:S02]  /*2b50*/  MOV R4, R12 ;  /* 0x0000000c00047202 */ /* 0x000fe40000000f00 */
[----:B------:R-:W-:Y:S02]  /*2b60*/  MOV R5, R27 ;  /* 0x0000001b00057202 */ /* 0x000fe40000000f00 */
[----:B------:R-:W-:Y:S02]  /*2b70*/  P2R R142, PR, RZ, 0x1 ;  /* 0x00000001ff8e7803 */ /* 0x000fe40000000000 */
[----:B------:R-:W-:Y:S01]  /*2b80*/  ISETP.NE.AND P0, PT, R170, RZ, PT ;  /* 0x000000ffaa00720c */ /* 0x000fe20003f05270 */
[----:B------:R-:W-:Y:S01]  /*2b90*/  IMAD.WIDE.U32 R8, R108, UR6, R4 ;  /* 0x000000066c087c25 */ /* 0x000fe2000f8e0004 */
[----:B------:R-:W-:-:S02]  /*2ba0*/  PRMT R11, RZ, 0x7610, R11 ;  /* 0x00007610ff0b7816 */ /* 0x000fc4000000000b */
[----:B------:R-:W-:Y:S01]  /*2bb0*/  ISETP.NE.AND P1, PT, R167, RZ, PT ;  /* 0x000000ffa700720c */ /* 0x000fe20003f25270 */
[----:B------:R-:W-:Y:S01]  /*2bc0*/  IMAD R5, R108, UR7, R9 ;  /* 0x000000076c057c24 */ /* 0x000fe2000f8e0209 */
[C---:B------:R-:W-:Y:S02]  /*2bd0*/  LEA R4, P6, R8.reuse, R14, 0x3 ;  /* 0x0000000e08047211 */ /* 0x040fe400078c18ff */
[----:B------:R-:W-:Y:S02]  /*2be0*/  MOV R9, R29 ;  /* 0x0000001d00097202 */ /* 0x000fe40000000f00 */
[----:B------:R-:W-:Y:S02]  /*2bf0*/  LEA.HI.X R5, R8, R15, R5, 0x3, P6 ;  /* 0x0000000f08057211 */ /* 0x000fe400030f1c05 */
[----:B------:R-:W-:Y:S02]  /*2c00*/  MOV R8, R2 ;  /* 0x0000000200087202 */ /* 0x000fe40000000f00 */
[----:B------:R-:W-:-:S02]  /*2c10*/  P2R R147, PR, RZ, 0x4 ;  /* 0x00000004ff937803 */ /* 0x000fc40000000000 */
[----:B------:R-:W-:Y:S01]  /*2c20*/  ISETP.NE.AND P2, PT, R171, RZ, PT ;  /* 0x000000ffab00720c */ /* 0x000fe20003f45270 */
[----:B------:R-:W-:Y:S01]  /*2c30*/  IMAD.WIDE.U32 R8, R108, UR10, R8 ;  /* 0x0000000a6c087c25 */ /* 0x000fe2000f8e0008 */
[----:B------:R-:W-:Y:S01]  /*2c40*/  P2R R148, PR, RZ, 0x8 ;  /* 0x00000008ff947803 */ /* 0x000fe20000000000 */
[----:B------:R-:W2:Y:S01]  /*2c50*/  LDG.E.64 R4, desc[UR20][R4.64] ;  /* 0x0000001404047981 */ /* 0x000ea2000c1e1b00 */
[----:B------:R-:W-:Y:S01]  /*2c60*/  ISETP.NE.AND P3, PT, R172, RZ, PT ;  /* 0x000000ffac00720c */ /* 0x000fe20003f65270 */
[----:B------:R-:W-:Y:S01]  /*2c70*/  IMAD R9, R108, UR11, R9 ;  /* 0x0000000b6c097c24 */ /* 0x000fe2000f8e0209 */
[C---:B------:R-:W-:Y:S02]  /*2c80*/  LEA R20, P6, R8.reuse, R16, 0x3 ;  /* 0x0000001008147211 */ /* 0x040fe400078c18ff */
[----:B------:R-:W-:Y:S02]  /*2c90*/  P2R R149, PR, RZ, 0x10 ;  /* 0x00000010ff957803 */ /* 0x000fe40000000000 */
[----:B------:R-:W-:-:S02]  /*2ca0*/  LEA.HI.X R21, R8, R17, R9, 0x3, P6 ;  /* 0x0000001108157211 */ /* 0x000fc400030f1c09 */
[----:B------:R-:W-:Y:S02]  /*2cb0*/  PRMT R9, RZ, 0x7610, R9 ;  /* 0x00007610ff097816 */ /* 0x000fe40000000009 */
[----:B------:R-:W-:Y:S02]  /*2cc0*/  ISETP.GE.AND P6, PT, R50, R95, PT ;  /* 0x0000005f3200720c */ /* 0x000fe40003fc6270 */
[----:B------:R-:W-:Y:S02]  /*2cd0*/  ISETP.NE.AND P4, PT, R173, RZ, PT ;  /* 0x000000ffad00720c */ /* 0x000fe40003f85270 */
[----:B------:R-:W3:Y:S01]  /*2ce0*/  @!P0 LDG.E.U16 R9, desc[UR20][R6.64] ;  /* 0x0000001406098981 */ /* 0x000ee2000c1e1500 */
[----:B------:R-:W-:Y:S02]  /*2cf0*/  ISETP.NE.AND P0, PT, R142, RZ, PT ;  /* 0x000000ff8e00720c */ /* 0x000fe40003f05270 */
[----:B------:R-:W-:Y:S02]  /*2d00*/  P2R R150, PR, RZ, 0x20 ;  /* 0x00000020ff967803 */ /* 0x000fe40000000000 */
[----:B------:R-:W-:-:S02]  /*2d10*/  ISETP.NE.AND P5, PT, R174, RZ, PT ;  /* 0x000000ffae00720c */ /* 0x000fc40003fa5270 */
[----:B------:R-:W-:Y:S02]  /*2d20*/  PRMT R8, RZ, 0x7610, R8 ;  /* 0x00007610ff087816 */ /* 0x000fe40000000008 */
[----:B------:R-:W-:Y:S02]  /*2d30*/  PRMT R10, RZ, 0x7610, R10 ;  /* 0x00007610ff0a7816 */ /* 0x000fe4000000000a */
[----:B------:R-:W-:Y:S02]  /*2d40*/  PRMT R23, RZ, 0x7610, R23 ;  /* 0x00007610ff177816 */ /* 0x000fe40000000017 */
[----:B------:R-:W-:Y:S01]  /*2d50*/  PRMT R22, RZ, 0x7610, R22 ;  /* 0x00007610ff167816 */ /* 0x000fe20000000016 */
[----:B------:R-:W4:Y:S01]  /*2d60*/  @!P0 LDG.E.U16 R11, desc[UR20][R6.64+0x80] ;  /* 0x00008014060b8981 */ /* 0x000f22000c1e1500 */
[----:B------:R-:W-:Y:S02]  /*2d70*/  ISETP.NE.AND P0, PT, R144, RZ, PT ;  /* 0x000000ff9000720c */ /* 0x000fe40003f05270 */
[----:B------:R-:W-:Y:S01]  /*2d80*/  PRMT R135, RZ, 0x7610, R135 ;  /* 0x00007610ff877816 */ /* 0x000fe20000000087 */
[----:B------:R-:W5:Y:S01]  /*2d90*/  @!P6 LDG.E.U16 R8, desc[UR20][R6.64+0x40] ;  /* 0x000040140608e981 */ /* 0x000f62000c1e1500 */
[----:B------:R-:W-:-:S02]  /*2da0*/  PRMT R134, RZ, 0x7610, R134 ;  /* 0x00007610ff867816 */ /* 0x000fc40000000086 */
[----:B------:R-:W-:Y:S01]  /*2db0*/  PRMT R137, RZ, 0x7610, R137 ;  /* 0x00007610ff897816 */ /* 0x000fe20000000089 */
[----:B------:R-:W2:Y:S01]  /*2dc0*/  @!P1 LDG.E.U16 R23, desc[UR20][R6.64+0x100] ;  /* 0x0001001406179981 */ /* 0x000ea2000c1e1500 */
[----:B------:R-:W-:Y:S02]  /*2dd0*/  ISETP.NE.AND P6, PT, R175, RZ, PT ;  /* 0x000000ffaf00720c */ /* 0x000fe40003fc5270 */
[----:B------:R-:W-:Y:S01]  /*2de0*/  ISETP.NE.AND P1, PT, R146, RZ, PT ;  /* 0x000000ff9200720c */ /* 0x000fe20003f25270 */
[----:B------:R-:W2:Y:S01]  /*2df0*/  @!P2 LDG.E.U16 R22, desc[UR20][R6.64+0x140] ;  /* 0x000140140616a981 */ /* 0x000ea2000c1e1500 */
[----:B------:R-:W-:Y:S02]  /*2e00*/  ISETP.NE.AND P2, PT, R147, RZ, PT ;  /* 0x000000ff9300720c */ /* 0x000fe40003f45270 */
[----:B------:R-:W-:Y:S01]  /*2e10*/  PRMT R136, RZ, 0x7610, R136 ;  /* 0x00007610ff887816 */ /* 0x000fe20000000088 */
[----:B------:R-:W2:Y:S01]  /*2e20*/  @!P0 LDG.E.U16 R10, desc[UR20][R6.64+0xc0] ;  /* 0x0000c014060a8981 */ /* 0x000ea2000c1e1500 */
[----:B------:R-:W-:-:S02]  /*2e30*/  ISETP.NE.AND P0, PT, R145, RZ, PT ;  /* 0x000000ff9100720c */ /* 0x000fc40003f05270 */
[----:B------:R-:W-:Y:S01]  /*2e40*/  PRMT R139, RZ, 0x7610, R139 ;  /* 0x00007610ff8b7816 */ /* 0x000fe2000000008b */
[----:B------:R-:W2:Y:S01]  /*2e50*/  @!P3 LDG.E.U16 R135, desc[UR20][R6.64+0x180] ;  /* 0x000180140687b981 */ /* 0x000ea2000c1e1500 */
[----:B------:R-:W-:Y:S02]  /*2e60*/  ISETP.NE.AND P3, PT, R148, RZ, PT ;  /* 0x000000ff9400720c */ /* 0x000fe40003f65270 */
[----:B------:R-:W-:Y:S01]  /*2e70*/  PRMT R138, RZ, 0x7610, R138 ;  /* 0x00007610ff8a7816 */ /* 0x000fe2000000008a */
[----:B------:R-:W2:Y:S01]  /*2e80*/  @!P4 LDG.E.U16 R134, desc[UR20][R6.64+0x1c0] ;  /* 0x0001c0140686c981 */ /* 0x000ea2000c1e1500 */
[----:B------:R-:W-:Y:S02]  /*2e90*/  ISETP.NE.AND P4, PT, R149, RZ, PT ;  /* 0x000000ff9500720c */ /* 0x000fe40003f85270 */
[----:B------:R-:W-:Y:S01]  /*2ea0*/  PRMT R141, RZ, 0x7610, R141 ;  /* 0x00007610ff8d7816 */ /* 0x000fe2000000008d */
[----:B------:R-:W2:Y:S01]  /*2eb0*/  @!P5 LDG.E.U16 R137, desc[UR20][R6.64+0x200] ;  /* 0x000200140689d981 */ /* 0x000ea2000c1e1500 */
[----:B------:R-:W-:-:S02]  /*2ec0*/  ISETP.NE.AND P5, PT, R150, RZ, PT ;  /* 0x000000ff9600720c */ /* 0x000fc40003fa5270 */
[----:B------:R-:W-:Y:S01]  /*2ed0*/  PRMT R140, RZ, 0x7610, R140 ;  /* 0x00007610ff8c7816 */ /* 0x000fe2000000008c */
[----:B------:R-:W2:Y:S01]  /*2ee0*/  @!P6 LDG.E.U16 R136, desc[UR20][R6.64+0x240] ;  /* 0x000240140688e981 */ /* 0x000ea2000c1e1500 */
[----:B------:R-:W-:Y:S02]  /*2ef0*/  PRMT R143, RZ, 0x7610, R143 ;  /* 0x00007610ff8f7816 */ /* 0x000fe4000000008f */
[----:B------:R-:W-:Y:S01]  /*2f00*/  PRMT R142, RZ, 0x7610, R142 ;  /* 0x00007610ff8e7816 */ /* 0x000fe2000000008e */
[----:B------:R-:W2:Y:S04]  /*2f10*/  @!P0 LDG.E.U16 R139, desc[UR20][R6.64+0x280] ;  /* 0x00028014068b8981 */ /* 0x000ea8000c1e1500 */
[----:B------:R-:W2:Y:S04]  /*2f20*/  @!P1 LDG.E.U16 R138, desc[UR20][R6.64+0x2c0] ;  /* 0x0002c014068a9981 */ /* 0x000ea8000c1e1500 */
[----:B------:R-:W2:Y:S04]  /*2f30*/  @!P2 LDG.E.U16 R141, desc[UR20][R6.64+0x300] ;  /* 0x00030014068da981 */ /* 0x000ea8000c1e1500 */
[----:B------:R-:W2:Y:S04]  /*2f40*/  @!P3 LDG.E.U16 R140, desc[UR20][R6.64+0x340] ;  /* 0x00034014068cb981 */ /* 0x000ea8000c1e1500 */
[----:B------:R-:W2:Y:S04]  /*2f50*/  @!P4 LDG.E.U16 R143, desc[UR20][R6.64+0x380] ;  /* 0x00038014068fc981 */ /* 0x000ea8000c1e1500 */
[----:B------:R-:W2:Y:S01]  /*2f60*/  @!P5 LDG.E.U16 R142, desc[UR20][R6.64+0x3c0] ;  /* 0x0003c014068ed981 */ /* 0x000ea2000c1e1500 */
[----:B------:R-:W-:-:S03]  /*2f70*/  ISETP.GE.U32.AND P6, PT, R31, R72, PT ;  /* 0x000000481f00720c */ /* 0x000fc60003fc6070 */
[----:B---3--:R0:W-:Y:S04]  /*2f80*/  STS.U16 [R74], R9 ;  /* 0x000000094a007388 */ /* 0x0081e80000000400 */
[----:B-----5:R-:W-:Y:S04]  /*2f90*/  STS.U16 [R75+0x40], R8 ;  /* 0x000040084b007388 */ /* 0x020fe80000000400 */
[----:B----4-:R-:W-:Y:S04]  /*2fa0*/  STS.U16 [R76+0x80], R11 ;  /* 0x0000800b4c007388 */ /* 0x010fe80000000400 */
[----:B--2---:R1:W-:Y:S04]  /*2fb0*/  STS.U16 [R77+0xc0], R10 ;  /* 0x0000c00a4d007388 */ /* 0x0043e80000000400 */
        /* <DEDUP_REMOVED lines=13> */
[----:B------:R-:W2:Y:S01]  /*3090*/  LDS.U16 R6, [R117] ;  /* 0x0000000075067984 */ /* 0x000ea20000000400 */
[----:B------:R-:W-:Y:S01]  /*30a0*/  FMUL.FTZ R7, R4, 1.4426950216293334961 ;  /* 0x3fb8aa3b04077820 */ /* 0x000fe20000410000 */
[-C--:B0-----:R-:W-:Y:S02]  /*30b0*/  FMUL.FTZ R9, R5, R92.reuse ;  /* 0x0000005c05097220 */ /* 0x081fe40000410000 */
[----:B------:R-:W0:Y:S01]  /*30c0*/  LDS.U16 R8, [R110+0x2] ;  /* 0x000002006e087984 */ /* 0x000e220000000400 */
[----:B------:R-:W-:Y:S01]  /*30d0*/  FMUL.FTZ R4, R7, R92 ;  /* 0x0000005c07047220 */ /* 0x000fe20000410000 */
[----:B-1----:R-:W-:Y:S02]  /*30e0*/  FMUL.RZ R10, R9, 0.15915493667125701904 ;  /* 0x3e22f983090a7820 */ /* 0x002fe4000040c000 */
[----:B------:R-:W3:Y:S02]  /*30f0*/  LDG.E.64 R20, desc[UR20][R20.64] ;  /* 0x0000001414147981 */ /* 0x000ee4000c1e1b00 */
[----:B------:R-:W-:Y:S08]  /*3100*/  MUFU.COS R11, R10 ;  /* 0x0000000a000b7308 */ /* 0x000ff00000000000 */
[----:B------:R-:W1:Y:S08]  /*3110*/  MUFU.EX2 R4, R4 ;  /* 0x0000000400047308 */ /* 0x000e700000000800 */
[----:B------:R-:W4:Y:S01]  /*3120*/  MUFU.SIN R9, R10 ;  /* 0x0000000a00097308 */ /* 0x000f220000000400 */
[C---:B-1----:R-:W-:Y:S01]  /*3130*/  FMUL.FTZ R11, R4.reuse, R11 ;  /* 0x0000000b040b7220 */ /* 0x042fe20000410000 */
[----:B----4-:R-:W-:-:S02]  /*3140*/  FMUL.FTZ R9, R4, R9 ;  /* 0x0000000904097220 */ /* 0x010fc40000410000 */
[----:B------:R-:W1:Y:S01]  /*3150*/  LDS.U16 R4, [R111+0x4] ;  /* 0x000004006f047984 */ /* 0x000e620000000400 */
[----:B--2---:R-:W-:-:S04]  /*3160*/  IMAD.U32 R6, R6, 0x10000, RZ ;  /* 0x0001000006067824 */ /* 0x004fc800078e00ff */
[----:B------:R-:W-:-:S05]  /*3170*/  FMUL.FTZ R6, R107, R6 ;  /* 0x000000066b067220 */ /* 0x000fca0000410000 */
[----:B------:R-:W-:Y:S02]  /*3180*/  FSEL R136, R6, RZ, !P6 ;  /* 0x000000ff06887208 */ /* 0x000fe40007000000 */
[----:B------:R-:W2:Y:S01]  /*3190*/  LDS.U16 R6, [R112+0x6] ;  /* 0x0000060070067984 */ /* 0x000ea20000000400 */
[----:B0-----:R-:W-:-:S05]  /*31a0*/  SHF.L.U32 R8, R8, 0x10, RZ ;  /* 0x0000001008087819 */ /* 0x001fca00000006ff */
[----:B------:R-:W-:Y:S01]  /*31b0*/  FMUL.FTZ R8, R107, R8 ;  /* 0x000000086b087220 */ /* 0x000fe20000410000 */
[----:B------:R-:W-:Y:S02]  /*31c0*/  FSEL R134, R9, RZ, !P6 ;  /* 0x000000ff09867208 */ /* 0x000fe40007000000 */
[----:B------:R-:W-:Y:S02]  /*31d0*/  FSEL R135, R11, 1, !P6 ;  /* 0x3f8000000b877808 */ /* 0x000fe40007000000 */
[----:B------:R-:W-:Y:S02]  /*31e0*/  FSEL R137, R8, RZ, !P6 ;  /* 0x000000ff08897208 */ /* 0x000fe40007000000 */
[----:B------:R-:W-:Y:S02]  /*31f0*/  ISETP.GE.U32.AND P6, PT, R34, R72, PT ;  /* 0x000000482200720c */ /* 0x000fe40003fc6070 */
[----:B-1----:R-:W-:-:S05]  /*3200*/  SHF.L.U32 R4, R4, 0x10, RZ ;  /* 0x0000001004047819 */ /* 0x002fca00000006ff */
[----:B------:R-:W-:-:S05]  /*3210*/  FMUL.FTZ R4, R105, R4 ;  /* 0x0000000469047220 */ /* 0x000fca0000410000 */
[----:B------:R-:W-:Y:S02]  /*3220*/  FSEL R140, R4, RZ, !P6 ;  /* 0x000000ff048c7208 */ /* 0x000fe40007000000 */
[----:B------:R-:W0:Y:S01]  /*3230*/  LDS.U16 R4, [R113+0x8] ;  /* 0x0000080071047984 */ /* 0x000e220000000400 */
[----:B--2---:R-:W-:-:S05]  /*3240*/  SHF.L.U32 R6, R6, 0x10, RZ ;  /* 0x0000001006067819 */ /* 0x004fca00000006ff */
[----:B------:R-:W-:Y:S01]  /*3250*/  FMUL.FTZ R6, R105, R6 ;  /* 0x0000000669067220 */ /* 0x000fe20000410000 */
[----:B------:R-:W-:-:S04]  /*3260*/  FMUL.FTZ R9, R5, R94 ;  /* 0x0000005e05097220 */ /* 0x000fc80000410000 */
[----:B------:R-:W-:Y:S02]  /*3270*/  FSEL R141, R6, RZ, !P6 ;  /* 0x000000ff068d7208 */ /* 0x000fe40007000000 */
[----:B------:R-:W1:Y:S01]  /*3280*/  LDS.U16 R6, [R114+0xa] ;  /* 0x00000a0072067984 */ /* 0x000e620000000400 */
[----:B------:R-:W-:Y:S01]  /*3290*/  FMUL.FTZ R8, R7, R94 ;  /* 0x0000005e07087220 */ /* 0x000fe20000410000 */
[----:B------:R-:W-:-:S04]  /*32a0*/  FMUL.RZ R10, R9, 0.15915493667125701904 ;  /* 0x3e22f983090a7820 */ /* 0x000fc8000040c000 */
[----:B------:R-:W-:Y:S08]  /*32b0*/  MUFU.COS R11, R10 ;  /* 0x0000000a000b7308 */ /* 0x000ff00000000000 */
[----:B------:R-:W2:Y:S08]  /*32c0*/  MUFU.EX2 R8, R8 ;  /* 0x0000000800087308 */ /* 0x000eb00000000800 */
[----:B------:R-:W4:Y:S01]  /*32d0*/  MUFU.SIN R9, R10 ;  /* 0x0000000a00097308 */ /* 0x000f220000000400 */
[----:B0-----:R-:W-:Y:S01]  /*32e0*/  SHF.L.U32 R4, R4, 0x10, RZ ;  /* 0x0000001004047819 */ /* 0x001fe200000006ff */
[----:B--2---:R-:W-:-:S04]  /*32f0*/  FMUL.FTZ R11, R8, R11 ;  /* 0x0000000b080b7220 */ /* 0x004fc80000410000 */
[----:B------:R-:W-:Y:S01]  /*3300*/  FMUL.FTZ R4, R103, R4 ;  /* 0x0000000467047220 */ /* 0x000fe20000410000 */
[----:B----4-:R-:W-:Y:S01]  /*3310*/  FMUL.FTZ R9, R8, R9 ;  /* 0x0000000908097220 */ /* 0x010fe20000410000 */
[----:B------:R-:W-:-:S04]  /*3320*/  FSEL R139, R11, 1, !P6 ;  /* 0x3f8000000b8b7808 */ /* 0x000fc80007000000 */
[----:B------:R-:W-:Y:S02]  /*3330*/  FSEL R138, R9, RZ, !P6 ;  /* 0x000000ff098a7208 */ /* 0x000fe40007000000 */
[----:B------:R-:W-:Y:S01]  /*3340*/  ISETP.GE.U32.AND P6, PT, R35, R72, PT ;  /* 0x000000482300720c */ /* 0x000fe20003fc6070 */
[----:B-1----:R-:W-:-:S03]  /*3350*/  IMAD.U32 R6, R6, 0x10000, RZ ;  /* 0x0001000006067824 */ /* 0x002fc600078e00ff */
[----:B------:R-:W-:Y:S02]  /*3360*/  FSEL R144, R4, RZ, !P6 ;  /* 0x000000ff04907208 */ /* 0x000fe40007000000 */
[----:B------:R-:W0:Y:S01]  /*3370*/  LDS.U16 R4, [R115+0xc] ;  /* 0x00000c0073047984 */ /* 0x000e220000000400 */
        /* <DEDUP_REMOVED lines=9> */
[----:B--2---:R-:W-:Y:S01]  /*3410*/  FMUL.FTZ R11, R8, R11 ;  /* 0x0000000b080b7220 */ /* 0x004fe20000410000 */
[----:B0-----:R-:W-:Y:S01]  /*3420*/  SHF.L.U32 R4, R4, 0x10, RZ ;  /* 0x0000001004047819 */ /* 0x001fe200000006ff */
[----:B----4-:R-:W-:-:S03]  /*3430*/  FMUL.FTZ R9, R8, R9 ;  /* 0x0000000908097220 */ /* 0x010fc60000410000 */
[----:B------:R-:W-:Y:S01]  /*3440*/  FSEL R143, R11, 1, !P6 ;  /* 0x3f8000000b8f7808 */ /* 0x000fe20007000000 */
[----:B------:R-:W-:Y:S01]  /*3450*/  FMUL.FTZ R4, R101, R4 ;  /* 0x0000000465047220 */ /* 0x000fe20000410000 */
[----:B------:R-:W-:Y:S02]  /*3460*/  FSEL R142, R9, RZ, !P6 ;  /* 0x000000ff098e7208 */ /* 0x000fe40007000000 */
[----:B------:R-:W-:Y:S02]  /*3470*/  ISETP.GE.U32.AND P6, PT, R36, R72, PT ;  /* 0x000000482400720c */ /* 0x000fe40003fc6070 */
[----:B-1----:R-:W-:Y:S02]  /*3480*/  SHF.L.U32 R6, R6, 0x10, RZ ;  /* 0x0000001006067819 */ /* 0x002fe400000006ff */
        /* <DEDUP_REMOVED lines=31> */
[----:B0-----:R-:W-:-:S02]  /*3680*/  IMAD.U32 R4, R4, 0x10000, RZ ;  /* 0x0001000004047824 */ /* 0x001fc400078e00ff */
[----:B----4-:R-:W-:Y:S02]  /*3690*/  FMUL.FTZ R9, R8, R9 ;  /* 0x0000000908097220 */ /* 0x010fe40000410000 */
[----:B------:R-:W-:Y:S01]  /*36a0*/  FSEL R151, R11, 1, !P6 ;  /* 0x3f8000000b977808 */ /* 0x000fe20007000000 */
[----:B------:R-:W-:Y:S02]  /*36b0*/  FMUL.FTZ R4, R97, R4 ;  /* 0x0000000461047220 */ /* 0x000fe40000410000 */
[----:B------:R-:W-:Y:S02]  /*36c0*/  FSEL R150, R9, RZ, !P6 ;  /* 0x000000ff09967208 */ /* 0x000fe40007000000 */
[----:B------:R-:W-:-:S04]  /*36d0*/  ISETP.GE.U32.AND P6, PT, R38, R72, PT ;  /* 0x000000482600720c */ /* 0x000fc80003fc6070 */
[----:B------:R-:W-:Y:S02]  /*36e0*/  FSEL R154, R4, RZ, !P6 ;  /* 0x000000ff049a7208 */ /* 0x000fe40007000000 */
[----:B------:R-:W0:Y:S01]  /*36f0*/  LDS.U16 R4, [R130+0x18] ;  /* 0x0000180082047984 */ /* 0x000e220000000400 */
[----:B-1----:R-:W-:-:S05]  /*3700*/  SHF.L.U32 R6, R6, 0x10, RZ ;  /* 0x0000001006067819 */ /* 0x002fca00000006ff */
        /* <DEDUP_REMOVED lines=28> */
[-C--:B------:R-:W-:Y:S01]  /*38d0*/  FMUL.FTZ R5, R5, R98.reuse ;  /* 0x0000006205057220 */ /* 0x080fe20000410000 */
[----:B------:R-:W-:Y:S01]  /*38e0*/  FMUL.FTZ R7, R7, R98 ;  /* 0x0000006207077220 */ /* 0x000fe20000410000 */
[----:B0-----:R-:W-:Y:S01]  /*38f0*/  SHF.L.U32 R4, R4, 0x10, RZ ;  /* 0x0000001004047819 */ /* 0x001fe200000006ff */
[----:B--2---:R-:W-:Y:S01]  /*3900*/  FMUL.FTZ R11, R8, R11 ;  /* 0x0000000b080b7220 */ /* 0x004fe20000410000 */
[----:B------:R-:W-:-:S03]  /*3910*/  FMUL.RZ R5, R5, 0.15915493667125701904 ;  /* 0x3e22f98305057820 */ /* 0x000fc6000040c000 */
[----:B------:R-:W-:Y:S01]  /*3920*/  FMUL.FTZ R4, R91, R4 ;  /* 0x000000045b047220 */ /* 0x000fe20000410000 */
[----:B----4-:R-:W-:Y:S01]  /*3930*/  FMUL.FTZ R9, R8, R9 ;  /* 0x0000000908097220 */ /* 0x010fe20000410000 */
[----:B------:R-:W-:Y:S01]  /*3940*/  FSEL R159, R11, 1, !P6 ;  /* 0x3f8000000b9f7808 */ /* 0x000fe20007000000 */
[----:B------:R-:W-:Y:S03]  /*3950*/  MUFU.EX2 R7, R7 ;  /* 0x0000000700077308 */ /* 0x000fe60000000800 */
[----:B------:R-:W-:Y:S02]  /*3960*/  FSEL R158, R9, RZ, !P6 ;  /* 0x000000ff099e7208 */ /* 0x000fe40007000000 */
[----:B------:R-:W-:-:S03]  /*3970*/  ISETP.GE.U32.AND P6, PT, R40, R72, PT ;  /* 0x000000482800720c */ /* 0x000fc60003fc6070 */
[----:B------:R-:W0:Y:S01]  /*3980*/  MUFU.COS R10, R5 ;  /* 0x00000005000a7308 */ /* 0x000e220000000000 */
[----:B------:R-:W-:Y:S01]  /*3990*/  FSEL R164, R4, RZ, !P6 ;  /* 0x000000ff04a47208 */ /* 0x000fe20007000000 */
[----:B------:R-:W-:Y:S01]  /*39a0*/  FMUL.FTZ R4, R136, R138 ;  /* 0x0000008a88047220 */ /* 0x000fe20000410000 */
[----:B-1----:R-:W-:-:S05]  /*39b0*/  IMAD.U32 R6, R6, 0x10000, RZ ;  /* 0x0001000006067824 */ /* 0x002fca00078e00ff */
[----:B------:R1:W2:Y:S01]  /*39c0*/  MUFU.SIN R8, R5 ;  /* 0x0000000500087308 */ /* 0x0002a20000000400 */
[-C--:B------:R-:W-:Y:S01]  /*39d0*/  FFMA.FTZ R4, R137, R139.reuse, R4 ;  /* 0x0000008b89047223 */ /* 0x080fe20000010004 */
[----:B------:R-:W-:Y:S01]  /*39e0*/  FMUL.FTZ R6, R91, R6 ;  /* 0x000000065b067220 */ /* 0x000fe20000410000 */
[----:B-1----:R-:W-:Y:S02]  /*39f0*/  FMUL.FTZ R5, R137, R138 ;  /* 0x0000008a89057220 */ /* 0x002fe40000410000 */
[----:B------:R-:W-:Y:S02]  /*3a00*/  FADD.FTZ R4, R141, R4 ;  /* 0x000000048d047221 */ /* 0x000fe40000010000 */
[----:B------:R-:W-:Y:S01]  /*3a10*/  FFMA.FTZ R5, R136, R139, -R5 ;  /* 0x0000008b88057223 */ /* 0x000fe20000010805 */
[----:B------:R-:W-:Y:S01]  /*3a20*/  FSEL R165, R6, RZ, !P6 ;  /* 0x000000ff06a57208 */ /* 0x000fe20007000000 */
[----:B------:R-:W-:Y:S02]  /*3a30*/  FMUL.FTZ R6, R142, R4 ;  /* 0x000000048e067220 */ /* 0x000fe40000410000 */
[----:B------:R-:W-:Y:S01]  /*3a40*/  FADD.FTZ R5, R140, R5 ;  /* 0x000000058c057221 */ /* 0x000fe20000010000 */
[C---:B0-----:R-:W-:Y:S01]  /*3a50*/  FMUL.FTZ R10, R7.reuse, R10 ;  /* 0x0000000a070a7220 */ /* 0x041fe20000410000 */
[----:B--2---:R-:W-:-:S02]  /*3a60*/  FMUL.FTZ R8, R7, R8 ;  /* 0x0000000807087220 */ /* 0x004fc40000410000 */
[-C--:B------:R-:W-:Y:S01]  /*3a70*/  FMUL.FTZ R7, R142, R5.reuse ;  /* 0x000000058e077220 */ /* 0x080fe20000410000 */
[----:B------:R-:W-:-:S03]  /*3a80*/  FFMA.FTZ R5, R143, R5, -R6 ;  /* 0x000000058f057223 */ /* 0x000fc60000010806 */
[----:B------:R-:W-:Y:S01]  /*3a90*/  FFMA.FTZ R4, R143, R4, R7 ;  /* 0x000000048f047223 */ /* 0x000fe20000010007 */
[----:B------:R-:W-:Y:S01]  /*3aa0*/  FADD.FTZ R5, R144, R5 ;  /* 0x0000000590057221 */ /* 0x000fe20000010000 */
[----:B------:R-:W-:Y:S02]  /*3ab0*/  FSEL R162, R8, RZ, !P6 ;  /* 0x000000ff08a27208 */ /* 0x000fe40007000000 */
[----:B------:R-:W-:Y:S01]  /*3ac0*/  FADD.FTZ R4, R145, R4 ;  /* 0x0000000491047221 */ /* 0x000fe20000010000 */
[----:B------:R-:W-:-:S03]  /*3ad0*/  FMUL.FTZ R8, R146, R5 ;  /* 0x0000000592087220 */ /* 0x000fc60000410000 */
[-C--:B------:R-:W-:Y:S01]  /*3ae0*/  FMUL.FTZ R6, R146, R4.reuse ;  /* 0x0000000492067220 */ /* 0x080fe20000410000 */
[----:B------:R-:W-:-:S03]  /*3af0*/  FFMA.FTZ R8, R147, R4, R8 ;  /* 0x0000000493087223 */ /* 0x000fc60000010008 */
[----:B------:R-:W-:Y:S01]  /*3b00*/  FFMA.FTZ R7, R147, R5, -R6 ;  /* 0x0000000593077223 */ /* 0x000fe20000010806 */
[----:B------:R-:W-:Y:S01]  /*3b10*/  FADD.FTZ R8, R149, R8 ;  /* 0x0000000895087221 */ /* 0x000fe20000010000 */
[----:B------:R-:W-:Y:S02]  /*3b20*/  FMUL.FTZ R5, R135, R138 ;  /* 0x0000008a87057220 */ /* 0x000fe40000410000 */
[----:B------:R-:W-:Y:S01]  /*3b30*/  FADD.FTZ R7, R148, R7 ;  /* 0x0000000794077221 */ /* 0x000fe20000010000 */
[----:B------:R-:W-:Y:S01]  /*3b40*/  FMUL.FTZ R6, R150, R8 ;  /* 0x0000000896067220 */ /* 0x000fe20000410000 */
[C---:B------:R-:W-:Y:S01]  /*3b50*/  FMUL.FTZ R4, R134.reuse, R138 ;  /* 0x0000008a86047220 */ /* 0x040fe20000410000 */
[----:B------:R-:W-:Y:S01]  /*3b60*/  FFMA.FTZ R5, R134, R139, R5 ;  /* 0x0000008b86057223 */ /* 0x000fe20000010005 */
[-C--:B------:R-:W-:Y:S01]  /*3b70*/  FMUL.FTZ R9, R150, R7.reuse ;  /* 0x0000000796097220 */ /* 0x080fe20000410000 */
[----:B------:R-:W-:Y:S01]  /*3b80*/  FFMA.FTZ R7, R151, R7, -R6 ;  /* 0x0000000797077223 */ /* 0x000fe20000010806 */
[----:B------:R-:W-:Y:S01]  /*3b90*/  FSEL R163, R10, 1, !P6 ;  /* 0x3f8000000aa37808 */ /* 0x000fe20007000000 */
[----:B------:R-:W-:Y:S01]  /*3ba0*/  FFMA.FTZ R4, R135, R139, -R4 ;  /* 0x0000008b87047223 */ /* 0x000fe20000010804 */
[----:B------:R-:W-:Y:S01]  /*3bb0*/  FMUL.FTZ R6, R142, R5 ;  /* 0x000000058e067220 */ /* 0x000fe20000410000 */
[----:B------:R-:W-:Y:S01]  /*3bc0*/  FFMA.FTZ R10, R151, R8, R9 ;  /* 0x00000008970a7223 */ /* 0x000fe20000010009 */
[----:B------:R-:W-:Y:S01]  /*3bd0*/  FADD.FTZ R7, R152, R7 ;  /* 0x0000000798077221 */ /* 0x000fe20000010000 */
[-C--:B------:R-:W-:Y:S01]  /*3be0*/  FMUL.FTZ R8, R142, R4.reuse ;  /* 0x000000048e087220 */ /* 0x080fe20000410000 */
[----:B------:R-:W-:Y:S01]  /*3bf0*/  FFMA.FTZ R6, R143, R4, -R6 ;  /* 0x000000048f067223 */ /* 0x000fe20000010806 */
[----:B------:R-:W-:Y:S01]  /*3c00*/  FADD.FTZ R10, R153, R10 ;  /* 0x0000000a990a7221 */ /* 0x000fe20000010000 */
[----:B------:R-:W-:Y:S01]  /*3c10*/  FMUL.FTZ R9, R157, R7 ;  /* 0x000000079d097220 */ /* 0x000fe20000410000 */
[----:B------:R-:W-:Y:S01]  /*3c20*/  FFMA.FTZ R8, R143, R5, R8 ;  /* 0x000000058f087223 */ /* 0x000fe20000010008 */
[----:B------:R-:W-:Y:S01]  /*3c30*/  FMUL.FTZ R4, R146, R6 ;  /* 0x0000000692047220 */ /* 0x000fe20000410000 */
[-C--:B------:R-:W-:Y:S01]  /*3c40*/  FMUL.FTZ R22, R157, R10.reuse ;  /* 0x0000000a9d167220 */ /* 0x080fe20000410000 */
[----:B------:R-:W-:Y:S01]  /*3c50*/  FFMA.FTZ R10, R156, R10, R9 ;  /* 0x0000000a9c0a7223 */ /* 0x000fe20000010009 */
[-C--:B------:R-:W-:Y:S01]  /*3c60*/  FMUL.FTZ R5, R146, R8.reuse ;  /* 0x0000000892057220 */ /* 0x080fe20000410000 */
[----:B------:R-:W-:Y:S01]  /*3c70*/  FFMA.FTZ R4, R147, R8, R4 ;  /* 0x0000000893047223 */ /* 0x000fe20000010004 */
[----:B------:R-:W-:Y:S01]  /*3c80*/  FFMA.FTZ R7, R156, R7, -R22 ;  /* 0x000000079c077223 */ /* 0x000fe20000010816 */
[----:B------:R-:W-:Y:S01]  /*3c90*/  FADD.FTZ R10, R155, R10 ;  /* 0x0000000a9b0a7221 */ /* 0x000fe20000010000 */
        /* <DEDUP_REMOVED lines=9> */
[----:B------:R-:W-:Y:S01]  /*3d30*/  FMUL.FTZ R9, R157, R6 ;  /* 0x000000069d097220 */ /* 0x000fe20000410000 */
[----:B------:R-:W-:Y:S01]  /*3d40*/  FFMA.FTZ R10, R159, R10, R11 ;  /* 0x0000000a9f0a7223 */ /* 0x000fe2000001000b */
[----:B------:R-:W-:Y:S01]  /*3d50*/  FADD.FTZ R8, R160, R5 ;  /* 0x00000005a0087221 */ /* 0x000fe20000010000 */
[-C--:B------:R-:W-:Y:S01]  /*3d60*/  FMUL.FTZ R5, R157, R7.reuse ;  /* 0x000000079d057220 */ /* 0x080fe20000410000 */
[----:B------:R-:W-:Y:S01]  /*3d70*/  FFMA.FTZ R9, R156, R7, R9 ;  /* 0x000000079c097223 */ /* 0x000fe20000010009 */
[----:B------:R-:W-:Y:S01]  /*3d80*/  FADD.FTZ R10, R161, R10 ;  /* 0x0000000aa10a7221 */ /* 0x000fe20000010000 */
        /* <DEDUP_REMOVED lines=8> */
[----:B------:R-:W-:Y:S01]  /*3e10*/  FADD.FTZ R176, R165, R22 ;  /* 0x00000016a5b07221 */ /* 0x000fe20000010000 */
[----:B------:R-:W-:Y:S01]  /*3e20*/  FFMA.FTZ R6, R159, R9, R6 ;  /* 0x000000099f067223 */ /* 0x000fe20000010006 */
[----:B------:R-:W-:Y:S01]  /*3e30*/  FMUL.FTZ R8, R162, R4 ;  /* 0x00000004a2087220 */ /* 0x000fe20000410000 */
[----:B------:R-:W-:-:S02]  /*3e40*/  FADD.FTZ R7, R164, R7 ;  /* 0x00000007a4077221 */ /* 0x000fc40000010000 */
[----:B------:R-:W0:Y:S01]  /*3e50*/  SHFL.UP PT, R10, R176, 0x1, RZ ;  /* 0x04200000b00a7989 */ /* 0x000e2200000e00ff */
[CC--:B------:R-:W-:Y:S01]  /*3e60*/  FFMA.FTZ R22, R163.reuse, R6.reuse, R8 ;  /* 0x00000006a3167223 */ /* 0x0c0fe20000010008 */
[----:B------:R-:W-:Y:S02]  /*3e70*/  FMUL.FTZ R6, R162, R6 ;  /* 0x00000006a2067220 */ /* 0x000fe40000410000 */
[----:B------:R-:W1:Y:S02]  /*3e80*/  SHFL.UP PT, R9, R7, 0x1, RZ ;  /* 0x0420000007097989 */ /* 0x000e6400000e00ff */
[----:B------:R-:W-:Y:S02]  /*3e90*/  FFMA.FTZ R5, R163, R4, -R6 ;  /* 0x00000004a3057223 */ /* 0x000fe40000010806 */
        /* <DEDUP_REMOVED lines=19> */
[----:B------:R-:W-:-:S04]  /*3fd0*/  FMUL.FTZ R9, R5, R9 ;  /* 0x0000000905097220 */ /* 0x000fc80000410000 */
[-C--:B-1----:R-:W-:Y:S01]  /*3fe0*/  FFMA.FTZ R11, R22, R8.reuse, R9 ;  /* 0x00000008160b7223 */ /* 0x082fe20000010009 */
[C---:B------:R-:W-:Y:S01]  /*3ff0*/  FFMA.FTZ R10, R5.reuse, R8, -R10 ;  /* 0x00000008050a7223 */ /* 0x040fe2000001080a */
[----:B--2---:R-:W-:-:S05]  /*4000*/  FMUL.FTZ R9, R5, R6 ;  /* 0x0000000605097220 */ /* 0x004fca0000410000 */
        /* <DEDUP_REMOVED lines=27> */
[CC--:B-1----:R-:W-:Y:S01]  /*41c0*/  FFMA.FTZ R11, R22.reuse, R8.reuse, R9 ;  /* 0x00000008160b7223 */ /* 0x0c2fe20000010009 */
[C---:B------:R-:W-:Y:S01]  /*41d0*/  FFMA.FTZ R10, R5.reuse, R8, -R10 ;  /* 0x00000008050a7223 */ /* 0x040fe2000001080a */
[-C--:B--2---:R-:W-:Y:S01]  /*41e0*/  FMUL.FTZ R8, R22, R6.reuse ;  /* 0x0000000616087220 */ /* 0x084fe20000410000 */
[----:B------:R-:W-:-:S04]  /*41f0*/  FMUL.FTZ R9, R5, R6 ;  /* 0x0000000605097220 */ /* 0x000fc80000410000 */
[----:B------:R-:W-:Y:S01]  /*4200*/  @P6 FADD.FTZ R176, R176, R11 ;  /* 0x0000000bb0b06221 */ /* 0x000fe20000010000 */
[----:B------:R-:W-:Y:S01]  /*4210*/  @P6 FADD.FTZ R7, R7, R10 ;  /* 0x0000000a07076221 */ /* 0x000fe20000010000 */
[-C--:B----4-:R-:W-:Y:S01]  /*4220*/  @P6 FFMA.FTZ R5, R5, R4.reuse, -R8 ;  /* 0x0000000405056223 */ /* 0x090fe20000010808 */
[----:B------:R-:W-:Y:S02]  /*4230*/  @P6 FFMA.FTZ R22, R22, R4, R9 ;  /* 0x0000000416166223 */ /* 0x000fe40000010009 */
[----:B------:R-:W0:Y:S04]  /*4240*/  SHFL.UP PT, R8, R176, 0x10, RZ ;  /* 0x06000000b0087989 */ /* 0x000e2800000e00ff */
[----:B------:R-:W1:Y:S04]  /*4250*/  SHFL.UP PT, R4, R22, 0x10, RZ ;  /* 0x0600000016047989 */ /* 0x000e6800000e00ff */
[----:B------:R-:W2:Y:S04]  /*4260*/  SHFL.UP PT, R6, R7, 0x10, RZ ;  /* 0x0600000007067989 */ /* 0x000ea800000e00ff */
[----:B------:R-:W4:Y:S01]  /*4270*/  SHFL.UP PT, R9, R5, 0x10, RZ ;  /* 0x0600000005097989 */ /* 0x000f2200000e00ff */
[----:B------:R-:W5:Y:S01]  /*4280*/  S2R R178, SR_CgaCtaId ;  /* 0x0000000000b27919 */ /* 0x000f620000008800 */
[CC--:B0-----:R-:W-:Y:S01]  /*4290*/  FMUL.FTZ R10, R22.reuse, R8.reuse ;  /* 0x00000008160a7220 */ /* 0x0c1fe20000410000 */
[C---:B------:R-:W-:Y:S01]  /*42a0*/  FMUL.FTZ R11, R5.reuse, R8 ;  /* 0x00000008050b7220 */ /* 0x040fe20000410000 */
[CC--:B-1----:R-:W-:Y:S01]  /*42b0*/  FMUL.FTZ R8, R22.reuse, R4.reuse ;  /* 0x0000000416087220 */ /* 0x0c2fe20000410000 */
[C---:B------:R-:W-:Y:S01]  /*42c0*/  FMUL.FTZ R4, R5.reuse, R4 ;  /* 0x0000000405047220 */ /* 0x040fe20000410000 */
[-C--:B--2---:R-:W-:Y:S01]  /*42d0*/  FFMA.FTZ R10, R5, R6.reuse, -R10 ;  /* 0x00000006050a7223 */ /* 0x084fe2000001080a */
[C---:B------:R-:W-:Y:S01]  /*42e0*/  FFMA.FTZ R11, R22.reuse, R6, R11 ;  /* 0x00000006160b7223 */ /* 0x040fe2000001000b */
[----:B------:R-:W-:Y:S01]  /*42f0*/  ISETP.GE.AND P6, PT, R71, 0x10, PT ;  /* 0x000000104700780c */ /* 0x000fe20003fc6270 */
[-C--:B----4-:R-:W-:Y:S01]  /*4300*/  FFMA.FTZ R8, R5, R9.reuse, -R8 ;  /* 0x0000000905087223 */ /* 0x090fe20000010808 */
[----:B------:R-:W-:Y:S01]  /*4310*/  FFMA.FTZ R9, R22, R9, R4 ;  /* 0x0000000916097223 */ /* 0x000fe20000010004 */
[----:B------:R-:W-:Y:S01]  /*4320*/  FADD.FTZ R10, R7, R10 ;  /* 0x0000000a070a7221 */ /* 0x000fe20000010000 */
[----:B------:R-:W-:-:S02]  /*4330*/  FADD.FTZ R11, R176, R11 ;  /* 0x0000000bb00b7221 */ /* 0x000fc40000010000 */
[----:B------:R-:W-:Y:S02]  /*4340*/  FSEL R23, R5, R8, !P6 ;  /* 0x0000000805177208 */ /* 0x000fe40007000000 */
[----:B------:R-:W-:Y:S02]  /*4350*/  FSEL R22, R22, R9, !P6 ;  /* 0x0000000916167208 */ /* 0x000fe40007000000 */
[----:B------:R-:W-:Y:S02]  /*4360*/  FSEL R177, R7, R10, !P6 ;  /* 0x0000000a07b17208 */ /* 0x000fe40007000000 */
[----:B------:R-:W-:Y:S02]  /*4370*/  FSEL R176, R176, R11, !P6 ;  /* 0x0000000bb0b07208 */ /* 0x000fe40007000000 */
[----:B------:R-:W-:Y:S02]  /*4380*/  ISETP.NE.AND P6, PT, R166, RZ, PT ;  /* 0x000000ffa600720c */ /* 0x000fe40003fc5270 */
[----:B------:R-:W-:-:S02]  /*4390*/  CS2R R6, SRZ ;  /* 0x0000000000067805 */ /* 0x000fc4000001ff00 */
[----:B------:R-:W-:Y:S02]  /*43a0*/  MOV R4, 0x3f800000 ;  /* 0x3f80000000047802 */ /* 0x000fe40000000f00 */
[----:B------:R-:W-:Y:S02]  /*43b0*/  MOV R5, RZ ;  /* 0x000000ff00057202 */ /* 0x000fe40000000f00 */
[----:B------:R-:W-:-:S05]  /*43c0*/  LEA R182, R108, R73, 0x4 ;  /* 0x000000496cb67211 */ /* 0x000fca00078e20ff */
[----:B------:R-:W0:Y:S01]  /*43d0*/  @P6 LDS.128 R4, [R182+0x460] ;  /* 0x00046000b6046984 */ /* 0x000e220000000c00 */
[----:B------:R-:W-:Y:S02]  /*43e0*/  ISETP.NE.AND P6, PT, R71, 0x1f, PT ;  /* 0x0000001f4700780c */ /* 0x000fe40003fc5270 */
[----:B------:R-:W-:-:S04]  /*43f0*/  MOV R73, 0x400 ;  /* 0x0000040000497802 */ /* 0x000fc80000000f00 */
[----:B-----5:R-:W-:-:S07]  /*4400*/  LEA R73, R178, R73, 0x18 ;  /* 0x00000049b2497211 */ /* 0x020fce00078ec0ff */
[----:B------:R-:W-:Y:S01]  /*4410*/  @!P6 STS.128 [R73+0x420], R8 ;  /* 0x000420084900e388 */ /* 0x000fe20000000c00 */
[----:B------:R-:W-:Y:S01]  /*4420*/  BAR.SYNC.DEFER_BLOCKING 0x0 ;  /* 0x0000000000007b1d */ /* 0x000fe20000010000 */
[----:B------:R-:W-:-:S05]  /*4430*/  ISETP.NE.AND P6, PT, R71, RZ, PT ;  /* 0x000000ff4700720c */ /* 0x000fca0003fc5270 */
[----:B------:R-:W1:Y:S04]  /*4440*/  SHFL.UP PT, R181, R23, 0x1, RZ ;  /* 0x0420000017b57989 */ /* 0x000e6800000e00ff */
[----:B------:R-:W2:Y:S04]  /*4450*/  SHFL.UP PT, R180, R22, 0x1, RZ ;  /* 0x0420000016b47989 */ /* 0x000ea800000e00ff */
[----:B------:R-:W4:Y:S04]  /*4460*/  SHFL.UP PT, R179, R177, 0x1, RZ ;  /* 0x04200000b1b37989 */ /* 0x000f2800000e00ff */
[----:B------:R-:W5:Y:S04]  /*4470*/  SHFL.UP PT, R178, R176, 0x1, RZ ;  /* 0x04200000b0b27989 */ /* 0x000f6800000e00ff */
[----:B0-----:R-:W-:Y:S04]  /*4480*/  @!P6 STS.128 [R73+0x440], R4 ;  /* 0x000440044900e388 */ /* 0x001fe80000000c00 */
[----:B------:R-:W-:Y:S01]  /*4490*/  LDS.128 R8, [R73+0x420] ;  /* 0x0004200049087984 */ /* 0x000fe20000000c00 */
[----:B-1----:R-:W-:Y:S01]  /*44a0*/  @!P6 MOV R181, R4 ;  /* 0x0000000400b5e202 */ /* 0x002fe20000000f00 */
[----:B--2---:R-:W-:Y:S01]  /*44b0*/  @!P6 IMAD.MOV.U32 R180, RZ, RZ, R5 ;  /* 0x000000ffffb4e224 */ /* 0x004fe200078e0005 */
[----:B----4-:R-:W-:-:S02]  /*44c0*/  @!P6 MOV R179, R6 ;  /* 0x0000000600b3e202 */ /* 0x010fc40000000f00 */
[----:B-----5:R-:W-:Y:S01]  /*44d0*/  @!P6 MOV R178, R7 ;  /* 0x0000000700b2e202 */ /* 0x020fe20000000f00 */
[----:B------:R-:W-:Y:S01]  /*44e0*/  BAR.SYNC.DEFER_BLOCKING 0x0 ;  /* 0x0000000000007b1d */ /* 0x000fe20000010000 */
[----:B------:R-:W-:-:S13]  /*44f0*/  ISETP.NE.AND P6, PT, R26, RZ, PT ;  /* 0x000000ff1a00720c */ /* 0x000fda0003fc5270 */
        /* <DEDUP_REMOVED lines=32> */
[----:B------:R-:W-:Y:S01]  /*4700*/  FMUL.FTZ R150, R150, R147 ;  /* 0x0000009396967220 */ /* 0x000fe20000410000 */
[----:B------:R-:W-:Y:S01]  /*4710*/  ISETP.NE.AND P6, PT, R26, RZ, PT ;  /* 0x000000ff1a00720c */ /* 0x000fe20003fc5270 */
[----:B------:R-:W-:Y:S01]  /*4720*/  FMUL.FTZ R23, R9, R7 ;  /* 0x0000000709177220 */ /* 0x000fe20000410000 */
[C---:B------:R-:W-:Y:S01]  /*4730*/  FFMA.FTZ R137, R151.reuse, R147, -R22 ;  /* 0x0000009397897223 */ /* 0x040fe20000010816 */
[----:B------:R-:W-:Y:S01]  /*4740*/  FFMA.FTZ R150, R151, R149, R150 ;  /* 0x0000009597967223 */ /* 0x000fe20000010096 */
[-C--:B------:R-:W-:Y:S01]  /*4750*/  FMUL.FTZ R22, R9, R6.reuse ;  /* 0x0000000609167220 */ /* 0x080fe20000410000 */
[----:B------:R-:W-:Y:S01]  /*4760*/  FFMA.FTZ R135, R8, R6, -R23 ;  /* 0x0000000608877223 */ /* 0x000fe20000010817 */
[----:B------:R-:W-:Y:S01]  /*4770*/  FADD.FTZ R152, R152, R137 ;  /* 0x0000008998987221 */ /* 0x000fe20000010000 */
[----:B------:R-:W-:Y:S01]  /*4780*/  FADD.FTZ R150, R153, R150 ;  /* 0x0000009699967221 */ /* 0x000fe20000010000 */
[C---:B------:R-:W-:Y:S01]  /*4790*/  FMUL.FTZ R23, R9.reuse, R5 ;  /* 0x0000000509177220 */ /* 0x040fe20000410000 */
[----:B------:R-:W-:Y:S01]  /*47a0*/  FMUL.FTZ R6, R9, R4 ;  /* 0x0000000409067220 */ /* 0x000fe20000410000 */
[C---:B------:R-:W-:Y:S01]  /*47b0*/  FFMA.FTZ R22, R8.reuse, R7, R22 ;  /* 0x0000000708167223 */ /* 0x040fe20000010016 */
[C---:B------:R-:W-:Y:S01]  /*47c0*/  FMUL.FTZ R9, R157.reuse, R150 ;  /* 0x000000969d097220 */ /* 0x040fe20000410000 */
[----:B------:R-:W-:Y:S01]  /*47d0*/  FMUL.FTZ R157, R157, R152 ;  /* 0x000000989d9d7220 */ /* 0x000fe20000410000 */
[----:B------:R-:W-:Y:S01]  /*47e0*/  BSSY.RECONVERGENT B0, `(.L_x_2025) ;  /* 0x0000011000007945 */ /* 0x000fe20003800200 */
[----:B------:R-:W-:Y:S01]  /*47f0*/  FADD.FTZ R7, R11, R22 ;  /* 0x000000160b077221 */ /* 0x000fe20000010000 */
[C---:B------:R-:W-:Y:S01]  /*4800*/  FFMA.FTZ R4, R8.reuse, R4, -R23 ;  /* 0x0000000408047223 */ /* 0x040fe20000010817 */
[----:B------:R-:W-:Y:S01]  /*4810*/  FFMA.FTZ R5, R8, R5, R6 ;  /* 0x0000000508057223 */ /* 0x000fe20000010006 */
[----:B------:R-:W-:Y:S01]  /*4820*/  FFMA.FTZ R11, R156, R152, -R9 ;  /* 0x000000989c0b7223 */ /* 0x000fe20000010809 */
[----:B------:R-:W-:Y:S01]  /*4830*/  FADD.FTZ R6, R10, R135 ;  /* 0x000000870a067221 */ /* 0x000fe20000010000 */
[----:B------:R-:W-:Y:S01]  /*4840*/  FFMA.FTZ R156, R156, R150, R157 ;  /* 0x000000969c9c7223 */ /* 0x000fe2000001009d */
[----:B---3--:R-:W-:Y:S01]  /*4850*/  FMUL.FTZ R23, R21, R178 ;  /* 0x000000b215177220 */ /* 0x008fe20000410000 */
        /* <DEDUP_REMOVED lines=9> */
.L_x_2026:
[----:B------:R-:W-:Y:S05]  /*48f0*/  BSYNC.RECONVERGENT B0 ;  /* 0x0000000000007941 */ /* 0x000fea0003800200 */
.L_x_2025:
[----:B0-----:R-:W-:Y:S01]  /*4900*/  FFMA.FTZ R4, R20, R179, -R23 ;  /* 0x000000b314047223 */ /* 0x001fe20000010817 */
[----:B------:R-:W-:Y:S01]  /*4910*/  FADD.FTZ R155, R155, R156 ;  /* 0x0000009c9b9b7221 */ /* 0x000fe20000010000 */
[C---:B------:R-:W-:Y:S01]  /*4920*/  FMUL.FTZ R5, R21.reuse, R141 ;  /* 0x0000008d15057220 */ /* 0x040fe20000410000 */
[----:B------:R-:W-:Y:S01]  /*4930*/  FADD.FTZ R11, R154, R11 ;  /* 0x0000000b9a0b7221 */ /* 0x000fe20000010000 */
[----:B------:R-:W-:Y:S01]  /*4940*/  FFMA.FTZ R83, R4, 2, R83 ;  /* 0x4000000004537823 */ /* 0x000fe20000010053 */
[----:B------:R-:W-:Y:S01]  /*4950*/  FMUL.FTZ R4, R158, R155 ;  /* 0x0000009b9e047220 */ /* 0x000fe20000410000 */
[----:B------:R-:W-:Y:S01]  /*4960*/  FFMA.FTZ R7, R20, R139, -R5 ;  /* 0x0000008b14077223 */ /* 0x000fe20000010805 */
[----:B------:R-:W-:Y:S01]  /*4970*/  FMUL.FTZ R9, R21, R142 ;  /* 0x0000008e15097220 */ /* 0x000fe20000410000 */
[-C--:B------:R-:W-:Y:S01]  /*4980*/  FMUL.FTZ R158, R158, R11.reuse ;  /* 0x0000000b9e9e7220 */ /* 0x080fe20000410000 */
[C---:B------:R-:W-:Y:S01]  /*4990*/  FFMA.FTZ R5, R159.reuse, R11, -R4 ;  /* 0x0000000b9f057223 */ /* 0x040fe20000010804 */
[----:B------:R-:W-:Y:S01]  /*49a0*/  IADD3 R108, PT, PT, R108, 0x1, RZ ;  /* 0x000000016c6c7810 */ /* 0x000fe20007ffe0ff */
[----:B------:R-:W-:Y:S01]  /*49b0*/  FFMA.FTZ R4, R20, R143, -R9 ;  /* 0x0000008f14047223 */ /* 0x000fe20000010809 */
[----:B------:R-:W-:Y:S01]  /*49c0*/  FFMA.FTZ R158, R159, R155, R158 ;  /* 0x0000009b9f9e7223 */ /* 0x000fe2000001009e */
[----:B------:R-:W-:Y:S01]  /*49d0*/  FADD.FTZ R9, R160, R5 ;  /* 0x00000005a0097221 */ /* 0x000fe20000010000 */
[----:B------:R-:W-:Y:S01]  /*49e0*/  FMUL.FTZ R5, R21, R149 ;  /* 0x0000009515057220 */ /* 0x000fe20000410000 */
[----:B------:R-:W-:Y:S01]  /*49f0*/  FFMA.FTZ R85, R4, 2, R85 ;  /* 0x4000000004557823 */ /* 0x000fe20000010055 */
[----:B------:R-:W-:Y:S01]  /*4a00*/  FADD.FTZ R158, R161, R158 ;  /* 0x0000009ea19e7221 */ /* 0x000fe20000010000 */
[----:B------:R-:W-:Y:S01]  /*4a10*/  FMUL.FTZ R4, R162, R9 ;  /* 0x00000009a2047220 */ /* 0x000fe20000410000 */
[----:B------:R-:W-:Y:S01]  /*4a20*/  FFMA.FTZ R100, R7, 2, R100 ;  /* 0x4000000007647823 */ /* 0x000fe20000010064 */
[----:B------:R-:W-:Y:S01]  /*4a30*/  ISETP.GE.AND P6, PT, R108, UR5, PT ;  /* 0x000000056c007c0c */ /* 0x000fe2000bfc6270 */
[-C--:B------:R-:W-:Y:S01]  /*4a40*/  FMUL.FTZ R162, R162, R158.reuse ;  /* 0x0000009ea2a27220 */ /* 0x080fe20000410000 */
[----:B------:R-:W-:Y:S01]  /*4a50*/  FFMA.FTZ R4, R163, R158, R4 ;  /* 0x0000009ea3047223 */ /* 0x000fe20000010004 */
[C---:B------:R-:W-:Y:S01]  /*4a60*/  FFMA.FTZ R5, R20.reuse, R147, -R5 ;  /* 0x0000009314057223 */ /* 0x040fe20000010805 */
[----:B------:R-:W-:Y:S01]  /*4a70*/  FMUL.FTZ R7, R21, R150 ;  /* 0x0000009615077220 */ /* 0x000fe20000410000 */
[----:B------:R-:W-:Y:S01]  /*4a80*/  FFMA.FTZ R163, R163, R9, -R162 ;  /* 0x00000009a3a37223 */ /* 0x000fe200000108a2 */
[----:B------:R-:W-:Y:S01]  /*4a90*/  FADD.FTZ R4, R165, R4 ;  /* 0x00000004a5047221 */ /* 0x000fe20000010000 */
[----:B------:R-:W-:Y:S01]  /*4aa0*/  FFMA.FTZ R102, R5, 2, R102 ;  /* 0x4000000005667823 */ /* 0x000fe20000010066 */
[----:B------:R-:W-:Y:S01]  /*4ab0*/  FFMA.FTZ R6, R20, R152, -R7 ;  /* 0x0000009814067223 */ /* 0x000fe20000010807 */
[C---:B------:R-:W-:Y:S01]  /*4ac0*/  FMUL.FTZ R5, R21.reuse, R155 ;  /* 0x0000009b15057220 */ /* 0x040fe20000410000 */
[C---:B------:R-:W-:Y:S01]  /*4ad0*/  FMUL.FTZ R7, R21.reuse, R158 ;  /* 0x0000009e15077220 */ /* 0x040fe20000410000 */
[----:B------:R-:W-:Y:S01]  /*4ae0*/  FADD.FTZ R164, R164, R163 ;  /* 0x000000a3a4a47221 */ /* 0x000fe20000010000 */
[----:B------:R-:W-:Y:S01]  /*4af0*/  FMUL.FTZ R21, R21, R4 ;  /* 0x0000000415157220 */ /* 0x000fe20000410000 */
[C---:B------:R-:W-:Y:S01]  /*4b00*/  FFMA.FTZ R5, R20.reuse, R11, -R5 ;  /* 0x0000000b14057223 */ /* 0x040fe20000010805 */
[----:B------:R-:W-:Y:S01]  /*4b10*/  FFMA.FTZ R4, R20, R9, -R7 ;  /* 0x0000000914047223 */ /* 0x000fe20000010807 */
[----:B------:R-:W-:Y:S01]  /*4b20*/  FFMA.FTZ R87, R6, 2, R87 ;  /* 0x4000000006577823 */ /* 0x000fe20000010057 */
[----:B------:R-:W-:Y:S01]  /*4b30*/  FFMA.FTZ R21, R20, R164, -R21 ;  /* 0x000000a414157223 */ /* 0x000fe20000010815 */
[----:B------:R-:W-:Y:S01]  /*4b40*/  FFMA.FTZ R104, R5, 2, R104 ;  /* 0x4000000005687823 */ /* 0x000fe20000010068 */
[----:B------:R-:W-:-:S02]  /*4b50*/  FFMA.FTZ R89, R4, 2, R89 ;  /* 0x4000000004597823 */ /* 0x000fc40000010059 */
[----:B------:R-:W-:Y:S01]  /*4b60*/  FFMA.FTZ R106, R21, 2, R106 ;  /* 0x40000000156a7823 */ /* 0x000fe2000001006a */
[----:B------:R-:W-:Y:S06]  /*4b70*/  @!P6 BRA `(.L_x_2027) ;  /* 0xffffffdc00c8e947 */ /* 0x000fec000383ffff */
.L_x_2024:
        /* <DEDUP_REMOVED lines=19> */
[----:B------:R0:W-:Y:S04]  /*4cb0*/  STS.U16 [R82+0x6], R5 ;  /* 0x0000060552007388 */ /* 0x0001e80000000400 */
[----:B------:R-:W-:Y:S04]  /*4cc0*/  STS.U16 [R82+0x8], R87 ;  /* 0x0000085752007388 */ /* 0x000fe80000000400 */
[----:B------:R-:W-:Y:S01]  /*4cd0*/  STS.U16 [R82+0xa], R6 ;  /* 0x00000a0652007388 */ /* 0x000fe20000000400 */
[----:B0-----:R-:W-:-:S03]  /*4ce0*/  IMAD.WIDE.U32 R4, R16, UR18, R70 ;  /* 0x0000001210047c25 */ /* 0x001fc6000f8e0046 */
[----:B------:R-:W-:Y:S01]  /*4cf0*/  STS.U16 [R82+0xc], R89 ;  /* 0x00000c5952007388 */ /* 0x000fe20000000400 */
[----:B------:R-:W-:-:S03]  /*4d00*/  IMAD R5, R17, UR18, R5 ;  /* 0x0000001211057c24 */ /* 0x000fc6000f8e0205 */
[----:B------:R0:W-:Y:S01]  /*4d10*/  STS.U16 [R82+0xe], R8 ;  /* 0x00000e0852007388 */ /* 0x0001e20000000400 */
[----:B------:R-:W-:-:S03]  /*4d20*/  NOP ;  /* 0x0000000000007918 */ /* 0x000fc60000000000 */
[----:B------:R-:W-:Y:S01]  /*4d30*/  LDS.U16 R7, [R74] ;  /* 0x000000004a077984 */ /* 0x000fe20000000400 */
[----:B---3--:R-:W-:-:S03]  /*4d40*/  IMAD.WIDE.U32 R4, R25, R18, R4 ;  /* 0x0000001219047225 */ /* 0x008fc600078e0004 */
[----:B------:R-:W-:Y:S01]  /*4d50*/  LDS.U16 R75, [R75+0x40] ;  /* 0x000040004b4b7984 */ /* 0x000fe20000000400 */
[----:B0-----:R-:W-:-:S03]  /*4d60*/  IMAD R8, R25, R19, R5 ;  /* 0x0000001319087224 */ /* 0x001fc600078e0205 */
[----:B------:R-:W-:Y:S04]  /*4d70*/  LDS.U16 R9, [R76+0x80] ;  /* 0x000080004c097984 */ /* 0x000fe80000000400 */
[----:B------:R-:W-:Y:S04]  /*4d80*/  LDS.U16 R77, [R77+0xc0] ;  /* 0x0000c0004d4d7984 */ /* 0x000fe80000000400 */
[----:B------:R-:W-:Y:S04]  /*4d90*/  LDS.U16 R11, [R78+0x100] ;  /* 0x000100004e0b7984 */ /* 0x000fe80000000400 */
[----:B------:R-:W-:Y:S04]  /*4da0*/  LDS.U16 R79, [R79+0x140] ;  /* 0x000140004f4f7984 */ /* 0x000fe80000000400 */
[----:B------:R-:W-:Y:S04]  /*4db0*/  LDS.U16 R15, [R80+0x180] ;  /* 0x00018000500f7984 */ /* 0x000fe80000000400 */
[----:B------:R-:W-:Y:S04]  /*4dc0*/  LDS.U16 R81, [R81+0x1c0] ;  /* 0x0001c00051517984 */ /* 0x000fe80000000400 */
[----:B------:R-:W-:Y:S01]  /*4dd0*/  @!P0 STS [R73+0x210], R72 ;  /* 0x0002104849008388 */ /* 0x000fe20000000800 */
[----:B------:R-:W-:Y:S01]  /*4de0*/  BAR.SYNC.DEFER_BLOCKING 0x0 ;  /* 0x0000000000007b1d */ /* 0x000fe20000010000 */
[----:B------:R-:W-:-:S05]  /*4df0*/  IADD3 R5, P0, PT, R41, R4, RZ ;  /* 0x0000000429057210 */ /* 0x000fca0007f1e0ff */
[----:B------:R-:W-:Y:S01]  /*4e00*/  IMAD.X R8, RZ, RZ, R8, P0 ;  /* 0x000000ffff087224 */ /* 0x000fe200000e0608 */
        /* <DEDUP_REMOVED lines=28> */
.L_x_2029:
        /* <DEDUP_REMOVED lines=11> */
.L_x_5050:


//--------------------- .text._Z25selective_scan_fwd_kernelI32Selective_Scan_fwd_kernel_traitsILi32ELi8ELi1ELb0ELb1ELb0ELb1EN3c108BFloat16ENS1_7complexIfEEEEv13SSMParamsBase --------------------------
	.section	.text._Z25selective_scan_fwd_kernelI32Selective_Scan_fwd_kernel_traitsILi32ELi8ELi1ELb0ELb1ELb0ELb1EN3c108BFloat16ENS1_7complexIfEEEEv13SSMParamsBase,"ax",@progbits
	.align	128
        .global         _Z25selective_scan_fwd_kernelI32Selective_Scan_fwd_kernel_traitsILi32ELi8ELi1ELb0ELb1ELb0ELb1EN3c108BFloat16ENS1_7complexIfEEEEv13SSMParamsBase
        .type           _Z25selective_scan_fwd_kernelI32Selective_Scan_fwd_kernel_traitsILi32ELi8ELi1ELb0ELb1ELb0ELb1EN3c108BFloat16ENS1_7complexIfEEEEv13SSMParamsBase,@function
        .size           _Z25selective_scan_fwd_kernelI32Selective_Scan_fwd_kernel_traitsILi32ELi8ELi1ELb0ELb1ELb0ELb1EN3c108BFloat16ENS1_7complexIfEEEEv13SSMParamsBase,(.L_x_5051 - _Z25selective_scan_fwd_kernelI32Selective_Scan_fwd_kernel_traitsILi32ELi8ELi1ELb0ELb1ELb0ELb1EN3c108BFloat16ENS1_7complexIfEEEEv13SSMParamsBase)
        .other          _Z25selective_scan_fwd_kernelI32Selective_Scan_fwd_kernel_traitsILi32ELi8ELi1ELb0ELb1ELb0ELb1EN3c108BFloat16ENS1_7complexIfEEEEv13SSMParamsBase,@"STO_CUDA_ENTRY STV_DEFAULT"
_Z25selective_scan_fwd_kernelI32Selective_Scan_fwd_kernel_traitsILi32ELi8ELi1ELb0ELb1ELb0ELb1EN3c108BFloat16ENS1_7complexIfEEEEv13SSMParamsBase:
.text._Z25selective_scan_fwd_kernelI32Selective_Scan_fwd_kernel_traitsILi32ELi8ELi1ELb0ELb1ELb0ELb1EN3c108BFloat16ENS1_7complexIfEEEEv13SSMParamsBase:
        /* <DEDUP_REMOVED lines=132> */
.L_x_2050:
        /* <DEDUP_REMOVED lines=26> */
[----:B------:R-:W0:Y:S01]  /*09e0*/  S2R R78, SR_LANEID ;  /* 0x00000000004e7919 */ /* 0x000e220000000000 */
[----:B------:R-:W1:Y:S01]  /*09f0*/  S2R R14, SR_CgaCtaId ;  /* 0x00000000000e7919 */ /* 0x000e620000008800 */
        /* <DEDUP_REMOVED lines=9> */
[C---:B0-----:R-:W-:Y:S01]  /*0a90*/  IADD3 R15, PT, PT, R78.reuse, 0x20, RZ ;  /* 0x000000204e0f7810 */ /* 0x041fe20007ffe0ff */
[C---:B------:R-:W-:Y:S01]  /*0aa0*/  VIADD R23, R78.reuse, 0x60 ;  /* 0x000000604e177836 */ /* 0x040fe20000000000 */
[-C--:B------:R-:W-:Y:S02]  /*0ab0*/  LEA.HI.SX32 R72, R78, R78.reuse, 0x1b ;  /* 0x0000004e4e487211 */ /* 0x080fe400078fdaff */
[----:B-1----:R-:W-:Y:S02]  /*0ac0*/  LEA R71, R14, R71, 0x18 ;  /* 0x000000470e477211 */ /* 0x002fe400078ec0ff */
[----:B------:R-:W-:Y:S02]  /*0ad0*/  LEA.HI.SX32 R14, R15, R78, 0x1b ;  /* 0x0000004e0f0e7211 */ /* 0x000fe400078fdaff */
[----:B------:R-:W-:Y:S02]  /*0ae0*/  IADD3 R21, PT, PT, R78, 0x40, RZ ;  /* 0x000000404e157810 */ /* 0x000fe40007ffe0ff */
[----:B------:R-:W-:-:S02]  /*0af0*/  LEA R72, R72, R71, 0x1 ;  /* 0x0000004748487211 */ /* 0x000fc400078e08ff */
[-C--:B------:R-:W-:Y:S01]  /*0b00*/  LEA.HI.SX32 R6, R23, R78.reuse, 0x1b ;  /* 0x0000004e17067211 */ /* 0x080fe200078fdaff */
[----:B------:R-:W-:Y:S01]  /*0b10*/  VIADD R23, R78, 0xe0 ;  /* 0x000000e04e177836 */ /* 0x000fe20000000000 */
[----:B------:R-:W-:Y:S02]  /*0b20*/  LEA R73, R14, R71, 0x1 ;  /* 0x000000470e497211 */ /* 0x000fe400078e08ff */
[----:B------:R-:W-:Y:S01]  /*0b30*/  IADD3 R7, PT, PT, R78, 0x80, RZ ;  /* 0x000000804e077810 */ /* 0x000fe20007ffe0ff */
[----:B------:R-:W-:Y:S01]  /*0b40*/  IMAD R75, R6, 0x2, R71 ;  /* 0x00000002064b7824 */ /* 0x000fe200078e0247 */
[----:B------:R-:W-:Y:S02]  /*0b50*/  LEA.HI.SX32 R74, R21, R78, 0x1b ;  /* 0x0000004e154a7211 */ /* 0x000fe400078fdaff */
[C---:B------:R-:W-:Y:S02]  /*0b60*/  IADD3 R15, PT, PT, R78.reuse, 0xa0, RZ ;  /* 0x000000a04e0f7810 */ /* 0x040fe40007ffe0ff */
[----:B------:R-:W-:-:S02]  /*0b70*/  IADD3 R21, PT, PT, R78, 0xc0, RZ ;  /* 0x000000c04e157810 */ /* 0x000fc40007ffe0ff */
[-C--:B------:R-:W-:Y:S02]  /*0b80*/  LEA.HI.SX32 R6, R7, R78.reuse, 0x1b ;  /* 0x0000004e07067211 */ /* 0x080fe400078fdaff */
[-C--:B------:R-:W-:Y:S02]  /*0b90*/  LEA.HI.SX32 R14, R15, R78.reuse, 0x1b ;  /* 0x0000004e0f0e7211 */ /* 0x080fe400078fdaff */
[-C--:B------:R-:W-:Y:S02]  /*0ba0*/  LEA R74, R74, R71.reuse, 0x1 ;  /* 0x000000474a4a7211 */ /* 0x080fe400078e08ff */
[-C--:B------:R-:W-:Y:S02]  /*0bb0*/  LEA.HI.SX32 R80, R21, R78.reuse, 0x1b ;  /* 0x0000004e15507211 */ /* 0x080fe400078fdaff */
[----:B------:R-:W-:Y:S02]  /*0bc0*/  LEA.HI.SX32 R22, R23, R78, 0x1b ;  /* 0x0000004e17167211 */ /* 0x000fe400078fdaff */
[----:B------:R-:W-:-:S02]  /*0bd0*/  LEA R77, R6, R71, 0x1 ;  /* 0x00000047064d7211 */ /* 0x000fc400078e08ff */
[-C--:B------:R-:W-:Y:S02]  /*0be0*/  LEA R79, R14, R71.reuse, 0x1 ;  /* 0x000000470e4f7211 */ /* 0x080fe400078e08ff */
[-C--:B------:R-:W-:Y:S02]  /*0bf0*/  LEA R80, R80, R71.reuse, 0x1 ;  /* 0x0000004750507211 */ /* 0x080fe400078e08ff */
[----:B------:R-:W-:Y:S02]  /*0c00*/  LEA R81, R22, R71, 0x1 ;  /* 0x0000004716517211 */ /* 0x000fe400078e08ff */
[----:B------:R-:W-:Y:S02]  /*0c10*/  PRMT R21, RZ, 0x7610, R21 ;  /* 0x00007610ff157816 */ /* 0x000fe40000000015 */
[----:B------:R-:W-:Y:S02]  /*0c20*/  PRMT R22, RZ, 0x7610, R22 ;  /* 0x00007610ff167816 */ /* 0x000fe40000000016 */
[----:B------:R-:W-:-:S02]  /*0c30*/  PRMT R84, RZ, 0x7610, R84 ;  /* 0x00007610ff547816 */ /* 0x000fc40000000054 */
[----:B------:R-:W-:Y:S02]  /*0c40*/  PRMT R23, RZ, 0x7610, R23 ;  /* 0x00007610ff177816 */ /* 0x000fe40000000017 */
[----:B------:R-:W-:Y:S01]  /*0c50*/  PRMT R86, RZ, 0x7610, R86 ;  /* 0x00007610ff567816 */ /* 0x000fe20000000056 */
[----:B--2---:R-:W-:Y:S04]  /*0c60*/  STS.U16 [R72], R9 ;  /* 0x0000000948007388 */ /* 0x004fe80000000400 */
[----:B---3--:R0:W-:Y:S02]  /*0c70*/  STS.U16 [R73+0x40], R4 ;  /* 0x0000400449007388 */ /* 0x0081e40000000400 */
[----:B0-----:R-:W-:Y:S02]  /*0c80*/  IMAD.SHL.U32 R4, R78, 0x8, RZ ;  /* 0x000000084e047824 */ /* 0x001fe400078e00ff */
[----:B----4-:R-:W-:Y:S03]  /*0c90*/  STS.U16 [R74+0x80], R11 ;  /* 0x0000800b4a007388 */ /* 0x010fe60000000400 */
[----:B------:R-:W-:Y:S01]  /*0ca0*/  LEA.HI.SX32 R82, R4, R4, 0x1b ;  /* 0x0000000404527211 */ /* 0x000fe200078fdaff */
[----:B------:R-:W-:Y:S03]  /*0cb0*/  STS.U16 [R75+0xc0], R8 ;  /* 0x0000c0084b007388 */ /* 0x000fe60000000400 */
[----:B------:R-:W-:Y:S01]  /*0cc0*/  LEA R82, R82, R71, 0x1 ;  /* 0x0000004752527211 */ /* 0x000fe200078e08ff */
        /* <DEDUP_REMOVED lines=18> */
[----:B------:R-:W-:-:S03]  /*0df0*/  ISETP.NE.AND P0, PT, R83, RZ, PT ;  /* 0x000000ff5300720c */ /* 0x000fc60003f05270 */
        /* <DEDUP_REMOVED lines=78> */
.L_x_2031:
[----:B------:R-:W-:Y:S05]  /*12e0*/  BSYNC.RECONVERGENT B0 ;  /* 0x0000000000007941 */ /* 0x000fea0003800200 */
.L_x_2030:
        /* <DEDUP_REMOVED lines=35> */
.L_x_2033:
[----:B------:R-:W-:Y:S05]  /*1520*/  BSYNC.RECONVERGENT B0 ;  /* 0x0000000000007941 */ /* 0x000fea0003800200 */
.L_x_2032:
        /* <DEDUP_REMOVED lines=39> */
.L_x_2035:
[----:B------:R-:W-:Y:S05]  /*17a0*/  BSYNC.RECONVERGENT B0 ;  /* 0x0000000000007941 */ /* 0x000fea0003800200 */
.L_x_2034:
        /* <DEDUP_REMOVED lines=32> */
.L_x_2037:
[----:B------:R-:W-:Y:S05]  /*19b0*/  BSYNC.RECONVERGENT B0 ;  /* 0x0000000000007941 */ /* 0x000fea0003800200 */
.L_x_2036:
        /* <DEDUP_REMOVED lines=32> */
.L_x_2039:
[----:B------:R-:W-:Y:S05]  /*1bc0*/  BSYNC.RECONVERGENT B0 ;  /* 0x0000000000007941 */ /* 0x000fea0003800200 */
.L_x_2038:
        /* <DEDUP_REMOVED lines=32> */
.L_x_2041:
[----:B------:R-:W-:Y:S05]  /*1dd0*/  BSYNC.RECONVERGENT B0 ;  /* 0x0000000000007941 */ /* 0x000fea0003800200 */
.L_x_2040:
        /* <DEDUP_REMOVED lines=32> */
.L_x_2043:
[----:B------:R-:W-:Y:S05]  /*1fe0*/  BSYNC.RECONVERGENT B0 ;  /* 0x0000000000007941 */ /* 0x000fea0003800200 */
.L_x_2042:
        /* <DEDUP_REMOVED lines=32> */
.L_x_2045:
[----:B------:R-:W-:Y:S05]  /*21f0*/  BSYNC.RECONVERGENT B0 ;  /* 0x0000000000007941 */ /* 0x000fea0003800200 */
.L_x_2044:
        /* <DEDUP_REMOVED lines=16> */
[-C--:B------:R-:W-:Y:S01]  /*2300*/  FMUL.FTZ R89, R7, R0.reuse ;  /* 0x0000000007597220 */ /* 0x080fe20000410000 */
[----:B------:R-:W-:Y:S01]  /*2310*/  FMUL.FTZ R108, R91, R0 ;  /* 0x000000005b6c7220 */ /* 0x000fe20000410000 */
[----:B0-----:R-:W-:Y:S01]  /*2320*/  UISETP.GE.AND UP0, UPT, UR5, 0x1, UPT ;  /* 0x000000010500788c */ /* 0x001fe2000bf06270 */
[----:B------:R-:W-:Y:S08]  /*2330*/  BAR.SYNC.DEFER_BLOCKING 0x0 ;  /* 0x0000000000007b1d */ /* 0x000ff00000010000 */
[----:B------:R-:W-:Y:S05]  /*2340*/  BRA.U !UP0, `(.L_x_2046) ;  /* 0x0000002908107547 */ /* 0x000fea000b800000 */
[C---:B------:R-:W-:Y:S01]  /*2350*/  SHF.L.U32 R6, R30.reuse, 0x9, RZ ;  /* 0x000000091e067819 */ /* 0x040fe200000006ff */
[----:B------:R-:W-:Y:S01]  /*2360*/  FMUL.FTZ R107, R15, R92 ;  /* 0x0000005c0f6b7220 */ /* 0x000fe20000410000 */
[----:B------:R-:W-:Y:S01]  /*2370*/  ISETP.NE.AND P0, PT, R30, RZ, PT ;  /* 0x000000ff1e00720c */ /* 0x000fe20003f05270 */
[----:B------:R-:W0:Y:S01]  /*2380*/  LDC R110, c[0x0][0x38c] ;  /* 0x0000e300ff6e7b82 */ /* 0x000e220000000800 */
[----:B------:R-:W-:Y:S01]  /*2390*/  IADD3 R115, PT, PT, R4, 0x1, R4 ;  /* 0x0000000104737810 */ /* 0x000fe20007ffe004 */
[----:B------:R-:W-:Y:S01]  /*23a0*/  IMAD R95, R5, 0x2, -R6 ;  /* 0x00000002055f7824 */ /* 0x000fe200078e0a06 */
[----:B------:R-:W-:Y:S01]  /*23b0*/  ISETP.EQ.AND P0, PT, R26, RZ, P0 ;  /* 0x000000ff1a00720c */ /* 0x000fe20000702270 */
[----:B------:R-:W-:Y:S01]  /*23c0*/  FMUL.FTZ R99, R9, R86 ;  /* 0x0000005609637220 */ /* 0x000fe20000410000 */
[C-C-:B------:R-:W-:Y:S01]  /*23d0*/  IADD3 R117, PT, PT, R4.reuse, 0x2, R4.reuse ;  /* 0x0000000204757810 */ /* 0x140fe20007ffe004 */
[----:B------:R-:W-:Y:S01]  /*23e0*/  FMUL.FTZ R103, R11, R96 ;  /* 0x000000600b677220 */ /* 0x000fe20000410000 */
[C-C-:B------:R-:W-:Y:S01]  /*23f0*/  IADD3 R119, PT, PT, R4.reuse, 0x3, R4.reuse ;  /* 0x0000000304777810 */ /* 0x140fe20007ffe004 */
[----:B------:R-:W1:Y:S01]  /*2400*/  LDC.64 R14, c[0x0][0x440] ;  /* 0x00011000ff0e7b82 */ /* 0x000e620000000a00 */
[C-C-:B------:R-:W-:Y:S01]  /*2410*/  IADD3 R121, PT, PT, R4.reuse, 0x4, R4.reuse ;  /* 0x0000000404797810 */ /* 0x140fe20007ffe004 */
[----:B------:R-:W-:Y:S01]  /*2420*/  FMUL.FTZ R93, R7, R90 ;  /* 0x0000005a075d7220 */ /* 0x000fe20000410000 */
[--C-:B------:R-:W-:Y:S01]  /*2430*/  IADD3 R123, PT, PT, R4, 0x5, R4.reuse ;  /* 0x00000005047b7810 */ /* 0x100fe20007ffe004 */
[----:B------:R-:W-:Y:S01]  /*2440*/  VIADD R9, R78, 0x140 ;  /* 0x000001404e097836 */ /* 0x000fe20000000000 */
[--C-:B------:R-:W-:Y:S01]  /*2450*/  IADD3 R125, PT, PT, R4, 0x6, R4.reuse ;  /* 0x00000006047d7810 */ /* 0x100fe20007ffe004 */
[----:B------:R-:W-:Y:S01]  /*2460*/  VIADD R111, R78, 0x1c0 ;  /* 0x000001c04e6f7836 */ /* 0x000fe20000000000 */
[----:B------:R-:W-:Y:S01]  /*2470*/  IADD3 R127, PT, PT, R4, 0x7, R4 ;  /* 0x00000007047f7810 */ /* 0x000fe20007ffe004 */
[----:B------:R-:W2:Y:S01]  /*2480*/  LDC.64 R16, c[0x0][0x450] ;  /* 0x00011400ff107b82 */ /* 0x000ea20000000a00 */
[----:B------:R-:W-:Y:S01]  /*2490*/  P2R R167, PR, RZ, 0x1 ;  /* 0x00000001ffa77803 */ /* 0x000fe20000000000 */
[----:B------:R-:W-:Y:S01]  /*24a0*/  HFMA2 R109, -RZ, RZ, 0, 0 ;  /* 0x00000000ff6d7431 */ /* 0x000fe200000001ff */
[----:B------:R-:W-:Y:S01]  /*24b0*/  SHF.L.U32 R4, R78, 0x4, RZ ;  /* 0x000000044e047819 */ /* 0x000fe200000006ff */
[----:B------:R-:W-:Y:S01]  /*24c0*/  FMUL.FTZ R91, R91, R98 ;  /* 0x000000625b5b7220 */ /* 0x000fe20000410000 */
[-C--:B------:R-:W-:Y:S01]  /*24d0*/  ISETP.GE.AND P2, PT, R44, R95.reuse, PT ;  /* 0x0000005f2c00720c */ /* 0x080fe20003f46270 */
[----:B------:R-:W-:Y:S01]  /*24e0*/  FMUL.FTZ R97, R97, R88 ;  /* 0x0000005861617220 */ /* 0x000fe20000410000 */
[-C--:B------:R-:W-:Y:S01]  /*24f0*/  ISETP.GE.AND P1, PT, R54, R95.reuse, PT ;  /* 0x0000005f3600720c */ /* 0x080fe20003f26270 */
[----:B------:R-:W3:Y:S01]  /*2500*/  LDC.64 R18, c[0x0][0x480] ;  /* 0x00012000ff127b82 */ /* 0x000ee20000000a00 */
[----:B------:R-:W-:Y:S01]  /*2510*/  ISETP.GE.AND P0, PT, R55, R95, PT ;  /* 0x0000005f3700720c */ /* 0x000fe20003f06270 */
[----:B------:R-:W-:Y:S01]  /*2520*/  FMUL.FTZ R101, R101, R84 ;  /* 0x0000005465657220 */ /* 0x000fe20000410000 */
[----:B------:R-:W-:Y:S01]  /*2530*/  LEA.HI.SX32 R20, R115, R4, 0x1b ;  /* 0x0000000473147211 */ /* 0x000fe200078fdaff */
[----:B------:R-:W-:Y:S01]  /*2540*/  FMUL.FTZ R105, R105, R94 ;  /* 0x0000005e69697220 */ /* 0x000fe20000410000 */
[-C--:B------:R-:W-:Y:S01]  /*2550*/  LEA.HI.SX32 R112, R117, R4.reuse, 0x1b ;  /* 0x0000000475707211 */ /* 0x080fe200078fdaff */
[C---:B------:R-:W-:Y:S01]  /*2560*/  VIADD R117, R4.reuse, 0x9 ;  /* 0x0000000904757836 */ /* 0x040fe20000000000 */
[----:B------:R-:W-:Y:S01]  /*2570*/  LEA.HI.SX32 R128, R125, R4, 0x1b ;  /* 0x000000047d807211 */ /* 0x000fe200078fdaff */
[----:B------:R-:W-:Y:S01]  /*2580*/  VIADD R125, R4, 0xd ;  /* 0x0000000d047d7836 */ /* 0x000fe20000000000 */
[----:B------:R-:W-:Y:S01]  /*2590*/  P2R R171, PR, RZ, 0x4 ;  /* 0x00000004ffab7803 */ /* 0x000fe20000000000 */
[----:B------:R-:W-:Y:S01]  /*25a0*/  IMAD R112, R112, 0x2, R71 ;  /* 0x0000000270707824 */ /* 0x000fe200078e0247 */
[----:B------:R-:W-:Y:S01]  /*25b0*/  P2R R170, PR, RZ, 0x2 ;  /* 0x00000002ffaa7803 */ /* 0x000fe20000000000 */
[----:B------:R-:W4:Y:S01]  /*25c0*/  LDCU UR5, c[0x0][0x38c] ;  /* 0x00007180ff0577ac */ /* 0x000f220008000800 */
[----:B------:R-:W-:-:S02]  /*25d0*/  P2R R169, PR, RZ, 0x1 ;  /* 0x00000001ffa97803 */ /* 0x000fc40000000000 */
[-C--:B------:R-:W-:Y:S01]  /*25e0*/  LEA.HI.SX32 R22, R119, R4.reuse, 0x1b ;  /* 0x0000000477167211 */ /* 0x080fe200078fdaff */
[----:B------:R-:W0:Y:S01]  /*25f0*/  LDCU.64 UR6, c[0x0][0x3a8] ;  /* 0x00007500ff0677ac */ /* 0x000e220008000a00 */
[-C--:B------:R-:W-:Y:S02]  /*2600*/  LEA.HI.SX32 R114, R121, R4.reuse, 0x1b ;  /* 0x0000000479727211 */ /* 0x080fe400078fdaff */
[-C--:B------:R-:W-:Y:S01]  /*2610*/  LEA.HI.SX32 R116, R123, R4.reuse, 0x1b ;  /* 0x000000047b747211 */ /* 0x080fe200078fdaff */
[----:B------:R-:W0:Y:S01]  /*2620*/  LDCU.64 UR8, c[0x0][0x3c0] ;  /* 0x00007800ff0877ac */ /* 0x000e220008000a00 */
[----:B------:R-:W-:Y:S02]  /*2630*/  LEA.HI.SX32 R130, R127, R4, 0x1b ;  /* 0x000000047f827211 */ /* 0x000fe400078fdaff */
[----:B------:R-:W-:Y:S01]  /*2640*/  IADD3 R115, PT, PT, R4, 0x8, RZ ;  /* 0x0000000804737810 */ /* 0x000fe20007ffe0ff */
[----:B------:R-:W0:Y:S01]  /*2650*/  LDCU.64 UR10, c[0x0][0x3e0] ;  /* 0x00007c00ff0a77ac */ /* 0x000e220008000a00 */
        /* <DEDUP_REMOVED lines=13> */
[----:B------:R-:W-:Y:S02]  /*2730*/  IADD3 R113, PT, PT, R78, 0x1e0, RZ ;  /* 0x000001e04e717810 */ /* 0x000fe40007ffe0ff */
[-C--:B------:R-:W-:Y:S02]  /*2740*/  LEA.HI.SX32 R132, R115, R4.reuse, 0x1b ;  /* 0x0000000473847211 */ /* 0x080fe400078fdaff */
[----:B------:R-:W-:Y:S02]  /*2750*/  P2R R168, PR, RZ, 0x4 ;  /* 0x00000004ffa87803 */ /* 0x000fe40000000000 */
[----:B------:R-:W-:Y:S02]  /*2760*/  P2R R172, PR, RZ, 0x2 ;  /* 0x00000002ffac7803 */ /* 0x000fe40000000000 */
[----:B------:R-:W-:Y:S02]  /*2770*/  P2R R173, PR, RZ, 0x1 ;  /* 0x00000001ffad7803 */ /* 0x000fe40000000000 */
[-C--:B------:R-:W-:Y:S01]  /*2780*/  LEA.HI.SX32 R134, R117, R4.reuse, 0x1b ;  /* 0x0000000475867211 */ /* 0x080fe200078fdaff */
[----:B------:R-:W-:Y:S01]  /*2790*/  IMAD R117, R130, 0x2, R71 ;  /* 0x0000000282757824 */ /* 0x000fe200078e0247 */
[----:B------:R-:W-:-:S02]  /*27a0*/  LEA.HI.SX32 R136, R119, R4, 0x1b ;  /* 0x0000000477887211 */ /* 0x000fc400078fdaff */
[-C--:B------:R-:W-:Y:S02]  /*27b0*/  LEA.HI.SX32 R138, R121, R4.reuse, 0x1b ;  /* 0x00000004798a7211 */ /* 0x080fe400078fdaff */
[-C--:B------:R-:W-:Y:S02]  /*27c0*/  LEA.HI.SX32 R140, R123, R4.reuse, 0x1b ;  /* 0x000000047b8c7211 */ /* 0x080fe400078fdaff */
[-C--:B------:R-:W-:Y:S02]  /*27d0*/  LEA.HI.SX32 R142, R125, R4.reuse, 0x1b ;  /* 0x000000047d8e7211 */ /* 0x080fe400078fdaff */
[-C--:B------:R-:W-:Y:S01]  /*27e0*/  LEA.HI.SX32 R144, R127, R4.reuse, 0x1b ;  /* 0x000000047f907211 */ /* 0x080fe200078fdaff */
[--C-:B------:R-:W-:Y:S01]  /*27f0*/  IMAD R127, R132, 0x2, R71.reuse ;  /* 0x00000002847f7824 */ /* 0x100fe200078e0247 */
[-C--:B------:R-:W-:Y:S01]  /*2800*/  LEA.HI.SX32 R146, R129, R4.reuse, 0x1b ;  /* 0x0000000481927211 */ /* 0x080fe200078fdaff */
[----:B------:R-:W-:Y:S01]  /*2810*/  IMAD R132, R142, 0x2, R71 ;  /* 0x000000028e847824 */ /* 0x000fe200078e0247 */
[----:B------:R-:W-:-:S02]  /*2820*/  LEA.HI.SX32 R118, R4, R4, 0x1b ;  /* 0x0000000404767211 */ /* 0x000fc400078fdaff */
[-C--:B------:R-:W-:Y:S02]  /*2830*/  LEA.HI.SX32 R122, R11, R78.reuse, 0x1b ;  /* 0x0000004e0b7a7211 */ /* 0x080fe400078fdaff */
[-C--:B------:R-:W-:Y:S02]  /*2840*/  ISETP.GE.AND P0, PT, R59, R95.reuse, PT ;  /* 0x0000005f3b00720c */ /* 0x080fe40003f06270 */
[-C--:B------:R-:W-:Y:S01]  /*2850*/  ISETP.GE.AND P1, PT, R60, R95.reuse, PT ;  /* 0x0000005f3c00720c */ /* 0x080fe20003f26270 */
[----:B------:R-:W-:Y:S01]  /*2860*/  IMAD R122, R122, 0x2, R71 ;  /* 0x000000027a7a7824 */ /* 0x000fe200078e0247 */
[----:B------:R-:W-:Y:S02]  /*2870*/  ISETP.GE.AND P2, PT, R61, R95, PT ;  /* 0x0000005f3d00720c */ /* 0x000fe40003f46270 */
[-C--:B------:R-:W-:Y:S02]  /*2880*/  LEA.HI.SX32 R4, R5, R78.reuse, 0x1b ;  /* 0x0000004e05047211 */ /* 0x080fe400078fdaff */
[----:B------:R-:W-:-:S02]  /*2890*/  LEA.HI.SX32 R120, R7, R78, 0x1b ;  /* 0x0000004e07787211 */ /* 0x000fc400078fdaff */
[-C--:B------:R-:W-:Y:S02]  /*28a0*/  LEA.HI.SX32 R6, R9, R78.reuse, 0x1b ;  /* 0x0000004e09067211 */ /* 0x080fe400078fdaff */
[-C--:B------:R-:W-:Y:S02]  /*28b0*/  LEA.HI.SX32 R8, R21, R78.reuse, 0x1b ;  /* 0x0000004e15087211 */ /* 0x080fe400078fdaff */
[-C--:B------:R-:W-:Y:S02]  /*28c0*/  LEA.HI.SX32 R124, R23, R78.reuse, 0x1b ;  /* 0x0000004e177c7211 */ /* 0x080fe400078fdaff */
[-C--:B------:R-:W-:Y:S02]  /*28d0*/  LEA.HI.SX32 R10, R111, R78.reuse, 0x1b ;  /* 0x0000004e6f0a7211 */ /* 0x080fe400078fdaff */
[----:B------:R-:W-:Y:S02]  /*28e0*/  LEA.HI.SX32 R126, R113, R78, 0x1b ;  /* 0x0000004e717e7211 */ /* 0x000fe400078fdaff */
[----:B------:R-:W-:-:S02]  /*28f0*/  LEA R115, R116, R71, 0x1 ;  /* 0x0000004774737211 */ /* 0x000fc400078e08ff */
[-C--:B------:R-:W-:Y:S02]  /*2900*/  LEA R116, R128, R71.reuse, 0x1 ;  /* 0x0000004780747211 */ /* 0x080fe400078e08ff */
[-C--:B------:R-:W-:Y:S02]  /*2910*/  LEA R128, R134, R71.reuse, 0x1 ;  /* 0x0000004786807211 */ /* 0x080fe400078e08ff */
[----:B------:R-:W-:Y:S02]  /*2920*/  P2R R174, PR, RZ, 0x1 ;  /* 0x00000001ffae7803 */ /* 0x000fe40000000000 */
[----:B------:R-:W-:Y:S02]  /*2930*/  P2R R175, PR, RZ, 0x2 ;  /* 0x00000002ffaf7803 */ /* 0x000fe40000000000 */
[----:B------:R-:W-:Y:S02]  /*2940*/  P2R R176, PR, RZ, 0x4 ;  /* 0x00000004ffb07803 */ /* 0x000fe40000000000 */
        /* <DEDUP_REMOVED lines=15> */
[----:B------:R-:W-:Y:S02]  /*2a40*/  LEA R134, R146, R71, 0x1 ;  /* 0x0000004792867211 */ /* 0x000fe400078e08ff */
[-C--:B------:R-:W-:Y:S02]  /*2a50*/  ISETP.GE.AND P0, PT, R62, R95.reuse, PT ;  /* 0x0000005f3e00720c */ /* 0x080fe40003f06270 */
[-C--:B------:R-:W-:Y:S02]  /*2a60*/  ISETP.GE.AND P1, PT, R63, R95.reuse, PT ;  /* 0x0000005f3f00720c */ /* 0x080fe40003f26270 */
[----:B------:R-:W-:-:S02]  /*2a70*/  ISETP.GE.AND P2, PT, R64, R95, PT ;  /* 0x0000005f4000720c */ /* 0x000fc40003f46270 */
[-C--:B------:R-:W-:Y:S02]  /*2a80*/  ISETP.GE.AND P3, PT, R65, R95.reuse, PT ;  /* 0x0000005f4100720c */ /* 0x080fe40003f66270 */
[-C--:B------:R-:W-:Y:S02]  /*2a90*/  ISETP.GE.AND P4, PT, R66, R95.reuse, PT ;  /* 0x0000005f4200720c */ /* 0x080fe40003f86270 */
[----:B01234-:R-:W-:-:S13]  /*2aa0*/  ISETP.GE.AND P5, PT, R67, R95, PT ;  /* 0x0000005f4300720c */ /* 0x01ffda0003fa6270 */
.L_x_2049:
        /* <DEDUP_REMOVED lines=10> */
[----:B------:R-:W-:Y:S01]  /*2b50*/  LEA.HI.X R7, R4, R69, R5, 0x1, P6 ;  /* 0x0000004504077211 */ /* 0x000fe200030f0c05 */
[----:B------:R-:W-:Y:S01]  /*2b60*/  IMAD.MOV.U32 R4, RZ, RZ, R12 ;  /* 0x000000ffff047224 */ /* 0x000fe200078e000c */
        /* <DEDUP_REMOVED lines=93> */
[----:B-1----:R-:W-:Y:S01]  /*3140*/  FMUL.FTZ R11, R4, R11 ;  /* 0x0000000b040b7220 */ /* 0x002fe20000410000 */
[----:B--2---:R-:W-:Y:S01]  /*3150*/  SHF.L.U32 R6, R6, 0x10, RZ ;  /* 0x0000001006067819 */ /* 0x004fe200000006ff */
[----:B----4-:R-:W-:-:S02]  /*3160*/  FMUL.FTZ R9, R4, R9 ;  /* 0x0000000904097220 */ /* 0x010fc40000410000 */
[----:B------:R-:W1:Y:S02]  /*3170*/  LDS.U16 R4, [R112+0x4] ;  /* 0x0000040070047984 */ /* 0x000e640000000400 */
[----:B------:R-:W-:-:S05]  /*3180*/  FMUL.FTZ R6, R107, R6 ;  /* 0x000000066b067220 */ /* 0x000fca0000410000 */
[----:B------:R-:W-:Y:S02]  /*3190*/  FSEL R137, R6, RZ, !P6 ;  /* 0x000000ff06897208 */ /* 0x000fe40007000000 */
[----:B------:R-:W2:Y:S01]  /*31a0*/  LDS.U16 R6, [R113+0x6] ;  /* 0x0000060071067984 */ /* 0x000ea20000000400 */
[----:B0-----:R-:W-:-:S04]  /*31b0*/  IMAD.U32 R8, R8, 0x10000, RZ ;  /* 0x0001000008087824 */ /* 0x001fc800078e00ff */
[----:B------:R-:W-:Y:S01]  /*31c0*/  FMUL.FTZ R8, R107, R8 ;  /* 0x000000086b087220 */ /* 0x000fe20000410000 */
[----:B------:R-:W-:Y:S02]  /*31d0*/  FSEL R135, R9, RZ, !P6 ;  /* 0x000000ff09877208 */ /* 0x000fe40007000000 */
[----:B------:R-:W-:Y:S02]  /*31e0*/  FSEL R136, R11, 1, !P6 ;  /* 0x3f8000000b887808 */ /* 0x000fe40007000000 */
[----:B------:R-:W-:Y:S02]  /*31f0*/  FSEL R138, R8, RZ, !P6 ;  /* 0x000000ff088a7208 */ /* 0x000fe40007000000 */
[----:B------:R-:W-:Y:S02]  /*3200*/  ISETP.GE.U32.AND P6, PT, R34, R70, PT ;  /* 0x000000462200720c */ /* 0x000fe40003fc6070 */
[----:B-1----:R-:W-:-:S05]  /*3210*/  SHF.L.U32 R4, R4, 0x10, RZ ;  /* 0x0000001004047819 */ /* 0x002fca00000006ff */
[----:B------:R-:W-:Y:S01]  /*3220*/  FMUL.FTZ R4, R105, R4 ;  /* 0x0000000469047220 */ /* 0x000fe20000410000 */
[----:B--2---:R-:W-:-:S04]  /*3230*/  SHF.L.U32 R6, R6, 0x10, RZ ;  /* 0x0000001006067819 */ /* 0x004fc800000006ff */
        /* <DEDUP_REMOVED lines=107> */
[----:B------:R-:W-:-:S03]  /*38f0*/  FMUL.FTZ R7, R7, R98 ;  /* 0x0000006207077220 */ /* 0x000fc60000410000 */
[----:B------:R-:W-:Y:S01]  /*3900*/  FMUL.RZ R5, R5, 0.15915493667125701904 ;  /* 0x3e22f98305057820 */ /* 0x000fe2000040c000 */
[----:B--2---:R-:W-:Y:S01]  /*3910*/  FMUL.FTZ R11, R8, R11 ;  /* 0x0000000b080b7220 */ /* 0x004fe20000410000 */
[----:B0-----:R-:W-:Y:S01]  /*3920*/  SHF.L.U32 R4, R4, 0x10, RZ ;  /* 0x0000001004047819 */ /* 0x001fe200000006ff */
[----:B------:R-:W-:Y:S01]  /*3930*/  MUFU.EX2 R7, R7 ;  /* 0x0000000700077308 */ /* 0x000fe20000000800 */
[----:B----4-:R-:W-:-:S07]  /*3940*/  FMUL.FTZ R9, R8, R9 ;  /* 0x0000000908097220 */ /* 0x010fce0000410000 */
[----:B------:R-:W0:Y:S01]  /*3950*/  MUFU.COS R10, R5 ;  /* 0x00000005000a7308 */ /* 0x000e220000000000 */
[----:B------:R-:W-:Y:S01]  /*3960*/  FSEL R160, R11, 1, !P6 ;  /* 0x3f8000000ba07808 */ /* 0x000fe20007000000 */
[----:B------:R-:W-:Y:S01]  /*3970*/  FMUL.FTZ R4, R91, R4 ;  /* 0x000000045b047220 */ /* 0x000fe20000410000 */
[----:B------:R-:W-:-:S05]  /*3980*/  FSEL R159, R9, RZ, !P6 ;  /* 0x000000ff099f7208 */ /* 0x000fca0007000000 */
[----:B------:R2:W4:Y:S01]  /*3990*/  MUFU.SIN R8, R5 ;  /* 0x0000000500087308 */ /* 0x0005220000000400 */
[----:B------:R-:W-:Y:S02]  /*39a0*/  ISETP.GE.U32.AND P6, PT, R40, R70, PT ;  /* 0x000000462800720c */ /* 0x000fe40003fc6070 */
[----:B-1----:R-:W-:Y:S02]  /*39b0*/  SHF.L.U32 R6, R6, 0x10, RZ ;  /* 0x0000001006067819 */ /* 0x002fe400000006ff */
[----:B------:R-:W-:Y:S01]  /*39c0*/  FSEL R165, R4, RZ, !P6 ;  /* 0x000000ff04a57208 */ /* 0x000fe20007000000 */
[-C--:B------:R-:W-:Y:S01]  /*39d0*/  FMUL.FTZ R4, R138, R139.reuse ;  /* 0x0000008b8a047220 */ /* 0x080fe20000410000 */
[----:B--2---:R-:W-:-:S03]  /*39e0*/  FMUL.FTZ R5, R137, R139 ;  /* 0x0000008b89057220 */ /* 0x004fc60000410000 */
[-C--:B------:R-:W-:Y:S01]  /*39f0*/  FFMA.FTZ R4, R137, R140.reuse, -R4 ;  /* 0x0000008c89047223 */ /* 0x080fe20000010804 */
[----:B------:R-:W-:Y:S01]  /*3a00*/  FFMA.FTZ R5, R138, R140, R5 ;  /* 0x0000008c8a057223 */ /* 0x000fe20000010005 */
[----:B------:R-:W-:-:S03]  /*3a10*/  FMUL.FTZ R6, R91, R6 ;  /* 0x000000065b067220 */ /* 0x000fc60000410000 */
[----:B------:R-:W-:Y:S01]  /*3a20*/  FADD.FTZ R5, R142, R5 ;  /* 0x000000058e057221 */ /* 0x000fe20000010000 */
[C---:B0-----:R-:W-:Y:S01]  /*3a30*/  FMUL.FTZ R10, R7.reuse, R10 ;  /* 0x0000000a070a7220 */ /* 0x041fe20000410000 */
[----:B----4-:R-:W-:Y:S01]  /*3a40*/  FMUL.FTZ R8, R7, R8 ;  /* 0x0000000807087220 */ /* 0x010fe20000410000 */
[----:B------:R-:W-:Y:S01]  /*3a50*/  FADD.FTZ R4, R141, R4 ;  /* 0x000000048d047221 */ /* 0x000fe20000010000 */
[C---:B------:R-:W-:Y:S01]  /*3a60*/  FMUL.FTZ R7, R143.reuse, R5 ;  /* 0x000000058f077220 */ /* 0x040fe20000410000 */
[----:B------:R-:W-:Y:S02]  /*3a70*/  FSEL R166, R6, RZ, !P6 ;  /* 0x000000ff06a67208 */ /* 0x000fe40007000000 */
        /* <DEDUP_REMOVED lines=13> */
[----:B------:R-:W-:Y:S01]  /*3b50*/  FSEL R163, R8, RZ, !P6 ;  /* 0x000000ff08a37208 */ /* 0x000fe20007000000 */
[C---:B------:R-:W-:Y:S01]  /*3b60*/  FMUL.FTZ R5, R135.reuse, R139 ;  /* 0x0000008b87057220 */ /* 0x040fe20000410000 */
[----:B------:R-:W-:Y:S01]  /*3b70*/  FFMA.FTZ R4, R135, R140, R4 ;  /* 0x0000008c87047223 */ /* 0x000fe20000010004 */
[-C--:B------:R-:W-:Y:S01]  /*3b80*/  FMUL.FTZ R8, R151, R6.reuse ;  /* 0x0000000697087220 */ /* 0x080fe20000410000 */
[----:B------:R-:W-:Y:S01]  /*3b90*/  FFMA.FTZ R6, R152, R6, -R7 ;  /* 0x0000000698067223 */ /* 0x000fe20000010807 */
        /* <DEDUP_REMOVED lines=20> */
[----:B------:R-:W-:Y:S01]  /*3ce0*/  FSEL R164, R10, 1, !P6 ;  /* 0x3f8000000aa47808 */ /* 0x000fe20007000000 */
        /* <DEDUP_REMOVED lines=30> */
[----:B------:R-:W4:Y:S01]  /*3ed0*/  SHFL.UP PT, R6, R5, 0x1, RZ ;  /* 0x0420000005067989 */ /* 0x000f2200000e00ff */
        /* <DEDUP_REMOVED lines=10> */
[-C--:B----4-:R-:W-:Y:S01]  /*3f80*/  @P6 FFMA.FTZ R4, R4, R6.reuse, R7 ;  /* 0x0000000604046223 */ /* 0x090fe20000010007 */
[----:B------:R-:W-:-:S04]  /*3f90*/  @P6 FFMA.FTZ R5, R5, R6, -R10 ;  /* 0x0000000605056223 */ /* 0x000fc8000001080a */
[----:B------:R-:W2:Y:S01]  /*3fa0*/  SHFL.UP PT, R7, R4, 0x2, RZ ;  /* 0x0440000004077989 */ /* 0x000ea200000e00ff */
[----:B------:R-:W-:-:S03]  /*3fb0*/  ISETP.GE.AND P6, PT, R78, 0x2, PT ;  /* 0x000000024e00780c */ /* 0x000fc60003fc6270 */
[----:B------:R-:W4:Y:S01]  /*3fc0*/  SHFL.UP PT, R6, R5, 0x2, RZ ;  /* 0x0440000005067989 */ /* 0x000f2200000e00ff */
        /* <DEDUP_REMOVED lines=16> */
[----:B------:R-:W-:-:S04]  /*40d0*/  FMUL.FTZ R9, R5, R9 ;  /* 0x0000000905097220 */ /* 0x000fc80000410000 */
[-C--:B-1----:R-:W-:Y:S01]  /*40e0*/  FFMA.FTZ R9, R4, R8.reuse, R9 ;  /* 0x0000000804097223 */ /* 0x082fe20000010009 */
[----:B------:R-:W-:-:S06]  /*40f0*/  FFMA.FTZ R10, R5, R8, -R10 ;  /* 0x00000008050a7223 */ /* 0x000fcc000001080a */
        /* <DEDUP_REMOVED lines=30> */
[CC--:B--2---:R-:W-:Y:S01]  /*42e0*/  FFMA.FTZ R10, R5.reuse, R7.reuse, -R10 ;  /* 0x00000007050a7223 */ /* 0x0c4fe2000001080a */
[----:B------:R-:W-:Y:S01]  /*42f0*/  FFMA.FTZ R11, R4, R7, R11 ;  /* 0x00000007040b7223 */ /* 0x000fe2000001000b */
        /* <DEDUP_REMOVED lines=11> */
[----:B------:R-:W-:Y:S01]  /*43b0*/  MOV R4, 0x3f800000 ;  /* 0x3f80000000047802 */ /* 0x000fe20000000f00 */
[----:B------:R-:W-:Y:S01]  /*43c0*/  IMAD R183, R109, 0x10, R71 ;  /* 0x000000106db77824 */ /* 0x000fe200078e0247 */
[----:B------:R-:W-:Y:S02]  /*43d0*/  MOV R5, RZ ;  /* 0x000000ff00057202 */ /* 0x000fe40000000f00 */
[----:B------:R-:W-:-:S05]  /*43e0*/  MOV R71, 0x400 ;  /* 0x0000040000477802 */ /* 0x000fca0000000f00 */
[----:B------:R-:W0:Y:S01]  /*43f0*/  @P6 LDS.128 R4, [R183+0x460] ;  /* 0x00046000b7046984 */ /* 0x000e220000000c00 */
[----:B------:R-:W-:Y:S02]  /*4400*/  ISETP.NE.AND P6, PT, R78, 0x1f, PT ;  /* 0x0000001f4e00780c */ /* 0x000fe40003fc5270 */
[----:B-----5:R-:W-:-:S11]  /*4410*/  LEA R71, R180, R71, 0x18 ;  /* 0x00000047b4477211 */ /* 0x020fd600078ec0ff */
        /* <DEDUP_REMOVED lines=9> */
[----:B-1----:R-:W-:-:S02]  /*44b0*/  @!P6 MOV R182, R4 ;  /* 0x0000000400b6e202 */ /* 0x002fc40000000f00 */
[----:B--2---:R-:W-:Y:S01]  /*44c0*/  @!P6 MOV R181, R5 ;  /* 0x0000000500b5e202 */ /* 0x004fe20000000f00 */
[----:B----4-:R-:W-:Y:S01]  /*44d0*/  @!P6 IMAD.MOV.U32 R180, RZ, RZ, R6 ;  /* 0x000000ffffb4e224 */ /* 0x010fe200078e0006 */
        /* <DEDUP_REMOVED lines=42> */
[CC--:B------:R-:W-:Y:S01]  /*4780*/  FMUL.FTZ R23, R9.reuse, R5.reuse ;  /* 0x0000000509177220 */ /* 0x0c0fe20000410000 */
[-C--:B------:R-:W-:Y:S01]  /*4790*/  FMUL.FTZ R6, R9, R4.reuse ;  /* 0x0000000409067220 */ /* 0x080fe20000410000 */
[----:B------:R-:W-:Y:S01]  /*47a0*/  FADD.FTZ R151, R154, R151 ;  /* 0x000000979a977221 */ /* 0x000fe20000010000 */
[----:B------:R-:W-:Y:S01]  /*47b0*/  FADD.FTZ R153, R153, R136 ;  /* 0x0000008899997221 */ /* 0x000fe20000010000 */
[C---:B------:R-:W-:Y:S01]  /*47c0*/  FFMA.FTZ R4, R8.reuse, R4, -R23 ;  /* 0x0000000408047223 */ /* 0x040fe20000010817 */
[C---:B------:R-:W-:Y:S01]  /*47d0*/  FFMA.FTZ R5, R8.reuse, R5, R6 ;  /* 0x0000000508057223 */ /* 0x040fe20000010006 */
[----:B------:R-:W-:Y:S01]  /*47e0*/  FFMA.FTZ R22, R8, R7, R22 ;  /* 0x0000000708167223 */ /* 0x000fe20000010016 */
[C---:B------:R-:W-:Y:S01]  /*47f0*/  FMUL.FTZ R8, R158.reuse, R151 ;  /* 0x000000979e087220 */ /* 0x040fe20000410000 */
[-C--:B------:R-:W-:Y:S01]  /*4800*/  FMUL.FTZ R158, R158, R153.reuse ;  /* 0x000000999e9e7220 */ /* 0x080fe20000410000 */
[----:B------:R-:W-:Y:S01]  /*4810*/  BSSY.RECONVERGENT B0, `(.L_x_2047) ;  /* 0x000000f000007945 */ /* 0x000fe20003800200 */
[----:B------:R-:W-:Y:S01]  /*4820*/  FADD.FTZ R6, R10, R135 ;  /* 0x000000870a067221 */ /* 0x000fe20000010000 */
[----:B------:R-:W-:Y:S01]  /*4830*/  FADD.FTZ R7, R11, R22 ;  /* 0x000000160b077221 */ /* 0x000fe20000010000 */
[C---:B------:R-:W-:Y:S01]  /*4840*/  FFMA.FTZ R10, R157.reuse, R153, -R8 ;  /* 0x000000999d0a7223 */ /* 0x040fe20000010808 */
        /* <DEDUP_REMOVED lines=11> */
.L_x_2048:
[----:B------:R-:W-:Y:S05]  /*4900*/  BSYNC.RECONVERGENT B0 ;  /* 0x0000000000007941 */ /* 0x000fea0003800200 */
.L_x_2047:
[----:B------:R-:W-:Y:S01]  /*4910*/  FADD.FTZ R156, R156, R157 ;  /* 0x0000009d9c9c7221 */ /* 0x000fe20000010000 */
[----:B0-----:R-:W-:Y:S01]  /*4920*/  FFMA.FTZ R4, R20, R180, -R11 ;  /* 0x000000b414047223 */ /* 0x001fe2000001080b */
[----:B------:R-:W-:Y:S01]  /*4930*/  FADD.FTZ R10, R155, R10 ;  /* 0x0000000a9b0a7221 */ /* 0x000fe20000010000 */
[----:B------:R-:W-:Y:S01]  /*4940*/  FMUL.FTZ R7, R21, R142 ;  /* 0x0000008e15077220 */ /* 0x000fe20000410000 */
[C---:B------:R-:W-:Y:S01]  /*4950*/  FMUL.FTZ R5, R159.reuse, R156 ;  /* 0x0000009c9f057220 */ /* 0x040fe20000410000 */
[----:B------:R-:W-:Y:S01]  /*4960*/  FFMA.FTZ R83, R4, 2, R83 ;  /* 0x4000000004537823 */ /* 0x000fe20000010053 */
[----:B------:R-:W-:Y:S01]  /*4970*/  FMUL.FTZ R159, R159, R10 ;  /* 0x0000000a9f9f7220 */ /* 0x000fe20000410000 */
[----:B------:R-:W-:Y:S01]  /*4980*/  FFMA.FTZ R7, R20, R140, -R7 ;  /* 0x0000008c14077223 */ /* 0x000fe20000010807 */
[C---:B------:R-:W-:Y:S01]  /*4990*/  FFMA.FTZ R4, R160.reuse, R10, -R5 ;  /* 0x0000000aa0047223 */ /* 0x040fe20000010805 */
[----:B------:R-:W-:Y:S01]  /*49a0*/  IADD3 R109, PT, PT, R109, 0x1, RZ ;  /* 0x000000016d6d7810 */ /* 0x000fe20007ffe0ff */
[----:B------:R-:W-:Y:S01]  /*49b0*/  FFMA.FTZ R159, R160, R156, R159 ;  /* 0x0000009ca09f7223 */ /* 0x000fe2000001009f */
[----:B------:R-:W-:Y:S01]  /*49c0*/  FFMA.FTZ R102, R7, 2, R102 ;  /* 0x4000000007667823 */ /* 0x000fe20000010066 */
[----:B------:R-:W-:Y:S01]  /*49d0*/  FADD.FTZ R8, R161, R4 ;  /* 0x00000004a1087221 */ /* 0x000fe20000010000 */
[C---:B------:R-:W-:Y:S01]  /*49e0*/  FMUL.FTZ R9, R21.reuse, R146 ;  /* 0x0000009215097220 */ /* 0x040fe20000410000 */
[----:B------:R-:W-:Y:S01]  /*49f0*/  FADD.FTZ R162, R162, R159 ;  /* 0x0000009fa2a27221 */ /* 0x000fe20000010000 */
[----:B------:R-:W-:Y:S01]  /*4a00*/  FMUL.FTZ R7, R21, R150 ;  /* 0x0000009615077220 */ /* 0x000fe20000410000 */
[----:B------:R-:W-:Y:S01]  /*4a10*/  FMUL.FTZ R5, R163, R8 ;  /* 0x00000008a3057220 */ /* 0x000fe20000410000 */
[----:B------:R-:W-:Y:S01]  /*4a20*/  ISETP.GE.AND P6, PT, R109, UR5, PT ;  /* 0x000000056d007c0c */ /* 0x000fe2000bfc6270 */
[----:B------:R-:W-:Y:S01]  /*4a30*/  FMUL.FTZ R163, R163, R162 ;  /* 0x000000a2a3a37220 */ /* 0x000fe20000410000 */
[----:B------:R-:W-:Y:S01]  /*4a40*/  FFMA.FTZ R6, R20, R144, -R9 ;  /* 0x0000009014067223 */ /* 0x000fe20000010809 */
[----:B------:R-:W-:Y:S01]  /*4a50*/  FFMA.FTZ R5, R164, R162, R5 ;  /* 0x000000a2a4057223 */ /* 0x000fe20000010005 */
[----:B------:R-:W-:Y:S01]  /*4a60*/  FFMA.FTZ R7, R20, R148, -R7 ;  /* 0x0000009414077223 */ /* 0x000fe20000010807 */
[----:B------:R-:W-:Y:S01]  /*4a70*/  FMUL.FTZ R9, R21, R151 ;  /* 0x0000009715097220 */ /* 0x000fe20000410000 */
[----:B------:R-:W-:Y:S01]  /*4a80*/  FFMA.FTZ R164, R164, R8, -R163 ;  /* 0x00000008a4a47223 */ /* 0x000fe200000108a3 */
[----:B------:R-:W-:Y:S01]  /*4a90*/  FADD.FTZ R166, R166, R5 ;  /* 0x00000005a6a67221 */ /* 0x000fe20000010000 */
[----:B------:R-:W-:Y:S01]  /*4aa0*/  FFMA.FTZ R104, R7, 2, R104 ;  /* 0x4000000007687823 */ /* 0x000fe20000010068 */
[----:B------:R-:W-:Y:S01]  /*4ab0*/  FFMA.FTZ R4, R20, R153, -R9 ;  /* 0x0000009914047223 */ /* 0x000fe20000010809 */
[C---:B------:R-:W-:Y:S01]  /*4ac0*/  FMUL.FTZ R5, R21.reuse, R156 ;  /* 0x0000009c15057220 */ /* 0x040fe20000410000 */
[----:B------:R-:W-:Y:S01]  /*4ad0*/  FMUL.FTZ R7, R21, R162 ;  /* 0x000000a215077220 */ /* 0x000fe20000410000 */
[----:B------:R-:W-:Y:S01]  /*4ae0*/  FADD.FTZ R164, R165, R164 ;  /* 0x000000a4a5a47221 */ /* 0x000fe20000010000 */
[----:B------:R-:W-:Y:S01]  /*4af0*/  FMUL.FTZ R21, R21, R166 ;  /* 0x000000a615157220 */ /* 0x000fe20000410000 */
[----:B------:R-:W-:Y:S01]  /*4b00*/  FFMA.FTZ R87, R4, 2, R87 ;  /* 0x4000000004577823 */ /* 0x000fe20000010057 */
[C---:B------:R-:W-:Y:S01]  /*4b10*/  FFMA.FTZ R5, R20.reuse, R10, -R5 ;  /* 0x0000000a14057223 */ /* 0x040fe20000010805 */
[C---:B------:R-:W-:Y:S01]  /*4b20*/  FFMA.FTZ R4, R20.reuse, R8, -R7 ;  /* 0x0000000814047223 */ /* 0x040fe20000010807 */
[----:B------:R-:W-:Y:S01]  /*4b30*/  FFMA.FTZ R21, R20, R164, -R21 ;  /* 0x000000a414157223 */ /* 0x000fe20000010815 */
[----:B------:R-:W-:Y:S01]  /*4b40*/  FFMA.FTZ R85, R6, 2, R85 ;  /* 0x4000000006557823 */ /* 0x000fe20000010055 */
[----:B------:R-:W-:Y:S01]  /*4b50*/  FFMA.FTZ R106, R5, 2, R106 ;  /* 0x40000000056a7823 */ /* 0x000fe2000001006a */
[----:B------:R-:W-:Y:S01]  /*4b60*/  FFMA.FTZ R89, R4, 2, R89 ;  /* 0x4000000004597823 */ /* 0x000fe20000010059 */
[----:B------:R-:W-:Y:S01]  /*4b70*/  FFMA.FTZ R108, R21, 2, R108 ;  /* 0x40000000156c7823 */ /* 0x000fe2000001006c */
[----:B------:R-:W-:Y:S06]  /*4b80*/  @!P6 BRA `(.L_x_2049) ;  /* 0xffffffdc00c8e947 */ /* 0x000fec000383ffff */
.L_x_2046:
        /* <DEDUP_REMOVED lines=14> */
[----:B------:R-:W-:Y:S01]  /*4c70*/  PRMT R16, R6, 0x7632, R16 ;  /* 0x0000763206107816 */ /* 0x000fe20000000010 */
[----:B------:R-:W-:Y:S04]  /*4c80*/  STS.U16 [R82], R7 ;  /* 0x0000000752007388 */ /* 0x000fe80000000400 */
[----:B------:R4:W-:Y:S04]  /*4c90*/  STS.U16 [R82+0x2], R8 ;  /* 0x0000020852007388 */ /* 0x0009e80000000400 */
[----:B------:R5:W-:Y:S04]  /*4ca0*/  STS.U16 [R82+0x4], R5 ;  /* 0x0000040552007388 */ /* 0x000be80000000400 */
[----:B------:R-:W-:Y:S01]  /*4cb0*/  STS.U16 [R82+0x6], R10 ;  /* 0x0000060a52007388 */ /* 0x000fe20000000400 */
[----:B----4-:R-:W4:Y:S03]  /*4cc0*/  LDC.64 R8, c[0x0][0x420] ;  /* 0x00010800ff087b82 */ /* 0x010f260000000a00 */
[----:B------:R1:W-:Y:S01]  /*4cd0*/  STS.U16 [R82+0x8], R4 ;  /* 0x0000080452007388 */ /* 0x0003e20000000400 */
[----:B-----5:R-:W-:-:S03]  /*4ce0*/  HFMA2 R5, -RZ, RZ, 0, 0 ;  /* 0x00000000ff057431 */ /* 0x020fc600000001ff */
[----:B------:R-:W-:Y:S04]  /*4cf0*/  STS.U16 [R82+0xa], R14 ;  /* 0x00000a0e52007388 */ /* 0x000fe80000000400 */
[----:B------:R4:W-:Y:S01]  /*4d00*/  STS.U16 [R82+0xc], R6 ;  /* 0x00000c0652007388 */ /* 0x0009e20000000400 */
[----:B-1----:R-:W-:-:S03]  /*4d10*/  MOV R4, R76 ;  /* 0x0000004c00047202 */ /* 0x002fc60000000f00 */
        /* <DEDUP_REMOVED lines=15> */
[----:B------:R-:W-:Y:S02]  /*4e10*/  LEA R8, P3, R9, UR6, 0x1 ;  /* 0x0000000609087c11 */ /* 0x000fe4000f8608ff */
[----:B------:R-:W-:Y:S01]  /*4e20*/  IMAD.X R14, RZ, RZ, R14, P1 ;  /* 0x000000ffff0e7224 */ /* 0x000fe200008e060e */
[----:B------:R-:W-:Y:S01]  /*4e30*/  LDS.U16 R91, [R80+0x180] ;  /* 0x00018000505b7984 */ /* 0x000fe20000000400 */
[----:B------:R-:W-:-:S03]  /*4e40*/  IMAD R7, R97, UR18, R7 ;  /* 0x0000001261077c24 */ /* 0x000fc6000f8e0207 */
[----:B------:R-:W-:Y:S01]  /*4e50*/  LDS.U16 R93, [R81+0x1c0] ;  /* 0x0001c000515d7984 */ /* 0x000fe20000000400 */
[----:B------:R-:W-:Y:S01]  /*4e60*/  LEA.HI.X R9, R9, UR7, R14, 0x1, P3 ;  /* 0x0000000709097c11 */ /* 0x000fe200098f0c0e */
[----:B------:R-:W1:Y:S02]  /*4e70*/  LDCU.64 UR6, c[0x0][0x488] ;  /* 0x00009100ff0677ac */ /* 0x000e640008000a00 */
        /* <DEDUP_REMOVED lines=12> */
[----:B------:R-:W-:Y:S01]  /*4f40*/  @!P2 STG.E.U16 desc[UR20][R8.64+0x40], R15 ;  /* 0x0000400f0800a986 */ /* 0x000fe2000c101514 */
        /* <DEDUP_REMOVED lines=23> */
[----:B------:R-:W-:Y:S02]  /*50c0*/  PRMT R16, RZ, 0x7610, R16 ;  /* 0x00007610ff107816 */ /* 0x000fe40000000010 */
        /* <DEDUP_REMOVED lines=24> */
[----:B------:R-:W2:Y:S04]  /*5250*/  LDS.U16 R17, [R82] ;  /* 0x0000000052117984 */ /* 0x000ea80000000400 */
[----:B------:R-:W3:Y:S04]  /*5260*/  LDS.U16 R6, [R82+0x2] ;  /* 0x0000020052067984 */ /* 0x000ee80000000400 */
[----:B------:R-:W4:Y:S04]  /*5270*/  LDS.U16 R8, [R82+0xa] ;  /* 0x00000a0052087984 */ /* 0x000f280000000400 */
[----:B------:R-:W5:Y:S04]  /*5280*/  LDS.U16 R14, [R82+0xe] ;  /* 0x00000e00520e7984 */ /* 0x000f680000000400 */
[----:B------:R-:W0:Y:S04]  /*5290*/  LDS.U16 R10, [R82+0x6] ;  /* 0x00000600520a7984 */ /* 0x000e280000000400 */
[----:B------:R-:W0:Y:S04]  /*52a0*/  LDS.U16 R9, [R82+0x8] ;  /* 0x0000080052097984 */ /* 0x000e280000000400 */
[----:B------:R-:W0:Y:S01]  /*52b0*/  LDS.U16 R11, [R82+0xc] ;  /* 0x00000c00520b7984 */ /* 0x000e220000000400 */
[----:B-1----:R-:W-:-:S02]  /*52c0*/  SHF.L.U32 R7, R7, 0x10, RZ ;  /* 0x0000001007077819 */ /* 0x002fc400000006ff */
[----:B--2---:R-:W-:Y:S02]  /*52d0*/  SHF.L.U32 R17, R17, 0x10, RZ ;  /* 0x0000001011117819 */ /* 0x004fe400000006ff */
[----:B---3--:R-:W-:-:S03]  /*52e0*/  SHF.L.U32 R15, R6, 0x10, RZ ;  /* 0x00000010060f7819 */ /* 0x008fc600000006ff */
[----:B------:R-:W-:Y:S01]  /*52f0*/  FMUL.FTZ R6, R17, -1.4426950216293334961 ;  /* 0xbfb8aa3b11067820 */ /* 0x000fe20000410000 */
[----:B----4-:R-:W-:Y:S01]  /*5300*/  SHF.L.U32 R20, R8, 0x10, RZ ;  /* 0x0000001008147819 */ /* 0x010fe200000006ff */
[----:B------:R-:W-:-:S04]  /*5310*/  FMUL.FTZ R16, R15, -1.4426950216293334961 ;  /* 0xbfb8aa3b0f107820 */ /* 0x000fc80000410000 */
[----:B------:R-:W1:Y:S01]  /*5320*/  MUFU.EX2 R6, R6 ;  /* 0x0000000600067308 */ /* 0x000e620000000800 */
[----:B-----5:R-:W-:Y:S01]  /*5330*/  SHF.L.U32 R23, R14, 0x10, RZ ;  /* 0x000000100e177819 */ /* 0x020fe200000006ff */
[----:B------:R-:W-:Y:S01]  /*5340*/  FMUL.FTZ R21, R20, -1.4426950216293334961 ;  /* 0xbfb8aa3b14157820 */ /* 0x000fe20000410000 */
[----:B0-----:R-:W-:Y:S02]  /*5350*/  IMAD.U32 R18, R10, 0x10000, RZ ;  /* 0x000100000a127824 */ /* 0x001fe400078e00ff */
[----:B------:R-:W-:Y:S01]  /*5360*/  FMUL.FTZ R10, R7, -1.4426950216293334961 ;  /* 0xbfb8aa3b070a7820 */ /* 0x000fe20000410000 */
[----:B------:R-:W-:Y:S02]  /*5370*/  FMUL.FTZ R76, R23, -1.4426950216293334961 ;  /* 0xbfb8aa3b174c7820 */ /* 0x000fe40000410000 */
[----:B------:R-:W0:Y:S01]  /*5380*/  MUFU.EX2 R16, R16 ;  /* 0x0000001000107308 */ /* 0x000e220000000800 */
[----:B------:R-:W-:Y:S01]  /*5390*/  SHF.L.U32 R9, R9, 0x10, RZ ;  /* 0x0000001009097819 */ /* 0x000fe200000006ff */
[----:B------:R-:W-:Y:S01]  /*53a0*/  FMUL.FTZ R19, R18, -1.4426950216293334961 ;  /* 0xbfb8aa3b12137820 */ /* 0x000fe20000410000 */
[----:B------:R-:W-:-:S03]  /*53b0*/  SHF.L.U32 R22, R11, 0x10, RZ ;  /* 0x000000100b167819 */ /* 0x000fc600000006ff */
[----:B------:R-:W-:Y:S02]  /*53c0*/  FMUL.FTZ R8, R9, -1.4426950216293334961 ;  /* 0xbfb8aa3b09087820 */ /* 0x000fe40000410000 */
[----:B------:R-:W2:Y:S01]  /*53d0*/  MUFU.EX2 R10, R10 ;  /* 0x0000000a000a7308 */ /* 0x000ea20000000800 */
[----:B-1----:R-:W-:Y:S01]  /*53e0*/  FADD.FTZ R6, R6, 1 ;  /* 0x3f80000006067421 */ /* 0x002fe20000010000 */
[----:B------:R-:W-:-:S06]  /*53f0*/  FMUL.FTZ R11, R22, -1.4426950216293334961 ;  /* 0xbfb8aa3b160b7820 */ /* 0x000fcc0000410000 */
        /* <DEDUP_REMOVED lines=8> */
[----:B------:R1:W0:Y:S01]  /*5480*/  MUFU.EX2 R14, R11 ;  /* 0x0000000b000e7308 */ /* 0x0002220000000800 */
[----:B--2---:R-:W-:-:S07]  /*5490*/  FADD.FTZ R76, R76, 1 ;  /* 0x3f8000004c4c7421 */ /* 0x004fce0000010000 */
[----:B------:R-:W2:Y:S01]  /*54a0*/  MUFU.RCP R10, R10 ;  /* 0x0000000a000a7308 */ /* 0x000ea20000001000 */
[----:B-1----:R-:W-:-:S07]  /*54b0*/  FADD.FTZ R11, R8, 1 ;  /* 0x3f800000080b7421 */ /* 0x002fce0000010000 */
[----:B------:R-:W1:Y:S01]  /*54c0*/  MUFU.RCP R78, R11 ;  /* 0x0000000b004e7308 */ /* 0x000e620000001000 */
[----:B0-----:R-:W-:-:S07]  /*54d0*/  FADD.FTZ R14, R14, 1 ;  /* 0x3f8000000e0e7421 */ /* 0x001fce0000010000 */
[----:B------:R-:W0:Y:S01]  /*54e0*/  MUFU.RCP R6, R6 ;  /* 0x0000000600067308 */ /* 0x000e220000001000 */
[----:B--2---:R-:W-:-:S04]  /*54f0*/  FMUL.FTZ R8, R7, R10 ;  /* 0x0000000a07087220 */ /* 0x004fc80000410000 */
[----:B------:R-:W-:-:S03]  /*5500*/  FMUL.FTZ R8, R8, R85 ;  /* 0x0000005508087220 */ /* 0x000fc60000410000 */
[----:B------:R-:W2:Y:S01]  /*5510*/  MUFU.RCP R16, R16 ;  /* 0x0000001000107308 */ /* 0x000ea20000001000 */
[----:B-1----:R-:W-:-:S04]  /*5520*/  FMUL.FTZ R10, R9, R78 ;  /* 0x0000004e090a7220 */ /* 0x002fc80000410000 */
[----:B------:R-:W-:-:S03]  /*5530*/  FMUL.FTZ R10, R10, R87 ;  /* 0x000000570a0a7220 */ /* 0x000fc60000410000 */
[----:B------:R-:W1:Y:S01]  /*5540*/  MUFU.RCP R19, R19 ;  /* 0x0000001300137308 */ /* 0x000e620000001000 */
[----:B0-----:R-:W-:-:S04]  /*5550*/  FMUL.FTZ R6, R17, R6 ;  /* 0x0000000611067220 */ /* 0x001fc80000410000 */
[----:B------:R-:W-:-:S03]  /*5560*/  FMUL.FTZ R6, R6, R83 ;  /* 0x0000005306067220 */ /* 0x000fc60000410000 */
[----:B------:R-:W0:Y:S01]  /*5570*/  MUFU.RCP R21, R21 ;  /* 0x0000001500157308 */ /* 0x000e220000001000 */
[----:B--2---:R-:W-:-:S04]  /*5580*/  FMUL.FTZ R15, R15, R16 ;  /* 0x000000100f0f7220 */ /* 0x004fc80000410000 */
[----:B------:R-:W-:-:S03]  /*5590*/  FMUL.FTZ R15, R15, R102 ;  /* 0x000000660f0f7220 */ /* 0x000fc60000410000 */
[----:B------:R2:W3:Y:S01]  /*55a0*/  MUFU.RCP R91, R14 ;  /* 0x0000000e005b7308 */ /* 0x0004e20000001000 */
[----:B-1----:R-:W-:Y:S01]  /*55b0*/  FMUL.FTZ R7, R18, R19 ;  /* 0x0000001312077220 */ /* 0x002fe20000410000 */
[----:B------:R-:W-:Y:S01]  /*55c0*/  F2FP.BF16.F32.PACK_AB R6, R15, R6 ;  /* 0x000000060f06723e */ /* 0x000fe200000010ff */
[----:B------:R-:W-:Y:S02]  /*55d0*/  BAR.SYNC.DEFER_BLOCKING 0x0 ;  /* 0x0000000000007b1d */ /* 0x000fe40000010000 */
[----:B------:R-:W-:-:S04]  /*55e0*/  FMUL.FTZ R7, R7, R104 ;  /* 0x0000006807077220 */ /* 0x000fc80000410000 */
[----:B------:R-:W1:Y:S01]  /*55f0*/  MUFU.RCP R76, R76 ;  /* 0x0000004c004c7308 */ /* 0x000e620000001000 */
[----:B0-----:R-:W-:Y:S01]  /*5600*/  FMUL.FTZ R9, R20, R21 ;  /* 0x0000001514097220 */ /* 0x001fe20000410000 */
[----:B------:R-:W-:Y:S01]  /*5610*/  F2FP.BF16.F32.PACK_AB R7, R7, R8 ;  /* 0x000000080707723e */ /* 0x000fe200000010ff */
[----:B--2---:R-:W0:Y:S01]  /*5620*/  LDC.64 R14, c[0x0][0x430] ;  /* 0x00010c00ff0e7b82 */ /* 0x004e220000000a00 */
[----:B------:R-:W-:Y:S01]  /*5630*/  PRMT R8, R6, 0x7632, R8 ;  /* 0x0000763206087816 */ /* 0x000fe20000000008 */
[----:B------:R-:W-:Y:S01]  /*5640*/  FMUL.FTZ R9, R9, R106 ;  /* 0x0000006a09097220 */ /* 0x000fe20000410000 */
[----:B---3--:R-:W-:-:S04]  /*5650*/  FMUL.FTZ R22, R22, R91 ;  /* 0x0000005b16167220 */ /* 0x008fc80000410000 */
[----:B------:R-:W-:Y:S01]  /*5660*/  F2FP.BF16.F32.PACK_AB R9, R9, R10 ;  /* 0x0000000a0909723e */ /* 0x000fe200000010ff */
[----:B------:R-:W-:Y:S01]  /*5670*/  FMUL.FTZ R22, R22, R89 ;  /* 0x0000005916167220 */ /* 0x000fe20000410000 */
[----:B------:R-:W-:Y:S02]  /*5680*/  PRMT R10, R7, 0x7632, R10 ;  /* 0x00007632070a7816 */ /* 0x000fe4000000000a */
[----:B------:R-:W-:Y:S01]  /*5690*/  PRMT R11, R9, 0x7610, R11 ;  /* 0x00007610090b7816 */ /* 0x000fe2000000000b */
[----:B-1----:R-:W-:Y:S01]  /*56a0*/  FMUL.FTZ R23, R23, R76 ;  /* 0x0000004c17177220 */ /* 0x002fe20000410000 */
[----:B------:R-:W-:Y:S01]  /*56b0*/  PRMT R16, R9, 0x7632, R16 ;  /* 0x0000763209107816 */ /* 0x000fe20000000010 */
[----:B------:R-:W-:Y:S02]  /*56c0*/  STS.U16 [R82], R6 ;  /* 0x0000000652007388 */ /* 0x000fe40000000400 */
[----:B------:R-:W-:Y:S02]  /*56d0*/  FMUL.FTZ R23, R23, R108 ;  /* 0x0000006c17177220 */ /* 0x000fe40000410000 */
[----:B------:R-:W-:Y:S03]  /*56e0*/  STS.U16 [R82+0x2], R8 ;  /* 0x0000020852007388 */ /* 0x000fe60000000400 */
[----:B------:R-:W-:Y:S01]  /*56f0*/  F2FP.BF16.F32.PACK_AB R22, R23, R22 ;  /* 0x000000161716723e */ /* 0x000fe200000010ff */
[----:B------:R-:W-:Y:S01]  /*5700*/  STS.U16 [R82+0x4], R7 ;  /* 0x0000040752007388 */ /* 0x000fe20000000400 */
[----:B0-----:R-:W-:-:S02]  /*5710*/  IMAD.WIDE.U32 R4, R14, UR18, R4 ;  /* 0x000000120e047c25 */ /* 0x001fc4000f8e0004 */
[----:B------:R-:W-:Y:S01]  /*5720*/  PRMT R17, R22, 0x7632, R17 ;  /* 0x0000763216117816 */ /* 0x000fe20000000011 */
[----:B------:R-:W-:Y:S01]  /*5730*/  STS.U16 [R82+0x6], R10 ;  /* 0x0000060a52007388 */ /* 0x000fe20000000400 */
[----:B------:R-:W-:-:S03]  /*5740*/  IMAD R5, R15, UR18, R5 ;  /* 0x000000120f057c24 */ /* 0x000fc6000f8e0205 */
[----:B------:R-:W-:Y:S04]  /*5750*/  STS.U16 [R82+0x8], R11 ;  /* 0x0000080b52007388 */ /* 0x000fe80000000400 */
[----:B------:R-:W-:Y:S04]  /*5760*/  STS.U16 [R82+0xa], R16 ;  /* 0x00000a1052007388 */ /* 0x000fe80000000400 */
        /* <DEDUP_REMOVED lines=16> */
[----:B------:R-:W-:-:S05]  /*5870*/  IADD3 R5, P0, PT, R41, R4, RZ ;  /* 0x0000000429057210 */ /* 0x000fca0007f1e0ff */
[----:B------:R-:W-:Y:S01]  /*5880*/  IMAD.X R8, RZ, RZ, R8, P0 ;  /* 0x000000ffff087224 */ /* 0x000fe200000e0608 */
        /* <DEDUP_REMOVED lines=28> */
.L_x_2051:
        /* <DEDUP_REMOVED lines=11> */
.L_x_5051:


//--------------------- .text._Z25selective_scan_fwd_kernelI32Selective_Scan_fwd_kernel_traitsILi32ELi8ELi1ELb0ELb1ELb1ELb0EN3c108BFloat16ENS1_7complexIfEEEEv13SSMParamsBase --------------------------
	.section	.text._Z25selective_scan_fwd_kernelI32Selective_Scan_fwd_kernel_traitsILi32ELi8ELi1ELb0ELb1ELb1ELb0EN3c108BFloat16ENS1_7complexIfEEEEv13SSMParamsBase,"ax",@progbits
	.align	128
        .global         _Z25selective_scan_fwd_kernelI32Selective_Scan_fwd_kernel_traitsILi32ELi8ELi1ELb0ELb1ELb1ELb0EN3c108BFloat16ENS1_7complexIfEEEEv13SSMParamsBase
        .type           _Z25selective_scan_fwd_kernelI32Selective_Scan_fwd_kernel_traitsILi32ELi8ELi1ELb0ELb1ELb1ELb0EN3c108BFloat16ENS1_7complexIfEEEEv13SSMParamsBase,@function
        .size           _Z25selective_scan_fwd_kernelI32Selective_Scan_fwd_kernel_traitsILi32ELi8ELi1ELb0ELb1ELb1ELb0EN3c108BFloat16ENS1_7complexIfEEEEv13SSMParamsBase,(.L_x_5052 - _Z25selective_scan_fwd_kernelI32Selective_Scan_fwd_kernel_traitsILi32ELi8ELi1ELb0ELb1ELb1ELb0EN3c108BFloat16ENS1_7complexIfEEEEv13SSMParamsBase)
        .other          _Z25selective_scan_fwd_kernelI32Selective_Scan_fwd_kernel_traitsILi32ELi8ELi1ELb0ELb1ELb1ELb0EN3c108BFloat16ENS1_7complexIfEEEEv13SSMParamsBase,@"STO_CUDA_ENTRY STV_DEFAULT"
_Z25selective_scan_fwd_kernelI32Selective_Scan_fwd_kernel_traitsILi32ELi8ELi1ELb0ELb1ELb1ELb0EN3c108BFloat16ENS1_7complexIfEEEEv13SSMParamsBase:
.text._Z25selective_scan_fwd_kernelI32Selective_Scan_fwd_kernel_traitsILi32ELi8ELi1ELb0ELb1ELb1ELb0EN3c108BFloat16ENS1_7complexIfEEEEv13SSMParamsBase:
        /* <DEDUP_REMOVED lines=22> */
[----:B------:R-:W1:Y:S02]  /*0160*/  LDC R20, c[0x0][0x384] ;  /* 0x0000e100ff147b82 */ /* 0x000e640000000800 */
        /* <DEDUP_REMOVED lines=13> */
[----:B------:R-:W-:Y:S02]  /*0240*/  IABS R2, R23 ;  /* 0x0000001700027213 */ /* 0x000fe40000000000 */
[----:B------:R-:W3:Y:S01]  /*0250*/  LDC.64 R16, c[0x0][0x3e8] ;  /* 0x0000fa00ff107b82 */ /* 0x000ee20000000a00 */
[----:B------:R-:W-:-:S06]  /*0260*/  IMAD.HI.U32 R7, R7, R3, R6 ;  /* 0x0000000307077227 */ /* 0x000fcc00078e0006 */
[----:B------:R-:W-:Y:S01]  /*0270*/  IMAD.HI.U32 R7, R7, R2, RZ ;  /* 0x0000000207077227 */ /* 0x000fe200078e00ff */
[----:B------:R-:W0:Y:S04]  /*0280*/  LDC.64 R18, c[0x0][0x450] ;  /* 0x00011400ff127b82 */ /* 0x000e280000000a00 */
[----:B------:R-:W-:-:S05]  /*0290*/  IADD3 R6, PT, PT, -R7, RZ, RZ ;  /* 0x000000ff07067210 */ /* 0x000fca0007ffe1ff */
[----:B------:R-:W-:-:S05]  /*02a0*/  IMAD R6, R9, R6, R2 ;  /* 0x0000000609067224 */ /* 0x000fca00078e0202 */
[----:B------:R-:W-:Y:S01]  /*02b0*/  ISETP.GT.U32.AND P1, PT, R9, R6, PT ;  /* 0x000000060900720c */ /* 0x000fe20003f24070 */
[----:B------:R-:W-:Y:S02]  /*02c0*/  UIMAD.WIDE.U32 UR6, UR18, UR12, URZ ;  /* 0x0000000c120672a5 */ /* 0x000fe4000f8e00ff */
[----:B------:R-:W-:Y:S02]  /*02d0*/  UIMAD.WIDE.U32 UR4, UR18, UR8, URZ ;  /* 0x00000008120472a5 */ /* 0x000fe4000f8e00ff */
[----:B------:R-:W-:Y:S01]  /*02e0*/  UIMAD UR8, UR18, UR13, UR7 ;  /* 0x0000000d120872a4 */ /* 0x000fe2000f8e0207 */
[----:B------:R-:W2:Y:S07]  /*02f0*/  LDCU.64 UR12, c[0x0][0x3d0] ;  /* 0x00007a00ff0c77ac */ /* 0x000eae0008000a00 */
[----:B------:R-:W-:Y:S01]  /*0300*/  @!P1 IADD3 R6, PT, PT, R6, -R9, RZ ;  /* 0x8000000906069210 */ /* 0x000fe20007ffe0ff */
[----:B------:R-:W-:-:S03]  /*0310*/  UIMAD UR9, UR18, UR9, UR5 ;  /* 0x00000009120972a4 */ /* 0x000fc6000f8e0205 */
[----:B------:R-:W-:Y:S02]  /*0320*/  ISETP.GE.U32.AND P0, PT, R6, R9, PT ;  /* 0x000000090600720c */ /* 0x000fe40003f06070 */
[----:B----4-:R-:W-:Y:S01]  /*0330*/  ISETP.GE.AND P3, PT, R11, 0x1, PT ;  /* 0x000000010b00780c */ /* 0x010fe20003f66270 */
[----:B------:R-:W-:Y:S01]  /*0340*/  IMAD.U32 R3, RZ, RZ, UR5 ;  /* 0x00000005ff037e24 */ /* 0x000fe2000f8e00ff */
[----:B------:R-:W-:Y:S02]  /*0350*/  MOV R2, UR4 ;  /* 0x0000000400027c02 */ /* 0x000fe40008000f00 */
[----:B------:R-:W-:Y:S02]  /*0360*/  MOV R3, UR9 ;  /* 0x0000000900037c02 */ /* 0x000fe40008000f00 */
[----:B------:R-:W-:Y:S01]  /*0370*/  @!P1 IADD3 R7, PT, PT, R7, 0x1, RZ ;  /* 0x0000000107079810 */ /* 0x000fe20007ffe0ff */
[----:B------:R-:W-:Y:S01]  /*0380*/  UIMAD.WIDE.U32 UR4, UR18, UR16, URZ ;  /* 0x00000010120472a5 */ /* 0x000fe2000f8e00ff */
[----:B------:R-:W-:Y:S01]  /*0390*/  MOV R4, UR6 ;  /* 0x0000000600047c02 */ /* 0x000fe20008000f00 */
[----:B------:R-:W-:Y:S01]  /*03a0*/  IMAD.WIDE.U32 R2, R23, UR10, R2 ;  /* 0x0000000a17027c25 */ /* 0x000fe2000f8e0002 */
[----:B------:R-:W-:-:S03]  /*03b0*/  MOV R5, UR7 ;  /* 0x0000000700057c02 */ /* 0x000fc60008000f00 */
[----:B------:R-:W-:Y:S01]  /*03c0*/  IMAD.U32 R5, RZ, RZ, UR8 ;  /* 0x00000008ff057e24 */ /* 0x000fe2000f8e00ff */
[----:B------:R-:W-:Y:S02]  /*03d0*/  LOP3.LUT R8, R23, R10, RZ, 0x3c, !PT ;  /* 0x0000000a17087212 */ /* 0x000fe400078e3cff */
[----:B------:R-:W-:Y:S01]  /*03e0*/  @P0 IADD3 R7, PT, PT, R7, 0x1, RZ ;  /* 0x0000000107070810 */ /* 0x000fe20007ffe0ff */
[C---:B------:R-:W-:Y:S01]  /*03f0*/  IMAD R39, R23.reuse, UR11, R3 ;  /* 0x0000000b17277c24 */ /* 0x040fe2000f8e0203 */
[----:B------:R-:W-:Y:S01]  /*0400*/  UIMAD UR8, UR18, UR17, UR5 ;  /* 0x00000011120872a4 */ /* 0x000fe2000f8e0205 */
[----:B------:R-:W-:Y:S01]  /*0410*/  IMAD.WIDE.U32 R4, R23, UR14, R4 ;  /* 0x0000000e17047c25 */ /* 0x000fe2000f8e0004 */
[----:B--2---:R-:W-:Y:S01]  /*0420*/  UIMAD.WIDE.U32 UR6, UR18, UR12, URZ ;  /* 0x0000000c120672a5 */ /* 0x004fe2000f8e00ff */
[----:B------:R-:W-:Y:S02]  /*0430*/  ISETP.GE.AND P2, PT, R8, RZ, PT ;  /* 0x000000ff0800720c */ /* 0x000fe40003f46270 */
[----:B------:R-:W-:Y:S01]  /*0440*/  ISETP.NE.AND P0, PT, R10, RZ, PT ;  /* 0x000000ff0a00720c */ /* 0x000fe20003f05270 */
[----:B------:R-:W-:Y:S01]  /*0450*/  IMAD.MOV.U32 R8, RZ, RZ, R7 ;  /* 0x000000ffff087224 */ /* 0x000fe200078e0007 */
[----:B01-3--:R-:W-:Y:S11]  /*0460*/  @!P3 EXIT ;  /* 0x000000000000b94d */ /* 0x00bff60003800000 */
[----:B------:R-:W0:Y:S01]  /*0470*/  S2R R24, SR_TID.X ;  /* 0x0000000000187919 */ /* 0x000e220000002100 */
[----:B------:R-:W-:Y:S01]  /*0480*/  @!P2 IADD3 R8, PT, PT, -R8, RZ, RZ ;  /* 0x000000ff0808a210 */ /* 0x000fe20007ffe1ff */
[----:B------:R-:W-:Y:S01]  /*0490*/  IMAD R40, R23, UR15, R5 ;  /* 0x0000000f17287c24 */ /* 0x000fe2000f8e0205 */
[----:B------:R-:W-:Y:S01]  /*04a0*/  @!P0 LOP3.LUT R8, RZ, R10, RZ, 0x33, !PT ;  /* 0x0000000aff088212 */ /* 0x000fe200078e33ff */
[----:B------:R-:W1:Y:S01]  /*04b0*/  LDCU.64 UR10, c[0x0][0x3a0] ;  /* 0x00007400ff0a77ac */ /* 0x000e620008000a00 */
[----:B------:R-:W-:Y:S01]  /*04c0*/  LEA R29, P1, R2, R12, 0x1 ;  /* 0x0000000c021d7211 */ /* 0x000fe200078208ff */
[----:B------:R-:W-:Y:S01]  /*04d0*/  IMAD.MOV.U32 R27, RZ, RZ, RZ ;  /* 0x000000ffff1b7224 */ /* 0x000fe200078e00ff */
[----:B------:R-:W-:Y:S01]  /*04e0*/  SHF.R.S32.HI R3, RZ, 0x1f, R8 ;  /* 0x0000001fff037819 */ /* 0x000fe20000011408 */
[----:B------:R-:W-:Y:S01]  /*04f0*/  UMOV UR5, UR8 ;  /* 0x0000000800057c82 */ /* 0x000fe20008000000 */
[----:B------:R-:W-:Y:S01]  /*0500*/  LEA R30, P0, R4, R30, 0x1 ;  /* 0x0000001e041e7211 */ /* 0x000fe200078008ff */
[----:B------:R-:W2:Y:S01]  /*0510*/  LDCU UR9, c[0x0][0x38c] ;  /* 0x00007180ff0977ac */ /* 0x000ea20008000800 */
[----:B------:R-:W-:Y:S01]  /*0520*/  LEA.HI.X R39, R2, R13, R39, 0x1, P1 ;  /* 0x0000000d02277211 */ /* 0x000fe200008f0c27 */
[CC--:B------:R-:W-:Y:S01]  /*0530*/  IMAD R2, R3.reuse, R66.reuse, RZ ;  /* 0x0000004203027224 */ /* 0x0c0fe200078e02ff */
[----:B------:R-:W-:Y:S01]  /*0540*/  LEA.HI.X R40, R4, R31, R40, 0x1, P0 ;  /* 0x0000001f04287211 */ /* 0x000fe200000f0c28 */
[C---:B------:R-:W-:Y:S01]  /*0550*/  IMAD.WIDE.U32 R4, R8.reuse, R66, UR4 ;  /* 0x0000000408047e25 */ /* 0x040fe2000f8e0042 */
[----:B------:R-:W-:Y:S01]  /*0560*/  UIMAD UR7, UR18, UR13, UR7 ;  /* 0x0000000d120772a4 */ /* 0x000fe2000f8e0207 */
[----:B------:R-:W3:Y:S02]  /*0570*/  LDCU.U8 UR4, c[0x0][0x39e] ;  /* 0x000073c0ff0477ac */ /* 0x000ee40008000000 */
[----:B------:R-:W-:Y:S01]  /*0580*/  IMAD R67, R8, R67, R2 ;  /* 0x0000004308437224 */ /* 0x000fe200078e0202 */
[----:B------:R-:W-:Y:S01]  /*0590*/  LEA R65, P0, R4, R14, 0x1 ;  /* 0x0000000e04417211 */ /* 0x000fe200078008ff */
[----:B------:R-:W-:-:S02]  /*05a0*/  IMAD R3, R3, R16, RZ ;  /* 0x0000001003037224 */ /* 0x000fc400078e02ff */
[----:B------:R-:W-:Y:S01]  /*05b0*/  IMAD.WIDE.U32 R6, R8, R16, UR6 ;  /* 0x0000000608067e25 */ /* 0x000fe2000f8e0010 */
[----:B------:R-:W-:-:S03]  /*05c0*/  IADD3 R67, PT, PT, R5, R67, RZ ;  /* 0x0000004305437210 */ /* 0x000fc60007ffe0ff */
[----:B------:R-:W-:Y:S01]  /*05d0*/  IMAD R3, R8, R17, R3 ;  /* 0x0000001108037224 */ /* 0x000fe200078e0203 */
[----:B------:R-:W-:Y:S01]  /*05e0*/  LEA.HI.X R67, R4, R15, R67, 0x1, P0 ;  /* 0x0000000f04437211 */ /* 0x000fe200000f0c43 */
[----:B------:R-:W-:Y:S01]  /*05f0*/  IMAD R8, R20, UR18, R23 ;  /* 0x0000001214087c24 */ /* 0x000fe2000f8e0217 */
[----:B------:R-:W-:Y:S02]  /*0600*/  LEA R66, P1, R6, R18, 0x1 ;  /* 0x0000001206427211 */ /* 0x000fe400078208ff */
[----:B------:R-:W-:Y:S01]  /*0610*/  IADD3 R68, PT, PT, R7, R3, RZ ;  /* 0x0000000307447210 */ /* 0x000fe20007ffe0ff */
[C---:B-1----:R-:W-:Y:S01]  /*0620*/  IMAD.WIDE.U32 R2, R23.reuse, UR10, RZ ;  /* 0x0000000a17027c25 */ /* 0x042fe2000f8e00ff */
[C---:B0-----:R-:W-:Y:S02]  /*0630*/  SHF.L.U32 R28, R24.reuse, 0x3, RZ ;  /* 0x00000003181c7819 */ /* 0x041fe400000006ff */
[----:B------:R-:W-:Y:S01]  /*0640*/  SHF.L.U32 R4, R24, 0x4, RZ ;  /* 0x0000000418047819 */ /* 0x000fe200000006ff */
[----:B------:R-:W-:Y:S01]  /*0650*/  IMAD R8, R8, R11, RZ ;  /* 0x0000000b08087224 */ /* 0x000fe200078e02ff */
[----:B------:R-:W-:Y:S01]  /*0660*/  LOP3.LUT R47, R28, 0x1f00, RZ, 0xc0, !PT ;  /* 0x00001f001c2f7812 */ /* 0x000fe200078ec0ff */
[----:B------:R-:W-:Y:S01]  /*0670*/  IMAD R25, R23, UR11, R3 ;  /* 0x0000000b17197c24 */ /* 0x000fe2000f8e0203 */
[----:B------:R-:W-:Y:S01]  /*0680*/  LOP3.LUT R5, R4, 0x3e00, RZ, 0xc0, !PT ;  /* 0x00003e0004057812 */ /* 0x000fe200078ec0ff */
[----:B--2---:R-:W-:Y:S01]  /*0690*/  IMAD R26, R8, UR9, RZ ;  /* 0x00000009081a7c24 */ /* 0x004fe2000f8e02ff */
[----:B------:R-:W-:Y:S01]  /*06a0*/  LOP3.LUT R38, R47, 0x1f, R24, 0xf8, !PT ;  /* 0x0000001f2f267812 */ /* 0x000fe200078ef818 */
[----:B------:R-:W-:Y:S01]  /*06b0*/  VIADD R32, R28, 0x2 ;  /* 0x000000021c207836 */ /* 0x000fe20000000000 */
[----:B------:R-:W-:Y:S01]  /*06c0*/  LEA.HI.X R68, R6, R19, R68, 0x1, P1 ;  /* 0x0000001306447211 */ /* 0x000fe200008f0c44 */
[----:B------:R-:W-:Y:S01]  /*06d0*/  VIADD R36, R28, 0x6 ;  /* 0x000000061c247836 */ /* 0x000fe20000000000 */
[----:B------:R-:W-:-:S02]  /*06e0*/  LOP3.LUT R41, R38, 0x20, RZ, 0xfc, !PT ;  /* 0x0000002026297812 */ /* 0x000fc400078efcff */
[C---:B------:R-:W-:Y:S02]  /*06f0*/  IADD3 R31, PT, PT, R28.reuse, 0x1, RZ ;  /* 0x000000011c1f7810 */ /* 0x040fe40007ffe0ff */
[----:B------:R-:W-:Y:S02]  /*0700*/  IADD3 R47, PT, PT, R47, R41, RZ ;  /* 0x000000292f2f7210 */ /* 0x000fe40007ffe0ff */
[C---:B------:R-:W-:Y:S02]  /*0710*/  IADD3 R33, PT, PT, R28.reuse, 0x3, RZ ;  /* 0x000000031c217810 */ /* 0x040fe40007ffe0ff */
[C---:B------:R-:W-:Y:S01]  /*0720*/  IADD3 R34, PT, PT, R28.reuse, 0x4, RZ ;  /* 0x000000041c227810 */ /* 0x040fe20007ffe0ff */
[C---:B------:R-:W-:Y:S01]  /*0730*/  VIADD R51, R47.reuse, 0x20 ;  /* 0x000000202f337836 */ /* 0x040fe20000000000 */
[C---:B------:R-:W-:Y:S01]  /*0740*/  IADD3 R35, PT, PT, R28.reuse, 0x5, RZ ;  /* 0x000000051c237810 */ /* 0x040fe20007ffe0ff */
[C---:B------:R-:W-:Y:S01]  /*0750*/  VIADD R55, R47.reuse, 0xa0 ;  /* 0x000000a02f377836 */ /* 0x040fe20000000000 */
[----:B------:R-:W-:Y:S01]  /*0760*/  IADD3 R37, PT, PT, R28, 0x7, RZ ;  /* 0x000000071c257810 */ /* 0x000fe20007ffe0ff */
[----:B------:R-:W-:Y:S01]  /*0770*/  VIADD R59, R47, 0x120 ;  /* 0x000001202f3b7836 */ /* 0x000fe20000000000 */
        /* <DEDUP_REMOVED lines=18> */
[----:B---3--:R-:W-:-:S07]  /*08a0*/  IADD3 R64, PT, PT, R47, 0x1c0, RZ ;  /* 0x000001c02f407810 */ /* 0x008fce0007ffe0ff */
.L_x_2072:
[----:B0-----:R-:W0:Y:S01]  /*08b0*/  LDC R5, c[0x0][0x388] ;  /* 0x0000e200ff057b82 */ /* 0x001e220000000800 */
[----:B------:R-:W-:Y:S02]  /*08c0*/  SHF.L.U32 R70, R27, 0x8, RZ ;  /* 0x000000081b467819 */ /* 0x000fe400000006ff */
[C---:B------:R-:W-:Y:S02]  /*08d0*/  IADD3 R6, P0, PT, R50.reuse, R29, RZ ;  /* 0x0000001d32067210 */ /* 0x040fe40007f1e0ff */
[----:B------:R-:W-:Y:S02]  /*08e0*/  IADD3 R14, P3, PT, R50, R30, RZ ;  /* 0x0000001e320e7210 */ /* 0x000fe40007f7e0ff */
[----:B------:R-:W-:Y:S01]  /*08f0*/  PRMT R4, RZ, 0x7610, R4 ;  /* 0x00007610ff047816 */ /* 0x000fe20000000004 */
[----:B------:R-:W-:Y:S01]  /*0900*/  IMAD.X R7, RZ, RZ, R39, P0 ;  /* 0x000000ffff077224 */ /* 0x000fe200000e0627 */
[----:B------:R-:W-:Y:S02]  /*0910*/  IADD3.X R15, PT, PT, RZ, R40, RZ, P3, !PT ;  /* 0x00000028ff0f7210 */ /* 0x000fe40001ffe4ff */
        /* <DEDUP_REMOVED lines=32> */
[CC--:B------:R-:W-:Y:S02]  /*0b20*/  LEA.HI.SX32 R73, R71.reuse, R71.reuse, 0x1b ;  /* 0x0000004747497211 */ /* 0x0c0fe400078fdaff */
[C---:B------:R-:W-:Y:S02]  /*0b30*/  IADD3 R12, PT, PT, R71.reuse, 0x20, RZ ;  /* 0x00000020470c7810 */ /* 0x040fe40007ffe0ff */
[----:B------:R-:W-:Y:S02]  /*0b40*/  IADD3 R18, PT, PT, R71, 0x40, RZ ;  /* 0x0000004047127810 */ /* 0x000fe40007ffe0ff */
[----:B------:R-:W-:Y:S02]  /*0b50*/  LEA R73, R73, R72, 0x1 ;  /* 0x0000004849497211 */ /* 0x000fe400078e08ff */
[-C--:B------:R-:W-:Y:S01]  /*0b60*/  LEA.HI.SX32 R7, R20, R71.reuse, 0x1b ;  /* 0x0000004714077211 */ /* 0x080fe200078fdaff */
[----:B------:R-:W-:Y:S01]  /*0b70*/  VIADD R20, R71, 0xe0 ;  /* 0x000000e047147836 */ /* 0x000fe20000000000 */
[----:B------:R-:W-:-:S02]  /*0b80*/  LEA.HI.SX32 R13, R12, R71, 0x1b ;  /* 0x000000470c0d7211 */ /* 0x000fc400078fdaff */
[----:B------:R-:W-:Y:S01]  /*0b90*/  IADD3 R6, PT, PT, R71, 0x80, RZ ;  /* 0x0000008047067810 */ /* 0x000fe20007ffe0ff */
[----:B------:R-:W-:Y:S01]  /*0ba0*/  IMAD R76, R7, 0x2, R72 ;  /* 0x00000002074c7824 */ /* 0x000fe200078e0248 */
[-C--:B------:R-:W-:Y:S02]  /*0bb0*/  LEA.HI.SX32 R75, R18, R71.reuse, 0x1b ;  /* 0x00000047124b7211 */ /* 0x080fe400078fdaff */
[C---:B------:R-:W-:Y:S02]  /*0bc0*/  IADD3 R12, PT, PT, R71.reuse, 0xa0, RZ ;  /* 0x000000a0470c7810 */ /* 0x040fe40007ffe0ff */
[----:B------:R-:W-:Y:S02]  /*0bd0*/  IADD3 R18, PT, PT, R71, 0xc0, RZ ;  /* 0x000000c047127810 */ /* 0x000fe40007ffe0ff */
[----:B------:R-:W-:Y:S02]  /*0be0*/  LEA.HI.SX32 R77, R6, R71, 0x1b ;  /* 0x00000047064d7211 */ /* 0x000fe400078fdaff */
[----:B------:R-:W-:-:S02]  /*0bf0*/  LEA R74, R13, R72, 0x1 ;  /* 0x000000480d4a7211 */ /* 0x000fc400078e08ff */
[-C--:B------:R-:W-:Y:S02]  /*0c00*/  LEA.HI.SX32 R7, R12, R71.reuse, 0x1b ;  /* 0x000000470c077211 */ /* 0x080fe400078fdaff */
[-C--:B------:R-:W-:Y:S02]  /*0c10*/  LEA R75, R75, R72.reuse, 0x1 ;  /* 0x000000484b4b7211 */ /* 0x080fe400078e08ff */
[-C--:B------:R-:W-:Y:S02]  /*0c20*/  LEA.HI.SX32 R79, R18, R71.reuse, 0x1b ;  /* 0x00000047124f7211 */ /* 0x080fe400078fdaff */
[----:B------:R-:W-:Y:S02]  /*0c30*/  LEA.HI.SX32 R13, R20, R71, 0x1b ;  /* 0x00000047140d7211 */ /* 0x000fe400078fdaff */
[-C--:B------:R-:W-:Y:S02]  /*0c40*/  LEA R77, R77, R72.reuse, 0x1 ;  /* 0x000000484d4d7211 */ /* 0x080fe400078e08ff */
        /* <DEDUP_REMOVED lines=9> */
[----:B0-----:R-:W-:-:S05]  /*0ce0*/  IMAD.SHL.U32 R4, R71, 0x8, RZ ;  /* 0x0000000847047824 */ /* 0x001fca00078e00ff */
        /* <DEDUP_REMOVED lines=102> */
.L_x_2053:
[----:B------:R-:W-:Y:S05]  /*1350*/  BSYNC.RECONVERGENT B0 ;  /* 0x0000000000007941 */ /* 0x000fea0003800200 */
.L_x_2052:
        /* <DEDUP_REMOVED lines=35> */
.L_x_2055:
[----:B------:R-:W-:Y:S05]  /*1590*/  BSYNC.RECONVERGENT B0 ;  /* 0x0000000000007941 */ /* 0x000fea0003800200 */
.L_x_2054:
        /* <DEDUP_REMOVED lines=39> */
.L_x_2057:
[----:B------:R-:W-:Y:S05]  /*1810*/  BSYNC.RECONVERGENT B0 ;  /* 0x0000000000007941 */ /* 0x000fea0003800200 */
.L_x_2056:
        /* <DEDUP_REMOVED lines=32> */
.L_x_2059:
[----:B------:R-:W-:Y:S05]  /*1a20*/  BSYNC.RECONVERGENT B0 ;  /* 0x0000000000007941 */ /* 0x000fea0003800200 */
.L_x_2058:
        /* <DEDUP_REMOVED lines=32> */
.L_x_2061:
[----:B------:R-:W-:Y:S05]  /*1c30*/  BSYNC.RECONVERGENT B0 ;  /* 0x0000000000007941 */ /* 0x000fea0003800200 */
.L_x_2060:
        /* <DEDUP_REMOVED lines=32> */
.L_x_2063:
[----:B------:R-:W-:Y:S05]  /*1e40*/  BSYNC.RECONVERGENT B0 ;  /* 0x0000000000007941 */ /* 0x000fea0003800200 */
.L_x_2062:
        /* <DEDUP_REMOVED lines=32> */
.L_x_2065:
[----:B------:R-:W-:Y:S05]  /*2050*/  BSYNC.RECONVERGENT B0 ;  /* 0x0000000000007941 */ /* 0x000fea0003800200 */
.L_x_2064:
        /* <DEDUP_REMOVED lines=32> */
.L_x_2067:
[----:B------:R-:W-:Y:S05]  /*2260*/  BSYNC.RECONVERGENT B0 ;  /* 0x0000000000007941 */ /* 0x000fea0003800200 */
.L_x_2066:
        /* <DEDUP_REMOVED lines=20> */
[----:B------:R-:W-:Y:S01]  /*23b0*/  SHF.L.U32 R6, R27, 0x9, RZ ;  /* 0x000000091b067819 */ /* 0x000fe200000006ff */
[----:B------:R-:W0:Y:S01]  /*23c0*/  LDC R108, c[0x0][0x38c] ;  /* 0x0000e300ff6c7b82 */ /* 0x000e220000000800 */
[----:B------:R-:W-:Y:S01]  /*23d0*/  FMUL.FTZ R93, R7, R92 ;  /* 0x0000005c075d7220 */ /* 0x000fe20000410000 */
[----:B------:R-:W-:Y:S01]  /*23e0*/  FMUL.FTZ R99, R9, R88 ;  /* 0x0000005809637220 */ /* 0x000fe20000410000 */
[----:B------:R-:W-:Y:S01]  /*23f0*/  FMUL.FTZ R103, R11, R84 ;  /* 0x000000540b677220 */ /* 0x000fe20000410000 */
[----:B------:R-:W-:Y:S02]  /*2400*/  IMAD R95, R5, 0x2, -R6 ;  /* 0x00000002055f7824 */ /* 0x000fe400078e0a06 */
        /* <DEDUP_REMOVED lines=17> */
[----:B------:R-:W-:Y:S01]  /*2520*/  FMUL.FTZ R105, R105, R82 ;  /* 0x0000005269697220 */ /* 0x000fe20000410000 */
[----:B------:R-:W-:Y:S01]  /*2530*/  ISETP.NE.AND P0, PT, R27, RZ, PT ;  /* 0x000000ff1b00720c */ /* 0x000fe20003f05270 */
[----:B------:R-:W3:Y:S01]  /*2540*/  LDCU UR5, c[0x0][0x38c] ;  /* 0x00007180ff0577ac */ /* 0x000ee20008000800 */
[-C--:B------:R-:W-:Y:S01]  /*2550*/  LEA.HI.SX32 R15, R7, R4.reuse, 0x1b ;  /* 0x00000004070f7211 */ /* 0x080fe200078fdaff */
[----:B------:R-:W-:Y:S01]  /*2560*/  VIADD R7, R4, 0x9 ;  /* 0x0000000904077836 */ /* 0x000fe20000000000 */
[-C--:B------:R-:W-:Y:S01]  /*2570*/  LEA.HI.SX32 R109, R5, R4.reuse, 0x1b ;  /* 0x00000004056d7211 */ /* 0x080fe200078fdaff */
[----:B------:R-:W4:Y:S01]  /*2580*/  LDCU.64 UR6, c[0x0][0x3a8] ;  /* 0x00007500ff0677ac */ /* 0x000f220008000a00 */
[----:B------:R-:W-:-:S02]  /*2590*/  LEA.HI.SX32 R111, R9, R4, 0x1b ;  /* 0x00000004096f7211 */ /* 0x000fc400078fdaff */
[-C--:B------:R-:W-:Y:S01]  /*25a0*/  LEA.HI.SX32 R125, R117, R4.reuse, 0x1b ;  /* 0x00000004757d7211 */ /* 0x080fe200078fdaff */
[C---:B------:R-:W-:Y:S01]  /*25b0*/  VIADD R117, R4.reuse, 0xd ;  /* 0x0000000d04757836 */ /* 0x040fe20000000000 */
[-C--:B------:R-:W-:Y:S01]  /*25c0*/  LEA.HI.SX32 R21, R11, R4.reuse, 0x1b ;  /* 0x000000040b157211 */ /* 0x080fe200078fdaff */
[----:B------:R-:W0:Y:S01]  /*25d0*/  LDCU.64 UR8, c[0x0][0x3c0] ;  /* 0x00007800ff0877ac */ /* 0x000e220008000a00 */
[----:B------:R-:W-:Y:S02]  /*25e0*/  LEA.HI.SX32 R113, R13, R4, 0x1b ;  /* 0x000000040d717211 */ /* 0x000fe400078fdaff */
[C---:B------:R-:W-:Y:S01]  /*25f0*/  IADD3 R5, PT, PT, R4.reuse, 0x8, RZ ;  /* 0x0000000804057810 */ /* 0x040fe20007ffe0ff */
[----:B------:R-:W0:Y:S01]  /*2600*/  LDCU.64 UR10, c[0x0][0x3e0] ;  /* 0x00007c00ff0a77ac */ /* 0x000e220008000a00 */
[----:B------:R-:W-:Y:S02]  /*2610*/  IADD3 R9, PT, PT, R4, 0xa, RZ ;  /* 0x0000000a04097810 */ /* 0x000fe40007ffe0ff */
[----:B------:R-:W-:-:S02]  /*2620*/  IADD3 R8, PT, PT, R71, 0x120, RZ ;  /* 0x0000012047087810 */ /* 0x000fc40007ffe0ff */
[----:B------:R-:W-:Y:S02]  /*2630*/  IADD3 R20, PT, PT, R71, 0x1a0, RZ ;  /* 0x000001a047147810 */ /* 0x000fe40007ffe0ff */
[----:B------:R-:W-:Y:S02]  /*2640*/  ISETP.EQ.AND P0, PT, R24, RZ, P0 ;  /* 0x000000ff1800720c */ /* 0x000fe40000702270 */
[----:B------:R-:W-:Y:S02]  /*2650*/  LEA.HI.SX32 R115, R115, R4, 0x1b ;  /* 0x0000000473737211 */ /* 0x000fe400078fdaff */
[C---:B------:R-:W-:Y:S02]  /*2660*/  IADD3 R11, PT, PT, R4.reuse, 0xb, RZ ;  /* 0x0000000b040b7810 */ /* 0x040fe40007ffe0ff */
[C---:B------:R-:W-:Y:S01]  /*2670*/  IADD3 R13, PT, PT, R4.reuse, 0xc, RZ ;  /* 0x0000000c040d7810 */ /* 0x040fe20007ffe0ff */
[----:B------:R-:W-:Y:S01]  /*2680*/  IMAD R114, R115, 0x2, R72 ;  /* 0x0000000273727824 */ /* 0x000fe200078e0248 */
[----:B------:R-:W-:-:S02]  /*2690*/  IADD3 R119, PT, PT, R4, 0xe, RZ ;  /* 0x0000000e04777810 */ /* 0x000fc40007ffe0ff */
[----:B------:R-:W-:Y:S02]  /*26a0*/  IADD3 R121, PT, PT, R4, 0xf, RZ ;  /* 0x0000000f04797810 */ /* 0x000fe40007ffe0ff */
[C---:B------:R-:W-:Y:S02]  /*26b0*/  IADD3 R6, PT, PT, R71.reuse, 0x100, RZ ;  /* 0x0000010047067810 */ /* 0x040fe40007ffe0ff */
[C---:B------:R-:W-:Y:S02]  /*26c0*/  IADD3 R12, PT, PT, R71.reuse, 0x160, RZ ;  /* 0x00000160470c7810 */ /* 0x040fe40007ffe0ff */
[C---:B------:R-:W-:Y:S02]  /*26d0*/  IADD3 R14, PT, PT, R71.reuse, 0x180, RZ ;  /* 0x00000180470e7810 */ /* 0x040fe40007ffe0ff */
[----:B------:R-:W-:Y:S02]  /*26e0*/  IADD3 R112, PT, PT, R71, 0x1e0, RZ ;  /* 0x000001e047707810 */ /* 0x000fe40007ffe0ff */
[----:B------:R-:W-:-:S02]  /*26f0*/  LEA.HI.SX32 R127, R5, R4, 0x1b ;  /* 0x00000004057f7211 */ /* 0x000fc400078fdaff */
[-C--:B------:R-:W-:Y:S02]  /*2700*/  LEA.HI.SX32 R129, R7, R4.reuse, 0x1b ;  /* 0x0000000407817211 */ /* 0x080fe400078fdaff */
[-C--:B------:R-:W-:Y:S02]  /*2710*/  LEA.HI.SX32 R131, R9, R4.reuse, 0x1b ;  /* 0x0000000409837211 */ /* 0x080fe400078fdaff */
[----:B------:R-:W-:Y:S01]  /*2720*/  P2R R181, PR, RZ, 0x1 ;  /* 0x00000001ffb57803 */ /* 0x000fe20000000000 */
[----:B------:R-:W-:Y:S01]  /*2730*/  IMAD R126, R129, 0x2, R72 ;  /* 0x00000002817e7824 */ /* 0x000fe200078e0248 */
[-C--:B------:R-:W-:Y:S02]  /*2740*/  LEA.HI.SX32 R133, R11, R4.reuse, 0x1b ;  /* 0x000000040b857211 */ /* 0x080fe400078fdaff */
[-C--:B------:R-:W-:Y:S02]  /*2750*/  LEA.HI.SX32 R135, R13, R4.reuse, 0x1b ;  /* 0x000000040d877211 */ /* 0x080fe400078fdaff */
[----:B------:R-:W-:-:S02]  /*2760*/  LEA.HI.SX32 R137, R117, R4, 0x1b ;  /* 0x0000000475897211 */ /* 0x000fc400078fdaff */
[-C--:B------:R-:W-:Y:S02]  /*2770*/  LEA.HI.SX32 R139, R119, R4.reuse, 0x1b ;  /* 0x00000004778b7211 */ /* 0x080fe400078fdaff */
[-C--:B------:R-:W-:Y:S01]  /*2780*/  LEA.HI.SX32 R141, R121, R4.reuse, 0x1b ;  /* 0x00000004798d7211 */ /* 0x080fe200078fdaff */
[--C-:B------:R-:W-:Y:S01]  /*2790*/  IMAD R130, R137, 0x2, R72.reuse ;  /* 0x0000000289827824 */ /* 0x100fe200078e0248 */
[-C--:B------:R-:W-:Y:S02]  /*27a0*/  LEA.HI.SX32 R5, R8, R71.reuse, 0x1b ;  /* 0x0000004708057211 */ /* 0x080fe400078fdaff */
[-C--:B------:R-:W-:Y:S02]  /*27b0*/  LEA.HI.SX32 R9, R20, R71.reuse, 0x1b ;  /* 0x0000004714097211 */ /* 0x080fe400078fdaff */
[----:B------:R-:W-:Y:S01]  /*27c0*/  LEA.HI.SX32 R13, R4, R4, 0x1b ;  /* 0x00000004040d7211 */ /* 0x000fe200078fdaff */
[--C-:B------:R-:W-:Y:S01]  /*27d0*/  IMAD R118, R5, 0x2, R72.reuse ;  /* 0x0000000205767824 */ /* 0x100fe200078e0248 */
[-C--:B------:R-:W-:Y:S01]  /*27e0*/  LEA.HI.SX32 R117, R6, R71.reuse, 0x1b ;  /* 0x0000004706757211 */ /* 0x080fe200078fdaff */
[----:B------:R-:W-:Y:S01]  /*27f0*/  IMAD R122, R9, 0x2, R72 ;  /* 0x00000002097a7824 */ /* 0x000fe200078e0248 */
[----:B------:R-:W-:-:S02]  /*2800*/  LEA.HI.SX32 R119, R10, R71, 0x1b ;  /* 0x000000470a777211 */ /* 0x000fc400078fdaff */
[-C--:B------:R-:W-:Y:S02]  /*2810*/  LEA.HI.SX32 R7, R12, R71.reuse, 0x1b ;  /* 0x000000470c077211 */ /* 0x080fe400078fdaff */
[-C--:B------:R-:W-:Y:S02]  /*2820*/  LEA.HI.SX32 R121, R14, R71.reuse, 0x1b ;  /* 0x000000470e797211 */ /* 0x080fe400078fdaff */
[-C--:B------:R-:W-:Y:S01]  /*2830*/  LEA.HI.SX32 R123, R110, R71.reuse, 0x1b ;  /* 0x000000476e7b7211 */ /* 0x080fe200078fdaff */
[----:B------:R-:W-:Y:S01]  /*2840*/  IMAD R110, R15, 0x2, R72 ;  /* 0x000000020f6e7824 */ /* 0x000fe200078e0248 */
[----:B------:R-:W-:Y:S02]  /*2850*/  LEA.HI.SX32 R11, R112, R71, 0x1b ;  /* 0x00000047700b7211 */ /* 0x000fe400078fdaff */
[----:B------:R-:W-:Y:S02]  /*2860*/  ISETP.GE.AND P0, PT, R42, R95, PT ;  /* 0x0000005f2a00720c */ /* 0x000fe40003f06270 */
[----:B------:R-:W-:-:S02]  /*2870*/  LEA R115, R125, R72, 0x1 ;  /* 0x000000487d737211 */ /* 0x000fc400078e08ff */
[-C--:B------:R-:W-:Y:S02]  /*2880*/  LEA R125, R127, R72.reuse, 0x1 ;  /* 0x000000487f7d7211 */ /* 0x080fe400078e08ff */
[-C--:B------:R-:W-:Y:S02]  /*2890*/  LEA R127, R131, R72.reuse, 0x1 ;  /* 0x00000048837f7211 */ /* 0x080fe400078e08ff */
[-C--:B------:R-:W-:Y:S02]  /*28a0*/  LEA R109, R109, R72.reuse, 0x1 ;  /* 0x000000486d6d7211 */ /* 0x080fe400078e08ff */
[----:B------:R-:W-:Y:S02]  /*28b0*/  P2R R182, PR, RZ, 0x1 ;  /* 0x00000001ffb67803 */ /* 0x000fe40000000000 */
        /* <DEDUP_REMOVED lines=13> */
[----:B01234-:R-:W-:-:S07]  /*2990*/  LEA R132, R141, R72, 0x1 ;  /* 0x000000488d847211 */ /* 0x01ffce00078e08ff */
.L_x_2071:
[----:B------:R-:W-:Y:S01]  /*29a0*/  MOV R6, R42 ;  /* 0x0000002a00067202 */ /* 0x000fe20000000f00 */
[----:B------:R-:W-:Y:S01]  /*29b0*/  IMAD.MOV.U32 R7, RZ, RZ, RZ ;  /* 0x000000ffff077224 */ /* 0x000fe200078e00ff */
[----:B------:R-:W-:Y:S02]  /*29c0*/  MOV R4, R2 ;  /* 0x0000000200047202 */ /* 0x000fe40000000f00 */
[----:B------:R-:W-:Y:S01]  /*29d0*/  MOV R5, R25 ;  /* 0x0000001900057202 */ /* 0x000fe20000000f00 */
[C---:B------:R-:W-:Y:S01]  /*29e0*/  IMAD.WIDE.U32 R10, R107.reuse, UR8, R6 ;  /* 0x000000086b0a7c25 */ /* 0x040fe2000f8e0006 */
[----:B------:R-:W-:Y:S02]  /*29f0*/  PRMT R20, RZ, 0x7610, R20 ;  /* 0x00007610ff147816 */ /* 0x000fe40000000014 */
[----:B------:R-:W-:Y:S01]  /*2a00*/  PRMT R21, RZ, 0x7610, R21 ;  /* 0x00007610ff157816 */ /* 0x000fe20000000015 */
[----:B------:R-:W-:Y:S01]  /*2a10*/  IMAD.WIDE.U32 R14, R107, UR6, R4 ;  /* 0x000000066b0e7c25 */ /* 0x000fe2000f8e0004 */
[----:B------:R-:W-:-:S02]  /*2a20*/  LEA R8, P1, R10, R65, 0x1 ;  /* 0x000000410a087211 */ /* 0x000fc400078208ff */
[-C--:B------:R-:W-:Y:S01]  /*2a30*/  ISETP.GE.AND P3, PT, R54, R95.reuse, PT ;  /* 0x0000005f3600720c */ /* 0x080fe20003f66270 */
[----:B------:R-:W-:Y:S01]  /*2a40*/  IMAD.WIDE.U32 R12, R107, UR10, R6 ;  /* 0x0000000a6b0c7c25 */ /* 0x000fe2000f8e0006 */
[----:B------:R-:W-:Y:S02]  /*2a50*/  LEA R6, P0, R14, R18, 0x3 ;  /* 0x000000120e067211 */ /* 0x000fe400078018ff */
[-C--:B------:R-:W-:Y:S01]  /*2a60*/  ISETP.GE.AND P4, PT, R53, R95.reuse, PT ;  /* 0x0000005f3500720c */ /* 0x080fe20003f86270 */
[C---:B------:R-:W-:Y:S01]  /*2a70*/  IMAD R7, R107.reuse, UR9, R11 ;  /* 0x000000096b077c24 */ /* 0x040fe2000f8e020b */
[----:B------:R-:W-:Y:S01]  /*2a80*/  LEA R4, P2, R12, R66, 0x1 ;  /* 0x000000420c047211 */ /* 0x000fe200078408ff */
[C---:B------:R-:W-:Y:S01]  /*2a90*/  IMAD R11, R107.reuse, UR7, R15 ;  /* 0x000000076b0b7c24 */ /* 0x040fe2000f8e020f */
[----:B------:R-:W-:Y:S01]  /*2aa0*/  ISETP.GE.AND P5, PT, R52, R95, PT ;  /* 0x0000005f3400720c */ /* 0x000fe20003fa6270 */
[----:B------:R-:W-:Y:S01]  /*2ab0*/  IMAD R5, R107, UR11, R13 ;  /* 0x0000000b6b057c24 */ /* 0x000fe2000f8e020d */
[----:B------:R-:W-:-:S02]  /*2ac0*/  LEA.HI.X R9, R10, R67, R7, 0x1, P1 ;  /* 0x000000430a097211 */ /* 0x000fc400008f0c07 */
[----:B------:R-:W-:Y:S02]  /*2ad0*/  LEA.HI.X R7, R14, R19, R11, 0x3, P0 ;  /* 0x000000130e077211 */ /* 0x000fe400000f1c0b */
[-C--:B------:R-:W-:Y:S02]  /*2ae0*/  ISETP.GE.AND P0, PT, R55, R95.reuse, PT ;  /* 0x0000005f3700720c */ /* 0x080fe40003f06270 */
[----:B------:R-:W-:Y:S02]  /*2af0*/  LEA.HI.X R5, R12, R68, R5, 0x1, P2 ;  /* 0x000000440c057211 */ /* 0x000fe400010f0c05 */
[-C--:B------:R-:W-:Y:S01]  /*2b00*/  ISETP.GE.AND P1, PT, R47, R95.reuse, PT ;  /* 0x0000005f2f00720c */ /* 0x080fe20003f26270 */
[----:B------:R-:W2:Y:S01]  /*2b10*/  LDG.E.64 R6, desc[UR20][R6.64] ;  /* 0x0000001406067981 */ /* 0x000ea2000c1e1b00 */
[----:B------:R-:W-:Y:S02]  /*2b20*/  ISETP.NE.AND P2, PT, R182, RZ, PT ;  /* 0x000000ffb600720c */ /* 0x000fe40003f45270 */
[----:B------:R-:W-:-:S02]  /*2b30*/  ISETP.GE.AND P6, PT, R51, R95, PT ;  /* 0x0000005f3300720c */ /* 0x000fc40003fc6270 */
[----:B------:R-:W-:Y:S02]  /*2b40*/  PRMT R134, RZ, 0x7610, R134 ;  /* 0x00007610ff867816 */ /* 0x000fe40000000086 */
[----:B------:R-:W-:Y:S01]  /*2b50*/  PRMT R11, RZ, 0x7610, R11 ;  /* 0x00007610ff0b7816 */ /* 0x000fe2000000000b */
[----:B------:R-:W3:Y:S01]  /*2b60*/  @!P0 LDG.E.U16 R20, desc[UR20][R8.64+0x180] ;  /* 0x0001801408148981 */ /* 0x000ee2000c1e1500 */
[----:B------:R-:W-:Y:S02]  /*2b70*/  ISETP.GE.AND P0, PT, R56, R95, PT ;  /* 0x0000005f3800720c */ /* 0x000fe40003f06270 */
[----:B------:R-:W-:Y:S02]  /*2b80*/  PRMT R10, RZ, 0x7610, R10 ;  /* 0x00007610ff0a7816 */ /* 0x000fe4000000000a */
[----:B------:R-:W-:Y:S01]  /*2b90*/  PRMT R15, RZ, 0x7610, R15 ;  /* 0x00007610ff0f7816 */ /* 0x000fe2000000000f */
[----:B------:R-:W4:Y:S01]  /*2ba0*/  @!P1 LDG.E.U16 R11, desc[UR20][R8.64+0x40] ;  /* 0x00004014080b9981 */ /* 0x000f22000c1e1500 */
[----:B------:R-:W-:-:S02]  /*2bb0*/  PRMT R14, RZ, 0x7610, R14 ;  /* 0x00007610ff0e7816 */ /* 0x000fc4000000000e */
[----:B------:R-:W-:Y:S01]  /*2bc0*/  PRMT R13, RZ, 0x7610, R13 ;  /* 0x00007610ff0d7816 */ /* 0x000fe2000000000d */
[----:B------:R-:W5:Y:S01]  /*2bd0*/  @!P2 LDG.E.U16 R10, desc[UR20][R8.64] ;  /* 0x00000014080aa981 */ /* 0x000f62000c1e1500 */
[----:B------:R-:W-:Y:S02]  /*2be0*/  PRMT R12, RZ, 0x7610, R12 ;  /* 0x00007610ff0c7816 */ /* 0x000fe4000000000c */
[----:B------:R-:W-:Y:S01]  /*2bf0*/  PRMT R133, RZ, 0x7610, R133 ;  /* 0x00007610ff857816 */ /* 0x000fe20000000085 */
[----:B------:R-:W2:Y:S01]  /*2c00*/  @!P0 LDG.E.U16 R21, desc[UR20][R8.64+0x1c0] ;  /* 0x0001c01408158981 */ /* 0x000ea2000c1e1500 */
[-C--:B------:R-:W-:Y:S02]  /*2c10*/  ISETP.GE.AND P0, PT, R57, R95.reuse, PT ;  /* 0x0000005f3900720c */ /* 0x080fe40003f06270 */
[-C--:B------:R-:W-:Y:S01]  /*2c20*/  ISETP.GE.AND P1, PT, R59, R95.reuse, PT ;  /* 0x0000005f3b00720c */ /* 0x080fe20003f26270 */
[----:B------:R-:W3:Y:S01]  /*2c30*/  @!P3 LDG.E.U16 R15, desc[UR20][R8.64+0x140] ;  /* 0x00014014080fb981 */ /* 0x000ee2000c1e1500 */
[----:B------:R-:W-:-:S02]  /*2c40*/  ISETP.GE.AND P2, PT, R60, R95, PT ;  /* 0x0000005f3c00720c */ /* 0x000fc40003f46270 */
[-C--:B------:R-:W-:Y:S01]  /*2c50*/  ISETP.GE.AND P3, PT, R61, R95.reuse, PT ;  /* 0x0000005f3d00720c */ /* 0x080fe20003f66270 */
[----:B------:R-:W2:Y:S01]  /*2c60*/  @!P4 LDG.E.U16 R14, desc[UR20][R8.64+0x100] ;  /* 0x00010014080ec981 */ /* 0x000ea2000c1e1500 */
[-C--:B------:R-:W-:Y:S02]  /*2c70*/  ISETP.GE.AND P4, PT, R62, R95.reuse, PT ;  /* 0x0000005f3e00720c */ /* 0x080fe40003f86270 */
[----:B------:R-:W-:Y:S01]  /*2c80*/  PRMT R136, RZ, 0x7610, R136 ;  /* 0x00007610ff887816 */ /* 0x000fe20000000088 */
[----:B------:R-:W3:Y:S01]  /*2c90*/  @!P5 LDG.E.U16 R13, desc[UR20][R8.64+0xc0] ;  /* 0x0000c014080dd981 */ /* 0x000ee2000c1e1500 */
[----:B------:R-:W-:Y:S02]  /*2ca0*/  PRMT R135, RZ, 0x7610, R135 ;  /* 0x00007610ff877816 */ /* 0x000fe40000000087 */
[----:B------:R-:W-:Y:S01]  /*2cb0*/  PRMT R138, RZ, 0x7610, R138 ;  /* 0x00007610ff8a7816 */ /* 0x000fe2000000008a */
[----:B------:R-:W2:Y:S01]  /*2cc0*/  @!P0 LDG.E.U16 R134, desc[UR20][R8.64+0x200] ;  /* 0x0002001408868981 */ /* 0x000ea2000c1e1500 */
[----:B------:R-:W-:-:S02]  /*2cd0*/  ISETP.GE.AND P0, PT, R58, R95, PT ;  /* 0x0000005f3a00720c */ /* 0x000fc40003f06270 */
[-C--:B------:R-:W-:Y:S01]  /*2ce0*/  ISETP.GE.AND P5, PT, R63, R95.reuse, PT ;  /* 0x0000005f3f00720c */ /* 0x080fe20003fa6270 */
[----:B------:R-:W3:Y:S01]  /*2cf0*/  @!P6 LDG.E.U16 R12, desc[UR20][R8.64+0x80] ;  /* 0x00008014080ce981 */ /* 0x000ee2000c1e1500 */
[----:B------:R-:W-:Y:S02]  /*2d00*/  ISETP.GE.AND P6, PT, R64, R95, PT ;  /* 0x0000005f4000720c */ /* 0x000fe40003fc6270 */
        /* <DEDUP_REMOVED lines=9> */
[----:B------:R0:W2:Y:S01]  /*2da0*/  @!P6 LDG.E.U16 R139, desc[UR20][R8.64+0x3c0] ;  /* 0x0003c014088be981 */ /* 0x0000a2000c1e1500 */
[----:B------:R-:W-:-:S02]  /*2db0*/  P2R R142, PR, RZ, 0x1 ;  /* 0x00000001ff8e7803 */ /* 0x000fc40000000000 */
[-C--:B------:R-:W-:Y:S02]  /*2dc0*/  ISETP.GE.AND P0, PT, R42, R95.reuse, PT ;  /* 0x0000005f2a00720c */ /* 0x080fe40003f06270 */
[----:B------:R-:W-:Y:S02]  /*2dd0*/  P2R R141, PR, RZ, 0x2 ;  /* 0x00000002ff8d7803 */ /* 0x000fe40000000000 */
[----:B------:R-:W-:Y:S02]  /*2de0*/  ISETP.GE.AND P1, PT, R47, R95, PT ;  /* 0x0000005f2f00720c */ /* 0x000fe40003f26270 */
[----:B0-----:R-:W-:Y:S02]  /*2df0*/  PRMT R8, RZ, 0x7610, R8 ;  /* 0x00007610ff087816 */ /* 0x001fe40000000008 */
[----:B------:R-:W-:Y:S01]  /*2e00*/  PRMT R9, RZ, 0x7610, R9 ;  /* 0x00007610ff097816 */ /* 0x000fe20000000009 */
[----:B-----5:R-:W-:Y:S04]  /*2e10*/  STS.U16 [R73], R10 ;  /* 0x0000000a49007388 */ /* 0x020fe80000000400 */
[----:B----4-:R-:W-:Y:S04]  /*2e20*/  STS.U16 [R74+0x40], R11 ;  /* 0x0000400b4a007388 */ /* 0x010fe80000000400 */
[----:B---3--:R0:W-:Y:S04]  /*2e30*/  STS.U16 [R75+0x80], R12 ;  /* 0x0000800c4b007388 */ /* 0x0081e80000000400 */
[----:B------:R-:W-:Y:S04]  /*2e40*/  STS.U16 [R76+0xc0], R13 ;  /* 0x0000c00d4c007388 */ /* 0x000fe80000000400 */
[----:B--2---:R-:W-:Y:S04]  /*2e50*/  STS.U16 [R77+0x100], R14 ;  /* 0x0001000e4d007388 */ /* 0x004fe80000000400 */
[----:B------:R-:W-:Y:S04]  /*2e60*/  STS.U16 [R78+0x140], R15 ;  /* 0x0001400f4e007388 */ /* 0x000fe80000000400 */
[----:B------:R-:W-:Y:S04]  /*2e70*/  STS.U16 [R79+0x180], R20 ;  /* 0x000180144f007388 */ /* 0x000fe80000000400 */
[----:B------:R-:W-:Y:S01]  /*2e80*/  STS.U16 [R80+0x1c0], R21 ;  /* 0x0001c01550007388 */ /* 0x000fe20000000400 */
[----:B0-----:R-:W-:-:S03]  /*2e90*/  PRMT R12, RZ, 0x7610, R12 ;  /* 0x00007610ff0c7816 */ /* 0x001fc6000000000c */
[----:B------:R0:W-:Y:S04]  /*2ea0*/  STS.U16 [R117+0x200], R134 ;  /* 0x0002008675007388 */ /* 0x0001e80000000400 */
[----:B------:R1:W-:Y:S04]  /*2eb0*/  STS.U16 [R118+0x240], R133 ;  /* 0x0002408576007388 */ /* 0x0003e80000000400 */
[----:B------:R-:W-:Y:S04]  /*2ec0*/  STS.U16 [R119+0x280], R136 ;  /* 0x0002808877007388 */ /* 0x000fe80000000400 */
[----:B------:R-:W-:Y:S04]  /*2ed0*/  STS.U16 [R120+0x2c0], R135 ;  /* 0x0002c08778007388 */ /* 0x000fe80000000400 */
[----:B------:R-:W-:Y:S04]  /*2ee0*/  STS.U16 [R121+0x300], R138 ;  /* 0x0003008a79007388 */ /* 0x000fe80000000400 */
[----:B------:R-:W-:Y:S04]  /*2ef0*/  STS.U16 [R122+0x340], R137 ;  /* 0x000340897a007388 */ /* 0x000fe80000000400 */
[----:B------:R-:W-:Y:S04]  /*2f00*/  STS.U16 [R123+0x380], R140 ;  /* 0x0003808c7b007388 */ /* 0x000fe80000000400 */
[----:B------:R2:W-:Y:S01]  /*2f10*/  STS.U16 [R124+0x3c0], R139 ;  /* 0x0003c08b7c007388 */ /* 0x0005e20000000400 */
[----:B------:R-:W-:-:S03]  /*2f20*/  NOP ;  /* 0x0000000000007918 */ /* 0x000fc60000000000 */
[----:B------:R-:W3:Y:S01]  /*2f30*/  @!P0 LDG.E.U16 R12, desc[UR20][R4.64] ;  /* 0x00000014040c8981 */ /* 0x000ee2000c1e1500 */
[----:B------:R-:W-:Y:S02]  /*2f40*/  ISETP.GE.AND P0, PT, R51, R95, PT ;  /* 0x0000005f3300720c */ /* 0x000fe40003f06270 */
[----:B------:R-:W-:Y:S02]  /*2f50*/  PRMT R10, RZ, 0x7610, R10 ;  /* 0x00007610ff0a7816 */ /* 0x000fe4000000000a */
[----:B------:R-:W-:-:S06]  /*2f60*/  PRMT R11, RZ, 0x7610, R11 ;  /* 0x00007610ff0b7816 */ /* 0x000fcc000000000b */
[----:B------:R-:W4:Y:S04]  /*2f70*/  @!P1 LDG.E.U16 R11, desc[UR20][R4.64+0x40] ;  /* 0x00004014040b9981 */ /* 0x000f28000c1e1500 */
[----:B------:R-:W5:Y:S01]  /*2f80*/  @!P0 LDG.E.U16 R10, desc[UR20][R4.64+0x80] ;  /* 0x00008014040a8981 */ /* 0x000f62000c1e1500 */
[-C--:B------:R-:W-:Y:S02]  /*2f90*/  ISETP.GE.AND P0, PT, R53, R95.reuse, PT ;  /* 0x0000005f3500720c */ /* 0x080fe40003f06270 */
[----:B------:R-:W-:Y:S02]  /*2fa0*/  ISETP.GE.AND P1, PT, R52, R95, PT ;  /* 0x0000005f3400720c */ /* 0x000fe40003f26270 */
[----:B0-----:R-:W-:-:S09]  /*2fb0*/  PRMT R134, RZ, 0x7610, R134 ;  /* 0x00007610ff867816 */ /* 0x001fd20000000086 */
[----:B------:R-:W5:Y:S01]  /*2fc0*/  @!P0 LDG.E.U16 R8, desc[UR20][R4.64+0x100] ;  /* 0x0001001404088981 */ /* 0x000f62000c1e1500 */
[----:B------:R-:W-:-:S03]  /*2fd0*/  ISETP.GE.AND P0, PT, R55, R95, PT ;  /* 0x0000005f3700720c */ /* 0x000fc60003f06270 */
[----:B------:R-:W5:Y:S01]  /*2fe0*/  @!P1 LDG.E.U16 R9, desc[UR20][R4.64+0xc0] ;  /* 0x0000c01404099981 */ /* 0x000f62000c1e1500 */
[----:B------:R-:W-:Y:S02]  /*2ff0*/  ISETP.GE.AND P1, PT, R54, R95, PT ;  /* 0x0000005f3600720c */ /* 0x000fe40003f26270 */
[----:B------:R-:W-:-:S07]  /*3000*/  PRMT R13, RZ, 0x7610, R13 ;  /* 0x00007610ff0d7816 */ /* 0x000fce000000000d */
[----:B------:R-:W5:Y:S01]  /*3010*/  @!P0 LDG.E.U16 R134, desc[UR20][R4.64+0x180] ;  /* 0x0001801404868981 */ /* 0x000f62000c1e1500 */
[-C--:B------:R-:W-:Y:S01]  /*3020*/  ISETP.GE.AND P0, PT, R57, R95.reuse, PT ;  /* 0x0000005f3900720c */ /* 0x080fe20003f06270 */
[----:B-1----:R-:W-:Y:S01]  /*3030*/  FMUL.FTZ R133, R7, R94 ;  /* 0x0000005e07857220 */ /* 0x002fe20000410000 */
[----:B------:R-:W-:Y:S01]  /*3040*/  PRMT R20, RZ, 0x7610, R20 ;  /* 0x00007610ff147816 */ /* 0x000fe20000000014 */
[----:B------:R-:W5:Y:S01]  /*3050*/  @!P1 LDG.E.U16 R13, desc[UR20][R4.64+0x140] ;  /* 0x00014014040d9981 */ /* 0x000f62000c1e1500 */
[----:B------:R-:W-:Y:S01]  /*3060*/  ISETP.GE.AND P1, PT, R56, R95, PT ;  /* 0x0000005f3800720c */ /* 0x000fe20003f26270 */
[----:B--2---:R-:W-:Y:S01]  /*3070*/  FMUL.FTZ R139, R6, 1.4426950216293334961 ;  /* 0x3fb8aa3b068b7820 */ /* 0x004fe20000410000 */
[----:B------:R-:W-:Y:S01]  /*3080*/  FMUL.RZ R140, R133, 0.15915493667125701904 ;  /* 0x3e22f983858c7820 */ /* 0x000fe2000040c000 */
[----:B------:R-:W-:Y:S02]  /*3090*/  FMUL.FTZ R133, R7, R82 ;  /* 0x0000005207857220 */ /* 0x000fe40000410000 */
[----:B------:R-:W-:Y:S01]  /*30a0*/  FMUL.FTZ R6, R139, R94 ;  /* 0x0000005e8b067220 */ /* 0x000fe20000410000 */
[----:B------:R-:W-:-:S03]  /*30b0*/  PRMT R21, RZ, 0x7610, R21 ;  /* 0x00007610ff157816 */ /* 0x000fc60000000015 */
[----:B------:R-:W2:Y:S01]  /*30c0*/  @!P0 LDG.E.U16 R20, desc[UR20][R4.64+0x200] ;  /* 0x0002001404148981 */ /* 0x000ea2000c1e1500 */
[----:B------:R-:W-:Y:S01]  /*30d0*/  ISETP.NE.AND P0, PT, R142, RZ, PT ;  /* 0x000000ff8e00720c */ /* 0x000fe20003f05270 */
[----:B------:R-:W-:Y:S01]  /*30e0*/  FMUL.RZ R142, R133, 0.15915493667125701904 ;  /* 0x3e22f983858e7820 */ /* 0x000fe2000040c000 */
[----:B------:R-:W-:Y:S01]  /*30f0*/  FMUL.FTZ R133, R139, R82 ;  /* 0x000000528b857220 */ /* 0x000fe20000410000 */
[----:B------:R-:W-:Y:S01]  /*3100*/  MUFU.COS R135, R140 ;  /* 0x0000008c00877308 */ /* 0x000fe20000000000 */
[----:B------:R-:W2:Y:S01]  /*3110*/  @!P1 LDG.E.U16 R21, desc[UR20][R4.64+0x1c0] ;  /* 0x0001c01404159981 */ /* 0x000ea2000c1e1500 */
[----:B------:R-:W-:Y:S01]  /*3120*/  ISETP.NE.AND P1, PT, R141, RZ, PT ;  /* 0x000000ff8d00720c */ /* 0x000fe20003f25270 */
[----:B------:R-:W-:-:S05]  /*3130*/  FMUL.FTZ R138, R7, R84 ;  /* 0x00000054078a7220 */ /* 0x000fca0000410000 */
[----:B------:R-:W0:Y:S01]  /*3140*/  MUFU.EX2 R6, R6 ;  /* 0x0000000600067308 */ /* 0x000e220000000800 */
[----:B------:R-:W-:-:S07]  /*3150*/  FMUL.RZ R144, R138, 0.15915493667125701904 ;  /* 0x3e22f9838a907820 */ /* 0x000fce000040c000 */
[----:B------:R1:W-:Y:S01]  /*3160*/  MUFU.EX2 R136, R133 ;  /* 0x0000008500887308 */ /* 0x0003e20000000800 */
[----:B------:R-:W-:-:S07]  /*3170*/  FMUL.FTZ R138, R139, R84 ;  /* 0x000000548b8a7220 */ /* 0x000fce0000410000 */
[----:B------:R0:W0:Y:S01]  /*3180*/  MUFU.SIN R137, R140 ;  /* 0x0000008c00897308 */ /* 0x0000220000000400 */
[----:B-1----:R-:W-:-:S04]  /*3190*/  FMUL.FTZ R133, R7, R88 ;  /* 0x0000005807857220 */ /* 0x002fc80000410000 */
[----:B------:R-:W-:-:S03]  /*31a0*/  FMUL.RZ R148, R133, 0.15915493667125701904 ;  /* 0x3e22f98385947820 */ /* 0x000fc6000040c000 */
[----:B------:R-:W1:Y:S01]  /*31b0*/  MUFU.SIN R141, R142 ;  /* 0x0000008e008d7308 */ /* 0x000e620000000400 */
[C---:B0-----:R-:W-:Y:S01]  /*31c0*/  FMUL.FTZ R140, R7.reuse, R86 ;  /* 0x00000056078c7220 */ /* 0x041fe20000410000 */
[----:B------:R-:W-:-:S03]  /*31d0*/  FMUL.FTZ R133, R7, R90 ;  /* 0x0000005a07857220 */ /* 0x000fc60000410000 */
[----:B------:R-:W-:-:S03]  /*31e0*/  FMUL.RZ R146, R140, 0.15915493667125701904 ;  /* 0x3e22f9838c927820 */ /* 0x000fc6000040c000 */
[----:B------:R0:W1:Y:S01]  /*31f0*/  MUFU.COS R143, R142 ;  /* 0x0000008e008f7308 */ /* 0x0000620000000000 */
[----:B------:R-:W-:Y:S02]  /*3200*/  FMUL.FTZ R154, R6, R135 ;  /* 0x00000087069a7220 */ /* 0x000fe40000410000 */
[----:B------:R-:W-:Y:S05]  /*3210*/  LDS.U16 R135, [R109+0x2] ;  /* 0x000002006d877984 */ /* 0x000fea0000000400 */
[----:B------:R-:W-:Y:S01]  /*3220*/  MUFU.SIN R151, R146 ;  /* 0x0000009200977308 */ /* 0x000fe20000000400 */
[----:B0-----:R-:W-:-:S07]  /*3230*/  FMUL.FTZ R142, R139, R88 ;  /* 0x000000588b8e7220 */ /* 0x001fce0000410000 */
[----:B------:R0:W-:Y:S01]  /*3240*/  MUFU.COS R153, R146 ;  /* 0x0000009200997308 */ /* 0x0001e20000000000 */
[----:B------:R-:W-:Y:S01]  /*3250*/  FMUL.FTZ R140, R139, R86 ;  /* 0x000000568b8c7220 */ /* 0x000fe20000410000 */
[----:B0-----:R-:W-:Y:S02]  /*3260*/  FMUL.RZ R146, R133, 0.15915493667125701904 ;  /* 0x3e22f98385927820 */ /* 0x001fe4000040c000 */
[----:B------:R-:W0:Y:S04]  /*3270*/  LDS.U16 R133, [R116] ;  /* 0x0000000074857984 */ /* 0x000e280000000400 */
[----:B------:R-:W-:Y:S01]  /*3280*/  MUFU.COS R147, R144 ;  /* 0x0000009000937308 */ /* 0x000fe20000000000 */
[----:B------:R-:W-:Y:S01]  /*3290*/  FMUL.FTZ R156, R6, R137 ;  /* 0x00000089069c7220 */ /* 0x000fe20000410000 */
[----:B-1----:R-:W-:Y:S01]  /*32a0*/  FMUL.FTZ R141, R136, R141 ;  /* 0x0000008d888d7220 */ /* 0x002fe20000410000 */
[----:B------:R-:W1:Y:S05]  /*32b0*/  LDS.U16 R137, [R111+0x6] ;  /* 0x000006006f897984 */ /* 0x000e6a0000000400 */
[----:B------:R-:W0:Y:S08]  /*32c0*/  MUFU.EX2 R138, R138 ;  /* 0x0000008a008a7308 */ /* 0x000e300000000800 */
[----:B------:R0:W-:Y:S08]  /*32d0*/  MUFU.SIN R145, R144 ;  /* 0x0000009000917308 */ /* 0x0001f00000000400 */
[----:B------:R-:W-:Y:S01]  /*32e0*/  MUFU.SIN R155, R148 ;  /* 0x00000094009b7308 */ /* 0x000fe20000000400 */
[----:B0-----:R-:W-:-:S07]  /*32f0*/  FMUL.FTZ R144, R139, R90 ;  /* 0x0000005a8b907220 */ /* 0x001fce0000410000 */
[----:B------:R0:W-:Y:S08]  /*3300*/  MUFU.COS R157, R148 ;  /* 0x00000094009d7308 */ /* 0x0001f00000000000 */
[----:B------:R-:W1:Y:S01]  /*3310*/  MUFU.EX2 R142, R142 ;  /* 0x0000008e008e7308 */ /* 0x000e620000000800 */
[----:B0-----:R-:W-:Y:S02]  /*3320*/  FMUL.FTZ R148, R136, R143 ;  /* 0x0000008f88947220 */ /* 0x001fe40000410000 */
[----:B------:R-:W0:Y:S05]  /*3330*/  LDS.U16 R136, [R110+0x4] ;  /* 0x000004006e887984 */ /* 0x000e2a0000000400 */
[----:B------:R-:W-:Y:S08]  /*3340*/  MUFU.EX2 R144, R144 ;  /* 0x0000009000907308 */ /* 0x000ff00000000800 */
[----:B------:R-:W0:Y:S08]  /*3350*/  MUFU.COS R161, R146 ;  /* 0x0000009200a17308 */ /* 0x000e300000000000 */
[----:B------:R-:W0:Y:S01]  /*3360*/  MUFU.SIN R159, R146 ;  /* 0x00000092009f7308 */ /* 0x000e220000000400 */
[----:B------:R-:W-:Y:S01]  /*3370*/  PRMT R15, RZ, 0x7610, R15 ;  /* 0x00007610ff0f7816 */ /* 0x000fe2000000000f */
[----:B------:R-:W-:-:S06]  /*3380*/  FMUL.FTZ R149, R138, R147 ;  /* 0x000000938a957220 */ /* 0x000fcc0000410000 */
[----:B------:R-:W0:Y:S01]  /*3390*/  MUFU.EX2 R140, R140 ;  /* 0x0000008c008c7308 */ /* 0x000e220000000800 */
[----:B------:R-:W-:Y:S01]  /*33a0*/  PRMT R14, RZ, 0x7610, R14 ;  /* 0x00007610ff0e7816 */ /* 0x000fe2000000000e */
[C---:B-1----:R-:W-:Y:S01]  /*33b0*/  FMUL.FTZ R157, R142.reuse, R157 ;  /* 0x0000009d8e9d7220 */ /* 0x042fe20000410000 */
[----:B------:R-:W-:Y:S01]  /*33c0*/  FMUL.FTZ R158, R142, R155 ;  /* 0x0000009b8e9e7220 */ /* 0x000fe20000410000 */
[----:B------:R-:W-:Y:S01]  /*33d0*/  PRMT R147, RZ, 0x7610, R147 ;  /* 0x00007610ff937816 */ /* 0x000fe20000000093 */
[----:B------:R-:W-:Y:S01]  /*33e0*/  FMUL.FTZ R150, R138, R145 ;  /* 0x000000918a967220 */ /* 0x000fe20000410000 */
[----:B------:R-:W-:Y:S01]  /*33f0*/  PRMT R142, RZ, 0x7610, R142 ;  /* 0x00007610ff8e7816 */ /* 0x000fe2000000008e */
[----:B------:R-:W2:Y:S01]  /*3400*/  @!P0 LDG.E.U16 R15, desc[UR20][R4.64+0x240] ;  /* 0x00024014040f8981 */ /* 0x000ea2000c1e1500 */
[----:B------:R-:W-:Y:S02]  /*3410*/  PRMT R145, RZ, 0x7610, R145 ;  /* 0x00007610ff917816 */ /* 0x000fe40000000091 */
[----:B------:R-:W-:Y:S01]  /*3420*/  PRMT R6, RZ, 0x7610, R6 ;  /* 0x00007610ff067816 */ /* 0x000fe20000000006 */
[----:B------:R-:W2:Y:S01]  /*3430*/  @!P1 LDG.E.U16 R14, desc[UR20][R4.64+0x280] ;  /* 0x00028014040e9981 */ /* 0x000ea2000c1e1500 */
[C---:B0-----:R-:W-:Y:S01]  /*3440*/  FMUL.FTZ R161, R144.reuse, R161 ;  /* 0x000000a190a17220 */ /* 0x041fe20000410000 */
[----:B------:R-:W-:-:S02]  /*3450*/  FMUL.FTZ R162, R144, R159 ;  /* 0x0000009f90a27220 */ /* 0x000fc40000410000 */
[----:B------:R-:W2:Y:S04]  /*3460*/  @!P2 LDG.E.U16 R147, desc[UR20][R4.64+0x2c0] ;  /* 0x0002c0140493a981 */ /* 0x000ea8000c1e1500 */
[----:B------:R-:W2:Y:S01]  /*3470*/  @!P3 LDG.E.U16 R142, desc[UR20][R4.64+0x300] ;  /* 0x00030014048eb981 */ /* 0x000ea2000c1e1500 */
[C---:B------:R-:W-:Y:S01]  /*3480*/  FMUL.FTZ R153, R140.reuse, R153 ;  /* 0x000000998c997220 */ /* 0x040fe20000410000 */
[----:B------:R-:W-:Y:S02]  /*3490*/  FMUL.FTZ R151, R140, R151 ;  /* 0x000000978c977220 */ /* 0x000fe40000410000 */
[----:B------:R-:W2:Y:S01]  /*34a0*/  @!P4 LDG.E.U16 R145, desc[UR20][R4.64+0x340] ;  /* 0x000340140491c981 */ /* 0x000ea2000c1e1500 */
[----:B------:R-:W-:-:S03]  /*34b0*/  FMUL.FTZ R140, R7, R92 ;  /* 0x0000005c078c7220 */ /* 0x000fc60000410000 */
[----:B------:R-:W0:Y:S01]  /*34c0*/  LDS.U16 R144, [R112+0x8] ;  /* 0x0000080070907984 */ /* 0x000e220000000400 */
[----:B------:R-:W-:-:S03]  /*34d0*/  FMUL.FTZ R164, R7, R96 ;  /* 0x0000006007a47220 */ /* 0x000fc60000410000 */
[----:B------:R-:W2:Y:S04]  /*34e0*/  @!P5 LDG.E.U16 R6, desc[UR20][R4.64+0x380] ;  /* 0x000380140406d981 */ /* 0x000ea8000c1e1500 */
[----:B------:R-:W1:Y:S01]  /*34f0*/  LDS.U16 R7, [R113+0xa] ;  /* 0x00000a0071077984 */ /* 0x000e620000000400 */
[C---:B------:R-:W-:Y:S01]  /*3500*/  FMUL.FTZ R138, R139.reuse, R92 ;  /* 0x0000005c8b8a7220 */ /* 0x040fe20000410000 */
[----:B------:R-:W-:Y:S01]  /*3510*/  PRMT R143, RZ, 0x7610, R143 ;  /* 0x00007610ff8f7816 */ /* 0x000fe2000000008f */
[----:B------:R-:W-:Y:S01]  /*3520*/  FMUL.FTZ R160, R139, R96 ;  /* 0x000000608ba07220 */ /* 0x000fe20000410000 */
[----:B------:R-:W-:Y:S02]  /*3530*/  SHF.L.U32 R139, R133, 0x10, RZ ;  /* 0x00000010858b7819 */ /* 0x000fe400000006ff */
[----:B------:R-:W-:-:S02]  /*3540*/  SHF.L.U32 R135, R135, 0x10, RZ ;  /* 0x0000001087877819 */ /* 0x000fc400000006ff */
[----:B------:R0:W2:Y:S01]  /*3550*/  @!P6 LDG.E.U16 R143, desc[UR20][R4.64+0x3c0] ;  /* 0x0003c014048fe981 */ /* 0x0000a2000c1e1500 */
[----:B------:R-:W-:Y:S01]  /*3560*/  FMUL.FTZ R139, R106, R139 ;  /* 0x0000008b6a8b7220 */ /* 0x000fe20000410000 */
[-C--:B------:R-:W-:Y:S02]  /*3570*/  ISETP.GE.U32.AND P0, PT, R28, R69.reuse, PT ;  /* 0x000000451c00720c */ /* 0x080fe40003f06070 */
[----:B------:R-:W-:Y:S01]  /*3580*/  ISETP.GE.U32.AND P1, PT, R31, R69, PT ;  /* 0x000000451f00720c */ /* 0x000fe20003f26070 */
[----:B------:R0:W-:Y:S01]  /*3590*/  MUFU.EX2 R152, R138 ;  /* 0x0000008a00987308 */ /* 0x0001e20000000800 */
[----:B------:R-:W-:Y:S01]  /*35a0*/  FMUL.RZ R163, R140, 0.15915493667125701904 ;  /* 0x3e22f9838ca37820 */ /* 0x000fe2000040c000 */
[----:B------:R-:W-:Y:S01]  /*35b0*/  IMAD.U32 R146, R137, 0x10000, RZ ;  /* 0x0001000089927824 */ /* 0x000fe200078e00ff */
[----:B0-----:R-:W0:Y:S01]  /*35c0*/  LDS.U16 R4, [R114+0xc] ;  /* 0x00000c0072047984 */ /* 0x001e220000000400 */
[----:B------:R-:W-:-:S03]  /*35d0*/  SHF.L.U32 R140, R136, 0x10, RZ ;  /* 0x00000010888c7819 */ /* 0x000fc600000006ff */
[----:B------:R-:W3:Y:S01]  /*35e0*/  LDS.U16 R5, [R115+0xe] ;  /* 0x00000e0073057984 */ /* 0x000ee20000000400 */
[----:B------:R-:W-:Y:S01]  /*35f0*/  FMUL.FTZ R138, R106, R135 ;  /* 0x000000876a8a7220 */ /* 0x000fe20000410000 */
[----:B------:R-:W-:Y:S02]  /*3600*/  FSEL R133, R141, RZ, !P1 ;  /* 0x000000ff8d857208 */ /* 0x000fe40004800000 */
[----:B------:R-:W-:Y:S01]  /*3610*/  FSEL R136, R139, RZ, !P0 ;  /* 0x000000ff8b887208 */ /* 0x000fe20004000000 */
[C---:B------:R-:W-:Y:S01]  /*3620*/  FMUL.FTZ R137, R105.reuse, R146 ;  /* 0x0000009269897220 */ /* 0x040fe20000410000 */
[----:B------:R-:W-:Y:S01]  /*3630*/  MUFU.SIN R155, R163 ;  /* 0x000000a3009b7308 */ /* 0x000fe20000000400 */
[----:B------:R-:W-:Y:S02]  /*3640*/  FSEL R135, R148, 1, !P1 ;  /* 0x3f80000094877808 */ /* 0x000fe40004800000 */
[----:B------:R-:W-:Y:S01]  /*3650*/  FSEL R138, R138, RZ, !P0 ;  /* 0x000000ff8a8a7208 */ /* 0x000fe20004000000 */
[----:B------:R-:W-:-:S04]  /*3660*/  FMUL.FTZ R139, R105, R140 ;  /* 0x0000008c698b7220 */ /* 0x000fc80000410000 */
[----:B------:R1:W0:Y:S01]  /*3670*/  MUFU.COS R159, R163 ;  /* 0x000000a3009f7308 */ /* 0x0002220000000000 */
[----:B------:R-:W-:Y:S01]  /*3680*/  ISETP.GE.U32.AND P2, PT, R32, R69, PT ;  /* 0x000000452000720c */ /* 0x000fe20003f46070 */
[-C--:B------:R-:W-:Y:S01]  /*3690*/  FMUL.FTZ R141, R138, R133.reuse ;  /* 0x000000858a8d7220 */ /* 0x080fe20000410000 */
[----:B------:R-:W-:Y:S01]  /*36a0*/  FSEL R137, R137, RZ, !P1 ;  /* 0x000000ff89897208 */ /* 0x000fe20004800000 */
[----:B-1----:R-:W-:Y:S01]  /*36b0*/  FMUL.FTZ R163, R136, R133 ;  /* 0x0000008588a37220 */ /* 0x002fe20000410000 */
[----:B------:R-:W-:-:S03]  /*36c0*/  FSEL R139, R139, RZ, !P1 ;  /* 0x000000ff8b8b7208 */ /* 0x000fc60004800000 */
[-C--:B------:R-:W-:Y:S01]  /*36d0*/  FFMA.FTZ R148, R138, R135.reuse, R163 ;  /* 0x000000878a947223 */ /* 0x080fe200000100a3 */
[----:B------:R-:W-:Y:S01]  /*36e0*/  FSEL R140, R150, RZ, !P2 ;  /* 0x000000ff968c7208 */ /* 0x000fe20005000000 */
[----:B------:R-:W-:Y:S02]  /*36f0*/  FFMA.FTZ R146, R136, R135, -R141 ;  /* 0x0000008788927223 */ /* 0x000fe4000001088d */
[----:B------:R-:W-:Y:S01]  /*3700*/  FADD.FTZ R148, R137, R148 ;  /* 0x0000009489947221 */ /* 0x000fe20000010000 */
[----:B------:R-:W-:Y:S01]  /*3710*/  FSEL R141, R149, 1, !P2 ;  /* 0x3f800000958d7808 */ /* 0x000fe20005000000 */
[----:B------:R-:W-:Y:S01]  /*3720*/  FADD.FTZ R146, R139, R146 ;  /* 0x000000928b927221 */ /* 0x000fe20000010000 */
[----:B------:R-:W-:Y:S01]  /*3730*/  SHF.L.U32 R144, R144, 0x10, RZ ;  /* 0x0000001090907819 */ /* 0x000fe200000006ff */
[C---:B------:R-:W-:Y:S02]  /*3740*/  FMUL.FTZ R150, R140.reuse, R148 ;  /* 0x000000948c967220 */ /* 0x040fe40000410000 */
[----:B------:R-:W-:-:S02]  /*3750*/  FMUL.FTZ R149, R140, R146 ;  /* 0x000000928c957220 */ /* 0x000fc40000410000 */
[----:B------:R-:W-:Y:S01]  /*3760*/  FFMA.FTZ R167, R141, R146, -R150 ;  /* 0x000000928da77223 */ /* 0x000fe20000010896 */
[----:B------:R-:W-:Y:S01]  /*3770*/  SHF.L.U32 R146, R7, 0x10, RZ ;  /* 0x0000001007927819 */ /* 0x000fe200000006ff */
[C---:B------:R-:W-:Y:S01]  /*3780*/  FMUL.FTZ R144, R103.reuse, R144 ;  /* 0x0000009067907220 */ /* 0x040fe20000410000 */
[C---:B0-----:R-:W-:Y:S01]  /*3790*/  FMUL.FTZ R163, R152.reuse, R159 ;  /* 0x0000009f98a37220 */ /* 0x041fe20000410000 */
[----:B------:R-:W-:Y:S01]  /*37a0*/  FMUL.FTZ R166, R152, R155 ;  /* 0x0000009b98a67220 */ /* 0x000fe20000410000 */
[----:B------:R-:W0:Y:S01]  /*37b0*/  LDS.U16 R7, [R125+0x10] ;  /* 0x000010007d077984 */ /* 0x000e220000000400 */
[----:B------:R-:W-:Y:S01]  /*37c0*/  FMUL.FTZ R152, R103, R146 ;  /* 0x0000009267987220 */ /* 0x000fe20000410000 */
[----:B------:R-:W-:Y:S02]  /*37d0*/  ISETP.GE.U32.AND P1, PT, R33, R69, PT ;  /* 0x000000452100720c */ /* 0x000fe40003f26070 */
[----:B------:R-:W-:Y:S01]  /*37e0*/  FSEL R146, R144, RZ, !P2 ;  /* 0x000000ff90927208 */ /* 0x000fe20005000000 */
[----:B------:R-:W1:Y:S01]  /*37f0*/  LDS.U16 R155, [R126+0x12] ;  /* 0x000012007e9b7984 */ /* 0x000e620000000400 */
[----:B------:R-:W-:Y:S01]  /*3800*/  FSEL R144, R151, RZ, !P1 ;  /* 0x000000ff97907208 */ /* 0x000fe20004800000 */
[----:B------:R-:W-:Y:S01]  /*3810*/  FFMA.FTZ R169, R141, R148, R149 ;  /* 0x000000948da97223 */ /* 0x000fe20000010095 */
[----:B------:R-:W-:Y:S01]  /*3820*/  FSEL R152, R152, RZ, !P2 ;  /* 0x000000ff98987208 */ /* 0x000fe20005000000 */
[----:B------:R-:W-:Y:S01]  /*3830*/  FADD.FTZ R167, R146, R167 ;  /* 0x000000a792a77221 */ /* 0x000fe20000010000 */
[----:B------:R-:W-:Y:S01]  /*3840*/  FMUL.RZ R168, R164, 0.15915493667125701904 ;  /* 0x3e22f983a4a87820 */ /* 0x000fe2000040c000 */
[----:B------:R-:W-:Y:S01]  /*3850*/  FSEL R149, R153, 1, !P1 ;  /* 0x3f80000099957808 */ /* 0x000fe20004800000 */
[----:B------:R-:W-:Y:S01]  /*3860*/  IMAD.U32 R4, R4, 0x10000, RZ ;  /* 0x0001000004047824 */ /* 0x000fe200078e00ff */
[----:B---3--:R-:W-:Y:S01]  /*3870*/  SHF.L.U32 R148, R5, 0x10, RZ ;  /* 0x0000001005947819 */ /* 0x008fe200000006ff */
[----:B------:R-:W-:Y:S01]  /*3880*/  FADD.FTZ R169, R152, R169 ;  /* 0x000000a998a97221 */ /* 0x000fe20000010000 */
[C---:B------:R-:W-:Y:S01]  /*3890*/  FMUL.FTZ R164, R144.reuse, R167 ;  /* 0x000000a790a47220 */ /* 0x040fe20000410000 */
[----:B------:R-:W-:Y:S01]  /*38a0*/  MUFU.EX2 R160, R160 ;  /* 0x000000a000a07308 */ /* 0x000fe20000000800 */
[C---:B------:R-:W-:Y:S01]  /*38b0*/  FMUL.FTZ R150, R101.reuse, R4 ;  /* 0x0000000465967220 */ /* 0x040fe20000410000 */
[----:B------:R-:W-:Y:S01]  /*38c0*/  FMUL.FTZ R148, R101, R148 ;  /* 0x0000009465947220 */ /* 0x000fe20000410000 */
[CC--:B------:R-:W-:Y:S01]  /*38d0*/  FFMA.FTZ R153, R149.reuse, R169.reuse, R164 ;  /* 0x000000a995997223 */ /* 0x0c0fe200000100a4 */
[----:B------:R-:W-:Y:S01]  /*38e0*/  FMUL.FTZ R164, R144, R169 ;  /* 0x000000a990a47220 */ /* 0x000fe20000410000 */
[----:B------:R-:W3:Y:S03]  /*38f0*/  LDS.U16 R4, [R127+0x14] ;  /* 0x000014007f047984 */ /* 0x000ee60000000400 */
[----:B------:R-:W4:Y:S01]  /*3900*/  MUFU.COS R165, R168 ;  /* 0x000000a800a57308 */ /* 0x000f220000000000 */
[----:B------:R-:W-:Y:S01]  /*3910*/  ISETP.GE.U32.AND P3, PT, R34, R69, PT ;  /* 0x000000452200720c */ /* 0x000fe20003f66070 */
[----:B------:R-:W-:Y:S01]  /*3920*/  FFMA.FTZ R167, R149, R167, -R164 ;  /* 0x000000a795a77223 */ /* 0x000fe200000108a4 */
[----:B------:R-:W-:Y:S01]  /*3930*/  FSEL R150, R150, RZ, !P1 ;  /* 0x000000ff96967208 */ /* 0x000fe20004800000 */
[----:B------:R-:W5:Y:S04]  /*3940*/  LDS.U16 R5, [R128+0x16] ;  /* 0x0000160080057984 */ /* 0x000f680000000400 */
[----:B------:R0:W1:Y:S01]  /*3950*/  MUFU.SIN R159, R168 ;  /* 0x000000a8009f7308 */ /* 0x0000620000000400 */
[----:B------:R-:W-:-:S02]  /*3960*/  FSEL R148, R148, RZ, !P1 ;  /* 0x000000ff94947208 */ /* 0x000fc40004800000 */
[----:B------:R-:W-:Y:S01]  /*3970*/  FSEL R151, R158, RZ, !P3 ;  /* 0x000000ff9e977208 */ /* 0x000fe20005800000 */
[----:B------:R-:W-:Y:S01]  /*3980*/  FADD.FTZ R158, R150, R167 ;  /* 0x000000a7969e7221 */ /* 0x000fe20000010000 */
[----:B------:R-:W-:Y:S01]  /*3990*/  FSEL R154, R154, 1, !P0 ;  /* 0x3f8000009a9a7808 */ /* 0x000fe20004000000 */
[----:B------:R-:W-:Y:S01]  /*39a0*/  FADD.FTZ R164, R148, R153 ;  /* 0x0000009994a47221 */ /* 0x000fe20000010000 */
[----:B------:R-:W-:Y:S01]  /*39b0*/  FSEL R153, R157, 1, !P3 ;  /* 0x3f8000009d997808 */ /* 0x000fe20005800000 */
[C---:B------:R-:W-:Y:S01]  /*39c0*/  FMUL.FTZ R157, R151.reuse, R158 ;  /* 0x0000009e979d7220 */ /* 0x040fe20000410000 */
[----:B----4-:R-:W-:Y:S01]  /*39d0*/  FMUL.FTZ R169, R160, R165 ;  /* 0x000000a5a0a97220 */ /* 0x010fe20000410000 */
[----:B------:R-:W-:Y:S01]  /*39e0*/  FSEL R156, R156, RZ, !P0 ;  /* 0x000000ff9c9c7208 */ /* 0x000fe20004000000 */
[----:B------:R-:W4:Y:S01]  /*39f0*/  LDS.U16 R165, [R130+0x1a] ;  /* 0x00001a0082a57984 */ /* 0x000f220000000400 */
[-C--:B0-----:R-:W-:Y:S01]  /*3a00*/  FMUL.FTZ R168, R151, R164.reuse ;  /* 0x000000a497a87220 */ /* 0x081fe20000410000 */
[----:B------:R-:W-:-:S02]  /*3a10*/  FFMA.FTZ R173, R153, R164, R157 ;  /* 0x000000a499ad7223 */ /* 0x000fc4000001009d */
[----:B------:R-:W0:Y:S01]  /*3a20*/  LDS.U16 R164, [R129+0x18] ;  /* 0x0000180081a47984 */ /* 0x000e220000000400 */
[----:B-1----:R-:W-:Y:S01]  /*3a30*/  FMUL.FTZ R170, R160, R159 ;  /* 0x0000009fa0aa7220 */ /* 0x002fe20000410000 */
[-C--:B------:R-:W-:Y:S01]  /*3a40*/  FMUL.FTZ R159, R154, R133.reuse ;  /* 0x000000859a9f7220 */ /* 0x080fe20000410000 */
[----:B------:R-:W-:-:S03]  /*3a50*/  FMUL.FTZ R157, R156, R133 ;  /* 0x000000859c9d7220 */ /* 0x000fc60000410000 */
[-C--:B------:R-:W-:Y:S01]  /*3a60*/  FFMA.FTZ R167, R156, R135.reuse, R159 ;  /* 0x000000879ca77223 */ /* 0x080fe2000001009f */
[----:B------:R-:W-:Y:S01]  /*3a70*/  FFMA.FTZ R172, R153, R158, -R168 ;  /* 0x0000009e99ac7223 */ /* 0x000fe200000108a8 */
[----:B------:R-:W-:Y:S01]  /*3a80*/  SHF.L.U32 R158, R7, 0x10, RZ ;  /* 0x00000010079e7819 */ /* 0x000fe200000006ff */
[----:B------:R-:W-:Y:S01]  /*3a90*/  FFMA.FTZ R7, R154, R135, -R157 ;  /* 0x000000879a077223 */ /* 0x000fe2000001089d */
[----:B------:R-:W-:Y:S01]  /*3aa0*/  FMUL.FTZ R168, R140, R167 ;  /* 0x000000a78ca87220 */ /* 0x000fe20000410000 */
[----:B------:R-:W-:Y:S02]  /*3ab0*/  SHF.L.U32 R160, R155, 0x10, RZ ;  /* 0x000000109ba07819 */ /* 0x000fe400000006ff */
[----:B------:R-:W-:Y:S01]  /*3ac0*/  ISETP.GE.U32.AND P0, PT, R35, R69, PT ;  /* 0x000000452300720c */ /* 0x000fe20003f06070 */
[-C--:B------:R-:W-:Y:S02]  /*3ad0*/  FFMA.FTZ R171, R141, R7.reuse, -R168 ;  /* 0x000000078dab7223 */ /* 0x080fe400000108a8 */
[----:B------:R-:W1:Y:S01]  /*3ae0*/  LDS.U16 R168, [R132+0x1e] ;  /* 0x00001e0084a87984 */ /* 0x000e620000000400 */
[----:B------:R-:W-:Y:S01]  /*3af0*/  FSEL R155, R162, RZ, !P0 ;  /* 0x000000ffa29b7208 */ /* 0x000fe20004000000 */
[----:B------:R-:W-:Y:S01]  /*3b00*/  FMUL.FTZ R160, R99, R160 ;  /* 0x000000a063a07220 */ /* 0x000fe20000410000 */
[----:B------:R-:W-:-:S02]  /*3b10*/  FMUL.FTZ R162, R140, R7 ;  /* 0x000000078ca27220 */ /* 0x000fc40000410000 */
[----:B------:R-:W1:Y:S01]  /*3b20*/  LDS.U16 R7, [R131+0x1c] ;  /* 0x00001c0083077984 */ /* 0x000e620000000400 */
[----:B------:R-:W-:Y:S01]  /*3b30*/  FMUL.FTZ R159, R99, R158 ;  /* 0x0000009e639f7220 */ /* 0x000fe20000410000 */
[----:B------:R-:W-:Y:S02]  /*3b40*/  FSEL R158, R160, RZ, !P3 ;  /* 0x000000ffa09e7208 */ /* 0x000fe40005800000 */
[----:B---3--:R-:W-:Y:S02]  /*3b50*/  SHF.L.U32 R4, R4, 0x10, RZ ;  /* 0x0000001004047819 */ /* 0x008fe400000006ff */
[----:B------:R-:W-:Y:S01]  /*3b60*/  FSEL R159, R159, RZ, !P3 ;  /* 0x000000ff9f9f7208 */ /* 0x000fe20005800000 */
[----:B------:R-:W-:Y:S01]  /*3b70*/  FADD.FTZ R174, R158, R173 ;  /* 0x000000ad9eae7221 */ /* 0x000fe20000010000 */
[----:B-----5:R-:W-:Y:S01]  /*3b80*/  SHF.L.U32 R160, R5, 0x10, RZ ;  /* 0x0000001005a07819 */ /* 0x020fe200000006ff */
[----:B------:R-:W-:Y:S01]  /*3b90*/  FMUL.FTZ R4, R97, R4 ;  /* 0x0000000461047220 */ /* 0x000fe20000410000 */
[----:B------:R-:W-:Y:S01]  /*3ba0*/  FSEL R157, R161, 1, !P0 ;  /* 0x3f800000a19d7808 */ /* 0x000fe20004000000 */
[----:B------:R-:W-:Y:S01]  /*3bb0*/  FADD.FTZ R172, R159, R172 ;  /* 0x000000ac9fac7221 */ /* 0x000fe20000010000 */
[----:B------:R-:W-:Y:S01]  /*3bc0*/  FMUL.FTZ R176, R155, R174 ;  /* 0x000000ae9bb07220 */ /* 0x000fe20000410000 */
[----:B------:R-:W-:Y:S01]  /*3bd0*/  FFMA.FTZ R167, R141, R167, R162 ;  /* 0x000000a78da77223 */ /* 0x000fe200000100a2 */
[----:B------:R-:W-:Y:S01]  /*3be0*/  FMUL.FTZ R160, R97, R160 ;  /* 0x000000a061a07220 */ /* 0x000fe20000410000 */
[----:B------:R-:W-:Y:S01]  /*3bf0*/  ISETP.GE.U32.AND P1, PT, R36, R69, PT ;  /* 0x000000452400720c */ /* 0x000fe20003f26070 */
[-C--:B------:R-:W-:Y:S01]  /*3c00*/  FFMA.FTZ R5, R157, R172.reuse, -R176 ;  /* 0x000000ac9d057223 */ /* 0x080fe200000108b0 */
[----:B------:R-:W-:Y:S01]  /*3c10*/  FSEL R162, R4, RZ, !P0 ;  /* 0x000000ff04a27208 */ /* 0x000fe20004000000 */
[----:B------:R-:W-:Y:S01]  /*3c20*/  FMUL.FTZ R172, R155, R172 ;  /* 0x000000ac9bac7220 */ /* 0x000fe20000410000 */
[----:B----4-:R-:W-:Y:S01]  /*3c30*/  IMAD.U32 R4, R165, 0x10000, RZ ;  /* 0x00010000a5047824 */ /* 0x010fe200078e00ff */
[----:B------:R-:W-:-:S02]  /*3c40*/  FSEL R160, R160, RZ, !P0 ;  /* 0x000000ffa0a07208 */ /* 0x000fc40004000000 */
[----:B------:R-:W-:Y:S01]  /*3c50*/  FSEL R161, R166, RZ, !P1 ;  /* 0x000000ffa6a17208 */ /* 0x000fe20004800000 */
[----:B------:R-:W-:Y:S01]  /*3c60*/  FFMA.FTZ R173, R157, R174, R172 ;  /* 0x000000ae9dad7223 */ /* 0x000fe200000100ac */
[----:B------:R-:W-:Y:S01]  /*3c70*/  FADD.FTZ R176, R162, R5 ;  /* 0x00000005a2b07221 */ /* 0x000fe20000010000 */
[----:B------:R-:W-:Y:S01]  /*3c80*/  FMUL.FTZ R166, R144, R171 ;  /* 0x000000ab90a67220 */ /* 0x000fe20000410000 */
[----:B0-----:R-:W-:Y:S01]  /*3c90*/  SHF.L.U32 R164, R164, 0x10, RZ ;  /* 0x00000010a4a47819 */ /* 0x001fe200000006ff */
[----:B------:R-:W-:Y:S01]  /*3ca0*/  FMUL.FTZ R4, R93, R4 ;  /* 0x000000045d047220 */ /* 0x000fe20000410000 */
[----:B------:R-:W-:Y:S01]  /*3cb0*/  FSEL R163, R163, 1, !P1 ;  /* 0x3f800000a3a37808 */ /* 0x000fe20004800000 */
[----:B------:R-:W-:Y:S01]  /*3cc0*/  FADD.FTZ R178, R160, R173 ;  /* 0x000000ada0b27221 */ /* 0x000fe20000010000 */
[----:B------:R-:W-:Y:S01]  /*3cd0*/  FMUL.FTZ R5, R161, R176 ;  /* 0x000000b0a1057220 */ /* 0x000fe20000410000 */
[-C--:B------:R-:W-:Y:S01]  /*3ce0*/  FMUL.FTZ R172, R144, R167.reuse ;  /* 0x000000a790ac7220 */ /* 0x080fe20000410000 */
[----:B------:R-:W-:Y:S01]  /*3cf0*/  FFMA.FTZ R174, R149, R167, R166 ;  /* 0x000000a795ae7223 */ /* 0x000fe200000100a6 */
[----:B------:R-:W-:Y:S01]  /*3d00*/  FMUL.FTZ R167, R93, R164 ;  /* 0x000000a45da77220 */ /* 0x000fe20000410000 */
[----:B------:R-:W-:Y:S01]  /*3d10*/  ISETP.GE.U32.AND P0, PT, R37, R69, PT ;  /* 0x000000452500720c */ /* 0x000fe20003f06070 */
[-C--:B------:R-:W-:Y:S01]  /*3d20*/  FMUL.FTZ R180, R161, R178.reuse ;  /* 0x000000b2a1b47220 */ /* 0x080fe20000410000 */
[----:B------:R-:W-:Y:S01]  /*3d30*/  FSEL R166, R4, RZ, !P1 ;  /* 0x000000ff04a67208 */ /* 0x000fe20004800000 */
[C---:B------:R-:W-:Y:S01]  /*3d40*/  FFMA.FTZ R5, R163.reuse, R178, R5 ;  /* 0x000000b2a3057223 */ /* 0x040fe20000010005 */
[----:B------:R-:W-:Y:S01]  /*3d50*/  FSEL R164, R170, RZ, !P0 ;  /* 0x000000ffaaa47208 */ /* 0x000fe20004000000 */
[----:B------:R-:W-:Y:S01]  /*3d60*/  FFMA.FTZ R180, R163, R176, -R180 ;  /* 0x000000b0a3b47223 */ /* 0x000fe200000108b4 */
[----:B------:R-:W-:Y:S01]  /*3d70*/  FSEL R167, R167, RZ, !P1 ;  /* 0x000000ffa7a77208 */ /* 0x000fe20004800000 */
[----:B------:R-:W-:Y:S01]  /*3d80*/  FADD.FTZ R5, R166, R5 ;  /* 0x00000005a6057221 */ /* 0x000fe20000010000 */
[----:B-1----:R-:W-:Y:S01]  /*3d90*/  SHF.L.U32 R168, R168, 0x10, RZ ;  /* 0x00000010a8a87819 */ /* 0x002fe200000006ff */
[----:B------:R-:W-:Y:S01]  /*3da0*/  FFMA.FTZ R172, R149, R171, -R172 ;  /* 0x000000ab95ac7223 */ /* 0x000fe200000108ac */
[----:B------:R-:W-:Y:S01]  /*3db0*/  FMUL.FTZ R176, R151, R174 ;  /* 0x000000ae97b07220 */ /* 0x000fe20000410000 */
[----:B------:R-:W-:Y:S01]  /*3dc0*/  FSEL R165, R169, 1, !P0 ;  /* 0x3f800000a9a57808 */ /* 0x000fe20004000000 */
[----:B------:R-:W-:Y:S01]  /*3dd0*/  FADD.FTZ R180, R167, R180 ;  /* 0x000000b4a7b47221 */ /* 0x000fe20000010000 */
[CC--:B------:R-:W-:Y:S01]  /*3de0*/  FMUL.FTZ R170, R164.reuse, R5.reuse ;  /* 0x00000005a4aa7220 */ /* 0x0c0fe20000410000 */
[----:B------:R-:W-:Y:S01]  /*3df0*/  SHF.L.U32 R4, R7, 0x10, RZ ;  /* 0x0000001007047819 */ /* 0x000fe200000006ff */
[----:B------:R-:W-:Y:S01]  /*3e00*/  FFMA.FTZ R176, R153, R172, -R176 ;  /* 0x000000ac99b07223 */ /* 0x000fe200000108b0 */
[----:B------:R-:W-:Y:S01]  /*3e10*/  FMUL.FTZ R168, R91, R168 ;  /* 0x000000a85ba87220 */ /* 0x000fe20000410000 */
[----:B------:R-:W-:Y:S01]  /*3e20*/  FMUL.FTZ R172, R151, R172 ;  /* 0x000000ac97ac7220 */ /* 0x000fe20000410000 */
[-C--:B------:R-:W-:Y:S01]  /*3e30*/  FFMA.FTZ R178, R165, R180.reuse, -R170 ;  /* 0x000000b4a5b27223 */ /* 0x080fe200000108aa */
[----:B------:R-:W-:Y:S01]  /*3e40*/  FMUL.FTZ R180, R164, R180 ;  /* 0x000000b4a4b47220 */ /* 0x000fe20000410000 */
[----:B------:R-:W-:Y:S01]  /*3e50*/  FMUL.FTZ R4, R91, R4 ;  /* 0x000000045b047220 */ /* 0x000fe20000410000 */
[----:B------:R-:W-:Y:S01]  /*3e60*/  FFMA.FTZ R172, R153, R174, R172 ;  /* 0x000000ae99ac7223 */ /* 0x000fe200000100ac */
[----:B------:R-:W-:Y:S01]  /*3e70*/  FMUL.FTZ R170, R155, R176 ;  /* 0x000000b09baa7220 */ /* 0x000fe20000410000 */
[----:B------:R-:W-:Y:S01]  /*3e80*/  FSEL R168, R168, RZ, !P0 ;  /* 0x000000ffa8a87208 */ /* 0x000fe20004000000 */
[----:B------:R-:W-:Y:S01]  /*3e90*/  FFMA.FTZ R5, R165, R5, R180 ;  /* 0x00000005a5057223 */ /* 0x000fe200000100b4 */
[----:B------:R-:W-:Y:S01]  /*3ea0*/  FSEL R169, R4, RZ, !P0 ;  /* 0x000000ff04a97208 */ /* 0x000fe20004000000 */
[-C--:B------:R-:W-:Y:S01]  /*3eb0*/  FFMA.FTZ R174, R157, R172.reuse, R170 ;  /* 0x000000ac9dae7223 */ /* 0x080fe200000100aa */
[----:B------:R-:W-:Y:S01]  /*3ec0*/  FMUL.FTZ R172, R155, R172 ;  /* 0x000000ac9bac7220 */ /* 0x000fe20000410000 */
[----:B------:R-:W-:-:S02]  /*3ed0*/  FADD.FTZ R170, R168, R5 ;  /* 0x00000005a8aa7221 */ /* 0x000fc40000010000 */
[----:B------:R-:W-:Y:S01]  /*3ee0*/  FADD.FTZ R171, R169, R178 ;  /* 0x000000b2a9ab7221 */ /* 0x000fe20000010000 */
[----:B------:R-:W-:Y:S01]  /*3ef0*/  FFMA.FTZ R172, R157, R176, -R172 ;  /* 0x000000b09dac7223 */ /* 0x000fe200000108ac */
[C---:B------:R-:W-:Y:S01]  /*3f00*/  FMUL.FTZ R4, R161.reuse, R174 ;  /* 0x000000aea1047220 */ /* 0x040fe20000410000 */
[----:B------:R-:W0:Y:S02]  /*3f10*/  SHFL.UP PT, R175, R170, 0x1, RZ ;  /* 0x04200000aaaf7989 */ /* 0x000e2400000e00ff */
[-C--:B------:R-:W-:Y:S01]  /*3f20*/  FMUL.FTZ R5, R161, R172.reuse ;  /* 0x000000aca1057220 */ /* 0x080fe20000410000 */
[C---:B------:R-:W-:Y:S01]  /*3f30*/  FFMA.FTZ R4, R163.reuse, R172, -R4 ;  /* 0x000000aca3047223 */ /* 0x040fe20000010804 */
[----:B------:R-:W1:Y:S02]  /*3f40*/  SHFL.UP PT, R7, R171, 0x1, RZ ;  /* 0x04200000ab077989 */ /* 0x000e6400000e00ff */
[----:B------:R-:W-:Y:S01]  /*3f50*/  FFMA.FTZ R5, R163, R174, R5 ;  /* 0x000000aea3057223 */ /* 0x000fe20000010005 */
[----:B------:R-:W-:-:S04]  /*3f60*/  FMUL.FTZ R172, R164, R4 ;  /* 0x00000004a4ac7220 */ /* 0x000fc80000410000 */
[-C--:B------:R-:W-:Y:S01]  /*3f70*/  FFMA.FTZ R172, R165, R5.reuse, R172 ;  /* 0x00000005a5ac7223 */ /* 0x080fe200000100ac */
[----:B------:R-:W-:Y:S01]  /*3f80*/  FMUL.FTZ R5, R164, R5 ;  /* 0x00000005a4057220 */ /* 0x000fe20000410000 */
[----:B------:R-:W-:-:S03]  /*3f90*/  ISETP.GE.AND P0, PT, R71, 0x1, PT ;  /* 0x000000014700780c */ /* 0x000fc60003f06270 */
        /* <DEDUP_REMOVED lines=38> */
[----:B------:R-:W-:Y:S01]  /*4200*/  @P0 FADD.FTZ R171, R171, R176 ;  /* 0x000000b0abab0221 */ /* 0x000fe20000010000 */
[CC--:B---3--:R-:W-:Y:S01]  /*4210*/  FMUL.FTZ R7, R173.reuse, R5.reuse ;  /* 0x00000005ad077220 */ /* 0x0c8fe20000410000 */
[C---:B------:R-:W-:Y:S02]  /*4220*/  FMUL.FTZ R174, R172.reuse, R5 ;  /* 0x00000005acae7220 */ /* 0x040fe40000410000 */
[----:B------:R-:W0:Y:S01]  /*4230*/  SHFL.UP PT, R175, R170, 0x8, RZ ;  /* 0x05000000aaaf7989 */ /* 0x000e2200000e00ff */
[-C--:B----4-:R-:W-:Y:S01]  /*4240*/  @P0 FFMA.FTZ R172, R172, R4.reuse, R7 ;  /* 0x00000004acac0223 */ /* 0x090fe20000010007 */
[----:B------:R-:W-:Y:S02]  /*4250*/  @P0 FFMA.FTZ R173, R173, R4, -R174 ;  /* 0x00000004adad0223 */ /* 0x000fe400000108ae */
[----:B------:R-:W1:Y:S04]  /*4260*/  SHFL.UP PT, R7, R171, 0x8, RZ ;  /* 0x05000000ab077989 */ /* 0x000e6800000e00ff */
[----:B------:R-:W3:Y:S04]  /*4270*/  SHFL.UP PT, R5, R172, 0x8, RZ ;  /* 0x05000000ac057989 */ /* 0x000ee800000e00ff */
[----:B------:R-:W4:Y:S01]  /*4280*/  SHFL.UP PT, R4, R173, 0x8, RZ ;  /* 0x05000000ad047989 */ /* 0x000f2200000e00ff */
[----:B------:R-:W-:-:S03]  /*4290*/  ISETP.GE.AND P0, PT, R71, 0x8, PT ;  /* 0x000000084700780c */ /* 0x000fc60003f06270 */
[----:B------:R-:W-:Y:S04]  /*42a0*/  STS.U16 [R73+0x420], R12 ;  /* 0x0004200c49007388 */ /* 0x000fe80000000400 */
[----:B------:R-:W-:Y:S04]  /*42b0*/  STS.U16 [R74+0x460], R11 ;  /* 0x0004600b4a007388 */ /* 0x000fe80000000400 */
[----:B------:R-:W-:Y:S04]  /*42c0*/  STS.U16 [R75+0x4a0], R10 ;  /* 0x0004a00a4b007388 */ /* 0x000fe80000000400 */
[----:B------:R0:W-:Y:S04]  /*42d0*/  STS.U16 [R76+0x4e0], R9 ;  /* 0x0004e0094c007388 */ /* 0x0001e80000000400 */
[----:B------:R5:W-:Y:S01]  /*42e0*/  STS.U16 [R77+0x520], R8 ;  /* 0x000520084d007388 */ /* 0x000be20000000400 */
[----:B0-----:R-:W-:-:S03]  /*42f0*/  FMUL.FTZ R9, R173, R175 ;  /* 0x000000afad097220 */ /* 0x001fc60000410000 */
[----:B------:R-:W-:Y:S01]  /*4300*/  STS.U16 [R78+0x560], R13 ;  /* 0x0005600d4e007388 */ /* 0x000fe20000000400 */
[----:B-----5:R-:W-:-:S03]  /*4310*/  FMUL.FTZ R8, R172, R175 ;  /* 0x000000afac087220 */ /* 0x020fc60000410000 */
[----:B------:R-:W-:Y:S01]  /*4320*/  STS.U16 [R79+0x5a0], R134 ;  /* 0x0005a0864f007388 */ /* 0x000fe20000000400 */
[-C--:B-1----:R-:W-:Y:S01]  /*4330*/  FFMA.FTZ R9, R172, R7.reuse, R9 ;  /* 0x00000007ac097223 */ /* 0x082fe20000010009 */
[C---:B------:R-:W-:Y:S02]  /*4340*/  FFMA.FTZ R10, R173.reuse, R7, -R8 ;  /* 0x00000007ad0a7223 */ /* 0x040fe40000010808 */
[----:B--2---:R0:W-:Y:S01]  /*4350*/  STS.U16 [R80+0x5e0], R21 ;  /* 0x0005e01550007388 */ /* 0x0041e20000000400 */
[-C--:B---3--:R-:W-:Y:S01]  /*4360*/  FMUL.FTZ R7, R173, R5.reuse ;  /* 0x00000005ad077220 */ /* 0x088fe20000410000 */
[----:B------:R-:W-:Y:S02]  /*4370*/  @P0 FADD.FTZ R170, R170, R9 ;  /* 0x00000009aaaa0221 */ /* 0x000fe40000010000 */
[----:B------:R-:W-:Y:S01]  /*4380*/  STS.U16 [R117+0x620], R20 ;  /* 0x0006201475007388 */ /* 0x000fe20000000400 */
[----:B------:R-:W-:-:S03]  /*4390*/  FMUL.FTZ R8, R172, R5 ;  /* 0x00000005ac087220 */ /* 0x000fc60000410000 */
[----:B------:R-:W-:Y:S01]  /*43a0*/  STS.U16 [R118+0x660], R15 ;  /* 0x0006600f76007388 */ /* 0x000fe20000000400 */
[----:B----4-:R-:W-:-:S03]  /*43b0*/  @P0 FFMA.FTZ R172, R172, R4, R7 ;  /* 0x00000004acac0223 */ /* 0x010fc60000010007 */
[----:B------:R-:W-:Y:S01]  /*43c0*/  STS.U16 [R119+0x6a0], R14 ;  /* 0x0006a00e77007388 */ /* 0x000fe20000000400 */
[----:B------:R-:W-:-:S03]  /*43d0*/  @P0 FADD.FTZ R171, R171, R10 ;  /* 0x0000000aabab0221 */ /* 0x000fc60000010000 */
[----:B------:R-:W-:Y:S04]  /*43e0*/  STS.U16 [R120+0x6e0], R147 ;  /* 0x0006e09378007388 */ /* 0x000fe80000000400 */
[----:B------:R-:W-:Y:S04]  /*43f0*/  STS.U16 [R121+0x720], R142 ;  /* 0x0007208e79007388 */ /* 0x000fe80000000400 */
[----:B------:R-:W-:Y:S01]  /*4400*/  STS.U16 [R122+0x760], R145 ;  /* 0x000760917a007388 */ /* 0x000fe20000000400 */
[----:B------:R-:W-:-:S03]  /*4410*/  @P0 FFMA.FTZ R173, R173, R4, -R8 ;  /* 0x00000004adad0223 */ /* 0x000fc60000010808 */
[----:B------:R-:W-:Y:S01]  /*4420*/  STS.U16 [R123+0x7a0], R6 ;  /* 0x0007a0067b007388 */ /* 0x000fe20000000400 */
[----:B0-----:R-:W0:Y:S03]  /*4430*/  S2R R21, SR_CgaCtaId ;  /* 0x0000000000157919 */ /* 0x001e260000008800 */
[----:B------:R-:W1:Y:S04]  /*4440*/  SHFL.UP PT, R6, R170, 0x10, RZ ;  /* 0x06000000aa067989 */ /* 0x000e6800000e00ff */
[----:B------:R-:W2:Y:S04]  /*4450*/  SHFL.UP PT, R4, R172, 0x10, RZ ;  /* 0x06000000ac047989 */ /* 0x000ea800000e00ff */
[----:B------:R-:W3:Y:S01]  /*4460*/  SHFL.UP PT, R5, R171, 0x10, RZ ;  /* 0x06000000ab057989 */ /* 0x000ee200000e00ff */
[----:B------:R-:W-:-:S03]  /*4470*/  ISETP.NE.AND P4, PT, R181, RZ, PT ;  /* 0x000000ffb500720c */ /* 0x000fc60003f85270 */
[----:B------:R-:W4:Y:S01]  /*4480*/  SHFL.UP PT, R13, R173, 0x10, RZ ;  /* 0x06000000ad0d7989 */ /* 0x000f2200000e00ff */
[----:B------:R-:W-:Y:S01]  /*4490*/  IMAD.MOV.U32 R8, RZ, RZ, 0x3f800000 ;  /* 0x3f800000ff087424 */ /* 0x000fe200078e00ff */
[----:B------:R-:W-:Y:S02]  /*44a0*/  CS2R R10, SRZ ;  /* 0x00000000000a7805 */ /* 0x000fe4000001ff00 */
[----:B------:R-:W-:Y:S02]  /*44b0*/  MOV R9, RZ ;  /* 0x000000ff00097202 */ /* 0x000fe40000000f00 */
[----:B------:R-:W-:Y:S01]  /*44c0*/  LEA R189, R107, R72, 0x4 ;  /* 0x000000486bbd7211 */ /* 0x000fe200078e20ff */
[----:B------:R-:W-:Y:S01]  /*44d0*/  STS.U16 [R124+0x7e0], R143 ;  /* 0x0007e08f7c007388 */ /* 0x000fe20000000400 */
[----:B------:R-:W-:-:S03]  /*44e0*/  NOP ;  /* 0x0000000000007918 */ /* 0x000fc60000000000 */
[----:B------:R-:W5:Y:S01]  /*44f0*/  @P4 LDS.128 R8, [R189+0x880] ;  /* 0x00088000bd084984 */ /* 0x000f620000000c00 */
[CC--:B-1----:R-:W-:Y:S01]  /*4500*/  FMUL.FTZ R14, R172.reuse, R6.reuse ;  /* 0x00000006ac0e7220 */ /* 0x0c2fe20000410000 */
[----:B------:R-:W-:Y:S01]  /*4510*/  FMUL.FTZ R7, R173, R6 ;  /* 0x00000006ad077220 */ /* 0x000fe20000410000 */
[----:B------:R-:W-:Y:S01]  /*4520*/  ISETP.NE.AND P0, PT, R71, 0x1f, PT ;  /* 0x0000001f4700780c */ /* 0x000fe20003f05270 */
[CC--:B--2---:R-:W-:Y:S01]  /*4530*/  FMUL.FTZ R12, R172.reuse, R4.reuse ;  /* 0x00000004ac0c7220 */ /* 0x0c4fe20000410000 */
[----:B------:R-:W-:Y:S01]  /*4540*/  MOV R72, 0x400 ;  /* 0x0000040000487802 */ /* 0x000fe20000000f00 */
[C---:B------:R-:W-:Y:S01]  /*4550*/  FMUL.FTZ R4, R173.reuse, R4 ;  /* 0x00000004ad047220 */ /* 0x040fe20000410000 */
[-C--:B---3--:R-:W-:Y:S01]  /*4560*/  FFMA.FTZ R14, R173, R5.reuse, -R14 ;  /* 0x00000005ad0e7223 */ /* 0x088fe2000001080e */
[C---:B------:R-:W-:Y:S01]  /*4570*/  FFMA.FTZ R7, R172.reuse, R5, R7 ;  /* 0x00000005ac077223 */ /* 0x040fe20000010007 */
[----:B0-----:R-:W-:Y:S01]  /*4580*/  LEA R72, R21, R72, 0x18 ;  /* 0x0000004815487211 */ /* 0x001fe200078ec0ff */
[----:B------:R-:W-:Y:S01]  /*4590*/  LDS.U16 R183, [R116+0x420] ;  /* 0x0004200074b77984 */ /* 0x000fe20000000400 */
[-C--:B----4-:R-:W-:Y:S01]  /*45a0*/  FFMA.FTZ R12, R173, R13.reuse, -R12 ;  /* 0x0000000dad0c7223 */ /* 0x090fe2000001080c */
[----:B------:R-:W-:Y:S01]  /*45b0*/  FFMA.FTZ R13, R172, R13, R4 ;  /* 0x0000000dac0d7223 */ /* 0x000fe20000010004 */
[----:B------:R-:W-:Y:S01]  /*45c0*/  FADD.FTZ R14, R171, R14 ;  /* 0x0000000eab0e7221 */ /* 0x000fe20000010000 */
        /* <DEDUP_REMOVED lines=28> */
[----:B0-----:R-:W-:-:S03]  /*4790*/  FSEL R15, R170, R15, !P0 ;  /* 0x0000000faa0f7208 */ /* 0x001fc60004000000 */
[----:B------:R-:W0:Y:S01]  /*47a0*/  SHFL.UP PT, R188, R173, 0x1, RZ ;  /* 0x04200000adbc7989 */ /* 0x000e2200000e00ff */
[----:B------:R-:W-:-:S03]  /*47b0*/  FSEL R14, R171, R14, !P0 ;  /* 0x0000000eab0e7208 */ /* 0x000fc60004000000 */
[----:B------:R-:W2:Y:S04]  /*47c0*/  SHFL.UP PT, R13, R15, 0x1, RZ ;  /* 0x042000000f0d7989 */ /* 0x000ea800000e00ff */
[----:B------:R-:W3:Y:S01]  /*47d0*/  SHFL.UP PT, R171, R14, 0x1, RZ ;  /* 0x042000000eab7989 */ /* 0x000ee200000e00ff */
[----:B-1----:R-:W-:Y:S02]  /*47e0*/  @!P1 MOV R187, R9 ;  /* 0x0000000900bb9202 */ /* 0x002fe40000000f00 */
[----:B0-----:R-:W-:Y:S02]  /*47f0*/  @!P1 MOV R188, R8 ;  /* 0x0000000800bc9202 */ /* 0x001fe40000000f00 */
[----:B--2---:R-:W-:Y:S01]  /*4800*/  @!P1 MOV R13, R11 ;  /* 0x0000000b000d9202 */ /* 0x004fe20000000f00 */
[-C--:B------:R-:W-:Y:S01]  /*4810*/  @P2 FMUL.FTZ R12, R20, R187.reuse ;  /* 0x000000bb140c2220 */ /* 0x080fe20000410000 */
[----:B------:R-:W-:Y:S01]  /*4820*/  @P2 FMUL.FTZ R187, R21, R187 ;  /* 0x000000bb15bb2220 */ /* 0x000fe20000410000 */
[----:B---3--:R-:W-:-:S02]  /*4830*/  @!P1 IMAD.MOV.U32 R171, RZ, RZ, R10 ;  /* 0x000000ffffab9224 */ /* 0x008fc400078e000a */
        /* <DEDUP_REMOVED lines=18> */
[----:B------:R-:W-:Y:S01]  /*4960*/  FMUL.FTZ R15, R5, R11 ;  /* 0x0000000b050f7220 */ /* 0x000fe20000410000 */
[----:B------:R-:W-:Y:S01]  /*4970*/  ISETP.NE.AND P0, PT, R24, RZ, PT ;  /* 0x000000ff1800720c */ /* 0x000fe20003f05270 */
[C---:B------:R-:W-:Y:S01]  /*4980*/  FFMA.FTZ R13, R141.reuse, R139, -R12 ;  /* 0x0000008b8d0d7223 */ /* 0x040fe2000001080c */
[----:B------:R-:W-:Y:S01]  /*4990*/  FFMA.FTZ R141, R141, R137, R140 ;  /* 0x000000898d8d7223 */ /* 0x000fe2000001008c */
[-C--:B------:R-:W-:Y:S01]  /*49a0*/  FFMA.FTZ R15, R4, R10.reuse, -R15 ;  /* 0x0000000a040f7223 */ /* 0x080fe2000001080f */
[C---:B------:R-:W-:Y:S01]  /*49b0*/  FMUL.FTZ R10, R5.reuse, R10 ;  /* 0x0000000a050a7220 */ /* 0x040fe20000410000 */
[----:B------:R-:W-:Y:S01]  /*49c0*/  FADD.FTZ R133, R146, R13 ;  /* 0x0000000d92857221 */ /* 0x000fe20000010000 */
[C---:B------:R-:W-:Y:S01]  /*49d0*/  FMUL.FTZ R13, R5.reuse, R9 ;  /* 0x00000009050d7220 */ /* 0x040fe20000410000 */
        /* <DEDUP_REMOVED lines=22> */
.L_x_2070:
[----:B------:R-:W-:Y:S05]  /*4b40*/  BSYNC.RECONVERGENT B0 ;  /* 0x0000000000007941 */ /* 0x000fea0003800200 */
.L_x_2069:
[----:B------:R-:W-:Y:S01]  /*4b50*/  FADD.FTZ R149, R148, R149 ;  /* 0x0000009594957221 */ /* 0x000fe20000010000 */
[----:B------:R-:W-:Y:S01]  /*4b60*/  FADD.FTZ R150, R150, R13 ;  /* 0x0000000d96967221 */ /* 0x000fe20000010000 */
[----:B------:R-:W-:Y:S01]  /*4b70*/  SHF.L.U32 R179, R179, 0x10, RZ ;  /* 0x00000010b3b37819 */ /* 0x000fe200000006ff */
[----:B------:R-:W-:Y:S02]  /*4b80*/  IMAD.U32 R180, R180, 0x10000, RZ ;  /* 0x00010000b4b47824 */ /* 0x000fe400078e00ff */
[C---:B0-----:R-:W-:Y:S01]  /*4b90*/  FMUL.FTZ R4, R151.reuse, R149 ;  /* 0x0000009597047220 */ /* 0x041fe20000410000 */
[-C--:B------:R-:W-:Y:S01]  /*4ba0*/  FMUL.FTZ R6, R151, R150.reuse ;  /* 0x0000009697067220 */ /* 0x080fe20000410000 */
        /* <DEDUP_REMOVED lines=8> */
[----:B------:R-:W-:Y:S01]  /*4c30*/  IADD3 R107, PT, PT, R107, 0x1, RZ ;  /* 0x000000016b6b7810 */ /* 0x000fe20007ffe0ff */
[----:B------:R-:W-:Y:S01]  /*4c40*/  FFMA.FTZ R178, R178, R133, -R7 ;  /* 0x00000085b2b27223 */ /* 0x000fe20000010807 */
[CC--:B------:R-:W-:Y:S01]  /*4c50*/  FMUL.FTZ R6, R155.reuse, R8.reuse ;  /* 0x000000089b067220 */ /* 0x0c0fe20000410000 */
[-C--:B------:R-:W-:Y:S01]  /*4c60*/  FMUL.FTZ R4, R155, R153.reuse ;  /* 0x000000999b047220 */ /* 0x080fe20000410000 */
[----:B------:R-:W-:Y:S01]  /*4c70*/  ISETP.GE.AND P0, PT, R107, UR5, PT ;  /* 0x000000056b007c0c */ /* 0x000fe2000bf06270 */
[----:B------:R-:W-:Y:S01]  /*4c80*/  IMAD.U32 R175, R175, 0x10000, RZ ;  /* 0x00010000afaf7824 */ /* 0x000fe200078e00ff */
[----:B------:R-:W-:Y:S01]  /*4c90*/  SHF.L.U32 R186, R186, 0x10, RZ ;  /* 0x00000010baba7819 */ /* 0x000fe200000006ff */
[C---:B------:R-:W-:Y:S01]  /*4ca0*/  FFMA.FTZ R5, R157.reuse, R8, -R4 ;  /* 0x000000089d057223 */ /* 0x040fe20000010804 */
[----:B------:R-:W-:Y:S01]  /*4cb0*/  FFMA.FTZ R157, R157, R153, R6 ;  /* 0x000000999d9d7223 */ /* 0x000fe20000010006 */
[----:B------:R-:W-:Y:S01]  /*4cc0*/  FMUL.FTZ R4, R179, R149 ;  /* 0x00000095b3047220 */ /* 0x000fe20000410000 */
[----:B------:R-:W-:Y:S01]  /*4cd0*/  SHF.L.U32 R176, R176, 0x10, RZ ;  /* 0x00000010b0b07819 */ /* 0x000fe200000006ff */
[----:B------:R-:W-:Y:S01]  /*4ce0*/  FADD.FTZ R9, R162, R5 ;  /* 0x00000005a2097221 */ /* 0x000fe20000010000 */
[----:B------:R-:W-:Y:S01]  /*4cf0*/  FADD.FTZ R157, R160, R157 ;  /* 0x0000009da09d7221 */ /* 0x000fe20000010000 */
[----:B------:R-:W-:Y:S01]  /*4d00*/  FFMA.FTZ R177, R177, R150, -R4 ;  /* 0x00000096b1b17223 */ /* 0x000fe20000010804 */
        /* <DEDUP_REMOVED lines=16> */
[----:B------:R-:W-:Y:S01]  /*4e10*/  FMUL.FTZ R6, R147, R7 ;  /* 0x0000000793067220 */ /* 0x000fe20000410000 */
[C---:B------:R-:W-:Y:S01]  /*4e20*/  FFMA.FTZ R4, R165.reuse, R167, -R4 ;  /* 0x000000a7a5047223 */ /* 0x040fe20000010804 */
[----:B------:R-:W-:Y:S01]  /*4e30*/  FFMA.FTZ R165, R165, R7, R164 ;  /* 0x00000007a5a57223 */ /* 0x000fe200000100a4 */
[----:B------:R-:W-:Y:S01]  /*4e40*/  SHF.L.U32 R142, R142, 0x10, RZ ;  /* 0x000000108e8e7819 */ /* 0x000fe200000006ff */
[----:B------:R-:W-:Y:S01]  /*4e50*/  IMAD.U32 R143, R143, 0x10000, RZ ;  /* 0x000100008f8f7824 */ /* 0x000fe200078e00ff */
[----:B------:R-:W-:Y:S01]  /*4e60*/  SHF.L.U32 R134, R134, 0x10, RZ ;  /* 0x0000001086867819 */ /* 0x000fe200000006ff */
[----:B------:R-:W-:Y:S01]  /*4e70*/  FADD.FTZ R168, R168, R165 ;  /* 0x000000a5a8a87221 */ /* 0x000fe20000010000 */
[----:B------:R-:W-:Y:S01]  /*4e80*/  FADD.FTZ R4, R169, R4 ;  /* 0x00000004a9047221 */ /* 0x000fe20000010000 */
[----:B------:R-:W-:Y:S01]  /*4e90*/  FFMA.FTZ R184, R183, R21, -R184 ;  /* 0x00000015b7b87223 */ /* 0x000fe200000108b8 */
[----:B------:R-:W-:Y:S01]  /*4ea0*/  FFMA.FTZ R185, R185, R139, -R186 ;  /* 0x0000008bb9b97223 */ /* 0x000fe200000108ba */
[----:B------:R-:W-:Y:S01]  /*4eb0*/  FMUL.FTZ R145, R145, R168 ;  /* 0x000000a891917220 */ /* 0x000fe20000410000 */
        /* <DEDUP_REMOVED lines=13> */
.L_x_2068:
[----:B------:R-:W-:Y:S01]  /*4f90*/  BAR.SYNC.DEFER_BLOCKING 0x0 ;  /* 0x0000000000007b1d */ /* 0x000fe20000010000 */
[----:B------:R-:W-:Y:S01]  /*4fa0*/  ISETP.NE.AND P0, PT, R24, RZ, PT ;  /* 0x000000ff1800720c */ /* 0x000fe20003f05270 */
[----:B------:R-:W-:Y:S01]  /*4fb0*/  VIADD R27, R27, 0x1 ;  /* 0x000000011b1b7836 */ /* 0x000fe20000000000 */
        /* <DEDUP_REMOVED lines=12> */
[----:B------:R-:W-:Y:S01]  /*5080*/  MOV R71, RZ ;  /* 0x000000ff00477202 */ /* 0x000fe20000000f00 */
        /* <DEDUP_REMOVED lines=48> */
[----:B------:R-:W-:Y:S01]  /*5390*/  IADD3.X R40, PT, PT, RZ, R40, RZ, P3, !PT ;  /* 0x00000028ff287210 */ /* 0x000fe20001ffe4ff */
[----:B------:R0:W-:Y:S01]  /*53a0*/  @!P4 STG.E.U16 desc[UR20][R4.64+0x140], R11 ;  /* 0x0001400b0400c986 */ /* 0x0001e2000c101514 */
[----:B------:R-:W-:Y:S02]  /*53b0*/  IADD3 R29, P4, PT, R29, 0x200, RZ ;  /* 0x000002001d1d7810 */ /* 0x000fe40007f9e0ff */
[----:B------:R-:W-:-:S02]  /*53c0*/  IADD3.X R68, PT, PT, RZ, R68, RZ, P2, !PT ;  /* 0x00000044ff447210 */ /* 0x000fc400017fe4ff */
[----:B------:R-:W-:Y:S01]  /*53d0*/  IADD3.X R39, PT, PT, RZ, R39, RZ, P4, !PT ;  /* 0x00000027ff277210 */ /* 0x000fe200027fe4ff */
[----:B------:R-:W-:Y:S08]  /*53e0*/  @!P0 BRA `(.L_x_2072) ;  /* 0xffffffb400308947 */ /* 0x000ff0000383ffff */
[----:B------:R-:W-:Y:S05]  /*53f0*/  EXIT ;  /* 0x000000000000794d */ /* 0x000fea0003800000 */
.L_x_2073:
        /* <DEDUP_REMOVED lines=16> */
.L_x_5052:


//--------------------- .text._Z25selective_scan_fwd_kernelI32Selective_Scan_fwd_kernel_traitsILi32ELi8ELi1ELb0ELb1ELb1ELb1EN3c108BFloat16ENS1_7complexIfEEEEv13SSMParamsBase --------------------------
	.section	.text._Z25selective_scan_fwd_kernelI32Selective_Scan_fwd_kernel_traitsILi32ELi8ELi1ELb0ELb1ELb1ELb1EN3c108BFloat16ENS1_7complexIfEEEEv13SSMParamsBase,"ax",@progbits
	.align	128
        .global         _Z25selective_scan_fwd_kernelI32Selective_Scan_fwd_kernel_traitsILi32ELi8ELi1ELb0ELb1ELb1ELb1EN3c108BFloat16ENS1_7complexIfEEEEv13SSMParamsBase
        .type           _Z25selective_scan_fwd_kernelI32Selective_Scan_fwd_kernel_traitsILi32ELi8ELi1ELb0ELb1ELb1ELb1EN3c108BFloat16ENS1_7complexIfEEEEv13SSMParamsBase,@function
        .size           _Z25selective_scan_fwd_kernelI32Selective_Scan_fwd_kernel_traitsILi32ELi8ELi1ELb0ELb1ELb1ELb1EN3c108BFloat16ENS1_7complexIfEEEEv13SSMParamsBase,(.L_x_5053 - _Z25selective_scan_fwd_kernelI32Selective_Scan_fwd_kernel_traitsILi32ELi8ELi1ELb0ELb1ELb1ELb1EN3c108BFloat16ENS1_7complexIfEEEEv13SSMParamsBase)
        .other          _Z25selective_scan_fwd_kernelI32Selective_Scan_fwd_kernel_traitsILi32ELi8ELi1ELb0ELb1ELb1ELb1EN3c108BFloat16ENS1_7complexIfEEEEv13SSMParamsBase,@"STO_CUDA_ENTRY STV_DEFAULT"
_Z25selective_scan_fwd_kernelI32Selective_Scan_fwd_kernel_traitsILi32ELi8ELi1ELb0ELb1ELb1ELb1EN3c108BFloat16ENS1_7complexIfEEEEv13SSMParamsBase:
.text._Z25selective_scan_fwd_kernelI32Selective_Scan_fwd_kernel_traitsILi32ELi8ELi1ELb0ELb1ELb1ELb1EN3c108BFloat16ENS1_7complexIfEEEEv13SSMParamsBase:
        /* <DEDUP_REMOVED lines=139> */
.L_x_2094:
        /* <DEDUP_REMOVED lines=36> */
[----:B------:R-:W-:Y:S01]  /*0af0*/  ISETP.GE.AND P0, PT, R38, R69, PT ;  /* 0x000000452600720c */ /* 0x000fe20003f06270 */
[C---:B0-----:R-:W-:Y:S01]  /*0b00*/  VIADD R20, R79.reuse, 0x60 ;  /* 0x000000604f147836 */ /* 0x041fe20000000000 */
[----:B------:R-:W-:-:S02]  /*0b10*/  LEA.HI.SX32 R73, R79, R79, 0x1b ;  /* 0x0000004f4f497211 */ /* 0x000fc400078fdaff */
[----:B------:R-:W-:Y:S02]  /*0b20*/  IADD3 R10, PT, PT, R79, 0x20, RZ ;  /* 0x000000204f0a7810 */ /* 0x000fe40007ffe0ff */
[----:B-1----:R-:W-:Y:S02]  /*0b30*/  LEA R74, R13, R74, 0x18 ;  /* 0x0000004a0d4a7211 */ /* 0x002fe400078ec0ff */
[C---:B------:R-:W-:Y:S02]  /*0b40*/  IADD3 R12, PT, PT, R79.reuse, 0x40, RZ ;  /* 0x000000404f0c7810 */ /* 0x040fe40007ffe0ff */
[-C--:B------:R-:W-:Y:S01]  /*0b50*/  LEA.HI.SX32 R7, R20, R79.reuse, 0x1b ;  /* 0x0000004f14077211 */ /* 0x080fe200078fdaff */
[----:B------:R-:W-:Y:S01]  /*0b60*/  VIADD R20, R79, 0xe0 ;  /* 0x000000e04f147836 */ /* 0x000fe20000000000 */
[----:B------:R-:W-:Y:S02]  /*0b70*/  LEA R73, R73, R74, 0x1 ;  /* 0x0000004a49497211 */ /* 0x000fe400078e08ff */
[----:B------:R-:W-:Y:S01]  /*0b80*/  LEA.HI.SX32 R13, R10, R79, 0x1b ;  /* 0x0000004f0a0d7211 */ /* 0x000fe200078fdaff */
[----:B------:R-:W-:Y:S01]  /*0b90*/  IMAD R70, R7, 0x2, R74 ;  /* 0x0000000207467824 */ /* 0x000fe200078e024a */
[----:B------:R-:W-:-:S02]  /*0ba0*/  IADD3 R6, PT, PT, R79, 0x80, RZ ;  /* 0x000000804f067810 */ /* 0x000fc40007ffe0ff */
[-C--:B------:R-:W-:Y:S02]  /*0bb0*/  LEA.HI.SX32 R71, R12, R79.reuse, 0x1b ;  /* 0x0000004f0c477211 */ /* 0x080fe400078fdaff */
[C---:B------:R-:W-:Y:S02]  /*0bc0*/  IADD3 R10, PT, PT, R79.reuse, 0xa0, RZ ;  /* 0x000000a04f0a7810 */ /* 0x040fe40007ffe0ff */
[----:B------:R-:W-:Y:S02]  /*0bd0*/  IADD3 R12, PT, PT, R79, 0xc0, RZ ;  /* 0x000000c04f0c7810 */ /* 0x000fe40007ffe0ff */
[-C--:B------:R-:W-:Y:S02]  /*0be0*/  LEA.HI.SX32 R7, R6, R79.reuse, 0x1b ;  /* 0x0000004f06077211 */ /* 0x080fe400078fdaff */
[----:B------:R-:W-:Y:S02]  /*0bf0*/  LEA R72, R13, R74, 0x1 ;  /* 0x0000004a0d487211 */ /* 0x000fe400078e08ff */
[----:B------:R-:W-:-:S02]  /*0c00*/  LEA.HI.SX32 R77, R10, R79, 0x1b ;  /* 0x0000004f0a4d7211 */ /* 0x000fc400078fdaff */
[-C--:B------:R-:W-:Y:S02]  /*0c10*/  LEA R71, R71, R74.reuse, 0x1 ;  /* 0x0000004a47477211 */ /* 0x080fe400078e08ff */
[-C--:B------:R-:W-:Y:S02]  /*0c20*/  LEA.HI.SX32 R13, R12, R79.reuse, 0x1b ;  /* 0x0000004f0c0d7211 */ /* 0x080fe400078fdaff */
[----:B------:R-:W-:Y:S02]  /*0c30*/  LEA.HI.SX32 R75, R20, R79, 0x1b ;  /* 0x0000004f144b7211 */ /* 0x000fe400078fdaff */
[-C--:B------:R-:W-:Y:S02]  /*0c40*/  LEA R78, R7, R74.reuse, 0x1 ;  /* 0x0000004a074e7211 */ /* 0x080fe400078e08ff */
[-C--:B------:R-:W-:Y:S02]  /*0c50*/  LEA R77, R77, R74.reuse, 0x1 ;  /* 0x0000004a4d4d7211 */ /* 0x080fe400078e08ff */
[----:B------:R-:W-:-:S02]  /*0c60*/  LEA R76, R13, R74, 0x1 ;  /* 0x0000004a0d4c7211 */ /* 0x000fc400078e08ff */
[----:B------:R-:W-:Y:S02]  /*0c70*/  LEA R75, R75, R74, 0x1 ;  /* 0x0000004a4b4b7211 */ /* 0x000fe400078e08ff */
        /* <DEDUP_REMOVED lines=10> */
[----:B------:R0:W-:Y:S04]  /*0d20*/  STS.U16 [R78+0x100], R17 ;  /* 0x000100114e007388 */ /* 0x0001e80000000400 */
        /* <DEDUP_REMOVED lines=16> */
[----:B---3--:R-:W-:Y:S01]  /*0e30*/  PRMT R18, RZ, 0x7610, R18 ;  /* 0x00007610ff127816 */ /* 0x008fe20000000012 */
        /* <DEDUP_REMOVED lines=32> */
[----:B------:R-:W-:Y:S02]  /*1040*/  ISETP.EQ.OR P0, PT, RZ, UR4, P0 ;  /* 0x00000004ff007c0c */ /* 0x000fe40008702670 */
[----:B--2---:R-:W-:Y:S01]  /*1050*/  SHF.L.U32 R15, R15, 0x10, RZ ;  /* 0x000000100f0f7819 */ /* 0x004fe200000006ff */
[--C-:B------:R-:W-:Y:S01]  /*1060*/  FADD.FTZ R82, R83, R22.reuse ;  /* 0x0000001653527221 */ /* 0x100fe20000010000 */
        /* <DEDUP_REMOVED lines=46> */
.L_x_2075:
[----:B------:R-:W-:Y:S05]  /*1350*/  BSYNC.RECONVERGENT B0 ;  /* 0x0000000000007941 */ /* 0x000fea0003800200 */
.L_x_2074:
        /* <DEDUP_REMOVED lines=35> */
.L_x_2077:
[----:B------:R-:W-:Y:S05]  /*1590*/  BSYNC.RECONVERGENT B0 ;  /* 0x0000000000007941 */ /* 0x000fea0003800200 */
.L_x_2076:
        /* <DEDUP_REMOVED lines=39> */
.L_x_2079:
[----:B------:R-:W-:Y:S05]  /*1810*/  BSYNC.RECONVERGENT B0 ;  /* 0x0000000000007941 */ /* 0x000fea0003800200 */
.L_x_2078:
        /* <DEDUP_REMOVED lines=32> */
.L_x_2081:
[----:B------:R-:W-:Y:S05]  /*1a20*/  BSYNC.RECONVERGENT B0 ;  /* 0x0000000000007941 */ /* 0x000fea0003800200 */
.L_x_2080:
        /* <DEDUP_REMOVED lines=32> */
.L_x_2083:
[----:B------:R-:W-:Y:S05]  /*1c30*/  BSYNC.RECONVERGENT B0 ;  /* 0x0000000000007941 */ /* 0x000fea0003800200 */
.L_x_2082:
        /* <DEDUP_REMOVED lines=32> */
.L_x_2085:
[----:B------:R-:W-:Y:S05]  /*1e40*/  BSYNC.RECONVERGENT B0 ;  /* 0x0000000000007941 */ /* 0x000fea0003800200 */
.L_x_2084:
        /* <DEDUP_REMOVED lines=32> */
.L_x_2087:
[----:B------:R-:W-:Y:S05]  /*2050*/  BSYNC.RECONVERGENT B0 ;  /* 0x0000000000007941 */ /* 0x000fea0003800200 */
.L_x_2086:
        /* <DEDUP_REMOVED lines=32> */
.L_x_2089:
[----:B------:R-:W-:Y:S05]  /*2260*/  BSYNC.RECONVERGENT B0 ;  /* 0x0000000000007941 */ /* 0x000fea0003800200 */
.L_x_2088:
        /* <DEDUP_REMOVED lines=26> */
[----:B------:R-:W-:Y:S01]  /*2410*/  IMAD R95, R5, 0x2, -R6 ;  /* 0x00000002055f7824 */ /* 0x000fe200078e0a06 */
[C-C-:B------:R-:W-:Y:S01]  /*2420*/  IADD3 R5, PT, PT, R4.reuse, 0x1, R4.reuse ;  /* 0x0000000104057810 */ /* 0x140fe20007ffe004 */
[----:B------:R-:W-:Y:S01]  /*2430*/  FMUL.FTZ R107, R13, R94 ;  /* 0x0000005e0d6b7220 */ /* 0x000fe20000410000 */
[C-C-:B------:R-:W-:Y:S01]  /*2440*/  IADD3 R7, PT, PT, R4.reuse, 0x2, R4.reuse ;  /* 0x0000000204077810 */ /* 0x140fe20007ffe004 */
[----:B------:R-:W1:Y:S01]  /*2450*/  LDC.64 R18, c[0x0][0x440] ;  /* 0x00011000ff127b82 */ /* 0x000e620000000a00 */
[C-C-:B------:R-:W-:Y:S01]  /*2460*/  IADD3 R9, PT, PT, R4.reuse, 0x3, R4.reuse ;  /* 0x0000000304097810 */ /* 0x140fe20007ffe004 */
[C---:B------:R-:W-:Y:S01]  /*2470*/  VIADD R10, R79.reuse, 0x140 ;  /* 0x000001404f0a7836 */ /* 0x040fe20000000000 */
[C-C-:B------:R-:W-:Y:S01]  /*2480*/  IADD3 R11, PT, PT, R4.reuse, 0x4, R4.reuse ;  /* 0x00000004040b7810 */ /* 0x140fe20007ffe004 */
[----:B------:R-:W-:Y:S01]  /*2490*/  VIADD R110, R79, 0x1c0 ;  /* 0x000001c04f6e7836 */ /* 0x000fe20000000000 */
[C-C-:B------:R-:W-:Y:S01]  /*24a0*/  IADD3 R21, PT, PT, R4.reuse, 0x5, R4.reuse ;  /* 0x0000000504157810 */ /* 0x140fe20007ffe004 */
[----:B------:R-:W-:Y:S01]  /*24b0*/  HFMA2 R108, -RZ, RZ, 0, 0 ;  /* 0x00000000ff6c7431 */ /* 0x000fe200000001ff */
[C-C-:B------:R-:W-:Y:S01]  /*24c0*/  IADD3 R115, PT, PT, R4.reuse, 0x6, R4.reuse ;  /* 0x0000000604737810 */ /* 0x140fe20007ffe004 */
[----:B------:R-:W2:Y:S01]  /*24d0*/  LDC.64 R16, c[0x0][0x480] ;  /* 0x00012000ff107b82 */ /* 0x000ea20000000a00 */
[----:B------:R-:W-:Y:S01]  /*24e0*/  IADD3 R117, PT, PT, R4, 0x7, R4 ;  /* 0x0000000704757810 */ /* 0x000fe20007ffe004 */
[----:B------:R-:W-:Y:S01]  /*24f0*/  FMUL.FTZ R91, R91, R96 ;  /* 0x000000605b5b7220 */ /* 0x000fe20000410000 */
[----:B------:R-:W-:Y:S01]  /*2500*/  SHF.L.U32 R4, R79, 0x4, RZ ;  /* 0x000000044f047819 */ /* 0x000fe200000006ff */
[----:B------:R-:W-:Y:S01]  /*2510*/  FMUL.FTZ R97, R97, R90 ;  /* 0x0000005a61617220 */ /* 0x000fe20000410000 */
[----:B------:R-:W-:Y:S01]  /*2520*/  ISETP.NE.AND P0, PT, R27, RZ, PT ;  /* 0x000000ff1b00720c */ /* 0x000fe20003f05270 */
[----:B------:R-:W-:Y:S01]  /*2530*/  FMUL.FTZ R101, R101, R86 ;  /* 0x0000005665657220 */ /* 0x000fe20000410000 */
[-C--:B------:R-:W-:Y:S01]  /*2540*/  LEA.HI.SX32 R111, R7, R4.reuse, 0x1b ;  /* 0x00000004076f7211 */ /* 0x080fe200078fdaff */
[C---:B------:R-:W-:Y:S01]  /*2550*/  VIADD R7, R4.reuse, 0x9 ;  /* 0x0000000904077836 */ /* 0x040fe20000000000 */
[-C--:B------:R-:W-:Y:S01]  /*2560*/  LEA.HI.SX32 R13, R5, R4.reuse, 0x1b ;  /* 0x00000004050d7211 */ /* 0x080fe200078fdaff */
[C---:B------:R-:W-:Y:S01]  /*2570*/  VIADD R119, R4.reuse, 0xd ;  /* 0x0000000d04777836 */ /* 0x040fe20000000000 */
[----:B------:R-:W-:Y:S01]  /*2580*/  LEA.HI.SX32 R15, R9, R4, 0x1b ;  /* 0x00000004090f7211 */ /* 0x000fe200078fdaff */
[----:B------:R-:W-:Y:S01]  /*2590*/  FMUL.FTZ R105, R105, R82 ;  /* 0x0000005269697220 */ /* 0x000fe20000410000 */
[-C--:B------:R-:W-:Y:S01]  /*25a0*/  LEA.HI.SX32 R113, R11, R4.reuse, 0x1b ;  /* 0x000000040b717211 */ /* 0x080fe200078fdaff */
[----:B------:R-:W-:Y:S01]  /*25b0*/  IMAD R111, R111, 0x2, R74 ;  /* 0x000000026f6f7824 */ /* 0x000fe200078e024a */
[----:B------:R-:W-:Y:S01]  /*25c0*/  LEA.HI.SX32 R127, R117, R4, 0x1b ;  /* 0x00000004757f7211 */ /* 0x000fe200078fdaff */
[----:B------:R-:W3:Y:S01]  /*25d0*/  LDCU UR5, c[0x0][0x38c] ;  /* 0x00007180ff0577ac */ /* 0x000ee20008000800 */
[----:B------:R-:W-:-:S02]  /*25e0*/  IADD3 R123, PT, PT, R4, 0xf, RZ ;  /* 0x0000000f047b7810 */ /* 0x000fc40007ffe0ff */
[C---:B------:R-:W-:Y:S01]  /*25f0*/  IADD3 R8, PT, PT, R79.reuse, 0x120, RZ ;  /* 0x000001204f087810 */ /* 0x040fe20007ffe0ff */
[----:B------:R-:W4:Y:S01]  /*2600*/  LDCU.64 UR6, c[0x0][0x3a8] ;  /* 0x00007500ff0677ac */ /* 0x000f220008000a00 */
[----:B------:R-:W-:Y:S02]  /*2610*/  IADD3 R20, PT, PT, R79, 0x1a0, RZ ;  /* 0x000001a04f147810 */ /* 0x000fe40007ffe0ff */
[----:B------:R-:W-:Y:S01]  /*2620*/  ISETP.EQ.AND P0, PT, R24, RZ, P0 ;  /* 0x000000ff1800720c */ /* 0x000fe20000702270 */
[----:B------:R-:W0:Y:S01]  /*2630*/  LDCU.64 UR8, c[0x0][0x3c0] ;  /* 0x00007800ff0877ac */ /* 0x000e220008000a00 */
[C---:B------:R-:W-:Y:S02]  /*2640*/  IADD3 R5, PT, PT, R4.reuse, 0x8, RZ ;  /* 0x0000000804057810 */ /* 0x040fe40007ffe0ff */
[C---:B------:R-:W-:Y:S01]  /*2650*/  IADD3 R9, PT, PT, R4.reuse, 0xa, RZ ;  /* 0x0000000a04097810 */ /* 0x040fe20007ffe0ff */
[----:B------:R-:W0:Y:S01]  /*2660*/  LDCU.64 UR10, c[0x0][0x3e0] ;  /* 0x00007c00ff0a77ac */ /* 0x000e220008000a00 */
[----:B------:R-:W-:-:S02]  /*2670*/  IADD3 R11, PT, PT, R4, 0xb, RZ ;  /* 0x0000000b040b7810 */ /* 0x000fc40007ffe0ff */
[C---:B------:R-:W-:Y:S02]  /*2680*/  IADD3 R117, PT, PT, R4.reuse, 0xc, RZ ;  /* 0x0000000c04757810 */ /* 0x040fe40007ffe0ff */
[----:B------:R-:W-:Y:S02]  /*2690*/  IADD3 R121, PT, PT, R4, 0xe, RZ ;  /* 0x0000000e04797810 */ /* 0x000fe40007ffe0ff */
[C---:B------:R-:W-:Y:S02]  /*26a0*/  IADD3 R6, PT, PT, R79.reuse, 0x100, RZ ;  /* 0x000001004f067810 */ /* 0x040fe40007ffe0ff */
[C---:B------:R-:W-:Y:S02]  /*26b0*/  IADD3 R12, PT, PT, R79.reuse, 0x160, RZ ;  /* 0x000001604f0c7810 */ /* 0x040fe40007ffe0ff */
[C---:B------:R-:W-:Y:S02]  /*26c0*/  IADD3 R14, PT, PT, R79.reuse, 0x180, RZ ;  /* 0x000001804f0e7810 */ /* 0x040fe40007ffe0ff */
[----:B------:R-:W-:-:S02]  /*26d0*/  IADD3 R112, PT, PT, R79, 0x1e0, RZ ;  /* 0x000001e04f707810 */ /* 0x000fc40007ffe0ff */
[-C--:B------:R-:W-:Y:S02]  /*26e0*/  LEA.HI.SX32 R131, R7, R4.reuse, 0x1b ;  /* 0x0000000407837211 */ /* 0x080fe400078fdaff */
[-C--:B------:R-:W-:Y:S02]  /*26f0*/  LEA.HI.SX32 R139, R119, R4.reuse, 0x1b ;  /* 0x00000004778b7211 */ /* 0x080fe400078fdaff */
[-C--:B------:R-:W-:Y:S02]  /*2700*/  LEA.HI.SX32 R143, R123, R4.reuse, 0x1b ;  /* 0x000000047b8f7211 */ /* 0x080fe400078fdaff */
[----:B------:R-:W-:Y:S02]  /*2710*/  P2R R182, PR, RZ, 0x1 ;  /* 0x00000001ffb67803 */ /* 0x000fe40000000000 */
[-C--:B------:R-:W-:Y:S02]  /*2720*/  LEA.HI.SX32 R115, R115, R4.reuse, 0x1b ;  /* 0x0000000473737211 */ /* 0x080fe400078fdaff */
[----:B------:R-:W-:-:S02]  /*2730*/  LEA.HI.SX32 R129, R5, R4, 0x1b ;  /* 0x0000000405817211 */ /* 0x000fc400078fdaff */
[-C--:B------:R-:W-:Y:S01]  /*2740*/  LEA.HI.SX32 R133, R9, R4.reuse, 0x1b ;  /* 0x0000000409857211 */ /* 0x080fe200078fdaff */
[----:B------:R-:W-:Y:S01]  /*2750*/  IMAD R115, R115, 0x2, R74 ;  /* 0x0000000273737824 */ /* 0x000fe200078e024a */
[-C--:B------:R-:W-:Y:S02]  /*2760*/  LEA.HI.SX32 R135, R11, R4.reuse, 0x1b ;  /* 0x000000040b877211 */ /* 0x080fe400078fdaff */
[-C--:B------:R-:W-:Y:S02]  /*2770*/  LEA.HI.SX32 R137, R117, R4.reuse, 0x1b ;  /* 0x0000000475897211 */ /* 0x080fe400078fdaff */
[----:B------:R-:W-:Y:S02]  /*2780*/  LEA.HI.SX32 R141, R121, R4, 0x1b ;  /* 0x00000004798d7211 */ /* 0x000fe400078fdaff */
[-C--:B------:R-:W-:Y:S02]  /*2790*/  LEA.HI.SX32 R119, R8, R79.reuse, 0x1b ;  /* 0x0000004f08777211 */ /* 0x080fe400078fdaff */
[----:B------:R-:W-:-:S02]  /*27a0*/  LEA.HI.SX32 R123, R20, R79, 0x1b ;  /* 0x0000004f147b7211 */ /* 0x000fc400078fdaff */
[-C--:B------:R-:W-:Y:S01]  /*27b0*/  LEA.HI.SX32 R21, R21, R4.reuse, 0x1b ;  /* 0x0000000415157211 */ /* 0x080fe200078fdaff */
[--C-:B------:R-:W-:Y:S01]  /*27c0*/  IMAD R119, R119, 0x2, R74.reuse ;  /* 0x0000000277777824 */ /* 0x100fe200078e024a */
[----:B------:R-:W-:Y:S01]  /*27d0*/  LEA.HI.SX32 R117, R4, R4, 0x1b ;  /* 0x0000000404757211 */ /* 0x000fe200078fdaff */
[----:B------:R-:W-:Y:S01]  /*27e0*/  IMAD R123, R123, 0x2, R74 ;  /* 0x000000027b7b7824 */ /* 0x000fe200078e024a */
[-C--:B------:R-:W-:Y:S02]  /*27f0*/  LEA.HI.SX32 R5, R6, R79.reuse, 0x1b ;  /* 0x0000004f06057211 */ /* 0x080fe400078fdaff */
[-C--:B------:R-:W-:Y:S02]  /*2800*/  LEA.HI.SX32 R7, R10, R79.reuse, 0x1b ;  /* 0x0000004f0a077211 */ /* 0x080fe400078fdaff */
[-C--:B------:R-:W-:Y:S02]  /*2810*/  LEA.HI.SX32 R121, R12, R79.reuse, 0x1b ;  /* 0x0000004f0c797211 */ /* 0x080fe400078fdaff */
[----:B------:R-:W-:-:S02]  /*2820*/  LEA.HI.SX32 R9, R14, R79, 0x1b ;  /* 0x0000004f0e097211 */ /* 0x000fc400078fdaff */
[-C--:B------:R-:W-:Y:S02]  /*2830*/  LEA.HI.SX32 R11, R110, R79.reuse, 0x1b ;  /* 0x0000004f6e0b7211 */ /* 0x080fe400078fdaff */
[----:B------:R-:W-:Y:S02]  /*2840*/  LEA.HI.SX32 R125, R112, R79, 0x1b ;  /* 0x0000004f707d7211 */ /* 0x000fe400078fdaff */
[----:B------:R-:W-:Y:S02]  /*2850*/  ISETP.GE.AND P0, PT, R42, R95, PT ;  /* 0x0000005f2a00720c */ /* 0x000fe40003f06270 */
[-C--:B------:R-:W-:Y:S01]  /*2860*/  LEA R116, R127, R74.reuse, 0x1 ;  /* 0x0000004a7f747211 */ /* 0x080fe200078e08ff */
[--C-:B------:R-:W-:Y:S01]  /*2870*/  IMAD R127, R131, 0x2, R74.reuse ;  /* 0x00000002837f7824 */ /* 0x100fe200078e024a */
[-C--:B------:R-:W-:Y:S01]  /*2880*/  LEA R126, R129, R74.reuse, 0x1 ;  /* 0x0000004a817e7211 */ /* 0x080fe200078e08ff */
[----:B------:R-:W-:Y:S01]  /*2890*/  IMAD R131, R139, 0x2, R74 ;  /* 0x000000028b837824 */ /* 0x000fe200078e024a */
[----:B------:R-:W-:-:S02]  /*28a0*/  LEA R128, R133, R74, 0x1 ;  /* 0x0000004a85807211 */ /* 0x000fc400078e08ff */
[-C--:B------:R-:W-:Y:S02]  /*28b0*/  LEA R110, R13, R74.reuse, 0x1 ;  /* 0x0000004a0d6e7211 */ /* 0x080fe400078e08ff */
        /* <DEDUP_REMOVED lines=14> */
[----:B01234-:R-:W-:-:S07]  /*29a0*/  LEA R133, R143, R74, 0x1 ;  /* 0x0000004a8f857211 */ /* 0x01ffce00078e08ff */
.L_x_2093:
        /* <DEDUP_REMOVED lines=13> */
[----:B------:R-:W-:Y:S01]  /*2a80*/  IMAD R7, R108, UR9, R11 ;  /* 0x000000096c077c24 */ /* 0x000fe2000f8e020b */
[----:B------:R-:W-:Y:S01]  /*2a90*/  LEA R4, P2, R12, R66, 0x1 ;  /* 0x000000420c047211 */ /* 0x000fe200078408ff */
[----:B------:R-:W-:Y:S01]  /*2aa0*/  IMAD R11, R108, UR7, R15 ;  /* 0x000000076c0b7c24 */ /* 0x000fe2000f8e020f */
        /* <DEDUP_REMOVED lines=51> */
[----:B0-----:R-:W-:Y:S02]  /*2de0*/  PRMT R8, RZ, 0x7610, R8 ;  /* 0x00007610ff087816 */ /* 0x001fe40000000008 */
[----:B------:R-:W-:Y:S02]  /*2df0*/  P2R R142, PR, RZ, 0x2 ;  /* 0x00000002ff8e7803 */ /* 0x000fe40000000000 */
[----:B------:R-:W-:Y:S02]  /*2e00*/  ISETP.GE.AND P1, PT, R47, R95, PT ;  /* 0x0000005f2f00720c */ /* 0x000fe40003f26270 */
[----:B------:R-:W-:Y:S01]  /*2e10*/  PRMT R9, RZ, 0x7610, R9 ;  /* 0x00007610ff097816 */ /* 0x000fe20000000009 */
[----:B-----5:R-:W-:Y:S04]  /*2e20*/  STS.U16 [R73], R10 ;  /* 0x0000000a49007388 */ /* 0x020fe80000000400 */
[----:B----4-:R-:W-:Y:S04]  /*2e30*/  STS.U16 [R72+0x40], R11 ;  /* 0x0000400b48007388 */ /* 0x010fe80000000400 */
[----:B---3--:R-:W-:Y:S04]  /*2e40*/  STS.U16 [R71+0x80], R12 ;  /* 0x0000800c47007388 */ /* 0x008fe80000000400 */
[----:B------:R-:W-:Y:S04]  /*2e50*/  STS.U16 [R70+0xc0], R13 ;  /* 0x0000c00d46007388 */ /* 0x000fe80000000400 */
[----:B--2---:R-:W-:Y:S04]  /*2e60*/  STS.U16 [R78+0x100], R15 ;  /* 0x0001000f4e007388 */ /* 0x004fe80000000400 */
[----:B------:R0:W-:Y:S04]  /*2e70*/  STS.U16 [R77+0x140], R14 ;  /* 0x0001400e4d007388 */ /* 0x0001e80000000400 */
[----:B------:R1:W-:Y:S04]  /*2e80*/  STS.U16 [R76+0x180], R21 ;  /* 0x000180154c007388 */ /* 0x0003e80000000400 */
[----:B------:R-:W-:Y:S04]  /*2e90*/  STS.U16 [R75+0x1c0], R20 ;  /* 0x0001c0144b007388 */ /* 0x000fe80000000400 */
[----:B------:R-:W-:Y:S04]  /*2ea0*/  STS.U16 [R118+0x200], R135 ;  /* 0x0002008776007388 */ /* 0x000fe80000000400 */
[----:B------:R2:W-:Y:S04]  /*2eb0*/  STS.U16 [R119+0x240], R134 ;  /* 0x0002408677007388 */ /* 0x0005e80000000400 */
[----:B------:R-:W-:Y:S04]  /*2ec0*/  STS.U16 [R120+0x280], R137 ;  /* 0x0002808978007388 */ /* 0x000fe80000000400 */
[----:B------:R-:W-:Y:S04]  /*2ed0*/  STS.U16 [R121+0x2c0], R136 ;  /* 0x0002c08879007388 */ /* 0x000fe80000000400 */
[----:B------:R3:W-:Y:S04]  /*2ee0*/  STS.U16 [R122+0x300], R139 ;  /* 0x0003008b7a007388 */ /* 0x0007e80000000400 */
[----:B------:R-:W-:Y:S04]  /*2ef0*/  STS.U16 [R123+0x340], R138 ;  /* 0x0003408a7b007388 */ /* 0x000fe80000000400 */
[----:B------:R-:W-:Y:S04]  /*2f00*/  STS.U16 [R124+0x380], R141 ;  /* 0x0003808d7c007388 */ /* 0x000fe80000000400 */
[----:B------:R4:W-:Y:S01]  /*2f10*/  STS.U16 [R125+0x3c0], R140 ;  /* 0x0003c08c7d007388 */ /* 0x0009e20000000400 */
[----:B------:R-:W-:-:S03]  /*2f20*/  NOP ;  /* 0x0000000000007918 */ /* 0x000fc60000000000 */
[----:B------:R-:W5:Y:S01]  /*2f30*/  @!P0 LDG.E.U16 R8, desc[UR20][R4.64] ;  /* 0x0000001404088981 */ /* 0x000f62000c1e1500 */
[----:B------:R-:W-:Y:S02]  /*2f40*/  ISETP.GE.AND P0, PT, R51, R95, PT ;  /* 0x0000005f3300720c */ /* 0x000fe40003f06270 */
[----:B0-----:R-:W-:Y:S02]  /*2f50*/  PRMT R14, RZ, 0x7610, R14 ;  /* 0x00007610ff0e7816 */ /* 0x001fe4000000000e */
[----:B-1----:R-:W-:-:S06]  /*2f60*/  PRMT R21, RZ, 0x7610, R21 ;  /* 0x00007610ff157816 */ /* 0x002fcc0000000015 */
[----:B------:R-:W5:Y:S04]  /*2f70*/  @!P1 LDG.E.U16 R21, desc[UR20][R4.64+0x40] ;  /* 0x0000401404159981 */ /* 0x000f68000c1e1500 */
[----:B------:R-:W5:Y:S01]  /*2f80*/  @!P0 LDG.E.U16 R14, desc[UR20][R4.64+0x80] ;  /* 0x00008014040e8981 */ /* 0x000f62000c1e1500 */
[-C--:B------:R-:W-:Y:S02]  /*2f90*/  ISETP.GE.AND P0, PT, R53, R95.reuse, PT ;  /* 0x0000005f3500720c */ /* 0x080fe40003f06270 */
[----:B------:R-:W-:Y:S02]  /*2fa0*/  ISETP.GE.AND P1, PT, R52, R95, PT ;  /* 0x0000005f3400720c */ /* 0x000fe40003f26270 */
[----:B------:R-:W-:-:S09]  /*2fb0*/  PRMT R15, RZ, 0x7610, R15 ;  /* 0x00007610ff0f7816 */ /* 0x000fd2000000000f */
[----:B------:R-:W5:Y:S01]  /*2fc0*/  @!P0 LDG.E.U16 R9, desc[UR20][R4.64+0x100] ;  /* 0x0001001404098981 */ /* 0x000f62000c1e1500 */
[-C--:B------:R-:W-:Y:S02]  /*2fd0*/  ISETP.GE.AND P0, PT, R55, R95.reuse, PT ;  /* 0x0000005f3700720c */ /* 0x080fe40003f06270 */
[----:B------:R-:W-:Y:S01]  /*2fe0*/  PRMT R11, RZ, 0x7610, R11 ;  /* 0x00007610ff0b7816 */ /* 0x000fe2000000000b */
[----:B------:R-:W5:Y:S01]  /*2ff0*/  @!P1 LDG.E.U16 R15, desc[UR20][R4.64+0xc0] ;  /* 0x0000c014040f9981 */ /* 0x000f62000c1e1500 */
[----:B------:R-:W-:Y:S01]  /*3000*/  ISETP.GE.AND P1, PT, R54, R95, PT ;  /* 0x0000005f3600720c */ /* 0x000fe20003f26270 */
[----:B--2---:R-:W-:Y:S01]  /*3010*/  FMUL.FTZ R134, R7, R94 ;  /* 0x0000005e07867220 */ /* 0x004fe20000410000 */
[----:B------:R-:W-:Y:S01]  /*3020*/  PRMT R20, RZ, 0x7610, R20 ;  /* 0x00007610ff147816 */ /* 0x000fe20000000014 */
[----:B---3--:R-:W-:Y:S02]  /*3030*/  FMUL.FTZ R139, R6, 1.4426950216293334961 ;  /* 0x3fb8aa3b068b7820 */ /* 0x008fe40000410000 */
[----:B----4-:R-:W-:-:S04]  /*3040*/  FMUL.RZ R140, R134, 0.15915493667125701904 ;  /* 0x3e22f983868c7820 */ /* 0x010fc8000040c000 */
[----:B------:R-:W2:Y:S01]  /*3050*/  @!P0 LDG.E.U16 R11, desc[UR20][R4.64+0x180] ;  /* 0x00018014040b8981 */ /* 0x000ea2000c1e1500 */
[-C--:B------:R-:W-:Y:S01]  /*3060*/  ISETP.GE.AND P0, PT, R57, R95.reuse, PT ;  /* 0x0000005f3900720c */ /* 0x080fe20003f06270 */
[----:B------:R-:W-:Y:S01]  /*3070*/  FMUL.FTZ R134, R7, R82 ;  /* 0x0000005207867220 */ /* 0x000fe20000410000 */
[----:B------:R-:W-:Y:S01]  /*3080*/  PRMT R135, RZ, 0x7610, R135 ;  /* 0x00007610ff877816 */ /* 0x000fe20000000087 */
[----:B------:R-:W3:Y:S01]  /*3090*/  @!P1 LDG.E.U16 R20, desc[UR20][R4.64+0x140] ;  /* 0x0001401404149981 */ /* 0x000ee2000c1e1500 */
[----:B------:R-:W-:Y:S01]  /*30a0*/  ISETP.GE.AND P1, PT, R56, R95, PT ;  /* 0x0000005f3800720c */ /* 0x000fe20003f26270 */
[C---:B------:R-:W-:Y:S01]  /*30b0*/  FMUL.FTZ R6, R139.reuse, R94 ;  /* 0x0000005e8b067220 */ /* 0x040fe20000410000 */
[----:B------:R-:W-:Y:S01]  /*30c0*/  FMUL.RZ R144, R134, 0.15915493667125701904 ;  /* 0x3e22f98386907820 */ /* 0x000fe2000040c000 */
[----:B------:R-:W-:Y:S01]  /*30d0*/  FMUL.FTZ R134, R139, R82 ;  /* 0x000000528b867220 */ /* 0x000fe20000410000 */
[----:B------:R-:W-:Y:S01]  /*30e0*/  FMUL.FTZ R136, R7, R84 ;  /* 0x0000005407887220 */ /* 0x000fe20000410000 */
[----:B------:R-:W-:Y:S01]  /*30f0*/  PRMT R12, RZ, 0x7610, R12 ;  /* 0x00007610ff0c7816 */ /* 0x000fe2000000000c */
[----:B------:R-:W-:Y:S03]  /*3100*/  MUFU.COS R141, R140 ;  /* 0x0000008c008d7308 */ /* 0x000fe60000000000 */
[----:B------:R-:W4:Y:S01]  /*3110*/  @!P0 LDG.E.U16 R135, desc[UR20][R4.64+0x200] ;  /* 0x0002001404878981 */ /* 0x000f22000c1e1500 */
[----:B------:R-:W-:Y:S01]  /*3120*/  ISETP.NE.AND P0, PT, R143, RZ, PT ;  /* 0x000000ff8f00720c */ /* 0x000fe20003f05270 */
[----:B------:R-:W-:-:S03]  /*3130*/  FMUL.RZ R146, R136, 0.15915493667125701904 ;  /* 0x3e22f98388927820 */ /* 0x000fc6000040c000 */
[----:B------:R0:W-:Y:S01]  /*3140*/  MUFU.EX2 R138, R134 ;  /* 0x00000086008a7308 */ /* 0x0001e20000000800 */
[----:B------:R-:W-:Y:S01]  /*3150*/  FMUL.FTZ R136, R139, R84 ;  /* 0x000000548b887220 */ /* 0x000fe20000410000 */
[----:B------:R-:W4:Y:S06]  /*3160*/  @!P1 LDG.E.U16 R12, desc[UR20][R4.64+0x1c0] ;  /* 0x0001c014040c9981 */ /* 0x000f2c000c1e1500 */
[----:B------:R-:W1:Y:S01]  /*3170*/  MUFU.EX2 R6, R6 ;  /* 0x0000000600067308 */ /* 0x000e620000000800 */
[----:B0-----:R-:W-:Y:S01]  /*3180*/  FMUL.FTZ R134, R7, R88 ;  /* 0x0000005807867220 */ /* 0x001fe20000410000 */
[----:B------:R-:W-:-:S03]  /*3190*/  ISETP.NE.AND P1, PT, R142, RZ, PT ;  /* 0x000000ff8e00720c */ /* 0x000fc60003f25270 */
[----:B------:R-:W-:-:S03]  /*31a0*/  FMUL.RZ R152, R134, 0.15915493667125701904 ;  /* 0x3e22f98386987820 */ /* 0x000fc6000040c000 */
[----:B------:R-:W0:Y:S01]  /*31b0*/  MUFU.SIN R143, R144 ;  /* 0x00000090008f7308 */ /* 0x000e220000000400 */
[----:B------:R-:W-:-:S07]  /*31c0*/  FMUL.FTZ R134, R7, R90 ;  /* 0x0000005a07867220 */ /* 0x000fce0000410000 */
[----:B------:R-:W-:Y:S01]  /*31d0*/  MUFU.COS R145, R144 ;  /* 0x0000009000917308 */ /* 0x000fe20000000000 */
[----:B------:R-:W-:-:S07]  /*31e0*/  FMUL.FTZ R142, R7, R86 ;  /* 0x00000056078e7220 */ /* 0x000fce0000410000 */
[----:B------:R-:W0:Y:S01]  /*31f0*/  MUFU.SIN R137, R140 ;  /* 0x0000008c00897308 */ /* 0x000e220000000400 */
[----:B------:R-:W-:Y:S01]  /*3200*/  FMUL.RZ R158, R134, 0.15915493667125701904 ;  /* 0x3e22f983869e7820 */ /* 0x000fe2000040c000 */
[----:B------:R-:W-:Y:S01]  /*3210*/  FMUL.RZ R150, R142, 0.15915493667125701904 ;  /* 0x3e22f9838e967820 */ /* 0x000fe2000040c000 */
[----:B------:R-:W-:Y:S05]  /*3220*/  LDS.U16 R134, [R117] ;  /* 0x0000000075867984 */ /* 0x000fea0000000400 */
[----:B------:R-:W-:Y:S01]  /*3230*/  MUFU.SIN R147, R146 ;  /* 0x0000009200937308 */ /* 0x000fe20000000400 */
[----:B------:R-:W-:-:S07]  /*3240*/  FMUL.FTZ R142, R139, R86 ;  /* 0x000000568b8e7220 */ /* 0x000fce0000410000 */
[----:B------:R0:W0:Y:S01]  /*3250*/  MUFU.EX2 R140, R136 ;  /* 0x00000088008c7308 */ /* 0x0000220000000800 */
[----:B-1----:R-:W-:Y:S01]  /*3260*/  FMUL.FTZ R155, R6, R141 ;  /* 0x0000008d069b7220 */ /* 0x002fe20000410000 */
[----:B0-----:R-:W-:Y:S01]  /*3270*/  FMUL.FTZ R141, R138, R143 ;  /* 0x0000008f8a8d7220 */ /* 0x001fe20000410000 */
[C---:B------:R-:W-:Y:S01]  /*3280*/  FMUL.FTZ R148, R139.reuse, R90 ;  /* 0x0000005a8b947220 */ /* 0x040fe20000410000 */
[----:B------:R-:W0:Y:S04]  /*3290*/  LDS.U16 R136, [R110+0x2] ;  /* 0x000002006e887984 */ /* 0x000e280000000400 */
[----:B------:R1:W-:Y:S01]  /*32a0*/  MUFU.COS R149, R146 ;  /* 0x0000009200957308 */ /* 0x0003e20000000000 */
[----:B------:R-:W-:Y:S02]  /*32b0*/  FMUL.FTZ R159, R6, R137 ;  /* 0x00000089069f7220 */ /* 0x000fe40000410000 */
[----:B------:R-:W-:Y:S05]  /*32c0*/  LDS.U16 R137, [R111+0x4] ;  /* 0x000004006f897984 */ /* 0x000fea0000000400 */
[----:B------:R1:W-:Y:S02]  /*32d0*/  MUFU.EX2 R144, R142 ;  /* 0x0000008e00907308 */ /* 0x0003e40000000800 */
[----:B-1----:R-:W-:Y:S01]  /*32e0*/  FMUL.FTZ R146, R139, R88 ;  /* 0x000000588b927220 */ /* 0x002fe20000410000 */
[----:B------:R-:W-:Y:S01]  /*32f0*/  PRMT R10, RZ, 0x7610, R10 ;  /* 0x00007610ff0a7816 */ /* 0x000fe2000000000a */
[----:B------:R-:W-:-:S04]  /*3300*/  FMUL.FTZ R142, R138, R145 ;  /* 0x000000918a8e7220 */ /* 0x000fc80000410000 */
[----:B------:R-:W-:Y:S01]  /*3310*/  MUFU.SIN R151, R150 ;  /* 0x0000009600977308 */ /* 0x000fe20000000400 */
[----:B------:R-:W1:Y:S04]  /*3320*/  LDS.U16 R138, [R112+0x6] ;  /* 0x00000600708a7984 */ /* 0x000e680000000400 */
[----:B------:R-:W4:Y:S03]  /*3330*/  @!P0 LDG.E.U16 R10, desc[UR20][R4.64+0x240] ;  /* 0x00024014040a8981 */ /* 0x000f26000c1e1500 */
[----:B------:R-:W-:Y:S08]  /*3340*/  MUFU.COS R153, R150 ;  /* 0x0000009600997308 */ /* 0x000ff00000000000 */
[----:B------:R0:W-:Y:S08]  /*3350*/  MUFU.EX2 R150, R148 ;  /* 0x0000009400967308 */ /* 0x0001f00000000800 */
[----:B------:R-:W-:Y:S01]  /*3360*/  MUFU.COS R161, R152 ;  /* 0x0000009800a17308 */ /* 0x000fe20000000000 */
[----:B0-----:R-:W-:-:S07]  /*3370*/  FMUL.FTZ R148, R140, R147 ;  /* 0x000000938c947220 */ /* 0x001fce0000410000 */
[----:B------:R-:W0:Y:S08]  /*3380*/  MUFU.EX2 R146, R146 ;  /* 0x0000009200927308 */ /* 0x000e300000000800 */
[----:B------:R-:W1:Y:S08]  /*3390*/  MUFU.SIN R147, R158 ;  /* 0x0000009e00937308 */ /* 0x000e700000000400 */
[----:B------:R1:W1:Y:S01]  /*33a0*/  MUFU.SIN R157, R152 ;  /* 0x00000098009d7308 */ /* 0x0002620000000400 */
[----:B------:R-:W-:Y:S01]  /*33b0*/  PRMT R13, RZ, 0x7610, R13 ;  /* 0x00007610ff0d7816 */ /* 0x000fe2000000000d */
[----:B0-----:R-:W-:-:S06]  /*33c0*/  FMUL.FTZ R154, R146, R161 ;  /* 0x000000a1929a7220 */ /* 0x001fcc0000410000 */
[----:B------:R0:W0:Y:S01]  /*33d0*/  MUFU.COS R163, R158 ;  /* 0x0000009e00a37308 */ /* 0x0000220000000000 */
[----:B-1----:R-:W-:Y:S01]  /*33e0*/  FMUL.FTZ R152, R144, R153 ;  /* 0x0000009990987220 */ /* 0x002fe20000410000 */
[----:B------:R-:W-:Y:S01]  /*33f0*/  FMUL.FTZ R161, R150, R147 ;  /* 0x0000009396a17220 */ /* 0x000fe20000410000 */
[-C--:B------:R-:W-:Y:S01]  /*3400*/  FMUL.FTZ R153, R7, R92.reuse ;  /* 0x0000005c07997220 */ /* 0x080fe20000410000 */
[----:B------:R-:W1:Y:S01]  /*3410*/  LDS.U16 R147, [R113+0x8] ;  /* 0x0000080071937984 */ /* 0x000e620000000400 */
[----:B------:R-:W-:Y:S01]  /*3420*/  FMUL.FTZ R149, R140, R149 ;  /* 0x000000958c957220 */ /* 0x000fe20000410000 */
[----:B------:R-:W-:Y:S02]  /*3430*/  FMUL.FTZ R140, R139, R92 ;  /* 0x0000005c8b8c7220 */ /* 0x000fe40000410000 */
[----:B------:R-:W4:Y:S01]  /*3440*/  @!P1 LDG.E.U16 R13, desc[UR20][R4.64+0x280] ;  /* 0x00028014040d9981 */ /* 0x000f22000c1e1500 */
[----:B0-----:R-:W-:-:S03]  /*3450*/  FMUL.FTZ R158, R7, R96 ;  /* 0x00000060079e7220 */ /* 0x001fc60000410000 */
[----:B------:R-:W0:Y:S01]  /*3460*/  LDS.U16 R7, [R114+0xa] ;  /* 0x00000a0072077984 */ /* 0x000e220000000400 */
[----:B------:R-:W-:Y:S01]  /*3470*/  FMUL.FTZ R151, R144, R151 ;  /* 0x0000009790977220 */ /* 0x000fe20000410000 */
[----:B------:R-:W-:Y:S01]  /*3480*/  FMUL.FTZ R157, R146, R157 ;  /* 0x0000009d929d7220 */ /* 0x000fe20000410000 */
[----:B------:R-:W-:Y:S01]  /*3490*/  PRMT R146, RZ, 0x7610, R146 ;  /* 0x00007610ff927816 */ /* 0x000fe20000000092 */
[----:B------:R1:W-:Y:S01]  /*34a0*/  MUFU.EX2 R156, R140 ;  /* 0x0000008c009c7308 */ /* 0x0003e20000000800 */
[----:B------:R-:W-:Y:S02]  /*34b0*/  PRMT R145, RZ, 0x7610, R145 ;  /* 0x00007610ff917816 */ /* 0x000fe40000000091 */
[----:B------:R-:W-:Y:S02]  /*34c0*/  PRMT R144, RZ, 0x7610, R144 ;  /* 0x00007610ff907816 */ /* 0x000fe40000000090 */
[----:B------:R-:W-:Y:S02]  /*34d0*/  PRMT R143, RZ, 0x7610, R143 ;  /* 0x00007610ff8f7816 */ /* 0x000fe4000000008f */
[----:B------:R-:W-:Y:S01]  /*34e0*/  PRMT R6, RZ, 0x7610, R6 ;  /* 0x00007610ff067816 */ /* 0x000fe20000000006 */
[----:B------:R-:W-:Y:S01]  /*34f0*/  IMAD.U32 R136, R136, 0x10000, RZ ;  /* 0x0001000088887824 */ /* 0x000fe200078e00ff */
[----:B-1----:R-:W-:Y:S01]  /*3500*/  SHF.L.U32 R140, R134, 0x10, RZ ;  /* 0x00000010868c7819 */ /* 0x002fe200000006ff */
[----:B------:R-:W-:Y:S01]  /*3510*/  FMUL.FTZ R163, R150, R163 ;  /* 0x000000a396a37220 */ /* 0x000fe20000410000 */
[-C--:B------:R-:W-:Y:S01]  /*3520*/  ISETP.GE.U32.AND P1, PT, R31, R69.reuse, PT ;  /* 0x000000451f00720c */ /* 0x080fe20003f26070 */
[----:B------:R-:W4:Y:S01]  /*3530*/  @!P2 LDG.E.U16 R146, desc[UR20][R4.64+0x2c0] ;  /* 0x0002c0140492a981 */ /* 0x000f22000c1e1500 */
[----:B------:R-:W-:Y:S01]  /*3540*/  FMUL.FTZ R150, R139, R96 ;  /* 0x000000608b967220 */ /* 0x000fe20000410000 */
[----:B------:R-:W-:Y:S01]  /*3550*/  FMUL.FTZ R139, R107, R140 ;  /* 0x0000008c6b8b7220 */ /* 0x000fe20000410000 */
[----:B------:R-:W-:Y:S01]  /*3560*/  FSEL R134, R141, RZ, !P1 ;  /* 0x000000ff8d867208 */ /* 0x000fe20004800000 */
[----:B------:R-:W4:Y:S01]  /*3570*/  @!P3 LDG.E.U16 R145, desc[UR20][R4.64+0x300] ;  /* 0x000300140491b981 */ /* 0x000f22000c1e1500 */
[----:B------:R-:W-:Y:S01]  /*3580*/  ISETP.GE.U32.AND P0, PT, R28, R69, PT ;  /* 0x000000451c00720c */ /* 0x000fe20003f06070 */
[----:B------:R-:W-:-:S02]  /*3590*/  FMUL.FTZ R141, R107, R136 ;  /* 0x000000886b8d7220 */ /* 0x000fc40000410000 */
[----:B------:R-:W4:Y:S04]  /*35a0*/  @!P4 LDG.E.U16 R144, desc[UR20][R4.64+0x340] ;  /* 0x000340140490c981 */ /* 0x000f28000c1e1500 */
[----:B------:R-:W4:Y:S04]  /*35b0*/  @!P5 LDG.E.U16 R143, desc[UR20][R4.64+0x380] ;  /* 0x00038014048fd981 */ /* 0x000f28000c1e1500 */
[----:B------:R1:W4:Y:S01]  /*35c0*/  @!P6 LDG.E.U16 R6, desc[UR20][R4.64+0x3c0] ;  /* 0x0003c0140406e981 */ /* 0x000322000c1e1500 */
[----:B------:R-:W-:Y:S02]  /*35d0*/  SHF.L.U32 R140, R138, 0x10, RZ ;  /* 0x000000108a8c7819 */ /* 0x000fe400000006ff */
[----:B------:R-:W-:Y:S01]  /*35e0*/  SHF.L.U32 R138, R137, 0x10, RZ ;  /* 0x00000010898a7819 */ /* 0x000fe200000006ff */
[----:B------:R-:W-:Y:S01]  /*35f0*/  FMUL.RZ R160, R153, 0.15915493667125701904 ;  /* 0x3e22f98399a07820 */ /* 0x000fe2000040c000 */
[----:B------:R-:W-:Y:S01]  /*3600*/  FSEL R137, R139, RZ, !P0 ;  /* 0x000000ff8b897208 */ /* 0x000fe20004000000 */
[----:B-1----:R-:W1:Y:S04]  /*3610*/  LDS.U16 R4, [R115+0xc] ;  /* 0x00000c0073047984 */ /* 0x002e680000000400 */
[----:B------:R-:W1:Y:S01]  /*3620*/  LDS.U16 R5, [R116+0xe] ;  /* 0x00000e0074057984 */ /* 0x000e620000000400 */
[----:B------:R-:W-:Y:S01]  /*3630*/  FSEL R139, R141, RZ, !P0 ;  /* 0x000000ff8d8b7208 */ /* 0x000fe20004000000 */
[C---:B------:R-:W-:Y:S01]  /*3640*/  FMUL.FTZ R141, R105.reuse, R140 ;  /* 0x0000008c698d7220 */ /* 0x040fe20000410000 */
[----:B------:R-:W-:Y:S01]  /*3650*/  FSEL R136, R142, 1, !P1 ;  /* 0x3f8000008e887808 */ /* 0x000fe20004800000 */
[----:B------:R-:W-:Y:S01]  /*3660*/  FMUL.FTZ R140, R105, R138 ;  /* 0x0000008a698c7220 */ /* 0x000fe20000410000 */
[----:B------:R-:W0:Y:S01]  /*3670*/  MUFU.SIN R153, R160 ;  /* 0x000000a000997308 */ /* 0x000e220000000400 */
[-C--:B------:R-:W-:Y:S01]  /*3680*/  FMUL.FTZ R162, R137, R134.reuse ;  /* 0x0000008689a27220 */ /* 0x080fe20000410000 */
[----:B------:R-:W-:Y:S01]  /*3690*/  FMUL.FTZ R142, R139, R134 ;  /* 0x000000868b8e7220 */ /* 0x000fe20000410000 */
[----:B------:R-:W-:-:S02]  /*36a0*/  ISETP.GE.U32.AND P2, PT, R32, R69, PT ;  /* 0x000000452000720c */ /* 0x000fc40003f46070 */
[----:B------:R-:W-:-:S03]  /*36b0*/  FSEL R138, R141, RZ, !P1 ;  /* 0x000000ff8d8a7208 */ /* 0x000fc60004800000 */
[----:B------:R-:W0:Y:S01]  /*36c0*/  MUFU.COS R165, R160 ;  /* 0x000000a000a57308 */ /* 0x000e220000000000 */
[-C--:B------:R-:W-:Y:S01]  /*36d0*/  FFMA.FTZ R169, R139, R136.reuse, R162 ;  /* 0x000000888ba97223 */ /* 0x080fe200000100a2 */
[----:B------:R-:W-:Y:S01]  /*36e0*/  FSEL R140, R140, RZ, !P1 ;  /* 0x000000ff8c8c7208 */ /* 0x000fe20004800000 */
[----:B------:R-:W-:Y:S01]  /*36f0*/  FFMA.FTZ R167, R137, R136, -R142 ;  /* 0x0000008889a77223 */ /* 0x000fe2000001088e */
[----:B------:R-:W-:Y:S01]  /*3700*/  FSEL R141, R148, RZ, !P2 ;  /* 0x000000ff948d7208 */ /* 0x000fe20005000000 */
[----:B------:R-:W-:Y:S02]  /*3710*/  FADD.FTZ R169, R138, R169 ;  /* 0x000000a98aa97221 */ /* 0x000fe40000010000 */
[----:B------:R-:W-:Y:S01]  /*3720*/  FADD.FTZ R148, R140, R167 ;  /* 0x000000a78c947221 */ /* 0x000fe20000010000 */
[----:B------:R-:W-:Y:S01]  /*3730*/  FSEL R142, R149, 1, !P2 ;  /* 0x3f800000958e7808 */ /* 0x000fe20005000000 */
[----:B------:R0:W-:Y:S01]  /*3740*/  MUFU.EX2 R160, R150 ;  /* 0x0000009600a07308 */ /* 0x0001e20000000800 */
[----:B------:R-:W-:Y:S01]  /*3750*/  FMUL.FTZ R149, R141, R169 ;  /* 0x000000a98d957220 */ /* 0x000fe20000410000 */
[----:B------:R-:W-:Y:S01]  /*3760*/  FMUL.RZ R166, R158, 0.15915493667125701904 ;  /* 0x3e22f9839ea67820 */ /* 0x000fe2000040c000 */
[----:B0-----:R-:W-:-:S02]  /*3770*/  FMUL.FTZ R167, R156, R153 ;  /* 0x000000999ca77220 */ /* 0x001fc40000410000 */
[-C--:B------:R-:W-:Y:S01]  /*3780*/  FFMA.FTZ R149, R142, R148.reuse, -R149 ;  /* 0x000000948e957223 */ /* 0x080fe20000010895 */
[----:B------:R-:W-:Y:S01]  /*3790*/  FMUL.FTZ R150, R141, R148 ;  /* 0x000000948d967220 */ /* 0x000fe20000410000 */
[----:B------:R-:W-:Y:S01]  /*37a0*/  FMUL.FTZ R164, R156, R165 ;  /* 0x000000a59ca47220 */ /* 0x000fe20000410000 */
[----:B------:R-:W-:Y:S01]  /*37b0*/  SHF.L.U32 R148, R147, 0x10, RZ ;  /* 0x0000001093947819 */ /* 0x000fe200000006ff */
[----:B------:R-:W0:Y:S01]  /*37c0*/  LDS.U16 R156, [R127+0x12] ;  /* 0x000012007f9c7984 */ /* 0x000e220000000400 */
[----:B------:R-:W-:Y:S01]  /*37d0*/  FFMA.FTZ R158, R142, R169, R150 ;  /* 0x000000a98e9e7223 */ /* 0x000fe20000010096 */
[----:B------:R-:W-:Y:S02]  /*37e0*/  IMAD.U32 R150, R7, 0x10000, RZ ;  /* 0x0001000007967824 */ /* 0x000fe400078e00ff */
[----:B------:R-:W5:Y:S01]  /*37f0*/  LDS.U16 R7, [R126+0x10] ;  /* 0x000010007e077984 */ /* 0x000f620000000400 */
[C---:B------:R-:W-:Y:S01]  /*3800*/  FMUL.FTZ R148, R103.reuse, R148 ;  /* 0x0000009467947220 */ /* 0x040fe20000410000 */
[----:B------:R-:W-:Y:S01]  /*3810*/  FMUL.FTZ R150, R103, R150 ;  /* 0x0000009667967220 */ /* 0x000fe20000410000 */
[----:B------:R-:W-:Y:S01]  /*3820*/  ISETP.GE.U32.AND P1, PT, R33, R69, PT ;  /* 0x000000452100720c */ /* 0x000fe20003f26070 */
[----:B------:R-:W0:Y:S02]  /*3830*/  MUFU.COS R169, R166 ;  /* 0x000000a600a97308 */ /* 0x000e240000000000 */
[----:B------:R-:W-:-:S02]  /*3840*/  FSEL R148, R148, RZ, !P2 ;  /* 0x000000ff94947208 */ /* 0x000fc40005000000 */
[----:B------:R-:W-:Y:S02]  /*3850*/  FSEL R153, R150, RZ, !P2 ;  /* 0x000000ff96997208 */ /* 0x000fe40005000000 */
[----:B------:R-:W-:Y:S02]  /*3860*/  FSEL R150, R152, 1, !P1 ;  /* 0x3f80000098967808 */ /* 0x000fe40004800000 */
[----:B-1----:R-:W-:Y:S01]  /*3870*/  SHF.L.U32 R4, R4, 0x10, RZ ;  /* 0x0000001004047819 */ /* 0x002fe200000006ff */
[----:B------:R-:W-:Y:S01]  /*3880*/  FADD.FTZ R162, R148, R149 ;  /* 0x0000009594a27221 */ /* 0x000fe20000010000 */
[----:B------:R-:W-:Y:S02]  /*3890*/  FSEL R147, R151, RZ, !P1 ;  /* 0x000000ff97937208 */ /* 0x000fe40004800000 */
[----:B------:R-:W-:Y:S01]  /*38a0*/  SHF.L.U32 R152, R5, 0x10, RZ ;  /* 0x0000001005987819 */ /* 0x000fe200000006ff */
[----:B------:R1:W5:Y:S01]  /*38b0*/  MUFU.SIN R165, R166 ;  /* 0x000000a600a57308 */ /* 0x0003620000000400 */
[----:B------:R-:W-:Y:S01]  /*38c0*/  FMUL.FTZ R151, R101, R4 ;  /* 0x0000000465977220 */ /* 0x000fe20000410000 */
[----:B------:R-:W-:Y:S01]  /*38d0*/  FADD.FTZ R158, R153, R158 ;  /* 0x0000009e999e7221 */ /* 0x000fe20000010000 */
[----:B------:R-:W-:Y:S01]  /*38e0*/  FMUL.FTZ R171, R147, R162 ;  /* 0x000000a293ab7220 */ /* 0x000fe20000410000 */
[----:B------:R-:W-:Y:S01]  /*38f0*/  FMUL.FTZ R149, R101, R152 ;  /* 0x0000009865957220 */ /* 0x000fe20000410000 */
[----:B------:R-:W2:Y:S01]  /*3900*/  LDS.U16 R4, [R128+0x14] ;  /* 0x0000140080047984 */ /* 0x000ea20000000400 */
[----:B------:R-:W-:-:S03]  /*3910*/  ISETP.GE.U32.AND P3, PT, R34, R69, PT ;  /* 0x000000452200720c */ /* 0x000fc60003f66070 */
[----:B------:R-:W3:Y:S01]  /*3920*/  LDS.U16 R5, [R129+0x16] ;  /* 0x0000160081057984 */ /* 0x000ee20000000400 */
[-C--:B-1----:R-:W-:Y:S01]  /*3930*/  FFMA.FTZ R166, R150, R158.reuse, R171 ;  /* 0x0000009e96a67223 */ /* 0x082fe200000100ab */
[----:B------:R-:W-:Y:S01]  /*3940*/  FMUL.FTZ R171, R147, R158 ;  /* 0x0000009e93ab7220 */ /* 0x000fe20000410000 */
[----:B------:R-:W-:Y:S01]  /*3950*/  FSEL R149, R149, RZ, !P1 ;  /* 0x000000ff95957208 */ /* 0x000fe20004800000 */
[----:B0-----:R-:W-:Y:S01]  /*3960*/  FMUL.FTZ R168, R160, R169 ;  /* 0x000000a9a0a87220 */ /* 0x001fe20000410000 */
[----:B------:R-:W-:Y:S01]  /*3970*/  FSEL R151, R151, RZ, !P1 ;  /* 0x000000ff97977208 */ /* 0x000fe20004800000 */
[----:B------:R-:W-:Y:S01]  /*3980*/  FFMA.FTZ R162, R150, R162, -R171 ;  /* 0x000000a296a27223 */ /* 0x000fe200000108ab */
[----:B------:R-:W-:Y:S01]  /*3990*/  FSEL R152, R157, RZ, !P3 ;  /* 0x000000ff9d987208 */ /* 0x000fe20005800000 */
[----:B------:R-:W-:Y:S01]  /*39a0*/  FADD.FTZ R169, R149, R166 ;  /* 0x000000a695a97221 */ /* 0x000fe20000010000 */
[----:B------:R-:W-:Y:S01]  /*39b0*/  FSEL R155, R155, 1, !P0 ;  /* 0x3f8000009b9b7808 */ /* 0x000fe20004000000 */
[----:B------:R-:W0:Y:S01]  /*39c0*/  LDS.U16 R166, [R131+0x1a] ;  /* 0x00001a0083a67984 */ /* 0x000e220000000400 */
[----:B------:R-:W-:Y:S01]  /*39d0*/  FADD.FTZ R157, R151, R162 ;  /* 0x000000a2979d7221 */ /* 0x000fe20000010000 */
[----:B------:R-:W-:Y:S01]  /*39e0*/  FSEL R154, R154, 1, !P3 ;  /* 0x3f8000009a9a7808 */ /* 0x000fe20005800000 */
[----:B------:R-:W-:Y:S01]  /*39f0*/  FMUL.FTZ R171, R152, R169 ;  /* 0x000000a998ab7220 */ /* 0x000fe20000410000 */
[----:B------:R-:W-:Y:S01]  /*3a00*/  FSEL R159, R159, RZ, !P0 ;  /* 0x000000ff9f9f7208 */ /* 0x000fe20004000000 */
[----:B------:R-:W-:Y:S01]  /*3a10*/  FMUL.FTZ R162, R155, R134 ;  /* 0x000000869ba27220 */ /* 0x000fe20000410000 */
[----:B-----5:R-:W-:Y:S01]  /*3a20*/  FMUL.FTZ R170, R160, R165 ;  /* 0x000000a5a0aa7220 */ /* 0x020fe20000410000 */
[-C--:B------:R-:W-:Y:S01]  /*3a30*/  FMUL.FTZ R158, R152, R157.reuse ;  /* 0x0000009d989e7220 */ /* 0x080fe20000410000 */
[----:B------:R-:W1:Y:S01]  /*3a40*/  LDS.U16 R165, [R130+0x18] ;  /* 0x0000180082a57984 */ /* 0x000e620000000400 */
[C---:B------:R-:W-:Y:S01]  /*3a50*/  FFMA.FTZ R173, R154.reuse, R157, -R171 ;  /* 0x0000009d9aad7223 */ /* 0x040fe200000108ab */
[C---:B------:R-:W-:Y:S01]  /*3a60*/  FFMA.FTZ R171, R159.reuse, R136, R162 ;  /* 0x000000889fab7223 */ /* 0x040fe200000100a2 */
[----:B------:R-:W-:Y:S01]  /*3a70*/  FMUL.FTZ R160, R159, R134 ;  /* 0x000000869fa07220 */ /* 0x000fe20000410000 */
[----:B------:R-:W-:Y:S01]  /*3a80*/  FFMA.FTZ R175, R154, R169, R158 ;  /* 0x000000a99aaf7223 */ /* 0x000fe2000001009e */
[----:B------:R-:W-:Y:S01]  /*3a90*/  SHF.L.U32 R158, R156, 0x10, RZ ;  /* 0x000000109c9e7819 */ /* 0x000fe200000006ff */
[----:B------:R-:W-:-:S02]  /*3aa0*/  IMAD.U32 R156, R7, 0x10000, RZ ;  /* 0x00010000079c7824 */ /* 0x000fc400078e00ff */
[----:B------:R-:W-:Y:S01]  /*3ab0*/  FMUL.FTZ R169, R141, R171 ;  /* 0x000000ab8da97220 */ /* 0x000fe20000410000 */
[----:B------:R-:W-:Y:S01]  /*3ac0*/  FFMA.FTZ R7, R155, R136, -R160 ;  /* 0x000000889b077223 */ /* 0x000fe200000108a0 */
[----:B------:R-:W-:Y:S01]  /*3ad0*/  ISETP.GE.U32.AND P0, PT, R35, R69, PT ;  /* 0x000000452300720c */ /* 0x000fe20003f06070 */
[----:B------:R-:W-:Y:S02]  /*3ae0*/  FMUL.FTZ R160, R99, R156 ;  /* 0x0000009c63a07220 */ /* 0x000fe40000410000 */
[-C--:B------:R-:W-:Y:S02]  /*3af0*/  FFMA.FTZ R172, R142, R7.reuse, -R169 ;  /* 0x000000078eac7223 */ /* 0x080fe400000108a9 */
[----:B------:R-:W5:Y:S01]  /*3b00*/  LDS.U16 R169, [R133+0x1e] ;  /* 0x00001e0085a97984 */ /* 0x000f620000000400 */
[----:B------:R-:W-:Y:S01]  /*3b10*/  FSEL R156, R161, RZ, !P0 ;  /* 0x000000ffa19c7208 */ /* 0x000fe20004000000 */
[----:B------:R-:W-:Y:S01]  /*3b20*/  FMUL.FTZ R161, R141, R7 ;  /* 0x000000078da17220 */ /* 0x000fe20000410000 */
[----:B------:R-:W-:Y:S01]  /*3b30*/  FMUL.FTZ R158, R99, R158 ;  /* 0x0000009e639e7220 */ /* 0x000fe20000410000 */
[----:B------:R-:W5:Y:S01]  /*3b40*/  LDS.U16 R7, [R132+0x1c] ;  /* 0x00001c0084077984 */ /* 0x000f620000000400 */
[----:B--2---:R-:W-:-:S03]  /*3b50*/  SHF.L.U32 R4, R4, 0x10, RZ ;  /* 0x0000001004047819 */ /* 0x004fc600000006ff */
[----:B------:R-:W-:Y:S02]  /*3b60*/  FSEL R158, R158, RZ, !P3 ;  /* 0x000000ff9e9e7208 */ /* 0x000fe40005800000 */
[----:B------:R-:W-:Y:S01]  /*3b70*/  FSEL R160, R160, RZ, !P3 ;  /* 0x000000ffa0a07208 */ /* 0x000fe20005800000 */
[----:B------:R-:W-:Y:S01]  /*3b80*/  FMUL.FTZ R4, R97, R4 ;  /* 0x0000000461047220 */ /* 0x000fe20000410000 */
[----:B---3--:R-:W-:Y:S01]  /*3b90*/  SHF.L.U32 R162, R5, 0x10, RZ ;  /* 0x0000001005a27819 */ /* 0x008fe200000006ff */
[----:B------:R-:W-:Y:S01]  /*3ba0*/  FADD.FTZ R175, R158, R175 ;  /* 0x000000af9eaf7221 */ /* 0x000fe20000010000 */
[----:B------:R-:W-:Y:S01]  /*3bb0*/  FSEL R157, R163, 1, !P0 ;  /* 0x3f800000a39d7808 */ /* 0x000fe20004000000 */
[----:B------:R-:W-:Y:S01]  /*3bc0*/  FADD.FTZ R173, R160, R173 ;  /* 0x000000ada0ad7221 */ /* 0x000fe20000010000 */
[----:B------:R-:W-:Y:S01]  /*3bd0*/  FFMA.FTZ R171, R142, R171, R161 ;  /* 0x000000ab8eab7223 */ /* 0x000fe200000100a1 */
[----:B------:R-:W-:Y:S01]  /*3be0*/  FMUL.FTZ R174, R156, R175 ;  /* 0x000000af9cae7220 */ /* 0x000fe20000410000 */
[----:B------:R-:W-:Y:S01]  /*3bf0*/  FMUL.FTZ R161, R97, R162 ;  /* 0x000000a261a17220 */ /* 0x000fe20000410000 */
[----:B------:R-:W-:Y:S01]  /*3c00*/  ISETP.GE.U32.AND P1, PT, R36, R69, PT ;  /* 0x000000452400720c */ /* 0x000fe20003f26070 */
[-C--:B------:R-:W-:Y:S01]  /*3c10*/  FMUL.FTZ R176, R156, R173.reuse ;  /* 0x000000ad9cb07220 */ /* 0x080fe20000410000 */
[----:B------:R-:W-:Y:S01]  /*3c20*/  FSEL R163, R4, RZ, !P0 ;  /* 0x000000ff04a37208 */ /* 0x000fe20004000000 */
[----:B------:R-:W-:Y:S01]  /*3c30*/  FFMA.FTZ R174, R157, R173, -R174 ;  /* 0x000000ad9dae7223 */ /* 0x000fe200000108ae */
[----:B0-----:R-:W-:Y:S01]  /*3c40*/  SHF.L.U32 R166, R166, 0x10, RZ ;  /* 0x00000010a6a67819 */ /* 0x001fe200000006ff */
[----:B------:R-:W-:Y:S01]  /*3c50*/  FMUL.FTZ R5, R147, R171 ;  /* 0x000000ab93057220 */ /* 0x000fe20000410000 */
[----:B------:R-:W-:Y:S01]  /*3c60*/  FSEL R161, R161, RZ, !P0 ;  /* 0x000000ffa1a17208 */ /* 0x000fe20004000000 */
[----:B------:R-:W-:Y:S01]  /*3c70*/  FFMA.FTZ R176, R157, R175, R176 ;  /* 0x000000af9db07223 */ /* 0x000fe200000100b0 */
[----:B------:R-:W-:Y:S01]  /*3c80*/  FSEL R162, R167, RZ, !P1 ;  /* 0x000000ffa7a27208 */ /* 0x000fe20004800000 */
[----:B------:R-:W-:Y:S01]  /*3c90*/  FADD.FTZ R173, R163, R174 ;  /* 0x000000aea3ad7221 */ /* 0x000fe20000010000 */
[----:B------:R-:W-:Y:S01]  /*3ca0*/  FMUL.FTZ R167, R147, R172 ;  /* 0x000000ac93a77220 */ /* 0x000fe20000410000 */
[----:B-1----:R-:W-:-:S02]  /*3cb0*/  IMAD.U32 R4, R165, 0x10000, RZ ;  /* 0x00010000a5047824 */ /* 0x002fc400078e00ff */
[----:B------:R-:W-:Y:S01]  /*3cc0*/  FMUL.FTZ R166, R93, R166 ;  /* 0x000000a65da67220 */ /* 0x000fe20000410000 */
[----:B------:R-:W-:Y:S01]  /*3cd0*/  FSEL R164, R164, 1, !P1 ;  /* 0x3f800000a4a47808 */ /* 0x000fe20004800000 */
[----:B------:R-:W-:Y:S01]  /*3ce0*/  FFMA.FTZ R5, R150, R172, -R5 ;  /* 0x000000ac96057223 */ /* 0x000fe20000010805 */
[----:B------:R-:W-:Y:S01]  /*3cf0*/  FADD.FTZ R175, R161, R176 ;  /* 0x000000b0a1af7221 */ /* 0x000fe20000010000 */
[----:B------:R-:W-:Y:S01]  /*3d00*/  FMUL.FTZ R172, R162, R173 ;  /* 0x000000ada2ac7220 */ /* 0x000fe20000410000 */
[----:B------:R-:W-:Y:S01]  /*3d10*/  FFMA.FTZ R171, R150, R171, R167 ;  /* 0x000000ab96ab7223 */ /* 0x000fe200000100a7 */
[----:B------:R-:W-:Y:S01]  /*3d20*/  ISETP.GE.U32.AND P0, PT, R37, R69, PT ;  /* 0x000000452500720c */ /* 0x000fe20003f06070 */
[----:B------:R-:W-:Y:S01]  /*3d30*/  FMUL.FTZ R4, R93, R4 ;  /* 0x000000045d047220 */ /* 0x000fe20000410000 */
[----:B------:R-:W-:Y:S01]  /*3d40*/  FSEL R167, R166, RZ, !P1 ;  /* 0x000000ffa6a77208 */ /* 0x000fe20004800000 */
[-C--:B------:R-:W-:Y:S01]  /*3d50*/  FMUL.FTZ R177, R162, R175.reuse ;  /* 0x000000afa2b17220 */ /* 0x080fe20000410000 */
[----:B------:R-:W-:Y:S01]  /*3d60*/  FFMA.FTZ R172, R164, R175, R172 ;  /* 0x000000afa4ac7223 */ /* 0x000fe200000100ac */
[----:B------:R-:W-:-:S02]  /*3d70*/  FSEL R166, R168, 1, !P0 ;  /* 0x3f800000a8a67808 */ /* 0x000fc40004000000 */
[----:B------:R-:W-:Y:S01]  /*3d80*/  FSEL R165, R170, RZ, !P0 ;  /* 0x000000ffaaa57208 */ /* 0x000fe20004000000 */
[----:B------:R-:W-:Y:S01]  /*3d90*/  FFMA.FTZ R177, R164, R173, -R177 ;  /* 0x000000ada4b17223 */ /* 0x000fe200000108b1 */
[----:B------:R-:W-:Y:S01]  /*3da0*/  FSEL R168, R4, RZ, !P1 ;  /* 0x000000ff04a87208 */ /* 0x000fe20004800000 */
[----:B------:R-:W-:Y:S01]  /*3db0*/  FADD.FTZ R172, R167, R172 ;  /* 0x000000aca7ac7221 */ /* 0x000fe20000010000 */
[----:B------:R-:W-:Y:S01]  /*3dc0*/  FMUL.FTZ R173, R152, R171 ;  /* 0x000000ab98ad7220 */ /* 0x000fe20000410000 */
[----:B-----5:R-:W-:Y:S02]  /*3dd0*/  SHF.L.U32 R170, R169, 0x10, RZ ;  /* 0x00000010a9aa7819 */ /* 0x020fe400000006ff */
[----:B------:R-:W-:Y:S01]  /*3de0*/  FADD.FTZ R177, R168, R177 ;  /* 0x000000b1a8b17221 */ /* 0x000fe20000010000 */
[----:B------:R-:W-:Y:S01]  /*3df0*/  FMUL.FTZ R175, R165, R172 ;  /* 0x000000aca5af7220 */ /* 0x000fe20000410000 */
[-C--:B------:R-:W-:Y:S01]  /*3e00*/  FFMA.FTZ R173, R154, R5.reuse, -R173 ;  /* 0x000000059aad7223 */ /* 0x080fe200000108ad */
[----:B------:R-:W-:Y:S01]  /*3e10*/  SHF.L.U32 R4, R7, 0x10, RZ ;  /* 0x0000001007047819 */ /* 0x000fe200000006ff */
[----:B------:R-:W-:Y:S01]  /*3e20*/  FMUL.FTZ R5, R152, R5 ;  /* 0x0000000598057220 */ /* 0x000fe20000410000 */
[----:B------:R-:W-:Y:S01]  /*3e30*/  FMUL.FTZ R169, R91, R170 ;  /* 0x000000aa5ba97220 */ /* 0x000fe20000410000 */
[-C--:B------:R-:W-:Y:S01]  /*3e40*/  FFMA.FTZ R175, R166, R177.reuse, -R175 ;  /* 0x000000b1a6af7223 */ /* 0x080fe200000108af */
[----:B------:R-:W-:Y:S01]  /*3e50*/  FMUL.FTZ R177, R165, R177 ;  /* 0x000000b1a5b17220 */ /* 0x000fe20000410000 */
[----:B------:R-:W-:Y:S01]  /*3e60*/  FFMA.FTZ R5, R154, R171, R5 ;  /* 0x000000ab9a057223 */ /* 0x000fe20000010005 */
[----:B------:R-:W-:Y:S01]  /*3e70*/  FMUL.FTZ R170, R156, R173 ;  /* 0x000000ad9caa7220 */ /* 0x000fe20000410000 */
[----:B------:R-:W-:Y:S01]  /*3e80*/  FMUL.FTZ R4, R91, R4 ;  /* 0x000000045b047220 */ /* 0x000fe20000410000 */
[----:B------:R-:W-:Y:S01]  /*3e90*/  FSEL R169, R169, RZ, !P0 ;  /* 0x000000ffa9a97208 */ /* 0x000fe20004000000 */
[----:B------:R-:W-:Y:S01]  /*3ea0*/  FFMA.FTZ R172, R166, R172, R177 ;  /* 0x000000aca6ac7223 */ /* 0x000fe200000100b1 */
[----:B------:R-:W-:-:S02]  /*3eb0*/  FFMA.FTZ R7, R157, R5, R170 ;  /* 0x000000059d077223 */ /* 0x000fc400000100aa */
[----:B------:R-:W-:Y:S01]  /*3ec0*/  FSEL R170, R4, RZ, !P0 ;  /* 0x000000ff04aa7208 */ /* 0x000fe20004000000 */
[----:B------:R-:W-:Y:S01]  /*3ed0*/  FADD.FTZ R172, R169, R172 ;  /* 0x000000aca9ac7221 */ /* 0x000fe20000010000 */
[----:B------:R-:W-:Y:S01]  /*3ee0*/  FMUL.FTZ R174, R156, R5 ;  /* 0x000000059cae7220 */ /* 0x000fe20000410000 */
[----:B------:R-:W-:Y:S02]  /*3ef0*/  FMUL.FTZ R5, R162, R7 ;  /* 0x00000007a2057220 */ /* 0x000fe40000410000 */
[----:B------:R-:W-:Y:S01]  /*3f00*/  FADD.FTZ R171, R170, R175 ;  /* 0x000000afaaab7221 */ /* 0x000fe20000010000 */
[----:B------:R-:W-:Y:S01]  /*3f10*/  FFMA.FTZ R173, R157, R173, -R174 ;  /* 0x000000ad9dad7223 */ /* 0x000fe200000108ae */
[----:B------:R-:W0:Y:S03]  /*3f20*/  SHFL.UP PT, R176, R172, 0x1, RZ ;  /* 0x04200000acb07989 */ /* 0x000e2600000e00ff */
[-C--:B------:R-:W-:Y:S01]  /*3f30*/  FMUL.FTZ R4, R162, R173.reuse ;  /* 0x000000ada2047220 */ /* 0x080fe20000410000 */
[----:B------:R-:W1:Y:S01]  /*3f40*/  SHFL.UP PT, R175, R171, 0x1, RZ ;  /* 0x04200000abaf7989 */ /* 0x000e6200000e00ff */
[----:B------:R-:W-:-:S02]  /*3f50*/  FFMA.FTZ R5, R164, R173, -R5 ;  /* 0x000000ada4057223 */ /* 0x000fc40000010805 */
[----:B------:R-:W-:Y:S02]  /*3f60*/  FFMA.FTZ R4, R164, R7, R4 ;  /* 0x00000007a4047223 */ /* 0x000fe40000010004 */
[----:B------:R-:W-:-:S04]  /*3f70*/  FMUL.FTZ R7, R165, R5 ;  /* 0x00000005a5077220 */ /* 0x000fc80000410000 */
[-C--:B------:R-:W-:Y:S01]  /*3f80*/  FFMA.FTZ R174, R166, R4.reuse, R7 ;  /* 0x00000004a6ae7223 */ /* 0x080fe20000010007 */
[----:B------:R-:W-:Y:S01]  /*3f90*/  FMUL.FTZ R4, R165, R4 ;  /* 0x00000004a5047220 */ /* 0x000fe20000410000 */
[----:B------:R-:W-:-:S03]  /*3fa0*/  ISETP.GE.AND P0, PT, R79, 0x1, PT ;  /* 0x000000014f00780c */ /* 0x000fc60003f06270 */
        /* <DEDUP_REMOVED lines=13> */
[-C--:B---3--:R-:W-:Y:S01]  /*4080*/  @P0 FFMA.FTZ R174, R174, R4.reuse, R7 ;  /* 0x00000004aeae0223 */ /* 0x088fe20000010007 */
[----:B------:R-:W-:-:S04]  /*4090*/  @P0 FFMA.FTZ R173, R173, R4, -R176 ;  /* 0x00000004adad0223 */ /* 0x000fc800000108b0 */
        /* <DEDUP_REMOVED lines=32> */
[----:B------:R-:W-:-:S03]  /*42a0*/  ISETP.GE.AND P0, PT, R79, 0x8, PT ;  /* 0x000000084f00780c */ /* 0x000fc60003f06270 */
[----:B------:R0:W-:Y:S04]  /*42b0*/  STS.U16 [R73+0x420], R8 ;  /* 0x0004200849007388 */ /* 0x0001e80000000400 */
[----:B------:R-:W-:Y:S04]  /*42c0*/  STS.U16 [R72+0x460], R21 ;  /* 0x0004601548007388 */ /* 0x000fe80000000400 */
[----:B------:R-:W-:Y:S04]  /*42d0*/  STS.U16 [R71+0x4a0], R14 ;  /* 0x0004a00e47007388 */ /* 0x000fe80000000400 */
[----:B------:R-:W-:Y:S01]  /*42e0*/  STS.U16 [R70+0x4e0], R15 ;  /* 0x0004e00f46007388 */ /* 0x000fe20000000400 */
[----:B0-----:R-:W-:-:S03]  /*42f0*/  FMUL.FTZ R8, R174, R175 ;  /* 0x000000afae087220 */ /* 0x001fc60000410000 */
[----:B------:R0:W-:Y:S04]  /*4300*/  STS.U16 [R78+0x520], R9 ;  /* 0x000520094e007388 */ /* 0x0001e80000000400 */
[----:B------:R-:W-:Y:S04]  /*4310*/  STS.U16 [R77+0x560], R20 ;  /* 0x000560144d007388 */ /* 0x000fe80000000400 */
[----:B------:R-:W-:Y:S01]  /*4320*/  STS.U16 [R76+0x5a0], R11 ;  /* 0x0005a00b4c007388 */ /* 0x000fe20000000400 */
[----:B0-----:R-:W-:-:S03]  /*4330*/  FMUL.FTZ R9, R173, R175 ;  /* 0x000000afad097220 */ /* 0x001fc60000410000 */
[----:B----4-:R-:W-:Y:S01]  /*4340*/  STS.U16 [R75+0x5e0], R12 ;  /* 0x0005e00c4b007388 */ /* 0x010fe20000000400 */
[----:B-1----:R-:W-:-:S03]  /*4350*/  FFMA.FTZ R9, R174, R7, R9 ;  /* 0x00000007ae097223 */ /* 0x002fc60000010009 */
[----:B------:R-:W-:Y:S04]  /*4360*/  STS.U16 [R118+0x620], R135 ;  /* 0x0006208776007388 */ /* 0x000fe80000000400 */
[----:B------:R0:W-:Y:S01]  /*4370*/  STS.U16 [R119+0x660], R10 ;  /* 0x0006600a77007388 */ /* 0x0001e20000000400 */
[----:B------:R-:W-:Y:S01]  /*4380*/  @P0 FADD.FTZ R172, R172, R9 ;  /* 0x00000009acac0221 */ /* 0x000fe20000010000 */
[C---:B0-----:R-:W-:Y:S01]  /*4390*/  FFMA.FTZ R10, R173.reuse, R7, -R8 ;  /* 0x00000007ad0a7223 */ /* 0x041fe20000010808 */
[-C--:B--2---:R-:W-:Y:S01]  /*43a0*/  FMUL.FTZ R7, R173, R5.reuse ;  /* 0x00000005ad077220 */ /* 0x084fe20000410000 */
[C---:B------:R-:W-:Y:S01]  /*43b0*/  FMUL.FTZ R8, R174.reuse, R5 ;  /* 0x00000005ae087220 */ /* 0x040fe20000410000 */
[----:B------:R-:W0:Y:S01]  /*43c0*/  S2R R15, SR_CgaCtaId ;  /* 0x00000000000f7919 */ /* 0x000e220000008800 */
[----:B------:R-:W-:Y:S01]  /*43d0*/  @P0 FADD.FTZ R171, R171, R10 ;  /* 0x0000000aabab0221 */ /* 0x000fe20000010000 */
[----:B---3--:R-:W-:-:S02]  /*43e0*/  @P0 FFMA.FTZ R174, R174, R4, R7 ;  /* 0x00000004aeae0223 */ /* 0x008fc40000010007 */
[----:B------:R-:W1:Y:S01]  /*43f0*/  SHFL.UP PT, R7, R172, 0x10, RZ ;  /* 0x06000000ac077989 */ /* 0x000e6200000e00ff */
[----:B------:R-:W-:-:S03]  /*4400*/  @P0 FFMA.FTZ R173, R173, R4, -R8 ;  /* 0x00000004adad0223 */ /* 0x000fc60000010808 */
[----:B------:R-:W2:Y:S04]  /*4410*/  SHFL.UP PT, R4, R174, 0x10, RZ ;  /* 0x06000000ae047989 */ /* 0x000ea800000e00ff */
[----:B------:R-:W3:Y:S01]  /*4420*/  SHFL.UP PT, R5, R171, 0x10, RZ ;  /* 0x06000000ab057989 */ /* 0x000ee200000e00ff */
[----:B------:R-:W-:-:S03]  /*4430*/  ISETP.NE.AND P4, PT, R182, RZ, PT ;  /* 0x000000ffb600720c */ /* 0x000fc60003f85270 */
[----:B------:R-:W-:Y:S04]  /*4440*/  STS.U16 [R120+0x6a0], R13 ;  /* 0x0006a00d78007388 */ /* 0x000fe80000000400 */
[----:B------:R-:W4:Y:S01]  /*4450*/  SHFL.UP PT, R13, R173, 0x10, RZ ;  /* 0x06000000ad0d7989 */ /* 0x000f2200000e00ff */
[----:B------:R-:W-:Y:S01]  /*4460*/  IMAD.MOV.U32 R8, RZ, RZ, 0x3f800000 ;  /* 0x3f800000ff087424 */ /* 0x000fe200078e00ff */
[----:B------:R-:W-:Y:S02]  /*4470*/  CS2R R10, SRZ ;  /* 0x00000000000a7805 */ /* 0x000fe4000001ff00 */
[----:B------:R-:W-:Y:S01]  /*4480*/  MOV R9, RZ ;  /* 0x000000ff00097202 */ /* 0x000fe20000000f00 */
[----:B------:R-:W-:Y:S01]  /*4490*/  STS.U16 [R121+0x6e0], R146 ;  /* 0x0006e09279007388 */ /* 0x000fe20000000400 */
[----:B------:R-:W-:-:S03]  /*44a0*/  LEA R191, R108, R74, 0x4 ;  /* 0x0000004a6cbf7211 */ /* 0x000fc600078e20ff */
[----:B------:R-:W-:Y:S04]  /*44b0*/  STS.U16 [R122+0x720], R145 ;  /* 0x000720917a007388 */ /* 0x000fe80000000400 */
[----:B------:R-:W-:Y:S04]  /*44c0*/  STS.U16 [R123+0x760], R144 ;  /* 0x000760907b007388 */ /* 0x000fe80000000400 */
[----:B------:R-:W-:Y:S04]  /*44d0*/  STS.U16 [R124+0x7a0], R143 ;  /* 0x0007a08f7c007388 */ /* 0x000fe80000000400 */
[----:B------:R1:W-:Y:S01]  /*44e0*/  STS.U16 [R125+0x7e0], R6 ;  /* 0x0007e0067d007388 */ /* 0x0003e20000000400 */
[----:B------:R-:W-:-:S03]  /*44f0*/  NOP ;  /* 0x0000000000007918 */ /* 0x000fc60000000000 */
[----:B------:R-:W5:Y:S01]  /*4500*/  @P4 LDS.128 R8, [R191+0x880] ;  /* 0x00088000bf084984 */ /* 0x000f620000000c00 */
[----:B------:R-:W-:Y:S01]  /*4510*/  ISETP.NE.AND P0, PT, R79, 0x1f, PT ;  /* 0x0000001f4f00780c */ /* 0x000fe20003f05270 */
[CC--:B-1----:R-:W-:Y:S01]  /*4520*/  FMUL.FTZ R6, R174.reuse, R7.reuse ;  /* 0x00000007ae067220 */ /* 0x0c2fe20000410000 */
[C---:B------:R-:W-:Y:S01]  /*4530*/  FMUL.FTZ R7, R173.reuse, R7 ;  /* 0x00000007ad077220 */ /* 0x040fe20000410000 */
[----:B------:R-:W-:Y:S01]  /*4540*/  MOV R74, 0x400 ;  /* 0x00000400004a7802 */ /* 0x000fe20000000f00 */
[CC--:B--2---:R-:W-:Y:S01]  /*4550*/  FMUL.FTZ R12, R174.reuse, R4.reuse ;  /* 0x00000004ae0c7220 */ /* 0x0c4fe20000410000 */
[C---:B------:R-:W-:Y:S01]  /*4560*/  FMUL.FTZ R4, R173.reuse, R4 ;  /* 0x00000004ad047220 */ /* 0x040fe20000410000 */
[-C--:B---3--:R-:W-:Y:S01]  /*4570*/  FFMA.FTZ R6, R173, R5.reuse, -R6 ;  /* 0x00000005ad067223 */ /* 0x088fe20000010806 */
[C---:B------:R-:W-:Y:S01]  /*4580*/  FFMA.FTZ R7, R174.reuse, R5, R7 ;  /* 0x00000005ae077223 */ /* 0x040fe20000010007 */
[----:B0-----:R-:W-:Y:S01]  /*4590*/  LEA R74, R15, R74, 0x18 ;  /* 0x0000004a0f4a7211 */ /* 0x001fe200078ec0ff */
        /* <DEDUP_REMOVED lines=91> */
.L_x_2092:
[----:B------:R-:W-:Y:S05]  /*4b50*/  BSYNC.RECONVERGENT B0 ;  /* 0x0000000000007941 */ /* 0x000fea0003800200 */
.L_x_2091:
[----:B0-----:R-:W-:Y:S01]  /*4b60*/  FADD.FTZ R9, R151, R12 ;  /* 0x0000000c97097221 */ /* 0x001fe20000010000 */
[----:B------:R-:W-:Y:S01]  /*4b70*/  FADD.FTZ R150, R149, R150 ;  /* 0x0000009695967221 */ /* 0x000fe20000010000 */
[----:B------:R-:W-:Y:S01]  /*4b80*/  SHF.L.U32 R180, R180, 0x10, RZ ;  /* 0x00000010b4b47819 */ /* 0x000fe200000006ff */
[----:B------:R-:W-:Y:S02]  /*4b90*/  IMAD.U32 R179, R179, 0x10000, RZ ;  /* 0x00010000b3b37824 */ /* 0x000fe400078e00ff */
[CC--:B------:R-:W-:Y:S01]  /*4ba0*/  FMUL.FTZ R7, R152.reuse, R9.reuse ;  /* 0x0000000998077220 */ /* 0x0c0fe20000410000 */
[-C--:B------:R-:W-:Y:S01]  /*4bb0*/  FMUL.FTZ R5, R152, R150.reuse ;  /* 0x0000009698057220 */ /* 0x080fe20000410000 */
[----:B------:R-:W-:Y:S01]  /*4bc0*/  SHF.L.U32 R181, R181, 0x10, RZ ;  /* 0x00000010b5b57819 */ /* 0x000fe200000006ff */
[----:B------:R-:W-:Y:S02]  /*4bd0*/  IMAD.U32 R175, R175, 0x10000, RZ ;  /* 0x00010000afaf7824 */ /* 0x000fe400078e00ff */
[C---:B------:R-:W-:Y:S01]  /*4be0*/  FFMA.FTZ R7, R154.reuse, R150, R7 ;  /* 0x000000969a077223 */ /* 0x040fe20000010007 */
[----:B------:R-:W-:Y:S01]  /*4bf0*/  FFMA.FTZ R5, R154, R9, -R5 ;  /* 0x000000099a057223 */ /* 0x000fe20000010805 */
[----:B------:R-:W-:Y:S01]  /*4c00*/  SHF.L.U32 R178, R178, 0x10, RZ ;  /* 0x00000010b2b27819 */ /* 0x000fe200000006ff */
[----:B------:R-:W-:Y:S01]  /*4c10*/  FMUL.FTZ R6, R181, R142 ;  /* 0x0000008eb5067220 */ /* 0x000fe20000410000 */
[----:B------:R-:W-:Y:S01]  /*4c20*/  FADD.FTZ R13, R158, R7 ;  /* 0x000000079e0d7221 */ /* 0x000fe20000010000 */
[----:B------:R-:W-:Y:S01]  /*4c30*/  FADD.FTZ R11, R160, R5 ;  /* 0x00000005a00b7221 */ /* 0x000fe20000010000 */
[----:B------:R-:W-:Y:S01]  /*4c40*/  FMUL.FTZ R5, R180, R150 ;  /* 0x00000096b4057220 */ /* 0x000fe20000410000 */
[----:B------:R-:W-:Y:S01]  /*4c50*/  FFMA.FTZ R6, R179, R148, -R6 ;  /* 0x00000094b3067223 */ /* 0x000fe20000010806 */
[C---:B------:R-:W-:Y:S01]  /*4c60*/  FMUL.FTZ R4, R156.reuse, R13 ;  /* 0x0000000d9c047220 */ /* 0x040fe20000410000 */
[----:B------:R-:W-:Y:S01]  /*4c70*/  FMUL.FTZ R156, R156, R11 ;  /* 0x0000000b9c9c7220 */ /* 0x000fe20000410000 */
[----:B------:R-:W-:Y:S01]  /*4c80*/  FFMA.FTZ R9, R178, R9, -R5 ;  /* 0x00000009b2097223 */ /* 0x000fe20000010805 */
[----:B------:R-:W-:Y:S01]  /*4c90*/  FFMA.FTZ R85, R6, 2, R85 ;  /* 0x4000000006557823 */ /* 0x000fe20000010055 */
[C---:B------:R-:W-:Y:S01]  /*4ca0*/  FFMA.FTZ R4, R157.reuse, R11, -R4 ;  /* 0x0000000b9d047223 */ /* 0x040fe20000010804 */
[----:B------:R-:W-:Y:S01]  /*4cb0*/  FFMA.FTZ R156, R157, R13, R156 ;  /* 0x0000000d9d9c7223 */ /* 0x000fe2000001009c */
[----:B------:R-:W-:Y:S01]  /*4cc0*/  IADD3 R108, PT, PT, R108, 0x1, RZ ;  /* 0x000000016c6c7810 */ /* 0x000fe20007ffe0ff */
[----:B------:R-:W-:Y:S01]  /*4cd0*/  FMUL.FTZ R185, R185, R139 ;  /* 0x0000008bb9b97220 */ /* 0x000fe20000410000 */
[----:B------:R-:W-:Y:S01]  /*4ce0*/  FADD.FTZ R8, R163, R4 ;  /* 0x00000004a3087221 */ /* 0x000fe20000010000 */
[----:B------:R-:W-:Y:S01]  /*4cf0*/  FADD.FTZ R156, R161, R156 ;  /* 0x0000009ca19c7221 */ /* 0x000fe20000010000 */
[----:B------:R-:W-:Y:S01]  /*4d00*/  SHF.L.U32 R146, R146, 0x10, RZ ;  /* 0x0000001092927819 */ /* 0x000fe200000006ff */
[----:B------:R-:W-:-:S02]  /*4d10*/  IMAD.U32 R184, R184, 0x10000, RZ ;  /* 0x00010000b8b87824 */ /* 0x000fc400078e00ff */
[C---:B------:R-:W-:Y:S01]  /*4d20*/  FMUL.FTZ R7, R162.reuse, R8 ;  /* 0x00000008a2077220 */ /* 0x040fe20000410000 */
[-C--:B------:R-:W-:Y:S01]  /*4d30*/  FMUL.FTZ R5, R162, R156.reuse ;  /* 0x0000009ca2057220 */ /* 0x080fe20000410000 */
[----:B------:R-:W-:Y:S01]  /*4d40*/  ISETP.GE.AND P0, PT, R108, UR5, PT ;  /* 0x000000056c007c0c */ /* 0x000fe2000bf06270 */
[----:B------:R-:W-:Y:S02]  /*4d50*/  IMAD.U32 R144, R144, 0x10000, RZ ;  /* 0x0001000090907824 */ /* 0x000fe400078e00ff */
[C---:B------:R-:W-:Y:S01]  /*4d60*/  FFMA.FTZ R4, R164.reuse, R156, R7 ;  /* 0x0000009ca4047223 */ /* 0x040fe20000010007 */
[----:B------:R-:W-:Y:S01]  /*4d70*/  FFMA.FTZ R5, R164, R8, -R5 ;  /* 0x00000008a4057223 */ /* 0x000fe20000010805 */
[----:B------:R-:W-:Y:S01]  /*4d80*/  SHF.L.U32 R187, R187, 0x10, RZ ;  /* 0x00000010bbbb7819 */ /* 0x000fe200000006ff */
[----:B------:R-:W-:Y:S01]  /*4d90*/  FFMA.FTZ R184, R184, R14, -R185 ;  /* 0x0000000eb8b87223 */ /* 0x000fe200000108b9 */
        /* <DEDUP_REMOVED lines=12> */
[----:B------:R-:W-:Y:S01]  /*4e60*/  SHF.L.U32 R176, R176, 0x10, RZ ;  /* 0x00000010b0b07819 */ /* 0x000fe200000006ff */
[----:B------:R-:W-:Y:S01]  /*4e70*/  FADD.FTZ R6, R169, R166 ;  /* 0x000000a6a9067221 */ /* 0x000fe20000010000 */
[----:B------:R-:W-:Y:S01]  /*4e80*/  SHF.L.U32 R143, R143, 0x10, RZ ;  /* 0x000000108f8f7819 */ /* 0x000fe200000006ff */
[----:B------:R-:W-:Y:S01]  /*4e90*/  FMUL.FTZ R4, R175, R156 ;  /* 0x0000009caf047220 */ /* 0x000fe20000410000 */
[----:B------:R-:W-:Y:S01]  /*4ea0*/  SHF.L.U32 R135, R135, 0x10, RZ ;  /* 0x0000001087877819 */ /* 0x000fe200000006ff */
[----:B------:R-:W-:Y:S01]  /*4eb0*/  FADD.FTZ R5, R170, R5 ;  /* 0x00000005aa057221 */ /* 0x000fe20000010000 */
[----:B------:R-:W-:Y:S01]  /*4ec0*/  FMUL.FTZ R6, R145, R6 ;  /* 0x0000000691067220 */ /* 0x000fe20000410000 */
        /* <DEDUP_REMOVED lines=13> */
.L_x_2090:
        /* <DEDUP_REMOVED lines=21> */
[----:B-----5:R-:W-:-:S03]  /*50f0*/  IMAD.MOV.U32 R5, RZ, RZ, RZ ;  /* 0x000000ffff057224 */ /* 0x020fc600078e00ff */
        /* <DEDUP_REMOVED lines=19> */
[----:B------:R-:W-:Y:S01]  /*5230*/  LEA R8, P3, R9, UR6, 0x1 ;  /* 0x0000000609087c11 */ /* 0x000fe2000f8608ff */
        /* <DEDUP_REMOVED lines=40> */
[----:B---3--:R-:W-:Y:S02]  /*54c0*/  PRMT R13, RZ, 0x7610, R13 ;  /* 0x00007610ff0d7816 */ /* 0x008fe4000000000d */
        /* <DEDUP_REMOVED lines=14> */
[----:B------:R-:W-:-:S03]  /*55b0*/  VIADD R27, R27, 0x1 ;  /* 0x000000011b1b7836 */ /* 0x000fc60000000000 */
        /* <DEDUP_REMOVED lines=18> */
[----:B--2---:R-:W-:Y:S02]  /*56e0*/  SHF.L.U32 R8, R8, 0x10, RZ ;  /* 0x0000001008087819 */ /* 0x004fe400000006ff */
[----:B---3--:R-:W-:Y:S02]  /*56f0*/  SHF.L.U32 R11, R11, 0x10, RZ ;  /* 0x000000100b0b7819 */ /* 0x008fe400000006ff */
[----:B----4-:R-:W-:Y:S01]  /*5700*/  SHF.L.U32 R16, R10, 0x10, RZ ;  /* 0x000000100a107819 */ /* 0x010fe200000006ff */
[----:B------:R-:W-:Y:S01]  /*5710*/  FMUL.FTZ R10, R7, -1.4426950216293334961 ;  /* 0xbfb8aa3b070a7820 */ /* 0x000fe20000410000 */
[----:B-----5:R-:W-:Y:S01]  /*5720*/  SHF.L.U32 R20, R12, 0x10, RZ ;  /* 0x000000100c147819 */ /* 0x020fe200000006ff */
[----:B------:R-:W-:Y:S02]  /*5730*/  FMUL.FTZ R12, R11, -1.4426950216293334961 ;  /* 0xbfb8aa3b0b0c7820 */ /* 0x000fe40000410000 */
[----:B------:R-:W-:Y:S02]  /*5740*/  FMUL.FTZ R17, R16, -1.4426950216293334961 ;  /* 0xbfb8aa3b10117820 */ /* 0x000fe40000410000 */
[----:B------:R-:W1:Y:S01]  /*5750*/  MUFU.EX2 R10, R10 ;  /* 0x0000000a000a7308 */ /* 0x000e620000000800 */
[----:B0-----:R-:W-:-:S02]  /*5760*/  IMAD.U32 R18, R9, 0x10000, RZ ;  /* 0x0001000009127824 */ /* 0x001fc400078e00ff */
[----:B------:R-:W-:Y:S01]  /*5770*/  FMUL.FTZ R9, R8, -1.4426950216293334961 ;  /* 0xbfb8aa3b08097820 */ /* 0x000fe20000410000 */
[----:B------:R-:W-:Y:S01]  /*5780*/  FMUL.FTZ R21, R20, -1.4426950216293334961 ;  /* 0xbfb8aa3b14157820 */ /* 0x000fe20000410000 */
[----:B------:R-:W-:Y:S01]  /*5790*/  SHF.L.U32 R14, R14, 0x10, RZ ;  /* 0x000000100e0e7819 */ /* 0x000fe200000006ff */
[----:B------:R-:W-:-:S03]  /*57a0*/  FMUL.FTZ R19, R18, -1.4426950216293334961 ;  /* 0xbfb8aa3b12137820 */ /* 0x000fc60000410000 */
[----:B------:R-:W0:Y:S01]  /*57b0*/  MUFU.EX2 R9, R9 ;  /* 0x0000000900097308 */ /* 0x000e220000000800 */
[----:B------:R-:W-:Y:S02]  /*57c0*/  IMAD.U32 R13, R6, 0x10000, RZ ;  /* 0x00010000060d7824 */ /* 0x000fe400078e00ff */
[----:B------:R-:W-:Y:S02]  /*57d0*/  FMUL.FTZ R6, R14, -1.4426950216293334961 ;  /* 0xbfb8aa3b0e067820 */ /* 0x000fe40000410000 */
[----:B------:R-:W-:-:S03]  /*57e0*/  FMUL.FTZ R15, R13, -1.4426950216293334961 ;  /* 0xbfb8aa3b0d0f7820 */ /* 0x000fc60000410000 */
        /* <DEDUP_REMOVED lines=12> */
[----:B------:R-:W-:Y:S01]  /*58b0*/  MUFU.RCP R10, R10 ;  /* 0x0000000a000a7308 */ /* 0x000fe20000001000 */
[----:B-1----:R-:W-:-:S07]  /*58c0*/  FADD.FTZ R6, R6, 1 ;  /* 0x3f80000006067421 */ /* 0x002fce0000010000 */
[----:B------:R-:W1:Y:S01]  /*58d0*/  MUFU.RCP R9, R9 ;  /* 0x0000000900097308 */ /* 0x000e620000001000 */
[----:B0-----:R-:W-:-:S07]  /*58e0*/  FADD.FTZ R15, R15, 1 ;  /* 0x3f8000000f0f7421 */ /* 0x001fce0000010000 */
[----:B------:R-:W0:Y:S08]  /*58f0*/  MUFU.RCP R12, R12 ;  /* 0x0000000c000c7308 */ /* 0x000e300000001000 */
[----:B------:R2:W3:Y:S01]  /*5900*/  MUFU.RCP R79, R6 ;  /* 0x00000006004f7308 */ /* 0x0004e20000001000 */
[----:B-1----:R-:W-:-:S04]  /*5910*/  FMUL.FTZ R8, R8, R9 ;  /* 0x0000000908087220 */ /* 0x002fc80000410000 */
[----:B------:R-:W-:-:S03]  /*5920*/  FMUL.FTZ R8, R8, R87 ;  /* 0x0000005708087220 */ /* 0x000fc60000410000 */
[----:B------:R-:W1:Y:S01]  /*5930*/  MUFU.RCP R80, R15 ;  /* 0x0000000f00507308 */ /* 0x000e620000001000 */
[----:B--2---:R-:W-:Y:S01]  /*5940*/  FMUL.FTZ R6, R7, R10 ;  /* 0x0000000a07067220 */ /* 0x004fe20000410000 */
[----:B0-----:R-:W-:-:S03]  /*5950*/  FMUL.FTZ R10, R11, R12 ;  /* 0x0000000c0b0a7220 */ /* 0x001fc60000410000 */
[----:B------:R-:W-:Y:S01]  /*5960*/  FMUL.FTZ R6, R6, R85 ;  /* 0x0000005506067220 */ /* 0x000fe20000410000 */
[----:B------:R-:W-:Y:S02]  /*5970*/  FMUL.FTZ R10, R10, R89 ;  /* 0x000000590a0a7220 */ /* 0x000fe40000410000 */
[----:B------:R-:W0:Y:S01]  /*5980*/  MUFU.RCP R17, R17 ;  /* 0x0000001100117308 */ /* 0x000e220000001000 */
[----:B---3--:R-:W-:-:S04]  /*5990*/  FMUL.FTZ R14, R14, R79 ;  /* 0x0000004f0e0e7220 */ /* 0x008fc80000410000 */
[----:B------:R-:W-:-:S03]  /*59a0*/  FMUL.FTZ R14, R14, R83 ;  /* 0x000000530e0e7220 */ /* 0x000fc60000410000 */
[----:B------:R-:W2:Y:S01]  /*59b0*/  MUFU.RCP R19, R19 ;  /* 0x0000001300137308 */ /* 0x000ea20000001000 */
[----:B-1----:R-:W-:-:S04]  /*59c0*/  FMUL.FTZ R13, R13, R80 ;  /* 0x000000500d0d7220 */ /* 0x002fc80000410000 */
[----:B------:R-:W-:-:S03]  /*59d0*/  FMUL.FTZ R13, R13, R100 ;  /* 0x000000640d0d7220 */ /* 0x000fc60000410000 */
[----:B------:R-:W1:Y:S01]  /*59e0*/  MUFU.RCP R21, R21 ;  /* 0x0000001500157308 */ /* 0x000e620000001000 */
[----:B0-----:R-:W-:Y:S01]  /*59f0*/  FMUL.FTZ R7, R16, R17 ;  /* 0x0000001110077220 */ /* 0x001fe20000410000 */
[----:B------:R-:W-:Y:S01]  /*5a00*/  F2FP.BF16.F32.PACK_AB R13, R13, R14 ;  /* 0x0000000e0d0d723e */ /* 0x000fe200000010ff */
[----:B------:R-:W-:Y:S02]  /*5a10*/  BAR.SYNC.DEFER_BLOCKING 0x0 ;  /* 0x0000000000007b1d */ /* 0x000fe40000010000 */
[----:B------:R-:W-:Y:S01]  /*5a20*/  FMUL.FTZ R7, R7, R102 ;  /* 0x0000006607077220 */ /* 0x000fe20000410000 */
[----:B--2---:R-:W-:-:S04]  /*5a30*/  FMUL.FTZ R9, R18, R19 ;  /* 0x0000001312097220 */ /* 0x004fc80000410000 */
[----:B------:R-:W-:Y:S01]  /*5a40*/  F2FP.BF16.F32.PACK_AB R6, R7, R6 ;  /* 0x000000060706723e */ /* 0x000fe200000010ff */
[----:B------:R-:W0:Y:S01]  /*5a50*/  LDC.64 R14, c[0x0][0x430] ;  /* 0x00010c00ff0e7b82 */ /* 0x000e220000000a00 */
[----:B------:R-:W-:Y:S01]  /*5a60*/  PRMT R7, R13, 0x7632, R7 ;  /* 0x000076320d077816 */ /* 0x000fe20000000007 */
[----:B------:R-:W-:Y:S01]  /*5a70*/  FMUL.FTZ R9, R9, R104 ;  /* 0x0000006809097220 */ /* 0x000fe20000410000 */
[----:B-1----:R-:W-:-:S04]  /*5a80*/  FMUL.FTZ R11, R20, R21 ;  /* 0x00000015140b7220 */ /* 0x002fc80000410000 */
[----:B------:R-:W-:Y:S01]  /*5a90*/  F2FP.BF16.F32.PACK_AB R8, R9, R8 ;  /* 0x000000080908723e */ /* 0x000fe200000010ff */
[----:B------:R-:W-:-:S03]  /*5aa0*/  FMUL.FTZ R11, R11, R106 ;  /* 0x0000006a0b0b7220 */ /* 0x000fc60000410000 */
[----:B------:R-:W-:Y:S02]  /*5ab0*/  PRMT R12, R8, 0x7632, R12 ;  /* 0x00007632080c7816 */ /* 0x000fe4000000000c */
[----:B------:R-:W-:Y:S01]  /*5ac0*/  F2FP.BF16.F32.PACK_AB R10, R11, R10 ;  /* 0x0000000a0b0a723e */ /* 0x000fe200000010ff */
[----:B------:R-:W-:Y:S01]  /*5ad0*/  STS.U16 [R81], R13 ;  /* 0x0000000d51007388 */ /* 0x000fe20000000400 */
[----:B------:R-:W-:Y:S02]  /*5ae0*/  PRMT R11, R6, 0x7632, R11 ;  /* 0x00007632060b7816 */ /* 0x000fe4000000000b */
[----:B------:R-:W-:Y:S01]  /*5af0*/  PRMT R16, R10, 0x7632, R16 ;  /* 0x000076320a107816 */ /* 0x000fe20000000010 */
[----:B------:R-:W-:Y:S04]  /*5b00*/  STS.U16 [R81+0x2], R7 ;  /* 0x0000020751007388 */ /* 0x000fe80000000400 */
[----:B------:R-:W-:Y:S01]  /*5b10*/  STS.U16 [R81+0x4], R6 ;  /* 0x0000040651007388 */ /* 0x000fe20000000400 */
[----:B0-----:R-:W-:-:S03]  /*5b20*/  IMAD.WIDE.U32 R4, R14, UR18, R4 ;  /* 0x000000120e047c25 */ /* 0x001fc6000f8e0004 */
        /* <DEDUP_REMOVED lines=52> */
.L_x_2095:
        /* <DEDUP_REMOVED lines=9> */
.L_x_5053:


//--------------------- .text._Z25selective_scan_fwd_kernelI32Selective_Scan_fwd_kernel_traitsILi32ELi8ELi1ELb1ELb0ELb0ELb0EN3c108BFloat16ENS1_7complexIfEEEEv13SSMParamsBase --------------------------
	.section	.text._Z25selective_scan_fwd_kernelI32Selective_Scan_fwd_kernel_traitsILi32ELi8ELi1ELb1ELb0ELb0ELb0EN3c108BFloat16ENS1_7complexIfEEEEv13SSMParamsBase,"ax",@progbits
	.align	128
        .global         _Z25selective_scan_fwd_kernelI32Selective_Scan_fwd_kernel_traitsILi32ELi8ELi1ELb1ELb0ELb0ELb0EN3c108BFloat16ENS1_7complexIfEEEEv13SSMParamsBase
        .type           _Z25selective_scan_fwd_kernelI32Selective_Scan_fwd_kernel_traitsILi32ELi8ELi1ELb1ELb0ELb0ELb0EN3c108BFloat16ENS1_7complexIfEEEEv13SSMParamsBase,@function
        .size           _Z25selective_scan_fwd_kernelI32Selective_Scan_fwd_kernel_traitsILi32ELi8ELi1ELb1ELb0ELb0ELb0EN3c108BFloat16ENS1_7complexIfEEEEv13SSMParamsBase,(.L_x_5054 - _Z25selective_scan_fwd_kernelI32Selective_Scan_fwd_kernel_traitsILi32ELi8ELi1ELb1ELb0ELb0ELb0EN3c108BFloat16ENS1_7complexIfEEEEv13SSMParamsBase)
        .other          _Z25selective_scan_fwd_kernelI32Selective_Scan_fwd_kernel_traitsILi32ELi8ELi1ELb1ELb0ELb0ELb0EN3c108BFloat16ENS1_7complexIfEEEEv13SSMParamsBase,@"STO_CUDA_ENTRY STV_DEFAULT"
_Z25selective_scan_fwd_kernelI32Selective_Scan_fwd_kernel_traitsILi32ELi8ELi1ELb1ELb0ELb0ELb0EN3c108BFloat16ENS1_7complexIfEEEEv13SSMParamsBase:
.text._Z25selective_scan_fwd_kernelI32Selective_Scan_fwd_kernel_traitsILi32ELi8ELi1ELb1ELb0ELb0ELb0EN3c108BFloat16ENS1_7complexIfEEEEv13SSMParamsBase:
        /* <DEDUP_REMOVED lines=16> */
[----:B------:R-:W1:Y:S02]  /*0100*/  LDC R0, c[0x0][0x384] ;  /* 0x0000e100ff007b82 */ /* 0x000e640000000800 */
[----:B------:R-:W-:-:S04]  /*0110*/  @P0 LEA.HI.X R3, R9, R3, RZ, 0x2, P2 ;  /* 0x0000000309030211 */ /* 0x000fc800010f14ff */
[----:B------:R-:W-:Y:S02]  /*0120*/  @P1 LEA R4, P3, R9, R4, 0x2 ;  /* 0x0000000409041211 */ /* 0x000fe400078610ff */
        /* <DEDUP_REMOVED lines=13> */
[----:B------:R-:W0:Y:S01]  /*0200*/  LDC.64 R16, c[0x0][0x428] ;  /* 0x00010a00ff107b82 */ /* 0x000e220000000a00 */
[----:B------:R-:W2:Y:S01]  /*0210*/  S2R R32, SR_TID.X ;  /* 0x0000000000207919 */ /* 0x000ea20000002100 */
[----:B------:R-:W-:Y:S01]  /*0220*/  MOV R6, UR6 ;  /* 0x0000000600067c02 */ /* 0x000fe20008000f00 */
[----:B------:R-:W3:Y:S01]  /*0230*/  LDCU UR4, c[0x0][0x38c] ;  /* 0x00007180ff0477ac */ /* 0x000ee20008000800 */
[----:B------:R-:W-:Y:S01]  /*0240*/  MOV R7, UR7 ;  /* 0x0000000700077c02 */ /* 0x000fe20008000f00 */
[----:B-1----:R-:W-:Y:S01]  /*0250*/  IMAD R0, R0, UR18, R9 ;  /* 0x0000001200007c24 */ /* 0x002fe2000f8e0209 */
[----:B------:R-:W-:Y:S01]  /*0260*/  MOV R2, R4 ;  /* 0x0000000400027202 */ /* 0x000fe20000000f00 */
[----:B------:R-:W1:Y:S01]  /*0270*/  LDCU.64 UR6, c[0x0][0x3d8] ;  /* 0x00007b00ff0677ac */ /* 0x000e620008000a00 */
[----:B------:R-:W2:Y:S01]  /*0280*/  LDC.64 R34, c[0x0][0x3a0] ;  /* 0x0000e800ff227b82 */ /* 0x000ea20000000a00 */
[----:B------:R-:W-:Y:S01]  /*0290*/  MOV R5, UR8 ;  /* 0x0000000800057c02 */ /* 0x000fe20008000f00 */
[----:B------:R-:W-:Y:S01]  /*02a0*/  IMAD R0, R0, R15, RZ ;  /* 0x0000000f00007224 */ /* 0x000fe200078e02ff */
[----:B------:R-:W2:Y:S01]  /*02b0*/  LDCU.64 UR8, c[0x0][0x3b8] ;  /* 0x00007700ff0877ac */ /* 0x000ea20008000a00 */
[----:B------:R-:W-:Y:S01]  /*02c0*/  MOV R4, R6 ;  /* 0x0000000600047202 */ /* 0x000fe20000000f00 */
[C---:B------:R-:W-:Y:S01]  /*02d0*/  IMAD.WIDE.U32 R2, R9.reuse, UR10, R2 ;  /* 0x0000000a09027c25 */ /* 0x040fe2000f8e0002 */
[----:B------:R-:W1:Y:S02]  /*02e0*/  LDCU.U8 UR5, c[0x0][0x39e] ;  /* 0x000073c0ff0577ac */ /* 0x000e640008000000 */
[----:B------:R-:W2:Y:S01]  /*02f0*/  LDC.64 R40, c[0x0][0x440] ;  /* 0x00011000ff287b82 */ /* 0x000ea20000000a00 */
[C---:B------:R-:W-:Y:S01]  /*0300*/  IMAD R43, R9.reuse, UR11, R3 ;  /* 0x0000000b092b7c24 */ /* 0x040fe2000f8e0203 */
[----:B----4-:R-:W-:Y:S01]  /*0310*/  LEA R42, P0, R2, R10, 0x1 ;  /* 0x0000000a022a7211 */ /* 0x010fe200078008ff */
[----:B------:R-:W-:Y:S01]  /*0320*/  IMAD.WIDE.U32 R4, R9, UR14, R4 ;  /* 0x0000000e09047c25 */ /* 0x000fe2000f8e0004 */
[----:B---3--:R-:W-:-:S02]  /*0330*/  UISETP.LT.AND UP1, UPT, UR4, 0x1, UPT ;  /* 0x000000010400788c */ /* 0x008fc4000bf21270 */
[----:B------:R-:W-:Y:S01]  /*0340*/  LEA.HI.X R43, R2, R11, R43, 0x1, P0 ;  /* 0x0000000b022b7211 */ /* 0x000fe200000f0c2b */
[C---:B------:R-:W-:Y:S01]  /*0350*/  IMAD R45, R9.reuse, UR15, R5 ;  /* 0x0000000f092d7c24 */ /* 0x040fe2000f8e0205 */
[----:B------:R-:W3:Y:S01]  /*0360*/  LDC.64 R26, c[0x0][0x450] ;  /* 0x00011400ff1a7b82 */ /* 0x000ee20000000a00 */
[----:B------:R-:W-:Y:S01]  /*0370*/  LEA R44, P0, R4, R12, 0x1 ;  /* 0x0000000c042c7211 */ /* 0x000fe200078008ff */
[----:B0-----:R-:W-:-:S03]  /*0380*/  IMAD.WIDE.U32 R2, R9, R16, RZ ;  /* 0x0000001009027225 */ /* 0x001fc600078e00ff */
[----:B------:R-:W-:Y:S01]  /*0390*/  LEA.HI.X R45, R4, R13, R45, 0x1, P0 ;  /* 0x0000000d042d7211 */ /* 0x000fe200000f0c2d */
[C---:B-1----:R-:W-:Y:S02]  /*03a0*/  IMAD.WIDE.U32 R36, R9.reuse, UR6, RZ ;  /* 0x0000000609247c25 */ /* 0x042fe4000f8e00ff */
[----:B------:R-:W0:Y:S01]  /*03b0*/  LDC.64 R28, c[0x0][0x448] ;  /* 0x00011200ff1c7b82 */ /* 0x000e220000000a00 */
[----:B------:R-:W-:Y:S01]  /*03c0*/  UISETP.NE.AND UP0, UPT, UR5, URZ, UPT ;  /* 0x000000ff0500728c */ /* 0x000fe2000bf05270 */
[----:B--2---:R-:W-:-:S04]  /*03d0*/  IMAD.WIDE.U32 R38, R9, R34, RZ ;  /* 0x0000002209267225 */ /* 0x004fc800078e00ff */
[C---:B------:R-:W-:Y:S02]  /*03e0*/  IMAD.WIDE.U32 R4, R9.reuse, UR8, RZ ;  /* 0x0000000809047c25 */ /* 0x040fe4000f8e00ff */
[----:B------:R-:W1:Y:S02]  /*03f0*/  LDC.64 R24, c[0x0][0x420] ;  /* 0x00010800ff187b82 */ /* 0x000e640000000a00 */
[C---:B------:R-:W-:Y:S02]  /*0400*/  IMAD R3, R9.reuse, R17, R3 ;  /* 0x0000001109037224 */ /* 0x040fe400078e0203 */
[C---:B------:R-:W-:Y:S01]  /*0410*/  IMAD R8, R9.reuse, R35, R39 ;  /* 0x0000002309087224 */ /* 0x040fe200078e0227 */
[----:B------:R-:W-:Y:S01]  /*0420*/  LEA R35, P2, R38, R40, 0x3 ;  /* 0x0000002826237211 */ /* 0x000fe200078418ff */
[C---:B------:R-:W-:Y:S02]  /*0430*/  IMAD R10, R9.reuse, UR7, R37 ;  /* 0x00000007090a7c24 */ /* 0x040fe4000f8e0225 */
[----:B------:R-:W2:Y:S01]  /*0440*/  LDC.64 R6, c[0x0][0x478] ;  /* 0x00011e00ff067b82 */ /* 0x000ea20000000a00 */
[----:B------:R-:W-:Y:S01]  /*0450*/  IMAD R37, R9, UR9, R5 ;  /* 0x0000000909257c24 */ /* 0x000fe2000f8e0205 */
[----:B---3--:R-:W-:Y:S01]  /*0460*/  LEA R33, P0, R36, R26, 0x3 ;  /* 0x0000001a24217211 */ /* 0x008fe200078018ff */
[----:B------:R-:W-:Y:S01]  /*0470*/  IMAD R40, R0, UR4, RZ ;  /* 0x0000000400287c24 */ /* 0x000fe2000f8e02ff */
[----:B------:R-:W-:Y:S01]  /*0480*/  LEA.HI.X R38, R38, R41, R8, 0x3, P2 ;  /* 0x0000002926267211 */ /* 0x000fe200010f1c08 */
[----:B------:R-:W-:Y:S01]  /*0490*/  HFMA2 R41, -RZ, RZ, 0, 0 ;  /* 0x00000000ff297431 */ /* 0x000fe200000001ff */
[----:B------:R-:W-:Y:S01]  /*04a0*/  USEL UR4, UR4, 0x1, !UP1 ;  /* 0x0000000104047887 */ /* 0x000fe2000c800000 */
[----:B------:R-:W-:Y:S01]  /*04b0*/  LEA.HI.X R36, R36, R27, R10, 0x3, P0 ;  /* 0x0000001b24247211 */ /* 0x000fe200000f1c0a */
[----:B------:R-:W3:Y:S01]  /*04c0*/  LDC.64 R22, c[0x0][0x3e0] ;  /* 0x0000f800ff167b82 */ /* 0x000ee20000000a00 */
[----:B0-----:R-:W-:Y:S01]  /*04d0*/  LEA R34, P1, R4, R28, 0x3 ;  /* 0x0000001c04227211 */ /* 0x001fe200078218ff */
[----:B------:R-:W-:-:S03]  /*04e0*/  UIADD3 UR6, UPT, UPT, -UR4, URZ, URZ ;  /* 0x000000ff04067290 */ /* 0x000fc6000fffe1ff */
[----:B------:R-:W-:-:S03]  /*04f0*/  LEA.HI.X R37, R4, R29, R37, 0x3, P1 ;  /* 0x0000001d04257211 */ /* 0x000fc600008f1c25 */
[----:B------:R-:W0:Y:S01]  /*0500*/  LDC.64 R20, c[0x0][0x3c0] ;  /* 0x0000f000ff147b82 */ /* 0x000e220000000a00 */
[----:B-1----:R-:W-:-:S04]  /*0510*/  IMAD.WIDE.U32 R16, R24, UR18, R2 ;  /* 0x0000001218107c25 */ /* 0x002fc8000f8e0002 */
[----:B------:R-:W-:-:S03]  /*0520*/  IMAD R39, R25, UR18, R17 ;  /* 0x0000001219277c24 */ /* 0x000fc6000f8e0211 */
[----:B------:R-:W1:Y:S01]  /*0530*/  LDC.64 R18, c[0x0][0x3a8] ;  /* 0x0000ea00ff127b82 */ /* 0x000e620000000a00 */
[----:B--2---:R-:W-:Y:S01]  /*0540*/  IMAD.WIDE.U32 R2, R32, 0x10, R6 ;  /* 0x0000001020027825 */ /* 0x004fe200078e0006 */
[----:B---3--:R-:W-:Y:S02]  /*0550*/  SHF.L.U64.HI R23, R22, 0x3, R23 ;  /* 0x0000000316177819 */ /* 0x008fe40000010217 */
[----:B0-----:R-:W-:Y:S02]  /*0560*/  SHF.L.U64.HI R21, R20, 0x3, R21 ;  /* 0x0000000314157819 */ /* 0x001fe40000010215 */
[----:B-1----:R-:W-:-:S07]  /*0570*/  SHF.L.U64.HI R19, R18, 0x3, R19 ;  /* 0x0000000312137819 */ /* 0x002fce0000010213 */
.L_x_2116:
[----:B------:R-:W-:Y:S01]  /*0580*/  BAR.SYNC.DEFER_BLOCKING 0x0 ;  /* 0x0000000000007b1d */ /* 0x000fe20000010000 */
[----:B-1----:R-:W-:-:S04]  /*0590*/  IMAD.WIDE.U32 R8, R32, 0x10, R42 ;  /* 0x0000001020087825 */ /* 0x002fc800078e002a */
[----:B------:R-:W-:Y:S02]  /*05a0*/  IMAD.WIDE.U32 R4, R32, 0x10, R44 ;  /* 0x0000001020047825 */ /* 0x000fe400078e002c */
[----:B-----5:R-:W5:Y:S04]  /*05b0*/  LDG.E.128 R8, desc[UR16][R8.64] ;  /* 0x0000001008087981 */ /* 0x020f68000c1e1d00 */
[----:B------:R-:W5:Y:S01]  /*05c0*/  LDG.E.128 R4, desc[UR16][R4.64] ;  /* 0x0000001004047981 */ /* 0x000f62000c1e1d00 */
[----:B------:R-:W-:Y:S05]  /*05d0*/  BRA.U UP0, `(.L_x_2096) ;  /* 0x0000000100a47547 */ /* 0x000fea000b800000 */
[C---:B-----5:R-:W-:Y:S02]  /*05e0*/  PRMT R65, R9.reuse, 0x7632, R65 ;  /* 0x0000763209417816 */ /* 0x060fe40000000041 */
[----:B------:R-:W-:Y:S02]  /*05f0*/  SHF.L.U32 R13, R9, 0x10, RZ ;  /* 0x00000010090d7819 */ /* 0x000fe400000006ff */
[C---:B------:R-:W-:Y:S02]  /*0600*/  PRMT R0, R8.reuse, 0x7632, R0 ;  /* 0x0000763208007816 */ /* 0x040fe40000000000 */
[----:B------:R-:W-:Y:S02]  /*0610*/  SHF.L.U32 R47, R8, 0x10, RZ ;  /* 0x00000010082f7819 */ /* 0x000fe400000006ff */
[C---:B------:R-:W-:Y:S02]  /*0620*/  PRMT R67, R10.reuse, 0x7632, R67 ;  /* 0x000076320a437816 */ /* 0x040fe40000000043 */
[----:B------:R-:W-:-:S02]  /*0630*/  SHF.L.U32 R9, R10, 0x10, RZ ;  /* 0x000000100a097819 */ /* 0x000fc400000006ff */
[C---:B------:R-:W-:Y:S02]  /*0640*/  PRMT R12, R11.reuse, 0x7632, R12 ;  /* 0x000076320b0c7816 */ /* 0x040fe4000000000c */
[----:B------:R-:W-:Y:S02]  /*0650*/  SHF.L.U32 R15, R11, 0x10, RZ ;  /* 0x000000100b0f7819 */ /* 0x000fe400000006ff */
[----:B------:R-:W-:Y:S02]  /*0660*/  PRMT R8, R4, 0x7632, R8 ;  /* 0x0000763204087816 */ /* 0x000fe40000000008 */
[----:B------:R-:W-:Y:S02]  /*0670*/  PRMT R10, R5, 0x7632, R10 ;  /* 0x00007632050a7816 */ /* 0x000fe4000000000a */
[----:B------:R-:W-:Y:S02]  /*0680*/  PRMT R11, R6, 0x7632, R11 ;  /* 0x00007632060b7816 */ /* 0x000fe4000000000b */
[----:B------:R-:W-:-:S02]  /*0690*/  PRMT R14, R7, 0x7632, R14 ;  /* 0x00007632070e7816 */ /* 0x000fc4000000000e */
[----:B------:R-:W-:Y:S02]  /*06a0*/  SHF.L.U32 R4, R4, 0x10, RZ ;  /* 0x0000001004047819 */ /* 0x000fe400000006ff */
[----:B------:R-:W-:Y:S02]  /*06b0*/  SHF.L.U32 R54, R5, 0x10, RZ ;  /* 0x0000001005367819 */ /* 0x000fe400000006ff */
[----:B------:R-:W-:Y:S01]  /*06c0*/  SHF.L.U32 R6, R6, 0x10, RZ ;  /* 0x0000001006067819 */ /* 0x000fe200000006ff */
[--C-:B------:R-:W-:Y:S01]  /*06d0*/  FADD.FTZ R56, R4, R31.reuse ;  /* 0x0000001f04387221 */ /* 0x100fe20000010000 */
        /* <DEDUP_REMOVED lines=13> */
[----:B------:R-:W-:Y:S01]  /*07b0*/  FADD.FTZ R60, R14, R31 ;  /* 0x0000001f0e3c7221 */ /* 0x000fe20000010000 */
[----:B------:R-:W-:Y:S01]  /*07c0*/  SHF.L.U32 R67, R67, 0x10, RZ ;  /* 0x0000001043437819 */ /* 0x000fe200000006ff */
[----:B------:R-:W-:Y:S01]  /*07d0*/  FMUL.FTZ R49, R47, R56 ;  /* 0x000000382f317220 */ /* 0x000fe20000410000 */
[----:B------:R-:W-:Y:S01]  /*07e0*/  SHF.L.U32 R7, R12, 0x10, RZ ;  /* 0x000000100c077819 */ /* 0x000fe200000006ff */
[----:B------:R-:W-:Y:S01]  /*07f0*/  FMUL.FTZ R51, R13, R54 ;  /* 0x000000360d337220 */ /* 0x000fe20000410000 */
[----:B------:R-:W-:Y:S01]  /*0800*/  FMUL.FTZ R53, R9, R52 ;  /* 0x0000003409357220 */ /* 0x000fe20000410000 */
[----:B------:R-:W-:Y:S01]  /*0810*/  FMUL.FTZ R55, R15, R50 ;  /* 0x000000320f377220 */ /* 0x000fe20000410000 */
[----:B------:R-:W-:Y:S01]  /*0820*/  FMUL.FTZ R57, R5, R48 ;  /* 0x0000003005397220 */ /* 0x000fe20000410000 */
[----:B------:R-:W-:Y:S01]  /*0830*/  FMUL.FTZ R59, R65, R46 ;  /* 0x0000002e413b7220 */ /* 0x000fe20000410000 */
[----:B------:R-:W-:Y:S01]  /*0840*/  FMUL.FTZ R61, R67, R58 ;  /* 0x0000003a433d7220 */ /* 0x000fe20000410000 */
[----:B------:R-:W-:Y:S01]  /*0850*/  FMUL.FTZ R63, R7, R60 ;  /* 0x0000003c073f7220 */ /* 0x000fe20000410000 */
[----:B------:R-:W-:Y:S06]  /*0860*/  BRA `(.L_x_2097) ;  /* 0x0000001000e07947 */ /* 0x000fec0003800000 */
.L_x_2096:
[C---:B-----5:R-:W-:Y:S01]  /*0870*/  SHF.L.U32 R56, R4.reuse, 0x10, RZ ;  /* 0x0000001004387819 */ /* 0x060fe200000006ff */
[----:B------:R-:W-:Y:S01]  /*0880*/  BSSY.RECONVERGENT B0, `(.L_x_2098) ;  /* 0x0000039000007945 */ /* 0x000fe20003800200 */
[C---:B------:R-:W-:Y:S02]  /*0890*/  SHF.L.U32 R54, R5.reuse, 0x10, RZ ;  /* 0x0000001005367819 */ /* 0x040fe400000006ff */
[----:B------:R-:W-:Y:S01]  /*08a0*/  PRMT R4, R4, 0x7632, R4 ;  /* 0x0000763204047816 */ /* 0x000fe20000000004 */
[----:B------:R-:W-:Y:S01]  /*08b0*/  FADD.FTZ R56, R56, R31 ;  /* 0x0000001f38387221 */ /* 0x000fe20000010000 */
[----:B------:R-:W-:Y:S01]  /*08c0*/  PRMT R5, R5, 0x7632, R5 ;  /* 0x0000763205057816 */ /* 0x000fe20000000005 */
[----:B------:R-:W-:Y:S01]  /*08d0*/  FADD.FTZ R54, R54, R31 ;  /* 0x0000001f36367221 */ /* 0x000fe20000010000 */
[----:B------:R-:W-:Y:S02]  /*08e0*/  SHF.L.U32 R52, R6, 0x10, RZ ;  /* 0x0000001006347819 */ /* 0x000fe400000006ff */
[----:B------:R-:W-:-:S02]  /*08f0*/  FSETP.GTU.FTZ.AND P4, PT, R56, 20, PT ;  /* 0x41a000003800780b */ /* 0x000fc40003f9c000 */
[----:B------:R-:W-:Y:S01]  /*0900*/  SHF.L.U32 R50, R7, 0x10, RZ ;  /* 0x0000001007327819 */ /* 0x000fe200000006ff */
[--C-:B------:R-:W-:Y:S01]  /*0910*/  FADD.FTZ R52, R52, R31.reuse ;  /* 0x0000001f34347221 */ /* 0x100fe20000010000 */
[----:B------:R-:W-:Y:S02]  /*0920*/  SHF.L.U32 R4, R4, 0x10, RZ ;  /* 0x0000001004047819 */ /* 0x000fe400000006ff */
[----:B------:R-:W-:Y:S01]  /*0930*/  SHF.L.U32 R46, R5, 0x10, RZ ;  /* 0x00000010052e7819 */ /* 0x000fe200000006ff */
[--C-:B------:R-:W-:Y:S01]  /*0940*/  FADD.FTZ R50, R50, R31.reuse ;  /* 0x0000001f32327221 */ /* 0x100fe20000010000 */
[----:B------:R-:W-:Y:S01]  /*0950*/  PRMT R6, R6, 0x7632, R6 ;  /* 0x0000763206067816 */ /* 0x000fe20000000006 */
[--C-:B------:R-:W-:Y:S01]  /*0960*/  FADD.FTZ R48, R4, R31.reuse ;  /* 0x0000001f04307221 */ /* 0x100fe20000010000 */
[----:B------:R-:W-:Y:S01]  /*0970*/  FSETP.GTU.FTZ.AND P0, PT, R54, 20, PT ;  /* 0x41a000003600780b */ /* 0x000fe20003f1c000 */
[----:B------:R-:W-:Y:S01]  /*0980*/  FADD.FTZ R46, R46, R31 ;  /* 0x0000001f2e2e7221 */ /* 0x000fe20000010000 */
[----:B------:R-:W-:-:S02]  /*0990*/  SHF.L.U32 R6, R6, 0x10, RZ ;  /* 0x0000001006067819 */ /* 0x000fc400000006ff */
[----:B------:R-:W-:Y:S02]  /*09a0*/  FSETP.GTU.FTZ.AND P1, PT, R52, 20, PT ;  /* 0x41a000003400780b */ /* 0x000fe40003f3c000 */
[----:B------:R-:W-:Y:S01]  /*09b0*/  FSETP.GTU.FTZ.AND P2, PT, R50, 20, PT ;  /* 0x41a000003200780b */ /* 0x000fe20003f5c000 */
[----:B------:R-:W-:Y:S01]  /*09c0*/  FADD.FTZ R58, R6, R31 ;  /* 0x0000001f063a7221 */ /* 0x000fe20000010000 */
[----:B------:R-:W-:Y:S02]  /*09d0*/  FSETP.GTU.FTZ.AND P5, PT, R48, 20, PT ;  /* 0x41a000003000780b */ /* 0x000fe40003fbc000 */
[----:B------:R-:W-:Y:S02]  /*09e0*/  FSETP.GTU.FTZ.AND P3, PT, R46, 20, PT ;  /* 0x41a000002e00780b */ /* 0x000fe40003f7c000 */
[----:B------:R-:W-:Y:S02]  /*09f0*/  PRMT R12, R7, 0x7632, R12 ;  /* 0x00007632070c7816 */ /* 0x000fe4000000000c */
[----:B------:R-:W-:-:S02]  /*0a00*/  SHF.L.U32 R47, R8, 0x10, RZ ;  /* 0x00000010082f7819 */ /* 0x000fc400000006ff */
[----:B------:R-:W-:Y:S01]  /*0a10*/  PRMT R5, R8, 0x7632, R5 ;  /* 0x0000763208057816 */ /* 0x000fe20000000005 */
[----:B------:R-:W-:Y:S06]  /*0a20*/  @P4 BRA `(.L_x_2099) ;  /* 0x0000000000784947 */ /* 0x000fec0003800000 */
        /* <DEDUP_REMOVED lines=30> */
.L_x_2099:
[----:B------:R-:W-:Y:S05]  /*0c10*/  BSYNC.RECONVERGENT B0 ;  /* 0x0000000000007941 */ /* 0x000fea0003800200 */
.L_x_2098:
[----:B------:R-:W-:Y:S01]  /*0c20*/  SHF.L.U32 R12, R12, 0x10, RZ ;  /* 0x000000100c0c7819 */ /* 0x000fe200000006ff */
[----:B------:R-:W-:Y:S01]  /*0c30*/  BSSY.RECONVERGENT B0, `(.L_x_2100) ;  /* 0x0000026000007945 */ /* 0x000fe20003800200 */
[C---:B------:R-:W-:Y:S02]  /*0c40*/  SHF.L.U32 R13, R9.reuse, 0x10, RZ ;  /* 0x00000010090d7819 */ /* 0x040fe400000006ff */
[----:B------:R-:W-:Y:S01]  /*0c50*/  PRMT R65, R9, 0x7632, R65 ;  /* 0x0000763209417816 */ /* 0x000fe20000000041 */
[----:B------:R-:W-:Y:S01]  /*0c60*/  FADD.FTZ R60, R12, R31 ;  /* 0x0000001f0c3c7221 */ /* 0x000fe20000010000 */
[----:B------:R-:W-:Y:S02]  /*0c70*/  SHF.L.U32 R9, R10, 0x10, RZ ;  /* 0x000000100a097819 */ /* 0x000fe400000006ff */
        /* <DEDUP_REMOVED lines=33> */
.L_x_2101:
[----:B------:R-:W-:Y:S05]  /*0e90*/  BSYNC.RECONVERGENT B0 ;  /* 0x0000000000007941 */ /* 0x000fea0003800200 */
.L_x_2100:
[C---:B------:R-:W-:Y:S01]  /*0ea0*/  PRMT R7, R11.reuse, 0x7632, R7 ;  /* 0x000076320b077816 */ /* 0x040fe20000000007 */
[----:B------:R-:W-:Y:S01]  /*0eb0*/  BSSY.RECONVERGENT B0, `(.L_x_2102) ;  /* 0x0000026000007945 */ /* 0x000fe20003800200 */
[----:B------:R-:W-:Y:S02]  /*0ec0*/  FSETP.GTU.FTZ.AND P5, PT, R60, 20, PT ;  /* 0x41a000003c00780b */ /* 0x000fe40003fbc000 */
        /* <DEDUP_REMOVED lines=36> */
.L_x_2103:
[----:B------:R-:W-:Y:S05]  /*1110*/  BSYNC.RECONVERGENT B0 ;  /* 0x0000000000007941 */ /* 0x000fea0003800200 */
.L_x_2102:
        /* <DEDUP_REMOVED lines=32> */
.L_x_2105:
[----:B------:R-:W-:Y:S05]  /*1320*/  BSYNC.RECONVERGENT B0 ;  /* 0x0000000000007941 */ /* 0x000fea0003800200 */
.L_x_2104:
        /* <DEDUP_REMOVED lines=32> */
.L_x_2107:
[----:B------:R-:W-:Y:S05]  /*1530*/  BSYNC.RECONVERGENT B0 ;  /* 0x0000000000007941 */ /* 0x000fea0003800200 */
.L_x_2106:
        /* <DEDUP_REMOVED lines=32> */
.L_x_2109:
[----:B------:R-:W-:Y:S05]  /*1740*/  BSYNC.RECONVERGENT B0 ;  /* 0x0000000000007941 */ /* 0x000fea0003800200 */
.L_x_2108:
        /* <DEDUP_REMOVED lines=32> */
.L_x_2111:
[----:B------:R-:W-:Y:S05]  /*1950*/  BSYNC.RECONVERGENT B0 ;  /* 0x0000000000007941 */ /* 0x000fea0003800200 */
.L_x_2110:
        /* <DEDUP_REMOVED lines=32> */
.L_x_2113:
[----:B------:R-:W-:Y:S05]  /*1b60*/  BSYNC.RECONVERGENT B0 ;  /* 0x0000000000007941 */ /* 0x000fea0003800200 */
.L_x_2112:
[----:B------:R-:W-:Y:S01]  /*1b70*/  FMUL.FTZ R63, R7, R60 ;  /* 0x0000003c073f7220 */ /* 0x000fe20000410000 */
[----:B------:R-:W-:Y:S01]  /*1b80*/  FMUL.FTZ R49, R47, R56 ;  /* 0x000000382f317220 */ /* 0x000fe20000410000 */
[----:B------:R-:W-:Y:S01]  /*1b90*/  FMUL.FTZ R57, R5, R48 ;  /* 0x0000003005397220 */ /* 0x000fe20000410000 */
[----:B------:R-:W-:Y:S01]  /*1ba0*/  FMUL.FTZ R51, R13, R54 ;  /* 0x000000360d337220 */ /* 0x000fe20000410000 */
[----:B------:R-:W-:Y:S01]  /*1bb0*/  FMUL.FTZ R59, R65, R46 ;  /* 0x0000002e413b7220 */ /* 0x000fe20000410000 */
[----:B------:R-:W-:Y:S01]  /*1bc0*/  FMUL.FTZ R53, R9, R52 ;  /* 0x0000003409357220 */ /* 0x000fe20000410000 */
[----:B------:R-:W-:Y:S01]  /*1bd0*/  FMUL.FTZ R61, R67, R58 ;  /* 0x0000003a433d7220 */ /* 0x000fe20000410000 */
[----:B------:R-:W-:-:S07]  /*1be0*/  FMUL.FTZ R55, R15, R50 ;  /* 0x000000320f377220 */ /* 0x000fce0000410000 */
.L_x_2097:
[----:B------:R-:W0:Y:S01]  /*1bf0*/  LDCU UR7, c[0x0][0x38c] ;  /* 0x00007180ff0777ac */ /* 0x000e220008000800 */
        /* <DEDUP_REMOVED lines=11> */
[----:B------:R-:W0:Y:S01]  /*1cb0*/  S2UR UR5, SR_CgaCtaId ;  /* 0x00000000000579c3 */ /* 0x000e220000008800 */
[----:B------:R-:W1:Y:S01]  /*1cc0*/  S2R R94, SR_LANEID ;  /* 0x00000000005e7919 */ /* 0x000e620000000000 */
[C---:B------:R-:W-:Y:S01]  /*1cd0*/  ISETP.NE.AND P0, PT, R41.reuse, RZ, PT ;  /* 0x000000ff2900720c */ /* 0x040fe20003f05270 */
[----:B------:R-:W-:Y:S01]  /*1ce0*/  UMOV UR4, 0x400 ;  /* 0x0000040000047882 */ /* 0x000fe20000000000 */
[----:B------:R-:W-:Y:S01]  /*1cf0*/  IMAD R71, R41, UR7, RZ ;  /* 0x0000000729477c24 */ /* 0x000fe2000f8e02ff */
[----:B------:R-:W-:Y:S02]  /*1d00*/  MOV R73, R35 ;  /* 0x0000002300497202 */ /* 0x000fe40000000f00 */
[----:B------:R-:W-:Y:S02]  /*1d10*/  ISETP.EQ.AND P0, PT, R32, RZ, P0 ;  /* 0x000000ff2000720c */ /* 0x000fe40000702270 */
[----:B------:R-:W-:Y:S02]  /*1d20*/  MOV R74, R38 ;  /* 0x00000026004a7202 */ /* 0x000fe40000000f00 */
[----:B------:R-:W-:-:S02]  /*1d30*/  MOV R75, R34 ;  /* 0x00000022004b7202 */ /* 0x000fc40000000f00 */
[----:B------:R-:W-:Y:S02]  /*1d40*/  MOV R72, R37 ;  /* 0x0000002500487202 */ /* 0x000fe40000000f00 */
[----:B------:R-:W-:Y:S02]  /*1d50*/  MOV R77, R33 ;  /* 0x00000021004d7202 */ /* 0x000fe40000000f00 */
[----:B------:R-:W-:Y:S01]  /*1d60*/  MOV R70, R36 ;  /* 0x0000002400467202 */ /* 0x000fe20000000f00 */
[----:B0-----:R-:W-:-:S03]  /*1d70*/  ULEA UR4, UR5, UR4, 0x18 ;  /* 0x0000000405047291 */ /* 0x001fc6000f8ec0ff */
[----:B------:R-:W-:Y:S01]  /*1d80*/  UMOV UR5, UR6 ;  /* 0x0000000600057c82 */ /* 0x000fe20008000000 */
[----:B------:R-:W-:-:S12]  /*1d90*/  UIADD3 UR4, UPT, UPT, UR4, 0x260, URZ ;  /* 0x0000026004047890 */ /* 0x000fd8000fffe0ff */
.L_x_2115:
[----:B------:R-:W-:Y:S02]  /*1da0*/  MOV R8, R73 ;  /* 0x0000004900087202 */ /* 0x000fe40000000f00 */
[----:B------:R-:W-:-:S05]  /*1db0*/  MOV R9, R74 ;  /* 0x0000004a00097202 */ /* 0x000fca0000000f00 */
[----:B------:R-:W2:Y:S01]  /*1dc0*/  LDG.E.64 R4, desc[UR16][R8.64] ;  /* 0x0000001008047981 */ /* 0x000ea2000c1e1b00 */
[----:B-1----:R-:W-:Y:S01]  /*1dd0*/  ISETP.GE.AND P1, PT, R94, 0x1, PT ;  /* 0x000000015e00780c */ /* 0x002fe20003f26270 */
[----:B------:R-:W0:Y:S01]  /*1de0*/  S2UR UR8, SR_CgaCtaId ;  /* 0x00000000000879c3 */ /* 0x000e220000008800 */
[C---:B--2---:R-:W-:Y:S01]  /*1df0*/  FMUL.FTZ R0, R5.reuse, R56 ;  /* 0x0000003805007220 */ /* 0x044fe20000410000 */
[----:B------:R-:W-:Y:S01]  /*1e00*/  FMUL.FTZ R7, R4, 1.4426950216293334961 ;  /* 0x3fb8aa3b04077820 */ /* 0x000fe20000410000 */
[C---:B------:R-:W-:Y:S02]  /*1e10*/  FMUL.FTZ R8, R5.reuse, R54 ;  /* 0x0000003605087220 */ /* 0x040fe40000410000 */
[----:B------:R-:W-:Y:S01]  /*1e20*/  FMUL.RZ R10, R0, 0.15915493667125701904 ;  /* 0x3e22f983000a7820 */ /* 0x000fe2000040c000 */
[----:B------:R-:W-:Y:S01]  /*1e30*/  FMUL.FTZ R0, R5, R48 ;  /* 0x0000003005007220 */ /* 0x000fe20000410000 */
[----:B------:R-:W-:Y:S01]  /*1e40*/  FMUL.RZ R14, R8, 0.15915493667125701904 ;  /* 0x3e22f983080e7820 */ /* 0x000fe2000040c000 */
[C---:B------:R-:W-:Y:S01]  /*1e50*/  FMUL.FTZ R8, R7.reuse, R54 ;  /* 0x0000003607087220 */ /* 0x040fe20000410000 */
[----:B------:R-:W-:Y:S01]  /*1e60*/  MUFU.SIN R6, R10 ;  /* 0x0000000a00067308 */ /* 0x000fe20000000400 */
[----:B------:R-:W-:Y:S01]  /*1e70*/  FMUL.RZ R12, R0, 0.15915493667125701904 ;  /* 0x3e22f983000c7820 */ /* 0x000fe2000040c000 */
[C---:B------:R-:W-:Y:S01]  /*1e80*/  FMUL.FTZ R0, R7.reuse, R48 ;  /* 0x0000003007007220 */ /* 0x040fe20000410000 */
[----:B------:R-:W-:-:S05]  /*1e90*/  FMUL.FTZ R93, R7, R56 ;  /* 0x00000038075d7220 */ /* 0x000fca0000410000 */
[----:B------:R-:W-:Y:S08]  /*1ea0*/  MUFU.SIN R11, R12 ;  /* 0x0000000c000b7308 */ /* 0x000ff00000000400 */
[----:B------:R-:W1:Y:S08]  /*1eb0*/  MUFU.EX2 R0, R0 ;  /* 0x0000000000007308 */ /* 0x000e700000000800 */
[----:B------:R2:W3:Y:S08]  /*1ec0*/  MUFU.COS R9, R12 ;  /* 0x0000000c00097308 */ /* 0x0004f00000000000 */
[----:B------:R4:W-:Y:S01]  /*1ed0*/  MUFU.COS R4, R10 ;  /* 0x0000000a00047308 */ /* 0x0009e20000000000 */
[----:B--2---:R-:W-:Y:S01]  /*1ee0*/  FMUL.FTZ R12, R5, R52 ;  /* 0x00000034050c7220 */ /* 0x004fe20000410000 */
[----:B-1----:R-:W-:Y:S01]  /*1ef0*/  FMUL.FTZ R78, R0, R11 ;  /* 0x0000000b004e7220 */ /* 0x002fe20000410000 */
[----:B------:R-:W-:-:S02]  /*1f00*/  FMUL.FTZ R11, R7, R60 ;  /* 0x0000003c070b7220 */ /* 0x000fc40000410000 */
[----:B------:R-:W-:Y:S01]  /*1f10*/  FMUL.RZ R26, R12, 0.15915493667125701904 ;  /* 0x3e22f9830c1a7820 */ /* 0x000fe2000040c000 */
[----:B------:R-:W-:Y:S02]  /*1f20*/  FMUL.FTZ R12, R7, R52 ;  /* 0x00000034070c7220 */ /* 0x000fe40000410000 */
[----:B------:R-:W-:Y:S01]  /*1f30*/  MUFU.SIN R13, R14 ;  /* 0x0000000e000d7308 */ /* 0x000fe20000000400 */
[----:B----4-:R-:W-:Y:S01]  /*1f40*/  FMUL.FTZ R10, R5, R46 ;  /* 0x0000002e050a7220 */ /* 0x010fe20000410000 */
[----:B---3--:R-:W-:Y:S01]  /*1f50*/  FMUL.FTZ R82, R0, R9 ;  /* 0x0000000900527220 */ /* 0x008fe20000410000 */
[----:B------:R-:W-:Y:S01]  /*1f60*/  FMUL.FTZ R9, RZ, R78 ;  /* 0x0000004eff097220 */ /* 0x000fe20000410000 */
[----:B------:R-:W-:Y:S01]  /*1f70*/  FMUL.FTZ R0, R78, R49 ;  /* 0x000000314e007220 */ /* 0x000fe20000410000 */
[----:B------:R-:W-:Y:S01]  /*1f80*/  FMUL.RZ R24, R10, 0.15915493667125701904 ;  /* 0x3e22f9830a187820 */ /* 0x000fe2000040c000 */
[----:B------:R-:W-:Y:S02]  /*1f90*/  FMUL.FTZ R10, R7, R46 ;  /* 0x0000002e070a7220 */ /* 0x000fe40000410000 */
[----:B------:R-:W1:Y:S01]  /*1fa0*/  MUFU.EX2 R8, R8 ;  /* 0x0000000800087308 */ /* 0x000e620000000800 */
[----:B------:R-:W-:-:S07]  /*1fb0*/  FFMA.FTZ R0, RZ, R82, R0 ;  /* 0x00000052ff007223 */ /* 0x000fce0000010000 */
[----:B------:R2:W3:Y:S08]  /*1fc0*/  MUFU.COS R15, R14 ;  /* 0x0000000e000f7308 */ /* 0x0004f00000000000 */
[----:B------:R-:W-:Y:S01]  /*1fd0*/  MUFU.SIN R81, R24 ;  /* 0x0000001800517308 */ /* 0x000fe20000000400 */
[----:B--2---:R-:W-:Y:S01]  /*1fe0*/  FMUL.FTZ R14, R5, R58 ;  /* 0x0000003a050e7220 */ /* 0x004fe20000410000 */
[----:B-1----:R-:W-:-:S03]  /*1ff0*/  FMUL.FTZ R76, R8, R13 ;  /* 0x0000000d084c7220 */ /* 0x002fc60000410000 */
[----:B------:R-:W-:Y:S01]  /*2000*/  FMUL.RZ R28, R14, 0.15915493667125701904 ;  /* 0x3e22f9830e1c7820 */ /* 0x000fe2000040c000 */
[----:B------:R-:W-:Y:S02]  /*2010*/  FMUL.FTZ R14, R7, R58 ;  /* 0x0000003a070e7220 */ /* 0x000fe40000410000 */
[----:B------:R1:W-:Y:S01]  /*2020*/  MUFU.COS R83, R24 ;  /* 0x0000001800537308 */ /* 0x0003e20000000000 */
[----:B---3--:R-:W-:-:S07]  /*2030*/  FMUL.FTZ R80, R8, R15 ;  /* 0x0000000f08507220 */ /* 0x008fce0000410000 */
[----:B------:R-:W2:Y:S01]  /*2040*/  MUFU.EX2 R10, R10 ;  /* 0x0000000a000a7308 */ /* 0x000ea20000000800 */
[-C--:B-1----:R-:W-:Y:S01]  /*2050*/  FMUL.FTZ R24, R7, R50.reuse ;  /* 0x0000003207187220 */ /* 0x082fe20000410000 */
[----:B------:R-:W-:-:S06]  /*2060*/  FMUL.FTZ R7, R5, R50 ;  /* 0x0000003205077220 */ /* 0x000fcc0000410000 */
[----:B------:R-:W-:Y:S08]  /*2070*/  MUFU.SIN R25, R26 ;  /* 0x0000001a00197308 */ /* 0x000ff00000000400 */
[----:B------:R1:W-:Y:S01]  /*2080*/  MUFU.COS R79, R26 ;  /* 0x0000001a004f7308 */ /* 0x0003e20000000000 */
[C---:B--2---:R-:W-:Y:S01]  /*2090*/  FMUL.FTZ R81, R10.reuse, R81 ;  /* 0x000000510a517220 */ /* 0x044fe20000410000 */
[----:B------:R-:W-:-:S06]  /*20a0*/  FMUL.FTZ R83, R10, R83 ;  /* 0x000000530a537220 */ /* 0x000fcc0000410000 */
[----:B------:R-:W-:Y:S01]  /*20b0*/  MUFU.SIN R85, R28 ;  /* 0x0000001c00557308 */ /* 0x000fe20000000400 */
[----:B-1----:R-:W-:Y:S01]  /*20c0*/  FFMA.FTZ R26, R82, R49, -R9 ;  /* 0x00000031521a7223 */ /* 0x002fe20000010809 */
[----:B------:R-:W-:Y:S01]  /*20d0*/  FADD.FTZ R9, RZ, R0 ;  /* 0x00000000ff097221 */ /* 0x000fe20000010000 */
[----:B------:R-:W-:-:S03]  /*20e0*/  FMUL.FTZ R0, R5, R60 ;  /* 0x0000003c05007220 */ /* 0x000fc60000410000 */
[----:B------:R-:W-:Y:S02]  /*20f0*/  FMUL.FTZ R8, R76, R9 ;  /* 0x000000094c087220 */ /* 0x000fe40000410000 */
[----:B------:R1:W-:Y:S08]  /*2100*/  MUFU.COS R27, R28 ;  /* 0x0000001c001b7308 */ /* 0x0003f00000000000 */
[----:B------:R-:W2:Y:S01]  /*2110*/  MUFU.EX2 R12, R12 ;  /* 0x0000000c000c7308 */ /* 0x000ea20000000800 */
[----:B-1----:R-:W-:Y:S01]  /*2120*/  FMUL.RZ R28, R7, 0.15915493667125701904 ;  /* 0x3e22f983071c7820 */ /* 0x002fe2000040c000 */
[----:B------:R-:W-:-:S04]  /*2130*/  FADD.FTZ R7, R26, R57 ;  /* 0x000000391a077221 */ /* 0x000fc80000010000 */
[-C--:B------:R-:W-:Y:S01]  /*2140*/  FMUL.FTZ R13, R76, R7.reuse ;  /* 0x000000074c0d7220 */ /* 0x080fe20000410000 */
[C---:B------:R-:W-:Y:S01]  /*2150*/  FFMA.FTZ R8, R80.reuse, R7, -R8 ;  /* 0x0000000750087223 */ /* 0x040fe20000010808 */
[----:B------:R-:W1:Y:S02]  /*2160*/  MUFU.EX2 R93, R93 ;  /* 0x0000005d005d7308 */ /* 0x000e640000000800 */
[----:B------:R-:W-:Y:S01]  /*2170*/  FFMA.FTZ R13, R80, R9, R13 ;  /* 0x00000009500d7223 */ /* 0x000fe2000001000d */
[----:B------:R-:W-:-:S03]  /*2180*/  FADD.FTZ R8, R8, R51 ;  /* 0x0000003308087221 */ /* 0x000fc60000010000 */
[----:B------:R-:W-:Y:S01]  /*2190*/  FADD.FTZ R26, RZ, R13 ;  /* 0x0000000dff1a7221 */ /* 0x000fe20000010000 */
[----:B------:R-:W-:Y:S01]  /*21a0*/  FMUL.RZ R13, R0, 0.15915493667125701904 ;  /* 0x3e22f983000d7820 */ /* 0x000fe2000040c000 */
[----:B------:R-:W3:Y:S01]  /*21b0*/  MUFU.EX2 R14, R14 ;  /* 0x0000000e000e7308 */ /* 0x000ee20000000800 */
[C---:B------:R-:W-:Y:S01]  /*21c0*/  FMUL.FTZ R7, R81.reuse, R8 ;  /* 0x0000000851077220 */ /* 0x040fe20000410000 */
[-C--:B------:R-:W-:Y:S01]  /*21d0*/  FMUL.FTZ R0, R81, R26.reuse ;  /* 0x0000001a51007220 */ /* 0x080fe20000410000 */
[C---:B--2---:R-:W-:Y:S02]  /*21e0*/  FMUL.FTZ R79, R12.reuse, R79 ;  /* 0x0000004f0c4f7220 */ /* 0x044fe40000410000 */
[C---:B------:R-:W-:Y:S01]  /*21f0*/  FFMA.FTZ R7, R83.reuse, R26, R7 ;  /* 0x0000001a53077223 */ /* 0x040fe20000010007 */
[----:B------:R-:W-:Y:S01]  /*2200*/  FFMA.FTZ R8, R83, R8, -R0 ;  /* 0x0000000853087223 */ /* 0x000fe20000010800 */
[----:B------:R-:W-:Y:S01]  /*2210*/  FMUL.FTZ R0, R12, R25 ;  /* 0x000000190c007220 */ /* 0x000fe20000410000 */
[----:B------:R-:W-:Y:S01]  /*2220*/  MUFU.EX2 R24, R24 ;  /* 0x0000001800187308 */ /* 0x000fe20000000800 */
[----:B------:R-:W-:Y:S01]  /*2230*/  FADD.FTZ R7, RZ, R7 ;  /* 0x00000007ff077221 */ /* 0x000fe20000010000 */
[----:B------:R-:W-:Y:S01]  /*2240*/  FADD.FTZ R9, R8, R59 ;  /* 0x0000003b08097221 */ /* 0x000fe20000010000 */
[C---:B-1----:R-:W-:Y:S01]  /*2250*/  FMUL.FTZ R91, R93.reuse, R4 ;  /* 0x000000045d5b7220 */ /* 0x042fe20000410000 */
[----:B------:R-:W-:Y:S01]  /*2260*/  FMUL.FTZ R93, R93, R6 ;  /* 0x000000065d5d7220 */ /* 0x000fe20000410000 */
[C---:B------:R-:W-:Y:S01]  /*2270*/  FMUL.FTZ R4, R0.reuse, R7 ;  /* 0x0000000700047220 */ /* 0x040fe20000410000 */
[-C--:B------:R-:W-:Y:S01]  /*2280*/  FMUL.FTZ R10, R0, R9.reuse ;  /* 0x00000009000a7220 */ /* 0x080fe20000410000 */
[----:B------:R-:W-:Y:S01]  /*2290*/  FMUL.FTZ R6, R91, R78 ;  /* 0x0000004e5b067220 */ /* 0x000fe20000410000 */
[----:B------:R-:W1:Y:S01]  /*22a0*/  MUFU.COS R5, R28 ;  /* 0x0000001c00057308 */ /* 0x000e620000000000 */
[C---:B------:R-:W-:Y:S01]  /*22b0*/  FFMA.FTZ R4, R79.reuse, R9, -R4 ;  /* 0x000000094f047223 */ /* 0x040fe20000010804 */
[----:B------:R-:W-:Y:S01]  /*22c0*/  FFMA.FTZ R10, R79, R7, R10 ;  /* 0x000000074f0a7223 */ /* 0x000fe2000001000a */
[C---:B---3--:R-:W-:Y:S01]  /*22d0*/  FMUL.FTZ R85, R14.reuse, R85 ;  /* 0x000000550e557220 */ /* 0x048fe20000410000 */
[----:B------:R-:W-:Y:S01]  /*22e0*/  FMUL.FTZ R84, R14, R27 ;  /* 0x0000001b0e547220 */ /* 0x000fe20000410000 */
[----:B------:R-:W-:Y:S01]  /*22f0*/  FADD.FTZ R4, R4, R53 ;  /* 0x0000003504047221 */ /* 0x000fe20000010000 */
[----:B------:R-:W-:-:S02]  /*2300*/  FADD.FTZ R10, RZ, R10 ;  /* 0x0000000aff0a7221 */ /* 0x000fc40000010000 */
[----:B------:R-:W-:Y:S01]  /*2310*/  MUFU.EX2 R11, R11 ;  /* 0x0000000b000b7308 */ /* 0x000fe20000000800 */
[----:B------:R-:W-:-:S07]  /*2320*/  FMUL.FTZ R7, R85, R4 ;  /* 0x0000000455077220 */ /* 0x000fce0000410000 */
[----:B------:R-:W2:Y:S01]  /*2330*/  MUFU.COS R88, R13 ;  /* 0x0000000d00587308 */ /* 0x000ea20000000000 */
[----:B-1----:R-:W-:Y:S01]  /*2340*/  FMUL.FTZ R86, R24, R5 ;  /* 0x0000000518567220 */ /* 0x002fe20000410000 */
[-C--:B------:R-:W-:Y:S01]  /*2350*/  FMUL.FTZ R5, R85, R10.reuse ;  /* 0x0000000a55057220 */ /* 0x080fe20000410000 */
[C---:B------:R-:W-:Y:S01]  /*2360*/  FFMA.FTZ R10, R84.reuse, R10, R7 ;  /* 0x0000000a540a7223 */ /* 0x040fe20000010007 */
[----:B------:R-:W-:Y:S02]  /*2370*/  MOV R7, R72 ;  /* 0x0000004800077202 */ /* 0x000fe40000000f00 */
[----:B------:R-:W-:Y:S01]  /*2380*/  FFMA.FTZ R12, R84, R4, -R5 ;  /* 0x00000004540c7223 */ /* 0x000fe20000010805 */
[----:B------:R-:W-:Y:S01]  /*2390*/  FMUL.FTZ R4, R93, R78 ;  /* 0x0000004e5d047220 */ /* 0x000fe20000410000 */
[----:B------:R-:W1:Y:S08]  /*23a0*/  MUFU.SIN R8, R13 ;  /* 0x0000000d00087308 */ /* 0x000e700000000400 */
[----:B------:R-:W3:Y:S01]  /*23b0*/  MUFU.SIN R87, R28 ;  /* 0x0000001c00577308 */ /* 0x000ee20000000400 */
[----:B--2---:R-:W-:Y:S01]  /*23c0*/  FMUL.FTZ R88, R11, R88 ;  /* 0x000000580b587220 */ /* 0x004fe20000410000 */
[----:B------:R-:W-:Y:S01]  /*23d0*/  FFMA.FTZ R9, R91, R82, -R4 ;  /* 0x000000525b097223 */ /* 0x000fe20000010804 */
[----:B------:R-:W-:Y:S01]  /*23e0*/  FADD.FTZ R14, RZ, R10 ;  /* 0x0000000aff0e7221 */ /* 0x000fe20000010000 */
[----:B------:R-:W-:Y:S01]  /*23f0*/  FADD.FTZ R12, R12, R61 ;  /* 0x0000003d0c0c7221 */ /* 0x000fe20000010000 */
[----:B------:R-:W-:-:S02]  /*2400*/  MOV R4, R77 ;  /* 0x0000004d00047202 */ /* 0x000fc40000000f00 */
[----:B------:R-:W-:Y:S01]  /*2410*/  MOV R5, R70 ;  /* 0x0000004600057202 */ /* 0x000fe20000000f00 */
[----:B-1----:R-:W-:Y:S01]  /*2420*/  FMUL.FTZ R89, R11, R8 ;  /* 0x000000080b597220 */ /* 0x002fe20000410000 */
[----:B------:R-:W-:Y:S01]  /*2430*/  FFMA.FTZ R11, R93, R82, R6 ;  /* 0x000000525d0b7223 */ /* 0x000fe20000010006 */
[----:B------:R-:W-:Y:S02]  /*2440*/  MOV R6, R75 ;  /* 0x0000004b00067202 */ /* 0x000fe40000000f00 */
[----:B------:R-:W2:Y:S01]  /*2450*/  LDG.E.64 R26, desc[UR16][R4.64] ;  /* 0x00000010041a7981 */ /* 0x000ea2000c1e1b00 */
[----:B------:R-:W-:Y:S01]  /*2460*/  FMUL.FTZ R13, R76, R11 ;  /* 0x0000000b4c0d7220 */ /* 0x000fe20000410000 */
[----:B---3--:R-:W-:-:S03]  /*2470*/  FMUL.FTZ R87, R24, R87 ;  /* 0x0000005718577220 */ /* 0x008fc60000410000 */
[-C--:B------:R-:W-:Y:S01]  /*2480*/  FFMA.FTZ R8, R80, R9.reuse, -R13 ;  /* 0x0000000950087223 */ /* 0x080fe2000001080d */
[----:B------:R-:W-:Y:S01]  /*2490*/  FMUL.FTZ R9, R76, R9 ;  /* 0x000000094c097220 */ /* 0x000fe20000410000 */
[----:B------:R1:W2:Y:S01]  /*24a0*/  LDG.E.64 R24, desc[UR16][R6.64] ;  /* 0x0000001006187981 */ /* 0x0002a2000c1e1b00 */
[C---:B------:R-:W-:Y:S02]  /*24b0*/  FMUL.FTZ R13, R87.reuse, R14 ;  /* 0x0000000e570d7220 */ /* 0x040fe40000410000 */
[----:B------:R-:W-:Y:S01]  /*24c0*/  FFMA.FTZ R10, R80, R11, R9 ;  /* 0x0000000b500a7223 */ /* 0x000fe20000010009 */
[-C--:B------:R-:W-:Y:S01]  /*24d0*/  FMUL.FTZ R9, R87, R12.reuse ;  /* 0x0000000c57097220 */ /* 0x080fe20000410000 */
[C---:B------:R-:W-:Y:S01]  /*24e0*/  FFMA.FTZ R28, R86.reuse, R12, -R13 ;  /* 0x0000000c561c7223 */ /* 0x040fe2000001080d */
[C---:B------:R-:W-:Y:S02]  /*24f0*/  FMUL.FTZ R12, R81.reuse, R8 ;  /* 0x00000008510c7220 */ /* 0x040fe40000410000 */
[----:B------:R-:W-:Y:S01]  /*2500*/  FFMA.FTZ R9, R86, R14, R9 ;  /* 0x0000000e56097223 */ /* 0x000fe20000010009 */
[----:B------:R-:W-:Y:S01]  /*2510*/  FADD.FTZ R28, R28, R55 ;  /* 0x000000371c1c7221 */ /* 0x000fe20000010000 */
[-C--:B-1----:R-:W-:Y:S01]  /*2520*/  FMUL.FTZ R7, R81, R10.reuse ;  /* 0x0000000a51077220 */ /* 0x082fe20000410000 */
[----:B------:R-:W-:Y:S01]  /*2530*/  FFMA.FTZ R12, R83, R10, R12 ;  /* 0x0000000a530c7223 */ /* 0x000fe2000001000c */
[----:B------:R-:W-:Y:S01]  /*2540*/  FADD.FTZ R9, RZ, R9 ;  /* 0x00000009ff097221 */ /* 0x000fe20000010000 */
[----:B------:R-:W-:Y:S01]  /*2550*/  FMUL.FTZ R13, R89, R28 ;  /* 0x0000001c590d7220 */ /* 0x000fe20000410000 */
[----:B------:R-:W-:Y:S01]  /*2560*/  FFMA.FTZ R7, R83, R8, -R7 ;  /* 0x0000000853077223 */ /* 0x000fe20000010807 */
[----:B------:R-:W-:Y:S01]  /*2570*/  FMUL.FTZ R4, R0, R12 ;  /* 0x0000000c00047220 */ /* 0x000fe20000410000 */
[-C--:B------:R-:W-:Y:S01]  /*2580*/  FMUL.FTZ R11, R89, R9.reuse ;  /* 0x00000009590b7220 */ /* 0x080fe20000410000 */
[----:B------:R-:W-:Y:S01]  /*2590*/  FFMA.FTZ R13, R88, R9, R13 ;  /* 0x00000009580d7223 */ /* 0x000fe2000001000d */
[-C--:B------:R-:W-:Y:S01]  /*25a0*/  FMUL.FTZ R5, R0, R7.reuse ;  /* 0x0000000700057220 */ /* 0x080fe20000410000 */
[C---:B------:R-:W-:Y:S01]  /*25b0*/  FFMA.FTZ R4, R79.reuse, R7, -R4 ;  /* 0x000000074f047223 */ /* 0x040fe20000010804 */
[----:B------:R-:W-:Y:S01]  /*25c0*/  FFMA.FTZ R28, R88, R28, -R11 ;  /* 0x0000001c581c7223 */ /* 0x000fe2000001080b */
[----:B------:R-:W-:Y:S01]  /*25d0*/  FADD.FTZ R90, RZ, R13 ;  /* 0x0000000dff5a7221 */ /* 0x000fe20000010000 */
[----:B------:R-:W-:Y:S01]  /*25e0*/  FFMA.FTZ R5, R79, R12, R5 ;  /* 0x0000000c4f057223 */ /* 0x000fe20000010005 */
[----:B------:R-:W-:Y:S01]  /*25f0*/  FMUL.FTZ R9, R85, R4 ;  /* 0x0000000455097220 */ /* 0x000fe20000410000 */
[----:B------:R-:W-:-:S02]  /*2600*/  FADD.FTZ R95, R28, R63 ;  /* 0x0000003f1c5f7221 */ /* 0x000fc40000010000 */
[-C--:B------:R-:W-:Y:S01]  /*2610*/  FMUL.FTZ R7, R85, R5.reuse ;  /* 0x0000000555077220 */ /* 0x080fe20000410000 */
[----:B------:R-:W1:Y:S01]  /*2620*/  SHFL.UP PT, R10, R90, 0x1, RZ ;  /* 0x042000005a0a7989 */ /* 0x000e6200000e00ff */
[C---:B------:R-:W-:Y:S02]  /*2630*/  FFMA.FTZ R9, R84.reuse, R5, R9 ;  /* 0x0000000554097223 */ /* 0x040fe40000010009 */
[----:B------:R-:W-:Y:S01]  /*2640*/  FFMA.FTZ R7, R84, R4, -R7 ;  /* 0x0000000454077223 */ /* 0x000fe20000010807 */
[----:B------:R-:W3:Y:S01]  /*2650*/  SHFL.UP PT, R8, R95, 0x1, RZ ;  /* 0x042000005f087989 */ /* 0x000ee200000e00ff */
[C---:B------:R-:W-:Y:S02]  /*2660*/  FMUL.FTZ R5, R87.reuse, R9 ;  /* 0x0000000957057220 */ /* 0x040fe40000410000 */
[-C--:B------:R-:W-:Y:S02]  /*2670*/  FMUL.FTZ R4, R87, R7.reuse ;  /* 0x0000000757047220 */ /* 0x080fe40000410000 */
[----:B------:R-:W-:-:S02]  /*2680*/  FFMA.FTZ R5, R86, R7, -R5 ;  /* 0x0000000756057223 */ /* 0x000fc40000010805 */
[----:B------:R-:W-:Y:S02]  /*2690*/  FFMA.FTZ R4, R86, R9, R4 ;  /* 0x0000000956047223 */ /* 0x000fe40000010004 */
[CC--:B------:R-:W-:Y:S02]  /*26a0*/  FMUL.FTZ R7, R89.reuse, R5.reuse ;  /* 0x0000000559077220 */ /* 0x0c0fe40000410000 */
[-C--:B------:R-:W-:Y:S02]  /*26b0*/  FMUL.FTZ R6, R89, R4.reuse ;  /* 0x0000000459067220 */ /* 0x080fe40000410000 */
[C---:B------:R-:W-:Y:S02]  /*26c0*/  FFMA.FTZ R92, R88.reuse, R4, R7 ;  /* 0x00000004585c7223 */ /* 0x040fe40000010007 */
        /* <DEDUP_REMOVED lines=58> */
[----:B------:R-:W-:-:S03]  /*2a70*/  @P1 FFMA.FTZ R97, R97, R4, -R6 ;  /* 0x0000000461611223 */ /* 0x000fc60000010806 */
[----:B------:R-:W3:Y:S04]  /*2a80*/  SHFL.UP PT, R5, R95, 0x10, RZ ;  /* 0x060000005f057989 */ /* 0x000ee800000e00ff */
[----:B------:R-:W4:Y:S04]  /*2a90*/  SHFL.UP PT, R4, R92, 0x10, RZ ;  /* 0x060000005c047989 */ /* 0x000f2800000e00ff */
[----:B------:R-:W5:Y:S01]  /*2aa0*/  SHFL.UP PT, R13, R97, 0x10, RZ ;  /* 0x06000000610d7989 */ /* 0x000f6200000e00ff */
[----:B------:R-:W-:Y:S01]  /*2ab0*/  HFMA2 R8, -RZ, RZ, 1.875, 0 ;  /* 0x3f800000ff087431 */ /* 0x000fe200000001ff */
[----:B------:R-:W-:-:S02]  /*2ac0*/  CS2R R10, SRZ ;  /* 0x00000000000a7805 */ /* 0x000fc4000001ff00 */
[----:B------:R-:W-:Y:S02]  /*2ad0*/  MOV R9, RZ ;  /* 0x000000ff00097202 */ /* 0x000fe40000000f00 */
[----:B------:R-:W-:Y:S01]  /*2ae0*/  ISETP.NE.AND P1, PT, R94, 0x1f, PT ;  /* 0x0000001f5e00780c */ /* 0x000fe20003f25270 */
[----:B------:R-:W-:-:S03]  /*2af0*/  UMOV UR7, 0x400 ;  /* 0x0000040000077882 */ /* 0x000fc60000000000 */
[----:B------:R-:W5:Y:S01]  /*2b00*/  @P0 LDS.128 R8, [UR4] ;  /* 0x00000004ff080984 */ /* 0x000f620008000c00 */
[CC--:B-1----:R-:W-:Y:S01]  /*2b10*/  FMUL.FTZ R6, R92.reuse, R12.reuse ;  /* 0x0000000c5c067220 */ /* 0x0c2fe20000410000 */
[C---:B------:R-:W-:Y:S01]  /*2b20*/  FMUL.FTZ R7, R97.reuse, R12 ;  /* 0x0000000c61077220 */ /* 0x040fe20000410000 */
[----:B0-----:R-:W-:Y:S02]  /*2b30*/  ULEA UR7, UR8, UR7, 0x18 ;  /* 0x0000000708077291 */ /* 0x001fe4000f8ec0ff */
        /* <DEDUP_REMOVED lines=45> */
[----:B------:R-:W-:Y:S02]  /*2e10*/  ISETP.NE.AND P1, PT, R32, RZ, PT ;  /* 0x000000ff2000720c */ /* 0x000fe40003f25270 */
[----:B------:R-:W-:Y:S01]  /*2e20*/  FADD.FTZ R29, R12, R57 ;  /* 0x000000390c1d7221 */ /* 0x000fe20000010000 */
[----:B------:R-:W-:-:S03]  /*2e30*/  FADD.FTZ R93, RZ, R78 ;  /* 0x0000004eff5d7221 */ /* 0x000fc60000010000 */
[C---:B------:R-:W-:Y:S01]  /*2e40*/  FMUL.FTZ R97, R76.reuse, R29 ;  /* 0x0000001d4c617220 */ /* 0x040fe20000410000 */
[----:B------:R-:W-:-:S03]  /*2e50*/  FMUL.FTZ R14, R76, R93 ;  /* 0x0000005d4c0e7220 */ /* 0x000fc60000410000 */
[C---:B------:R-:W-:Y:S01]  /*2e60*/  FFMA.FTZ R28, R80.reuse, R93, R97 ;  /* 0x0000005d501c7223 */ /* 0x040fe20000010061 */
[----:B------:R-:W-:Y:S02]  /*2e70*/  FFMA.FTZ R14, R80, R29, -R14 ;  /* 0x0000001d500e7223 */ /* 0x000fe4000001080e */
[----:B------:R-:W0:Y:S01]  /*2e80*/  @!P1 LDC.64 R12, c[0x0][0x480] ;  /* 0x00012000ff0c9b82 */ /* 0x000e220000000a00 */
[----:B------:R-:W-:Y:S01]  /*2e90*/  FADD.FTZ R28, RZ, R28 ;  /* 0x0000001cff1c7221 */ /* 0x000fe20000010000 */
[----:B------:R-:W-:-:S03]  /*2ea0*/  FADD.FTZ R14, R14, R51 ;  /* 0x000000330e0e7221 */ /* 0x000fc60000010000 */
[C---:B------:R-:W-:Y:S01]  /*2eb0*/  FMUL.FTZ R78, R81.reuse, R28 ;  /* 0x0000001c514e7220 */ /* 0x040fe20000410000 */
[----:B------:R-:W-:-:S04]  /*2ec0*/  FMUL.FTZ R81, R81, R14 ;  /* 0x0000000e51517220 */ /* 0x000fc80000410000 */
[C---:B------:R-:W-:Y:S01]  /*2ed0*/  FFMA.FTZ R81, R83.reuse, R28, R81 ;  /* 0x0000001c53517223 */ /* 0x040fe20000010051 */
[----:B------:R-:W-:-:S03]  /*2ee0*/  FFMA.FTZ R78, R83, R14, -R78 ;  /* 0x0000000e534e7223 */ /* 0x000fc6000001084e */
[----:B------:R-:W-:Y:S01]  /*2ef0*/  FADD.FTZ R81, RZ, R81 ;  /* 0x00000051ff517221 */ /* 0x000fe20000010000 */
[-C--:B--2---:R-:W-:Y:S01]  /*2f00*/  FMUL.FTZ R95, R25, R27.reuse ;  /* 0x0000001b195f7220 */ /* 0x084fe20000410000 */
[----:B------:R-:W-:Y:S01]  /*2f10*/  FMUL.FTZ R76, R24, R27 ;  /* 0x0000001b184c7220 */ /* 0x000fe20000410000 */
[----:B------:R-:W-:Y:S01]  /*2f20*/  FADD.FTZ R82, R78, R59 ;  /* 0x0000003b4e527221 */ /* 0x000fe20000010000 */
[C---:B------:R-:W-:Y:S01]  /*2f30*/  FMUL.FTZ R27, R5.reuse, R11 ;  /* 0x0000000b051b7220 */ /* 0x040fe20000410000 */
[----:B------:R-:W-:Y:S01]  /*2f40*/  FMUL.FTZ R78, R0, R81 ;  /* 0x00000051004e7220 */ /* 0x000fe20000410000 */
[----:B------:R-:W-:Y:S01]  /*2f50*/  @!P1 IADD3 R80, P2, PT, R40, R71, RZ ;  /* 0x0000004728509210 */ /* 0x000fe20007f5e0ff */
[----:B------:R-:W-:Y:S01]  /*2f60*/  FFMA.FTZ R24, R24, R26, -R95 ;  /* 0x0000001a18187223 */ /* 0x000fe2000001085f */
[-C--:B------:R-:W-:Y:S01]  /*2f70*/  FFMA.FTZ R95, R4, R10.reuse, -R27 ;  /* 0x0000000a045f7223 */ /* 0x080fe2000001081b */
[----:B------:R-:W-:Y:S01]  /*2f80*/  FMUL.FTZ R97, R5, R10 ;  /* 0x0000000a05617220 */ /* 0x000fe20000410000 */
[-C--:B------:R-:W-:Y:S01]  /*2f90*/  FMUL.FTZ R0, R0, R82.reuse ;  /* 0x0000005200007220 */ /* 0x080fe20000410000 */
[----:B------:R-:W-:Y:S01]  /*2fa0*/  FFMA.FTZ R78, R79, R82, -R78 ;  /* 0x000000524f4e7223 */ /* 0x000fe2000001084e */
[C---:B------:R-:W-:Y:S01]  /*2fb0*/  FMUL.FTZ R27, R5.reuse, R9 ;  /* 0x00000009051b7220 */ /* 0x040fe20000410000 */
[----:B------:R-:W-:Y:S01]  /*2fc0*/  FMUL.FTZ R10, R5, R8 ;  /* 0x00000008050a7220 */ /* 0x000fe20000410000 */
[----:B------:R-:W-:Y:S01]  /*2fd0*/  @!P1 LEA.HI.X.SX32 R5, R40, RZ, 0x1, P2 ;  /* 0x000000ff28059211 */ /* 0x000fe200010f0eff */
[----:B------:R-:W-:Y:S01]  /*2fe0*/  FFMA.FTZ R0, R79, R81, R0 ;  /* 0x000000514f007223 */ /* 0x000fe20000010000 */
[----:B0-----:R-:W-:Y:S01]  /*2ff0*/  @!P1 LEA R12, P2, R80, R12, 0x4 ;  /* 0x0000000c500c9211 */ /* 0x001fe200078420ff */
[----:B------:R-:W-:Y:S01]  /*3000*/  FADD.FTZ R78, R78, R53 ;  /* 0x000000354e4e7221 */ /* 0x000fe20000010000 */
[----:B------:R-:W-:Y:S01]  /*3010*/  FFMA.FTZ R9, R4, R9, R10 ;  /* 0x0000000904097223 */ /* 0x000fe2000001000a */
[----:B------:R-:W-:Y:S01]  /*3020*/  FADD.FTZ R10, R6, R95 ;  /* 0x0000005f060a7221 */ /* 0x000fe20000010000 */
[----:B------:R-:W-:Y:S01]  /*3030*/  @!P1 LEA.HI.X R13, R80, R13, R5, 0x4, P2 ;  /* 0x0000000d500d9211 */ /* 0x000fe200010f2405 */
[----:B------:R-:W-:Y:S01]  /*3040*/  FADD.FTZ R6, RZ, R0 ;  /* 0x00000000ff067221 */ /* 0x000fe20000010000 */
[----:B------:R-:W-:Y:S01]  /*3050*/  FMUL.FTZ R5, R85, R78 ;  /* 0x0000004e55057220 */ /* 0x000fe20000410000 */
[----:B------:R-:W-:-:S02]  /*3060*/  FFMA.FTZ R76, R25, R26, R76 ;  /* 0x0000001a194c7223 */ /* 0x000fc4000001004c */
[-C--:B------:R-:W-:Y:S01]  /*3070*/  FMUL.FTZ R85, R85, R6.reuse ;  /* 0x0000000655557220 */ /* 0x080fe20000410000 */
[----:B------:R-:W-:Y:S01]  /*3080*/  FFMA.FTZ R5, R84, R6, R5 ;  /* 0x0000000654057223 */ /* 0x000fe20000010005 */
[----:B------:R-:W-:Y:S01]  /*3090*/  FMUL.FTZ R91, R76, R91 ;  /* 0x0000005b4c5b7220 */ /* 0x000fe20000410000 */
[----:B------:R-:W-:Y:S01]  /*30a0*/  FFMA.FTZ R8, R4, R8, -R27 ;  /* 0x0000000804087223 */ /* 0x000fe2000001081b */
[----:B------:R-:W-:Y:S01]  /*30b0*/  FFMA.FTZ R84, R84, R78, -R85 ;  /* 0x0000004e54547223 */ /* 0x000fe20000010855 */
[----:B------:R-:W-:Y:S01]  /*30c0*/  FADD.FTZ R26, RZ, R5 ;  /* 0x00000005ff1a7221 */ /* 0x000fe20000010000 */
[----:B------:R-:W-:Y:S01]  /*30d0*/  FFMA.FTZ R4, R4, R11, R97 ;  /* 0x0000000b04047223 */ /* 0x000fe20000010061 */
[----:B------:R-:W-:Y:S01]  /*30e0*/  FFMA.FTZ R0, R24, R15, -R91 ;  /* 0x0000000f18007223 */ /* 0x000fe2000001085b */
[----:B------:R-:W-:Y:S01]  /*30f0*/  FADD.FTZ R84, R84, R61 ;  /* 0x0000003d54547221 */ /* 0x000fe20000010000 */
[----:B------:R-:W-:Y:S01]  /*3100*/  FMUL.FTZ R5, R87, R26 ;  /* 0x0000001a57057220 */ /* 0x000fe20000410000 */
[----:B------:R-:W-:Y:S01]  /*3110*/  FADD.FTZ R11, R7, R4 ;  /* 0x00000004070b7221 */ /* 0x000fe20000010000 */
[----:B------:R-:W-:Y:S01]  /*3120*/  FFMA.FTZ R47, R0, 2, R47 ;  /* 0x40000000002f7823 */ /* 0x000fe2000001002f */
[-C--:B------:R-:W-:Y:S01]  /*3130*/  FMUL.FTZ R87, R87, R84.reuse ;  /* 0x0000005457577220 */ /* 0x080fe20000410000 */
[----:B------:R-:W-:Y:S01]  /*3140*/  FFMA.FTZ R0, R86, R84, -R5 ;  /* 0x0000005456007223 */ /* 0x000fe20000010805 */
[----:B------:R-:W-:Y:S01]  /*3150*/  FMUL.FTZ R5, R76, R81 ;  /* 0x000000514c057220 */ /* 0x000fe20000410000 */
[----:B------:R-:W-:Y:S01]  /*3160*/  @!P1 STG.E.128 desc[UR16][R12.64], R8 ;  /* 0x000000080c009986 */ /* 0x000fe2000c101d10 */
[----:B------:R-:W-:-:S03]  /*3170*/  FFMA.FTZ R87, R86, R26, R87 ;  /* 0x0000001a56577223 */ /* 0x000fc60000010057 */
[----:B------:R0:W-:Y:S01]  /*3180*/  @!P1 STS.128 [UR4], R8 ;  /* 0x00000008ff009988 */ /* 0x0001e20008000c04 */
[C---:B------:R-:W-:Y:S01]  /*3190*/  FMUL.FTZ R4, R76.reuse, R93 ;  /* 0x0000005d4c047220 */ /* 0x040fe20000410000 */
[----:B------:R-:W-:Y:S01]  /*31a0*/  FADD.FTZ R87, RZ, R87 ;  /* 0x00000057ff577221 */ /* 0x000fe20000010000 */
[----:B------:R-:W-:Y:S02]  /*31b0*/  FMUL.FTZ R7, R76, R28 ;  /* 0x0000001c4c077220 */ /* 0x000fe40000410000 */
[----:B------:R-:W-:Y:S01]  /*31c0*/  FFMA.FTZ R29, R24, R29, -R4 ;  /* 0x0000001d181d7223 */ /* 0x000fe20000010804 */
[----:B0-----:R-:W-:Y:S01]  /*31d0*/  FADD.FTZ R8, R0, R55 ;  /* 0x0000003700087221 */ /* 0x001fe20000010000 */
[----:B------:R-:W-:-:S03]  /*31e0*/  FFMA.FTZ R0, R24, R82, -R5 ;  /* 0x0000005218007223 */ /* 0x000fc60000010805 */
[C---:B------:R-:W-:Y:S01]  /*31f0*/  FMUL.FTZ R5, R89.reuse, R8 ;  /* 0x0000000859057220 */ /* 0x040fe20000410000 */
[-C--:B------:R-:W-:Y:S01]  /*3200*/  FMUL.FTZ R89, R89, R87.reuse ;  /* 0x0000005759597220 */ /* 0x080fe20000410000 */
[----:B------:R-:W-:Y:S02]  /*3210*/  UIADD3 UR5, UPT, UPT, UR5, 0x1, URZ ;  /* 0x0000000105057890 */ /* 0x000fe4000fffe0ff */
[-C--:B------:R-:W-:Y:S01]  /*3220*/  FFMA.FTZ R4, R88, R87.reuse, R5 ;  /* 0x0000005758047223 */ /* 0x080fe20000010005 */
[----:B------:R-:W-:Y:S01]  /*3230*/  FFMA.FTZ R7, R24, R14, -R7 ;  /* 0x0000000e18077223 */ /* 0x000fe20000010807 */
[----:B------:R-:W-:Y:S01]  /*3240*/  FMUL.FTZ R5, R76, R26 ;  /* 0x0000001a4c057220 */ /* 0x000fe20000410000 */
[----:B------:R-:W-:Y:S01]  /*3250*/  FFMA.FTZ R88, R88, R8, -R89 ;  /* 0x0000000858587223 */ /* 0x000fe20000010859 */
[----:B------:R-:W-:Y:S01]  /*3260*/  FADD.FTZ R4, RZ, R4 ;  /* 0x00000004ff047221 */ /* 0x000fe20000010000 */
[----:B------:R-:W-:Y:S01]  /*3270*/  UISETP.NE.AND UP1, UPT, UR5, URZ, UPT ;  /* 0x000000ff0500728c */ /* 0x000fe2000bf25270 */
[----:B------:R-:W-:Y:S01]  /*3280*/  FFMA.FTZ R64, R7, 2, R64 ;  /* 0x4000000007407823 */ /* 0x000fe20000010040 */
[----:B------:R-:W-:Y:S01]  /*3290*/  FFMA.FTZ R65, R0, 2, R65 ;  /* 0x4000000000417823 */ /* 0x000fe20000010041 */
[C---:B------:R-:W-:Y:S01]  /*32a0*/  FMUL.FTZ R9, R76.reuse, R6 ;  /* 0x000000064c097220 */ /* 0x040fe20000410000 */
[----:B------:R-:W-:Y:S01]  /*32b0*/  FMUL.FTZ R7, R76, R87 ;  /* 0x000000574c077220 */ /* 0x000fe20000410000 */
[----:B------:R-:W-:Y:S01]  /*32c0*/  FFMA.FTZ R0, R24, R84, -R5 ;  /* 0x0000005418007223 */ /* 0x000fe20000010805 */
[----:B------:R-:W-:Y:S01]  /*32d0*/  FMUL.FTZ R11, R76, R4 ;  /* 0x000000044c0b7220 */ /* 0x000fe20000410000 */
[----:B------:R-:W-:Y:S01]  /*32e0*/  FADD.FTZ R5, R88, R63 ;  /* 0x0000003f58057221 */ /* 0x000fe20000010000 */
[C---:B------:R-:W-:Y:S01]  /*32f0*/  FFMA.FTZ R9, R24.reuse, R78, -R9 ;  /* 0x0000004e18097223 */ /* 0x040fe20000010809 */
[----:B------:R-:W-:Y:S01]  /*3300*/  FFMA.FTZ R7, R24, R8, -R7 ;  /* 0x0000000818077223 */ /* 0x000fe20000010807 */
[----:B------:R-:W-:Y:S01]  /*3310*/  LEA R77, P1, R22, R77, 0x3 ;  /* 0x0000004d164d7211 */ /* 0x000fe200078218ff */
[----:B------:R-:W-:Y:S01]  /*3320*/  FFMA.FTZ R24, R24, R5, -R11 ;  /* 0x0000000518187223 */ /* 0x000fe2000001080b */
[----:B------:R-:W-:-:S02]  /*3330*/  LEA R75, P2, R20, R75, 0x3 ;  /* 0x0000004b144b7211 */ /* 0x000fc400078418ff */
[----:B------:R-:W-:Y:S01]  /*3340*/  LEA R73, P3, R18, R73, 0x3 ;  /* 0x0000004912497211 */ /* 0x000fe200078618ff */
[----:B------:R-:W-:Y:S01]  /*3350*/  FFMA.FTZ R62, R29, 2, R62 ;  /* 0x400000001d3e7823 */ /* 0x000fe2000001003e */
[----:B------:R-:W-:Y:S01]  /*3360*/  FFMA.FTZ R66, R9, 2, R66 ;  /* 0x4000000009427823 */ /* 0x000fe20000010042 */
[----:B------:R-:W-:Y:S01]  /*3370*/  FFMA.FTZ R67, R0, 2, R67 ;  /* 0x4000000000437823 */ /* 0x000fe20000010043 */
[----:B------:R-:W-:Y:S01]  /*3380*/  FFMA.FTZ R68, R7, 2, R68 ;  /* 0x4000000007447823 */ /* 0x000fe20000010044 */
[----:B------:R-:W-:Y:S01]  /*3390*/  FFMA.FTZ R69, R24, 2, R69 ;  /* 0x4000000018457823 */ /* 0x000fe20000010045 */
[----:B------:R-:W-:Y:S02]  /*33a0*/  IADD3 R71, PT, PT, R71, 0x1, RZ ;  /* 0x0000000147477810 */ /* 0x000fe40007ffe0ff */
[----:B------:R-:W-:Y:S02]  /*33b0*/  IADD3.X R70, PT, PT, R70, R23, RZ, P1, !PT ;  /* 0x0000001746467210 */ /* 0x000fe40000ffe4ff */
[----:B------:R-:W-:-:S02]  /*33c0*/  IADD3.X R72, PT, PT, R72, R21, RZ, P2, !PT ;  /* 0x0000001548487210 */ /* 0x000fc400017fe4ff */
[----:B------:R-:W-:Y:S01]  /*33d0*/  IADD3.X R74, PT, PT, R74, R19, RZ, P3, !PT ;  /* 0x000000134a4a7210 */ /* 0x000fe20001ffe4ff */
[----:B------:R-:W-:Y:S01]  /*33e0*/  UIADD3 UR4, UPT, UPT, UR4, 0x10, URZ ;  /* 0x0000001004047890 */ /* 0x000fe2000fffe0ff */
[----:B------:R-:W-:Y:S11]  /*33f0*/  BRA.U UP1, `(.L_x_2115) ;  /* 0xffffffe901687547 */ /* 0x000ff6000b83ffff */
.L_x_2114:
[----:B------:R-:W-:Y:S01]  /*3400*/  BAR.SYNC.DEFER_BLOCKING 0x0 ;  /* 0x0000000000007b1d */ /* 0x000fe20000010000 */
[----:B------:R-:W-:Y:S02]  /*3410*/  LEA R5, P0, R41, R16, 0x8 ;  /* 0x0000001029057211 */ /* 0x000fe400078040ff */
[----:B------:R-:W-:Y:S02]  /*3420*/  F2FP.BF16.F32.PACK_AB R7, R69, R68 ;  /* 0x000000444507723e */ /* 0x000fe400000010ff */
[----:B------:R-:W-:Y:S01]  /*3430*/  IADD3.X R0, PT, PT, RZ, R39, RZ, P0, !PT ;  /* 0x00000027ff007210 */ /* 0x000fe200007fe4ff */
[----:B------:R-:W0:Y:S01]  /*3440*/  LDCU UR4, c[0x0][0x394] ;  /* 0x00007280ff0477ac */ /* 0x000e220008000800 */
[----:B------:R-:W-:Y:S02]  /*3450*/  LEA R8, P0, R5, R2, 0x1 ;  /* 0x0000000205087211 */ /* 0x000fe400078008ff */
[----:B------:R-:W-:Y:S02]  /*3460*/  F2FP.BF16.F32.PACK_AB R6, R67, R66 ;  /* 0x000000424306723e */ /* 0x000fe400000010ff */
[----:B------:R-:W-:-:S02]  /*3470*/  LEA.HI.X R9, R5, R3, R0, 0x1, P0 ;  /* 0x0000000305097211 */ /* 0x000fc400000f0c00 */
[----:B------:R-:W-:Y:S02]  /*3480*/  F2FP.BF16.F32.PACK_AB R5, R65, R64 ;  /* 0x000000404105723e */ /* 0x000fe400000010ff */
[----:B------:R-:W-:Y:S02]  /*3490*/  F2FP.BF16.F32.PACK_AB R4, R62, R47 ;  /* 0x0000002f3e04723e */ /* 0x000fe400000010ff */
[----:B------:R-:W-:Y:S02]  /*34a0*/  IADD3 R41, PT, PT, R41, 0x1, RZ ;  /* 0x0000000129297810 */ /* 0x000fe40007ffe0ff */
[----:B------:R-:W-:Y:S02]  /*34b0*/  IADD3 R44, P1, PT, R44, 0x200, RZ ;  /* 0x000002002c2c7810 */ /* 0x000fe40007f3e0ff */
[----:B------:R-:W-:Y:S02]  /*34c0*/  IADD3 R42, P2, PT, R42, 0x200, RZ ;  /* 0x000002002a2a7810 */ /* 0x000fe40007f5e0ff */
[----:B------:R-:W-:Y:S01]  /*34d0*/  IADD3.X R45, PT, PT, RZ, R45, RZ, P1, !PT ;  /* 0x0000002dff2d7210 */ /* 0x000fe20000ffe4ff */
[----:B------:R1:W-:Y:S01]  /*34e0*/  STG.E.128 desc[UR16][R8.64], R4 ;  /* 0x0000000408007986 */ /* 0x0003e2000c101d10 */
[----:B0-----:R-:W-:-:S02]  /*34f0*/  ISETP.GE.AND P0, PT, R41, UR4, PT ;  /* 0x0000000429007c0c */ /* 0x001fc4000bf06270 */
[----:B------:R-:W-:-:S11]  /*3500*/  IADD3.X R43, PT, PT, RZ, R43, RZ, P2, !PT ;  /* 0x0000002bff2b7210 */ /* 0x000fd600017fe4ff */
[----:B------:R-:W-:Y:S05]  /*3510*/  @!P0 BRA `(.L_x_2116) ;  /* 0xffffffd000188947 */ /* 0x000fea000383ffff */
[----:B------:R-:W-:Y:S05]  /*3520*/  EXIT ;  /* 0x000000000000794d */ /* 0x000fea0003800000 */
.L_x_2117:
        /* <DEDUP_REMOVED lines=13> */
.L_x_5054:


//--------------------- .text._Z25selective_scan_fwd_kernelI32Selective_Scan_fwd_kernel_traitsILi32ELi8ELi1ELb1ELb0ELb0ELb1EN3c108BFloat16ENS1_7complexIfEEEEv13SSMParamsBase --------------------------
	.section	.text._Z25selective_scan_fwd_kernelI32Selective_Scan_fwd_kernel_traitsILi32ELi8ELi1ELb1ELb0ELb0ELb1EN3c108BFloat16ENS1_7complexIfEEEEv13SSMParamsBase,"ax",@progbits
	.align	128
        .global         _Z25selective_scan_fwd_kernelI32Selective_Scan_fwd_kernel_traitsILi32ELi8ELi1ELb1ELb0ELb0ELb1EN3c108BFloat16ENS1_7complexIfEEEEv13SSMParamsBase
        .type           _Z25selective_scan_fwd_kernelI32Selective_Scan_fwd_kernel_traitsILi32ELi8ELi1ELb1ELb0ELb0ELb1EN3c108BFloat16ENS1_7complexIfEEEEv13SSMParamsBase,@function
        .size           _Z25selective_scan_fwd_kernelI32Selective_Scan_fwd_kernel_traitsILi32ELi8ELi1ELb1ELb0ELb0ELb1EN3c108BFloat16ENS1_7complexIfEEEEv13SSMParamsBase,(.L_x_5055 - _Z25selective_scan_fwd_kernelI32Selective_Scan_fwd_kernel_traitsILi32ELi8ELi1ELb1ELb0ELb0ELb1EN3c108BFloat16ENS1_7complexIfEEEEv13SSMParamsBase)
        .other          _Z25selective_scan_fwd_kernelI32Selective_Scan_fwd_kernel_traitsILi32ELi8ELi1ELb1ELb0ELb0ELb1EN3c108BFloat16ENS1_7complexIfEEEEv13SSMParamsBase,@"STO_CUDA_ENTRY STV_DEFAULT"
_Z25selective_scan_fwd_kernelI32Selective_Scan_fwd_kernel_traitsILi32ELi8ELi1ELb1ELb0ELb0ELb1EN3c108BFloat16ENS1_7complexIfEEEEv13SSMParamsBase:
.text._Z25selective_scan_fwd_kernelI32Selective_Scan_fwd_kernel_traitsILi32ELi8ELi1ELb1ELb0ELb0ELb1EN3c108BFloat16ENS1_7complexIfEEEEv13SSMParamsBase:
        /* <DEDUP_REMOVED lines=33> */
[----:B------:R-:W2:Y:S01]  /*0210*/  LDCU.64 UR4, c[0x0][0x3d8] ;  /* 0x00007b00ff0477ac */ /* 0x000ea20008000a00 */
[----:B------:R-:W-:Y:S01]  /*0220*/  MOV R2, R4 ;  /* 0x0000000400027202 */ /* 0x000fe20000000f00 */
[----:B------:R-:W3:Y:S01]  /*0230*/  S2R R42, SR_TID.X ;  /* 0x00000000002a7919 */ /* 0x000ee20000002100 */
[----:B------:R-:W-:Y:S01]  /*0240*/  MOV R6, UR6 ;  /* 0x0000000600067c02 */ /* 0x000fe20008000f00 */
[----:B----4-:R-:W-:Y:S01]  /*0250*/  IMAD R0, R0, UR18, R11 ;  /* 0x0000001200007c24 */ /* 0x010fe2000f8e020b */
[----:B------:R-:W-:Y:S01]  /*0260*/  MOV R7, UR7 ;  /* 0x0000000700077c02 */ /* 0x000fe20008000f00 */
[----:B------:R-:W4:Y:S01]  /*0270*/  LDCU.64 UR6, c[0x0][0x3b8] ;  /* 0x00007700ff0677ac */ /* 0x000f220008000a00 */
[----:B------:R-:W3:Y:S01]  /*0280*/  LDC.64 R18, c[0x0][0x448] ;  /* 0x00011200ff127b82 */ /* 0x000ee20000000a00 */
[----:B------:R-:W-:Y:S01]  /*0290*/  IMAD.WIDE.U32 R2, R11, UR10, R2 ;  /* 0x0000000a0b027c25 */ /* 0x000fe2000f8e0002 */
[----:B------:R-:W-:-:S02]  /*02a0*/  MOV R5, UR8 ;  /* 0x0000000800057c02 */ /* 0x000fc40008000f00 */
[----:B------:R-:W-:Y:S01]  /*02b0*/  MOV R4, R6 ;  /* 0x0000000600047202 */ /* 0x000fe20000000f00 */
[C---:B------:R-:W-:Y:S01]  /*02c0*/  IMAD R51, R11.reuse, UR11, R3 ;  /* 0x0000000b0b337c24 */ /* 0x040fe2000f8e0203 */
[----:B-1----:R-:W-:Y:S01]  /*02d0*/  LEA R54, P0, R2, R54, 0x1 ;  /* 0x0000003602367211 */ /* 0x002fe200078008ff */
[----:B------:R-:W-:Y:S01]  /*02e0*/  IMAD R0, R0, R9, RZ ;  /* 0x0000000900007224 */ /* 0x000fe200078e02ff */
[----:B------:R-:W1:Y:S01]  /*02f0*/  LDC.64 R16, c[0x0][0x418] ;  /* 0x00010600ff107b82 */ /* 0x000e620000000a00 */
[----:B------:R-:W-:Y:S01]  /*0300*/  IMAD.WIDE.U32 R4, R11, UR14, R4 ;  /* 0x0000000e0b047c25 */ /* 0x000fe2000f8e0004 */
[----:B------:R-:W-:-:S03]  /*0310*/  LEA.HI.X R51, R2, R55, R51, 0x1, P0 ;  /* 0x0000003702337211 */ /* 0x000fc600000f0c33 */
[C---:B--2---:R-:W-:Y:S01]  /*0320*/  IMAD.WIDE.U32 R2, R11.reuse, UR4, RZ ;  /* 0x000000040b027c25 */ /* 0x044fe2000f8e00ff */
[----:B------:R-:W-:Y:S01]  /*0330*/  LEA R52, P1, R4, R52, 0x1 ;  /* 0x0000003404347211 */ /* 0x000fe200078208ff */
[----:B------:R-:W2:Y:S01]  /*0340*/  LDCU UR4, c[0x0][0x38c] ;  /* 0x00007180ff0477ac */ /* 0x000ea20008000800 */
[----:B------:R-:W2:Y:S01]  /*0350*/  LDC.64 R12, c[0x0][0x428] ;  /* 0x00010a00ff0c7b82 */ /* 0x000ea20000000a00 */
[C---:B------:R-:W-:Y:S01]  /*0360*/  IMAD R10, R11.reuse, UR15, R5 ;  /* 0x0000000f0b0a7c24 */ /* 0x040fe2000f8e0205 */
[----:B0-----:R-:W-:Y:S01]  /*0370*/  LEA R40, P0, R2, R14, 0x3 ;  /* 0x0000000e02287211 */ /* 0x001fe200078018ff */
[C---:B------:R-:W-:Y:S01]  /*0380*/  IMAD R41, R11.reuse, UR5, R3 ;  /* 0x000000050b297c24 */ /* 0x040fe2000f8e0203 */
[----:B------:R-:W0:Y:S01]  /*0390*/  LDCU.U8 UR5, c[0x0][0x39e] ;  /* 0x000073c0ff0577ac */ /* 0x000e220008000000 */
[C---:B----4-:R-:W-:Y:S01]  /*03a0*/  IMAD.WIDE.U32 R44, R11.reuse, UR6, RZ ;  /* 0x000000060b2c7c25 */ /* 0x050fe2000f8e00ff */
[----:B------:R-:W-:Y:S02]  /*03b0*/  LEA.HI.X R10, R4, R53, R10, 0x1, P1 ;  /* 0x00000035040a7211 */ /* 0x000fe400008f0c0a */
[----:B------:R-:W4:Y:S01]  /*03c0*/  LDC.64 R20, c[0x0][0x438] ;  /* 0x00010e00ff147b82 */ /* 0x000f220000000a00 */
[----:B------:R-:W-:Y:S01]  /*03d0*/  LEA.HI.X R41, R2, R15, R41, 0x3, P0 ;  /* 0x0000000f02297211 */ /* 0x000fe200000f1c29 */
[----:B------:R-:W-:Y:S01]  /*03e0*/  IMAD R6, R11, UR7, R45 ;  /* 0x000000070b067c24 */ /* 0x000fe2000f8e022d */
[----:B---3--:R-:W-:-:S04]  /*03f0*/  LEA R43, P0, R44, R18, 0x3 ;  /* 0x000000122c2b7211 */ /* 0x008fc800078018ff */
[----:B------:R-:W-:Y:S01]  /*0400*/  LEA.HI.X R44, R44, R19, R6, 0x3, P0 ;  /* 0x000000132c2c7211 */ /* 0x000fe200000f1c06 */
[----:B------:R-:W3:Y:S01]  /*0410*/  LDC.64 R22, c[0x0][0x3a0] ;  /* 0x0000e800ff167b82 */ /* 0x000ee20000000a00 */
[----:B-1----:R-:W-:Y:S01]  /*0420*/  IMAD.WIDE.U32 R4, R11, R16, RZ ;  /* 0x000000100b047225 */ /* 0x002fe200078e00ff */
[----:B--2---:R-:W-:-:S03]  /*0430*/  UISETP.LT.AND UP1, UPT, UR4, 0x1, UPT ;  /* 0x000000010400788c */ /* 0x004fc6000bf21270 */
[C---:B------:R-:W-:Y:S01]  /*0440*/  IMAD R5, R11.reuse, R17, R5 ;  /* 0x000000110b057224 */ /* 0x040fe200078e0205 */
[----:B0-----:R-:W-:Y:S01]  /*0450*/  UISETP.NE.AND UP0, UPT, UR5, URZ, UPT ;  /* 0x000000ff0500728c */ /* 0x001fe2000bf05270 */
[----:B------:R-:W-:Y:S01]  /*0460*/  IMAD R50, R0, UR4, RZ ;  /* 0x0000000400327c24 */ /* 0x000fe2000f8e02ff */
[----:B------:R-:W0:Y:S01]  /*0470*/  LDC.64 R34, c[0x0][0x440] ;  /* 0x00011000ff227b82 */ /* 0x000e220000000a00 */
[----:B------:R-:W-:Y:S01]  /*0480*/  IMAD.WIDE.U32 R2, R11, R12, RZ ;  /* 0x0000000c0b027225 */ /* 0x000fe200078e00ff */
[----:B------:R-:W-:-:S03]  /*0490*/  USEL UR4, UR4, 0x1, !UP1 ;  /* 0x0000000104047887 */ /* 0x000fc6000c800000 */
[C---:B------:R-:W-:Y:S01]  /*04a0*/  IMAD R3, R11.reuse, R13, R3 ;  /* 0x0000000d0b037224 */ /* 0x040fe200078e0203 */
[----:B------:R-:W-:Y:S02]  /*04b0*/  UIADD3 UR8, UPT, UPT, -UR4, URZ, URZ ;  /* 0x000000ff04087290 */ /* 0x000fe4000fffe1ff */
[----:B------:R-:W1:Y:S01]  /*04c0*/  LDC.64 R14, c[0x0][0x420] ;  /* 0x00010800ff0e7b82 */ /* 0x000e620000000a00 */
[----:B----4-:R-:W-:Y:S01]  /*04d0*/  IMAD.WIDE.U32 R6, R11, R20, RZ ;  /* 0x000000140b067225 */ /* 0x010fe200078e00ff */
[----:B------:R-:W-:-:S03]  /*04e0*/  UMOV UR4, URZ ;  /* 0x000000ff00047c82 */ /* 0x000fc60008000000 */
[----:B------:R-:W-:-:S03]  /*04f0*/  IMAD R7, R11, R21, R7 ;  /* 0x000000150b077224 */ /* 0x000fc600078e0207 */
[----:B------:R-:W2:Y:S01]  /*0500*/  LDC.64 R32, c[0x0][0x410] ;  /* 0x00010400ff207b82 */ /* 0x000ea20000000a00 */
[----:B---3--:R-:W-:-:S04]  /*0510*/  IMAD.WIDE.U32 R46, R11, R22, RZ ;  /* 0x000000160b2e7225 */ /* 0x008fc800078e00ff */
[----:B------:R-:W-:-:S03]  /*0520*/  IMAD R11, R11, R23, R47 ;  /* 0x000000170b0b7224 */ /* 0x000fc600078e022f */
[----:B------:R-:W3:Y:S01]  /*0530*/  LDC.64 R48, c[0x0][0x430] ;  /* 0x00010c00ff307b82 */ /* 0x000ee20000000a00 */
[----:B0-----:R-:W-:-:S04]  /*0540*/  LEA R45, P0, R46, R34, 0x3 ;  /* 0x000000222e2d7211 */ /* 0x001fc800078018ff */
[----:B------:R-:W-:-:S03]  /*0550*/  LEA.HI.X R46, R46, R35, R11, 0x3, P0 ;  /* 0x000000232e2e7211 */ /* 0x000fc600000f1c0b */
[----:B------:R-:W0:Y:S01]  /*0560*/  LDC.64 R26, c[0x0][0x3a8] ;  /* 0x0000ea00ff1a7b82 */ /* 0x000e220000000a00 */
[----:B-1----:R-:W-:-:S04]  /*0570*/  IMAD.WIDE.U32 R24, R14, UR18, R2 ;  /* 0x000000120e187c25 */ /* 0x002fc8000f8e0002 */
[----:B------:R-:W-:-:S03]  /*0580*/  IMAD R47, R15, UR18, R25 ;  /* 0x000000120f2f7c24 */ /* 0x000fc6000f8e0219 */
[----:B------:R-:W1:Y:S01]  /*0590*/  LDC.64 R18, c[0x0][0x478] ;  /* 0x00011e00ff127b82 */ /* 0x000e620000000a00 */
[----:B--2---:R-:W-:-:S07]  /*05a0*/  IMAD.WIDE.U32 R22, R32, UR18, R4 ;  /* 0x0000001220167c25 */ /* 0x004fce000f8e0004 */
[----:B------:R-:W2:Y:S01]  /*05b0*/  LDC.64 R16, c[0x0][0x488] ;  /* 0x00012200ff107b82 */ /* 0x000ea20000000a00 */
[----:B---3--:R-:W-:-:S04]  /*05c0*/  IMAD.WIDE.U32 R20, R48, UR18, R6 ;  /* 0x0000001230147c25 */ /* 0x008fc8000f8e0006 */
[----:B------:R-:W-:Y:S02]  /*05d0*/  IMAD R48, R33, UR18, R23 ;  /* 0x0000001221307c24 */ /* 0x000fe4000f8e0217 */
[----:B------:R-:W-:Y:S01]  /*05e0*/  IMAD R49, R49, UR18, R21 ;  /* 0x0000001231317c24 */ /* 0x000fe2000f8e0215 */
[----:B------:R-:W3:Y:S01]  /*05f0*/  LDC.64 R8, c[0x0][0x490] ;  /* 0x00012400ff087b82 */ /* 0x000ee20000000a00 */
[----:B0-----:R-:W-:Y:S02]  /*0600*/  SHF.L.U64.HI R53, R26, 0x3, R27 ;  /* 0x000000031a357819 */ /* 0x001fe4000001021b */
[----:B------:R-:W-:-:S05]  /*0610*/  MOV R27, R10 ;  /* 0x0000000a001b7202 */ /* 0x000fca0000000f00 */
[----:B------:R-:W0:Y:S01]  /*0620*/  LDC.64 R30, c[0x0][0x3e0] ;  /* 0x0000f800ff1e7b82 */ /* 0x000e220000000a00 */
[----:B-1----:R-:W-:-:S07]  /*0630*/  IMAD.WIDE.U32 R18, R42, 0x10, R18 ;  /* 0x000000102a127825 */ /* 0x002fce00078e0012 */
[----:B------:R-:W1:Y:S01]  /*0640*/  LDC.64 R28, c[0x0][0x3c0] ;  /* 0x0000f000ff1c7b82 */ /* 0x000e620000000a00 */
[----:B--2---:R-:W-:-:S04]  /*0650*/  IMAD.WIDE.U32 R16, R42, 0x10, R16 ;  /* 0x000000102a107825 */ /* 0x004fc800078e0010 */
[----:B---3--:R-:W-:Y:S01]  /*0660*/  IMAD.WIDE.U32 R2, R42, 0x10, R8 ;  /* 0x000000102a027825 */ /* 0x008fe200078e0008 */
[----:B0-----:R-:W-:Y:S02]  /*0670*/  SHF.L.U64.HI R31, R30, 0x3, R31 ;  /* 0x000000031e1f7819 */ /* 0x001fe4000001021f */
[----:B-1----:R-:W-:-:S07]  /*0680*/  SHF.L.U64.HI R29, R28, 0x3, R29 ;  /* 0x000000031c1d7819 */ /* 0x002fce000001021d */
.L_x_2138:
[----:B------:R-:W-:Y:S01]  /*0690*/  BAR.SYNC.DEFER_BLOCKING 0x0 ;  /* 0x0000000000007b1d */ /* 0x000fe20000010000 */
[----:B------:R-:W-:Y:S02]  /*06a0*/  MOV R55, R51 ;  /* 0x0000003300377202 */ /* 0x000fe40000000f00 */
[----:B0-----:R-:W-:Y:S02]  /*06b0*/  MOV R6, R52 ;  /* 0x0000003400067202 */ /* 0x001fe40000000f00 */
[----:B------:R-:W-:Y:S01]  /*06c0*/  MOV R7, R27 ;  /* 0x0000001b00077202 */ /* 0x000fe20000000f00 */
[----:B------:R-:W-:-:S04]  /*06d0*/  IMAD.WIDE.U32 R4, R42, 0x10, R54 ;  /* 0x000000102a047825 */ /* 0x000fc800078e0036 */
        /* <DEDUP_REMOVED lines=44> */
[----:B------:R-:W-:Y:S06]  /*09a0*/  BRA `(.L_x_2119) ;  /* 0x0000001000e07947 */ /* 0x000fec0003800000 */
.L_x_2118:
        /* <DEDUP_REMOVED lines=16> */
[----:B------:R-:W-:Y:S01]  /*0ab0*/  SHF.L.U32 R55, R4, 0x10, RZ ;  /* 0x0000001004377819 */ /* 0x000fe200000006ff */
        /* <DEDUP_REMOVED lines=8> */
[----:B------:R-:W-:-:S02]  /*0b40*/  PRMT R11, R11, 0x7632, R11 ;  /* 0x000076320b0b7816 */ /* 0x000fc4000000000b */
        /* <DEDUP_REMOVED lines=32> */
.L_x_2121:
[----:B------:R-:W-:Y:S05]  /*0d50*/  BSYNC.RECONVERGENT B0 ;  /* 0x0000000000007941 */ /* 0x000fea0003800200 */
.L_x_2120:
        /* <DEDUP_REMOVED lines=39> */
.L_x_2123:
[----:B------:R-:W-:Y:S05]  /*0fd0*/  BSYNC.RECONVERGENT B0 ;  /* 0x0000000000007941 */ /* 0x000fea0003800200 */
.L_x_2122:
[C---:B------:R-:W-:Y:S01]  /*0fe0*/  PRMT R11, R7.reuse, 0x7632, R11 ;  /* 0x00007632070b7816 */ /* 0x040fe2000000000b */
[----:B------:R-:W-:Y:S01]  /*0ff0*/  BSSY.RECONVERGENT B0, `(.L_x_2124) ;  /* 0x0000026000007945 */ /* 0x000fe20003800200 */
[----:B------:R-:W-:Y:S02]  /*1000*/  SHF.L.U32 R61, R7, 0x10, RZ ;  /* 0x00000010073d7819 */ /* 0x000fe400000006ff */
[----:B------:R-:W-:Y:S02]  /*1010*/  FSETP.GTU.FTZ.AND P5, PT, R76, 20, PT ;  /* 0x41a000004c00780b */ /* 0x000fe40003fbc000 */
        /* <DEDUP_REMOVED lines=35> */
.L_x_2125:
[----:B------:R-:W-:Y:S05]  /*1250*/  BSYNC.RECONVERGENT B0 ;  /* 0x0000000000007941 */ /* 0x000fea0003800200 */
.L_x_2124:
        /* <DEDUP_REMOVED lines=32> */
.L_x_2127:
[----:B------:R-:W-:Y:S05]  /*1460*/  BSYNC.RECONVERGENT B0 ;  /* 0x0000000000007941 */ /* 0x000fea0003800200 */
.L_x_2126:
        /* <DEDUP_REMOVED lines=32> */
.L_x_2129:
[----:B------:R-:W-:Y:S05]  /*1670*/  BSYNC.RECONVERGENT B0 ;  /* 0x0000000000007941 */ /* 0x000fea0003800200 */
.L_x_2128:
        /* <DEDUP_REMOVED lines=32> */
.L_x_2131:
[----:B------:R-:W-:Y:S05]  /*1880*/  BSYNC.RECONVERGENT B0 ;  /* 0x0000000000007941 */ /* 0x000fea0003800200 */
.L_x_2130:
        /* <DEDUP_REMOVED lines=32> */
.L_x_2133:
[----:B------:R-:W-:Y:S05]  /*1a90*/  BSYNC.RECONVERGENT B0 ;  /* 0x0000000000007941 */ /* 0x000fea0003800200 */
.L_x_2132:
        /* <DEDUP_REMOVED lines=32> */
.L_x_2135:
[----:B------:R-:W-:Y:S05]  /*1ca0*/  BSYNC.RECONVERGENT B0 ;  /* 0x0000000000007941 */ /* 0x000fea0003800200 */
.L_x_2134:
        /* <DEDUP_REMOVED lines=8> */
.L_x_2119:
        /* <DEDUP_REMOVED lines=14> */
[----:B------:R-:W-:Y:S01]  /*1e10*/  ISETP.NE.AND P0, PT, RZ, UR4, PT ;  /* 0x00000004ff007c0c */ /* 0x000fe2000bf05270 */
[----:B------:R-:W-:Y:S01]  /*1e20*/  UMOV UR5, 0x400 ;  /* 0x0000040000057882 */ /* 0x000fe20000000000 */
[----:B------:R-:W-:Y:S02]  /*1e30*/  MOV R79, R45 ;  /* 0x0000002d004f7202 */ /* 0x000fe40000000f00 */
[----:B------:R-:W-:Y:S02]  /*1e40*/  ISETP.EQ.AND P0, PT, R42, RZ, P0 ;  /* 0x000000ff2a00720c */ /* 0x000fe40000702270 */
[----:B------:R-:W-:Y:S02]  /*1e50*/  MOV R84, R46 ;  /* 0x0000002e00547202 */ /* 0x000fe40000000f00 */
[----:B------:R-:W-:-:S02]  /*1e60*/  MOV R81, R43 ;  /* 0x0000002b00517202 */ /* 0x000fc40000000f00 */
[----:B------:R-:W-:Y:S02]  /*1e70*/  MOV R82, R44 ;  /* 0x0000002c00527202 */ /* 0x000fe40000000f00 */
[----:B------:R-:W-:Y:S02]  /*1e80*/  MOV R83, R40 ;  /* 0x0000002800537202 */ /* 0x000fe40000000f00 */
[----:B------:R-:W-:Y:S01]  /*1e90*/  MOV R80, R41 ;  /* 0x0000002900507202 */ /* 0x000fe20000000f00 */
[----:B0-----:R-:W-:Y:S02]  /*1ea0*/  ULEA UR5, UR6, UR5, 0x18 ;  /* 0x0000000506057291 */ /* 0x001fe4000f8ec0ff */
[----:B------:R-:W-:Y:S02]  /*1eb0*/  UIMAD UR6, UR4, UR7, URZ ;  /* 0x00000007040672a4 */ /* 0x000fe4000f8e02ff */
[----:B------:R-:W-:Y:S01]  /*1ec0*/  UIADD3 UR5, UPT, UPT, UR5, 0x260, URZ ;  /* 0x0000026005057890 */ /* 0x000fe2000fffe0ff */
[----:B------:R-:W-:-:S11]  /*1ed0*/  UMOV UR7, UR8 ;  /* 0x0000000800077c82 */ /* 0x000fd60008000000 */
.L_x_2137:
[----:B------:R-:W-:Y:S02]  /*1ee0*/  MOV R6, R79 ;  /* 0x0000004f00067202 */ /* 0x000fe40000000f00 */
[----:B------:R-:W-:-:S05]  /*1ef0*/  MOV R7, R84 ;  /* 0x0000005400077202 */ /* 0x000fca0000000f00 */
[----:B------:R-:W2:Y:S01]  /*1f00*/  LDG.E.64 R4, desc[UR16][R6.64] ;  /* 0x0000001006047981 */ /* 0x000ea2000c1e1b00 */
[----:B-1----:R-:W-:Y:S01]  /*1f10*/  ISETP.GE.AND P1, PT, R102, 0x1, PT ;  /* 0x000000016600780c */ /* 0x002fe20003f26270 */
[----:B------:R-:W0:Y:S01]  /*1f20*/  S2UR UR10, SR_CgaCtaId ;  /* 0x00000000000a79c3 */ /* 0x000e220000008800 */
[C---:B--2---:R-:W-:Y:S01]  /*1f30*/  FMUL.FTZ R0, R5.reuse, R58 ;  /* 0x0000003a05007220 */ /* 0x044fe20000410000 */
[----:B------:R-:W-:Y:S01]  /*1f40*/  FMUL.FTZ R9, R4, 1.4426950216293334961 ;  /* 0x3fb8aa3b04097820 */ /* 0x000fe20000410000 */
[C---:B------:R-:W-:Y:S01]  /*1f50*/  FMUL.FTZ R6, R5.reuse, R60 ;  /* 0x0000003c05067220 */ /* 0x040fe20000410000 */
[C---:B------:R-:W-:Y:S01]  /*1f60*/  FMUL.FTZ R12, R5.reuse, R68 ;  /* 0x00000044050c7220 */ /* 0x040fe20000410000 */
[----:B------:R-:W-:Y:S01]  /*1f70*/  FMUL.RZ R8, R0, 0.15915493667125701904 ;  /* 0x3e22f98300087820 */ /* 0x000fe2000040c000 */
[----:B------:R-:W-:Y:S01]  /*1f80*/  FMUL.FTZ R0, R5, R66 ;  /* 0x0000004205007220 */ /* 0x000fe20000410000 */
[----:B------:R-:W-:Y:S01]  /*1f90*/  FMUL.RZ R15, R6, 0.15915493667125701904 ;  /* 0x3e22f983060f7820 */ /* 0x000fe2000040c000 */
[C---:B------:R-:W-:Y:S01]  /*1fa0*/  FMUL.FTZ R6, R9.reuse, R60 ;  /* 0x0000003c09067220 */ /* 0x040fe20000410000 */
[----:B------:R-:W-:Y:S01]  /*1fb0*/  MUFU.SIN R101, R8 ;  /* 0x0000000800657308 */ /* 0x000fe20000000400 */
[----:B------:R-:W-:Y:S01]  /*1fc0*/  FMUL.RZ R13, R0, 0.15915493667125701904 ;  /* 0x3e22f983000d7820 */ /* 0x000fe2000040c000 */
[----:B------:R-:W-:Y:S01]  /*1fd0*/  FMUL.FTZ R0, R9, R66 ;  /* 0x0000004209007220 */ /* 0x000fe20000410000 */
[----:B------:R-:W-:Y:S01]  /*1fe0*/  FMUL.FTZ R14, R5, R62 ;  /* 0x0000003e050e7220 */ /* 0x000fe20000410000 */
[----:B------:R-:W-:Y:S01]  /*1ff0*/  FMUL.RZ R33, R12, 0.15915493667125701904 ;  /* 0x3e22f9830c217820 */ /* 0x000fe2000040c000 */
[C---:B------:R-:W-:Y:S01]  /*2000*/  FMUL.FTZ R12, R9.reuse, R68 ;  /* 0x00000044090c7220 */ /* 0x040fe20000410000 */
[C---:B------:R-:W-:Y:S01]  /*2010*/  FMUL.FTZ R4, R9.reuse, R58 ;  /* 0x0000003a09047220 */ /* 0x040fe20000410000 */
[----:B------:R-:W-:Y:S01]  /*2020*/  FMUL.RZ R34, R14, 0.15915493667125701904 ;  /* 0x3e22f9830e227820 */ /* 0x000fe2000040c000 */
[----:B------:R-:W-:Y:S01]  /*2030*/  MUFU.SIN R11, R13 ;  /* 0x0000000d000b7308 */ /* 0x000fe20000000400 */
[C---:B------:R-:W-:Y:S01]  /*2040*/  FMUL.FTZ R14, R9.reuse, R62 ;  /* 0x0000003e090e7220 */ /* 0x040fe20000410000 */
[C---:B------:R-:W-:Y:S01]  /*2050*/  FMUL.FTZ R91, R9.reuse, R64 ;  /* 0x00000040095b7220 */ /* 0x040fe20000410000 */
[----:B------:R-:W-:-:S05]  /*2060*/  FMUL.FTZ R93, R9, R76 ;  /* 0x0000004c095d7220 */ /* 0x000fca0000410000 */
[----:B------:R-:W1:Y:S08]  /*2070*/  MUFU.EX2 R0, R0 ;  /* 0x0000000000007308 */ /* 0x000e700000000800 */
[----:B------:R-:W2:Y:S08]  /*2080*/  MUFU.COS R7, R13 ;  /* 0x0000000d00077308 */ /* 0x000eb00000000000 */
[----:B------:R-:W-:Y:S01]  /*2090*/  MUFU.COS R99, R8 ;  /* 0x0000000800637308 */ /* 0x000fe20000000000 */
[----:B-1----:R-:W-:-:S07]  /*20a0*/  FMUL.FTZ R94, R0, R11 ;  /* 0x0000000b005e7220 */ /* 0x002fce0000410000 */
[----:B------:R-:W-:Y:S01]  /*20b0*/  MUFU.SIN R8, R15 ;  /* 0x0000000f00087308 */ /* 0x000fe20000000400 */
[----:B--2---:R-:W-:Y:S01]  /*20c0*/  FMUL.FTZ R96, R0, R7 ;  /* 0x0000000700607220 */ /* 0x004fe20000410000 */
[----:B------:R-:W-:Y:S01]  /*20d0*/  FMUL.FTZ R0, R94, R63 ;  /* 0x0000003f5e007220 */ /* 0x000fe20000410000 */
[----:B------:R-:W-:-:S05]  /*20e0*/  FMUL.FTZ R7, RZ, R94 ;  /* 0x0000005eff077220 */ /* 0x000fca0000410000 */
[----:B------:R1:W2:Y:S08]  /*20f0*/  MUFU.EX2 R97, R6 ;  /* 0x0000000600617308 */ /* 0x0002b00000000800 */
[----:B------:R-:W3:Y:S01]  /*2100*/  MUFU.COS R10, R15 ;  /* 0x0000000f000a7308 */ /* 0x000ee20000000000 */
[----:B-1----:R-:W-:-:S04]  /*2110*/  FMUL.FTZ R6, R5, R72 ;  /* 0x0000004805067220 */ /* 0x002fc80000410000 */
[----:B------:R-:W-:Y:S01]  /*2120*/  FMUL.RZ R35, R6, 0.15915493667125701904 ;  /* 0x3e22f98306237820 */ /* 0x000fe2000040c000 */
[----:B------:R-:W-:Y:S01]  /*2130*/  FMUL.FTZ R6, R9, R72 ;  /* 0x0000004809067220 */ /* 0x000fe20000410000 */
[----:B------:R-:W-:Y:S01]  /*2140*/  FMUL.FTZ R9, R5, R64 ;  /* 0x0000004005097220 */ /* 0x000fe20000410000 */
[----:B------:R-:W-:Y:S01]  /*2150*/  MUFU.SIN R13, R33 ;  /* 0x00000021000d7308 */ /* 0x000fe20000000400 */
[----:B--2---:R-:W-:Y:S01]  /*2160*/  FMUL.FTZ R95, R97, R8 ;  /* 0x00000008615f7220 */ /* 0x004fe20000410000 */
[----:B------:R-:W-:-:S06]  /*2170*/  FMUL.FTZ R5, R5, R76 ;  /* 0x0000004c05057220 */ /* 0x000fcc0000410000 */
[----:B------:R1:W-:Y:S01]  /*2180*/  MUFU.COS R87, R33 ;  /* 0x0000002100577308 */ /* 0x0003e20000000000 */
[----:B---3--:R-:W-:-:S07]  /*2190*/  FMUL.FTZ R97, R97, R10 ;  /* 0x0000000a61617220 */ /* 0x008fce0000410000 */
[----:B------:R-:W2:Y:S01]  /*21a0*/  MUFU.EX2 R12, R12 ;  /* 0x0000000c000c7308 */ /* 0x000ea20000000800 */
[----:B-1----:R-:W-:Y:S01]  /*21b0*/  FMUL.RZ R33, R9, 0.15915493667125701904 ;  /* 0x3e22f98309217820 */ /* 0x002fe2000040c000 */
[----:B------:R-:W-:Y:S01]  /*21c0*/  FFMA.FTZ R9, RZ, R96, R0 ;  /* 0x00000060ff097223 */ /* 0x000fe20000010000 */
[----:B------:R-:W-:-:S03]  /*21d0*/  FFMA.FTZ R0, R96, R63, -R7 ;  /* 0x0000003f60007223 */ /* 0x000fc60000010807 */
[----:B------:R-:W-:Y:S01]  /*21e0*/  FADD.FTZ R36, RZ, R9 ;  /* 0x00000009ff247221 */ /* 0x000fe20000010000 */
[----:B------:R-:W-:Y:S01]  /*21f0*/  FADD.FTZ R0, R0, R71 ;  /* 0x0000004700007221 */ /* 0x000fe20000010000 */
[----:B------:R-:W-:Y:S01]  /*2200*/  FMUL.RZ R9, R5, 0.15915493667125701904 ;  /* 0x3e22f98305097820 */ /* 0x000fe2000040c000 */
[----:B------:R-:W-:Y:S01]  /*2210*/  MUFU.SIN R88, R34 ;  /* 0x0000002200587308 */ /* 0x000fe20000000400 */
[C---:B------:R-:W-:Y:S01]  /*2220*/  FMUL.FTZ R10, R95.reuse, R36 ;  /* 0x000000245f0a7220 */ /* 0x040fe20000410000 */
[----:B------:R-:W-:-:S03]  /*2230*/  FMUL.FTZ R5, R95, R0 ;  /* 0x000000005f057220 */ /* 0x000fc60000410000 */
[C---:B------:R-:W-:Y:S01]  /*2240*/  FFMA.FTZ R10, R97.reuse, R0, -R10 ;  /* 0x00000000610a7223 */ /* 0x040fe2000001080a */
[----:B------:R-:W-:Y:S02]  /*2250*/  FFMA.FTZ R5, R97, R36, R5 ;  /* 0x0000002461057223 */ /* 0x000fe40000010005 */
[----:B------:R-:W1:Y:S01]  /*2260*/  MUFU.EX2 R15, R14 ;  /* 0x0000000e000f7308 */ /* 0x000e620000000800 */
[----:B--2---:R-:W-:Y:S01]  /*2270*/  FMUL.FTZ R86, R12, R13 ;  /* 0x0000000d0c567220 */ /* 0x004fe20000410000 */
[----:B------:R-:W-:Y:S01]  /*2280*/  FADD.FTZ R10, R10, R65 ;  /* 0x000000410a0a7221 */ /* 0x000fe20000010000 */
[----:B------:R-:W-:Y:S01]  /*2290*/  FADD.FTZ R5, RZ, R5 ;  /* 0x00000005ff057221 */ /* 0x000fe20000010000 */
[----:B------:R-:W-:Y:S02]  /*22a0*/  FMUL.FTZ R87, R12, R87 ;  /* 0x000000570c577220 */ /* 0x000fe40000410000 */
[CC--:B------:R-:W-:Y:S01]  /*22b0*/  FMUL.FTZ R0, R86.reuse, R10.reuse ;  /* 0x0000000a56007220 */ /* 0x0c0fe20000410000 */
[-C--:B------:R-:W-:Y:S01]  /*22c0*/  FMUL.FTZ R7, R86, R5.reuse ;  /* 0x0000000556077220 */ /* 0x080fe20000410000 */
[----:B------:R-:W2:Y:S02]  /*22d0*/  MUFU.COS R32, R34 ;  /* 0x0000002200207308 */ /* 0x000ea40000000000 */
[C---:B------:R-:W-:Y:S01]  /*22e0*/  FFMA.FTZ R5, R87.reuse, R5, R0 ;  /* 0x0000000557057223 */ /* 0x040fe20000010000 */
[----:B------:R-:W-:-:S03]  /*22f0*/  FFMA.FTZ R10, R87, R10, -R7 ;  /* 0x0000000a570a7223 */ /* 0x000fc60000010807 */
[----:B------:R-:W-:Y:S01]  /*2300*/  FADD.FTZ R7, RZ, R5 ;  /* 0x00000005ff077221 */ /* 0x000fe20000010000 */
[----:B------:R-:W-:Y:S01]  /*2310*/  FADD.FTZ R5, R10, R73 ;  /* 0x000000490a057221 */ /* 0x000fe20000010000 */
[----:B------:R-:W-:Y:S01]  /*2320*/  MUFU.SIN R90, R35 ;  /* 0x00000023005a7308 */ /* 0x000fe20000000400 */
[----:B-1----:R-:W-:-:S07]  /*2330*/  FMUL.FTZ R88, R15, R88 ;  /* 0x000000580f587220 */ /* 0x002fce0000410000 */
[----:B------:R-:W-:Y:S01]  /*2340*/  MUFU.COS R85, R35 ;  /* 0x0000002300557308 */ /* 0x000fe20000000000 */
[----:B--2---:R-:W-:-:S07]  /*2350*/  FMUL.FTZ R0, R15, R32 ;  /* 0x000000200f007220 */ /* 0x004fce0000410000 */
[----:B------:R-:W1:Y:S08]  /*2360*/  MUFU.EX2 R6, R6 ;  /* 0x0000000600067308 */ /* 0x000e700000000800 */
[----:B------:R-:W2:Y:S08]  /*2370*/  MUFU.EX2 R4, R4 ;  /* 0x0000000400047308 */ /* 0x000eb00000000800 */
[----:B------:R-:W-:Y:S01]  /*2380*/  MUFU.EX2 R93, R93 ;  /* 0x0000005d005d7308 */ /* 0x000fe20000000800 */
[C---:B-1----:R-:W-:Y:S01]  /*2390*/  FMUL.FTZ R85, R6.reuse, R85 ;  /* 0x0000005506557220 */ /* 0x042fe20000410000 */
[----:B------:R-:W-:Y:S01]  /*23a0*/  FMUL.FTZ R90, R6, R90 ;  /* 0x0000005a065a7220 */ /* 0x000fe20000410000 */
[----:B------:R-:W-:-:S05]  /*23b0*/  FMUL.FTZ R6, R88, R5 ;  /* 0x0000000558067220 */ /* 0x000fca0000410000 */
[----:B------:R-:W1:Y:S01]  /*23c0*/  MUFU.COS R92, R9 ;  /* 0x00000009005c7308 */ /* 0x000e620000000000 */
[C---:B--2---:R-:W-:Y:S01]  /*23d0*/  FMUL.FTZ R99, R4.reuse, R99 ;  /* 0x0000006304637220 */ /* 0x044fe20000410000 */
[----:B------:R-:W-:-:S06]  /*23e0*/  FMUL.FTZ R101, R4, R101 ;  /* 0x0000006504657220 */ /* 0x000fcc0000410000 */
[----:B------:R2:W3:Y:S08]  /*23f0*/  MUFU.SIN R8, R9 ;  /* 0x0000000900087308 */ /* 0x0004f00000000400 */
[----:B------:R-:W-:Y:S01]  /*2400*/  MUFU.EX2 R91, R91 ;  /* 0x0000005b005b7308 */ /* 0x000fe20000000800 */
[-C--:B--2---:R-:W-:Y:S01]  /*2410*/  FMUL.FTZ R9, R88, R7.reuse ;  /* 0x0000000758097220 */ /* 0x084fe20000410000 */
[C---:B------:R-:W-:Y:S01]  /*2420*/  FFMA.FTZ R7, R0.reuse, R7, R6 ;  /* 0x0000000700077223 */ /* 0x040fe20000010006 */
[----:B-1----:R-:W-:Y:S01]  /*2430*/  FMUL.FTZ R92, R93, R92 ;  /* 0x0000005c5d5c7220 */ /* 0x002fe20000410000 */
[----:B------:R-:W-:Y:S01]  /*2440*/  FMUL.FTZ R6, R99, R94 ;  /* 0x0000005e63067220 */ /* 0x000fe20000410000 */
[----:B------:R-:W-:Y:S01]  /*2450*/  FFMA.FTZ R4, R0, R5, -R9 ;  /* 0x0000000500047223 */ /* 0x000fe20000010809 */
[----:B------:R-:W-:-:S02]  /*2460*/  FADD.FTZ R7, RZ, R7 ;  /* 0x00000007ff077221 */ /* 0x000fc40000010000 */
[----:B------:R-:W1:Y:S01]  /*2470*/  MUFU.COS R34, R33 ;  /* 0x0000002100227308 */ /* 0x000e620000000000 */
[----:B------:R-:W-:Y:S01]  /*2480*/  FADD.FTZ R9, R4, R67 ;  /* 0x0000004304097221 */ /* 0x000fe20000010000 */
[----:B---3--:R-:W-:Y:S01]  /*2490*/  FMUL.FTZ R93, R93, R8 ;  /* 0x000000085d5d7220 */ /* 0x008fe20000410000 */
[C---:B------:R-:W-:Y:S01]  /*24a0*/  FMUL.FTZ R10, R90.reuse, R7 ;  /* 0x000000075a0a7220 */ /* 0x040fe20000410000 */
[C---:B------:R-:W-:Y:S01]  /*24b0*/  FMUL.FTZ R4, R101.reuse, R94 ;  /* 0x0000005e65047220 */ /* 0x040fe20000410000 */
[-C--:B------:R-:W-:Y:S01]  /*24c0*/  FMUL.FTZ R8, R90, R9.reuse ;  /* 0x000000095a087220 */ /* 0x080fe20000410000 */
[-C--:B------:R-:W-:Y:S01]  /*24d0*/  FFMA.FTZ R6, R101, R96.reuse, R6 ;  /* 0x0000006065067223 */ /* 0x080fe20000010006 */
[C---:B------:R-:W-:Y:S01]  /*24e0*/  FFMA.FTZ R10, R85.reuse, R9, -R10 ;  /* 0x00000009550a7223 */ /* 0x040fe2000001080a */
[----:B------:R-:W2:Y:S01]  /*24f0*/  MUFU.SIN R14, R33 ;  /* 0x00000021000e7308 */ /* 0x000ea20000000400 */
[----:B------:R-:W-:Y:S01]  /*2500*/  FFMA.FTZ R7, R85, R7, R8 ;  /* 0x0000000755077223 */ /* 0x000fe20000010008 */
[----:B------:R-:W-:Y:S01]  /*2510*/  FFMA.FTZ R4, R99, R96, -R4 ;  /* 0x0000006063047223 */ /* 0x000fe20000010804 */
[C---:B------:R-:W-:Y:S01]  /*2520*/  FMUL.FTZ R8, R95.reuse, R6 ;  /* 0x000000065f087220 */ /* 0x040fe20000410000 */
[----:B------:R-:W-:Y:S01]  /*2530*/  FADD.FTZ R10, R10, R75 ;  /* 0x0000004b0a0a7221 */ /* 0x000fe20000010000 */
[----:B------:R-:W-:Y:S01]  /*2540*/  FADD.FTZ R12, RZ, R7 ;  /* 0x00000007ff0c7221 */ /* 0x000fe20000010000 */
[-C--:B------:R-:W-:Y:S01]  /*2550*/  FMUL.FTZ R5, R95, R4.reuse ;  /* 0x000000045f057220 */ /* 0x080fe20000410000 */
[----:B------:R-:W-:Y:S01]  /*2560*/  FFMA.FTZ R8, R97, R4, -R8 ;  /* 0x0000000461087223 */ /* 0x000fe20000010808 */
[----:B------:R-:W-:Y:S01]  /*2570*/  MOV R7, R82 ;  /* 0x0000005200077202 */ /* 0x000fe20000000f00 */
[----:B-1----:R-:W-:Y:S01]  /*2580*/  FMUL.FTZ R89, R91, R34 ;  /* 0x000000225b597220 */ /* 0x002fe20000410000 */
[----:B------:R-:W-:Y:S01]  /*2590*/  FFMA.FTZ R9, R97, R6, R5 ;  /* 0x0000000661097223 */ /* 0x000fe20000010005 */
[----:B------:R-:W-:-:S02]  /*25a0*/  MOV R6, R81 ;  /* 0x0000005100067202 */ /* 0x000fc40000000f00 */
[----:B------:R-:W-:Y:S01]  /*25b0*/  MOV R4, R83 ;  /* 0x0000005300047202 */ /* 0x000fe20000000f00 */
[----:B--2---:R-:W-:Y:S01]  /*25c0*/  FMUL.FTZ R91, R91, R14 ;  /* 0x0000000e5b5b7220 */ /* 0x004fe20000410000 */
[C---:B------:R-:W-:Y:S01]  /*25d0*/  FMUL.FTZ R11, R86.reuse, R9 ;  /* 0x00000009560b7220 */ /* 0x040fe20000410000 */
[----:B------:R-:W-:Y:S01]  /*25e0*/  MOV R5, R80 ;  /* 0x0000005000057202 */ /* 0x000fe20000000f00 */
[----:B------:R1:W2:Y:S01]  /*25f0*/  LDG.E.64 R32, desc[UR16][R6.64] ;  /* 0x0000001006207981 */ /* 0x0002a2000c1e1b00 */
[C---:B------:R-:W-:Y:S01]  /*2600*/  FMUL.FTZ R14, R91.reuse, R12 ;  /* 0x0000000c5b0e7220 */ /* 0x040fe20000410000 */
[----:B------:R-:W-:Y:S01]  /*2610*/  FMUL.FTZ R36, R91, R10 ;  /* 0x0000000a5b247220 */ /* 0x000fe20000410000 */
[----:B------:R-:W-:Y:S01]  /*2620*/  FFMA.FTZ R11, R87, R8, -R11 ;  /* 0x00000008570b7223 */ /* 0x000fe2000001080b */
[----:B------:R3:W2:Y:S01]  /*2630*/  LDG.E.64 R34, desc[UR16][R4.64] ;  /* 0x0000001004227981 */ /* 0x0006a2000c1e1b00 */
[C---:B------:R-:W-:Y:S01]  /*2640*/  FFMA.FTZ R14, R89.reuse, R10, -R14 ;  /* 0x0000000a590e7223 */ /* 0x040fe2000001080e */
[----:B------:R-:W-:Y:S01]  /*2650*/  FMUL.FTZ R10, R86, R8 ;  /* 0x00000008560a7220 */ /* 0x000fe20000410000 */
[----:B------:R-:W-:-:S02]  /*2660*/  FFMA.FTZ R36, R89, R12, R36 ;  /* 0x0000000c59247223 */ /* 0x000fc40000010024 */
[----:B------:R-:W-:Y:S01]  /*2670*/  FADD.FTZ R14, R14, R69 ;  /* 0x000000450e0e7221 */ /* 0x000fe20000010000 */
[----:B------:R-:W-:Y:S01]  /*2680*/  FFMA.FTZ R9, R87, R9, R10 ;  /* 0x0000000957097223 */ /* 0x000fe2000001000a */
[----:B------:R-:W-:Y:S02]  /*2690*/  FADD.FTZ R36, RZ, R36 ;  /* 0x00000024ff247221 */ /* 0x000fe40000010000 */
[C---:B------:R-:W-:Y:S01]  /*26a0*/  FMUL.FTZ R13, R93.reuse, R14 ;  /* 0x0000000e5d0d7220 */ /* 0x040fe20000410000 */
[C---:B-1----:R-:W-:Y:S01]  /*26b0*/  FMUL.FTZ R7, R88.reuse, R9 ;  /* 0x0000000958077220 */ /* 0x042fe20000410000 */
[-C--:B---3--:R-:W-:Y:S01]  /*26c0*/  FMUL.FTZ R5, R93, R36.reuse ;  /* 0x000000245d057220 */ /* 0x088fe20000410000 */
[-C--:B------:R-:W-:Y:S01]  /*26d0*/  FMUL.FTZ R6, R88, R11.reuse ;  /* 0x0000000b58067220 */ /* 0x080fe20000410000 */
[----:B------:R-:W-:Y:S01]  /*26e0*/  FFMA.FTZ R13, R92, R36, R13 ;  /* 0x000000245c0d7223 */ /* 0x000fe2000001000d */
[----:B------:R-:W-:Y:S01]  /*26f0*/  FFMA.FTZ R7, R0, R11, -R7 ;  /* 0x0000000b00077223 */ /* 0x000fe20000010807 */
[----:B------:R-:W-:Y:S01]  /*2700*/  FFMA.FTZ R14, R92, R14, -R5 ;  /* 0x0000000e5c0e7223 */ /* 0x000fe20000010805 */
[----:B------:R-:W-:Y:S01]  /*2710*/  FFMA.FTZ R6, R0, R9, R6 ;  /* 0x0000000900067223 */ /* 0x000fe20000010006 */
[----:B------:R-:W-:Y:S01]  /*2720*/  FADD.FTZ R98, RZ, R13 ;  /* 0x0000000dff627221 */ /* 0x000fe20000010000 */
[----:B------:R-:W-:Y:S01]  /*2730*/  FMUL.FTZ R8, R90, R7 ;  /* 0x000000075a087220 */ /* 0x000fe20000410000 */
[----:B------:R-:W-:Y:S01]  /*2740*/  FADD.FTZ R103, R14, R77 ;  /* 0x0000004d0e677221 */ /* 0x000fe20000010000 */
[----:B------:R-:W-:-:S02]  /*2750*/  FMUL.FTZ R4, R90, R6 ;  /* 0x000000065a047220 */ /* 0x000fc40000410000 */
        /* <DEDUP_REMOVED lines=11> */
[----:B------:R-:W-:-:S04]  /*2810*/  FFMA.FTZ R105, R92, R6, -R105 ;  /* 0x000000065c697223 */ /* 0x000fc80000010869 */
        /* <DEDUP_REMOVED lines=118> */
[-C--:B------:R-:W-:Y:S01]  /*2f80*/  FMUL.FTZ R99, R95, R36.reuse ;  /* 0x000000245f637220 */ /* 0x080fe20000410000 */
[-C--:B--2---:R-:W-:Y:S02]  /*2f90*/  FMUL.FTZ R95, R33, R35.reuse ;  /* 0x00000023215f7220 */ /* 0x084fe40000410000 */
[C---:B------:R-:W-:Y:S01]  /*2fa0*/  FFMA.FTZ R96, R97.reuse, R36, -R94 ;  /* 0x0000002461607223 */ /* 0x040fe2000001085e */
[----:B------:R-:W-:Y:S01]  /*2fb0*/  FFMA.FTZ R99, R97, R14, R99 ;  /* 0x0000000e61637223 */ /* 0x000fe20000010063 */
[C---:B------:R-:W-:Y:S01]  /*2fc0*/  FMUL.FTZ R94, R32.reuse, R35 ;  /* 0x00000023205e7220 */ /* 0x040fe20000410000 */
[----:B------:R-:W-:Y:S01]  /*2fd0*/  FFMA.FTZ R32, R32, R34, -R95 ;  /* 0x0000002220207223 */ /* 0x000fe2000001085f */
[----:B------:R-:W-:Y:S01]  /*2fe0*/  ISETP.NE.AND P1, PT, R42, RZ, PT ;  /* 0x000000ff2a00720c */ /* 0x000fe20003f25270 */
[----:B------:R-:W-:Y:S01]  /*2ff0*/  FADD.FTZ R35, RZ, R99 ;  /* 0x00000063ff237221 */ /* 0x000fe20000010000 */
[----:B------:R-:W-:-:S03]  /*3000*/  FADD.FTZ R95, R96, R65 ;  /* 0x00000041605f7221 */ /* 0x000fc60000010000 */
[C---:B------:R-:W-:Y:S01]  /*3010*/  FMUL.FTZ R96, R86.reuse, R35 ;  /* 0x0000002356607220 */ /* 0x040fe20000410000 */
[----:B------:R-:W-:Y:S01]  /*3020*/  FMUL.FTZ R86, R86, R95 ;  /* 0x0000005f56567220 */ /* 0x000fe20000410000 */
[----:B------:R-:W-:-:S03]  /*3030*/  FMUL.FTZ R97, R5, R11 ;  /* 0x0000000b05617220 */ /* 0x000fc60000410000 */
[C---:B------:R-:W-:Y:S01]  /*3040*/  FFMA.FTZ R86, R87.reuse, R35, R86 ;  /* 0x0000002357567223 */ /* 0x040fe20000010056 */
[----:B------:R-:W-:Y:S01]  /*3050*/  FFMA.FTZ R96, R87, R95, -R96 ;  /* 0x0000005f57607223 */ /* 0x000fe20000010860 */
[-C--:B------:R-:W-:Y:S01]  /*3060*/  FFMA.FTZ R99, R4, R10.reuse, -R97 ;  /* 0x0000000a04637223 */ /* 0x080fe20000010861 */
[----:B------:R-:W0:Y:S01]  /*3070*/  @!P1 LDC.64 R12, c[0x0][0x480] ;  /* 0x00012000ff0c9b82 */ /* 0x000e220000000a00 */
[----:B------:R-:W-:Y:S01]  /*3080*/  FADD.FTZ R100, RZ, R86 ;  /* 0x00000056ff647221 */ /* 0x000fe20000010000 */
[C---:B------:R-:W-:Y:S01]  /*3090*/  FMUL.FTZ R101, R5.reuse, R10 ;  /* 0x0000000a05657220 */ /* 0x040fe20000410000 */
[C---:B------:R-:W-:Y:S01]  /*30a0*/  FMUL.FTZ R97, R5.reuse, R9 ;  /* 0x0000000905617220 */ /* 0x040fe20000410000 */
[----:B------:R-:W-:Y:S01]  /*30b0*/  FMUL.FTZ R10, R5, R8 ;  /* 0x00000008050a7220 */ /* 0x000fe20000410000 */
[----:B------:R-:W-:Y:S01]  /*30c0*/  FADD.FTZ R5, R96, R73 ;  /* 0x0000004960057221 */ /* 0x000fe20000010000 */
[----:B------:R-:W-:Y:S01]  /*30d0*/  FMUL.FTZ R87, R88, R100 ;  /* 0x0000006458577220 */ /* 0x000fe20000410000 */
[----:B------:R-:W-:-:S02]  /*30e0*/  FFMA.FTZ R8, R4, R8, -R97 ;  /* 0x0000000804087223 */ /* 0x000fc40000010861 */
[-C--:B------:R-:W-:Y:S01]  /*30f0*/  FMUL.FTZ R97, R88, R5.reuse ;  /* 0x0000000558617220 */ /* 0x080fe20000410000 */
[----:B------:R-:W-:-:S03]  /*3100*/  FFMA.FTZ R86, R0, R5, -R87 ;  /* 0x0000000500567223 */ /* 0x000fc60000010857 */
[----:B------:R-:W-:Y:S01]  /*3110*/  FFMA.FTZ R97, R0, R100, R97 ;  /* 0x0000006400617223 */ /* 0x000fe20000010061 */
[----:B------:R-:W-:-:S03]  /*3120*/  FADD.FTZ R87, R86, R67 ;  /* 0x0000004356577221 */ /* 0x000fc60000010000 */
[----:B------:R-:W-:Y:S01]  /*3130*/  FADD.FTZ R97, RZ, R97 ;  /* 0x00000061ff617221 */ /* 0x000fe20000010000 */
[----:B------:R-:W-:Y:S01]  /*3140*/  FMUL.FTZ R0, R90, R87 ;  /* 0x000000575a007220 */ /* 0x000fe20000410000 */
[----:B------:R-:W-:Y:S01]  /*3150*/  FFMA.FTZ R94, R33, R34, R94 ;  /* 0x00000022215e7223 */ /* 0x000fe2000001005e */
[----:B------:R-:W-:Y:S01]  /*3160*/  @!P1 IADD3 R98, P2, PT, R50, UR6, RZ ;  /* 0x0000000632629c10 */ /* 0x000fe2000ff5e0ff */
[-C--:B------:R-:W-:Y:S01]  /*3170*/  FMUL.FTZ R90, R90, R97.reuse ;  /* 0x000000615a5a7220 */ /* 0x080fe20000410000 */
[C---:B------:R-:W-:Y:S01]  /*3180*/  FFMA.FTZ R0, R85.reuse, R97, R0 ;  /* 0x0000006155007223 */ /* 0x040fe20000010000 */
[C---:B------:R-:W-:Y:S01]  /*3190*/  FFMA.FTZ R9, R4.reuse, R9, R10 ;  /* 0x0000000904097223 */ /* 0x040fe2000001000a */
[----:B------:R-:W-:Y:S01]  /*31a0*/  FFMA.FTZ R4, R4, R11, R101 ;  /* 0x0000000b04047223 */ /* 0x000fe20000010065 */
[----:B------:R-:W-:Y:S01]  /*31b0*/  FMUL.FTZ R37, R94, R37 ;  /* 0x000000255e257220 */ /* 0x000fe20000410000 */
[----:B------:R-:W-:Y:S01]  /*31c0*/  @!P1 LEA.HI.X.SX32 R10, R50, RZ, 0x1, P2 ;  /* 0x000000ff320a9211 */ /* 0x000fe200010f0eff */
[----:B------:R-:W-:Y:S01]  /*31d0*/  FFMA.FTZ R90, R85, R87, -R90 ;  /* 0x00000057555a7223 */ /* 0x000fe2000001085a */
[----:B------:R-:W-:Y:S01]  /*31e0*/  FADD.FTZ R33, RZ, R0 ;  /* 0x00000000ff217221 */ /* 0x000fe20000010000 */
[----:B0-----:R-:W-:Y:S01]  /*31f0*/  @!P1 LEA R12, P2, R98, R12, 0x4 ;  /* 0x0000000c620c9211 */ /* 0x001fe200078420ff */
[----:B------:R-:W-:Y:S01]  /*3200*/  FADD.FTZ R11, R7, R4 ;  /* 0x00000004070b7221 */ /* 0x000fe20000010000 */
[----:B------:R-:W-:Y:S01]  /*3210*/  FFMA.FTZ R4, R32, R15, -R37 ;  /* 0x0000000f20047223 */ /* 0x000fe20000010825 */
[----:B------:R-:W-:Y:S01]  /*3220*/  FADD.FTZ R90, R90, R75 ;  /* 0x0000004b5a5a7221 */ /* 0x000fe20000010000 */
[C---:B------:R-:W-:Y:S01]  /*3230*/  FMUL.FTZ R0, R91.reuse, R33 ;  /* 0x000000215b007220 */ /* 0x040fe20000410000 */
[----:B------:R-:W-:Y:S01]  /*3240*/  @!P1 LEA.HI.X R13, R98, R13, R10, 0x4, P2 ;  /* 0x0000000d620d9211 */ /* 0x000fe200010f240a */
[----:B------:R-:W-:Y:S01]  /*3250*/  FADD.FTZ R10, R6, R99 ;  /* 0x00000063060a7221 */ /* 0x000fe20000010000 */
[----:B------:R-:W-:Y:S01]  /*3260*/  FMUL.FTZ R7, R94, R14 ;  /* 0x0000000e5e077220 */ /* 0x000fe20000410000 */
[----:B------:R-:W-:Y:S01]  /*3270*/  FFMA.FTZ R55, R4, 2, R55 ;  /* 0x4000000004377823 */ /* 0x000fe20000010037 */
[-C--:B------:R-:W-:Y:S01]  /*3280*/  FMUL.FTZ R4, R91, R90.reuse ;  /* 0x0000005a5b047220 */ /* 0x080fe20000410000 */
[C---:B------:R-:W-:Y:S01]  /*3290*/  FFMA.FTZ R0, R89.reuse, R90, -R0 ;  /* 0x0000005a59007223 */ /* 0x040fe20000010800 */
[----:B------:R-:W-:Y:S01]  /*32a0*/  FFMA.FTZ R7, R32, R36, -R7 ;  /* 0x0000002420077223 */ /* 0x000fe20000010807 */
[----:B------:R-:W-:Y:S01]  /*32b0*/  @!P1 STG.E.128 desc[UR16][R12.64], R8 ;  /* 0x000000080c009986 */ /* 0x000fe2000c101d10 */
[----:B------:R-:W-:Y:S01]  /*32c0*/  FMUL.FTZ R6, R94, R100 ;  /* 0x000000645e067220 */ /* 0x000fe20000410000 */
[----:B------:R-:W-:-:S02]  /*32d0*/  FFMA.FTZ R4, R89, R33, R4 ;  /* 0x0000002159047223 */ /* 0x000fc40000010004 */
[----:B------:R0:W-:Y:S01]  /*32e0*/  @!P1 STS.128 [UR5], R8 ;  /* 0x00000008ff009988 */ /* 0x0001e20008000c05 */
[----:B------:R-:W-:Y:S01]  /*32f0*/  FFMA.FTZ R56, R7, 2, R56 ;  /* 0x4000000007387823 */ /* 0x000fe20000010038 */
[----:B------:R-:W-:Y:S01]  /*3300*/  FFMA.FTZ R7, R32, R5, -R6 ;  /* 0x0000000520077223 */ /* 0x000fe20000010806 */
[----:B------:R-:W-:Y:S01]  /*3310*/  FADD.FTZ R6, RZ, R4 ;  /* 0x00000004ff067221 */ /* 0x000fe20000010000 */
[----:B------:R-:W-:Y:S01]  /*3320*/  FMUL.FTZ R35, R94, R35 ;  /* 0x000000235e237220 */ /* 0x000fe20000410000 */
[----:B------:R-:W-:Y:S01]  /*3330*/  UIADD3 UR7, UPT, UPT, UR7, 0x1, URZ ;  /* 0x0000000107077890 */ /* 0x000fe2000fffe0ff */
[----:B0-----:R-:W-:-:S04]  /*3340*/  FADD.FTZ R8, R0, R69 ;  /* 0x0000004500087221 */ /* 0x001fc80000010000 */
[C---:B------:R-:W-:Y:S01]  /*3350*/  FMUL.FTZ R5, R93.reuse, R8 ;  /* 0x000000085d057220 */ /* 0x040fe20000410000 */
[-C--:B------:R-:W-:Y:S01]  /*3360*/  FMUL.FTZ R93, R93, R6.reuse ;  /* 0x000000065d5d7220 */ /* 0x080fe20000410000 */
[----:B------:R-:W-:Y:S02]  /*3370*/  FFMA.FTZ R0, R32, R95, -R35 ;  /* 0x0000005f20007223 */ /* 0x000fe40000010823 */
[----:B------:R-:W-:Y:S01]  /*3380*/  FFMA.FTZ R4, R92, R6, R5 ;  /* 0x000000065c047223 */ /* 0x000fe20000010005 */
[----:B------:R-:W-:Y:S01]  /*3390*/  FFMA.FTZ R70, R7, 2, R70 ;  /* 0x4000000007467823 */ /* 0x000fe20000010046 */
[----:B------:R-:W-:Y:S01]  /*33a0*/  FMUL.FTZ R7, R94, R97 ;  /* 0x000000615e077220 */ /* 0x000fe20000410000 */
[----:B------:R-:W-:Y:S01]  /*33b0*/  FFMA.FTZ R92, R92, R8, -R93 ;  /* 0x000000085c5c7223 */ /* 0x000fe2000001085d */
[----:B------:R-:W-:Y:S01]  /*33c0*/  FADD.FTZ R4, RZ, R4 ;  /* 0x00000004ff047221 */ /* 0x000fe20000010000 */
[----:B------:R-:W-:Y:S01]  /*33d0*/  UISETP.NE.AND UP1, UPT, UR7, URZ, UPT ;  /* 0x000000ff0700728c */ /* 0x000fe2000bf25270 */
[----:B------:R-:W-:Y:S01]  /*33e0*/  FFMA.FTZ R57, R0, 2, R57 ;  /* 0x4000000000397823 */ /* 0x000fe20000010039 */
[----:B------:R-:W-:Y:S01]  /*33f0*/  FFMA.FTZ R0, R32, R87, -R7 ;  /* 0x0000005720007223 */ /* 0x000fe20000010807 */
[C---:B------:R-:W-:Y:S01]  /*3400*/  FMUL.FTZ R5, R94.reuse, R33 ;  /* 0x000000215e057220 */ /* 0x040fe20000410000 */
[C---:B------:R-:W-:Y:S01]  /*3410*/  FMUL.FTZ R7, R94.reuse, R6 ;  /* 0x000000065e077220 */ /* 0x040fe20000410000 */
[----:B------:R-:W-:Y:S01]  /*3420*/  FMUL.FTZ R4, R94, R4 ;  /* 0x000000045e047220 */ /* 0x000fe20000410000 */
[----:B------:R-:W-:Y:S01]  /*3430*/  FADD.FTZ R9, R92, R77 ;  /* 0x0000004d5c097221 */ /* 0x000fe20000010000 */
[----:B------:R-:W-:Y:S01]  /*3440*/  FFMA.FTZ R59, R0, 2, R59 ;  /* 0x40000000003b7823 */ /* 0x000fe2000001003b */
[C---:B------:R-:W-:Y:S01]  /*3450*/  FFMA.FTZ R5, R32.reuse, R90, -R5 ;  /* 0x0000005a20057223 */ /* 0x040fe20000010805 */
[C---:B------:R-:W-:Y:S01]  /*3460*/  FFMA.FTZ R0, R32.reuse, R8, -R7 ;  /* 0x0000000820007223 */ /* 0x040fe20000010807 */
[----:B------:R-:W-:Y:S01]  /*3470*/  FFMA.FTZ R9, R32, R9, -R4 ;  /* 0x0000000920097223 */ /* 0x000fe20000010804 */
[----:B------:R-:W-:-:S02]  /*3480*/  LEA R83, P1, R30, R83, 0x3 ;  /* 0x000000531e537211 */ /* 0x000fc400078218ff */
[----:B------:R-:W-:Y:S02]  /*3490*/  LEA R81, P2, R28, R81, 0x3 ;  /* 0x000000511c517211 */ /* 0x000fe400078418ff */
[----:B------:R-:W-:Y:S01]  /*34a0*/  LEA R79, P3, R26, R79, 0x3 ;  /* 0x0000004f1a4f7211 */ /* 0x000fe200078618ff */
[----:B------:R-:W-:Y:S01]  /*34b0*/  FFMA.FTZ R74, R5, 2, R74 ;  /* 0x40000000054a7823 */ /* 0x000fe2000001004a */
[----:B------:R-:W-:Y:S01]  /*34c0*/  FFMA.FTZ R61, R0, 2, R61 ;  /* 0x40000000003d7823 */ /* 0x000fe2000001003d */
[----:B------:R-:W-:Y:S01]  /*34d0*/  FFMA.FTZ R78, R9, 2, R78 ;  /* 0x40000000094e7823 */ /* 0x000fe2000001004e */
[----:B------:R-:W-:Y:S02]  /*34e0*/  IADD3.X R80, PT, PT, R80, R31, RZ, P1, !PT ;  /* 0x0000001f50507210 */ /* 0x000fe40000ffe4ff */
[----:B------:R-:W-:Y:S02]  /*34f0*/  IADD3.X R82, PT, PT, R82, R29, RZ, P2, !PT ;  /* 0x0000001d52527210 */ /* 0x000fe400017fe4ff */
[----:B------:R-:W-:Y:S01]  /*3500*/  IADD3.X R84, PT, PT, R84, R53, RZ, P3, !PT ;  /* 0x0000003554547210 */ /* 0x000fe20001ffe4ff */
[----:B------:R-:W-:-:S02]  /*3510*/  UIADD3 UR6, UPT, UPT, UR6, 0x1, URZ ;  /* 0x0000000106067890 */ /* 0x000fc4000fffe0ff */
[----:B------:R-:W-:Y:S01]  /*3520*/  UIADD3 UR5, UPT, UPT, UR5, 0x10, URZ ;  /* 0x0000001005057890 */ /* 0x000fe2000fffe0ff */
[----:B------:R-:W-:Y:S11]  /*3530*/  BRA.U UP1, `(.L_x_2137) ;  /* 0xffffffe901687547 */ /* 0x000ff6000b83ffff */
.L_x_2136:
[----:B------:R-:W-:Y:S01]  /*3540*/  BAR.SYNC.DEFER_BLOCKING 0x0 ;  /* 0x0000000000007b1d */ /* 0x000fe20000010000 */
[----:B------:R-:W-:Y:S01]  /*3550*/  USHF.L.U32 UR5, UR4, 0x8, URZ ;  /* 0x0000000804057899 */ /* 0x000fe200080006ff */
[----:B------:R-:W-:-:S05]  /*3560*/  F2FP.BF16.F32.PACK_AB R6, R74, R59 ;  /* 0x0000003b4a06723e */ /* 0x000fca00000010ff */
[----:B------:R-:W-:Y:S02]  /*3570*/  IADD3 R7, P0, PT, R24, UR5, RZ ;  /* 0x0000000518077c10 */ /* 0x000fe4000ff1e0ff */
[----:B------:R-:W-:Y:S02]  /*3580*/  IADD3 R5, P1, PT, R22, UR5, RZ ;  /* 0x0000000516057c10 */ /* 0x000fe4000ff3e0ff */
[----:B------:R-:W-:Y:S02]  /*3590*/  IADD3.X R4, PT, PT, RZ, R47, RZ, P0, !PT ;  /* 0x0000002fff047210 */ /* 0x000fe400007fe4ff */
[----:B------:R-:W-:Y:S02]  /*35a0*/  IADD3.X R0, PT, PT, RZ, R48, RZ, P1, !PT ;  /* 0x00000030ff007210 */ /* 0x000fe40000ffe4ff */
[----:B------:R-:W-:Y:S02]  /*35b0*/  LEA R12, P0, R7, R18, 0x1 ;  /* 0x00000012070c7211 */ /* 0x000fe400078008ff */
[----:B------:R-:W-:-:S02]  /*35c0*/  LEA R8, P1, R5, R16, 0x1 ;  /* 0x0000001005087211 */ /* 0x000fc400078208ff */
[----:B------:R-:W-:Y:S02]  /*35d0*/  LEA.HI.X R13, R7, R19, R4, 0x1, P0 ;  /* 0x00000013070d7211 */ /* 0x000fe400000f0c04 */
[----:B------:R-:W-:Y:S02]  /*35e0*/  LEA.HI.X R9, R5, R17, R0, 0x1, P1 ;  /* 0x0000001105097211 */ /* 0x000fe400008f0c00 */
[----:B------:R-:W-:Y:S02]  /*35f0*/  F2FP.BF16.F32.PACK_AB R7, R78, R61 ;  /* 0x0000003d4e07723e */ /* 0x000fe400000010ff */
[----:B------:R-:W-:Y:S02]  /*3600*/  F2FP.BF16.F32.PACK_AB R5, R70, R57 ;  /* 0x000000394605723e */ /* 0x000fe400000010ff */
[----:B------:R-:W-:-:S05]  /*3610*/  F2FP.BF16.F32.PACK_AB R4, R56, R55 ;  /* 0x000000373804723e */ /* 0x000fca00000010ff */
[----:B------:R0:W-:Y:S01]  /*3620*/  STG.E.128 desc[UR16][R12.64], R4 ;  /* 0x000000040c007986 */ /* 0x0001e2000c101d10 */
[----:B------:R-:W-:Y:S06]  /*3630*/  BAR.SYNC.DEFER_BLOCKING 0x0 ;  /* 0x0000000000007b1d */ /* 0x000fec0000010000 */
[----:B------:R-:W2:Y:S01]  /*3640*/  LDG.E.128 R8, desc[UR16][R8.64] ;  /* 0x0000001008087981 */ /* 0x000ea2000c1e1d00 */
[----:B------:R-:W-:Y:S01]  /*3650*/  UIADD3 UR4, UPT, UPT, UR4, 0x1, URZ ;  /* 0x0000000104047890 */ /* 0x000fe2000fffe0ff */
[----:B------:R-:W-:Y:S01]  /*3660*/  BAR.SYNC.DEFER_BLOCKING 0x0 ;  /* 0x0000000000007b1d */ /* 0x000fe20000010000 */
[----:B------:R-:W-:-:S04]  /*3670*/  IADD3 R54, P1, PT, R54, 0x200, RZ ;  /* 0x0000020036367810 */ /* 0x000fc80007f3e0ff */
[----:B------:R-:W-:Y:S02]  /*3680*/  IADD3.X R51, PT, PT, RZ, R51, RZ, P1, !PT ;  /* 0x00000033ff337210 */ /* 0x000fe40000ffe4ff */
[C---:B--2---:R-:W-:Y:S02]  /*3690*/  SHF.L.U32 R33, R10.reuse, 0x10, RZ ;  /* 0x000000100a217819 */ /* 0x044fe400000006ff */
[----:B0-----:R-:W-:Y:S02]  /*36a0*/  PRMT R6, R11, 0x7632, R6 ;  /* 0x000076320b067816 */ /* 0x001fe40000000006 */
[----:B------:R-:W-:Y:S01]  /*36b0*/  PRMT R10, R10, 0x7632, R10 ;  /* 0x000076320a0a7816 */ /* 0x000fe2000000000a */
[----:B------:R-:W-:Y:S01]  /*36c0*/  FMUL.FTZ R34, R33, -1.4426950216293334961 ;  /* 0xbfb8aa3b21227820 */ /* 0x000fe20000410000 */
[----:B------:R-:W-:Y:S02]  /*36d0*/  SHF.L.U32 R0, R8, 0x10, RZ ;  /* 0x0000001008007819 */ /* 0x000fe400000006ff */
[----:B------:R-:W-:-:S02]  /*36e0*/  SHF.L.U32 R15, R9, 0x10, RZ ;  /* 0x00000010090f7819 */ /* 0x000fc400000006ff */
[----:B------:R-:W-:Y:S01]  /*36f0*/  SHF.L.U32 R13, R11, 0x10, RZ ;  /* 0x000000100b0d7819 */ /* 0x000fe200000006ff */
[----:B------:R-:W-:Y:S01]  /*3700*/  FMUL.FTZ R14, R0, -1.4426950216293334961 ;  /* 0xbfb8aa3b000e7820 */ /* 0x000fe20000410000 */
[----:B------:R-:W-:Y:S01]  /*3710*/  PRMT R8, R8, 0x7632, R8 ;  /* 0x0000763208087816 */ /* 0x000fe20000000008 */
[----:B------:R-:W-:Y:S01]  /*3720*/  FMUL.FTZ R32, R15, -1.4426950216293334961 ;  /* 0xbfb8aa3b0f207820 */ /* 0x000fe20000410000 */
[----:B------:R-:W-:Y:S01]  /*3730*/  PRMT R9, R9, 0x7632, R9 ;  /* 0x0000763209097816 */ /* 0x000fe20000000009 */
[----:B------:R-:W-:Y:S01]  /*3740*/  FMUL.FTZ R7, R13, -1.4426950216293334961 ;  /* 0xbfb8aa3b0d077820 */ /* 0x000fe20000410000 */
[----:B------:R-:W-:Y:S01]  /*3750*/  SHF.L.U32 R35, R6, 0x10, RZ ;  /* 0x0000001006237819 */ /* 0x000fe200000006ff */
[----:B------:R-:W0:Y:S01]  /*3760*/  MUFU.EX2 R34, R34 ;  /* 0x0000002200227308 */ /* 0x000e220000000800 */
[----:B------:R-:W-:Y:S02]  /*3770*/  SHF.L.U32 R11, R10, 0x10, RZ ;  /* 0x000000100a0b7819 */ /* 0x000fe400000006ff */
[----:B------:R-:W-:Y:S01]  /*3780*/  SHF.L.U32 R8, R8, 0x10, RZ ;  /* 0x0000001008087819 */ /* 0x000fe200000006ff */
[----:B------:R-:W-:Y:S01]  /*3790*/  FMUL.FTZ R12, R35, -1.4426950216293334961 ;  /* 0xbfb8aa3b230c7820 */ /* 0x000fe20000410000 */
[----:B------:R-:W-:Y:S01]  /*37a0*/  SHF.L.U32 R9, R9, 0x10, RZ ;  /* 0x0000001009097819 */ /* 0x000fe200000006ff */
[----:B------:R-:W-:-:S02]  /*37b0*/  FMUL.FTZ R6, R11, -1.4426950216293334961 ;  /* 0xbfb8aa3b0b067820 */ /* 0x000fc40000410000 */
[----:B------:R-:W-:Y:S01]  /*37c0*/  FMUL.FTZ R4, R8, -1.4426950216293334961 ;  /* 0xbfb8aa3b08047820 */ /* 0x000fe20000410000 */
[----:B------:R-:W1:Y:S01]  /*37d0*/  MUFU.EX2 R32, R32 ;  /* 0x0000002000207308 */ /* 0x000e620000000800 */
[----:B------:R-:W-:-:S07]  /*37e0*/  FMUL.FTZ R5, R9, -1.4426950216293334961 ;  /* 0xbfb8aa3b09057820 */ /* 0x000fce0000410000 */
        /* <DEDUP_REMOVED lines=17> */
[----:B--2---:R-:W-:Y:S01]  /*3900*/  FMUL.FTZ R6, R15, R32 ;  /* 0x000000200f067220 */ /* 0x004fe20000410000 */
[----:B------:R-:W-:Y:S01]  /*3910*/  IADD3 R15, P0, PT, R20, UR5, RZ ;  /* 0x00000005140f7c10 */ /* 0x000fe2000ff1e0ff */
[----:B------:R-:W2:Y:S02]  /*3920*/  LDCU UR5, c[0x0][0x394] ;  /* 0x00007280ff0577ac */ /* 0x000ea40008000800 */
[----:B------:R-:W-:-:S03]  /*3930*/  FMUL.FTZ R57, R6, R57 ;  /* 0x0000003906397220 */ /* 0x000fc60000410000 */
[----:B------:R-:W3:Y:S01]  /*3940*/  MUFU.RCP R34, R34 ;  /* 0x0000002200227308 */ /* 0x000ee20000001000 */
[----:B0-----:R-:W-:-:S07]  /*3950*/  FMUL.FTZ R11, R11, R12 ;  /* 0x0000000c0b0b7220 */ /* 0x001fce0000410000 */
[----:B------:R3:W0:Y:S01]  /*3960*/  MUFU.RCP R60, R10 ;  /* 0x0000000a003c7308 */ /* 0x0006220000001000 */
[----:B-1----:R-:W-:-:S04]  /*3970*/  FMUL.FTZ R0, R0, R37 ;  /* 0x0000002500007220 */ /* 0x002fc80000410000 */
[----:B------:R-:W-:Y:S01]  /*3980*/  FMUL.FTZ R0, R0, R55 ;  /* 0x0000003700007220 */ /* 0x000fe20000410000 */
[----:B--2---:R-:W-:Y:S02]  /*3990*/  UISETP.GE.AND UP1, UPT, UR4, UR5, UPT ;  /* 0x000000050400728c */ /* 0x004fe4000bf26270 */
[----:B------:R1:W2:Y:S01]  /*39a0*/  MUFU.RCP R63, R4 ;  /* 0x00000004003f7308 */ /* 0x0002a20000001000 */
[----:B---3--:R-:W-:-:S04]  /*39b0*/  FMUL.FTZ R10, R33, R34 ;  /* 0x00000022210a7220 */ /* 0x008fc80000410000 */
[----:B------:R-:W-:-:S03]  /*39c0*/  FMUL.FTZ R6, R10, R59 ;  /* 0x0000003b0a067220 */ /* 0x000fc60000410000 */
[----:B------:R3:W4:Y:S01]  /*39d0*/  MUFU.RCP R58, R7 ;  /* 0x00000007003a7308 */ /* 0x0007220000001000 */
[----:B0-----:R-:W-:Y:S01]  /*39e0*/  FMUL.FTZ R14, R13, R60 ;  /* 0x0000003c0d0e7220 */ /* 0x001fe20000410000 */
[----:B-1----:R-:W-:Y:S01]  /*39f0*/  IADD3.X R4, PT, PT, RZ, R49, RZ, P0, !PT ;  /* 0x00000031ff047210 */ /* 0x002fe200007fe4ff */
[----:B------:R-:W-:-:S05]  /*3a00*/  FMUL.FTZ R13, R11, R74 ;  /* 0x0000004a0b0d7220 */ /* 0x000fca0000410000 */
[----:B------:R-:W0:Y:S01]  /*3a10*/  MUFU.RCP R36, R36 ;  /* 0x0000002400247308 */ /* 0x000e220000001000 */
[----:B--2---:R-:W-:Y:S01]  /*3a20*/  FMUL.FTZ R5, R8, R63 ;  /* 0x0000003f08057220 */ /* 0x004fe20000410000 */
[----:B---3--:R-:W-:Y:S01]  /*3a30*/  FMUL.FTZ R7, R14, R61 ;  /* 0x0000003d0e077220 */ /* 0x008fe20000410000 */
[----:B------:R-:W-:Y:S02]  /*3a40*/  LEA R8, P0, R15, R2, 0x1 ;  /* 0x000000020f087211 */ /* 0x000fe400078008ff */
[----:B------:R-:W-:Y:S01]  /*3a50*/  FMUL.FTZ R11, R5, R56 ;  /* 0x00000038050b7220 */ /* 0x000fe20000410000 */
[----:B------:R-:W-:Y:S01]  /*3a60*/  F2FP.BF16.F32.PACK_AB R6, R13, R6 ;  /* 0x000000060d06723e */ /* 0x000fe200000010ff */
[----:B----4-:R-:W-:-:S04]  /*3a70*/  FMUL.FTZ R9, R9, R58 ;  /* 0x0000003a09097220 */ /* 0x010fc80000410000 */
[----:B------:R-:W-:Y:S01]  /*3a80*/  FMUL.FTZ R70, R9, R70 ;  /* 0x0000004609467220 */ /* 0x000fe20000410000 */
[----:B------:R-:W-:Y:S02]  /*3a90*/  LEA.HI.X R9, R15, R3, R4, 0x1, P0 ;  /* 0x000000030f097211 */ /* 0x000fe400000f0c04 */
[----:B------:R-:W-:Y:S01]  /*3aa0*/  F2FP.BF16.F32.PACK_AB R4, R11, R0 ;  /* 0x000000000b04723e */ /* 0x000fe200000010ff */
[----:B0-----:R-:W-:Y:S01]  /*3ab0*/  FMUL.FTZ R35, R35, R36 ;  /* 0x0000002423237220 */ /* 0x001fe20000410000 */
[----:B------:R-:W-:Y:S02]  /*3ac0*/  F2FP.BF16.F32.PACK_AB R5, R70, R57 ;  /* 0x000000394605723e */ /* 0x000fe400000010ff */
[----:B------:R-:W-:Y:S01]  /*3ad0*/  IADD3 R52, P0, PT, R52, 0x200, RZ ;  /* 0x0000020034347810 */ /* 0x000fe20007f1e0ff */
[----:B------:R-:W-:-:S03]  /*3ae0*/  FMUL.FTZ R78, R35, R78 ;  /* 0x0000004e234e7220 */ /* 0x000fc60000410000 */
[----:B------:R-:W-:Y:S02]  /*3af0*/  IADD3.X R27, PT, PT, RZ, R27, RZ, P0, !PT ;  /* 0x0000001bff1b7210 */ /* 0x000fe400007fe4ff */
[----:B------:R-:W-:-:S05]  /*3b00*/  F2FP.BF16.F32.PACK_AB R7, R78, R7 ;  /* 0x000000074e07723e */ /* 0x000fca00000010ff */
[----:B------:R0:W-:Y:S01]  /*3b10*/  STG.E.128 desc[UR16][R8.64], R4 ;  /* 0x0000000408007986 */ /* 0x0001e2000c101d10 */
[----:B------:R-:W-:Y:S05]  /*3b20*/  BRA.U !UP1, `(.L_x_2138) ;  /* 0xffffffc909d87547 */ /* 0x000fea000b83ffff */
[----:B------:R-:W-:Y:S05]  /*3b30*/  EXIT ;  /* 0x000000000000794d */ /* 0x000fea0003800000 */
.L_x_2139:
        /* <DEDUP_REMOVED lines=12> */
.L_x_5055:


//--------------------- .text._Z25selective_scan_fwd_kernelI32Selective_Scan_fwd_kernel_traitsILi32ELi8ELi1ELb1ELb0ELb1ELb0EN3c108BFloat16ENS1_7complexIfEEEEv13SSMParamsBase --------------------------
	.section	.text._Z25selective_scan_fwd_kernelI32Selective_Scan_fwd_kernel_traitsILi32ELi8ELi1ELb1ELb0ELb1ELb0EN3c108BFloat16ENS1_7complexIfEEEEv13SSMParamsBase,"ax",@progbits
	.align	128
        .global         _Z25selective_scan_fwd_kernelI32Selective_Scan_fwd_kernel_traitsILi32ELi8ELi1ELb1ELb0ELb1ELb0EN3c108BFloat16ENS1_7complexIfEEEEv13SSMParamsBase
        .type           _Z25selective_scan_fwd_kernelI32Selective_Scan_fwd_kernel_traitsILi32ELi8ELi1ELb1ELb0ELb1ELb0EN3c108BFloat16ENS1_7complexIfEEEEv13SSMParamsBase,@function
        .size           _Z25selective_scan_fwd_kernelI32Selective_Scan_fwd_kernel_traitsILi32ELi8ELi1ELb1ELb0ELb1ELb0EN3c108BFloat16ENS1_7complexIfEEEEv13SSMParamsBase,(.L_x_5056 - _Z25selective_scan_fwd_kernelI32Selective_Scan_fwd_kernel_traitsILi32ELi8ELi1ELb1ELb0ELb1ELb0EN3c108BFloat16ENS1_7complexIfEEEEv13SSMParamsBase)
        .other          _Z25selective_scan_fwd_kernelI32Selective_Scan_fwd_kernel_traitsILi32ELi8ELi1ELb1ELb0ELb1ELb0EN3c108BFloat16ENS1_7complexIfEEEEv13SSMParamsBase,@"STO_CUDA_ENTRY STV_DEFAULT"
_Z25selective_scan_fwd_kernelI32Selective_Scan_fwd_kernel_traitsILi32ELi8ELi1ELb1ELb0ELb1ELb0EN3c108BFloat16ENS1_7complexIfEEEEv13SSMParamsBase:
.text._Z25selective_scan_fwd_kernelI32Selective_Scan_fwd_kernel_traitsILi32ELi8ELi1ELb1ELb0ELb1ELb0EN3c108BFloat16ENS1_7complexIfEEEEv13SSMParamsBase:
        /* <DEDUP_REMOVED lines=21> */
[----:B------:R-:W-:-:S06]  /*0150*/  @P0 LEA.HI.X R3, R11, R3, RZ, 0x2, P2 ;  /* 0x000000030b030211 */ /* 0x000fcc00010f14ff */
[----:B------:R-:W1:Y:S01]  /*0160*/  LDC.64 R58, c[0x0][0x3e8] ;  /* 0x0000fa00ff3a7b82 */ /* 0x000e620000000a00 */
[----:B------:R0:W5:Y:S01]  /*0170*/  @P0 LDG.E R51, desc[UR16][R2.64] ;  /* 0x0000001002330981 */ /* 0x000162000c1e1900 */
[----:B---3--:R-:W-:Y:S01]  /*0180*/  IADD3 R6, PT, PT, R0, 0xffffffe, RZ ;  /* 0x0ffffffe00067810 */ /* 0x008fe20007ffe0ff */
[----:B----4-:R-:W-:Y:S01]  /*0190*/  UIMAD.WIDE.U32 UR6, UR18, UR12, URZ ;  /* 0x0000000c120672a5 */ /* 0x010fe2000f8e00ff */
[----:B0-----:R-:W-:Y:S02]  /*01a0*/  ISETP.GE.AND P4, PT, R17, 0x1, PT ;  /* 0x000000011100780c */ /* 0x001fe40003f86270 */
[----:B------:R0:W3:Y:S01]  /*01b0*/  F2I.FTZ.U32.TRUNC.NTZ R7, R6 ;  /* 0x0000000600077305 */ /* 0x0000e2000021f000 */
[C---:B------:R-:W-:Y:S02]  /*01c0*/  @P1 LEA R4, P3, R11.reuse, R4, 0x2 ;  /* 0x000000040b041211 */ /* 0x040fe400078610ff */
[----:B------:R-:W-:Y:S01]  /*01d0*/  IABS R0, R11 ;  /* 0x0000000b00007213 */ /* 0x000fe20000000000 */
[----:B------:R-:W-:Y:S01]  /*01e0*/  UIMAD.WIDE.U32 UR4, UR18, UR8, URZ ;  /* 0x00000008120472a5 */ /* 0x000fe2000f8e00ff */
[----:B------:R-:W-:Y:S01]  /*01f0*/  @P1 LEA.HI.X R5, R11, R5, RZ, 0x2, P3 ;  /* 0x000000050b051211 */ /* 0x000fe200018f14ff */
[----:B0-----:R-:W-:Y:S01]  /*0200*/  HFMA2 R6, -RZ, RZ, 0, 0 ;  /* 0x00000000ff067431 */ /* 0x001fe200000001ff */
[----:B---3--:R-:W-:Y:S01]  /*0210*/  IADD3 R10, PT, PT, RZ, -R7, RZ ;  /* 0x80000007ff0a7210 */ /* 0x008fe20007ffe0ff */
[----:B------:R-:W-:-:S02]  /*0220*/  UIMAD UR9, UR18, UR9, UR5 ;  /* 0x00000009120972a4 */ /* 0x000fc4000f8e0205 */
[----:B------:R0:W5:Y:S02]  /*0230*/  @P1 LDG.E R50, desc[UR16][R4.64] ;  /* 0x0000001004321981 */ /* 0x000164000c1e1900 */
[----:B------:R-:W-:-:S04]  /*0240*/  IMAD R3, R10, R9, RZ ;  /* 0x000000090a037224 */ /* 0x000fc800078e02ff */
[----:B------:R-:W-:-:S06]  /*0250*/  IMAD.HI.U32 R7, R7, R3, R6 ;  /* 0x0000000307077227 */ /* 0x000fcc00078e0006 */
[----:B------:R-:W-:-:S05]  /*0260*/  IMAD.HI.U32 R7, R7, R0, RZ ;  /* 0x0000000007077227 */ /* 0x000fca00078e00ff */
[----:B------:R-:W-:-:S05]  /*0270*/  IADD3 R2, PT, PT, -R7, RZ, RZ ;  /* 0x000000ff07027210 */ /* 0x000fca0007ffe1ff */
[----:B------:R-:W-:-:S05]  /*0280*/  IMAD R0, R9, R2, R0 ;  /* 0x0000000209007224 */ /* 0x000fca00078e0200 */
[----:B------:R-:W-:Y:S01]  /*0290*/  ISETP.GT.U32.AND P2, PT, R9, R0, PT ;  /* 0x000000000900720c */ /* 0x000fe20003f44070 */
[----:B------:R-:W-:Y:S01]  /*02a0*/  UIMAD UR8, UR18, UR13, UR7 ;  /* 0x0000000d120872a4 */ /* 0x000fe2000f8e0207 */
[----:B------:R-:W-:Y:S02]  /*02b0*/  MOV R3, UR5 ;  /* 0x0000000500037c02 */ /* 0x000fe40008000f00 */
[----:B0-----:R-:W-:Y:S02]  /*02c0*/  MOV R4, UR6 ;  /* 0x0000000600047c02 */ /* 0x001fe40008000f00 */
[----:B------:R-:W-:Y:S01]  /*02d0*/  MOV R5, UR7 ;  /* 0x0000000700057c02 */ /* 0x000fe20008000f00 */
[----:B------:R-:W0:Y:S01]  /*02e0*/  LDCU.64 UR6, c[0x0][0x3d0] ;  /* 0x00007a00ff0677ac */ /* 0x000e220008000a00 */
[----:B------:R-:W-:Y:S02]  /*02f0*/  LOP3.LUT R6, R11, R8, RZ, 0x3c, !PT ;  /* 0x000000080b067212 */ /* 0x000fe400078e3cff */
[----:B------:R-:W-:-:S02]  /*0300*/  MOV R2, UR4 ;  /* 0x0000000400027c02 */ /* 0x000fc40008000f00 */
[----:B------:R-:W-:Y:S02]  /*0310*/  MOV R3, UR9 ;  /* 0x0000000900037c02 */ /* 0x000fe40008000f00 */
[-C--:B------:R-:W-:Y:S02]  /*0320*/  @!P2 IADD3 R0, PT, PT, R0, -R9.reuse, RZ ;  /* 0x800000090000a210 */ /* 0x080fe40007ffe0ff */
[----:B------:R-:W-:Y:S02]  /*0330*/  MOV R5, UR8 ;  /* 0x0000000800057c02 */ /* 0x000fe40008000f00 */
[----:B------:R-:W-:Y:S02]  /*0340*/  ISETP.GE.U32.AND P0, PT, R0, R9, PT ;  /* 0x000000090000720c */ /* 0x000fe40003f06070 */
[----:B------:R-:W-:Y:S02]  /*0350*/  ISETP.GE.AND P3, PT, R6, RZ, PT ;  /* 0x000000ff0600720c */ /* 0x000fe40003f66270 */
[----:B------:R-:W-:-:S02]  /*0360*/  ISETP.NE.AND P1, PT, R8, RZ, PT ;  /* 0x000000ff0800720c */ /* 0x000fc40003f25270 */
[----:B------:R-:W-:Y:S01]  /*0370*/  @!P2 IADD3 R7, PT, PT, R7, 0x1, RZ ;  /* 0x000000010707a810 */ /* 0x000fe20007ffe0ff */
[----:B012---:R-:W-:Y:S10]  /*0380*/  @!P4 EXIT ;  /* 0x000000000000c94d */ /* 0x007ff40003800000 */
[----:B------:R-:W0:Y:S01]  /*0390*/  LDC.64 R18, c[0x0][0x428] ;  /* 0x00010a00ff127b82 */ /* 0x000e220000000a00 */
[----:B------:R-:W-:Y:S01]  /*03a0*/  @P0 IADD3 R7, PT, PT, R7, 0x1, RZ ;  /* 0x0000000107070810 */ /* 0x000fe20007ffe0ff */
[----:B------:R-:W-:Y:S01]  /*03b0*/  UIMAD.WIDE.U32 UR4, UR18, UR6, URZ ;  /* 0x00000006120472a5 */ /* 0x000fe2000f8e00ff */
[----:B------:R-:W1:Y:S01]  /*03c0*/  S2R R49, SR_TID.X ;  /* 0x0000000000317919 */ /* 0x000e620000002100 */
[----:B------:R-:W-:Y:S01]  /*03d0*/  IMAD.WIDE.U32 R2, R11, UR10, R2 ;  /* 0x0000000a0b027c25 */ /* 0x000fe2000f8e0002 */
[----:B------:R-:W-:Y:S01]  /*03e0*/  @!P3 IADD3 R7, PT, PT, -R7, RZ, RZ ;  /* 0x000000ff0707b210 */ /* 0x000fe20007ffe1ff */
[----:B------:R-:W-:Y:S01]  /*03f0*/  UIMAD UR5, UR18, UR7, UR5 ;  /* 0x00000007120572a4 */ /* 0x000fe2000f8e0205 */
[----:B------:R-:W-:Y:S01]  /*0400*/  @!P1 LOP3.LUT R7, RZ, R8, RZ, 0x33, !PT ;  /* 0x00000008ff079212 */ /* 0x000fe200078e33ff */
[----:B------:R-:W2:Y:S01]  /*0410*/  LDC.64 R44, c[0x0][0x3a0] ;  /* 0x0000e800ff2c7b82 */ /* 0x000ea20000000a00 */
[----:B------:R-:W3:Y:S01]  /*0420*/  LDCU.64 UR6, c[0x0][0x3b8] ;  /* 0x00007700ff0677ac */ /* 0x000ee20008000a00 */
[C---:B------:R-:W-:Y:S01]  /*0430*/  IMAD R55, R11.reuse, UR11, R3 ;  /* 0x0000000b0b377c24 */ /* 0x040fe2000f8e0203 */
[----:B------:R-:W-:Y:S01]  /*0440*/  SHF.R.S32.HI R3, RZ, 0x1f, R7 ;  /* 0x0000001fff037819 */ /* 0x000fe20000011407 */
[----:B------:R-:W-:Y:S01]  /*0450*/  IMAD.WIDE.U32 R4, R11, UR14, R4 ;  /* 0x0000000e0b047c25 */ /* 0x000fe2000f8e0004 */
[C---:B------:R-:W-:Y:S01]  /*0460*/  LEA R52, P0, R2.reuse, R52, 0x1 ;  /* 0x0000003402347211 */ /* 0x040fe200078008ff */
[----:B------:R-:W4:Y:S01]  /*0470*/  LDCU.U8 UR9, c[0x0][0x39e] ;  /* 0x000073c0ff0977ac */ /* 0x000f220008000000 */
[----:B------:R-:W-:Y:S01]  /*0480*/  MOV R43, RZ ;  /* 0x000000ff002b7202 */ /* 0x000fe20000000f00 */
[----:B------:R-:W4:Y:S01]  /*0490*/  LDC R10, c[0x0][0x384] ;  /* 0x0000e100ff0a7b82 */ /* 0x000f220000000800 */
[----:B------:R-:W-:Y:S01]  /*04a0*/  LEA.HI.X R55, R2, R53, R55, 0x1, P0 ;  /* 0x0000003502377211 */ /* 0x000fe200000f0c37 */
[----:B------:R-:W-:Y:S01]  /*04b0*/  IMAD R0, R3, R58, RZ ;  /* 0x0000003a03007224 */ /* 0x000fe200078e02ff */
[----:B------:R-:W-:Y:S01]  /*04c0*/  LEA R54, P0, R4, R12, 0x1 ;  /* 0x0000000c04367211 */ /* 0x000fe200078008ff */
[----:B------:R-:W-:Y:S01]  /*04d0*/  IMAD.WIDE.U32 R2, R7, R58, UR4 ;  /* 0x0000000407027e25 */ /* 0x000fe2000f8e003a */
[----:B------:R-:W1:Y:S03]  /*04e0*/  LDCU UR4, c[0x0][0x38c] ;  /* 0x00007180ff0477ac */ /* 0x000e660008000800 */
[----:B------:R-:W4:Y:S01]  /*04f0*/  LDC.64 R24, c[0x0][0x440] ;  /* 0x00011000ff187b82 */ /* 0x000f220000000a00 */
[----:B------:R-:W-:-:S02]  /*0500*/  IMAD R57, R11, UR15, R5 ;  /* 0x0000000f0b397c24 */ /* 0x000fc4000f8e0205 */
[----:B------:R-:W-:Y:S02]  /*0510*/  IMAD R59, R7, R59, R0 ;  /* 0x0000003b073b7224 */ /* 0x000fe400078e0200 */
[C---:B---3--:R-:W-:Y:S01]  /*0520*/  IMAD.WIDE.U32 R46, R11.reuse, UR6, RZ ;  /* 0x000000060b2e7c25 */ /* 0x048fe2000f8e00ff */
[----:B------:R-:W-:Y:S02]  /*0530*/  LEA.HI.X R57, R4, R13, R57, 0x1, P0 ;  /* 0x0000000d04397211 */ /* 0x000fe400000f0c39 */
[----:B------:R-:W3:Y:S01]  /*0540*/  LDC.64 R14, c[0x0][0x450] ;  /* 0x00011400ff0e7b82 */ /* 0x000ee20000000a00 */
[----:B0-----:R-:W-:Y:S01]  /*0550*/  IMAD.WIDE.U32 R4, R11, R18, RZ ;  /* 0x000000120b047225 */ /* 0x001fe200078e00ff */
[----:B------:R-:W-:-:S03]  /*0560*/  IADD3 R59, PT, PT, R3, R59, RZ ;  /* 0x0000003b033b7210 */ /* 0x000fc60007ffe0ff */
[C---:B--2---:R-:W-:Y:S01]  /*0570*/  IMAD.WIDE.U32 R6, R11.reuse, R44, RZ ;  /* 0x0000002c0b067225 */ /* 0x044fe200078e00ff */
[----:B-1----:R-:W-:Y:S02]  /*0580*/  UISETP.LT.AND UP0, UPT, UR4, 0x1, UPT ;  /* 0x000000010400788c */ /* 0x002fe4000bf01270 */
[----:B------:R-:W0:Y:S01]  /*0590*/  LDC.64 R22, c[0x0][0x448] ;  /* 0x00011200ff167b82 */ /* 0x000e220000000a00 */
[C---:B------:R-:W-:Y:S02]  /*05a0*/  IMAD R5, R11.reuse, R19, R5 ;  /* 0x000000130b057224 */ /* 0x040fe400078e0205 */
[C---:B------:R-:W-:Y:S02]  /*05b0*/  IMAD R45, R11.reuse, R45, R7 ;  /* 0x0000002d0b2d7224 */ /* 0x040fe400078e0207 */
[----:B----4-:R-:W-:Y:S02]  /*05c0*/  IMAD R0, R10, UR18, R11 ;  /* 0x000000120a007c24 */ /* 0x010fe4000f8e020b */
[----:B------:R-:W-:Y:S01]  /*05d0*/  IMAD R11, R11, UR7, R47 ;  /* 0x000000070b0b7c24 */ /* 0x000fe2000f8e022f */
[----:B------:R-:W1:Y:S01]  /*05e0*/  LDC.64 R20, c[0x0][0x420] ;  /* 0x00010800ff147b82 */ /* 0x000e620000000a00 */
[----:B------:R-:W-:Y:S01]  /*05f0*/  LEA R47, P1, R6, R24, 0x3 ;  /* 0x00000018062f7211 */ /* 0x000fe200078218ff */
[----:B------:R-:W-:-:S03]  /*0600*/  IMAD R0, R0, R17, RZ ;  /* 0x0000001100007224 */ /* 0x000fc600078e02ff */
[----:B------:R-:W-:Y:S01]  /*0610*/  LEA.HI.X R45, R6, R25, R45, 0x3, P1 ;  /* 0x00000019062d7211 */ /* 0x000fe200008f1c2d */
[----:B------:R-:W-:Y:S02]  /*0620*/  IMAD.WIDE.U32 R24, R49, 0x20, RZ ;  /* 0x0000002031187825 */ /* 0x000fe400078e00ff */
[----:B------:R-:W2:Y:S01]  /*0630*/  LDC.64 R8, c[0x0][0x478] ;  /* 0x00011e00ff087b82 */ /* 0x000ea20000000a00 */
[----:B---3--:R-:W-:Y:S01]  /*0640*/  LEA R56, P0, R2, R14, 0x1 ;  /* 0x0000000e02387211 */ /* 0x008fe200078008ff */
[----:B------:R-:W-:Y:S01]  /*0650*/  IMAD R42, R0, UR4, RZ ;  /* 0x00000004002a7c24 */ /* 0x000fe2000f8e02ff */
[----:B------:R-:W-:Y:S01]  /*0660*/  USEL UR4, UR4, 0x1, !UP0 ;  /* 0x0000000104047887 */ /* 0x000fe2000c000000 */
[----:B------:R-:W-:Y:S02]  /*0670*/  LOP3.LUT R53, R24, 0x10, RZ, 0xfc, !PT ;  /* 0x0000001018357812 */ /* 0x000fe400078efcff */
[----:B------:R-:W-:Y:S01]  /*0680*/  LEA.HI.X R59, R2, R15, R59, 0x1, P0 ;  /* 0x0000000f023b7211 */ /* 0x000fe200000f0c3b */
[----:B------:R-:W-:Y:S01]  /*0690*/  UIADD3 UR6, UPT, UPT, -UR4, URZ, URZ ;  /* 0x000000ff04067290 */ /* 0x000fe2000fffe1ff */
[----:B------:R-:W3:Y:S01]  /*06a0*/  LDC.64 R32, c[0x0][0x3c0] ;  /* 0x0000f000ff207b82 */ /* 0x000ee20000000a00 */
[----:B0-----:R-:W-:-:S04]  /*06b0*/  LEA R48, P0, R46, R22, 0x3 ;  /* 0x000000162e307211 */ /* 0x001fc800078018ff */
        /* <DEDUP_REMOVED lines=9> */
.L_x_2162:
[----:B------:R-:W-:Y:S01]  /*0750*/  BAR.SYNC.DEFER_BLOCKING 0x0 ;  /* 0x0000000000007b1d */ /* 0x000fe20000010000 */
[----:B-1----:R-:W-:Y:S02]  /*0760*/  MOV R4, R52 ;  /* 0x0000003400047202 */ /* 0x002fe40000000f00 */
[----:B------:R-:W-:Y:S02]  /*0770*/  MOV R5, R55 ;  /* 0x0000003700057202 */ /* 0x000fe40000000f00 */
[----:B------:R-:W-:Y:S02]  /*0780*/  MOV R6, R54 ;  /* 0x0000003600067202 */ /* 0x000fe40000000f00 */
[----:B------:R-:W-:Y:S01]  /*0790*/  MOV R7, R57 ;  /* 0x0000003900077202 */ /* 0x000fe20000000f00 */
[----:B------:R-:W-:-:S04]  /*07a0*/  IMAD.WIDE.U32 R8, R49, 0x10, R4 ;  /* 0x0000001031087825 */ /* 0x000fc800078e0004 */
[----:B------:R-:W-:Y:S02]  /*07b0*/  IMAD.WIDE.U32 R4, R49, 0x10, R6 ;  /* 0x0000001031047825 */ /* 0x000fe400078e0006 */
[----:B-----5:R-:W5:Y:S04]  /*07c0*/  LDG.E.128 R8, desc[UR16][R8.64] ;  /* 0x0000001008087981 */ /* 0x020f68000c1e1d00 */
[----:B------:R-:W5:Y:S01]  /*07d0*/  LDG.E.128 R4, desc[UR16][R4.64] ;  /* 0x0000001004047981 */ /* 0x000f62000c1e1d00 */
[----:B------:R-:W-:-:S09]  /*07e0*/  UISETP.NE.AND UP0, UPT, UR9, URZ, UPT ;  /* 0x000000ff0900728c */ /* 0x000fd2000bf05270 */
[----:B------:R-:W-:Y:S05]  /*07f0*/  BRA.U UP0, `(.L_x_2140) ;  /* 0x0000000100a47547 */ /* 0x000fea000b800000 */
[C---:B-----5:R-:W-:Y:S02]  /*0800*/  PRMT R61, R8.reuse, 0x7632, R61 ;  /* 0x00007632083d7816 */ /* 0x060fe4000000003d */
[----:B------:R-:W-:Y:S02]  /*0810*/  SHF.L.U32 R13, R8, 0x10, RZ ;  /* 0x00000010080d7819 */ /* 0x000fe400000006ff */
[C---:B------:R-:W-:Y:S02]  /*0820*/  PRMT R8, R9.reuse, 0x7632, R8 ;  /* 0x0000763209087816 */ /* 0x040fe40000000008 */
[----:B------:R-:W-:Y:S02]  /*0830*/  SHF.L.U32 R63, R9, 0x10, RZ ;  /* 0x00000010093f7819 */ /* 0x000fe400000006ff */
[C---:B------:R-:W-:Y:S02]  /*0840*/  PRMT R12, R10.reuse, 0x7632, R12 ;  /* 0x000076320a0c7816 */ /* 0x040fe4000000000c */
[----:B------:R-:W-:-:S02]  /*0850*/  SHF.L.U32 R79, R10, 0x10, RZ ;  /* 0x000000100a4f7819 */ /* 0x000fc400000006ff */
[----:B------:R-:W-:Y:S02]  /*0860*/  SHF.L.U32 R15, R5, 0x10, RZ ;  /* 0x00000010050f7819 */ /* 0x000fe400000006ff */
[----:B------:R-:W-:Y:S02]  /*0870*/  SHF.L.U32 R17, R6, 0x10, RZ ;  /* 0x0000001006117819 */ /* 0x000fe400000006ff */
[C---:B------:R-:W-:Y:S01]  /*0880*/  PRMT R0, R4.reuse, 0x7632, R0 ;  /* 0x0000763204007816 */ /* 0x040fe20000000000 */
[--C-:B------:R-:W-:Y:S01]  /*0890*/  FADD.FTZ R60, R15, R50.reuse ;  /* 0x000000320f3c7221 */ /* 0x100fe20000010000 */
[----:B------:R-:W-:Y:S01]  /*08a0*/  SHF.L.U32 R9, R4, 0x10, RZ ;  /* 0x0000001004097819 */ /* 0x000fe200000006ff */
[----:B------:R-:W-:Y:S01]  /*08b0*/  FADD.FTZ R62, R17, R50 ;  /* 0x00000032113e7221 */ /* 0x000fe20000010000 */
[----:B------:R-:W-:Y:S01]  /*08c0*/  PRMT R10, R6, 0x7632, R10 ;  /* 0x00007632060a7816 */ /* 0x000fe2000000000a */
[----:B------:R-:W-:Y:S01]  /*08d0*/  FMUL.FTZ R67, R63, R60 ;  /* 0x0000003c3f437220 */ /* 0x000fe20000410000 */
[----:B------:R-:W-:Y:S01]  /*08e0*/  PRMT R4, R5, 0x7632, R4 ;  /* 0x0000763205047816 */ /* 0x000fe20000000004 */
[----:B------:R-:W-:Y:S01]  /*08f0*/  FADD.FTZ R58, R9, R50 ;  /* 0x00000032093a7221 */ /* 0x000fe20000010000 */
[----:B------:R-:W-:Y:S01]  /*0900*/  PRMT R6, R7, 0x7632, R6 ;  /* 0x0000763207067816 */ /* 0x000fe20000000006 */
[----:B------:R-:W-:Y:S01]  /*0910*/  FMUL.FTZ R69, R79, R62 ;  /* 0x0000003e4f457220 */ /* 0x000fe20000410000 */
[----:B------:R-:W-:Y:S01]  /*0920*/  PRMT R14, R11, 0x7632, R14 ;  /* 0x000076320b0e7816 */ /* 0x000fe2000000000e */
[----:B------:R-:W-:Y:S01]  /*0930*/  FMUL.FTZ R65, R13, R58 ;  /* 0x0000003a0d417220 */ /* 0x000fe20000410000 */
[----:B------:R-:W-:-:S02]  /*0940*/  SHF.L.U32 R81, R11, 0x10, RZ ;  /* 0x000000100b517819 */ /* 0x000fc400000006ff */
        /* <DEDUP_REMOVED lines=17> */
[----:B------:R-:W-:-:S02]  /*0a60*/  FMUL.FTZ R77, R7, R72 ;  /* 0x00000048074d7220 */ /* 0x000fc40000410000 */
[----:B------:R-:W-:Y:S01]  /*0a70*/  FMUL.FTZ R78, R9, R74 ;  /* 0x0000004a094e7220 */ /* 0x000fe20000410000 */
[----:B------:R-:W-:Y:S06]  /*0a80*/  BRA `(.L_x_2141) ;  /* 0x0000001000e07947 */ /* 0x000fec0003800000 */
.L_x_2140:
[C---:B-----5:R-:W-:Y:S01]  /*0a90*/  SHF.L.U32 R13, R4.reuse, 0x10, RZ ;  /* 0x00000010040d7819 */ /* 0x060fe200000006ff */
[----:B------:R-:W-:Y:S01]  /*0aa0*/  BSSY.RECONVERGENT B0, `(.L_x_2142) ;  /* 0x0000039000007945 */ /* 0x000fe20003800200 */
[----:B------:R-:W-:Y:S02]  /*0ab0*/  PRMT R4, R4, 0x7632, R4 ;  /* 0x0000763204047816 */ /* 0x000fe40000000004 */
[----:B------:R-:W-:Y:S01]  /*0ac0*/  PRMT R0, R5, 0x7632, R0 ;  /* 0x0000763205007816 */ /* 0x000fe20000000000 */
[--C-:B------:R-:W-:Y:S01]  /*0ad0*/  FADD.FTZ R58, R13, R50.reuse ;  /* 0x000000320d3a7221 */ /* 0x100fe20000010000 */
[----:B------:R-:W-:Y:S02]  /*0ae0*/  SHF.L.U32 R15, R5, 0x10, RZ ;  /* 0x00000010050f7819 */ /* 0x000fe400000006ff */
[----:B------:R-:W-:Y:S02]  /*0af0*/  SHF.L.U32 R5, R4, 0x10, RZ ;  /* 0x0000001004057819 */ /* 0x000fe400000006ff */
[----:B------:R-:W-:Y:S01]  /*0b00*/  FSETP.GTU.FTZ.AND P4, PT, R58, 20, PT ;  /* 0x41a000003a00780b */ /* 0x000fe20003f9c000 */
[--C-:B------:R-:W-:Y:S01]  /*0b10*/  FADD.FTZ R60, R15, R50.reuse ;  /* 0x000000320f3c7221 */ /* 0x100fe20000010000 */
[----:B------:R-:W-:Y:S01]  /*0b20*/  SHF.L.U32 R17, R6, 0x10, RZ ;  /* 0x0000001006117819 */ /* 0x000fe200000006ff */
[----:B------:R-:W-:Y:S01]  /*0b30*/  FADD.FTZ R66, R5, R50 ;  /* 0x0000003205427221 */ /* 0x000fe20000010000 */
[----:B------:R-:W-:-:S02]  /*0b40*/  SHF.L.U32 R19, R7, 0x10, RZ ;  /* 0x0000001007137819 */ /* 0x000fc400000006ff */
[----:B------:R-:W-:Y:S01]  /*0b50*/  SHF.L.U32 R13, R0, 0x10, RZ ;  /* 0x00000010000d7819 */ /* 0x000fe200000006ff */
[----:B------:R-:W-:Y:S01]  /*0b60*/  FADD.FTZ R62, R17, R50 ;  /* 0x00000032113e7221 */ /* 0x000fe20000010000 */
[----:B------:R-:W-:Y:S01]  /*0b70*/  PRMT R6, R6, 0x7632, R6 ;  /* 0x0000763206067816 */ /* 0x000fe20000000006 */
[--C-:B------:R-:W-:Y:S01]  /*0b80*/  FADD.FTZ R64, R19, R50.reuse ;  /* 0x0000003213407221 */ /* 0x100fe20000010000 */
[----:B------:R-:W-:Y:S01]  /*0b90*/  FSETP.GTU.FTZ.AND P0, PT, R60, 20, PT ;  /* 0x41a000003c00780b */ /* 0x000fe20003f1c000 */
[--C-:B------:R-:W-:Y:S01]  /*0ba0*/  FADD.FTZ R68, R13, R50.reuse ;  /* 0x000000320d447221 */ /* 0x100fe20000010000 */
[----:B------:R-:W-:Y:S02]  /*0bb0*/  SHF.L.U32 R5, R6, 0x10, RZ ;  /* 0x0000001006057819 */ /* 0x000fe400000006ff */
[----:B------:R-:W-:Y:S02]  /*0bc0*/  SHF.L.U32 R13, R8, 0x10, RZ ;  /* 0x00000010080d7819 */ /* 0x000fe400000006ff */
[----:B------:R-:W-:Y:S01]  /*0bd0*/  FSETP.GTU.FTZ.AND P1, PT, R62, 20, PT ;  /* 0x41a000003e00780b */ /* 0x000fe20003f3c000 */
[----:B------:R-:W-:Y:S01]  /*0be0*/  FADD.FTZ R72, R5, R50 ;  /* 0x0000003205487221 */ /* 0x000fe20000010000 */
[----:B------:R-:W-:-:S02]  /*0bf0*/  FSETP.GTU.FTZ.AND P2, PT, R64, 20, PT ;  /* 0x41a000004000780b */ /* 0x000fc40003f5c000 */
[----:B------:R-:W-:Y:S02]  /*0c00*/  FSETP.GTU.FTZ.AND P5, PT, R66, 20, PT ;  /* 0x41a000004200780b */ /* 0x000fe40003fbc000 */
        /* <DEDUP_REMOVED lines=34> */
.L_x_2143:
[----:B------:R-:W-:Y:S05]  /*0e30*/  BSYNC.RECONVERGENT B0 ;  /* 0x0000000000007941 */ /* 0x000fea0003800200 */
.L_x_2142:
[----:B------:R-:W-:Y:S01]  /*0e40*/  SHF.L.U32 R5, R7, 0x10, RZ ;  /* 0x0000001007057819 */ /* 0x000fe200000006ff */
[----:B------:R-:W-:Y:S01]  /*0e50*/  BSSY.RECONVERGENT B0, `(.L_x_2144) ;  /* 0x0000026000007945 */ /* 0x000fe20003800200 */
[----:B------:R-:W-:Y:S02]  /*0e60*/  SHF.L.U32 R63, R9, 0x10, RZ ;  /* 0x00000010093f7819 */ /* 0x000fe400000006ff */
        /* <DEDUP_REMOVED lines=36> */
.L_x_2145:
[----:B------:R-:W-:Y:S05]  /*10b0*/  BSYNC.RECONVERGENT B0 ;  /* 0x0000000000007941 */ /* 0x000fea0003800200 */
.L_x_2144:
[C---:B------:R-:W-:Y:S01]  /*10c0*/  SHF.L.U32 R81, R11.reuse, 0x10, RZ ;  /* 0x000000100b517819 */ /* 0x040fe200000006ff */
[----:B------:R-:W-:Y:S01]  /*10d0*/  BSSY.RECONVERGENT B0, `(.L_x_2146) ;  /* 0x0000026000007945 */ /* 0x000fe20003800200 */
[----:B------:R-:W-:Y:S02]  /*10e0*/  PRMT R11, R11, 0x7632, R11 ;  /* 0x000076320b0b7816 */ /* 0x000fe4000000000b */
[----:B------:R-:W-:Y:S02]  /*10f0*/  SHF.L.U32 R5, R9, 0x10, RZ ;  /* 0x0000001009057819 */ /* 0x000fe400000006ff */
[----:B------:R-:W-:Y:S02]  /*1100*/  FSETP.GTU.FTZ.AND P5, PT, R74, 20, PT ;  /* 0x41a000004a00780b */ /* 0x000fe40003fbc000 */
        /* <DEDUP_REMOVED lines=34> */
.L_x_2147:
[----:B------:R-:W-:Y:S05]  /*1330*/  BSYNC.RECONVERGENT B0 ;  /* 0x0000000000007941 */ /* 0x000fea0003800200 */
.L_x_2146:
        /* <DEDUP_REMOVED lines=32> */
.L_x_2149:
[----:B------:R-:W-:Y:S05]  /*1540*/  BSYNC.RECONVERGENT B0 ;  /* 0x0000000000007941 */ /* 0x000fea0003800200 */
.L_x_2148:
        /* <DEDUP_REMOVED lines=32> */
.L_x_2151:
[----:B------:R-:W-:Y:S05]  /*1750*/  BSYNC.RECONVERGENT B0 ;  /* 0x0000000000007941 */ /* 0x000fea0003800200 */
.L_x_2150:
        /* <DEDUP_REMOVED lines=32> */
.L_x_2153:
[----:B------:R-:W-:Y:S05]  /*1960*/  BSYNC.RECONVERGENT B0 ;  /* 0x0000000000007941 */ /* 0x000fea0003800200 */
.L_x_2152:
        /* <DEDUP_REMOVED lines=32> */
.L_x_2155:
[----:B------:R-:W-:Y:S05]  /*1b70*/  BSYNC.RECONVERGENT B0 ;  /* 0x0000000000007941 */ /* 0x000fea0003800200 */
.L_x_2154:
        /* <DEDUP_REMOVED lines=32> */
.L_x_2157:
[----:B------:R-:W-:Y:S05]  /*1d80*/  BSYNC.RECONVERGENT B0 ;  /* 0x0000000000007941 */ /* 0x000fea0003800200 */
.L_x_2156:
        /* <DEDUP_REMOVED lines=8> */
.L_x_2141:
[----:B------:R-:W0:Y:S01]  /*1e10*/  LDC R0, c[0x0][0x38c] ;  /* 0x0000e300ff007b82 */ /* 0x000e220000000800 */
        /* <DEDUP_REMOVED lines=8> */
[----:B------:R-:W-:Y:S01]  /*1ea0*/  BAR.SYNC.DEFER_BLOCKING 0x0 ;  /* 0x0000000000007b1d */ /* 0x000fe20000010000 */
[----:B0-----:R-:W-:-:S13]  /*1eb0*/  ISETP.GE.AND P0, PT, R0, 0x1, PT ;  /* 0x000000010000780c */ /* 0x001fda0003f06270 */
[----:B------:R-:W-:Y:S05]  /*1ec0*/  @!P0 BRA `(.L_x_2158) ;  /* 0x0000001800a88947 */ /* 0x000fea0003800000 */
[----:B------:R-:W0:Y:S01]  /*1ed0*/  S2UR UR5, SR_CgaCtaId ;  /* 0x00000000000579c3 */ /* 0x000e220000008800 */
[----:B------:R-:W1:Y:S01]  /*1ee0*/  S2R R103, SR_LANEID ;  /* 0x0000000000677919 */ /* 0x000e620000000000 */
[C---:B------:R-:W-:Y:S01]  /*1ef0*/  ISETP.NE.AND P0, PT, R43.reuse, RZ, PT ;  /* 0x000000ff2b00720c */ /* 0x040fe20003f05270 */
[----:B------:R-:W-:Y:S01]  /*1f00*/  UMOV UR4, 0x400 ;  /* 0x0000040000047882 */ /* 0x000fe20000000000 */
[----:B------:R-:W-:Y:S01]  /*1f10*/  IADD3 R36, P1, PT, R56, R53, RZ ;  /* 0x0000003538247210 */ /* 0x000fe20007f3e0ff */
[----:B------:R-:W-:Y:S01]  /*1f20*/  IMAD R83, R43, R0, RZ ;  /* 0x000000002b537224 */ /* 0x000fe200078e02ff */
[----:B------:R-:W-:Y:S02]  /*1f30*/  ISETP.EQ.AND P0, PT, R49, RZ, P0 ;  /* 0x000000ff3100720c */ /* 0x000fe40000702270 */
[----:B------:R-:W2:Y:S01]  /*1f40*/  LDC.64 R34, c[0x0][0x480] ;  /* 0x00012000ff227b82 */ /* 0x000ea20000000a00 */
[----:B------:R-:W-:Y:S02]  /*1f50*/  MOV R84, R47 ;  /* 0x0000002f00547202 */ /* 0x000fe40000000f00 */
[----:B------:R-:W-:-:S02]  /*1f60*/  MOV R85, R45 ;  /* 0x0000002d00557202 */ /* 0x000fc40000000f00 */
[----:B------:R-:W-:Y:S02]  /*1f70*/  MOV R87, R48 ;  /* 0x0000003000577202 */ /* 0x000fe40000000f00 */
[----:B------:R-:W-:Y:S02]  /*1f80*/  MOV R86, R46 ;  /* 0x0000002e00567202 */ /* 0x000fe40000000f00 */
[----:B------:R-:W-:Y:S01]  /*1f90*/  IADD3.X R37, PT, PT, R25, R59, RZ, P1, !PT ;  /* 0x0000003b19257210 */ /* 0x000fe20000ffe4ff */
[----:B0-----:R-:W-:-:S03]  /*1fa0*/  ULEA UR4, UR5, UR4, 0x18 ;  /* 0x0000000405047291 */ /* 0x001fc6000f8ec0ff */
[----:B------:R-:W-:Y:S01]  /*1fb0*/  UMOV UR5, UR6 ;  /* 0x0000000600057c82 */ /* 0x000fe20008000000 */
[----:B------:R-:W-:-:S12]  /*1fc0*/  UIADD3 UR4, UPT, UPT, UR4, 0x460, URZ ;  /* 0x0000046004047890 */ /* 0x000fd8000fffe0ff */
.L_x_2161:
[----:B------:R-:W3:Y:S01]  /*1fd0*/  LDG.E.64 R8, desc[UR16][R84.64] ;  /* 0x0000001054087981 */ /* 0x000ee2000c1e1b00 */
[----:B-1----:R-:W-:Y:S01]  /*1fe0*/  ISETP.GE.AND P1, PT, R103, 0x1, PT ;  /* 0x000000016700780c */ /* 0x002fe20003f26270 */
[----:B------:R-:W0:Y:S01]  /*1ff0*/  S2UR UR8, SR_CgaCtaId ;  /* 0x00000000000879c3 */ /* 0x000e220000008800 */
[C---:B---3--:R-:W-:Y:S01]  /*2000*/  FMUL.FTZ R0, R9.reuse, R58 ;  /* 0x0000003a09007220 */ /* 0x048fe20000410000 */
        /* <DEDUP_REMOVED lines=9> */
[C---:B------:R-:W-:Y:S01]  /*20a0*/  FMUL.FTZ R13, R5.reuse, R68 ;  /* 0x00000044050d7220 */ /* 0x040fe20000410000 */
[C---:B------:R-:W-:Y:S01]  /*20b0*/  FMUL.FTZ R12, R5.reuse, R62 ;  /* 0x0000003e050c7220 */ /* 0x040fe20000410000 */
[C---:B------:R-:W-:Y:S01]  /*20c0*/  FMUL.FTZ R11, R5.reuse, R58 ;  /* 0x0000003a050b7220 */ /* 0x040fe20000410000 */
[C---:B------:R-:W-:Y:S01]  /*20d0*/  FMUL.FTZ R100, R5.reuse, R74 ;  /* 0x0000004a05647220 */ /* 0x040fe20000410000 */
[----:B------:R-:W-:Y:S01]  /*20e0*/  FMUL.FTZ R99, R5, R64 ;  /* 0x0000004005637220 */ /* 0x000fe20000410000 */
[----:B------:R-:W-:Y:S08]  /*20f0*/  MUFU.SIN R7, R8 ;  /* 0x0000000800077308 */ /* 0x000ff00000000400 */
[----:B------:R-:W1:Y:S08]  /*2100*/  MUFU.EX2 R0, R0 ;  /* 0x0000000000007308 */ /* 0x000e700000000800 */
[----:B------:R-:W3:Y:S08]  /*2110*/  MUFU.COS R89, R8 ;  /* 0x0000000800597308 */ /* 0x000ef00000000000 */
[----:B------:R-:W-:Y:S01]  /*2120*/  MUFU.COS R17, R10 ;  /* 0x0000000a00117308 */ /* 0x000fe20000000000 */
[----:B-1----:R-:W-:-:S07]  /*2130*/  FMUL.FTZ R88, R0, R7 ;  /* 0x0000000700587220 */ /* 0x002fce0000410000 */
[----:B------:R1:W4:Y:S01]  /*2140*/  MUFU.EX2 R90, R4 ;  /* 0x00000004005a7308 */ /* 0x0003220000000800 */
[----:B---3--:R-:W-:Y:S01]  /*2150*/  FMUL.FTZ R89, R0, R89 ;  /* 0x0000005900597220 */ /* 0x008fe20000410000 */
[----:B------:R-:W-:-:S06]  /*2160*/  FMUL.FTZ R0, R88, R65 ;  /* 0x0000004158007220 */ /* 0x000fcc0000410000 */
[----:B------:R3:W5:Y:S01]  /*2170*/  MUFU.SIN R15, R10 ;  /* 0x0000000a000f7308 */ /* 0x0007620000000400 */
[----:B-1----:R-:W-:-:S04]  /*2180*/  FMUL.FTZ R4, R9, R72 ;  /* 0x0000004809047220 */ /* 0x002fc80000410000 */
[----:B------:R-:W-:-:S03]  /*2190*/  FMUL.RZ R8, R4, 0.15915493667125701904 ;  /* 0x3e22f98304087820 */ /* 0x000fc6000040c000 */
[----:B------:R1:W-:Y:S01]  /*21a0*/  MUFU.COS R94, R6 ;  /* 0x00000006005e7308 */ /* 0x0003e20000000000 */
[----:B------:R-:W-:Y:S01]  /*21b0*/  FFMA.FTZ R18, RZ, R89, R0 ;  /* 0x00000059ff127223 */ /* 0x000fe20000010000 */
[----:B---3--:R-:W-:Y:S01]  /*21c0*/  FMUL.FTZ R10, R5, R72 ;  /* 0x00000048050a7220 */ /* 0x008fe20000410000 */
[----:B------:R-:W-:-:S05]  /*21d0*/  FMUL.FTZ R4, R9, R64 ;  /* 0x0000004009047220 */ /* 0x000fca0000410000 */
[----:B------:R-:W-:Y:S01]  /*21e0*/  MUFU.EX2 R13, R13 ;  /* 0x0000000d000d7308 */ /* 0x000fe20000000800 */
[C---:B-1----:R-:W-:Y:S01]  /*21f0*/  FMUL.FTZ R6, R9.reuse, R68 ;  /* 0x0000004409067220 */ /* 0x042fe20000410000 */
[----:B----4-:R-:W-:Y:S01]  /*2200*/  FMUL.FTZ R0, R90, R17 ;  /* 0x000000115a007220 */ /* 0x010fe20000410000 */
[----:B------:R-:W-:Y:S01]  /*2210*/  FADD.FTZ R19, RZ, R18 ;  /* 0x00000012ff137221 */ /* 0x000fe20000010000 */
[----:B------:R-:W-:Y:S01]  /*2220*/  FMUL.RZ R96, R4, 0.15915493667125701904 ;  /* 0x3e22f98304607820 */ /* 0x000fe2000040c000 */
[----:B------:R-:W-:Y:S01]  /*2230*/  FMUL.RZ R14, R6, 0.15915493667125701904 ;  /* 0x3e22f983060e7820 */ /* 0x000fe2000040c000 */
[----:B------:R-:W-:Y:S02]  /*2240*/  FMUL.FTZ R6, R9, R62 ;  /* 0x0000003e09067220 */ /* 0x000fe40000410000 */
[----:B------:R-:W-:Y:S01]  /*2250*/  MUFU.SIN R97, R8 ;  /* 0x0000000800617308 */ /* 0x000fe20000000400 */
[----:B-----5:R-:W-:Y:S01]  /*2260*/  FMUL.FTZ R90, R90, R15 ;  /* 0x0000000f5a5a7220 */ /* 0x020fe20000410000 */
[----:B------:R-:W-:-:S06]  /*2270*/  FMUL.RZ R6, R6, 0.15915493667125701904 ;  /* 0x3e22f98306067820 */ /* 0x000fcc000040c000 */
[----:B------:R-:W1:Y:S08]  /*2280*/  MUFU.SIN R16, R14 ;  /* 0x0000000e00107308 */ /* 0x000e700000000400 */
[----:B------:R3:W-:Y:S01]  /*2290*/  MUFU.COS R93, R8 ;  /* 0x00000008005d7308 */ /* 0x0007e20000000000 */
[----:B------:R-:W-:-:S07]  /*22a0*/  FMUL.FTZ R18, R90, R19 ;  /* 0x000000135a127220 */ /* 0x000fce0000410000 */
[----:B------:R-:W4:Y:S01]  /*22b0*/  MUFU.COS R92, R14 ;  /* 0x0000000e005c7308 */ /* 0x000f220000000000 */
[----:B---3--:R-:W-:-:S04]  /*22c0*/  FMUL.FTZ R8, RZ, R88 ;  /* 0x00000058ff087220 */ /* 0x008fc80000410000 */
[----:B------:R-:W-:-:S03]  /*22d0*/  FFMA.FTZ R8, R89, R65, -R8 ;  /* 0x0000004159087223 */ /* 0x000fc60000010808 */
[----:B------:R-:W-:Y:S01]  /*22e0*/  MUFU.SIN R95, R6 ;  /* 0x00000006005f7308 */ /* 0x000fe20000000400 */
[----:B------:R-:W-:-:S04]  /*22f0*/  FADD.FTZ R17, R8, R73 ;  /* 0x0000004908117221 */ /* 0x000fc80000010000 */
[-C--:B------:R-:W-:Y:S01]  /*2300*/  FMUL.FTZ R21, R90, R17.reuse ;  /* 0x000000115a157220 */ /* 0x080fe20000410000 */
[C---:B------:R-:W-:Y:S02]  /*2310*/  FFMA.FTZ R18, R0.reuse, R17, -R18 ;  /* 0x0000001100127223 */ /* 0x040fe40000010812 */
[----:B------:R-:W3:Y:S01]  /*2320*/  MUFU.EX2 R12, R12 ;  /* 0x0000000c000c7308 */ /* 0x000ee20000000800 */
[----:B------:R-:W-:Y:S01]  /*2330*/  FFMA.FTZ R21, R0, R19, R21 ;  /* 0x0000001300157223 */ /* 0x000fe20000010015 */
[----:B-1----:R-:W-:Y:S01]  /*2340*/  FMUL.FTZ R91, R13, R16 ;  /* 0x000000100d5b7220 */ /* 0x002fe20000410000 */
[----:B------:R-:W-:-:S05]  /*2350*/  FADD.FTZ R18, R18, R67 ;  /* 0x0000004312127221 */ /* 0x000fca0000010000 */
[----:B------:R1:W5:Y:S01]  /*2360*/  MUFU.COS R101, R6 ;  /* 0x0000000600657308 */ /* 0x0003620000000000 */
[----:B------:R-:W-:Y:S01]  /*2370*/  FMUL.FTZ R15, R9, R74 ;  /* 0x0000004a090f7220 */ /* 0x000fe20000410000 */
[----:B------:R-:W-:Y:S01]  /*2380*/  FADD.FTZ R21, RZ, R21 ;  /* 0x00000015ff157221 */ /* 0x000fe20000010000 */
[----:B----4-:R-:W-:Y:S01]  /*2390*/  FMUL.FTZ R92, R13, R92 ;  /* 0x0000005c0d5c7220 */ /* 0x010fe20000410000 */
[----:B------:R-:W-:-:S04]  /*23a0*/  FMUL.FTZ R16, R91, R18 ;  /* 0x000000125b107220 */ /* 0x000fc80000410000 */
[----:B------:R-:W4:Y:S01]  /*23b0*/  MUFU.EX2 R11, R11 ;  /* 0x0000000b000b7308 */ /* 0x000f220000000800 */
[----:B------:R-:W-:Y:S01]  /*23c0*/  MOV R8, R87 ;  /* 0x0000005700087202 */ /* 0x000fe20000000f00 */
[----:B------:R-:W-:Y:S01]  /*23d0*/  FMUL.RZ R17, R15, 0.15915493667125701904 ;  /* 0x3e22f9830f117820 */ /* 0x000fe2000040c000 */
[----:B------:R-:W-:Y:S01]  /*23e0*/  MOV R9, R86 ;  /* 0x0000005600097202 */ /* 0x000fe20000000f00 */
[-C--:B------:R-:W-:Y:S01]  /*23f0*/  FMUL.FTZ R13, R91, R21.reuse ;  /* 0x000000155b0d7220 */ /* 0x080fe20000410000 */
[----:B------:R-:W-:-:S03]  /*2400*/  FFMA.FTZ R16, R92, R21, R16 ;  /* 0x000000155c107223 */ /* 0x000fc60000010010 */
[----:B------:R-:W2:Y:S01]  /*2410*/  MUFU.EX2 R10, R10 ;  /* 0x0000000a000a7308 */ /* 0x000ea20000000800 */
[----:B------:R0:W2:Y:S01]  /*2420*/  LDG.E.64 R38, desc[UR16][R8.64] ;  /* 0x0000001008267981 */ /* 0x0000a2000c1e1b00 */
[----:B------:R-:W-:Y:S01]  /*2430*/  FFMA.FTZ R18, R92, R18, -R13 ;  /* 0x000000125c127223 */ /* 0x000fe2000001080d */
[C---:B---3--:R-:W-:Y:S01]  /*2440*/  FMUL.FTZ R95, R12.reuse, R95 ;  /* 0x0000005f0c5f7220 */ /* 0x048fe20000410000 */
[----:B------:R-:W-:Y:S01]  /*2450*/  FADD.FTZ R16, RZ, R16 ;  /* 0x00000010ff107221 */ /* 0x000fe20000010000 */
[----:B-1----:R-:W3:Y:S03]  /*2460*/  LDG.E.128 R4, desc[UR16][R36.64+-0x10] ;  /* 0xfffff01024047981 */ /* 0x002ee6000c1e1d00 */
[----:B------:R-:W-:Y:S01]  /*2470*/  MUFU.EX2 R100, R100 ;  /* 0x0000006400647308 */ /* 0x000fe20000000800 */
[----:B-----5:R-:W-:Y:S01]  /*2480*/  FMUL.FTZ R101, R12, R101 ;  /* 0x000000650c657220 */ /* 0x020fe20000410000 */
[----:B------:R-:W-:Y:S01]  /*2490*/  FADD.FTZ R18, R18, R75 ;  /* 0x0000004b12127221 */ /* 0x000fe20000010000 */
[----:B0-----:R-:W-:-:S05]  /*24a0*/  FMUL.FTZ R8, R95, R16 ;  /* 0x000000105f087220 */ /* 0x001fca0000410000 */
[----:B------:R-:W0:Y:S01]  /*24b0*/  MUFU.COS R15, R17 ;  /* 0x00000011000f7308 */ /* 0x000e220000000000 */
[C---:B----4-:R-:W-:Y:S01]  /*24c0*/  FMUL.FTZ R94, R11.reuse, R94 ;  /* 0x0000005e0b5e7220 */ /* 0x050fe20000410000 */
[----:B------:R-:W-:-:S06]  /*24d0*/  FMUL.FTZ R102, R11, R102 ;  /* 0x000000660b667220 */ /* 0x000fcc0000410000 */
[----:B------:R-:W1:Y:S01]  /*24e0*/  MUFU.SIN R9, R17 ;  /* 0x0000001100097308 */ /* 0x000e620000000400 */
[-C--:B------:R-:W-:Y:S01]  /*24f0*/  FMUL.FTZ R11, R95, R18.reuse ;  /* 0x000000125f0b7220 */ /* 0x080fe20000410000 */
[----:B------:R-:W-:-:S06]  /*2500*/  FFMA.FTZ R8, R101, R18, -R8 ;  /* 0x0000001265087223 */ /* 0x000fcc0000010808 */
[----:B------:R-:W-:Y:S01]  /*2510*/  MUFU.SIN R14, R96 ;  /* 0x00000060000e7308 */ /* 0x000fe20000000400 */
[----:B--2---:R-:W-:Y:S01]  /*2520*/  FMUL.FTZ R97, R10, R97 ;  /* 0x000000610a617220 */ /* 0x004fe20000410000 */
[----:B------:R-:W-:-:S06]  /*2530*/  FFMA.FTZ R11, R101, R16, R11 ;  /* 0x00000010650b7223 */ /* 0x000fcc000001000b */
[----:B------:R-:W-:Y:S01]  /*2540*/  MUFU.EX2 R99, R99 ;  /* 0x0000006300637308 */ /* 0x000fe20000000800 */
[----:B------:R-:W-:-:S07]  /*2550*/  FADD.FTZ R8, R8, R69 ;  /* 0x0000004508087221 */ /* 0x000fce0000010000 */
[----:B------:R-:W2:Y:S01]  /*2560*/  MUFU.COS R96, R96 ;  /* 0x0000006000607308 */ /* 0x000ea20000000000 */
[----:B------:R-:W-:Y:S01]  /*2570*/  FMUL.FTZ R93, R10, R93 ;  /* 0x0000005d0a5d7220 */ /* 0x000fe20000410000 */
[----:B------:R-:W-:Y:S01]  /*2580*/  FADD.FTZ R10, RZ, R11 ;  /* 0x0000000bff0a7221 */ /* 0x000fe20000010000 */
[C---:B------:R-:W-:Y:S01]  /*2590*/  FMUL.FTZ R16, R97.reuse, R8 ;  /* 0x0000000861107220 */ /* 0x040fe20000410000 */
[----:B0-----:R-:W-:Y:S01]  /*25a0*/  FMUL.FTZ R98, R100, R15 ;  /* 0x0000000f64627220 */ /* 0x001fe20000410000 */
[-C--:B------:R-:W-:Y:S01]  /*25b0*/  FMUL.FTZ R11, R94, R88.reuse ;  /* 0x000000585e0b7220 */ /* 0x080fe20000410000 */
[----:B-1----:R-:W-:Y:S01]  /*25c0*/  FMUL.FTZ R100, R100, R9 ;  /* 0x0000000964647220 */ /* 0x002fe20000410000 */
[C---:B------:R-:W-:Y:S01]  /*25d0*/  FMUL.FTZ R9, R102.reuse, R88 ;  /* 0x0000005866097220 */ /* 0x040fe20000410000 */
[-C--:B------:R-:W-:Y:S01]  /*25e0*/  FMUL.FTZ R17, R97, R10.reuse ;  /* 0x0000000a61117220 */ /* 0x080fe20000410000 */
[C---:B------:R-:W-:Y:S01]  /*25f0*/  FFMA.FTZ R16, R93.reuse, R10, R16 ;  /* 0x0000000a5d107223 */ /* 0x040fe20000010010 */
[-C--:B------:R-:W-:Y:S01]  /*2600*/  FFMA.FTZ R11, R102, R89.reuse, R11 ;  /* 0x00000059660b7223 */ /* 0x080fe2000001000b */
[----:B------:R-:W-:Y:S01]  /*2610*/  FFMA.FTZ R9, R94, R89, -R9 ;  /* 0x000000595e097223 */ /* 0x000fe20000010809 */
[----:B------:R-:W-:Y:S01]  /*2620*/  FFMA.FTZ R10, R93, R8, -R17 ;  /* 0x000000085d0a7223 */ /* 0x000fe20000010811 */
[----:B------:R-:W-:Y:S01]  /*2630*/  FADD.FTZ R16, RZ, R16 ;  /* 0x00000010ff107221 */ /* 0x000fe20000010000 */
[C---:B------:R-:W-:Y:S01]  /*2640*/  FMUL.FTZ R17, R90.reuse, R11 ;  /* 0x0000000b5a117220 */ /* 0x040fe20000410000 */
[C---:B--2---:R-:W-:Y:S01]  /*2650*/  FMUL.FTZ R96, R99.reuse, R96 ;  /* 0x0000006063607220 */ /* 0x044fe20000410000 */
[----:B------:R-:W-:Y:S01]  /*2660*/  FMUL.FTZ R99, R99, R14 ;  /* 0x0000000e63637220 */ /* 0x000fe20000410000 */
[-C--:B------:R-:W-:Y:S01]  /*2670*/  FMUL.FTZ R8, R90, R9.reuse ;  /* 0x000000095a087220 */ /* 0x080fe20000410000 */
[----:B------:R-:W-:Y:S01]  /*2680*/  FADD.FTZ R10, R10, R77 ;  /* 0x0000004d0a0a7221 */ /* 0x000fe20000010000 */
[C---:B------:R-:W-:Y:S01]  /*2690*/  FFMA.FTZ R17, R0.reuse, R9, -R17 ;  /* 0x0000000900117223 */ /* 0x040fe20000010811 */
[C---:B------:R-:W-:Y:S01]  /*26a0*/  FMUL.FTZ R19, R99.reuse, R16 ;  /* 0x0000001063137220 */ /* 0x040fe20000410000 */
[----:B------:R-:W-:Y:S01]  /*26b0*/  FFMA.FTZ R8, R0, R11, R8 ;  /* 0x0000000b00087223 */ /* 0x000fe20000010008 */
[-C--:B------:R-:W-:Y:S01]  /*26c0*/  FMUL.FTZ R11, R99, R10.reuse ;  /* 0x0000000a630b7220 */ /* 0x080fe20000410000 */
[CC--:B------:R-:W-:Y:S01]  /*26d0*/  FMUL.FTZ R9, R91.reuse, R17.reuse ;  /* 0x000000115b097220 */ /* 0x0c0fe20000410000 */
[C---:B------:R-:W-:Y:S01]  /*26e0*/  FFMA.FTZ R18, R96.reuse, R10, -R19 ;  /* 0x0000000a60127223 */ /* 0x040fe20000010813 */
[----:B------:R-:W-:Y:S01]  /*26f0*/  FMUL.FTZ R10, R91, R8 ;  /* 0x000000085b0a7220 */ /* 0x000fe20000410000 */
[----:B------:R-:W-:Y:S01]  /*2700*/  FFMA.FTZ R11, R96, R16, R11 ;  /* 0x00000010600b7223 */ /* 0x000fe2000001000b */
[----:B------:R-:W-:Y:S01]  /*2710*/  FFMA.FTZ R8, R92, R8, R9 ;  /* 0x000000085c087223 */ /* 0x000fe20000010009 */
[----:B------:R-:W-:Y:S01]  /*2720*/  FADD.FTZ R19, R18, R71 ;  /* 0x0000004712137221 */ /* 0x000fe20000010000 */
[----:B------:R-:W-:Y:S01]  /*2730*/  FFMA.FTZ R10, R92, R17, -R10 ;  /* 0x000000115c0a7223 */ /* 0x000fe2000001080a */
[----:B------:R-:W-:Y:S01]  /*2740*/  FADD.FTZ R11, RZ, R11 ;  /* 0x0000000bff0b7221 */ /* 0x000fe20000010000 */
[C---:B------:R-:W-:Y:S01]  /*2750*/  FMUL.FTZ R16, R95.reuse, R8 ;  /* 0x000000085f107220 */ /* 0x040fe20000410000 */
[C---:B------:R-:W-:Y:S01]  /*2760*/  FMUL.FTZ R17, R100.reuse, R19 ;  /* 0x0000001364117220 */ /* 0x040fe20000410000 */
[-C--:B------:R-:W-:Y:S01]  /*2770*/  FMUL.FTZ R9, R95, R10.reuse ;  /* 0x0000000a5f097220 */ /* 0x080fe20000410000 */
[-C--:B------:R-:W-:Y:S01]  /*2780*/  FMUL.FTZ R18, R100, R11.reuse ;  /* 0x0000000b64127220 */ /* 0x080fe20000410000 */
[----:B------:R-:W2:Y:S01]  /*2790*/  LDG.E.128 R12, desc[UR16][R36.64] ;  /* 0x00000010240c7981 */ /* 0x000ea2000c1e1d00 */
[C---:B------:R-:W-:Y:S01]  /*27a0*/  FFMA.FTZ R17, R98.reuse, R11, R17 ;  /* 0x0000000b62117223 */ /* 0x040fe20000010011 */
        /* <DEDUP_REMOVED lines=74> */
[-C--:B-----5:R-:W-:Y:S01]  /*2c50*/  @P1 FFMA.FTZ R106, R106, R8.reuse, R11 ;  /* 0x000000086a6a1223 */ /* 0x0a0fe2000001000b */
[----:B------:R-:W0:Y:S01]  /*2c60*/  SHFL.UP PT, R20, R104, 0x10, RZ ;  /* 0x0600000068147989 */ /* 0x000e2200000e00ff */
[----:B------:R-:W-:-:S03]  /*2c70*/  @P1 FFMA.FTZ R107, R107, R8, -R10 ;  /* 0x000000086b6b1223 */ /* 0x000fc6000001080a */
[----:B------:R-:W1:Y:S04]  /*2c80*/  SHFL.UP PT, R9, R105, 0x10, RZ ;  /* 0x0600000069097989 */ /* 0x000e6800000e00ff */
[----:B------:R-:W4:Y:S04]  /*2c90*/  SHFL.UP PT, R8, R106, 0x10, RZ ;  /* 0x060000006a087989 */ /* 0x000f2800000e00ff */
[----:B------:R-:W5:Y:S01]  /*2ca0*/  SHFL.UP PT, R21, R107, 0x10, RZ ;  /* 0x060000006b157989 */ /* 0x000f6200000e00ff */
[----:B------:R-:W-:Y:S01]  /*2cb0*/  HFMA2 R16, -RZ, RZ, 1.875, 0 ;  /* 0x3f800000ff107431 */ /* 0x000fe200000001ff */
[----:B------:R-:W-:-:S02]  /*2cc0*/  CS2R R18, SRZ ;  /* 0x0000000000127805 */ /* 0x000fc4000001ff00 */
[----:B------:R-:W-:Y:S02]  /*2cd0*/  MOV R17, RZ ;  /* 0x000000ff00117202 */ /* 0x000fe40000000f00 */
[----:B------:R-:W-:Y:S01]  /*2ce0*/  ISETP.NE.AND P1, PT, R103, 0x1f, PT ;  /* 0x0000001f6700780c */ /* 0x000fe20003f25270 */
[----:B------:R-:W-:-:S03]  /*2cf0*/  UMOV UR7, 0x400 ;  /* 0x0000040000077882 */ /* 0x000fc60000000000 */
[----:B------:R-:W3:Y:S01]  /*2d00*/  @P0 LDS.128 R16, [UR4] ;  /* 0x00000004ff100984 */ /* 0x000ee20008000c00 */
[CC--:B0-----:R-:W-:Y:S01]  /*2d10*/  FMUL.FTZ R10, R106.reuse, R20.reuse ;  /* 0x000000146a0a7220 */ /* 0x0c1fe20000410000 */
[C---:B------:R-:W-:Y:S01]  /*2d20*/  FMUL.FTZ R11, R107.reuse, R20 ;  /* 0x000000146b0b7220 */ /* 0x040fe20000410000 */
[----:B------:R-:W-:Y:S02]  /*2d30*/  ULEA UR7, UR8, UR7, 0x18 ;  /* 0x0000000708077291 */ /* 0x000fe4000f8ec0ff */
[CC--:B-1----:R-:W-:Y:S01]  /*2d40*/  FFMA.FTZ R10, R107.reuse, R9.reuse, -R10 ;  /* 0x000000096b0a7223 */ /* 0x0c2fe2000001080a */
        /* <DEDUP_REMOVED lines=11> */
[----:B---3--:R-:W-:Y:S04]  /*2e00*/  @!P2 STS.128 [UR7+0x440], R16 ;  /* 0x00044010ff00a988 */ /* 0x008fe80008000c07 */
[----:B------:R-:W-:Y:S01]  /*2e10*/  LDS.128 R8, [UR7+0x420] ;  /* 0x00042007ff087984 */ /* 0x000fe20008000c00 */
[----:B------:R-:W-:Y:S01]  /*2e20*/  BAR.SYNC.DEFER_BLOCKING 0x0 ;  /* 0x0000000000007b1d */ /* 0x000fe20000010000 */
[----:B------:R-:W-:-:S04]  /*2e30*/  ISETP.GE.AND P1, PT, R103, 0x10, PT ;  /* 0x000000106700780c */ /* 0x000fc80003f26270 */
[----:B------:R-:W-:Y:S02]  /*2e40*/  FSEL R108, R106, R21, !P1 ;  /* 0x000000156a6c7208 */ /* 0x000fe40004800000 */
[----:B------:R-:W-:-:S03]  /*2e50*/  FSEL R106, R107, R20, !P1 ;  /* 0x000000146b6a7208 */ /* 0x000fc60004800000 */
[----:B------:R-:W1:Y:S04]  /*2e60*/  SHFL.UP PT, R107, R108, 0x1, RZ ;  /* 0x042000006c6b7989 */ /* 0x000e6800000e00ff */
[----:B------:R-:W-:Y:S01]  /*2e70*/  @P3 LDS.64 R40, [UR7+0x448] ;  /* 0x00044807ff283984 */ /* 0x000fe20008000a00 */
[----:B------:R-:W-:Y:S02]  /*2e80*/  FSEL R105, R105, R22, !P1 ;  /* 0x0000001669697208 */ /* 0x000fe40004800000 */
[----:B------:R-:W-:Y:S01]  /*2e90*/  FSEL R109, R104, R23, !P1 ;  /* 0x00000017686d7208 */ /* 0x000fe20004800000 */
[----:B------:R-:W3:Y:S01]  /*2ea0*/  SHFL.UP PT, R106, R106, 0x1, RZ ;  /* 0x042000006a6a7989 */ /* 0x000ee200000e00ff */
[C---:B0-----:R-:W-:Y:S02]  /*2eb0*/  PRMT R21, R5.reuse, 0x7632, R21 ;  /* 0x0000763205157816 */ /* 0x041fe40000000015 */
[----:B------:R-:W-:Y:S01]  /*2ec0*/  SHF.L.U32 R112, R5, 0x10, RZ ;  /* 0x0000001005707819 */ /* 0x000fe200000006ff */
[----:B------:R-:W0:Y:S04]  /*2ed0*/  SHFL.UP PT, R105, R105, 0x1, RZ ;  /* 0x0420000069697989 */ /* 0x000e2800000e00ff */
[----:B------:R-:W4:Y:S01]  /*2ee0*/  SHFL.UP PT, R5, R109, 0x1, RZ ;  /* 0x042000006d057989 */ /* 0x000f2200000e00ff */
[----:B-1----:R-:W-:-:S02]  /*2ef0*/  @!P2 MOV R107, R17 ;  /* 0x00000011006ba202 */ /* 0x002fc40000000f00 */
[----:B------:R-:W-:Y:S02]  /*2f00*/  PRMT R22, R6, 0x7632, R22 ;  /* 0x0000763206167816 */ /* 0x000fe40000000016 */
[----:B------:R-:W-:Y:S02]  /*2f10*/  PRMT R20, R4, 0x7632, R20 ;  /* 0x0000763204147816 */ /* 0x000fe40000000014 */
[----:B------:R-:W-:Y:S02]  /*2f20*/  SHF.L.U32 R108, R22, 0x10, RZ ;  /* 0x00000010166c7819 */ /* 0x000fe400000006ff */
[----:B------:R-:W-:Y:S02]  /*2f30*/  PRMT R104, R7, 0x7632, R104 ;  /* 0x0000763207687816 */ /* 0x000fe40000000068 */
[----:B------:R-:W-:Y:S02]  /*2f40*/  SHF.L.U32 R20, R20, 0x10, RZ ;  /* 0x0000001014147819 */ /* 0x000fe400000006ff */
[----:B---3--:R-:W-:-:S02]  /*2f50*/  @!P2 MOV R106, R16 ;  /* 0x00000010006aa202 */ /* 0x008fc40000000f00 */
[----:B------:R-:W-:Y:S02]  /*2f60*/  SHF.L.U32 R104, R104, 0x10, RZ ;  /* 0x0000001068687819 */ /* 0x000fe400000006ff */
[----:B0-----:R-:W-:Y:S02]  /*2f70*/  @!P2 MOV R105, R18 ;  /* 0x000000120069a202 */ /* 0x001fe40000000f00 */
[----:B----4-:R-:W-:Y:S01]  /*2f80*/  @!P2 MOV R5, R19 ;  /* 0x000000130005a202 */ /* 0x010fe20000000f00 */
[-C--:B------:R-:W-:Y:S01]  /*2f90*/  @P3 FMUL.FTZ R109, R41, R107.reuse ;  /* 0x0000006b296d3220 */ /* 0x080fe20000410000 */
[----:B------:R-:W-:-:S03]  /*2fa0*/  @P3 FMUL.FTZ R22, R40, R107 ;  /* 0x0000006b28163220 */ /* 0x000fc60000410000 */
[-C--:B------:R-:W-:Y:S01]  /*2fb0*/  @P3 FFMA.FTZ R40, R40, R106.reuse, -R109 ;  /* 0x0000006a28283223 */ /* 0x080fe2000001086d */
[----:B------:R-:W-:Y:S01]  /*2fc0*/  @P3 FFMA.FTZ R106, R41, R106, R22 ;  /* 0x0000006a296a3223 */ /* 0x000fe20000010016 */
[----:B------:R-:W-:Y:S01]  /*2fd0*/  SHF.L.U32 R110, R4, 0x10, RZ ;  /* 0x00000010046e7819 */ /* 0x000fe200000006ff */
[CC--:B------:R-:W-:Y:S01]  /*2fe0*/  FMUL.FTZ R111, R20.reuse, R39.reuse ;  /* 0x00000027146f7220 */ /* 0x0c0fe20000410000 */
[----:B------:R-:W-:Y:S01]  /*2ff0*/  SHF.L.U32 R4, R7, 0x10, RZ ;  /* 0x0000001007047819 */ /* 0x000fe200000006ff */
[----:B------:R-:W-:Y:S01]  /*3000*/  @P3 FADD.FTZ R5, R5, R106 ;  /* 0x0000006a05053221 */ /* 0x000fe20000010000 */
[----:B------:R-:W-:Y:S01]  /*3010*/  @P3 FADD.FTZ R105, R105, R40 ;  /* 0x0000002869693221 */ /* 0x000fe20000010000 */
[-C--:B------:R-:W-:Y:S01]  /*3020*/  FMUL.FTZ R20, R20, R38.reuse ;  /* 0x0000002614147220 */ /* 0x080fe20000410000 */
[C---:B------:R-:W-:Y:S01]  /*3030*/  FMUL.FTZ R41, R104.reuse, R39 ;  /* 0x0000002768297220 */ /* 0x040fe20000410000 */
[-C--:B------:R-:W-:Y:S01]  /*3040*/  FMUL.FTZ R40, R104, R38.reuse ;  /* 0x0000002668287220 */ /* 0x080fe20000410000 */
[----:B------:R-:W-:Y:S01]  /*3050*/  SHF.L.U32 R23, R6, 0x10, RZ ;  /* 0x0000001006177819 */ /* 0x000fe200000006ff */
[----:B------:R-:W-:Y:S01]  /*3060*/  FMUL.FTZ R107, R102, R5 ;  /* 0x00000005666b7220 */ /* 0x000fe20000410000 */
[----:B------:R-:W-:Y:S01]  /*3070*/  SHF.L.U32 R6, R21, 0x10, RZ ;  /* 0x0000001015067819 */ /* 0x000fe200000006ff */
[CC--:B------:R-:W-:Y:S01]  /*3080*/  FFMA.FTZ R21, R110.reuse, R38.reuse, -R111 ;  /* 0x000000266e157223 */ /* 0x0c0fe2000001086f */
[-C--:B------:R-:W-:Y:S01]  /*3090*/  FFMA.FTZ R20, R110, R39.reuse, R20 ;  /* 0x000000276e147223 */ /* 0x080fe20000010014 */
[C---:B------:R-:W-:Y:S01]  /*30a0*/  FFMA.FTZ R41, R4.reuse, R38, -R41 ;  /* 0x0000002604297223 */ /* 0x040fe20000010829 */
[----:B------:R-:W-:Y:S01]  /*30b0*/  FFMA.FTZ R40, R4, R39, R40 ;  /* 0x0000002704287223 */ /* 0x000fe20000010028 */
[----:B------:R-:W-:Y:S01]  /*30c0*/  FMUL.FTZ R102, R102, R105 ;  /* 0x0000006966667220 */ /* 0x000fe20000410000 */
[----:B--2---:R-:W-:-:S02]  /*30d0*/  PRMT R4, R12, 0x7632, R4 ;  /* 0x000076320c047816 */ /* 0x004fc40000000004 */
[----:B------:R-:W-:Y:S01]  /*30e0*/  SHF.L.U32 R110, R12, 0x10, RZ ;  /* 0x000000100c6e7819 */ /* 0x000fe200000006ff */
[C---:B------:R-:W-:Y:S01]  /*30f0*/  FFMA.FTZ R106, R94.reuse, R105, -R107 ;  /* 0x000000695e6a7223 */ /* 0x040fe2000001086b */
[C---:B------:R-:W-:Y:S01]  /*3100*/  PRMT R12, R13.reuse, 0x7632, R12 ;  /* 0x000076320d0c7816 */ /* 0x040fe2000000000c */
[----:B------:R-:W-:Y:S01]  /*3110*/  FFMA.FTZ R105, R94, R5, R102 ;  /* 0x000000055e697223 */ /* 0x000fe20000010066 */
[-C--:B------:R-:W-:Y:S02]  /*3120*/  FMUL.FTZ R22, R108, R39.reuse ;  /* 0x000000276c167220 */ /* 0x080fe40000410000 */
[----:B------:R-:W-:Y:S01]  /*3130*/  SHF.L.U32 R109, R12, 0x10, RZ ;  /* 0x000000100c6d7819 */ /* 0x000fe200000006ff */
[----:B------:R-:W-:Y:S01]  /*3140*/  FADD.FTZ R12, R106, R65 ;  /* 0x000000416a0c7221 */ /* 0x000fe20000010000 */
[-C--:B------:R-:W-:Y:S01]  /*3150*/  FMUL.FTZ R108, R108, R38.reuse ;  /* 0x000000266c6c7220 */ /* 0x080fe20000410000 */
[----:B------:R-:W-:Y:S01]  /*3160*/  SHF.L.U32 R94, R13, 0x10, RZ ;  /* 0x000000100d5e7819 */ /* 0x000fe200000006ff */
[----:B------:R-:W-:Y:S01]  /*3170*/  FADD.FTZ R13, RZ, R105 ;  /* 0x00000069ff0d7221 */ /* 0x000fe20000010000 */
[C---:B------:R-:W-:Y:S01]  /*3180*/  FFMA.FTZ R22, R23.reuse, R38, -R22 ;  /* 0x0000002617167223 */ /* 0x040fe20000010816 */
[-C--:B------:R-:W-:Y:S01]  /*3190*/  FMUL.FTZ R106, R88, R12.reuse ;  /* 0x0000000c586a7220 */ /* 0x080fe20000410000 */
[----:B------:R-:W-:Y:S01]  /*31a0*/  FFMA.FTZ R23, R23, R39, R108 ;  /* 0x0000002717177223 */ /* 0x000fe2000001006c */
[----:B------:R-:W-:Y:S01]  /*31b0*/  SHF.L.U32 R108, R4, 0x10, RZ ;  /* 0x00000010046c7819 */ /* 0x000fe200000006ff */
[-C--:B------:R-:W-:Y:S01]  /*31c0*/  FMUL.FTZ R105, R88, R13.reuse ;  /* 0x0000000d58697220 */ /* 0x080fe20000410000 */
[----:B------:R-:W-:Y:S01]  /*31d0*/  FFMA.FTZ R106, R89, R13, R106 ;  /* 0x0000000d596a7223 */ /* 0x000fe2000001006a */
[----:B------:R-:W-:Y:S01]  /*31e0*/  PRMT R5, R15, 0x7632, R5 ;  /* 0x000076320f057816 */ /* 0x000fe20000000005 */
[-C--:B------:R-:W-:Y:S01]  /*31f0*/  FMUL.FTZ R107, R109, R39.reuse ;  /* 0x000000276d6b7220 */ /* 0x080fe20000410000 */
[----:B------:R-:W-:Y:S01]  /*3200*/  SHF.L.U32 R4, R15, 0x10, RZ ;  /* 0x000000100f047819 */ /* 0x000fe200000006ff */
[----:B------:R-:W-:Y:S01]  /*3210*/  FFMA.FTZ R88, R89, R12, -R105 ;  /* 0x0000000c59587223 */ /* 0x000fe20000010869 */
[CC--:B------:R-:W-:Y:S01]  /*3220*/  FMUL.FTZ R15, R108.reuse, R39.reuse ;  /* 0x000000276c0f7220 */ /* 0x0c0fe20000410000 */
[-C--:B------:R-:W-:Y:S01]  /*3230*/  FMUL.FTZ R108, R108, R38.reuse ;  /* 0x000000266c6c7220 */ /* 0x080fe20000410000 */
[----:B------:R-:W-:Y:S01]  /*3240*/  FADD.FTZ R89, RZ, R106 ;  /* 0x0000006aff597221 */ /* 0x000fe20000010000 */
[----:B------:R-:W-:Y:S01]  /*3250*/  PRMT R104, R14, 0x7632, R104 ;  /* 0x000076320e687816 */ /* 0x000fe20000000068 */
[----:B------:R-:W-:Y:S01]  /*3260*/  FADD.FTZ R105, R88, R73 ;  /* 0x0000004958697221 */ /* 0x000fe20000010000 */
[----:B------:R-:W-:Y:S01]  /*3270*/  SHF.L.U32 R102, R14, 0x10, RZ ;  /* 0x000000100e667819 */ /* 0x000fe200000006ff */
[-C--:B------:R-:W-:Y:S01]  /*3280*/  FFMA.FTZ R14, R110, R38.reuse, -R15 ;  /* 0x000000266e0e7223 */ /* 0x080fe2000001080f */
[-C--:B------:R-:W-:Y:S01]  /*3290*/  FMUL.FTZ R106, R109, R38.reuse ;  /* 0x000000266d6a7220 */ /* 0x080fe20000410000 */
[----:B------:R-:W-:Y:S01]  /*32a0*/  FFMA.FTZ R88, R94, R38, -R107 ;  /* 0x000000265e587223 */ /* 0x000fe2000001086b */
[----:B------:R-:W-:Y:S01]  /*32b0*/  FFMA.FTZ R15, R110, R39, R108 ;  /* 0x000000276e0f7223 */ /* 0x000fe2000001006c */
[----:B------:R-:W-:Y:S01]  /*32c0*/  FMUL.FTZ R107, R90, R89 ;  /* 0x000000595a6b7220 */ /* 0x000fe20000410000 */
[----:B------:R-:W-:Y:S01]  /*32d0*/  SHF.L.U32 R108, R104, 0x10, RZ ;  /* 0x00000010686c7819 */ /* 0x000fe200000006ff */
[----:B------:R-:W-:Y:S01]  /*32e0*/  FMUL.FTZ R104, R90, R105 ;  /* 0x000000695a687220 */ /* 0x000fe20000410000 */
[----:B------:R-:W-:Y:S01]  /*32f0*/  FFMA.FTZ R90, R94, R39, R106 ;  /* 0x000000275e5a7223 */ /* 0x000fe2000001006a */
[----:B------:R-:W-:-:S02]  /*3300*/  FFMA.FTZ R94, R0, R105, -R107 ;  /* 0x00000069005e7223 */ /* 0x000fc4000001086b */
[----:B------:R-:W-:Y:S02]  /*3310*/  FFMA.FTZ R104, R0, R89, R104 ;  /* 0x0000005900687223 */ /* 0x000fe40000010068 */
[----:B------:R-:W-:Y:S01]  /*3320*/  FADD.FTZ R107, R94, R67 ;  /* 0x000000435e6b7221 */ /* 0x000fe20000010000 */
[----:B------:R-:W-:Y:S01]  /*3330*/  SHF.L.U32 R111, R5, 0x10, RZ ;  /* 0x00000010056f7819 */ /* 0x000fe200000006ff */
[----:B------:R-:W-:Y:S02]  /*3340*/  FADD.FTZ R94, RZ, R104 ;  /* 0x00000068ff5e7221 */ /* 0x000fe40000010000 */
[C---:B------:R-:W-:Y:S01]  /*3350*/  FMUL.FTZ R5, R91.reuse, R107 ;  /* 0x0000006b5b057220 */ /* 0x040fe20000410000 */
[----:B------:R-:W-:Y:S01]  /*3360*/  FMUL.FTZ R109, R108, R39 ;  /* 0x000000276c6d7220 */ /* 0x000fe20000410000 */
[-C--:B------:R-:W-:Y:S02]  /*3370*/  FMUL.FTZ R104, R91, R94.reuse ;  /* 0x0000005e5b687220 */ /* 0x080fe40000410000 */
[----:B------:R-:W-:Y:S01]  /*3380*/  FFMA.FTZ R91, R92, R94, R5 ;  /* 0x0000005e5c5b7223 */ /* 0x000fe20000010005 */
[-C--:B------:R-:W-:Y:S01]  /*3390*/  FMUL.FTZ R106, R108, R38.reuse ;  /* 0x000000266c6a7220 */ /* 0x080fe20000410000 */
[----:B------:R-:W-:Y:S01]  /*33a0*/  FFMA.FTZ R104, R92, R107, -R104 ;  /* 0x0000006b5c687223 */ /* 0x000fe20000010868 */
[-C--:B------:R-:W-:Y:S01]  /*33b0*/  FMUL.FTZ R7, R6, R39.reuse ;  /* 0x0000002706077220 */ /* 0x080fe20000410000 */
[-C--:B------:R-:W-:Y:S01]  /*33c0*/  FFMA.FTZ R0, R102, R38.reuse, -R109 ;  /* 0x0000002666007223 */ /* 0x080fe2000001086d */
[----:B------:R-:W-:Y:S01]  /*33d0*/  FADD.FTZ R92, RZ, R91 ;  /* 0x0000005bff5c7221 */ /* 0x000fe20000010000 */
[-C--:B------:R-:W-:Y:S01]  /*33e0*/  FMUL.FTZ R6, R6, R38.reuse ;  /* 0x0000002606067220 */ /* 0x080fe20000410000 */
[-C--:B------:R-:W-:Y:S01]  /*33f0*/  FMUL.FTZ R109, R111, R39.reuse ;  /* 0x000000276f6d7220 */ /* 0x080fe20000410000 */
[----:B------:R-:W-:Y:S01]  /*3400*/  ISETP.NE.AND P1, PT, R49, RZ, PT ;  /* 0x000000ff3100720c */ /* 0x000fe20003f25270 */
[----:B------:R-:W-:Y:S01]  /*3410*/  FMUL.FTZ R111, R111, R38 ;  /* 0x000000266f6f7220 */ /* 0x000fe20000410000 */
[----:B------:R-:W-:Y:S01]  /*3420*/  FFMA.FTZ R102, R102, R39, R106 ;  /* 0x0000002766667223 */ /* 0x000fe2000001006a */
[----:B------:R-:W-:Y:S01]  /*3430*/  FMUL.FTZ R5, R9, R19 ;  /* 0x0000001309057220 */ /* 0x000fe20000410000 */
[----:B------:R-:W-:Y:S01]  /*3440*/  FADD.FTZ R104, R104, R75 ;  /* 0x0000004b68687221 */ /* 0x000fe20000010000 */
[----:B------:R-:W-:Y:S01]  /*3450*/  FMUL.FTZ R106, R95, R92 ;  /* 0x0000005c5f6a7220 */ /* 0x000fe20000410000 */
[CC--:B------:R-:W-:Y:S01]  /*3460*/  FFMA.FTZ R7, R112.reuse, R38.reuse, -R7 ;  /* 0x0000002670077223 */ /* 0x0c0fe20000010807 */
[-C--:B------:R-:W-:Y:S01]  /*3470*/  FFMA.FTZ R6, R112, R39.reuse, R6 ;  /* 0x0000002770067223 */ /* 0x080fe20000010006 */
[C---:B------:R-:W-:Y:S01]  /*3480*/  FFMA.FTZ R38, R4.reuse, R38, -R109 ;  /* 0x0000002604267223 */ /* 0x040fe2000001086d */
[----:B------:R-:W-:Y:S01]  /*3490*/  FFMA.FTZ R39, R4, R39, R111 ;  /* 0x0000002704277223 */ /* 0x000fe2000001006f */
[C---:B------:R-:W-:Y:S01]  /*34a0*/  FFMA.FTZ R91, R8.reuse, R18, -R5 ;  /* 0x00000012085b7223 */ /* 0x040fe20000010805 */
[C---:B------:R-:W-:Y:S01]  /*34b0*/  FMUL.FTZ R4, R9.reuse, R16 ;  /* 0x0000001009047220 */ /* 0x040fe20000410000 */
[----:B------:R-:W-:Y:S01]  /*34c0*/  FMUL.FTZ R18, R9, R18 ;  /* 0x0000001209127220 */ /* 0x000fe20000410000 */
[-C--:B------:R-:W-:Y:S01]  /*34d0*/  FMUL.FTZ R95, R95, R104.reuse ;  /* 0x000000685f5f7220 */ /* 0x080fe20000410000 */
[----:B------:R-:W-:Y:S01]  /*34e0*/  FFMA.FTZ R106, R101, R104, -R106 ;  /* 0x00000068656a7223 */ /* 0x000fe2000001086a */
[-C--:B------:R-:W-:Y:S01]  /*34f0*/  FMUL.FTZ R5, R9, R17.reuse ;  /* 0x0000001109057220 */ /* 0x080fe20000410000 */
[----:B------:R-:W-:Y:S01]  /*3500*/  FFMA.FTZ R17, R8, R17, R4 ;  /* 0x0000001108117223 */ /* 0x000fe20000010004 */
[----:B------:R-:W-:Y:S01]  /*3510*/  LEA R36, P4, R30, R36, 0x1 ;  /* 0x000000241e247211 */ /* 0x000fe200078808ff */
[----:B------:R-:W-:Y:S01]  /*3520*/  FFMA.FTZ R95, R101, R92, R95 ;  /* 0x0000005c655f7223 */ /* 0x000fe2000001005f */
[----:B------:R-:W-:Y:S01]  /*3530*/  FADD.FTZ R106, R106, R69 ;  /* 0x000000456a6a7221 */ /* 0x000fe20000010000 */
[C---:B------:R-:W-:Y:S01]  /*3540*/  FFMA.FTZ R4, R8.reuse, R19, R18 ;  /* 0x0000001308047223 */ /* 0x040fe20000010012 */
[----:B------:R-:W-:Y:S01]  /*3550*/  BSSY.RECONVERGENT B0, `(.L_x_2159) ;  /* 0x000000f000007945 */ /* 0x000fe20003800200 */
[----:B------:R-:W-:Y:S01]  /*3560*/  FFMA.FTZ R16, R8, R16, -R5 ;  /* 0x0000001008107223 */ /* 0x000fe20000010805 */
[----:B------:R-:W-:Y:S01]  /*3570*/  FADD.FTZ R18, R10, R91 ;  /* 0x0000005b0a127221 */ /* 0x000fe20000010000 */
[----:B------:R-:W-:Y:S01]  /*3580*/  IADD3.X R37, PT, PT, R37, R31, RZ, P4, !PT ;  /* 0x0000001f25257210 */ /* 0x000fe200027fe4ff */
        /* <DEDUP_REMOVED lines=11> */
.L_x_2160:
[----:B------:R-:W-:Y:S05]  /*3640*/  BSYNC.RECONVERGENT B0 ;  /* 0x0000000000007941 */ /* 0x000fea0003800200 */
.L_x_2159:
[-C--:B------:R-:W-:Y:S01]  /*3650*/  FMUL.FTZ R97, R97, R8.reuse ;  /* 0x0000000861617220 */ /* 0x080fe20000410000 */
[----:B------:R-:W-:Y:S01]  /*3660*/  FFMA.FTZ R10, R93, R8, R10 ;  /* 0x000000085d0a7223 */ /* 0x000fe2000001000a */
[----:B------:R-:W-:Y:S01]  /*3670*/  FMUL.FTZ R6, R89, R6 ;  /* 0x0000000659067220 */ /* 0x000fe20000410000 */
[----:B------:R-:W-:Y:S01]  /*3680*/  UIADD3 UR5, UPT, UPT, UR5, 0x1, URZ ;  /* 0x0000000105057890 */ /* 0x000fe2000fffe0ff */
[----:B0-----:R-:W-:Y:S01]  /*3690*/  FFMA.FTZ R4, R93, R106, -R97 ;  /* 0x0000006a5d047223 */ /* 0x001fe20000010861 */
[----:B------:R-:W-:Y:S01]  /*36a0*/  FADD.FTZ R16, RZ, R10 ;  /* 0x0000000aff107221 */ /* 0x000fe20000010000 */
[----:B------:R-:W-:Y:S01]  /*36b0*/  FFMA.FTZ R6, R105, R7, -R6 ;  /* 0x0000000769067223 */ /* 0x000fe20000010806 */
[----:B------:R-:W-:Y:S01]  /*36c0*/  UISETP.NE.AND UP0, UPT, UR5, URZ, UPT ;  /* 0x000000ff0500728c */ /* 0x000fe2000bf05270 */
[----:B------:R-:W-:Y:S01]  /*36d0*/  FADD.FTZ R10, R4, R77 ;  /* 0x0000004d040a7221 */ /* 0x000fe20000010000 */
[----:B------:R-:W-:Y:S01]  /*36e0*/  FMUL.FTZ R5, R99, R16 ;  /* 0x0000001063057220 */ /* 0x000fe20000410000 */
[----:B------:R-:W-:Y:S01]  /*36f0*/  FFMA.FTZ R61, R6, 2, R61 ;  /* 0x40000000063d7823 */ /* 0x000fe2000001003d */
        /* <DEDUP_REMOVED lines=8> */
[----:B------:R-:W-:Y:S01]  /*3780*/  FMUL.FTZ R15, R8, R15 ;  /* 0x0000000f080f7220 */ /* 0x000fe20000410000 */
[----:B------:R-:W-:Y:S01]  /*3790*/  FADD.FTZ R99, RZ, R99 ;  /* 0x00000063ff637221 */ /* 0x000fe20000010000 */
[----:B------:R-:W-:Y:S01]  /*37a0*/  FMUL.FTZ R5, R100, R6 ;  /* 0x0000000664057220 */ /* 0x000fe20000410000 */
[----:B------:R-:W-:Y:S01]  /*37b0*/  FMUL.FTZ R7, R16, R90 ;  /* 0x0000005a10077220 */ /* 0x000fe20000410000 */
[----:B------:R-:W-:Y:S01]  /*37c0*/  FFMA.FTZ R13, R12, R21, -R13 ;  /* 0x000000150c0d7223 */ /* 0x000fe2000001080d */
[----:B------:R-:W-:Y:S01]  /*37d0*/  FFMA.FTZ R22, R107, R22, -R94 ;  /* 0x000000166b167223 */ /* 0x000fe2000001085e */
[-C--:B------:R-:W-:Y:S01]  /*37e0*/  FFMA.FTZ R4, R98, R99.reuse, R5 ;  /* 0x0000006362047223 */ /* 0x080fe20000010005 */
[----:B------:R-:W-:Y:S01]  /*37f0*/  FMUL.FTZ R5, R100, R99 ;  /* 0x0000006364057220 */ /* 0x000fe20000410000 */
[----:B------:R-:W-:Y:S01]  /*3800*/  FFMA.FTZ R14, R106, R14, -R15 ;  /* 0x0000000e6a0e7223 */ /* 0x000fe2000001080f */
[----:B------:R-:W-:Y:S01]  /*3810*/  FFMA.FTZ R7, R10, R88, -R7 ;  /* 0x000000580a077223 */ /* 0x000fe20000010807 */
[----:B------:R-:W-:Y:S01]  /*3820*/  FADD.FTZ R4, RZ, R4 ;  /* 0x00000004ff047221 */ /* 0x000fe20000010000 */
[----:B------:R-:W-:Y:S01]  /*3830*/  FFMA.FTZ R9, R98, R6, -R5 ;  /* 0x0000000662097223 */ /* 0x000fe20000010805 */
[----:B------:R-:W-:Y:S01]  /*3840*/  FMUL.FTZ R5, R99, R102 ;  /* 0x0000006663057220 */ /* 0x000fe20000410000 */
[----:B------:R-:W-:Y:S01]  /*3850*/  LEA R87, P1, R32, R87, 0x3 ;  /* 0x0000005720577211 */ /* 0x000fe200078218ff */
[----:B------:R-:W-:Y:S01]  /*3860*/  FMUL.FTZ R39, R39, R4 ;  /* 0x0000000427277220 */ /* 0x000fe20000410000 */
[----:B------:R-:W-:Y:S01]  /*3870*/  FADD.FTZ R9, R9, R78 ;  /* 0x0000004e09097221 */ /* 0x000fe20000010000 */
[----:B------:R-:W-:Y:S01]  /*3880*/  FFMA.FTZ R0, R6, R0, -R5 ;  /* 0x0000000006007223 */ /* 0x000fe20000010805 */
[----:B------:R-:W-:Y:S01]  /*3890*/  LEA R84, P2, R28, R84, 0x3 ;  /* 0x000000541c547211 */ /* 0x000fe200078418ff */
        /* <DEDUP_REMOVED lines=8> */
[----:B------:R-:W-:Y:S01]  /*3920*/  IADD3.X R86, PT, PT, R86, R33, RZ, P1, !PT ;  /* 0x0000002156567210 */ /* 0x000fe20000ffe4ff */
[----:B------:R-:W-:Y:S01]  /*3930*/  UIADD3 UR4, UPT, UPT, UR4, 0x10, URZ ;  /* 0x0000001004047890 */ /* 0x000fe2000fffe0ff */
[----:B------:R-:W-:-:S02]  /*3940*/  IADD3.X R85, PT, PT, R85, R29, RZ, P2, !PT ;  /* 0x0000001d55557210 */ /* 0x000fc400017fe4ff */
[----:B------:R-:W-:Y:S01]  /*3950*/  IADD3 R83, PT, PT, R83, 0x1, RZ ;  /* 0x0000000153537810 */ /* 0x000fe20007ffe0ff */
[----:B------:R-:W-:Y:S08]  /*3960*/  BRA.U UP0, `(.L_x_2161) ;  /* 0xffffffe500987547 */ /* 0x000ff0000b83ffff */
.L_x_2158:
[----:B------:R-:W-:Y:S01]  /*3970*/  BAR.SYNC.DEFER_BLOCKING 0x0 ;  /* 0x0000000000007b1d */ /* 0x000fe20000010000 */
[----:B------:R-:W-:Y:S02]  /*3980*/  LEA R5, P0, R43, R26, 0x8 ;  /* 0x0000001a2b057211 */ /* 0x000fe400078040ff */
[----:B------:R-:W-:Y:S02]  /*3990*/  F2FP.BF16.F32.PACK_AB R7, R82, R81 ;  /* 0x000000515207723e */ /* 0x000fe400000010ff */
[----:B------:R-:W-:Y:S01]  /*39a0*/  IADD3.X R0, PT, PT, RZ, R44, RZ, P0, !PT ;  /* 0x0000002cff007210 */ /* 0x000fe200007fe4ff */
[----:B------:R-:W0:Y:S01]  /*39b0*/  LDCU UR4, c[0x0][0x394] ;  /* 0x00007280ff0477ac */ /* 0x000e220008000800 */
[C---:B------:R-:W-:Y:S02]  /*39c0*/  LEA R8, P0, R5.reuse, R2, 0x1 ;  /* 0x0000000205087211 */ /* 0x040fe400078008ff */
[----:B------:R-:W-:Y:S02]  /*39d0*/  F2FP.BF16.F32.PACK_AB R6, R80, R79 ;  /* 0x0000004f5006723e */ /* 0x000fe400000010ff */
[----:B------:R-:W-:-:S02]  /*39e0*/  LEA.HI.X R9, R5, R3, R0, 0x1, P0 ;  /* 0x0000000305097211 */ /* 0x000fc400000f0c00 */
[----:B------:R-:W-:Y:S02]  /*39f0*/  F2FP.BF16.F32.PACK_AB R5, R76, R63 ;  /* 0x0000003f4c05723e */ /* 0x000fe400000010ff */
[----:B------:R-:W-:Y:S02]  /*3a00*/  F2FP.BF16.F32.PACK_AB R4, R61, R70 ;  /* 0x000000463d04723e */ /* 0x000fe400000010ff */
[----:B------:R-:W-:Y:S02]  /*3a10*/  IADD3 R43, PT, PT, R43, 0x1, RZ ;  /* 0x000000012b2b7810 */ /* 0x000fe40007ffe0ff */
[----:B------:R-:W-:Y:S02]  /*3a20*/  IADD3 R56, P1, PT, R56, 0x400, RZ ;  /* 0x0000040038387810 */ /* 0x000fe40007f3e0ff */
[----:B------:R-:W-:Y:S02]  /*3a30*/  IADD3 R54, P2, PT, R54, 0x200, RZ ;  /* 0x0000020036367810 */ /* 0x000fe40007f5e0ff */
[----:B------:R-:W-:Y:S01]  /*3a40*/  IADD3 R52, P3, PT, R52, 0x200, RZ ;  /* 0x0000020034347810 */ /* 0x000fe20007f7e0ff */
[----:B------:R1:W-:Y:S01]  /*3a50*/  STG.E.128 desc[UR16][R8.64], R4 ;  /* 0x0000000408007986 */ /* 0x0003e2000c101d10 */
[----:B0-----:R-:W-:-:S02]  /*3a60*/  ISETP.GE.AND P0, PT, R43, UR4, PT ;  /* 0x000000042b007c0c */ /* 0x001fc4000bf06270 */
[----:B------:R-:W-:Y:S02]  /*3a70*/  IADD3.X R59, PT, PT, RZ, R59, RZ, P1, !PT ;  /* 0x0000003bff3b7210 */ /* 0x000fe40000ffe4ff */
[----:B------:R-:W-:Y:S02]  /*3a80*/  IADD3.X R57, PT, PT, RZ, R57, RZ, P2, !PT ;  /* 0x00000039ff397210 */ /* 0x000fe400017fe4ff */
[----:B------:R-:W-:-:S07]  /*3a90*/  IADD3.X R55, PT, PT, RZ, R55, RZ, P3, !PT ;  /* 0x00000037ff377210 */ /* 0x000fce0001ffe4ff */
[----:B------:R-:W-:Y:S05]  /*3aa0*/  @!P0 BRA `(.L_x_2162) ;  /* 0xffffffcc00288947 */ /* 0x000fea000383ffff */
[----:B------:R-:W-:Y:S05]  /*3ab0*/  EXIT ;  /* 0x000000000000794d */ /* 0x000fea0003800000 */
.L_x_2163:
        /* <DEDUP_REMOVED lines=12> */
.L_x_5056:


//--------------------- .text._Z25selective_scan_fwd_kernelI32Selective_Scan_fwd_kernel_traitsILi32ELi8ELi1ELb1ELb0ELb1ELb1EN3c108BFloat16ENS1_7complexIfEEEEv13SSMParamsBase --------------------------
	.section	.text._Z25selective_scan_fwd_kernelI32Selective_Scan_fwd_kernel_traitsILi32ELi8ELi1ELb1ELb0ELb1ELb1EN3c108BFloat16ENS1_7complexIfEEEEv13SSMParamsBase,"ax",@progbits
	.align	128
        .global         _Z25selective_scan_fwd_kernelI32Selective_Scan_fwd_kernel_traitsILi32ELi8ELi1ELb1ELb0ELb1ELb1EN3c108BFloat16ENS1_7complexIfEEEEv13SSMParamsBase
        .type           _Z25selective_scan_fwd_kernelI32Selective_Scan_fwd_kernel_traitsILi32ELi8ELi1ELb1ELb0ELb1ELb1EN3c108BFloat16ENS1_7complexIfEEEEv13SSMParamsBase,@function
        .size           _Z25selective_scan_fwd_kernelI32Selective_Scan_fwd_kernel_traitsILi32ELi8ELi1ELb1ELb0ELb1ELb1EN3c108BFloat16ENS1_7complexIfEEEEv13SSMParamsBase,(.L_x_5057 - _Z25selective_scan_fwd_kernelI32Selective_Scan_fwd_kernel_traitsILi32ELi8ELi1ELb1ELb0ELb1ELb1EN3c108BFloat16ENS1_7complexIfEEEEv13SSMParamsBase)
        .other          _Z25selective_scan_fwd_kernelI32Selective_Scan_fwd_kernel_traitsILi32ELi8ELi1ELb1ELb0ELb1ELb1EN3c108BFloat16ENS1_7complexIfEEEEv13SSMParamsBase,@"STO_CUDA_ENTRY STV_DEFAULT"
_Z25selective_scan_fwd_kernelI32Selective_Scan_fwd_kernel_traitsILi32ELi8ELi1ELb1ELb0ELb1ELb1EN3c108BFloat16ENS1_7complexIfEEEEv13SSMParamsBase:
.text._Z25selective_scan_fwd_kernelI32Selective_Scan_fwd_kernel_traitsILi32ELi8ELi1ELb1ELb0ELb1ELb1EN3c108BFloat16ENS1_7complexIfEEEEv13SSMParamsBase:
        /* <DEDUP_REMOVED lines=24> */
[----:B------:R-:W1:Y:S01]  /*0180*/  LDC R16, c[0x0][0x384] ;  /* 0x0000e100ff107b82 */ /* 0x000e620000000800 */
[----:B0-----:R-:W-:Y:S02]  /*0190*/  IADD3 R6, PT, PT, R0, 0xffffffe, RZ ;  /* 0x0ffffffe00067810 */ /* 0x001fe40007ffe0ff */
[----:B------:R-:W-:Y:S02]  /*01a0*/  @P1 LEA.HI.X R5, R13, R5, RZ, 0x2, P3 ;  /* 0x000000050d051211 */ /* 0x000fe400018f14ff */
[----:B------:R0:W3:Y:S03]  /*01b0*/  F2I.FTZ.U32.TRUNC.NTZ R7, R6 ;  /* 0x0000000600077305 */ /* 0x0000e6000021f000 */
[----:B------:R4:W5:Y:S01]  /*01c0*/  @P1 LDG.E R60, desc[UR16][R4.64] ;  /* 0x00000010043c1981 */ /* 0x000962000c1e1900 */
        /* <DEDUP_REMOVED lines=17> */
[----:B------:R-:W-:-:S04]  /*02e0*/  UIMAD.WIDE.U32 UR4, UR18, UR8, URZ ;  /* 0x00000008120472a5 */ /* 0x000fc8000f8e00ff */
[----:B------:R-:W-:Y:S01]  /*02f0*/  @P0 IADD3 R7, PT, PT, R7, 0x1, RZ ;  /* 0x0000000107070810 */ /* 0x000fe20007ffe0ff */
[----:B------:R-:W-:Y:S01]  /*0300*/  UIMAD UR8, UR18, UR13, UR7 ;  /* 0x0000000d120872a4 */ /* 0x000fe2000f8e0207 */
[----:B------:R-:W3:Y:S02]  /*0310*/  LDCU.64 UR12, c[0x0][0x3d0] ;  /* 0x00007a00ff0c77ac */ /* 0x000ee40008000a00 */
[----:B------:R-:W-:-:S04]  /*0320*/  MOV R0, R7 ;  /* 0x0000000700007202 */ /* 0x000fc80000000f00 */
[----:B------:R-:W-:Y:S02]  /*0330*/  @!P2 IADD3 R0, PT, PT, -R0, RZ, RZ ;  /* 0x000000ff0000a210 */ /* 0x000fe40007ffe1ff */
[----:B------:R-:W-:Y:S02]  /*0340*/  @!P1 LOP3.LUT R0, RZ, R8, RZ, 0x33, !PT ;  /* 0x00000008ff009212 */ /* 0x000fe400078e33ff */
[----:B------:R-:W0:Y:S01]  /*0350*/  LDC.64 R8, c[0x0][0x450] ;  /* 0x00011400ff087b82 */ /* 0x000e220000000a00 */
[----:B------:R-:W-:Y:S01]  /*0360*/  UIMAD UR9, UR18, UR9, UR5 ;  /* 0x00000009120972a4 */ /* 0x000fe2000f8e0205 */
[----:B----4-:R-:W-:Y:S02]  /*0370*/  ISETP.GE.AND P0, PT, R17, 0x1, PT ;  /* 0x000000011100780c */ /* 0x010fe40003f06270 */
[----:B------:R-:W-:Y:S02]  /*0380*/  MOV R3, UR5 ;  /* 0x0000000500037c02 */ /* 0x000fe40008000f00 */
[----:B------:R-:W-:-:S02]  /*0390*/  MOV R5, UR7 ;  /* 0x0000000700057c02 */ /* 0x000fc40008000f00 */
[----:B------:R-:W-:Y:S02]  /*03a0*/  MOV R2, UR4 ;  /* 0x0000000400027c02 */ /* 0x000fe40008000f00 */
[----:B------:R-:W-:Y:S02]  /*03b0*/  MOV R4, UR6 ;  /* 0x0000000600047c02 */ /* 0x000fe40008000f00 */
[----:B------:R-:W-:Y:S02]  /*03c0*/  MOV R3, UR9 ;  /* 0x0000000900037c02 */ /* 0x000fe40008000f00 */
[----:B------:R-:W-:Y:S01]  /*03d0*/  MOV R5, UR8 ;  /* 0x0000000800057c02 */ /* 0x000fe20008000f00 */
[----:B---3--:R-:W-:Y:S01]  /*03e0*/  UIMAD.WIDE.U32 UR4, UR18, UR12, URZ ;  /* 0x0000000c120472a5 */ /* 0x008fe2000f8e00ff */
[----:B------:R-:W-:-:S04]  /*03f0*/  IMAD.WIDE.U32 R2, R13, UR10, R2 ;  /* 0x0000000a0d027c25 */ /* 0x000fc8000f8e0002 */
[----:B------:R-:W-:Y:S01]  /*0400*/  IMAD.WIDE.U32 R4, R13, UR14, R4 ;  /* 0x0000000e0d047c25 */ /* 0x000fe2000f8e0004 */
[----:B------:R-:W-:-:S03]  /*0410*/  UIMAD UR6, UR18, UR13, UR5 ;  /* 0x0000000d120672a4 */ /* 0x000fc6000f8e0205 */
[C---:B------:R-:W-:Y:S02]  /*0420*/  IMAD R65, R13.reuse, UR11, R3 ;  /* 0x0000000b0d417c24 */ /* 0x040fe4000f8e0203 */
[----:B------:R-:W-:Y:S01]  /*0430*/  IMAD R63, R13, UR15, R5 ;  /* 0x0000000f0d3f7c24 */ /* 0x000fe2000f8e0205 */
[----:B-12---:R-:W-:Y:S06]  /*0440*/  @!P0 EXIT ;  /* 0x000000000000894d */ /* 0x006fec0003800000 */
[----:B------:R-:W1:Y:S01]  /*0450*/  LDC.64 R24, c[0x0][0x448] ;  /* 0x00011200ff187b82 */ /* 0x000e620000000a00 */
[----:B------:R-:W2:Y:S01]  /*0460*/  LDCU.64 UR8, c[0x0][0x3b8] ;  /* 0x00007700ff0877ac */ /* 0x000ea20008000a00 */
[----:B------:R-:W-:Y:S01]  /*0470*/  SHF.R.S32.HI R3, RZ, 0x1f, R0 ;  /* 0x0000001fff037819 */ /* 0x000fe20000011400 */
[----:B------:R-:W3:Y:S01]  /*0480*/  S2R R59, SR_TID.X ;  /* 0x00000000003b7919 */ /* 0x000ee20000002100 */
[----:B------:R-:W-:Y:S01]  /*0490*/  LEA R66, P0, R2, R66, 0x1 ;  /* 0x0000004202427211 */ /* 0x000fe200078008ff */
[----:B------:R-:W-:Y:S01]  /*04a0*/  UMOV UR5, UR6 ;  /* 0x0000000600057c82 */ /* 0x000fe20008000000 */
[----:B0-----:R-:W-:Y:S01]  /*04b0*/  LEA R64, P1, R4, R10, 0x1 ;  /* 0x0000000a04407211 */ /* 0x001fe200078208ff */
[-C--:B------:R-:W-:Y:S01]  /*04c0*/  IMAD R3, R3, R14.reuse, RZ ;  /* 0x0000000e03037224 */ /* 0x080fe200078e02ff */
[----:B------:R-:W0:Y:S01]  /*04d0*/  LDC.64 R54, c[0x0][0x3a0] ;  /* 0x0000e800ff367b82 */ /* 0x000e220000000a00 */
[----:B------:R-:W-:Y:S01]  /*04e0*/  IMAD.WIDE.U32 R6, R0, R14, UR4 ;  /* 0x0000000400067e25 */ /* 0x000fe2000f8e000e */
[----:B------:R-:W-:Y:S01]  /*04f0*/  LEA.HI.X R65, R2, R67, R65, 0x1, P0 ;  /* 0x0000004302417211 */ /* 0x000fe200000f0c41 */
[----:B------:R-:W4:Y:S01]  /*0500*/  LDCU UR4, c[0x0][0x38c] ;  /* 0x00007180ff0477ac */ /* 0x000f220008000800 */
[----:B------:R-:W-:Y:S01]  /*0510*/  LEA.HI.X R63, R4, R11, R63, 0x1, P1 ;  /* 0x0000000b043f7211 */ /* 0x000fe200008f0c3f */
[----:B------:R-:W-:Y:S01]  /*0520*/  IMAD R3, R0, R15, R3 ;  /* 0x0000000f00037224 */ /* 0x000fe200078e0203 */
[----:B------:R-:W-:Y:S01]  /*0530*/  LEA R62, P0, R6, R8, 0x1 ;  /* 0x00000008063e7211 */ /* 0x000fe200078008ff */
[----:B------:R-:W-:Y:S01]  /*0540*/  IMAD R0, R16, UR18, R13 ;  /* 0x0000001210007c24 */ /* 0x000fe2000f8e020d */
[----:B------:R-:W3:Y:S01]  /*0550*/  LDC.64 R18, c[0x0][0x428] ;  /* 0x00010a00ff127b82 */ /* 0x000ee20000000a00 */
[----:B------:R-:W-:-:S02]  /*0560*/  MOV R51, RZ ;  /* 0x000000ff00337202 */ /* 0x000fc40000000f00 */
[----:B------:R-:W-:Y:S01]  /*0570*/  IADD3 R12, PT, PT, R7, R3, RZ ;  /* 0x00000003070c7210 */ /* 0x000fe20007ffe0ff */
[----:B--2---:R-:W-:-:S03]  /*0580*/  IMAD.WIDE.U32 R2, R13, UR8, RZ ;  /* 0x000000080d027c25 */ /* 0x004fc6000f8e00ff */
[----:B------:R-:W-:Y:S01]  /*0590*/  LEA.HI.X R12, R6, R9, R12, 0x1, P0 ;  /* 0x00000009060c7211 */ /* 0x000fe200000f0c0c */
[----:B------:R-:W2:Y:S01]  /*05a0*/  LDC.64 R20, c[0x0][0x418] ;  /* 0x00010600ff147b82 */ /* 0x000ea20000000a00 */
[C---:B------:R-:W-:Y:S01]  /*05b0*/  IMAD R57, R13.reuse, UR9, R3 ;  /* 0x000000090d397c24 */ /* 0x040fe2000f8e0203 */
[----:B-1----:R-:W-:Y:S01]  /*05c0*/  LEA R58, P0, R2, R24, 0x3 ;  /* 0x00000018023a7211 */ /* 0x002fe200078018ff */
[----:B------:R-:W-:Y:S01]  /*05d0*/  IMAD R0, R0, R17, RZ ;  /* 0x0000001100007224 */ /* 0x000fe200078e02ff */
[----:B------:R-:W1:Y:S02]  /*05e0*/  LDCU.U8 UR9, c[0x0][0x39e] ;  /* 0x000073c0ff0977ac */ /* 0x000e640008000000 */
[----:B------:R-:W-:Y:S01]  /*05f0*/  LEA.HI.X R57, R2, R25, R57, 0x3, P0 ;  /* 0x0000001902397211 */ /* 0x000fe200000f1c39 */
[----:B----4-:R-:W-:Y:S01]  /*0600*/  IMAD R50, R0, UR4, RZ ;  /* 0x0000000400327c24 */ /* 0x010fe2000f8e02ff */
[----:B------:R-:W4:Y:S01]  /*0610*/  LDC.64 R22, c[0x0][0x438] ;  /* 0x00010e00ff167b82 */ /* 0x000f220000000a00 */
[----:B0-----:R-:W-:Y:S01]  /*0620*/  IMAD.WIDE.U32 R10, R13, R54, RZ ;  /* 0x000000360d0a7225 */ /* 0x001fe200078e00ff */
[----:B------:R-:W-:-:S03]  /*0630*/  UISETP.LT.AND UP0, UPT, UR4, 0x1, UPT ;  /* 0x000000010400788c */ /* 0x000fc6000bf01270 */
[C---:B------:R-:W-:Y:S01]  /*0640*/  IMAD R55, R13.reuse, R55, R11 ;  /* 0x000000370d377224 */ /* 0x040fe200078e020b */
[----:B------:R-:W-:Y:S02]  /*0650*/  USEL UR4, UR4, 0x1, !UP0 ;  /* 0x0000000104047887 */ /* 0x000fe4000c000000 */
[----:B------:R-:W0:Y:S01]  /*0660*/  LDC.64 R34, c[0x0][0x440] ;  /* 0x00011000ff227b82 */ /* 0x000e220000000a00 */
[----:B---3--:R-:W-:Y:S01]  /*0670*/  IMAD.WIDE.U32 R4, R13, R18, RZ ;  /* 0x000000120d047225 */ /* 0x008fe200078e00ff */
[----:B------:R-:W-:-:S03]  /*0680*/  UIADD3 UR6, UPT, UPT, -UR4, URZ, URZ ;  /* 0x000000ff04067290 */ /* 0x000fc6000fffe1ff */
[----:B------:R-:W-:-:S03]  /*0690*/  IMAD R5, R13, R19, R5 ;  /* 0x000000130d057224 */ /* 0x000fc600078e0205 */
[----:B------:R-:W3:Y:S01]  /*06a0*/  LDC.64 R14, c[0x0][0x420] ;  /* 0x00010800ff0e7b82 */ /* 0x000ee20000000a00 */
[----:B--2---:R-:W-:-:S04]  /*06b0*/  IMAD.WIDE.U32 R6, R13, R20, RZ ;  /* 0x000000140d067225 */ /* 0x004fc800078e00ff */
[----:B------:R-:W-:-:S03]  /*06c0*/  IMAD R7, R13, R21, R7 ;  /* 0x000000150d077224 */ /* 0x000fc600078e0207 */
[----:B------:R-:W2:Y:S01]  /*06d0*/  LDC.64 R52, c[0x0][0x410] ;  /* 0x00010400ff347b82 */ /* 0x000ea20000000a00 */
[----:B----4-:R-:W-:-:S04]  /*06e0*/  IMAD.WIDE.U32 R8, R13, R22, RZ ;  /* 0x000000160d087225 */ /* 0x010fc800078e00ff */
[----:B------:R-:W-:-:S03]  /*06f0*/  IMAD R9, R13, R23, R9 ;  /* 0x000000170d097224 */ /* 0x000fc600078e0209 */
[----:B------:R-:W4:Y:S01]  /*0700*/  LDC.64 R16, c[0x0][0x430] ;  /* 0x00010c00ff107b82 */ /* 0x000f220000000a00 */
[----:B0-----:R-:W-:-:S04]  /*0710*/  LEA R56, P0, R10, R34, 0x3 ;  /* 0x000000220a387211 */ /* 0x001fc800078018ff */
[----:B------:R-:W-:Y:S01]  /*0720*/  LEA.HI.X R55, R10, R35, R55, 0x3, P0 ;  /* 0x000000230a377211 */ /* 0x000fe200000f1c37 */
[----:B------:R-:W-:Y:S02]  /*0730*/  IMAD.WIDE.U32 R34, R59, 0x20, RZ ;  /* 0x000000203b227825 */ /* 0x000fe400078e00ff */
[----:B------:R-:W0:Y:S02]  /*0740*/  LDC.64 R26, c[0x0][0x3a8] ;  /* 0x0000ea00ff1a7b82 */ /* 0x000e240000000a00 */
[----:B---3--:R-:W-:Y:S01]  /*0750*/  IMAD.WIDE.U32 R28, R14, UR18, R4 ;  /* 0x000000120e1c7c25 */ /* 0x008fe2000f8e0004 */
[----:B------:R-:W-:-:S03]  /*0760*/  LOP3.LUT R67, R34, 0x10, RZ, 0xfc, !PT ;  /* 0x0000001022437812 */ /* 0x000fc600078efcff */
[----:B------:R-:W-:Y:S02]  /*0770*/  IMAD R54, R15, UR18, R29 ;  /* 0x000000120f367c24 */ /* 0x000fe4000f8e021d */
[----:B------:R-:W3:Y:S01]  /*0780*/  LDC.64 R36, c[0x0][0x478] ;  /* 0x00011e00ff247b82 */ /* 0x000ee20000000a00 */
[----:B--2---:R-:W-:-:S04]  /*0790*/  IMAD.WIDE.U32 R30, R52, UR18, R6 ;  /* 0x00000012341e7c25 */ /* 0x004fc8000f8e0006 */
[----:B------:R-:W-:-:S03]  /*07a0*/  IMAD R53, R53, UR18, R31 ;  /* 0x0000001235357c24 */ /* 0x000fc6000f8e021f */
[----:B------:R-:W2:Y:S01]  /*07b0*/  LDC.64 R38, c[0x0][0x488] ;  /* 0x00012200ff267b82 */ /* 0x000ea20000000a00 */
[----:B----4-:R-:W-:-:S04]  /*07c0*/  IMAD.WIDE.U32 R32, R16, UR18, R8 ;  /* 0x0000001210207c25 */ /* 0x010fc8000f8e0008 */
[----:B------:R-:W-:-:S03]  /*07d0*/  IMAD R52, R17, UR18, R33 ;  /* 0x0000001211347c24 */ /* 0x000fc6000f8e0221 */
[----:B------:R-:W4:Y:S01]  /*07e0*/  LDC.64 R40, c[0x0][0x490] ;  /* 0x00012400ff287b82 */ /* 0x000f220000000a00 */
[----:B0-----:R-:W-:Y:S02]  /*07f0*/  SHF.L.U64.HI R68, R26, 0x3, R27 ;  /* 0x000000031a447819 */ /* 0x001fe4000001021b */
[----:B------:R-:W-:-:S05]  /*0800*/  MOV R27, R12 ;  /* 0x0000000c001b7202 */ /* 0x000fca0000000f00 */
[----:B------:R-:W0:Y:S01]  /*0810*/  LDC.64 R2, c[0x0][0x3c0] ;  /* 0x0000f000ff027b82 */ /* 0x000e220000000a00 */
[----:B---3--:R-:W-:-:S07]  /*0820*/  IMAD.WIDE.U32 R36, R59, 0x10, R36 ;  /* 0x000000103b247825 */ /* 0x008fce00078e0024 */
[----:B------:R-:W3:Y:S01]  /*0830*/  LDC.64 R24, c[0x0][0x3e0] ;  /* 0x0000f800ff187b82 */ /* 0x000ee20000000a00 */
[----:B--2---:R-:W-:-:S04]  /*0840*/  IMAD.WIDE.U32 R38, R59, 0x10, R38 ;  /* 0x000000103b267825 */ /* 0x004fc800078e0026 */
[----:B----4-:R-:W-:Y:S01]  /*0850*/  IMAD.WIDE.U32 R40, R59, 0x10, R40 ;  /* 0x000000103b287825 */ /* 0x010fe200078e0028 */
[----:B0-----:R-:W-:Y:S02]  /*0860*/  SHF.L.U64.HI R3, R2, 0x3, R3 ;  /* 0x0000000302037819 */ /* 0x001fe40000010203 */
[----:B-1-3--:R-:W-:-:S07]  /*0870*/  SHF.L.U64.HI R25, R24, 0x1, R25 ;  /* 0x0000000118197819 */ /* 0x00afce0000010219 */
.L_x_2186:
[----:B------:R-:W-:Y:S01]  /*0880*/  BAR.SYNC.DEFER_BLOCKING 0x0 ;  /* 0x0000000000007b1d */ /* 0x000fe20000010000 */
[----:B0-----:R-:W-:Y:S02]  /*0890*/  MOV R4, R66 ;  /* 0x0000004200047202 */ /* 0x001fe40000000f00 */
        /* <DEDUP_REMOVED lines=23> */
[----:B------:R-:W-:Y:S01]  /*0a10*/  FMUL.FTZ R81, R73, R82 ;  /* 0x0000005249517220 */ /* 0x000fe20000410000 */
[----:B------:R-:W-:-:S02]  /*0a20*/  PRMT R10, R11, 0x7632, R10 ;  /* 0x000076320b0a7816 */ /* 0x000fc4000000000a */
[----:B------:R-:W-:Y:S02]  /*0a30*/  SHF.L.U32 R9, R9, 0x10, RZ ;  /* 0x0000001009097819 */ /* 0x000fe400000006ff */
[----:B------:R-:W-:Y:S02]  /*0a40*/  PRMT R12, R5, 0x7632, R12 ;  /* 0x00007632050c7816 */ /* 0x000fe4000000000c */
[----:B------:R-:W-:Y:S01]  /*0a50*/  SHF.L.U32 R19, R11, 0x10, RZ ;  /* 0x000000100b137819 */ /* 0x000fe200000006ff */
[--C-:B------:R-:W-:Y:S01]  /*0a60*/  FADD.FTZ R80, R9, R60.reuse ;  /* 0x0000003c09507221 */ /* 0x100fe20000010000 */
        /* <DEDUP_REMOVED lines=21> */
.L_x_2164:
        /* <DEDUP_REMOVED lines=16> */
[----:B------:R-:W-:Y:S01]  /*0cc0*/  SHF.L.U32 R69, R4, 0x10, RZ ;  /* 0x0000001004457819 */ /* 0x000fe200000006ff */
[--C-:B------:R-:W-:Y:S01]  /*0cd0*/  FADD.FTZ R88, R13, R60.reuse ;  /* 0x0000003c0d587221 */ /* 0x100fe20000010000 */
[----:B------:R-:W-:Y:S02]  /*0ce0*/  SHF.L.U32 R9, R10, 0x10, RZ ;  /* 0x000000100a097819 */ /* 0x000fe400000006ff */
[----:B------:R-:W-:Y:S02]  /*0cf0*/  FSETP.GTU.FTZ.AND P0, PT, R80, 20, PT ;  /* 0x41a000005000780b */ /* 0x000fe40003f1c000 */
        /* <DEDUP_REMOVED lines=38> */
.L_x_2167:
[----:B------:R-:W-:Y:S05]  /*0f60*/  BSYNC.RECONVERGENT B0 ;  /* 0x0000000000007941 */ /* 0x000fea0003800200 */
.L_x_2166:
        /* <DEDUP_REMOVED lines=39> */
.L_x_2169:
[----:B------:R-:W-:Y:S05]  /*11e0*/  BSYNC.RECONVERGENT B0 ;  /* 0x0000000000007941 */ /* 0x000fea0003800200 */
.L_x_2168:
        /* <DEDUP_REMOVED lines=39> */
.L_x_2171:
[----:B------:R-:W-:Y:S05]  /*1460*/  BSYNC.RECONVERGENT B0 ;  /* 0x0000000000007941 */ /* 0x000fea0003800200 */
.L_x_2170:
        /* <DEDUP_REMOVED lines=32> */
.L_x_2173:
[----:B------:R-:W-:Y:S05]  /*1670*/  BSYNC.RECONVERGENT B0 ;  /* 0x0000000000007941 */ /* 0x000fea0003800200 */
.L_x_2172:
        /* <DEDUP_REMOVED lines=32> */
.L_x_2175:
[----:B------:R-:W-:Y:S05]  /*1880*/  BSYNC.RECONVERGENT B0 ;  /* 0x0000000000007941 */ /* 0x000fea0003800200 */
.L_x_2174:
        /* <DEDUP_REMOVED lines=32> */
.L_x_2177:
[----:B------:R-:W-:Y:S05]  /*1a90*/  BSYNC.RECONVERGENT B0 ;  /* 0x0000000000007941 */ /* 0x000fea0003800200 */
.L_x_2176:
        /* <DEDUP_REMOVED lines=32> */
.L_x_2179:
[----:B------:R-:W-:Y:S05]  /*1ca0*/  BSYNC.RECONVERGENT B0 ;  /* 0x0000000000007941 */ /* 0x000fea0003800200 */
.L_x_2178:
        /* <DEDUP_REMOVED lines=32> */
.L_x_2181:
[----:B------:R-:W-:Y:S05]  /*1eb0*/  BSYNC.RECONVERGENT B0 ;  /* 0x0000000000007941 */ /* 0x000fea0003800200 */
.L_x_2180:
        /* <DEDUP_REMOVED lines=8> */
.L_x_2165:
        /* <DEDUP_REMOVED lines=28> */
.L_x_2185:
[----:B------:R-:W-:Y:S02]  /*2100*/  MOV R4, R95 ;  /* 0x0000005f00047202 */ /* 0x000fe40000000f00 */
[----:B------:R-:W-:-:S05]  /*2110*/  MOV R5, R94 ;  /* 0x0000005e00057202 */ /* 0x000fca0000000f00 */
[----:B------:R-:W3:Y:S01]  /*2120*/  LDG.E.64 R8, desc[UR16][R4.64] ;  /* 0x0000001004087981 */ /* 0x000ee2000c1e1b00 */
[----:B-1----:R-:W-:Y:S01]  /*2130*/  ISETP.GE.AND P1, PT, R110, 0x1, PT ;  /* 0x000000016e00780c */ /* 0x002fe20003f26270 */
[----:B------:R-:W0:Y:S01]  /*2140*/  S2UR UR8, SR_CgaCtaId ;  /* 0x00000000000879c3 */ /* 0x000e220000008800 */
[C---:B---3--:R-:W-:Y:S01]  /*2150*/  FMUL.FTZ R0, R9.reuse, R78 ;  /* 0x0000004e09007220 */ /* 0x048fe20000410000 */
[----:B------:R-:W-:Y:S01]  /*2160*/  FMUL.FTZ R7, R8, 1.4426950216293334961 ;  /* 0x3fb8aa3b08077820 */ /* 0x000fe20000410000 */
[C---:B------:R-:W-:Y:S01]  /*2170*/  FMUL.FTZ R4, R9.reuse, R80 ;  /* 0x0000005009047220 */ /* 0x040fe20000410000 */
[C---:B------:R-:W-:Y:S01]  /*2180*/  FMUL.FTZ R5, R9.reuse, R88 ;  /* 0x0000005809057220 */ /* 0x040fe20000410000 */
[----:B------:R-:W-:Y:S01]  /*2190*/  FMUL.RZ R6, R0, 0.15915493667125701904 ;  /* 0x3e22f98300067820 */ /* 0x000fe2000040c000 */
[----:B------:R-:W-:Y:S01]  /*21a0*/  FMUL.FTZ R0, R9, R86 ;  /* 0x0000005609007220 */ /* 0x000fe20000410000 */
[----:B------:R-:W-:Y:S01]  /*21b0*/  FMUL.RZ R13, R4, 0.15915493667125701904 ;  /* 0x3e22f983040d7820 */ /* 0x000fe2000040c000 */
[C---:B------:R-:W-:Y:S01]  /*21c0*/  FMUL.FTZ R4, R7.reuse, R80 ;  /* 0x0000005007047220 */ /* 0x040fe20000410000 */
[C---:B------:R-:W-:Y:S01]  /*21d0*/  FMUL.FTZ R15, R7.reuse, R88 ;  /* 0x00000058070f7220 */ /* 0x040fe20000410000 */
[----:B------:R-:W-:Y:S01]  /*21e0*/  FMUL.RZ R12, R0, 0.15915493667125701904 ;  /* 0x3e22f983000c7820 */ /* 0x000fe2000040c000 */
[C---:B------:R-:W-:Y:S01]  /*21f0*/  FMUL.FTZ R0, R7.reuse, R86 ;  /* 0x0000005607007220 */ /* 0x040fe20000410000 */
[----:B------:R-:W-:Y:S01]  /*2200*/  MUFU.COS R106, R13 ;  /* 0x0000000d006a7308 */ /* 0x000fe20000000000 */
[C---:B------:R-:W-:Y:S01]  /*2210*/  FMUL.FTZ R16, R7.reuse, R82 ;  /* 0x0000005207107220 */ /* 0x040fe20000410000 */
[C---:B------:R-:W-:Y:S01]  /*2220*/  FMUL.FTZ R10, R7.reuse, R78 ;  /* 0x0000004e070a7220 */ /* 0x040fe20000410000 */
[C---:B------:R-:W-:Y:S01]  /*2230*/  FMUL.FTZ R14, R7.reuse, R90 ;  /* 0x0000005a070e7220 */ /* 0x040fe20000410000 */
[----:B------:R-:W-:-:S04]  /*2240*/  FMUL.FTZ R99, R7, R84 ;  /* 0x0000005407637220 */ /* 0x000fc80000410000 */
[----:B------:R-:W-:Y:S08]  /*2250*/  MUFU.SIN R17, R12 ;  /* 0x0000000c00117308 */ /* 0x000ff00000000400 */
[----:B------:R-:W1:Y:S08]  /*2260*/  MUFU.EX2 R0, R0 ;  /* 0x0000000000007308 */ /* 0x000e700000000800 */
[----:B------:R3:W4:Y:S08]  /*2270*/  MUFU.COS R103, R12 ;  /* 0x0000000c00677308 */ /* 0x0007300000000000 */
[----:B------:R5:W2:Y:S01]  /*2280*/  MUFU.EX2 R105, R4 ;  /* 0x0000000400697308 */ /* 0x000aa20000000800 */
[----:B-1----:R-:W-:Y:S01]  /*2290*/  FMUL.FTZ R104, R0, R17 ;  /* 0x0000001100687220 */ /* 0x002fe20000410000 */
[----:B---3--:R-:W-:-:S03]  /*22a0*/  FMUL.FTZ R12, R7, R92 ;  /* 0x0000005c070c7220 */ /* 0x008fc60000410000 */
[----:B------:R-:W-:-:S03]  /*22b0*/  FMUL.FTZ R22, RZ, R104 ;  /* 0x00000068ff167220 */ /* 0x000fc60000410000 */
[----:B------:R-:W1:Y:S01]  /*22c0*/  MUFU.SIN R8, R13 ;  /* 0x0000000d00087308 */ /* 0x000e620000000400 */
[----:B----4-:R-:W-:Y:S01]  /*22d0*/  FMUL.FTZ R103, R0, R103 ;  /* 0x0000006700677220 */ /* 0x010fe20000410000 */
[----:B------:R-:W-:Y:S01]  /*22e0*/  FMUL.FTZ R0, R104, R77 ;  /* 0x0000004d68007220 */ /* 0x000fe20000410000 */
[----:B-----5:R-:W-:-:S05]  /*22f0*/  FMUL.FTZ R4, R9, R90 ;  /* 0x0000005a09047220 */ /* 0x020fca0000410000 */
[----:B------:R-:W-:Y:S01]  /*2300*/  MUFU.SIN R113, R6 ;  /* 0x0000000600717308 */ /* 0x000fe20000000400 */
[----:B------:R-:W-:Y:S01]  /*2310*/  FFMA.FTZ R0, RZ, R103, R0 ;  /* 0x00000067ff007223 */ /* 0x000fe20000010000 */
[----:B------:R-:W-:-:S06]  /*2320*/  FMUL.RZ R19, R4, 0.15915493667125701904 ;  /* 0x3e22f98304137820 */ /* 0x000fcc000040c000 */
[----:B------:R3:W-:Y:S01]  /*2330*/  MUFU.COS R11, R6 ;  /* 0x00000006000b7308 */ /* 0x0007e20000000000 */
[----:B------:R-:W-:Y:S01]  /*2340*/  FFMA.FTZ R22, R103, R77, -R22 ;  /* 0x0000004d67167223 */ /* 0x000fe20000010816 */
[----:B--2---:R-:W-:Y:S01]  /*2350*/  FMUL.FTZ R106, R105, R106 ;  /* 0x0000006a696a7220 */ /* 0x004fe20000410000 */
[----:B------:R-:W-:Y:S01]  /*2360*/  FADD.FTZ R17, RZ, R0 ;  /* 0x00000000ff117221 */ /* 0x000fe20000010000 */
[----:B------:R-:W-:-:S04]  /*2370*/  FMUL.FTZ R4, R9, R84 ;  /* 0x0000005409047220 */ /* 0x000fc80000410000 */
[----:B------:R-:W-:Y:S01]  /*2380*/  MUFU.EX2 R15, R15 ;  /* 0x0000000f000f7308 */ /* 0x000fe20000000800 */
[----:B---3--:R-:W-:Y:S01]  /*2390*/  FMUL.RZ R6, R5, 0.15915493667125701904 ;  /* 0x3e22f98305067820 */ /* 0x008fe2000040c000 */
[----:B------:R-:W-:Y:S01]  /*23a0*/  FMUL.FTZ R5, R9, R82 ;  /* 0x0000005209057220 */ /* 0x000fe20000410000 */
[----:B-1----:R-:W-:Y:S01]  /*23b0*/  FMUL.FTZ R105, R105, R8 ;  /* 0x0000000869697220 */ /* 0x002fe20000410000 */
[----:B------:R-:W-:-:S04]  /*23c0*/  FADD.FTZ R22, R22, R85 ;  /* 0x0000005516167221 */ /* 0x000fc80000010000 */
[----:B------:R-:W-:Y:S01]  /*23d0*/  MUFU.SIN R101, R19 ;  /* 0x0000001300657308 */ /* 0x000fe20000000400 */
[----:B------:R-:W-:-:S07]  /*23e0*/  FMUL.RZ R5, R5, 0.15915493667125701904 ;  /* 0x3e22f98305057820 */ /* 0x000fce000040c000 */
[----:B------:R1:W-:Y:S01]  /*23f0*/  MUFU.COS R13, R19 ;  /* 0x00000013000d7308 */ /* 0x0003e20000000000 */
[----:B------:R-:W-:Y:S01]  /*2400*/  FMUL.FTZ R0, R9, R92 ;  /* 0x0000005c09007220 */ /* 0x000fe20000410000 */
[----:B------:R-:W-:-:S06]  /*2410*/  FMUL.RZ R100, R4, 0.15915493667125701904 ;  /* 0x3e22f98304647820 */ /* 0x000fcc000040c000 */
[----:B------:R-:W2:Y:S01]  /*2420*/  MUFU.SIN R18, R6 ;  /* 0x0000000600127308 */ /* 0x000ea20000000400 */
[----:B-1----:R-:W-:-:S07]  /*2430*/  FMUL.FTZ R19, R105, R17 ;  /* 0x0000001169137220 */ /* 0x002fce0000410000 */
[----:B------:R-:W1:Y:S01]  /*2440*/  MUFU.COS R108, R6 ;  /* 0x00000006006c7308 */ /* 0x000e620000000000 */
[-C--:B------:R-:W-:Y:S01]  /*2450*/  FMUL.FTZ R21, R105, R22.reuse ;  /* 0x0000001669157220 */ /* 0x080fe20000410000 */
[----:B------:R-:W-:-:S06]  /*2460*/  FFMA.FTZ R22, R106, R22, -R19 ;  /* 0x000000166a167223 */ /* 0x000fcc0000010813 */
[----:B------:R-:W-:Y:S01]  /*2470*/  MUFU.SIN R109, R5 ;  /* 0x00000005006d7308 */ /* 0x000fe20000000400 */
[----:B------:R-:W-:Y:S01]  /*2480*/  FFMA.FTZ R21, R106, R17, R21 ;  /* 0x000000116a157223 */ /* 0x000fe20000010015 */
[----:B--2---:R-:W-:Y:S01]  /*2490*/  FMUL.FTZ R107, R15, R18 ;  /* 0x000000120f6b7220 */ /* 0x004fe20000410000 */
[----:B------:R-:W-:-:S05]  /*24a0*/  FADD.FTZ R22, R22, R79 ;  /* 0x0000004f16167221 */ /* 0x000fca0000010000 */
[----:B------:R-:W2:Y:S01]  /*24b0*/  MUFU.EX2 R16, R16 ;  /* 0x0000001000107308 */ /* 0x000ea20000000800 */
[----:B------:R-:W-:Y:S01]  /*24c0*/  FMUL.RZ R19, R0, 0.15915493667125701904 ;  /* 0x3e22f98300137820 */ /* 0x000fe2000040c000 */
[----:B------:R-:W-:Y:S01]  /*24d0*/  FADD.FTZ R21, RZ, R21 ;  /* 0x00000015ff157221 */ /* 0x000fe20000010000 */
[----:B-1----:R-:W-:-:S05]  /*24e0*/  FMUL.FTZ R108, R15, R108 ;  /* 0x0000006c0f6c7220 */ /* 0x002fca0000410000 */
[----:B------:R-:W1:Y:S01]  /*24f0*/  MUFU.COS R111, R5 ;  /* 0x00000005006f7308 */ /* 0x000e620000000000 */
[----:B------:R-:W-:Y:S01]  /*2500*/  FMUL.FTZ R0, R107, R22 ;  /* 0x000000166b007220 */ /* 0x000fe20000410000 */
[----:B------:R-:W-:-:S06]  /*2510*/  MOV R8, R97 ;  /* 0x0000006100087202 */ /* 0x000fcc0000000f00 */
[----:B------:R-:W3:Y:S01]  /*2520*/  MUFU.EX2 R10, R10 ;  /* 0x0000000a000a7308 */ /* 0x000ee20000000800 */
[----:B------:R-:W-:Y:S01]  /*2530*/  MOV R9, R96 ;  /* 0x0000006000097202 */ /* 0x000fe20000000f00 */
[-C--:B------:R-:W-:Y:S01]  /*2540*/  FMUL.FTZ R15, R107, R21.reuse ;  /* 0x000000156b0f7220 */ /* 0x080fe20000410000 */
[----:B------:R-:W-:-:S05]  /*2550*/  FFMA.FTZ R0, R108, R21, R0 ;  /* 0x000000156c007223 */ /* 0x000fca0000010000 */
[----:B------:R-:W4:Y:S01]  /*2560*/  MUFU.EX2 R14, R14 ;  /* 0x0000000e000e7308 */ /* 0x000f220000000800 */
[----:B------:R5:W4:Y:S01]  /*2570*/  LDG.E.64 R46, desc[UR16][R8.64] ;  /* 0x00000010082e7981 */ /* 0x000b22000c1e1b00 */
[----:B------:R-:W-:Y:S01]  /*2580*/  FFMA.FTZ R22, R108, R22, -R15 ;  /* 0x000000166c167223 */ /* 0x000fe2000001080f */
[----:B--2---:R-:W-:Y:S01]  /*2590*/  FMUL.FTZ R109, R16, R109 ;  /* 0x0000006d106d7220 */ /* 0x004fe20000410000 */
[----:B------:R-:W-:-:S04]  /*25a0*/  FADD.FTZ R0, RZ, R0 ;  /* 0x00000000ff007221 */ /* 0x000fc80000010000 */
[----:B------:R-:W-:Y:S01]  /*25b0*/  MUFU.EX2 R12, R12 ;  /* 0x0000000c000c7308 */ /* 0x000fe20000000800 */
[----:B------:R-:W-:Y:S01]  /*25c0*/  FADD.FTZ R22, R22, R87 ;  /* 0x0000005716167221 */ /* 0x000fe20000010000 */
[----:B-1----:R-:W-:Y:S01]  /*25d0*/  FMUL.FTZ R111, R16, R111 ;  /* 0x0000006f106f7220 */ /* 0x002fe20000410000 */
[C---:B-----5:R-:W-:Y:S01]  /*25e0*/  FMUL.FTZ R8, R109.reuse, R0 ;  /* 0x000000006d087220 */ /* 0x060fe20000410000 */
[----:B------:R-:W2:Y:S04]  /*25f0*/  LDG.E.128 R4, desc[UR16][R44.64+-0x10] ;  /* 0xfffff0102c047981 */ /* 0x000ea8000c1e1d00 */
[----:B------:R-:W1:Y:S01]  /*2600*/  MUFU.SIN R9, R19 ;  /* 0x0000001300097308 */ /* 0x000e620000000400 */
[----:B---3--:R-:W-:Y:S01]  /*2610*/  FMUL.FTZ R112, R10, R11 ;  /* 0x0000000b0a707220 */ /* 0x008fe20000410000 */
[----:B------:R-:W-:-:S06]  /*2620*/  FMUL.FTZ R11, R109, R22 ;  /* 0x000000166d0b7220 */ /* 0x000fcc0000410000 */
[----:B------:R3:W5:Y:S01]  /*2630*/  MUFU.COS R17, R19 ;  /* 0x0000001300117308 */ /* 0x0007620000000000 */
[----:B------:R-:W-:Y:S01]  /*2640*/  FFMA.FTZ R8, R111, R22, -R8 ;  /* 0x000000166f087223 */ /* 0x000fe20000010808 */
[----:B------:R-:W-:-:S06]  /*2650*/  FMUL.FTZ R113, R10, R113 ;  /* 0x000000710a717220 */ /* 0x000fcc0000410000 */
[----:B------:R-:W-:Y:S01]  /*2660*/  MUFU.SIN R20, R100 ;  /* 0x0000006400147308 */ /* 0x000fe20000000400 */
[----:B------:R-:W-:Y:S01]  /*2670*/  FFMA.FTZ R11, R111, R0, R11 ;  /* 0x000000006f0b7223 */ /* 0x000fe2000001000b */
[----:B----4-:R-:W-:-:S06]  /*2680*/  FMUL.FTZ R101, R14, R101 ;  /* 0x000000650e657220 */ /* 0x010fcc0000410000 */
[----:B------:R-:W-:Y:S01]  /*2690*/  MUFU.EX2 R99, R99 ;  /* 0x0000006300637308 */ /* 0x000fe20000000800 */
[----:B------:R-:W-:-:S07]  /*26a0*/  FADD.FTZ R10, R8, R81 ;  /* 0x00000051080a7221 */ /* 0x000fce0000010000 */
[----:B------:R-:W4:Y:S01]  /*26b0*/  MUFU.COS R100, R100 ;  /* 0x0000006400647308 */ /* 0x000f220000000000 */
[----:B------:R-:W-:Y:S01]  /*26c0*/  FADD.FTZ R11, RZ, R11 ;  /* 0x0000000bff0b7221 */ /* 0x000fe20000010000 */
[----:B------:R-:W-:Y:S01]  /*26d0*/  FMUL.FTZ R102, R14, R13 ;  /* 0x0000000d0e667220 */ /* 0x000fe20000410000 */
[----:B---3--:R-:W-:Y:S01]  /*26e0*/  FMUL.FTZ R19, R101, R10 ;  /* 0x0000000a65137220 */ /* 0x008fe20000410000 */
[----:B-1----:R-:W-:Y:S01]  /*26f0*/  FMUL.FTZ R0, R12, R9 ;  /* 0x000000090c007220 */ /* 0x002fe20000410000 */
[-C--:B------:R-:W-:Y:S01]  /*2700*/  FMUL.FTZ R8, R112, R104.reuse ;  /* 0x0000006870087220 */ /* 0x080fe20000410000 */
[----:B-----5:R-:W-:Y:S01]  /*2710*/  FMUL.FTZ R98, R12, R17 ;  /* 0x000000110c627220 */ /* 0x020fe20000410000 */
[----:B------:R-:W-:Y:S01]  /*2720*/  FMUL.FTZ R9, R113, R104 ;  /* 0x0000006871097220 */ /* 0x000fe20000410000 */
[-C--:B------:R-:W-:Y:S01]  /*2730*/  FMUL.FTZ R17, R101, R11.reuse ;  /* 0x0000000b65117220 */ /* 0x080fe20000410000 */
[----:B------:R-:W-:Y:S01]  /*2740*/  FFMA.FTZ R19, R102, R11, R19 ;  /* 0x0000000b66137223 */ /* 0x000fe20000010013 */
[-C--:B------:R-:W-:Y:S01]  /*2750*/  FFMA.FTZ R8, R113, R103.reuse, R8 ;  /* 0x0000006771087223 */ /* 0x080fe20000010008 */
[----:B------:R-:W-:Y:S01]  /*2760*/  FFMA.FTZ R9, R112, R103, -R9 ;  /* 0x0000006770097223 */ /* 0x000fe20000010809 */
[----:B------:R-:W-:Y:S01]  /*2770*/  FFMA.FTZ R10, R102, R10, -R17 ;  /* 0x0000000a660a7223 */ /* 0x000fe20000010811 */
[----:B------:R-:W-:Y:S01]  /*2780*/  FADD.FTZ R19, RZ, R19 ;  /* 0x00000013ff137221 */ /* 0x000fe20000010000 */
[----:B------:R-:W-:Y:S01]  /*2790*/  FMUL.FTZ R11, R105, R8 ;  /* 0x00000008690b7220 */ /* 0x000fe20000410000 */
[C---:B----4-:R-:W-:Y:S01]  /*27a0*/  FMUL.FTZ R100, R99.reuse, R100 ;  /* 0x0000006463647220 */ /* 0x050fe20000410000 */
[----:B------:R-:W-:Y:S01]  /*27b0*/  FMUL.FTZ R99, R99, R20 ;  /* 0x0000001463637220 */ /* 0x000fe20000410000 */
[-C--:B------:R-:W-:Y:S01]  /*27c0*/  FMUL.FTZ R17, R105, R9.reuse ;  /* 0x0000000969117220 */ /* 0x080fe20000410000 */
[----:B------:R-:W-:Y:S01]  /*27d0*/  FADD.FTZ R10, R10, R89 ;  /* 0x000000590a0a7221 */ /* 0x000fe20000010000 */
[C---:B------:R-:W-:Y:S01]  /*27e0*/  FFMA.FTZ R11, R106.reuse, R9, -R11 ;  /* 0x000000096a0b7223 */ /* 0x040fe2000001080b */
[C---:B------:R-:W-:Y:S01]  /*27f0*/  FMUL.FTZ R21, R99.reuse, R19 ;  /* 0x0000001363157220 */ /* 0x040fe20000410000 */
[----:B------:R-:W-:Y:S01]  /*2800*/  FFMA.FTZ R17, R106, R8, R17 ;  /* 0x000000086a117223 */ /* 0x000fe20000010011 */
[-C--:B------:R-:W-:Y:S01]  /*2810*/  FMUL.FTZ R16, R99, R10.reuse ;  /* 0x0000000a63107220 */ /* 0x080fe20000410000 */
[C---:B------:R-:W-:Y:S01]  /*2820*/  FMUL.FTZ R9, R107.reuse, R11 ;  /* 0x0000000b6b097220 */ /* 0x040fe20000410000 */
[C---:B------:R-:W-:Y:S01]  /*2830*/  FFMA.FTZ R10, R100.reuse, R10, -R21 ;  /* 0x0000000a640a7223 */ /* 0x040fe20000010815 */
[----:B------:R-:W-:Y:S01]  /*2840*/  FMUL.FTZ R8, R107, R17 ;  /* 0x000000116b087220 */ /* 0x000fe20000410000 */
[----:B------:R-:W-:Y:S01]  /*2850*/  FFMA.FTZ R16, R100, R19, R16 ;  /* 0x0000001364107223 */ /* 0x000fe20000010010 */
[----:B------:R-:W3:Y:S01]  /*2860*/  LDG.E.128 R12, desc[UR16][R44.64] ;  /* 0x000000102c0c7981 */ /* 0x000ee2000c1e1d00 */
[----:B------:R-:W-:Y:S01]  /*2870*/  FADD.FTZ R19, R10, R83 ;  /* 0x000000530a137221 */ /* 0x000fe20000010000 */
[C---:B------:R-:W-:Y:S01]  /*2880*/  FFMA.FTZ R10, R108.reuse, R17, R9 ;  /* 0x000000116c0a7223 */ /* 0x040fe20000010009 */
[----:B------:R-:W-:Y:S01]  /*2890*/  FFMA.FTZ R8, R108, R11, -R8 ;  /* 0x0000000b6c087223 */ /* 0x000fe20000010808 */
[----:B------:R-:W-:Y:S01]  /*28a0*/  FADD.FTZ R11, RZ, R16 ;  /* 0x00000010ff0b7221 */ /* 0x000fe20000010000 */
[----:B------:R-:W-:Y:S01]  /*28b0*/  FMUL.FTZ R17, R0, R19 ;  /* 0x0000001300117220 */ /* 0x000fe20000410000 */
[----:B------:R-:W-:-:S02]  /*28c0*/  FMUL.FTZ R16, R109, R10 ;  /* 0x0000000a6d107220 */ /* 0x000fc40000410000 */
[-C--:B------:R-:W-:Y:S01]  /*28d0*/  FMUL.FTZ R18, R0, R11.reuse ;  /* 0x0000000b00127220 */ /* 0x080fe20000410000 */
[C---:B------:R-:W-:Y:S01]  /*28e0*/  FFMA.FTZ R17, R98.reuse, R11, R17 ;  /* 0x0000000b62117223 */ /* 0x040fe20000010011 */
[-C--:B------:R-:W-:Y:S01]  /*28f0*/  FMUL.FTZ R9, R109, R8.reuse ;  /* 0x000000086d097220 */ /* 0x080fe20000410000 */
[C---:B------:R-:W-:Y:S01]  /*2900*/  FFMA.FTZ R16, R111.reuse, R8, -R16 ;  /* 0x000000086f107223 */ /* 0x040fe20000010810 */
[----:B------:R-:W-:Y:S01]  /*2910*/  FFMA.FTZ R18, R98, R19, -R18 ;  /* 0x0000001362127223 */ /* 0x000fe20000010812 */
[----:B------:R-:W-:Y:S01]  /*2920*/  FADD.FTZ R116, RZ, R17 ;  /* 0x00000011ff747221 */ /* 0x000fe20000010000 */
[----:B------:R-:W-:Y:S01]  /*2930*/  FFMA.FTZ R9, R111, R10, R9 ;  /* 0x0000000a6f097223 */ /* 0x000fe20000010009 */
[C---:B------:R-:W-:Y:S01]  /*2940*/  FMUL.FTZ R17, R101.reuse, R16 ;  /* 0x0000001065117220 */ /* 0x040fe20000410000 */
[----:B------:R-:W-:Y:S02]  /*2950*/  FADD.FTZ R117, R18, R91 ;  /* 0x0000005b12757221 */ /* 0x000fe40000010000 */
[-C--:B------:R-:W-:Y:S01]  /*2960*/  FMUL.FTZ R11, R101, R9.reuse ;  /* 0x00000009650b7220 */ /* 0x080fe20000410000 */
[----:B------:R-:W1:Y:S01]  /*2970*/  SHFL.UP PT, R18, R116, 0x1, RZ ;  /* 0x0420000074127989 */ /* 0x000e6200000e00ff */
[----:B------:R-:W-:-:S02]  /*2980*/  FFMA.FTZ R17, R102, R9, R17 ;  /* 0x0000000966117223 */ /* 0x000fc40000010011 */
[----:B------:R-:W-:Y:S01]  /*2990*/  FFMA.FTZ R11, R102, R16, -R11 ;  /* 0x00000010660b7223 */ /* 0x000fe2000001080b */
[----:B------:R-:W4:Y:S01]  /*29a0*/  SHFL.UP PT, R10, R117, 0x1, RZ ;  /* 0x04200000750a7989 */ /* 0x000f2200000e00ff */
[C---:B------:R-:W-:Y:S02]  /*29b0*/  FMUL.FTZ R9, R99.reuse, R17 ;  /* 0x0000001163097220 */ /* 0x040fe40000410000 */
[-C--:B------:R-:W-:Y:S02]  /*29c0*/  FMUL.FTZ R8, R99, R11.reuse ;  /* 0x0000000b63087220 */ /* 0x080fe40000410000 */
[C---:B------:R-:W-:Y:S02]  /*29d0*/  FFMA.FTZ R9, R100.reuse, R11, -R9 ;  /* 0x0000000b64097223 */ /* 0x040fe40000010809 */
[----:B------:R-:W-:Y:S02]  /*29e0*/  FFMA.FTZ R17, R100, R17, R8 ;  /* 0x0000001164117223 */ /* 0x000fe40000010008 */
[----:B------:R-:W-:-:S02]  /*29f0*/  FMUL.FTZ R11, R0, R9 ;  /* 0x00000009000b7220 */ /* 0x000fc40000410000 */
[-C--:B------:R-:W-:Y:S02]  /*2a00*/  FMUL.FTZ R8, R0, R17.reuse ;  /* 0x0000001100087220 */ /* 0x080fe40000410000 */
[C---:B------:R-:W-:Y:S02]  /*2a10*/  FFMA.FTZ R114, R98.reuse, R17, R11 ;  /* 0x0000001162727223 */ /* 0x040fe4000001000b */
        /* <DEDUP_REMOVED lines=10> */
[----:B------:R-:W0:Y:S01]  /*2ac0*/  SHFL.UP PT, R16, R117, 0x2, RZ ;  /* 0x0440000075107989 */ /* 0x000e2200000e00ff */
        /* <DEDUP_REMOVED lines=9> */
[-C--:B0-----:R-:W-:Y:S01]  /*2b60*/  FFMA.FTZ R11, R114, R16.reuse, R11 ;  /* 0x00000010720b7223 */ /* 0x081fe2000001000b */
[----:B------:R-:W-:-:S03]  /*2b70*/  FFMA.FTZ R10, R115, R16, -R10 ;  /* 0x00000010730a7223 */ /* 0x000fc6000001080a */
[----:B------:R-:W-:Y:S01]  /*2b80*/  @P1 FADD.FTZ R116, R116, R11 ;  /* 0x0000000b74741221 */ /* 0x000fe20000010000 */
[----:B------:R-:W-:-:S04]  /*2b90*/  @P1 FADD.FTZ R117, R117, R10 ;  /* 0x0000000a75751221 */ /* 0x000fc80000010000 */
[----:B------:R-:W0:Y:S04]  /*2ba0*/  SHFL.UP PT, R17, R116, 0x4, RZ ;  /* 0x0480000074117989 */ /* 0x000e2800000e00ff */
        /* <DEDUP_REMOVED lines=8> */
[-C--:B0-----:R-:W-:Y:S01]  /*2c30*/  FMUL.FTZ R11, R115, R17.reuse ;  /* 0x00000011730b7220 */ /* 0x081fe20000410000 */
[----:B------:R-:W-:-:S03]  /*2c40*/  FMUL.FTZ R10, R114, R17 ;  /* 0x00000011720a7220 */ /* 0x000fc60000410000 */
[-C--:B----4-:R-:W-:Y:S01]  /*2c50*/  FFMA.FTZ R11, R114, R16.reuse, R11 ;  /* 0x00000010720b7223 */ /* 0x090fe2000001000b */
[----:B------:R-:W-:-:S04]  /*2c60*/  FFMA.FTZ R10, R115, R16, -R10 ;  /* 0x00000010730a7223 */ /* 0x000fc8000001080a */
[----:B------:R-:W-:Y:S01]  /*2c70*/  @P1 FADD.FTZ R116, R116, R11 ;  /* 0x0000000b74741221 */ /* 0x000fe20000010000 */
[----:B------:R-:W-:-:S04]  /*2c80*/  @P1 FADD.FTZ R117, R117, R10 ;  /* 0x0000000a75751221 */ /* 0x000fc80000010000 */
[----:B------:R-:W0:Y:S01]  /*2c90*/  SHFL.UP PT, R17, R116, 0x8, RZ ;  /* 0x0500000074117989 */ /* 0x000e2200000e00ff */
        /* <DEDUP_REMOVED lines=8> */
[-C--:B0-----:R-:W-:Y:S01]  /*2d20*/  FMUL.FTZ R10, R114, R17.reuse ;  /* 0x00000011720a7220 */ /* 0x081fe20000410000 */
        /* <DEDUP_REMOVED lines=18> */
[----:B------:R-:W2:Y:S01]  /*2e50*/  @P0 LDS.128 R16, [UR4] ;  /* 0x00000004ff100984 */ /* 0x000ea20008000c00 */
        /* <DEDUP_REMOVED lines=15> */
[----:B--2---:R-:W-:Y:S04]  /*2f50*/  @!P2 STS.128 [UR7+0x440], R16 ;  /* 0x00044010ff00a988 */ /* 0x004fe80008000c07 */
[----:B------:R-:W-:Y:S01]  /*2f60*/  LDS.128 R8, [UR7+0x420] ;  /* 0x00042007ff087984 */ /* 0x000fe20008000c00 */
[----:B------:R-:W-:Y:S01]  /*2f70*/  BAR.SYNC.DEFER_BLOCKING 0x0 ;  /* 0x0000000000007b1d */ /* 0x000fe20000010000 */
[----:B------:R-:W-:-:S04]  /*2f80*/  ISETP.GE.AND P1, PT, R110, 0x10, PT ;  /* 0x000000106e00780c */ /* 0x000fc80003f26270 */
[----:B------:R-:W-:Y:S02]  /*2f90*/  FSEL R119, R114, R21, !P1 ;  /* 0x0000001572777208 */ /* 0x000fe40004800000 */
[----:B------:R-:W-:-:S03]  /*2fa0*/  FSEL R114, R115, R20, !P1 ;  /* 0x0000001473727208 */ /* 0x000fc60004800000 */
[----:B------:R-:W1:Y:S04]  /*2fb0*/  SHFL.UP PT, R115, R119, 0x1, RZ ;  /* 0x0420000077737989 */ /* 0x000e6800000e00ff */
[----:B------:R-:W-:Y:S01]  /*2fc0*/  @P3 LDS.64 R48, [UR7+0x448] ;  /* 0x00044807ff303984 */ /* 0x000fe20008000a00 */
[----:B------:R-:W-:-:S03]  /*2fd0*/  FSEL R121, R116, R23, !P1 ;  /* 0x0000001774797208 */ /* 0x000fc60004800000 */
[----:B------:R-:W2:Y:S01]  /*2fe0*/  SHFL.UP PT, R114, R114, 0x1, RZ ;  /* 0x0420000072727989 */ /* 0x000ea200000e00ff */
[----:B------:R-:W-:Y:S02]  /*2ff0*/  FSEL R120, R117, R22, !P1 ;  /* 0x0000001675787208 */ /* 0x000fe40004800000 */
[C---:B------:R-:W-:Y:S02]  /*3000*/  PRMT R118, R5.reuse, 0x7632, R118 ;  /* 0x0000763205767816 */ /* 0x040fe40000000076 */
[----:B0-----:R-:W-:Y:S02]  /*3010*/  SHF.L.U32 R22, R5, 0x10, RZ ;  /* 0x0000001005167819 */ /* 0x001fe400000006ff */
[----:B------:R-:W0:Y:S01]  /*3020*/  SHFL.UP PT, R5, R121, 0x1, RZ ;  /* 0x0420000079057989 */ /* 0x000e2200000e00ff */
[C---:B------:R-:W-:Y:S02]  /*3030*/  PRMT R21, R4.reuse, 0x7632, R21 ;  /* 0x0000763204157816 */ /* 0x040fe40000000015 */
[----:B------:R-:W-:-:S02]  /*3040*/  SHF.L.U32 R20, R4, 0x10, RZ ;  /* 0x0000001004147819 */ /* 0x000fc400000006ff */
[----:B------:R4:W5:Y:S01]  /*3050*/  SHFL.UP PT, R4, R120, 0x1, RZ ;  /* 0x0420000078047989 */ /* 0x00096200000e00ff */
[----:B------:R-:W-:Y:S02]  /*3060*/  SHF.L.U32 R116, R21, 0x10, RZ ;  /* 0x0000001015747819 */ /* 0x000fe400000006ff */
[----:B-1----:R-:W-:Y:S02]  /*3070*/  @!P2 MOV R115, R17 ;  /* 0x000000110073a202 */ /* 0x002fe40000000f00 */
[----:B------:R-:W-:Y:S01]  /*3080*/  PRMT R119, R6, 0x7632, R119 ;  /* 0x0000763206777816 */ /* 0x000fe20000000077 */
[-C--:B------:R-:W-:Y:S01]  /*3090*/  FMUL.FTZ R21, R116, R47.reuse ;  /* 0x0000002f74157220 */ /* 0x080fe20000410000 */
[----:B------:R-:W-:Y:S01]  /*30a0*/  SHF.L.U32 R117, R6, 0x10, RZ ;  /* 0x0000001006757819 */ /* 0x000fe200000006ff */
[----:B------:R-:W-:Y:S01]  /*30b0*/  FMUL.FTZ R6, R116, R46 ;  /* 0x0000002e74067220 */ /* 0x000fe20000410000 */
[----:B------:R-:W-:Y:S02]  /*30c0*/  SHF.L.U32 R122, R118, 0x10, RZ ;  /* 0x00000010767a7819 */ /* 0x000fe400000006ff */
[----:B--2---:R-:W-:Y:S01]  /*30d0*/  @!P2 MOV R114, R16 ;  /* 0x000000100072a202 */ /* 0x004fe20000000f00 */
[CC--:B------:R-:W-:Y:S01]  /*30e0*/  FFMA.FTZ R21, R20.reuse, R46.reuse, -R21 ;  /* 0x0000002e14157223 */ /* 0x0c0fe20000010815 */
[----:B------:R-:W-:Y:S01]  /*30f0*/  SHF.L.U32 R118, R119, 0x10, RZ ;  /* 0x0000001077767819 */ /* 0x000fe200000006ff */
[----:B------:R-:W-:Y:S01]  /*3100*/  FFMA.FTZ R20, R20, R47, R6 ;  /* 0x0000002f14147223 */ /* 0x000fe20000010006 */
[C---:B------:R-:W-:Y:S01]  /*3110*/  PRMT R23, R7.reuse, 0x7632, R23 ;  /* 0x0000763207177816 */ /* 0x040fe20000000017 */
[----:B------:R-:W-:Y:S01]  /*3120*/  FMUL.FTZ R6, R122, R46 ;  /* 0x0000002e7a067220 */ /* 0x000fe20000410000 */
[----:B------:R-:W-:-:S02]  /*3130*/  SHF.L.U32 R116, R7, 0x10, RZ ;  /* 0x0000001007747819 */ /* 0x000fc400000006ff */
[----:B0-----:R-:W-:Y:S01]  /*3140*/  @!P2 MOV R5, R19 ;  /* 0x000000130005a202 */ /* 0x001fe20000000f00 */
[-C--:B----4-:R-:W-:Y:S01]  /*3150*/  @P3 FMUL.FTZ R120, R48, R115.reuse ;  /* 0x0000007330783220 */ /* 0x090fe20000410000 */
[C---:B------:R-:W-:Y:S01]  /*3160*/  @P3 FMUL.FTZ R119, R49.reuse, R115 ;  /* 0x0000007331773220 */ /* 0x040fe20000410000 */
[-C--:B------:R-:W-:Y:S02]  /*3170*/  FMUL.FTZ R7, R122, R47.reuse ;  /* 0x0000002f7a077220 */ /* 0x080fe40000410000 */
[----:B------:R-:W-:Y:S01]  /*3180*/  @P3 FFMA.FTZ R120, R49, R114, R120 ;  /* 0x0000007231783223 */ /* 0x000fe20000010078 */
[----:B-----5:R-:W-:Y:S01]  /*3190*/  @!P2 MOV R4, R18 ;  /* 0x000000120004a202 */ /* 0x020fe20000000f00 */
[----:B------:R-:W-:Y:S01]  /*31a0*/  @P3 FFMA.FTZ R119, R48, R114, -R119 ;  /* 0x0000007230773223 */ /* 0x000fe20000010877 */
[CC--:B------:R-:W-:Y:S01]  /*31b0*/  FFMA.FTZ R7, R22.reuse, R46.reuse, -R7 ;  /* 0x0000002e16077223 */ /* 0x0c0fe20000010807 */
[----:B------:R-:W-:Y:S01]  /*31c0*/  @P3 FADD.FTZ R5, R5, R120 ;  /* 0x0000007805053221 */ /* 0x000fe20000010000 */
[-C--:B------:R-:W-:Y:S01]  /*31d0*/  FFMA.FTZ R6, R22, R47.reuse, R6 ;  /* 0x0000002f16067223 */ /* 0x080fe20000010006 */
[----:B------:R-:W-:Y:S01]  /*31e0*/  SHF.L.U32 R48, R23, 0x10, RZ ;  /* 0x0000001017307819 */ /* 0x000fe200000006ff */
[C---:B------:R-:W-:Y:S01]  /*31f0*/  FMUL.FTZ R22, R118.reuse, R47 ;  /* 0x0000002f76167220 */ /* 0x040fe20000410000 */
[-C--:B------:R-:W-:Y:S01]  /*3200*/  FMUL.FTZ R118, R118, R46.reuse ;  /* 0x0000002e76767220 */ /* 0x080fe20000410000 */
[----:B------:R-:W-:Y:S01]  /*3210*/  @P3 FADD.FTZ R4, R4, R119 ;  /* 0x0000007704043221 */ /* 0x000fe20000010000 */
[----:B------:R-:W-:Y:S01]  /*3220*/  FMUL.FTZ R115, R113, R5 ;  /* 0x0000000571737220 */ /* 0x000fe20000410000 */
[CC--:B------:R-:W-:Y:S01]  /*3230*/  FFMA.FTZ R23, R117.reuse, R46.reuse, -R22 ;  /* 0x0000002e75177223 */ /* 0x0c0fe20000010816 */
[CC--:B------:R-:W-:Y:S01]  /*3240*/  FMUL.FTZ R49, R48.reuse, R47.reuse ;  /* 0x0000002f30317220 */ /* 0x0c0fe20000410000 */
[-C--:B------:R-:W-:Y:S01]  /*3250*/  FFMA.FTZ R22, R117, R47.reuse, R118 ;  /* 0x0000002f75167223 */ /* 0x080fe20000010076 */
[----:B------:R-:W-:Y:S01]  /*3260*/  FMUL.FTZ R48, R48, R46 ;  /* 0x0000002e30307220 */ /* 0x000fe20000410000 */
[-C--:B------:R-:W-:Y:S01]  /*3270*/  FMUL.FTZ R114, R113, R4.reuse ;  /* 0x0000000471727220 */ /* 0x080fe20000410000 */
[----:B------:R-:W-:Y:S01]  /*3280*/  FFMA.FTZ R118, R112, R4, -R115 ;  /* 0x0000000470767223 */ /* 0x000fe20000010873 */
[----:B---3--:R-:W-:Y:S01]  /*3290*/  PRMT R4, R12, 0x7632, R4 ;  /* 0x000076320c047816 */ /* 0x008fe20000000004 */
[C---:B------:R-:W-:Y:S01]  /*32a0*/  FFMA.FTZ R49, R116.reuse, R46, -R49 ;  /* 0x0000002e74317223 */ /* 0x040fe20000010831 */
[----:B------:R-:W-:Y:S01]  /*32b0*/  FFMA.FTZ R48, R116, R47, R48 ;  /* 0x0000002f74307223 */ /* 0x000fe20000010030 */
[----:B------:R-:W-:Y:S01]  /*32c0*/  FFMA.FTZ R117, R112, R5, R114 ;  /* 0x0000000570757223 */ /* 0x000fe20000010072 */
[----:B------:R-:W-:Y:S01]  /*32d0*/  SHF.L.U32 R116, R12, 0x10, RZ ;  /* 0x000000100c747819 */ /* 0x000fe200000006ff */
[----:B------:R-:W-:Y:S01]  /*32e0*/  FADD.FTZ R12, R118, R77 ;  /* 0x0000004d760c7221 */ /* 0x000fe20000010000 */
[----:B------:R-:W-:-:S02]  /*32f0*/  PRMT R113, R14, 0x7632, R113 ;  /* 0x000076320e717816 */ /* 0x000fc40000000071 */
[----:B------:R-:W-:Y:S02]  /*3300*/  SHF.L.U32 R114, R14, 0x10, RZ ;  /* 0x000000100e727819 */ /* 0x000fe400000006ff */
[----:B------:R-:W-:Y:S02]  /*3310*/  SHF.L.U32 R14, R4, 0x10, RZ ;  /* 0x00000010040e7819 */ /* 0x000fe400000006ff */
[C---:B------:R-:W-:Y:S02]  /*3320*/  PRMT R115, R13.reuse, 0x7632, R115 ;  /* 0x000076320d737816 */ /* 0x040fe40000000073 */
[----:B------:R-:W-:Y:S01]  /*3330*/  SHF.L.U32 R5, R13, 0x10, RZ ;  /* 0x000000100d057819 */ /* 0x000fe200000006ff */
[----:B------:R-:W-:Y:S01]  /*3340*/  FADD.FTZ R13, RZ, R117 ;  /* 0x00000075ff0d7221 */ /* 0x000fe20000010000 */
[C---:B------:R-:W-:Y:S01]  /*3350*/  PRMT R112, R15.reuse, 0x7632, R112 ;  /* 0x000076320f707816 */ /* 0x040fe20000000070 */
[----:B------:R-:W-:Y:S01]  /*3360*/  FMUL.FTZ R118, R104, R12 ;  /* 0x0000000c68767220 */ /* 0x000fe20000410000 */
[----:B------:R-:W-:Y:S01]  /*3370*/  SHF.L.U32 R4, R15, 0x10, RZ ;  /* 0x000000100f047819 */ /* 0x000fe200000006ff */
[C---:B------:R-:W-:Y:S01]  /*3380*/  FMUL.FTZ R15, R14.reuse, R47 ;  /* 0x0000002f0e0f7220 */ /* 0x040fe20000410000 */
[-C--:B------:R-:W-:Y:S01]  /*3390*/  FMUL.FTZ R14, R14, R46.reuse ;  /* 0x0000002e0e0e7220 */ /* 0x080fe20000410000 */
[-C--:B------:R-:W-:Y:S01]  /*33a0*/  FMUL.FTZ R117, R104, R13.reuse ;  /* 0x0000000d68757220 */ /* 0x080fe20000410000 */
[----:B------:R-:W-:Y:S01]  /*33b0*/  SHF.L.U32 R115, R115, 0x10, RZ ;  /* 0x0000001073737819 */ /* 0x000fe200000006ff */
[C---:B------:R-:W-:Y:S01]  /*33c0*/  FFMA.FTZ R118, R103.reuse, R13, R118 ;  /* 0x0000000d67767223 */ /* 0x040fe20000010076 */
[C---:B------:R-:W-:Y:S01]  /*33d0*/  FFMA.FTZ R15, R116.reuse, R46, -R15 ;  /* 0x0000002e740f7223 */ /* 0x040fe2000001080f */
[-C--:B------:R-:W-:Y:S01]  /*33e0*/  FFMA.FTZ R14, R116, R47.reuse, R14 ;  /* 0x0000002f740e7223 */ /* 0x080fe2000001000e */
[----:B------:R-:W-:Y:S01]  /*33f0*/  FFMA.FTZ R104, R103, R12, -R117 ;  /* 0x0000000c67687223 */ /* 0x000fe20000010875 */
[----:B------:R-:W-:Y:S01]  /*3400*/  SHF.L.U32 R116, R113, 0x10, RZ ;  /* 0x0000001071747819 */ /* 0x000fe200000006ff */
[----:B------:R-:W-:Y:S01]  /*3410*/  FADD.FTZ R113, RZ, R118 ;  /* 0x00000076ff717221 */ /* 0x000fe20000010000 */
[C---:B------:R-:W-:Y:S01]  /*3420*/  FMUL.FTZ R120, R115.reuse, R47 ;  /* 0x0000002f73787220 */ /* 0x040fe20000410000 */
[----:B------:R-:W-:Y:S01]  /*3430*/  FADD.FTZ R104, R104, R85 ;  /* 0x0000005568687221 */ /* 0x000fe20000010000 */
[-C--:B------:R-:W-:Y:S01]  /*3440*/  FMUL.FTZ R118, R115, R46.reuse ;  /* 0x0000002e73767220 */ /* 0x080fe20000410000 */
[----:B------:R-:W-:Y:S01]  /*3450*/  FMUL.FTZ R115, R105, R113 ;  /* 0x0000007169737220 */ /* 0x000fe20000410000 */
[----:B------:R-:W-:Y:S01]  /*3460*/  FFMA.FTZ R103, R5, R46, -R120 ;  /* 0x0000002e05677223 */ /* 0x000fe20000010878 */
[-C--:B------:R-:W-:Y:S01]  /*3470*/  FMUL.FTZ R120, R105, R104.reuse ;  /* 0x0000006869787220 */ /* 0x080fe20000410000 */
[-C--:B------:R-:W-:Y:S01]  /*3480*/  FFMA.FTZ R105, R5, R47.reuse, R118 ;  /* 0x0000002f05697223 */ /* 0x080fe20000010076 */
[----:B------:R-:W-:Y:S01]  /*3490*/  FFMA.FTZ R118, R106, R104, -R115 ;  /* 0x000000686a767223 */ /* 0x000fe20000010873 */
[----:B------:R-:W-:Y:S01]  /*34a0*/  SHF.L.U32 R119, R112, 0x10, RZ ;  /* 0x0000001070777819 */ /* 0x000fe200000006ff */
[----:B------:R-:W-:Y:S01]  /*34b0*/  FMUL.FTZ R5, R116, R47 ;  /* 0x0000002f74057220 */ /* 0x000fe20000410000 */
[----:B------:R-:W-:Y:S01]  /*34c0*/  FFMA.FTZ R115, R106, R113, R120 ;  /* 0x000000716a737223 */ /* 0x000fe20000010078 */
[----:B------:R-:W-:-:S02]  /*34d0*/  FADD.FTZ R106, R118, R79 ;  /* 0x0000004f766a7221 */ /* 0x000fc40000010000 */
[----:B------:R-:W-:Y:S01]  /*34e0*/  FFMA.FTZ R112, R114, R46, -R5 ;  /* 0x0000002e72707223 */ /* 0x000fe20000010805 */
[----:B------:R-:W-:Y:S01]  /*34f0*/  FADD.FTZ R115, RZ, R115 ;  /* 0x00000073ff737221 */ /* 0x000fe20000010000 */
[----:B------:R-:W-:Y:S01]  /*3500*/  FMUL.FTZ R117, R119, R47 ;  /* 0x0000002f77757220 */ /* 0x000fe20000410000 */
[----:B------:R-:W-:Y:S01]  /*3510*/  FMUL.FTZ R5, R107, R106 ;  /* 0x0000006a6b057220 */ /* 0x000fe20000410000 */
[-C--:B------:R-:W-:Y:S01]  /*3520*/  FMUL.FTZ R116, R116, R46.reuse ;  /* 0x0000002e74747220 */ /* 0x080fe20000410000 */
[-C--:B------:R-:W-:Y:S01]  /*3530*/  FMUL.FTZ R119, R119, R46.reuse ;  /* 0x0000002e77777220 */ /* 0x080fe20000410000 */
[-C--:B------:R-:W-:Y:S01]  /*3540*/  FMUL.FTZ R107, R107, R115.reuse ;  /* 0x000000736b6b7220 */ /* 0x080fe20000410000 */
[----:B------:R-:W-:Y:S01]  /*3550*/  FFMA.FTZ R46, R4, R46, -R117 ;  /* 0x0000002e042e7223 */ /* 0x000fe20000010875 */
[----:B------:R-:W-:Y:S01]  /*3560*/  FFMA.FTZ R117, R108, R115, R5 ;  /* 0x000000736c757223 */ /* 0x000fe20000010005 */
[----:B------:R-:W-:Y:S01]  /*3570*/  FFMA.FTZ R114, R114, R47, R116 ;  /* 0x0000002f72727223 */ /* 0x000fe20000010074 */
[----:B------:R-:W-:Y:S01]  /*3580*/  FFMA.FTZ R116, R108, R106, -R107 ;  /* 0x0000006a6c747223 */ /* 0x000fe2000001086b */
[----:B------:R-:W-:Y:S01]  /*3590*/  ISETP.NE.AND P1, PT, R59, RZ, PT ;  /* 0x000000ff3b00720c */ /* 0x000fe20003f25270 */
[----:B------:R-:W-:Y:S01]  /*35a0*/  FADD.FTZ R108, RZ, R117 ;  /* 0x00000075ff6c7221 */ /* 0x000fe20000010000 */
[----:B------:R-:W-:Y:S01]  /*35b0*/  FMUL.FTZ R5, R9, R19 ;  /* 0x0000001309057220 */ /* 0x000fe20000410000 */
[----:B------:R-:W-:-:S02]  /*35c0*/  FADD.FTZ R116, R116, R87 ;  /* 0x0000005774747221 */ /* 0x000fc40000010000 */
[----:B------:R-:W-:Y:S01]  /*35d0*/  FMUL.FTZ R118, R109, R108 ;  /* 0x0000006c6d767220 */ /* 0x000fe20000410000 */
[----:B------:R-:W-:Y:S01]  /*35e0*/  FFMA.FTZ R47, R4, R47, R119 ;  /* 0x0000002f042f7223 */ /* 0x000fe20000010077 */
[C---:B------:R-:W-:Y:S01]  /*35f0*/  FFMA.FTZ R107, R8.reuse, R18, -R5 ;  /* 0x00000012086b7223 */ /* 0x040fe20000010805 */
[CC--:B------:R-:W-:Y:S01]  /*3600*/  FMUL.FTZ R5, R9.reuse, R17.reuse ;  /* 0x0000001109057220 */ /* 0x0c0fe20000410000 */
[C---:B------:R-:W-:Y:S01]  /*3610*/  FMUL.FTZ R4, R9.reuse, R16 ;  /* 0x0000001009047220 */ /* 0x040fe20000410000 */
[----:B------:R-:W-:Y:S01]  /*3620*/  FMUL.FTZ R18, R9, R18 ;  /* 0x0000001209127220 */ /* 0x000fe20000410000 */
[-C--:B------:R-:W-:Y:S01]  /*3630*/  FMUL.FTZ R109, R109, R116.reuse ;  /* 0x000000746d6d7220 */ /* 0x080fe20000410000 */
[C---:B------:R-:W-:Y:S01]  /*3640*/  FFMA.FTZ R118, R111.reuse, R116, -R118 ;  /* 0x000000746f767223 */ /* 0x040fe20000010876 */
[C---:B------:R-:W-:Y:S01]  /*3650*/  FFMA.FTZ R16, R8.reuse, R16, -R5 ;  /* 0x0000001008107223 */ /* 0x040fe20000010805 */
[----:B------:R-:W-:Y:S01]  /*3660*/  FFMA.FTZ R17, R8, R17, R4 ;  /* 0x0000001108117223 */ /* 0x000fe20000010004 */
[----:B------:R-:W-:Y:S01]  /*3670*/  LEA R44, P4, R24, R44, 0x1 ;  /* 0x0000002c182c7211 */ /* 0x000fe200078808ff */
[----:B------:R-:W-:Y:S01]  /*3680*/  FFMA.FTZ R9, R111, R108, R109 ;  /* 0x0000006c6f097223 */ /* 0x000fe2000001006d */
[----:B------:R-:W-:Y:S01]  /*3690*/  FADD.FTZ R118, R118, R81 ;  /* 0x0000005176767221 */ /* 0x000fe20000010000 */
[----:B------:R-:W-:Y:S01]  /*36a0*/  FFMA.FTZ R8, R8, R19, R18 ;  /* 0x0000001308087223 */ /* 0x000fe20000010012 */
[----:B------:R-:W-:Y:S01]  /*36b0*/  BSSY.RECONVERGENT B0, `(.L_x_2183) ;  /* 0x000000e000007945 */ /* 0x000fe20003800200 */
        /* <DEDUP_REMOVED lines=13> */
.L_x_2184:
[----:B------:R-:W-:Y:S05]  /*3790*/  BSYNC.RECONVERGENT B0 ;  /* 0x0000000000007941 */ /* 0x000fea0003800200 */
.L_x_2183:
[-C--:B------:R-:W-:Y:S01]  /*37a0*/  FMUL.FTZ R101, R101, R9.reuse ;  /* 0x0000000965657220 */ /* 0x080fe20000410000 */
[C---:B------:R-:W-:Y:S01]  /*37b0*/  FFMA.FTZ R107, R102.reuse, R9, R107 ;  /* 0x00000009666b7223 */ /* 0x040fe2000001006b */
[----:B------:R-:W-:Y:S01]  /*37c0*/  FMUL.FTZ R113, R113, R6 ;  /* 0x0000000671717220 */ /* 0x000fe20000410000 */
[----:B------:R-:W-:Y:S01]  /*37d0*/  UIADD3 UR5, UPT, UPT, UR5, 0x1, URZ ;  /* 0x0000000105057890 */ /* 0x000fe2000fffe0ff */
[----:B------:R-:W-:Y:S01]  /*37e0*/  FFMA.FTZ R102, R102, R118, -R101 ;  /* 0x0000007666667223 */ /* 0x000fe20000010865 */
[----:B------:R-:W-:Y:S01]  /*37f0*/  FADD.FTZ R6, RZ, R107 ;  /* 0x0000006bff067221 */ /* 0x000fe20000010000 */
[----:B------:R-:W-:Y:S01]  /*3800*/  FFMA.FTZ R7, R104, R7, -R113 ;  /* 0x0000000768077223 */ /* 0x000fe20000010871 */
[----:B------:R-:W-:Y:S01]  /*3810*/  UISETP.NE.AND UP0, UPT, UR5, URZ, UPT ;  /* 0x000000ff0500728c */ /* 0x000fe2000bf05270 */
[----:B------:R-:W-:Y:S01]  /*3820*/  FADD.FTZ R11, R102, R89 ;  /* 0x00000059660b7221 */ /* 0x000fe20000010000 */
[----:B0-----:R-:W-:Y:S01]  /*3830*/  FMUL.FTZ R5, R99, R6 ;  /* 0x0000000663057220 */ /* 0x001fe20000410000 */
        /* <DEDUP_REMOVED lines=11> */
[-C--:B------:R-:W-:Y:S01]  /*38f0*/  FMUL.FTZ R5, R0, R8.reuse ;  /* 0x0000000800057220 */ /* 0x080fe20000410000 */
[----:B------:R-:W-:Y:S01]  /*3900*/  FFMA.FTZ R12, R12, R21, -R13 ;  /* 0x000000150c0c7223 */ /* 0x000fe2000001080d */
[----:B------:R-:W-:Y:S01]  /*3910*/  FFMA.FTZ R106, R106, R23, -R115 ;  /* 0x000000176a6a7223 */ /* 0x000fe20000010873 */
[----:B------:R-:W-:Y:S01]  /*3920*/  FFMA.FTZ R118, R118, R15, -R9 ;  /* 0x0000000f76767223 */ /* 0x000fe20000010809 */
[-C--:B------:R-:W-:Y:S01]  /*3930*/  FFMA.FTZ R4, R98, R99.reuse, R5 ;  /* 0x0000006362047223 */ /* 0x080fe20000010005 */
[----:B------:R-:W-:Y:S01]  /*3940*/  FMUL.FTZ R5, R0, R99 ;  /* 0x0000006300057220 */ /* 0x000fe20000410000 */
[----:B------:R-:W-:Y:S01]  /*3950*/  FMUL.FTZ R0, R6, R105 ;  /* 0x0000006906007220 */ /* 0x000fe20000410000 */
[----:B------:R-:W-:Y:S01]  /*3960*/  LEA R97, P1, R2, R97, 0x3 ;  /* 0x0000006102617211 */ /* 0x000fe200078218ff */
[----:B------:R-:W-:Y:S01]  /*3970*/  FADD.FTZ R4, RZ, R4 ;  /* 0x00000004ff047221 */ /* 0x000fe20000010000 */
[----:B------:R-:W-:Y:S01]  /*3980*/  FFMA.FTZ R98, R98, R8, -R5 ;  /* 0x0000000862627223 */ /* 0x000fe20000010805 */
[----:B------:R-:W-:Y:S01]  /*3990*/  FMUL.FTZ R5, R99, R114 ;  /* 0x0000007263057220 */ /* 0x000fe20000410000 */
[----:B------:R-:W-:Y:S01]  /*39a0*/  FFMA.FTZ R103, R11, R103, -R0 ;  /* 0x000000670b677223 */ /* 0x000fe20000010800 */
        /* <DEDUP_REMOVED lines=17> */
.L_x_2182:
[----:B------:R-:W-:Y:S01]  /*3ac0*/  BAR.SYNC.DEFER_BLOCKING 0x0 ;  /* 0x0000000000007b1d */ /* 0x000fe20000010000 */
[----:B------:R-:W-:Y:S02]  /*3ad0*/  SHF.L.U32 R15, R51, 0x8, RZ ;  /* 0x00000008330f7819 */ /* 0x000fe400000006ff */
[----:B------:R-:W-:Y:S02]  /*3ae0*/  F2FP.BF16.F32.PACK_AB R6, R74, R73 ;  /* 0x000000494a06723e */ /* 0x000fe400000010ff */
[C---:B------:R-:W-:Y:S01]  /*3af0*/  IADD3 R7, P0, PT, R15.reuse, R28, RZ ;  /* 0x0000001c0f077210 */ /* 0x040fe20007f1e0ff */
[----:B------:R-:W0:Y:S01]  /*3b00*/  LDCU UR4, c[0x0][0x394] ;  /* 0x00007280ff0477ac */ /* 0x000e220008000800 */
[----:B------:R-:W-:Y:S02]  /*3b10*/  IADD3 R5, P1, PT, R15, R30, RZ ;  /* 0x0000001e0f057210 */ /* 0x000fe40007f3e0ff */
[----:B------:R-:W-:Y:S02]  /*3b20*/  IADD3.X R4, PT, PT, RZ, R54, RZ, P0, !PT ;  /* 0x00000036ff047210 */ /* 0x000fe400007fe4ff */
[----:B------:R-:W-:-:S02]  /*3b30*/  IADD3.X R0, PT, PT, RZ, R53, RZ, P1, !PT ;  /* 0x00000035ff007210 */ /* 0x000fc40000ffe4ff */
[----:B------:R-:W-:Y:S02]  /*3b40*/  LEA R12, P0, R7, R36, 0x1 ;  /* 0x00000024070c7211 */ /* 0x000fe400078008ff */
[----:B------:R-:W-:Y:S02]  /*3b50*/  LEA R8, P1, R5, R38, 0x1 ;  /* 0x0000002605087211 */ /* 0x000fe400078208ff */
[----:B------:R-:W-:Y:S02]  /*3b60*/  LEA.HI.X R13, R7, R37, R4, 0x1, P0 ;  /* 0x00000025070d7211 */ /* 0x000fe400000f0c04 */
[----:B------:R-:W-:Y:S02]  /*3b70*/  LEA.HI.X R9, R5, R39, R0, 0x1, P1 ;  /* 0x0000002705097211 */ /* 0x000fe400008f0c00 */
[----:B------:R-:W-:Y:S02]  /*3b80*/  F2FP.BF16.F32.PACK_AB R7, R76, R75 ;  /* 0x0000004b4c07723e */ /* 0x000fe400000010ff */
[----:B------:R-:W-:-:S02]  /*3b90*/  F2FP.BF16.F32.PACK_AB R5, R72, R71 ;  /* 0x000000474805723e */ /* 0x000fc400000010ff */
[----:B------:R-:W-:-:S05]  /*3ba0*/  F2FP.BF16.F32.PACK_AB R4, R70, R69 ;  /* 0x000000454604723e */ /* 0x000fca00000010ff */
[----:B------:R1:W-:Y:S01]  /*3bb0*/  STG.E.128 desc[UR16][R12.64], R4 ;  /* 0x000000040c007986 */ /* 0x0003e2000c101d10 */
[----:B------:R-:W-:Y:S06]  /*3bc0*/  BAR.SYNC.DEFER_BLOCKING 0x0 ;  /* 0x0000000000007b1d */ /* 0x000fec0000010000 */
[----:B------:R-:W2:Y:S01]  /*3bd0*/  LDG.E.128 R8, desc[UR16][R8.64] ;  /* 0x0000001008087981 */ /* 0x000ea2000c1e1d00 */
[----:B------:R-:W-:Y:S02]  /*3be0*/  IADD3 R15, P0, PT, R15, R32, RZ ;  /* 0x000000200f0f7210 */ /* 0x000fe40007f1e0ff */
[----:B------:R-:W-:Y:S01]  /*3bf0*/  IADD3 R51, PT, PT, R51, 0x1, RZ ;  /* 0x0000000133337810 */ /* 0x000fe20007ffe0ff */
[----:B------:R-:W-:Y:S01]  /*3c00*/  BAR.SYNC.DEFER_BLOCKING 0x0 ;  /* 0x0000000000007b1d */ /* 0x000fe20000010000 */
[----:B------:R-:W-:-:S02]  /*3c10*/  IADD3 R62, P1, PT, R62, 0x400, RZ ;  /* 0x000004003e3e7810 */ /* 0x000fc40007f3e0ff */
[----:B------:R-:W-:Y:S02]  /*3c20*/  IADD3 R64, P2, PT, R64, 0x200, RZ ;  /* 0x0000020040407810 */ /* 0x000fe40007f5e0ff */
[----:B------:R-:W-:Y:S02]  /*3c30*/  IADD3 R66, P3, PT, R66, 0x200, RZ ;  /* 0x0000020042427810 */ /* 0x000fe40007f7e0ff */
[----:B------:R-:W-:Y:S02]  /*3c40*/  IADD3.X R27, PT, PT, RZ, R27, RZ, P1, !PT ;  /* 0x0000001bff1b7210 */ /* 0x000fe40000ffe4ff */
[----:B------:R-:W-:Y:S02]  /*3c50*/  IADD3.X R63, PT, PT, RZ, R63, RZ, P2, !PT ;  /* 0x0000003fff3f7210 */ /* 0x000fe400017fe4ff */
[----:B------:R-:W-:Y:S02]  /*3c60*/  IADD3.X R65, PT, PT, RZ, R65, RZ, P3, !PT ;  /* 0x00000041ff417210 */ /* 0x000fe40001ffe4ff */
[----:B--2---:R-:W-:-:S02]  /*3c70*/  SHF.L.U32 R18, R10, 0x10, RZ ;  /* 0x000000100a127819 */ /* 0x004fc400000006ff */
[----:B------:R-:W-:Y:S02]  /*3c80*/  SHF.L.U32 R0, R8, 0x10, RZ ;  /* 0x0000001008007819 */ /* 0x000fe400000006ff */
[----:B------:R-:W-:Y:S01]  /*3c90*/  SHF.L.U32 R16, R9, 0x10, RZ ;  /* 0x0000001009107819 */ /* 0x000fe200000006ff */
[----:B------:R-:W-:Y:S01]  /*3ca0*/  FMUL.FTZ R19, R18, -1.4426950216293334961 ;  /* 0xbfb8aa3b12137820 */ /* 0x000fe20000410000 */
[----:B------:R-:W-:Y:S01]  /*3cb0*/  PRMT R10, R10, 0x7632, R10 ;  /* 0x000076320a0a7816 */ /* 0x000fe2000000000a */
[----:B------:R-:W-:Y:S01]  /*3cc0*/  FMUL.FTZ R14, R0, -1.4426950216293334961 ;  /* 0xbfb8aa3b000e7820 */ /* 0x000fe20000410000 */
[----:B-1----:R-:W-:Y:S01]  /*3cd0*/  SHF.L.U32 R12, R11, 0x10, RZ ;  /* 0x000000100b0c7819 */ /* 0x002fe200000006ff */
[----:B------:R-:W-:Y:S01]  /*3ce0*/  FMUL.FTZ R17, R16, -1.4426950216293334961 ;  /* 0xbfb8aa3b10117820 */ /* 0x000fe20000410000 */
[----:B------:R-:W-:Y:S01]  /*3cf0*/  PRMT R8, R8, 0x7632, R8 ;  /* 0x0000763208087816 */ /* 0x000fe20000000008 */
[----:B------:R-:W1:Y:S01]  /*3d00*/  MUFU.EX2 R19, R19 ;  /* 0x0000001300137308 */ /* 0x000e620000000800 */
[----:B------:R-:W-:Y:S01]  /*3d10*/  PRMT R9, R9, 0x7632, R9 ;  /* 0x0000763209097816 */ /* 0x000fe20000000009 */
[----:B------:R-:W-:Y:S01]  /*3d20*/  FMUL.FTZ R13, R12, -1.4426950216293334961 ;  /* 0xbfb8aa3b0c0d7820 */ /* 0x000fe20000410000 */
[----:B------:R-:W-:-:S02]  /*3d30*/  PRMT R11, R11, 0x7632, R11 ;  /* 0x000076320b0b7816 */ /* 0x000fc4000000000b */
[----:B------:R-:W-:Y:S02]  /*3d40*/  SHF.L.U32 R10, R10, 0x10, RZ ;  /* 0x000000100a0a7819 */ /* 0x000fe400000006ff */
[----:B------:R-:W-:Y:S01]  /*3d50*/  SHF.L.U32 R4, R8, 0x10, RZ ;  /* 0x0000001008047819 */ /* 0x000fe200000006ff */
[----:B------:R-:W2:Y:S01]  /*3d60*/  MUFU.EX2 R14, R14 ;  /* 0x0000000e000e7308 */ /* 0x000ea20000000800 */
[----:B------:R-:W-:Y:S01]  /*3d70*/  SHF.L.U32 R6, R9, 0x10, RZ ;  /* 0x0000001009067819 */ /* 0x000fe200000006ff */
[----:B------:R-:W-:Y:S01]  /*3d80*/  FMUL.FTZ R8, R10, -1.4426950216293334961 ;  /* 0xbfb8aa3b0a087820 */ /* 0x000fe20000410000 */
[----:B------:R-:W-:Y:S01]  /*3d90*/  SHF.L.U32 R20, R11, 0x10, RZ ;  /* 0x000000100b147819 */ /* 0x000fe200000006ff */
[----:B------:R-:W-:Y:S02]  /*3da0*/  FMUL.FTZ R5, R4, -1.4426950216293334961 ;  /* 0xbfb8aa3b04057820 */ /* 0x000fe40000410000 */
[----:B------:R-:W-:Y:S02]  /*3db0*/  FMUL.FTZ R7, R6, -1.4426950216293334961 ;  /* 0xbfb8aa3b06077820 */ /* 0x000fe40000410000 */
[----:B------:R-:W-:Y:S01]  /*3dc0*/  FMUL.FTZ R9, R20, -1.4426950216293334961 ;  /* 0xbfb8aa3b14097820 */ /* 0x000fe20000410000 */
[----:B------:R-:W3:Y:S01]  /*3dd0*/  MUFU.EX2 R13, R13 ;  /* 0x0000000d000d7308 */ /* 0x000ee20000000800 */
[----:B-1----:R-:W-:-:S07]  /*3de0*/  FADD.FTZ R19, R19, 1 ;  /* 0x3f80000013137421 */ /* 0x002fce0000010000 */
[----:B------:R-:W1:Y:S01]  /*3df0*/  MUFU.EX2 R8, R8 ;  /* 0x0000000800087308 */ /* 0x000e620000000800 */
[----:B--2---:R-:W-:-:S07]  /*3e00*/  FADD.FTZ R14, R14, 1 ;  /* 0x3f8000000e0e7421 */ /* 0x004fce0000010000 */
[----:B------:R-:W2:Y:S01]  /*3e10*/  MUFU.EX2 R17, R17 ;  /* 0x0000001100117308 */ /* 0x000ea20000000800 */
[----:B---3--:R-:W-:-:S07]  /*3e20*/  FADD.FTZ R13, R13, 1 ;  /* 0x3f8000000d0d7421 */ /* 0x008fce0000010000 */
[----:B------:R-:W3:Y:S01]  /*3e30*/  MUFU.EX2 R5, R5 ;  /* 0x0000000500057308 */ /* 0x000ee20000000800 */
[----:B-1----:R-:W-:-:S07]  /*3e40*/  FADD.FTZ R11, R8, 1 ;  /* 0x3f800000080b7421 */ /* 0x002fce0000010000 */
[----:B------:R-:W1:Y:S01]  /*3e50*/  MUFU.EX2 R7, R7 ;  /* 0x0000000700077308 */ /* 0x000e620000000800 */
[----:B--2---:R-:W-:-:S07]  /*3e60*/  FADD.FTZ R17, R17, 1 ;  /* 0x3f80000011117421 */ /* 0x004fce0000010000 */
[----:B------:R-:W2:Y:S01]  /*3e70*/  MUFU.EX2 R9, R9 ;  /* 0x0000000900097308 */ /* 0x000ea20000000800 */
[----:B---3--:R-:W-:-:S07]  /*3e80*/  FADD.FTZ R5, R5, 1 ;  /* 0x3f80000005057421 */ /* 0x008fce0000010000 */
[----:B------:R2:W3:Y:S01]  /*3e90*/  MUFU.RCP R21, R14 ;  /* 0x0000000e00157308 */ /* 0x0004e20000001000 */
[----:B-1----:R-:W-:-:S07]  /*3ea0*/  FADD.FTZ R7, R7, 1 ;  /* 0x3f80000007077421 */ /* 0x002fce0000010000 */
[----:B------:R-:W1:Y:S01]  /*3eb0*/  MUFU.RCP R13, R13 ;  /* 0x0000000d000d7308 */ /* 0x000e620000001000 */
[----:B--2---:R-:W-:Y:S01]  /*3ec0*/  FADD.FTZ R14, R9, 1 ;  /* 0x3f800000090e7421 */ /* 0x004fe20000010000 */
[----:B------:R-:W-:Y:S02]  /*3ed0*/  IADD3.X R9, PT, PT, RZ, R52, RZ, P0, !PT ;  /* 0x00000034ff097210 */ /* 0x000fe400007fe4ff */
[----:B------:R-:W-:-:S04]  /*3ee0*/  LEA R8, P0, R15, R40, 0x1 ;  /* 0x000000280f087211 */ /* 0x000fc800078008ff */
[----:B------:R-:W2:Y:S01]  /*3ef0*/  MUFU.RCP R23, R14 ;  /* 0x0000000e00177308 */ /* 0x000ea20000001000 */
[----:B---3--:R-:W-:Y:S01]  /*3f00*/  FMUL.FTZ R0, R0, R21 ;  /* 0x0000001500007220 */ /* 0x008fe20000410000 */
[----:B------:R-:W-:Y:S02]  /*3f10*/  LEA.HI.X R9, R15, R41, R9, 0x1, P0 ;  /* 0x000000290f097211 */ /* 0x000fe400000f0c09 */
[----:B0-----:R-:W-:Y:S01]  /*3f20*/  ISETP.GE.AND P0, PT, R51, UR4, PT ;  /* 0x0000000433007c0c */ /* 0x001fe2000bf06270 */
[----:B------:R-:W-:-:S03]  /*3f30*/  FMUL.FTZ R0, R0, R69 ;  /* 0x0000004500007220 */ /* 0x000fc60000410000 */
[----:B------:R-:W0:Y:S01]  /*3f40*/  MUFU.RCP R11, R11 ;  /* 0x0000000b000b7308 */ /* 0x000e220000001000 */
[----:B-1----:R-:W-:-:S04]  /*3f50*/  FMUL.FTZ R12, R12, R13 ;  /* 0x0000000d0c0c7220 */ /* 0x002fc80000410000 */
[----:B------:R-:W-:-:S03]  /*3f60*/  FMUL.FTZ R12, R12, R75 ;  /* 0x0000004b0c0c7220 */ /* 0x000fc60000410000 */
[----:B------:R-:W1:Y:S01]  /*3f70*/  MUFU.RCP R17, R17 ;  /* 0x0000001100117308 */ /* 0x000e620000001000 */
[----:B--2---:R-:W-:-:S07]  /*3f80*/  FMUL.FTZ R13, R20, R23 ;  /* 0x00000017140d7220 */ /* 0x004fce0000410000 */
[----:B------:R-:W2:Y:S01]  /*3f90*/  MUFU.RCP R19, R19 ;  /* 0x0000001300137308 */ /* 0x000ea20000001000 */
[----:B0-----:R-:W-:-:S04]  /*3fa0*/  FMUL.FTZ R11, R10, R11 ;  /* 0x0000000b0a0b7220 */ /* 0x001fc80000410000 */
[----:B------:R-:W-:-:S03]  /*3fb0*/  FMUL.FTZ R15, R11, R74 ;  /* 0x0000004a0b0f7220 */ /* 0x000fc60000410000 */
[----:B------:R-:W0:Y:S01]  /*3fc0*/  MUFU.RCP R5, R5 ;  /* 0x0000000500057308 */ /* 0x000e220000001000 */
[----:B-1----:R-:W-:Y:S01]  /*3fd0*/  FMUL.FTZ R16, R16, R17 ;  /* 0x0000001110107220 */ /* 0x002fe20000410000 */
[----:B------:R-:W-:-:S03]  /*3fe0*/  FMUL.FTZ R17, R13, R76 ;  /* 0x0000004c0d117220 */ /* 0x000fc60000410000 */
[----:B------:R-:W-:-:S03]  /*3ff0*/  FMUL.FTZ R16, R16, R71 ;  /* 0x0000004710107220 */ /* 0x000fc60000410000 */
[----:B------:R-:W1:Y:S01]  /*4000*/  MUFU.RCP R7, R7 ;  /* 0x0000000700077308 */ /* 0x000e620000001000 */
[----:B--2---:R-:W-:Y:S01]  /*4010*/  FMUL.FTZ R18, R18, R19 ;  /* 0x0000001312127220 */ /* 0x004fe20000410000 */
[----:B0-----:R-:W-:-:S04]  /*4020*/  FMUL.FTZ R5, R4, R5 ;  /* 0x0000000504057220 */ /* 0x001fc80000410000 */
[----:B------:R-:W-:Y:S01]  /*4030*/  FMUL.FTZ R11, R5, R70 ;  /* 0x00000046050b7220 */ /* 0x000fe20000410000 */
[----:B-1----:R-:W-:Y:S01]  /*4040*/  FMUL.FTZ R7, R6, R7 ;  /* 0x0000000706077220 */ /* 0x002fe20000410000 */
[----:B------:R-:W-:-:S03]  /*4050*/  FMUL.FTZ R6, R18, R73 ;  /* 0x0000004912067220 */ /* 0x000fc60000410000 */
[----:B------:R-:W-:Y:S01]  /*4060*/  F2FP.BF16.F32.PACK_AB R4, R11, R0 ;  /* 0x000000000b04723e */ /* 0x000fe200000010ff */
[----:B------:R-:W-:Y:S01]  /*4070*/  FMUL.FTZ R13, R7, R72 ;  /* 0x00000048070d7220 */ /* 0x000fe20000410000 */
[----:B------:R-:W-:Y:S02]  /*4080*/  F2FP.BF16.F32.PACK_AB R7, R17, R12 ;  /* 0x0000000c1107723e */ /* 0x000fe400000010ff */
[----:B------:R-:W-:Y:S02]  /*4090*/  F2FP.BF16.F32.PACK_AB R6, R15, R6 ;  /* 0x000000060f06723e */ /* 0x000fe400000010ff */
[----:B------:R-:W-:-:S05]  /*40a0*/  F2FP.BF16.F32.PACK_AB R5, R13, R16 ;  /* 0x000000100d05723e */ /* 0x000fca00000010ff */
[----:B------:R0:W-:Y:S01]  /*40b0*/  STG.E.128 desc[UR16][R8.64], R4 ;  /* 0x0000000408007986 */ /* 0x0001e2000c101d10 */
[----:B------:R-:W-:Y:S05]  /*40c0*/  @!P0 BRA `(.L_x_2186) ;  /* 0xffffffc400ec8947 */ /* 0x000fea000383ffff */
[----:B------:R-:W-:Y:S05]  /*40d0*/  EXIT ;  /* 0x000000000000794d */ /* 0x000fea0003800000 */
.L_x_2187:
        /* <DEDUP_REMOVED lines=10> */
.L_x_5057:


//--------------------- .text._Z25selective_scan_fwd_kernelI32Selective_Scan_fwd_kernel_traitsILi32ELi8ELi1ELb1ELb1ELb0ELb0EN3c108BFloat16ENS1_7complexIfEEEEv13SSMParamsBase --------------------------
	.section	.text._Z25selective_scan_fwd_kernelI32Selective_Scan_fwd_kernel_traitsILi32ELi8ELi1ELb1ELb1ELb0ELb0EN3c108BFloat16ENS1_7complexIfEEEEv13SSMParamsBase,"ax",@progbits
	.align	128
        .global         _Z25selective_scan_fwd_kernelI32Selective_Scan_fwd_kernel_traitsILi32ELi8ELi1ELb1ELb1ELb0ELb0EN3c108BFloat16ENS1_7complexIfEEEEv13SSMParamsBase
        .type           _Z25selective_scan_fwd_kernelI32Selective_Scan_fwd_kernel_traitsILi32ELi8ELi1ELb1ELb1ELb0ELb0EN3c108BFloat16ENS1_7complexIfEEEEv13SSMParamsBase,@function
        .size           _Z25selective_scan_fwd_kernelI32Selective_Scan_fwd_kernel_traitsILi32ELi8ELi1ELb1ELb1ELb0ELb0EN3c108BFloat16ENS1_7complexIfEEEEv13SSMParamsBase,(.L_x_5058 - _Z25selective_scan_fwd_kernelI32Selective_Scan_fwd_kernel_traitsILi32ELi8ELi1ELb1ELb1ELb0ELb0EN3c108BFloat16ENS1_7complexIfEEEEv13SSMParamsBase)
        .other          _Z25selective_scan_fwd_kernelI32Selective_Scan_fwd_kernel_traitsILi32ELi8ELi1ELb1ELb1ELb0ELb0EN3c108BFloat16ENS1_7complexIfEEEEv13SSMParamsBase,@"STO_CUDA_ENTRY STV_DEFAULT"
_Z25selective_scan_fwd_kernelI32Selective_Scan_fwd_kernel_traitsILi32ELi8ELi1ELb1ELb1ELb0ELb0EN3c108BFloat16ENS1_7complexIfEEEEv13SSMParamsBase:
.text._Z25selective_scan_fwd_kernelI32Selective_Scan_fwd_kernel_traitsILi32ELi8ELi1ELb1ELb1ELb0ELb0EN3c108BFloat16ENS1_7complexIfEEEEv13SSMParamsBase:
        /* <DEDUP_REMOVED lines=20> */
[----:B-1----:R-:W-:-:S04]  /*0140*/  @P0 LEA R2, P2, R11, R2, 0x2 ;  /* 0x000000020b020211 */ /* 0x002fc800078410ff */
[----:B------:R-:W-:-:S05]  /*0150*/  @P0 LEA.HI.X R3, R11, R3, RZ, 0x2, P2 ;  /* 0x000000030b030211 */ /* 0x000fca00010f14ff */
[C---:B------:R-:W-:Y:S01]  /*0160*/  @P1 LEA R4, P3, R11.reuse, R4, 0x2 ;  /* 0x000000040b041211 */ /* 0x040fe200078610ff */
[----:B------:R1:W5:Y:S01]  /*0170*/  @P0 LDG.E R0, desc[UR16][R2.64] ;  /* 0x0000001002000981 */ /* 0x000362000c1e1900 */
[----:B---3--:R-:W-:Y:S02]  /*0180*/  IADD3 R6, PT, PT, R8, 0xffffffe, RZ ;  /* 0x0ffffffe08067810 */ /* 0x008fe40007ffe0ff */
[----:B------:R-:W-:Y:S02]  /*0190*/  @P1 LEA.HI.X R5, R11, R5, RZ, 0x2, P3 ;  /* 0x000000050b051211 */ /* 0x000fe400018f14ff */
[----:B------:R3:W1:Y:S01]  /*01a0*/  F2I.FTZ.U32.TRUNC.NTZ R7, R6 ;  /* 0x0000000600077305 */ /* 0x000662000021f000 */
[----:B0-----:R-:W-:Y:S01]  /*01b0*/  ISETP.GE.AND P4, PT, R17, 0x1, PT ;  /* 0x000000011100780c */ /* 0x001fe20003f86270 */
[----:B----4-:R-:W-:Y:S01]  /*01c0*/  UIMAD.WIDE.U32 UR6, UR18, UR12, URZ ;  /* 0x0000000c120672a5 */ /* 0x010fe2000f8e00ff */
[----:B------:R0:W5:Y:S01]  /*01d0*/  @P1 LDG.E R34, desc[UR16][R4.64] ;  /* 0x0000001004221981 */ /* 0x000162000c1e1900 */
[----:B---3--:R-:W-:Y:S01]  /*01e0*/  HFMA2 R6, -RZ, RZ, 0, 0 ;  /* 0x00000000ff067431 */ /* 0x008fe200000001ff */
[----:B-1----:R-:W-:-:S05]  /*01f0*/  IADD3 R12, PT, PT, RZ, -R7, RZ ;  /* 0x80000007ff0c7210 */ /* 0x002fca0007ffe0ff */
[----:B------:R-:W-:Y:S01]  /*0200*/  IMAD R3, R12, R9, RZ ;  /* 0x000000090c037224 */ /* 0x000fe200078e02ff */
[----:B------:R-:W-:-:S03]  /*0210*/  IABS R2, R11 ;  /* 0x0000000b00027213 */ /* 0x000fc60000000000 */
[----:B------:R-:W-:-:S06]  /*0220*/  IMAD.HI.U32 R7, R7, R3, R6 ;  /* 0x0000000307077227 */ /* 0x000fcc00078e0006 */
[----:B------:R-:W-:-:S05]  /*0230*/  IMAD.HI.U32 R7, R7, R2, RZ ;  /* 0x0000000207077227 */ /* 0x000fca00078e00ff */
[----:B------:R-:W-:-:S05]  /*0240*/  IADD3 R6, PT, PT, -R7, RZ, RZ ;  /* 0x000000ff07067210 */ /* 0x000fca0007ffe1ff */
[----:B------:R-:W-:-:S05]  /*0250*/  IMAD R6, R9, R6, R2 ;  /* 0x0000000609067224 */ /* 0x000fca00078e0202 */
[----:B------:R-:W-:Y:S02]  /*0260*/  ISETP.GT.U32.AND P2, PT, R9, R6, PT ;  /* 0x000000060900720c */ /* 0x000fe40003f44070 */
[----:B------:R-:W-:-:S04]  /*0270*/  LOP3.LUT R12, R11, R10, RZ, 0x3c, !PT ;  /* 0x0000000a0b0c7212 */ /* 0x000fc800078e3cff */
[----:B------:R-:W-:Y:S02]  /*0280*/  ISETP.GE.AND P3, PT, R12, RZ, PT ;  /* 0x000000ff0c00720c */ /* 0x000fe40003f66270 */
[----:B------:R-:W1:Y:S05]  /*0290*/  LDC.64 R12, c[0x0][0x468] ;  /* 0x00011a00ff0c7b82 */ /* 0x000e6a0000000a00 */
[----:B------:R-:W-:-:S04]  /*02a0*/  @!P2 IADD3 R6, PT, PT, R6, -R9, RZ ;  /* 0x800000090606a210 */ /* 0x000fc80007ffe0ff */
[----:B------:R-:W-:Y:S02]  /*02b0*/  ISETP.GE.U32.AND P0, PT, R6, R9, PT ;  /* 0x000000090600720c */ /* 0x000fe40003f06070 */
[----:B------:R-:W3:Y:S01]  /*02c0*/  LDC.64 R8, c[0x0][0x460] ;  /* 0x00011800ff087b82 */ /* 0x000ee20000000a00 */
[----:B------:R-:W-:Y:S02]  /*02d0*/  UIMAD.WIDE.U32 UR4, UR18, UR8, URZ ;  /* 0x00000008120472a5 */ /* 0x000fe4000f8e00ff */
[----:B------:R-:W-:Y:S02]  /*02e0*/  UIMAD UR8, UR18, UR13, UR7 ;  /* 0x0000000d120872a4 */ /* 0x000fe4000f8e0207 */
[----:B------:R-:W-:Y:S01]  /*02f0*/  UIMAD UR9, UR18, UR9, UR5 ;  /* 0x00000009120972a4 */ /* 0x000fe2000f8e0205 */
[----:B0-----:R-:W-:Y:S02]  /*0300*/  MOV R4, UR6 ;  /* 0x0000000600047c02 */ /* 0x001fe40008000f00 */
[----:B------:R-:W-:-:S02]  /*0310*/  MOV R3, UR5 ;  /* 0x0000000500037c02 */ /* 0x000fc40008000f00 */
[----:B------:R-:W-:Y:S01]  /*0320*/  MOV R5, UR7 ;  /* 0x0000000700057c02 */ /* 0x000fe20008000f00 */
[----:B------:R-:W0:Y:S01]  /*0330*/  LDCU.64 UR6, c[0x0][0x3b0] ;  /* 0x00007600ff0677ac */ /* 0x000e220008000a00 */
[----:B------:R-:W-:Y:S02]  /*0340*/  MOV R2, UR4 ;  /* 0x0000000400027c02 */ /* 0x000fe40008000f00 */
[----:B------:R-:W-:Y:S02]  /*0350*/  MOV R3, UR9 ;  /* 0x0000000900037c02 */ /* 0x000fe40008000f00 */
[----:B------:R-:W-:Y:S02]  /*0360*/  MOV R5, UR8 ;  /* 0x0000000800057c02 */ /* 0x000fe40008000f00 */
[----:B------:R-:W-:Y:S02]  /*0370*/  ISETP.NE.AND P1, PT, R10, RZ, PT ;  /* 0x000000ff0a00720c */ /* 0x000fe40003f25270 */
[----:B------:R-:W-:Y:S01]  /*0380*/  @!P2 IADD3 R7, PT, PT, R7, 0x1, RZ ;  /* 0x000000010707a810 */ /* 0x000fe20007ffe0ff */
[----:B0-2---:R-:W-:Y:S10]  /*0390*/  @!P4 EXIT ;  /* 0x000000000000c94d */ /* 0x005ff40003800000 */
[----:B------:R-:W-:Y:S01]  /*03a0*/  @P0 IADD3 R7, PT, PT, R7, 0x1, RZ ;  /* 0x0000000107070810 */ /* 0x000fe20007ffe0ff */
[----:B------:R-:W-:Y:S01]  /*03b0*/  IMAD.WIDE.U32 R2, R11, UR10, R2 ;  /* 0x0000000a0b027c25 */ /* 0x000fe2000f8e0002 */
[----:B------:R-:W0:Y:S01]  /*03c0*/  LDC.64 R14, c[0x0][0x448] ;  /* 0x00011200ff0e7b82 */ /* 0x000e220000000a00 */
[----:B------:R-:W2:Y:S01]  /*03d0*/  S2R R35, SR_TID.X ;  /* 0x0000000000237919 */ /* 0x000ea20000002100 */
[----:B------:R-:W-:Y:S01]  /*03e0*/  @!P3 IADD3 R7, PT, PT, -R7, RZ, RZ ;  /* 0x000000ff0707b210 */ /* 0x000fe20007ffe1ff */
[C---:B------:R-:W-:Y:S01]  /*03f0*/  IMAD R45, R11.reuse, UR11, R3 ;  /* 0x0000000b0b2d7c24 */ /* 0x040fe2000f8e0203 */
[----:B------:R-:W-:Y:S01]  /*0400*/  @!P1 LOP3.LUT R7, RZ, R10, RZ, 0x33, !PT ;  /* 0x0000000aff079212 */ /* 0x000fe200078e33ff */
[----:B------:R-:W-:Y:S01]  /*0410*/  UIMAD.WIDE.U32 UR4, UR18, UR6, URZ ;  /* 0x00000006120472a5 */ /* 0x000fe2000f8e00ff */
[C---:B---3--:R-:W-:Y:S01]  /*0420*/  LEA R44, P0, R2.reuse, R8, 0x1 ;  /* 0x00000008022c7211 */ /* 0x048fe200078008ff */
[C---:B------:R-:W-:Y:S01]  /*0430*/  IMAD.WIDE.U32 R4, R11.reuse, UR14, R4 ;  /* 0x0000000e0b047c25 */ /* 0x040fe2000f8e0004 */
[----:B------:R-:W3:Y:S01]  /*0440*/  LDC.64 R18, c[0x0][0x428] ;  /* 0x00010a00ff127b82 */ /* 0x000ee20000000a00 */
[----:B------:R-:W-:Y:S01]  /*0450*/  SHF.R.S32.HI R3, RZ, 0x1f, R7 ;  /* 0x0000001fff037819 */ /* 0x000fe20000011407 */
[----:B------:R-:W-:Y:S01]  /*0460*/  UIMAD UR5, UR18, UR7, UR5 ;  /* 0x00000007120572a4 */ /* 0x000fe2000f8e0205 */
[----:B------:R-:W-:Y:S01]  /*0470*/  LEA.HI.X R45, R2, R9, R45, 0x1, P0 ;  /* 0x00000009022d7211 */ /* 0x000fe200000f0c2d */
[----:B------:R-:W4:Y:S01]  /*0480*/  LDCU.64 UR6, c[0x0][0x3d8] ;  /* 0x00007b00ff0677ac */ /* 0x000f220008000a00 */
[----:B------:R-:W-:Y:S01]  /*0490*/  IMAD R47, R11, UR15, R5 ;  /* 0x0000000f0b2f7c24 */ /* 0x000fe2000f8e0205 */
[C---:B-1----:R-:W-:Y:S01]  /*04a0*/  LEA R46, P0, R4.reuse, R12, 0x1 ;  /* 0x0000000c042e7211 */ /* 0x042fe200078008ff */
[-C--:B------:R-:W-:Y:S01]  /*04b0*/  IMAD R2, R3, R48.reuse, RZ ;  /* 0x0000003003027224 */ /* 0x080fe200078e02ff */
[----:B------:R-:W1:Y:S01]  /*04c0*/  LDC.64 R30, c[0x0][0x3a0] ;  /* 0x0000e800ff1e7b82 */ /* 0x000e620000000a00 */
[----:B------:R-:W-:Y:S01]  /*04d0*/  MOV R41, RZ ;  /* 0x000000ff00297202 */ /* 0x000fe20000000f00 */
[----:B------:R-:W0:Y:S01]  /*04e0*/  LDCU.U8 UR9, c[0x0][0x39e] ;  /* 0x000073c0ff0977ac */ /* 0x000e220008000000 */
[C---:B------:R-:W-:Y:S01]  /*04f0*/  IMAD R49, R7.reuse, R49, R2 ;  /* 0x0000003107317224 */ /* 0x040fe200078e0202 */
[----:B------:R-:W-:Y:S01]  /*0500*/  LEA.HI.X R47, R4, R13, R47, 0x1, P0 ;  /* 0x0000000d042f7211 */ /* 0x000fe200000f0c2f */
[----:B------:R-:W-:Y:S01]  /*0510*/  IMAD.WIDE.U32 R2, R7, R48, UR4 ;  /* 0x0000000407027e25 */ /* 0x000fe2000f8e0030 */
[----:B------:R-:W2:Y:S02]  /*0520*/  LDCU UR4, c[0x0][0x38c] ;  /* 0x00007180ff0477ac */ /* 0x000ea40008000800 */
[----:B------:R-:W2:Y:S01]  /*0530*/  LDC R10, c[0x0][0x384] ;  /* 0x0000e100ff0a7b82 */ /* 0x000ea20000000800 */
[----:B0-----:R-:W-:-:S02]  /*0540*/  LEA R48, P0, R2, R14, 0x1 ;  /* 0x0000000e02307211 */ /* 0x001fc400078008ff */
[----:B------:R-:W-:Y:S01]  /*0550*/  IADD3 R49, PT, PT, R3, R49, RZ ;  /* 0x0000003103317210 */ /* 0x000fe20007ffe0ff */
[----:B----4-:R-:W-:-:S04]  /*0560*/  IMAD.WIDE.U32 R38, R11, UR6, RZ ;  /* 0x000000060b267c25 */ /* 0x010fc8000f8e00ff */
[----:B------:R-:W0:Y:S01]  /*0570*/  LDC.64 R32, c[0x0][0x440] ;  /* 0x00011000ff207b82 */ /* 0x000e220000000a00 */
[----:B------:R-:W-:Y:S01]  /*0580*/  LEA.HI.X R49, R2, R15, R49, 0x1, P0 ;  /* 0x0000000f02317211 */ /* 0x000fe200000f0c31 */
[----:B---3--:R-:W-:-:S04]  /*0590*/  IMAD.WIDE.U32 R4, R11, R18, RZ ;  /* 0x000000120b047225 */ /* 0x008fc800078e00ff */
[C---:B------:R-:W-:Y:S02]  /*05a0*/  IMAD R5, R11.reuse, R19, R5 ;  /* 0x000000130b057224 */ /* 0x040fe400078e0205 */
[----:B------:R-:W3:Y:S01]  /*05b0*/  LDC.64 R28, c[0x0][0x450] ;  /* 0x00011400ff1c7b82 */ /* 0x000ee20000000a00 */
[----:B-1----:R-:W-:Y:S01]  /*05c0*/  IMAD.WIDE.U32 R6, R11, R30, RZ ;  /* 0x0000001e0b067225 */ /* 0x002fe200078e00ff */
[----:B--2---:R-:W-:-:S03]  /*05d0*/  UISETP.LT.AND UP0, UPT, UR4, 0x1, UPT ;  /* 0x000000010400788c */ /* 0x004fc6000bf01270 */
[----:B------:R-:W-:-:S03]  /*05e0*/  IMAD R3, R11, R31, R7 ;  /* 0x0000001f0b037224 */ /* 0x000fc600078e0207 */
[----:B------:R-:W1:Y:S01]  /*05f0*/  LDC.64 R26, c[0x0][0x420] ;  /* 0x00010800ff1a7b82 */ /* 0x000e620000000a00 */
[----:B------:R-:W-:Y:S02]  /*0600*/  IMAD R2, R10, UR18, R11 ;  /* 0x000000120a027c24 */ /* 0x000fe4000f8e020b */
[----:B------:R-:W-:Y:S02]  /*0610*/  IMAD R11, R11, UR7, R39 ;  /* 0x000000070b0b7c24 */ /* 0x000fe4000f8e0227 */
[----:B------:R-:W-:Y:S02]  /*0620*/  IMAD R2, R2, R17, RZ ;  /* 0x0000001102027224 */ /* 0x000fe400078e02ff */
[----:B------:R-:W-:Y:S01]  /*0630*/  IMAD.WIDE.U32 R16, R35, 0x20, RZ ;  /* 0x0000002023107825 */ /* 0x000fe200078e00ff */
[----:B------:R-:W2:Y:S01]  /*0640*/  LDC.64 R8, c[0x0][0x478] ;  /* 0x00011e00ff087b82 */ /* 0x000ea20000000a00 */
[----:B0-----:R-:W-:Y:S02]  /*0650*/  LEA R37, P1, R6, R32, 0x3 ;  /* 0x0000002006257211 */ /* 0x001fe400078218ff */
[----:B------:R-:W-:Y:S01]  /*0660*/  IMAD R42, R2, UR4, RZ ;  /* 0x00000004022a7c24 */ /* 0x000fe2000f8e02ff */
[----:B------:R-:W-:Y:S01]  /*0670*/  USEL UR4, UR4, 0x1, !UP0 ;  /* 0x0000000104047887 */ /* 0x000fe2000c000000 */
[----:B------:R-:W-:-:S02]  /*0680*/  LEA.HI.X R39, R6, R33, R3, 0x3, P1 ;  /* 0x0000002106277211 */ /* 0x000fc400008f1c03 */
[----:B------:R-:W-:Y:S01]  /*0690*/  LOP3.LUT R43, R16, 0x10, RZ, 0xfc, !PT ;  /* 0x00000010102b7812 */ /* 0x000fe200078efcff */
[----:B------:R-:W0:Y:S01]  /*06a0*/  LDC.64 R24, c[0x0][0x3e0] ;  /* 0x0000f800ff187b82 */ /* 0x000e220000000a00 */
[----:B---3--:R-:W-:Y:S01]  /*06b0*/  LEA R36, P0, R38, R28, 0x3 ;  /* 0x0000001c26247211 */ /* 0x008fe200078018ff */
[----:B------:R-:W-:-:S03]  /*06c0*/  UIADD3 UR6, UPT, UPT, -UR4, URZ, URZ ;  /* 0x000000ff04067290 */ /* 0x000fc6000fffe1ff */
[----:B------:R-:W-:-:S03]  /*06d0*/  LEA.HI.X R38, R38, R29, R11, 0x3, P0 ;  /* 0x0000001d26267211 */ /* 0x000fc600000f1c0b */
[----:B------:R-:W3:Y:S01]  /*06e0*/  LDC.64 R22, c[0x0][0x3c0] ;  /* 0x0000f000ff167b82 */ /* 0x000ee20000000a00 */
[----:B-1----:R-:W-:-:S04]  /*06f0*/  IMAD.WIDE.U32 R18, R26, UR18, R4 ;  /* 0x000000121a127c25 */ /* 0x002fc8000f8e0004 */
[----:B------:R-:W-:-:S03]  /*0700*/  IMAD R40, R27, UR18, R19 ;  /* 0x000000121b287c24 */ /* 0x000fc6000f8e0213 */
[----:B------:R-:W1:Y:S01]  /*0710*/  LDC.64 R20, c[0x0][0x3a8] ;  /* 0x0000ea00ff147b82 */ /* 0x000e620000000a00 */
[----:B--2---:R-:W-:Y:S01]  /*0720*/  IMAD.WIDE.U32 R2, R35, 0x10, R8 ;  /* 0x0000001023027825 */ /* 0x004fe200078e0008 */
[----:B0-----:R-:W-:Y:S02]  /*0730*/  SHF.L.U64.HI R25, R24, 0x3, R25 ;  /* 0x0000000318197819 */ /* 0x001fe40000010219 */
[----:B---3--:R-:W-:Y:S02]  /*0740*/  SHF.L.U64.HI R23, R22, 0x1, R23 ;  /* 0x0000000116177819 */ /* 0x008fe40000010217 */
[----:B-1----:R-:W-:-:S07]  /*0750*/  SHF.L.U64.HI R21, R20, 0x3, R21 ;  /* 0x0000000314157819 */ /* 0x002fce0000010215 */
.L_x_2210:
[----:B------:R-:W-:Y:S01]  /*0760*/  BAR.SYNC.DEFER_BLOCKING 0x0 ;  /* 0x0000000000007b1d */ /* 0x000fe20000010000 */
[----:B-1----:R-:W-:-:S04]  /*0770*/  IMAD.WIDE.U32 R8, R35, 0x10, R44 ;  /* 0x0000001023087825 */ /* 0x002fc800078e002c */
        /* <DEDUP_REMOVED lines=13> */
[C---:B------:R-:W-:Y:S02]  /*0850*/  SHF.L.U32 R11, R4.reuse, 0x10, RZ ;  /* 0x00000010040b7819 */ /* 0x040fe400000006ff */
[----:B------:R-:W-:Y:S02]  /*0860*/  SHF.L.U32 R29, R5, 0x10, RZ ;  /* 0x00000010051d7819 */ /* 0x000fe400000006ff */
[----:B------:R-:W-:Y:S01]  /*0870*/  PRMT R8, R4, 0x7632, R8 ;  /* 0x0000763204087816 */ /* 0x000fe20000000008 */
[----:B------:R-:W-:Y:S01]  /*0880*/  FADD.FTZ R60, R11, R34 ;  /* 0x000000220b3c7221 */ /* 0x000fe20000010000 */
[C---:B------:R-:W-:Y:S01]  /*0890*/  PRMT R10, R6.reuse, 0x7632, R10 ;  /* 0x00007632060a7816 */ /* 0x040fe2000000000a */
[----:B------:R-:W-:Y:S01]  /*08a0*/  FADD.FTZ R58, R29, R34 ;  /* 0x000000221d3a7221 */ /* 0x000fe20000010000 */
[----:B------:R-:W-:Y:S01]  /*08b0*/  SHF.L.U32 R31, R6, 0x10, RZ ;  /* 0x00000010061f7819 */ /* 0x000fe200000006ff */
[----:B------:R-:W-:Y:S01]  /*08c0*/  FMUL.FTZ R57, R13, R60 ;  /* 0x0000003c0d397220 */ /* 0x000fe20000410000 */
[----:B------:R-:W-:Y:S01]  /*08d0*/  PRMT R4, R5, 0x7632, R4 ;  /* 0x0000763205047816 */ /* 0x000fe20000000004 */
[----:B------:R-:W-:Y:S01]  /*08e0*/  FMUL.FTZ R59, R15, R58 ;  /* 0x0000003a0f3b7220 */ /* 0x000fe20000410000 */
[----:B------:R-:W-:Y:S01]  /*08f0*/  PRMT R6, R7, 0x7632, R6 ;  /* 0x0000763207067816 */ /* 0x000fe20000000006 */
[----:B------:R-:W-:Y:S01]  /*0900*/  FADD.FTZ R56, R31, R34 ;  /* 0x000000221f387221 */ /* 0x000fe20000010000 */
[----:B------:R-:W-:-:S02]  /*0910*/  SHF.L.U32 R33, R7, 0x10, RZ ;  /* 0x0000001007217819 */ /* 0x000fc400000006ff */
[----:B------:R-:W-:Y:S01]  /*0920*/  SHF.L.U32 R5, R8, 0x10, RZ ;  /* 0x0000001008057819 */ /* 0x000fe200000006ff */
[----:B------:R-:W-:Y:S01]  /*0930*/  FMUL.FTZ R61, R9, R56 ;  /* 0x00000038093d7220 */ /* 0x000fe20000410000 */
        /* <DEDUP_REMOVED lines=18> */
.L_x_2188:
        /* <DEDUP_REMOVED lines=58> */
.L_x_2191:
[----:B------:R-:W-:Y:S05]  /*0e00*/  BSYNC.RECONVERGENT B0 ;  /* 0x0000000000007941 */ /* 0x000fea0003800200 */
.L_x_2190:
        /* <DEDUP_REMOVED lines=39> */
.L_x_2193:
[----:B------:R-:W-:Y:S05]  /*1080*/  BSYNC.RECONVERGENT B0 ;  /* 0x0000000000007941 */ /* 0x000fea0003800200 */
.L_x_2192:
[C---:B------:R-:W-:Y:S01]  /*1090*/  SHF.L.U32 R27, R11.reuse, 0x10, RZ ;  /* 0x000000100b1b7819 */ /* 0x040fe200000006ff */
[----:B------:R-:W-:Y:S01]  /*10a0*/  BSSY.RECONVERGENT B0, `(.L_x_2194) ;  /* 0x0000026000007945 */ /* 0x000fe20003800200 */
[----:B------:R-:W-:Y:S02]  /*10b0*/  PRMT R11, R11, 0x7632, R11 ;  /* 0x000076320b0b7816 */ /* 0x000fe4000000000b */
        /* <DEDUP_REMOVED lines=36> */
.L_x_2195:
[----:B------:R-:W-:Y:S05]  /*1300*/  BSYNC.RECONVERGENT B0 ;  /* 0x0000000000007941 */ /* 0x000fea0003800200 */
.L_x_2194:
        /* <DEDUP_REMOVED lines=32> */
.L_x_2197:
[----:B------:R-:W-:Y:S05]  /*1510*/  BSYNC.RECONVERGENT B0 ;  /* 0x0000000000007941 */ /* 0x000fea0003800200 */
.L_x_2196:
        /* <DEDUP_REMOVED lines=32> */
.L_x_2199:
[----:B------:R-:W-:Y:S05]  /*1720*/  BSYNC.RECONVERGENT B0 ;  /* 0x0000000000007941 */ /* 0x000fea0003800200 */
.L_x_2198:
        /* <DEDUP_REMOVED lines=32> */
.L_x_2201:
[----:B------:R-:W-:Y:S05]  /*1930*/  BSYNC.RECONVERGENT B0 ;  /* 0x0000000000007941 */ /* 0x000fea0003800200 */
.L_x_2200:
        /* <DEDUP_REMOVED lines=32> */
.L_x_2203:
[----:B------:R-:W-:Y:S05]  /*1b40*/  BSYNC.RECONVERGENT B0 ;  /* 0x0000000000007941 */ /* 0x000fea0003800200 */
.L_x_2202:
        /* <DEDUP_REMOVED lines=32> */
.L_x_2205:
[----:B------:R-:W-:Y:S05]  /*1d50*/  BSYNC.RECONVERGENT B0 ;  /* 0x0000000000007941 */ /* 0x000fea0003800200 */
.L_x_2204:
        /* <DEDUP_REMOVED lines=8> */
.L_x_2189:
        /* <DEDUP_REMOVED lines=28> */
.L_x_2209:
[----:B------:R-:W-:Y:S01]  /*1fa0*/  MOV R12, R74 ;  /* 0x0000004a000c7202 */ /* 0x000fe20000000f00 */
[----:B------:R-:W3:Y:S01]  /*1fb0*/  LDG.E.128 R4, desc[UR16][R28.64+-0x10] ;  /* 0xfffff0101c047981 */ /* 0x000ee2000c1e1d00 */
[----:B------:R-:W-:-:S03]  /*1fc0*/  MOV R13, R77 ;  /* 0x0000004d000d7202 */ /* 0x000fc60000000f00 */
[----:B------:R-:W4:Y:S04]  /*1fd0*/  LDG.E.128 R8, desc[UR16][R28.64] ;  /* 0x000000101c087981 */ /* 0x000f28000c1e1d00 */
[----:B------:R-:W2:Y:S01]  /*1fe0*/  LDG.E.64 R12, desc[UR16][R12.64] ;  /* 0x000000100c0c7981 */ /* 0x000ea2000c1e1b00 */
[----:B-1----:R-:W-:Y:S01]  /*1ff0*/  ISETP.GE.AND P1, PT, R107, 0x1, PT ;  /* 0x000000016b00780c */ /* 0x002fe20003f26270 */
[----:B------:R-:W0:Y:S01]  /*2000*/  S2UR UR8, SR_CgaCtaId ;  /* 0x00000000000879c3 */ /* 0x000e220000008800 */
[----:B--2---:R-:W-:Y:S01]  /*2010*/  FMUL.FTZ R14, R13, R60 ;  /* 0x0000003c0d0e7220 */ /* 0x004fe20000410000 */
[----:B------:R-:W-:-:S03]  /*2020*/  FMUL.FTZ R31, R12, 1.4426950216293334961 ;  /* 0x3fb8aa3b0c1f7820 */ /* 0x000fc60000410000 */
[----:B------:R-:W-:Y:S01]  /*2030*/  FMUL.RZ R32, R14, 0.15915493667125701904 ;  /* 0x3e22f9830e207820 */ /* 0x000fe2000040c000 */
[----:B------:R-:W-:Y:S01]  /*2040*/  FMUL.FTZ R14, R31, R60 ;  /* 0x0000003c1f0e7220 */ /* 0x000fe20000410000 */
[-C--:B------:R-:W-:Y:S01]  /*2050*/  FMUL.FTZ R15, R13, R52.reuse ;  /* 0x000000340d0f7220 */ /* 0x080fe20000410000 */
[----:B------:R-:W-:Y:S01]  /*2060*/  FMUL.FTZ R12, R31, R52 ;  /* 0x000000341f0c7220 */ /* 0x000fe20000410000 */
[----:B------:R-:W-:Y:S02]  /*2070*/  MUFU.SIN R81, R32 ;  /* 0x0000002000517308 */ /* 0x000fe40000000400 */
[----:B------:R-:W-:Y:S01]  /*2080*/  FMUL.RZ R80, R15, 0.15915493667125701904 ;  /* 0x3e22f9830f507820 */ /* 0x000fe2000040c000 */
[----:B------:R-:W-:-:S05]  /*2090*/  FMUL.FTZ R15, R13, R58 ;  /* 0x0000003a0d0f7220 */ /* 0x000fca0000410000 */
[----:B------:R-:W-:Y:S01]  /*20a0*/  MUFU.COS R33, R32 ;  /* 0x0000002000217308 */ /* 0x000fe20000000000 */
[----:B------:R-:W-:-:S07]  /*20b0*/  FMUL.RZ R89, R15, 0.15915493667125701904 ;  /* 0x3e22f9830f597820 */ /* 0x000fce000040c000 */
[----:B------:R-:W1:Y:S01]  /*20c0*/  MUFU.EX2 R14, R14 ;  /* 0x0000000e000e7308 */ /* 0x000e620000000800 */
[----:B------:R-:W-:-:S07]  /*20d0*/  FMUL.FTZ R15, R31, R58 ;  /* 0x0000003a1f0f7220 */ /* 0x000fce0000410000 */
[----:B------:R-:W-:Y:S08]  /*20e0*/  MUFU.COS R82, R80 ;  /* 0x0000005000527308 */ /* 0x000ff00000000000 */
[----:B------:R2:W0:Y:S08]  /*20f0*/  MUFU.EX2 R83, R12 ;  /* 0x0000000c00537308 */ /* 0x0004300000000800 */
[----:B------:R3:W4:Y:S01]  /*2100*/  MUFU.SIN R30, R80 ;  /* 0x00000050001e7308 */ /* 0x0007220000000400 */
[-C--:B--2---:R-:W-:Y:S01]  /*2110*/  FMUL.FTZ R12, R13, R56.reuse ;  /* 0x000000380d0c7220 */ /* 0x084fe20000410000 */
[----:B------:R-:W-:-:S06]  /*2120*/  FMUL.FTZ R90, R31, R56 ;  /* 0x000000381f5a7220 */ /* 0x000fcc0000410000 */
[----:B------:R-:W-:Y:S01]  /*2130*/  MUFU.COS R84, R89 ;  /* 0x0000005900547308 */ /* 0x000fe20000000000 */
[----:B---3--:R-:W-:Y:S01]  /*2140*/  FMUL.FTZ R80, R31, R50 ;  /* 0x000000321f507220 */ /* 0x008fe20000410000 */
[----:B-1----:R-:W-:-:S06]  /*2150*/  FMUL.FTZ R81, R14, R81 ;  /* 0x000000510e517220 */ /* 0x002fcc0000410000 */
[----:B------:R-:W1:Y:S08]  /*2160*/  MUFU.EX2 R85, R15 ;  /* 0x0000000f00557308 */ /* 0x000e700000000800 */
[----:B------:R-:W2:Y:S01]  /*2170*/  MUFU.SIN R32, R89 ;  /* 0x0000005900207308 */ /* 0x000ea20000000400 */
[----:B------:R-:W-:Y:S01]  /*2180*/  FMUL.RZ R91, R12, 0.15915493667125701904 ;  /* 0x3e22f9830c5b7820 */ /* 0x000fe2000040c000 */
[----:B------:R-:W-:Y:S01]  /*2190*/  FMUL.FTZ R12, R13, R64 ;  /* 0x000000400d0c7220 */ /* 0x000fe20000410000 */
[----:B0-----:R-:W-:-:S05]  /*21a0*/  FMUL.FTZ R82, R83, R82 ;  /* 0x0000005253527220 */ /* 0x001fca0000410000 */
[----:B------:R0:W-:Y:S01]  /*21b0*/  MUFU.EX2 R87, R80 ;  /* 0x0000005000577308 */ /* 0x0001e20000000800 */
[----:B------:R-:W-:Y:S01]  /*21c0*/  FMUL.FTZ R78, R13, R50 ;  /* 0x000000320d4e7220 */ /* 0x000fe20000410000 */
[----:B----4-:R-:W-:Y:S01]  /*21d0*/  FMUL.FTZ R83, R83, R30 ;  /* 0x0000001e53537220 */ /* 0x010fe20000410000 */
[----:B------:R-:W-:Y:S01]  /*21e0*/  FMUL.FTZ R30, R13, R54 ;  /* 0x000000360d1e7220 */ /* 0x000fe20000410000 */
[----:B0-----:R-:W-:Y:S01]  /*21f0*/  FMUL.FTZ R80, R14, R33 ;  /* 0x000000210e507220 */ /* 0x001fe20000410000 */
[----:B------:R-:W-:-:S03]  /*2200*/  PRMT R14, R4, 0x7632, R14 ;  /* 0x00007632040e7816 */ /* 0x000fc6000000000e */
[----:B------:R0:W-:Y:S01]  /*2210*/  MUFU.EX2 R15, R90 ;  /* 0x0000005a000f7308 */ /* 0x0001e20000000800 */
[----:B------:R-:W-:Y:S01]  /*2220*/  SHF.L.U32 R14, R14, 0x10, RZ ;  /* 0x000000100e0e7819 */ /* 0x000fe200000006ff */
[----:B------:R-:W-:Y:S01]  /*2230*/  FMUL.RZ R92, R12, 0.15915493667125701904 ;  /* 0x3e22f9830c5c7820 */ /* 0x000fe2000040c000 */
[----:B0-----:R-:W-:Y:S01]  /*2240*/  SHF.L.U32 R90, R4, 0x10, RZ ;  /* 0x00000010045a7819 */ /* 0x001fe200000006ff */
[----:B------:R-:W-:-:S04]  /*2250*/  FMUL.RZ R78, R78, 0.15915493667125701904 ;  /* 0x3e22f9834e4e7820 */ /* 0x000fc8000040c000 */
[----:B------:R-:W-:Y:S01]  /*2260*/  MUFU.SIN R96, R91 ;  /* 0x0000005b00607308 */ /* 0x000fe20000000400 */
[C---:B------:R-:W-:Y:S01]  /*2270*/  FMUL.FTZ R12, R31.reuse, R64 ;  /* 0x000000401f0c7220 */ /* 0x040fe20000410000 */
[C---:B------:R-:W-:Y:S01]  /*2280*/  FMUL.FTZ R95, R31.reuse, R54 ;  /* 0x000000361f5f7220 */ /* 0x040fe20000410000 */
[----:B------:R-:W-:Y:S01]  /*2290*/  FMUL.FTZ R100, R31, R70 ;  /* 0x000000461f647220 */ /* 0x000fe20000410000 */
[-C--:B------:R-:W-:Y:S01]  /*22a0*/  FMUL.FTZ R90, R90, R57.reuse ;  /* 0x000000395a5a7220 */ /* 0x080fe20000410000 */
[----:B------:R-:W-:Y:S01]  /*22b0*/  FMUL.RZ R31, R30, 0.15915493667125701904 ;  /* 0x3e22f9831e1f7820 */ /* 0x000fe2000040c000 */
[----:B-1----:R-:W-:Y:S02]  /*22c0*/  FMUL.FTZ R84, R85, R84 ;  /* 0x0000005455547220 */ /* 0x002fe40000410000 */
[----:B------:R0:W1:Y:S01]  /*22d0*/  MUFU.COS R94, R91 ;  /* 0x0000005b005e7308 */ /* 0x0000620000000000 */
[----:B------:R-:W-:Y:S01]  /*22e0*/  PRMT R30, R5, 0x7632, R30 ;  /* 0x00007632051e7816 */ /* 0x000fe2000000001e */
[----:B--2---:R-:W-:Y:S01]  /*22f0*/  FMUL.FTZ R85, R85, R32 ;  /* 0x0000002055557220 */ /* 0x004fe20000410000 */
[----:B------:R-:W-:Y:S01]  /*2300*/  FMUL.FTZ R13, R13, R70 ;  /* 0x000000460d0d7220 */ /* 0x000fe20000410000 */
[----:B------:R-:W-:Y:S01]  /*2310*/  SHF.L.U32 R32, R5, 0x10, RZ ;  /* 0x0000001005207819 */ /* 0x000fe200000006ff */
[----:B0-----:R-:W-:-:S03]  /*2320*/  FMUL.FTZ R91, R14, R57 ;  /* 0x000000390e5b7220 */ /* 0x001fc60000410000 */
[----:B------:R-:W0:Y:S01]  /*2330*/  MUFU.COS R86, R78 ;  /* 0x0000004e00567308 */ /* 0x000e220000000000 */
[-C--:B------:R-:W-:Y:S01]  /*2340*/  FMUL.FTZ R14, R90, R83.reuse ;  /* 0x000000535a0e7220 */ /* 0x080fe20000410000 */
[----:B------:R-:W-:Y:S01]  /*2350*/  SHF.L.U32 R30, R30, 0x10, RZ ;  /* 0x000000101e1e7819 */ /* 0x000fe200000006ff */
[----:B------:R-:W-:Y:S01]  /*2360*/  FMUL.FTZ R5, R91, R83 ;  /* 0x000000535b057220 */ /* 0x000fe20000410000 */
[----:B------:R-:W-:Y:S01]  /*2370*/  FMUL.RZ R33, R13, 0.15915493667125701904 ;  /* 0x3e22f9830d217820 */ /* 0x000fe2000040c000 */
[----:B------:R-:W-:-:S03]  /*2380*/  FFMA.FTZ R13, R91, R82, R14 ;  /* 0x000000525b0d7223 */ /* 0x000fc6000001000e */
[----:B------:R-:W2:Y:S01]  /*2390*/  MUFU.SIN R88, R78 ;  /* 0x0000004e00587308 */ /* 0x000ea20000000400 */
[----:B------:R-:W-:Y:S01]  /*23a0*/  FMUL.FTZ R93, R32, R65 ;  /* 0x00000041205d7220 */ /* 0x000fe20000410000 */
[----:B------:R-:W-:-:S06]  /*23b0*/  FFMA.FTZ R14, R90, R82, -R5 ;  /* 0x000000525a0e7223 */ /* 0x000fcc0000010805 */
[----:B------:R-:W-:Y:S01]  /*23c0*/  MUFU.SIN R89, R92 ;  /* 0x0000005c00597308 */ /* 0x000fe20000000400 */
[----:B------:R-:W-:-:S07]  /*23d0*/  FADD.FTZ R14, R93, R14 ;  /* 0x0000000e5d0e7221 */ /* 0x000fce0000010000 */
[----:B------:R3:W-:Y:S01]  /*23e0*/  MUFU.COS R78, R92 ;  /* 0x0000005c004e7308 */ /* 0x0007e20000000000 */
[C---:B-1----:R-:W-:Y:S01]  /*23f0*/  FMUL.FTZ R94, R15.reuse, R94 ;  /* 0x0000005e0f5e7220 */ /* 0x042fe20000410000 */
[----:B------:R-:W-:Y:S01]  /*2400*/  FMUL.FTZ R96, R15, R96 ;  /* 0x000000600f607220 */ /* 0x000fe20000410000 */
[----:B---3--:R-:W-:Y:S01]  /*2410*/  FMUL.FTZ R92, R30, R65 ;  /* 0x000000411e5c7220 */ /* 0x008fe20000410000 */
[----:B------:R-:W-:-:S03]  /*2420*/  FMUL.FTZ R30, R85, R14 ;  /* 0x0000000e551e7220 */ /* 0x000fc60000410000 */
[----:B------:R-:W-:Y:S01]  /*2430*/  FADD.FTZ R13, R92, R13 ;  /* 0x0000000d5c0d7221 */ /* 0x000fe20000010000 */
[C---:B------:R-:W-:Y:S02]  /*2440*/  PRMT R5, R6.reuse, 0x7632, R5 ;  /* 0x0000763206057816 */ /* 0x040fe40000000005 */
[----:B------:R-:W-:Y:S01]  /*2450*/  SHF.L.U32 R98, R6, 0x10, RZ ;  /* 0x0000001006627819 */ /* 0x000fe200000006ff */
[-C--:B------:R-:W-:Y:S01]  /*2460*/  FMUL.FTZ R15, R85, R13.reuse ;  /* 0x0000000d550f7220 */ /* 0x080fe20000410000 */
[----:B------:R-:W-:Y:S01]  /*2470*/  MUFU.EX2 R100, R100 ;  /* 0x0000006400647308 */ /* 0x000fe20000000800 */
[C---:B0-----:R-:W-:Y:S01]  /*2480*/  FMUL.FTZ R86, R87.reuse, R86 ;  /* 0x0000005657567220 */ /* 0x041fe20000410000 */
[C---:B------:R-:W-:Y:S01]  /*2490*/  FFMA.FTZ R30, R84.reuse, R13, R30 ;  /* 0x0000000d541e7223 */ /* 0x040fe2000001001e */
[----:B--2---:R-:W-:Y:S01]  /*24a0*/  FMUL.FTZ R87, R87, R88 ;  /* 0x0000005857577220 */ /* 0x004fe20000410000 */
[----:B------:R-:W-:Y:S01]  /*24b0*/  SHF.L.U32 R6, R5, 0x10, RZ ;  /* 0x0000001005067819 */ /* 0x000fe200000006ff */
[----:B------:R-:W-:Y:S01]  /*24c0*/  FFMA.FTZ R15, R84, R14, -R15 ;  /* 0x0000000e540f7223 */ /* 0x000fe2000001080f */
[----:B------:R-:W-:-:S02]  /*24d0*/  FMUL.FTZ R98, R98, R59 ;  /* 0x0000003b62627220 */ /* 0x000fc40000410000 */
[----:B------:R-:W0:Y:S01]  /*24e0*/  MUFU.COS R97, R33 ;  /* 0x0000002100617308 */ /* 0x000e220000000000 */
[----:B------:R-:W-:Y:S01]  /*24f0*/  PRMT R5, R7, 0x7632, R5 ;  /* 0x0000763207057816 */ /* 0x000fe20000000005 */
[----:B------:R-:W-:Y:S01]  /*2500*/  FMUL.FTZ R99, R6, R59 ;  /* 0x0000003b06637220 */ /* 0x000fe20000410000 */
[----:B------:R-:W-:-:S05]  /*2510*/  FADD.FTZ R15, R98, R15 ;  /* 0x0000000f620f7221 */ /* 0x000fca0000010000 */
[----:B------:R-:W1:Y:S01]  /*2520*/  MUFU.SIN R13, R33 ;  /* 0x00000021000d7308 */ /* 0x000e620000000400 */
[----:B------:R-:W-:-:S07]  /*2530*/  SHF.L.U32 R108, R5, 0x10, RZ ;  /* 0x00000010056c7819 */ /* 0x000fce00000006ff */
[----:B------:R-:W-:Y:S08]  /*2540*/  MUFU.EX2 R95, R95 ;  /* 0x0000005f005f7308 */ /* 0x000ff00000000800 */
[----:B------:R-:W2:Y:S01]  /*2550*/  MUFU.COS R88, R31 ;  /* 0x0000001f00587308 */ /* 0x000ea20000000000 */
[----:B------:R-:W-:-:S07]  /*2560*/  FADD.FTZ R30, R99, R30 ;  /* 0x0000001e631e7221 */ /* 0x000fce0000010000 */
[----:B------:R-:W3:Y:S01]  /*2570*/  MUFU.SIN R4, R31 ;  /* 0x0000001f00047308 */ /* 0x000ee20000000400 */
[----:B------:R-:W-:Y:S01]  /*2580*/  FMUL.FTZ R5, R87, R15 ;  /* 0x0000000f57057220 */ /* 0x000fe20000410000 */
[----:B------:R-:W-:-:S06]  /*2590*/  SHF.L.U32 R110, R7, 0x10, RZ ;  /* 0x00000010076e7819 */ /* 0x000fcc00000006ff */
[----:B------:R-:W4:Y:S01]  /*25a0*/  MUFU.EX2 R12, R12 ;  /* 0x0000000c000c7308 */ /* 0x000f220000000800 */
[-C--:B------:R-:W-:Y:S01]  /*25b0*/  FFMA.FTZ R7, R86, R30.reuse, R5 ;  /* 0x0000001e56077223 */ /* 0x080fe20000010005 */
[----:B------:R-:W-:Y:S01]  /*25c0*/  FMUL.FTZ R5, R87, R30 ;  /* 0x0000001e57057220 */ /* 0x000fe20000410000 */
[----:B------:R-:W-:Y:S01]  /*25d0*/  FMUL.FTZ R108, R108, R67 ;  /* 0x000000436c6c7220 */ /* 0x000fe20000410000 */
[C---:B0-----:R-:W-:Y:S01]  /*25e0*/  FMUL.FTZ R97, R100.reuse, R97 ;  /* 0x0000006164617220 */ /* 0x041fe20000410000 */
[----:B-1----:R-:W-:Y:S01]  /*25f0*/  FMUL.FTZ R100, R100, R13 ;  /* 0x0000000d64647220 */ /* 0x002fe20000410000 */
[C---:B--2---:R-:W-:Y:S01]  /*2600*/  FMUL.FTZ R88, R95.reuse, R88 ;  /* 0x000000585f587220 */ /* 0x044fe20000410000 */
[----:B------:R-:W-:Y:S01]  /*2610*/  FFMA.FTZ R5, R86, R15, -R5 ;  /* 0x0000000f56057223 */ /* 0x000fe20000010805 */
[----:B------:R-:W-:Y:S01]  /*2620*/  FMUL.FTZ R110, R110, R67 ;  /* 0x000000436e6e7220 */ /* 0x000fe20000410000 */
[----:B------:R-:W-:Y:S01]  /*2630*/  FADD.FTZ R13, R108, R7 ;  /* 0x000000076c0d7221 */ /* 0x000fe20000010000 */
[----:B---3--:R-:W-:Y:S01]  /*2640*/  FMUL.FTZ R95, R95, R4 ;  /* 0x000000045f5f7220 */ /* 0x008fe20000410000 */
[----:B------:R-:W-:Y:S01]  /*2650*/  PRMT R4, R8, 0x7632, R4 ;  /* 0x0000763208047816 */ /* 0x000fe20000000004 */
[----:B------:R-:W-:Y:S01]  /*2660*/  FADD.FTZ R7, R110, R5 ;  /* 0x000000056e077221 */ /* 0x000fe20000010000 */
[----:B------:R-:W-:Y:S01]  /*2670*/  FMUL.FTZ R15, R96, R13 ;  /* 0x0000000d600f7220 */ /* 0x000fe20000410000 */
[----:B------:R-:W-:Y:S01]  /*2680*/  SHF.L.U32 R8, R8, 0x10, RZ ;  /* 0x0000001008087819 */ /* 0x000fe200000006ff */
[----:B------:R-:W-:Y:S01]  /*2690*/  FMUL.FTZ R6, R80, R83 ;  /* 0x0000005350067220 */ /* 0x000fe20000410000 */
[----:B------:R-:W-:Y:S01]  /*26a0*/  SHF.L.U32 R4, R4, 0x10, RZ ;  /* 0x0000001004047819 */ /* 0x000fe200000006ff */
[C---:B----4-:R-:W-:Y:S01]  /*26b0*/  FMUL.FTZ R78, R12.reuse, R78 ;  /* 0x0000004e0c4e7220 */ /* 0x050fe20000410000 */
[----:B------:R-:W-:Y:S01]  /*26c0*/  FMUL.FTZ R89, R12, R89 ;  /* 0x000000590c597220 */ /* 0x000fe20000410000 */
[-C--:B------:R-:W-:Y:S01]  /*26d0*/  FFMA.FTZ R12, R94, R7.reuse, -R15 ;  /* 0x000000075e0c7223 */ /* 0x080fe2000001080f */
[----:B------:R-:W-:Y:S01]  /*26e0*/  FMUL.FTZ R15, R96, R7 ;  /* 0x00000007600f7220 */ /* 0x000fe20000410000 */
[----:B------:R-:W-:Y:S01]  /*26f0*/  FMUL.FTZ R111, R8, R61 ;  /* 0x0000003d086f7220 */ /* 0x000fe20000410000 */
[C---:B------:R-:W-:Y:S01]  /*2700*/  FMUL.FTZ R5, R81.reuse, R83 ;  /* 0x0000005351057220 */ /* 0x040fe20000410000 */
[-C--:B------:R-:W-:Y:S01]  /*2710*/  FFMA.FTZ R6, R81, R82.reuse, R6 ;  /* 0x0000005251067223 */ /* 0x080fe20000010006 */
[----:B------:R-:W-:Y:S01]  /*2720*/  FMUL.FTZ R109, R4, R61 ;  /* 0x0000003d046d7220 */ /* 0x000fe20000410000 */
[----:B------:R-:W-:Y:S01]  /*2730*/  PRMT R4, R9, 0x7632, R4 ;  /* 0x0000763209047816 */ /* 0x000fe20000000004 */
[----:B------:R-:W-:Y:S01]  /*2740*/  FFMA.FTZ R14, R94, R13, R15 ;  /* 0x0000000d5e0e7223 */ /* 0x000fe2000001000f */
[----:B------:R-:W-:Y:S01]  /*2750*/  FADD.FTZ R12, R111, R12 ;  /* 0x0000000c6f0c7221 */ /* 0x000fe20000010000 */
[----:B------:R-:W-:Y:S01]  /*2760*/  FFMA.FTZ R5, R80, R82, -R5 ;  /* 0x0000005250057223 */ /* 0x000fe20000010805 */
[----:B------:R-:W-:Y:S01]  /*2770*/  FMUL.FTZ R7, R85, R6 ;  /* 0x0000000655077220 */ /* 0x000fe20000410000 */
[----:B------:R-:W-:Y:S01]  /*2780*/  SHF.L.U32 R102, R4, 0x10, RZ ;  /* 0x0000001004667819 */ /* 0x000fe200000006ff */
[----:B------:R-:W-:Y:S01]  /*2790*/  FADD.FTZ R14, R109, R14 ;  /* 0x0000000e6d0e7221 */ /* 0x000fe20000010000 */
[----:B------:R-:W-:Y:S01]  /*27a0*/  FMUL.FTZ R15, R89, R12 ;  /* 0x0000000c590f7220 */ /* 0x000fe20000410000 */
[-C--:B------:R-:W-:Y:S01]  /*27b0*/  FFMA.FTZ R7, R84, R5.reuse, -R7 ;  /* 0x0000000554077223 */ /* 0x080fe20000010807 */
[----:B------:R-:W-:Y:S01]  /*27c0*/  FMUL.FTZ R5, R85, R5 ;  /* 0x0000000555057220 */ /* 0x000fe20000410000 */
[----:B------:R-:W-:Y:S01]  /*27d0*/  SHF.L.U32 R4, R9, 0x10, RZ ;  /* 0x0000001009047819 */ /* 0x000fe200000006ff */
[-C--:B------:R-:W-:Y:S01]  /*27e0*/  FMUL.FTZ R13, R89, R14.reuse ;  /* 0x0000000e590d7220 */ /* 0x080fe20000410000 */
[----:B------:R-:W-:Y:S01]  /*27f0*/  FFMA.FTZ R15, R78, R14, R15 ;  /* 0x0000000e4e0f7223 */ /* 0x000fe2000001000f */
[-C--:B------:R-:W-:Y:S01]  /*2800*/  FMUL.FTZ R102, R102, R69.reuse ;  /* 0x0000004566667220 */ /* 0x080fe20000410000 */
[----:B------:R-:W-:Y:S01]  /*2810*/  FFMA.FTZ R5, R84, R6, R5 ;  /* 0x0000000654057223 */ /* 0x000fe20000010005 */
[----:B------:R-:W-:Y:S01]  /*2820*/  FFMA.FTZ R12, R78, R12, -R13 ;  /* 0x0000000c4e0c7223 */ /* 0x000fe2000001080d */
[----:B------:R-:W-:Y:S01]  /*2830*/  FMUL.FTZ R101, R4, R69 ;  /* 0x0000004504657220 */ /* 0x000fe20000410000 */
[----:B------:R-:W-:Y:S01]  /*2840*/  FADD.FTZ R15, R102, R15 ;  /* 0x0000000f660f7221 */ /* 0x000fe20000010000 */
[----:B------:R-:W-:Y:S01]  /*2850*/  FMUL.FTZ R9, R87, R5 ;  /* 0x0000000557097220 */ /* 0x000fe20000410000 */
[C---:B------:R-:W-:Y:S01]  /*2860*/  PRMT R4, R10.reuse, 0x7632, R4 ;  /* 0x000076320a047816 */ /* 0x040fe20000000004 */
[----:B------:R-:W-:Y:S01]  /*2870*/  FADD.FTZ R12, R101, R12 ;  /* 0x0000000c650c7221 */ /* 0x000fe20000010000 */
[----:B------:R-:W-:Y:S01]  /*2880*/  FMUL.FTZ R13, R95, R15 ;  /* 0x0000000f5f0d7220 */ /* 0x000fe20000410000 */
[----:B------:R-:W-:Y:S01]  /*2890*/  SHF.L.U32 R10, R10, 0x10, RZ ;  /* 0x000000100a0a7819 */ /* 0x000fe200000006ff */
[-C--:B------:R-:W-:Y:S01]  /*28a0*/  FFMA.FTZ R9, R86, R7.reuse, -R9 ;  /* 0x0000000756097223 */ /* 0x080fe20000010809 */
        /* <DEDUP_REMOVED lines=10> */
[----:B------:R-:W-:Y:S01]  /*2950*/  SHF.L.U32 R104, R11, 0x10, RZ ;  /* 0x000000100b687819 */ /* 0x000fe200000006ff */
[----:B------:R-:W-:Y:S01]  /*2960*/  FMUL.FTZ R11, R96, R7 ;  /* 0x00000007600b7220 */ /* 0x000fe20000410000 */
[----:B------:R-:W-:Y:S01]  /*2970*/  SHF.L.U32 R4, R5, 0x10, RZ ;  /* 0x0000001005047819 */ /* 0x000fe200000006ff */
[----:B------:R-:W-:Y:S01]  /*2980*/  FADD.FTZ R13, R106, R13 ;  /* 0x0000000d6a0d7221 */ /* 0x000fe20000010000 */
[-C--:B------:R-:W-:Y:S01]  /*2990*/  FMUL.FTZ R8, R100, R6.reuse ;  /* 0x0000000664087220 */ /* 0x080fe20000410000 */
[-C--:B------:R-:W-:Y:S01]  /*29a0*/  FFMA.FTZ R11, R94, R9.reuse, -R11 ;  /* 0x000000095e0b7223 */ /* 0x080fe2000001080b */
[----:B------:R-:W-:Y:S01]  /*29b0*/  FMUL.FTZ R9, R96, R9 ;  /* 0x0000000960097220 */ /* 0x000fe20000410000 */
[-C--:B------:R-:W-:Y:S01]  /*29c0*/  FMUL.FTZ R5, R100, R13.reuse ;  /* 0x0000000d64057220 */ /* 0x080fe20000410000 */
[C---:B------:R-:W-:Y:S01]  /*29d0*/  FFMA.FTZ R8, R97.reuse, R13, R8 ;  /* 0x0000000d61087223 */ /* 0x040fe20000010008 */
[-C--:B------:R-:W-:Y:S01]  /*29e0*/  FMUL.FTZ R105, R4, R71.reuse ;  /* 0x0000004704697220 */ /* 0x080fe20000410000 */
[----:B------:R-:W-:Y:S01]  /*29f0*/  FMUL.FTZ R104, R104, R71 ;  /* 0x0000004768687220 */ /* 0x000fe20000410000 */
[----:B------:R-:W-:Y:S01]  /*2a00*/  FFMA.FTZ R113, R97, R6, -R5 ;  /* 0x0000000661717223 */ /* 0x000fe20000010805 */
[----:B------:R-:W-:Y:S01]  /*2a10*/  FFMA.FTZ R9, R94, R7, R9 ;  /* 0x000000075e097223 */ /* 0x000fe20000010009 */
[----:B------:R-:W-:Y:S01]  /*2a20*/  FADD.FTZ R112, R105, R8 ;  /* 0x0000000869707221 */ /* 0x000fe20000010000 */
[C---:B------:R-:W-:Y:S01]  /*2a30*/  FMUL.FTZ R5, R89.reuse, R11 ;  /* 0x0000000b59057220 */ /* 0x040fe20000410000 */
        /* <DEDUP_REMOVED lines=24> */
[----:B------:R-:W-:Y:S01]  /*2bc0*/  MOV R4, R79 ;  /* 0x0000004f00047202 */ /* 0x000fe20000000f00 */
[-C--:B--2---:R-:W-:Y:S01]  /*2bd0*/  FMUL.FTZ R9, R115, R7.reuse ;  /* 0x0000000773097220 */ /* 0x084fe20000410000 */
[----:B------:R-:W-:Y:S01]  /*2be0*/  MOV R5, R76 ;  /* 0x0000004c00057202 */ /* 0x000fe20000000f00 */
[----:B------:R-:W-:-:S02]  /*2bf0*/  FMUL.FTZ R8, R114, R7 ;  /* 0x0000000772087220 */ /* 0x000fc40000410000 */
[-C--:B0-----:R-:W-:Y:S02]  /*2c00*/  @P1 FFMA.FTZ R114, R114, R6.reuse, R9 ;  /* 0x0000000672721223 */ /* 0x081fe40000010009 */
[----:B------:R0:W5:Y:S01]  /*2c10*/  LDG.E.64 R30, desc[UR16][R4.64] ;  /* 0x00000010041e7981 */ /* 0x000162000c1e1b00 */
[----:B------:R-:W-:Y:S01]  /*2c20*/  @P1 FFMA.FTZ R115, R115, R6, -R8 ;  /* 0x0000000673731223 */ /* 0x000fe20000010808 */
[----:B------:R-:W-:Y:S02]  /*2c30*/  ISETP.GE.AND P1, PT, R107, 0x2, PT ;  /* 0x000000026b00780c */ /* 0x000fe40003f26270 */
[----:B0-----:R-:W0:Y:S01]  /*2c40*/  SHFL.UP PT, R5, R114, 0x2, RZ ;  /* 0x0440000072057989 */ /* 0x001e2200000e00ff */
[----:B-1----:R-:W-:-:S03]  /*2c50*/  FMUL.FTZ R7, R115, R11 ;  /* 0x0000000b73077220 */ /* 0x002fc60000410000 */
[----:B------:R-:W1:Y:S01]  /*2c60*/  SHFL.UP PT, R4, R115, 0x2, RZ ;  /* 0x0440000073047989 */ /* 0x000e6200000e00ff */
[C---:B------:R-:W-:Y:S01]  /*2c70*/  FMUL.FTZ R6, R114.reuse, R11 ;  /* 0x0000000b72067220 */ /* 0x040fe20000410000 */
[----:B---3--:R-:W-:-:S03]  /*2c80*/  FFMA.FTZ R7, R114, R10, R7 ;  /* 0x0000000a72077223 */ /* 0x008fc60000010007 */
[----:B------:R-:W-:Y:S02]  /*2c90*/  FFMA.FTZ R6, R115, R10, -R6 ;  /* 0x0000000a73067223 */ /* 0x000fe40000010806 */
[----:B------:R-:W-:Y:S02]  /*2ca0*/  @P1 FADD.FTZ R112, R112, R7 ;  /* 0x0000000770701221 */ /* 0x000fe40000010000 */
[----:B------:R-:W-:-:S03]  /*2cb0*/  @P1 FADD.FTZ R113, R113, R6 ;  /* 0x0000000671711221 */ /* 0x000fc60000010000 */
[----:B------:R-:W2:Y:S04]  /*2cc0*/  SHFL.UP PT, R9, R112, 0x4, RZ ;  /* 0x0480000070097989 */ /* 0x000ea800000e00ff */
[----:B------:R-:W3:Y:S01]  /*2cd0*/  SHFL.UP PT, R8, R113, 0x4, RZ ;  /* 0x0480000071087989 */ /* 0x000ee200000e00ff */
        /* <DEDUP_REMOVED lines=9> */
[-C--:B---3--:R-:W-:Y:S01]  /*2d70*/  FFMA.FTZ R7, R114, R8.reuse, R7 ;  /* 0x0000000872077223 */ /* 0x088fe20000010007 */
[----:B------:R-:W-:-:S04]  /*2d80*/  FFMA.FTZ R6, R115, R8, -R6 ;  /* 0x0000000873067223 */ /* 0x000fc80000010806 */
[----:B------:R-:W-:Y:S01]  /*2d90*/  @P1 FADD.FTZ R112, R112, R7 ;  /* 0x0000000770701221 */ /* 0x000fe20000010000 */
[----:B------:R-:W-:-:S04]  /*2da0*/  @P1 FADD.FTZ R113, R113, R6 ;  /* 0x0000000671711221 */ /* 0x000fc80000010000 */
[----:B------:R-:W2:Y:S01]  /*2db0*/  SHFL.UP PT, R9, R112, 0x8, RZ ;  /* 0x0500000070097989 */ /* 0x000ea200000e00ff */
[CC--:B0-----:R-:W-:Y:S01]  /*2dc0*/  FMUL.FTZ R7, R115.reuse, R5.reuse ;  /* 0x0000000573077220 */ /* 0x0c1fe20000410000 */
[C---:B------:R-:W-:Y:S02]  /*2dd0*/  FMUL.FTZ R6, R114.reuse, R5 ;  /* 0x0000000572067220 */ /* 0x040fe40000410000 */
[----:B------:R-:W0:Y:S01]  /*2de0*/  SHFL.UP PT, R8, R113, 0x8, RZ ;  /* 0x0500000071087989 */ /* 0x000e2200000e00ff */
[-C--:B-1----:R-:W-:Y:S01]  /*2df0*/  @P1 FFMA.FTZ R114, R114, R4.reuse, R7 ;  /* 0x0000000472721223 */ /* 0x082fe20000010007 */
[----:B------:R-:W-:-:S04]  /*2e00*/  @P1 FFMA.FTZ R115, R115, R4, -R6 ;  /* 0x0000000473731223 */ /* 0x000fc80000010806 */
[----:B------:R-:W1:Y:S04]  /*2e10*/  SHFL.UP PT, R5, R114, 0x8, RZ ;  /* 0x0500000072057989 */ /* 0x000e6800000e00ff */
[----:B------:R-:W3:Y:S01]  /*2e20*/  SHFL.UP PT, R4, R115, 0x8, RZ ;  /* 0x0500000073047989 */ /* 0x000ee200000e00ff */
[----:B------:R-:W-:Y:S01]  /*2e30*/  ISETP.GE.AND P1, PT, R107, 0x8, PT ;  /* 0x000000086b00780c */ /* 0x000fe20003f26270 */
[-C--:B--2---:R-:W-:Y:S01]  /*2e40*/  FMUL.FTZ R6, R114, R9.reuse ;  /* 0x0000000972067220 */ /* 0x084fe20000410000 */
        /* <DEDUP_REMOVED lines=8> */
[-C--:B---3--:R-:W-:Y:S01]  /*2ed0*/  @P1 FFMA.FTZ R114, R114, R4.reuse, R7 ;  /* 0x0000000472721223 */ /* 0x088fe20000010007 */
[----:B------:R-:W-:Y:S02]  /*2ee0*/  @P1 FFMA.FTZ R115, R115, R4, -R6 ;  /* 0x0000000473731223 */ /* 0x000fe40000010806 */
[----:B------:R-:W1:Y:S04]  /*2ef0*/  SHFL.UP PT, R5, R113, 0x10, RZ ;  /* 0x0600000071057989 */ /* 0x000e6800000e00ff */
[----:B------:R-:W2:Y:S04]  /*2f00*/  SHFL.UP PT, R4, R114, 0x10, RZ ;  /* 0x0600000072047989 */ /* 0x000ea800000e00ff */
[----:B------:R-:W3:Y:S01]  /*2f10*/  SHFL.UP PT, R13, R115, 0x10, RZ ;  /* 0x06000000730d7989 */ /* 0x000ee200000e00ff */
[----:B------:R-:W-:Y:S01]  /*2f20*/  HFMA2 R8, -RZ, RZ, 1.875, 0 ;  /* 0x3f800000ff087431 */ /* 0x000fe200000001ff */
[----:B------:R-:W-:-:S02]  /*2f30*/  CS2R R10, SRZ ;  /* 0x00000000000a7805 */ /* 0x000fc4000001ff00 */
[----:B------:R-:W-:Y:S02]  /*2f40*/  MOV R9, RZ ;  /* 0x000000ff00097202 */ /* 0x000fe40000000f00 */
[----:B------:R-:W-:Y:S01]  /*2f50*/  ISETP.NE.AND P1, PT, R107, 0x1f, PT ;  /* 0x0000001f6b00780c */ /* 0x000fe20003f25270 */
[----:B------:R-:W-:-:S03]  /*2f60*/  UMOV UR7, 0x400 ;  /* 0x0000040000077882 */ /* 0x000fc60000000000 */
[----:B------:R-:W4:Y:S01]  /*2f70*/  @P0 LDS.128 R8, [UR4] ;  /* 0x00000004ff080984 */ /* 0x000f220008000c00 */
[CC--:B0-----:R-:W-:Y:S01]  /*2f80*/  FMUL.FTZ R6, R114.reuse, R12.reuse ;  /* 0x0000000c72067220 */ /* 0x0c1fe20000410000 */
[C---:B------:R-:W-:Y:S01]  /*2f90*/  FMUL.FTZ R7, R115.reuse, R12 ;  /* 0x0000000c73077220 */ /* 0x040fe20000410000 */
[----:B------:R-:W-:Y:S02]  /*2fa0*/  ULEA UR7, UR8, UR7, 0x18 ;  /* 0x0000000708077291 */ /* 0x000fe4000f8ec0ff */
        /* <DEDUP_REMOVED lines=12> */
[----:B----4-:R-:W-:Y:S04]  /*3070*/  @!P2 STS.128 [UR7+0x440], R8 ;  /* 0x00044008ff00a988 */ /* 0x010fe80008000c07 */
        /* <DEDUP_REMOVED lines=17> */
[----:B---3--:R-:W-:-:S02]  /*3190*/  @!P2 MOV R13, R10 ;  /* 0x0000000a000da202 */ /* 0x008fc40000000f00 */
        /* <DEDUP_REMOVED lines=22> */
[CC--:B------:R-:W-:Y:S01]  /*3300*/  FMUL.FTZ R33, R87.reuse, R15.reuse ;  /* 0x0000000f57217220 */ /* 0x0c0fe20000410000 */
[----:B------:R-:W-:Y:S01]  /*3310*/  FMUL.FTZ R32, R87, R14 ;  /* 0x0000000e57207220 */ /* 0x000fe20000410000 */
[----:B------:R-:W-:Y:S02]  /*3320*/  LEA R28, P1, R22, R28, 0x1 ;  /* 0x0000001c161c7211 */ /* 0x000fe400078208ff */
[C---:B------:R-:W-:Y:S01]  /*3330*/  FFMA.FTZ R33, R86.reuse, R14, R33 ;  /* 0x0000000e56217223 */ /* 0x040fe20000010021 */
[----:B------:R-:W-:Y:S01]  /*3340*/  FFMA.FTZ R81, R86, R15, -R32 ;  /* 0x0000000f56517223 */ /* 0x000fe20000010820 */
[----:B------:R-:W-:Y:S02]  /*3350*/  IADD3.X R29, PT, PT, R29, R23, RZ, P1, !PT ;  /* 0x000000171d1d7210 */ /* 0x000fe40000ffe4ff */
[----:B------:R-:W-:Y:S01]  /*3360*/  FADD.FTZ R33, R108, R33 ;  /* 0x000000216c217221 */ /* 0x000fe20000010000 */
[----:B------:R-:W-:Y:S01]  /*3370*/  ISETP.NE.AND P1, PT, R35, RZ, PT ;  /* 0x000000ff2300720c */ /* 0x000fe20003f25270 */
[----:B------:R-:W-:-:S02]  /*3380*/  FADD.FTZ R81, R110, R81 ;  /* 0x000000516e517221 */ /* 0x000fc40000010000 */
[C---:B------:R-:W-:Y:S01]  /*3390*/  FMUL.FTZ R85, R96.reuse, R33 ;  /* 0x0000002160557220 */ /* 0x040fe20000410000 */
[C---:B------:R-:W-:Y:S01]  /*33a0*/  FMUL.FTZ R83, R5.reuse, R11 ;  /* 0x0000000b05537220 */ /* 0x040fe20000410000 */
[-C--:B------:R-:W-:Y:S01]  /*33b0*/  FMUL.FTZ R96, R96, R81.reuse ;  /* 0x0000005160607220 */ /* 0x080fe20000410000 */
[CC--:B------:R-:W-:Y:S01]  /*33c0*/  FMUL.FTZ R32, R5.reuse, R10.reuse ;  /* 0x0000000a05207220 */ /* 0x0c0fe20000410000 */
[----:B------:R-:W-:Y:S01]  /*33d0*/  FFMA.FTZ R80, R94, R81, -R85 ;  /* 0x000000515e507223 */ /* 0x000fe20000010855 */
[----:B------:R-:W-:Y:S01]  /*33e0*/  FFMA.FTZ R85, R4, R10, -R83 ;  /* 0x0000000a04557223 */ /* 0x000fe20000010853 */
[C---:B------:R-:W-:Y:S01]  /*33f0*/  FMUL.FTZ R83, R5.reuse, R9 ;  /* 0x0000000905537220 */ /* 0x040fe20000410000 */
[-C--:B------:R-:W-:Y:S01]  /*3400*/  FMUL.FTZ R10, R5, R8.reuse ;  /* 0x00000008050a7220 */ /* 0x080fe20000410000 */
[----:B------:R-:W-:Y:S01]  /*3410*/  FFMA.FTZ R96, R94, R33, R96 ;  /* 0x000000215e607223 */ /* 0x000fe20000010060 */
[----:B------:R-:W-:Y:S01]  /*3420*/  FADD.FTZ R111, R111, R80 ;  /* 0x000000506f6f7221 */ /* 0x000fe20000010000 */
[C---:B------:R-:W-:Y:S01]  /*3430*/  FFMA.FTZ R32, R4.reuse, R11, R32 ;  /* 0x0000000b04207223 */ /* 0x040fe20000010020 */
[----:B------:R-:W-:Y:S01]  /*3440*/  BSSY.RECONVERGENT B0, `(.L_x_2207) ;  /* 0x000000f000007945 */ /* 0x000fe20003800200 */
[C---:B------:R-:W-:Y:S01]  /*3450*/  FFMA.FTZ R8, R4.reuse, R8, -R83 ;  /* 0x0000000804087223 */ /* 0x040fe20000010853 */
[----:B------:R-:W-:Y:S01]  /*3460*/  FFMA.FTZ R9, R4, R9, R10 ;  /* 0x0000000904097223 */ /* 0x000fe2000001000a */
[----:B------:R-:W-:Y:S01]  /*3470*/  FADD.FTZ R96, R109, R96 ;  /* 0x000000606d607221 */ /* 0x000fe20000010000 */
[----:B------:R-:W-:Y:S01]  /*3480*/  FADD.FTZ R10, R6, R85 ;  /* 0x00000055060a7221 */ /* 0x000fe20000010000 */
        /* <DEDUP_REMOVED lines=10> */
.L_x_2208:
[----:B------:R-:W-:Y:S05]  /*3530*/  BSYNC.RECONVERGENT B0 ;  /* 0x0000000000007941 */ /* 0x000fea0003800200 */
.L_x_2207:
[----:B0----5:R-:W-:Y:S01]  /*3540*/  FMUL.FTZ R5, R31, R12 ;  /* 0x0000000c1f057220 */ /* 0x021fe20000410000 */
[-C--:B------:R-:W-:Y:S01]  /*3550*/  FMUL.FTZ R4, R89, R96.reuse ;  /* 0x0000006059047220 */ /* 0x080fe20000410000 */
[----:B------:R-:W-:Y:S01]  /*3560*/  FFMA.FTZ R83, R78, R96, R83 ;  /* 0x000000604e537223 */ /* 0x000fe20000010053 */
[C---:B------:R-:W-:Y:S01]  /*3570*/  FMUL.FTZ R7, R31.reuse, R14 ;  /* 0x0000000e1f077220 */ /* 0x040fe20000410000 */
[----:B------:R-:W-:Y:S01]  /*3580*/  FFMA.FTZ R5, R30, R13, -R5 ;  /* 0x0000000d1e057223 */ /* 0x000fe20000010805 */
[----:B------:R-:W-:Y:S01]  /*3590*/  FFMA.FTZ R4, R78, R111, -R4 ;  /* 0x0000006f4e047223 */ /* 0x000fe20000010804 */
[----:B------:R-:W-:Y:S01]  /*35a0*/  FADD.FTZ R102, R102, R83 ;  /* 0x0000005366667221 */ /* 0x000fe20000010000 */
[----:B------:R-:W-:Y:S01]  /*35b0*/  FMUL.FTZ R6, R31, R33 ;  /* 0x000000211f067220 */ /* 0x000fe20000410000 */
[----:B------:R-:W-:Y:S01]  /*35c0*/  FFMA.FTZ R62, R5, 2, R62 ;  /* 0x40000000053e7823 */ /* 0x000fe2000001003e */
[----:B------:R-:W-:Y:S01]  /*35d0*/  FADD.FTZ R8, R101, R4 ;  /* 0x0000000465087221 */ /* 0x000fe20000010000 */
[C---:B------:R-:W-:Y:S01]  /*35e0*/  FMUL.FTZ R5, R95.reuse, R102 ;  /* 0x000000665f057220 */ /* 0x040fe20000410000 */
[C---:B------:R-:W-:Y:S01]  /*35f0*/  FFMA.FTZ R7, R30.reuse, R15, -R7 ;  /* 0x0000000f1e077223 */ /* 0x040fe20000010807 */
[----:B------:R-:W-:Y:S01]  /*3600*/  FFMA.FTZ R6, R30, R81, -R6 ;  /* 0x000000511e067223 */ /* 0x000fe20000010806 */
[-C--:B------:R-:W-:Y:S01]  /*3610*/  FMUL.FTZ R95, R95, R8.reuse ;  /* 0x000000085f5f7220 */ /* 0x080fe20000410000 */
[C---:B------:R-:W-:Y:S01]  /*3620*/  FFMA.FTZ R4, R88.reuse, R8, -R5 ;  /* 0x0000000858047223 */ /* 0x040fe20000010805 */
[----:B------:R-:W-:Y:S01]  /*3630*/  FFMA.FTZ R66, R7, 2, R66 ;  /* 0x4000000007427823 */ /* 0x000fe20000010042 */
[----:B------:R-:W-:Y:S01]  /*3640*/  UIADD3 UR5, UPT, UPT, UR5, 0x1, URZ ;  /* 0x0000000105057890 */ /* 0x000fe2000fffe0ff */
[-C--:B------:R-:W-:Y:S01]  /*3650*/  FFMA.FTZ R95, R88, R102.reuse, R95 ;  /* 0x00000066585f7223 */ /* 0x080fe2000001005f */
[----:B------:R-:W-:Y:S01]  /*3660*/  FADD.FTZ R103, R103, R4 ;  /* 0x0000000467677221 */ /* 0x000fe20000010000 */
[C---:B------:R-:W-:Y:S01]  /*3670*/  FMUL.FTZ R7, R31.reuse, R102 ;  /* 0x000000661f077220 */ /* 0x040fe20000410000 */
[----:B------:R-:W-:Y:S01]  /*3680*/  FFMA.FTZ R53, R6, 2, R53 ;  /* 0x4000000006357823 */ /* 0x000fe20000010035 */
[----:B------:R-:W-:Y:S01]  /*3690*/  FADD.FTZ R95, R106, R95 ;  /* 0x0000005f6a5f7221 */ /* 0x000fe20000010000 */
[C---:B------:R-:W-:Y:S01]  /*36a0*/  FMUL.FTZ R4, R100.reuse, R103 ;  /* 0x0000006764047220 */ /* 0x040fe20000410000 */
[----:B------:R-:W-:Y:S01]  /*36b0*/  UISETP.NE.AND UP0, UPT, UR5, URZ, UPT ;  /* 0x000000ff0500728c */ /* 0x000fe2000bf05270 */
[----:B------:R-:W-:Y:S01]  /*36c0*/  FMUL.FTZ R92, R31, R92 ;  /* 0x0000005c1f5c7220 */ /* 0x000fe20000410000 */
[-C--:B------:R-:W-:Y:S01]  /*36d0*/  FMUL.FTZ R100, R100, R95.reuse ;  /* 0x0000005f64647220 */ /* 0x080fe20000410000 */
[----:B------:R-:W-:Y:S01]  /*36e0*/  FFMA.FTZ R4, R97, R95, R4 ;  /* 0x0000005f61047223 */ /* 0x000fe20000010004 */
[----:B------:R-:W-:Y:S01]  /*36f0*/  FMUL.FTZ R5, R31, R96 ;  /* 0x000000601f057220 */ /* 0x000fe20000410000 */
[C---:B------:R-:W-:Y:S01]  /*3700*/  FFMA.FTZ R92, R30.reuse, R93, -R92 ;  /* 0x0000005d1e5c7223 */ /* 0x040fe2000001085c */
[----:B------:R-:W-:Y:S01]  /*3710*/  FFMA.FTZ R97, R97, R103, -R100 ;  /* 0x0000006761617223 */ /* 0x000fe20000010864 */
[----:B------:R-:W-:Y:S01]  /*3720*/  FADD.FTZ R6, R105, R4 ;  /* 0x0000000469067221 */ /* 0x000fe20000010000 */
[----:B------:R-:W-:Y:S01]  /*3730*/  FFMA.FTZ R4, R30, R8, -R7 ;  /* 0x000000081e047223 */ /* 0x000fe20000010807 */
        /* <DEDUP_REMOVED lines=18> */
.L_x_2206:
        /* <DEDUP_REMOVED lines=21> */
.L_x_2211:
        /* <DEDUP_REMOVED lines=13> */
.L_x_5058:


//--------------------- .text._Z25selective_scan_fwd_kernelI32Selective_Scan_fwd_kernel_traitsILi32ELi8ELi1ELb1ELb1ELb0ELb1EN3c108BFloat16ENS1_7complexIfEEEEv13SSMParamsBase --------------------------
	.section	.text._Z25selective_scan_fwd_kernelI32Selective_Scan_fwd_kernel_traitsILi32ELi8ELi1ELb1ELb1ELb0ELb1EN3c108BFloat16ENS1_7complexIfEEEEv13SSMParamsBase,"ax",@progbits
	.align	128
        .global         _Z25selective_scan_fwd_kernelI32Selective_Scan_fwd_kernel_traitsILi32ELi8ELi1ELb1ELb1ELb0ELb1EN3c108BFloat16ENS1_7complexIfEEEEv13SSMParamsBase
        .type           _Z25selective_scan_fwd_kernelI32Selective_Scan_fwd_kernel_traitsILi32ELi8ELi1ELb1ELb1ELb0ELb1EN3c108BFloat16ENS1_7complexIfEEEEv13SSMParamsBase,@function
        .size           _Z25selective_scan_fwd_kernelI32Selective_Scan_fwd_kernel_traitsILi32ELi8ELi1ELb1ELb1ELb0ELb1EN3c108BFloat16ENS1_7complexIfEEEEv13SSMParamsBase,(.L_x_5059 - _Z25selective_scan_fwd_kernelI32Selective_Scan_fwd_kernel_traitsILi32ELi8ELi1ELb1ELb1ELb0ELb1EN3c108BFloat16ENS1_7complexIfEEEEv13SSMParamsBase)
        .other          _Z25selective_scan_fwd_kernelI32Selective_Scan_fwd_kernel_traitsILi32ELi8ELi1ELb1ELb1ELb0ELb1EN3c108BFloat16ENS1_7complexIfEEEEv13SSMParamsBase,@"STO_CUDA_ENTRY STV_DEFAULT"
_Z25selective_scan_fwd_kernelI32Selective_Scan_fwd_kernel_traitsILi32ELi8ELi1ELb1ELb1ELb0ELb1EN3c108BFloat16ENS1_7complexIfEEEEv13SSMParamsBase:
.text._Z25selective_scan_fwd_kernelI32Selective_Scan_fwd_kernel_traitsILi32ELi8ELi1ELb1ELb1ELb0ELb1EN3c108BFloat16ENS1_7complexIfEEEEv13SSMParamsBase:
        /* <DEDUP_REMOVED lines=48> */
[----:B------:R-:W-:Y:S02]  /*0300*/  UIMAD.WIDE.U32 UR4, UR18, UR8, URZ ;  /* 0x00000008120472a5 */ /* 0x000fe4000f8e00ff */
[----:B------:R-:W-:Y:S01]  /*0310*/  UIMAD UR8, UR18, UR13, UR7 ;  /* 0x0000000d120872a4 */ /* 0x000fe2000f8e0207 */
[----:B------:R-:W-:Y:S01]  /*0320*/  MOV R0, R7 ;  /* 0x0000000700007202 */ /* 0x000fe20000000f00 */
[----:B------:R-:W0:Y:S03]  /*0330*/  LDCU.64 UR12, c[0x0][0x3b0] ;  /* 0x00007600ff0c77ac */ /* 0x000e260008000a00 */
[----:B------:R-:W-:Y:S02]  /*0340*/  @!P2 IADD3 R0, PT, PT, -R0, RZ, RZ ;  /* 0x000000ff0000a210 */ /* 0x000fe40007ffe1ff */
[----:B------:R-:W-:-:S02]  /*0350*/  @!P1 LOP3.LUT R0, RZ, R8, RZ, 0x33, !PT ;  /* 0x00000008ff009212 */ /* 0x000fc400078e33ff */
[----:B------:R-:W3:Y:S01]  /*0360*/  LDC R8, c[0x0][0x384] ;  /* 0x0000e100ff087b82 */ /* 0x000ee20000000800 */
[----:B------:R-:W-:Y:S01]  /*0370*/  UIMAD UR9, UR18, UR9, UR5 ;  /* 0x00000009120972a4 */ /* 0x000fe2000f8e0205 */
[----:B----4-:R-:W-:Y:S02]  /*0380*/  ISETP.GE.AND P0, PT, R27, 0x1, PT ;  /* 0x000000011b00780c */ /* 0x010fe40003f06270 */
[----:B------:R-:W-:Y:S02]  /*0390*/  MOV R3, UR5 ;  /* 0x0000000500037c02 */ /* 0x000fe40008000f00 */
[----:B------:R-:W-:Y:S02]  /*03a0*/  MOV R5, UR7 ;  /* 0x0000000700057c02 */ /* 0x000fe40008000f00 */
[----:B------:R-:W-:Y:S02]  /*03b0*/  MOV R2, UR4 ;  /* 0x0000000400027c02 */ /* 0x000fe40008000f00 */
[----:B------:R-:W-:-:S02]  /*03c0*/  MOV R4, UR6 ;  /* 0x0000000600047c02 */ /* 0x000fc40008000f00 */
[----:B------:R-:W-:Y:S02]  /*03d0*/  MOV R3, UR9 ;  /* 0x0000000900037c02 */ /* 0x000fe40008000f00 */
[----:B------:R-:W-:Y:S01]  /*03e0*/  MOV R5, UR8 ;  /* 0x0000000800057c02 */ /* 0x000fe20008000f00 */
[----:B0-----:R-:W-:Y:S01]  /*03f0*/  UIMAD.WIDE.U32 UR4, UR18, UR12, URZ ;  /* 0x0000000c120472a5 */ /* 0x001fe2000f8e00ff */
[----:B------:R-:W-:-:S04]  /*0400*/  IMAD.WIDE.U32 R2, R13, UR10, R2 ;  /* 0x0000000a0d027c25 */ /* 0x000fc8000f8e0002 */
[----:B------:R-:W-:Y:S01]  /*0410*/  IMAD.WIDE.U32 R4, R13, UR14, R4 ;  /* 0x0000000e0d047c25 */ /* 0x000fe2000f8e0004 */
[----:B------:R-:W-:-:S03]  /*0420*/  UIMAD UR6, UR18, UR13, UR5 ;  /* 0x0000000d120672a4 */ /* 0x000fc6000f8e0205 */
[C---:B------:R-:W-:Y:S02]  /*0430*/  IMAD R19, R13.reuse, UR11, R3 ;  /* 0x0000000b0d137c24 */ /* 0x040fe4000f8e0203 */
[----:B------:R-:W-:Y:S01]  /*0440*/  IMAD R17, R13, UR15, R5 ;  /* 0x0000000f0d117c24 */ /* 0x000fe2000f8e0205 */
[----:B-12---:R-:W-:Y:S06]  /*0450*/  @!P0 EXIT ;  /* 0x000000000000894d */ /* 0x006fec0003800000 */
[----:B------:R-:W-:Y:S01]  /*0460*/  SHF.R.S32.HI R3, RZ, 0x1f, R0 ;  /* 0x0000001fff037819 */ /* 0x000fe20000011400 */
[----:B------:R-:W-:Y:S01]  /*0470*/  UMOV UR5, UR6 ;  /* 0x0000000600057c82 */ /* 0x000fe20008000000 */
[----:B------:R-:W0:Y:S01]  /*0480*/  LDC.64 R34, c[0x0][0x450] ;  /* 0x00011400ff227b82 */ /* 0x000e220000000a00 */
[----:B------:R-:W1:Y:S01]  /*0490*/  LDCU.64 UR8, c[0x0][0x3d8] ;  /* 0x00007b00ff0877ac */ /* 0x000e620008000a00 */
[----:B------:R-:W-:Y:S01]  /*04a0*/  LEA R20, P0, R2, R20, 0x1 ;  /* 0x0000001402147211 */ /* 0x000fe200078008ff */
[-C--:B------:R-:W-:Y:S01]  /*04b0*/  IMAD R3, R3, R22.reuse, RZ ;  /* 0x0000001603037224 */ /* 0x080fe200078e02ff */
[----:B------:R-:W2:Y:S01]  /*04c0*/  S2R R10, SR_TID.X ;  /* 0x00000000000a7919 */ /* 0x000ea20000002100 */
[----:B------:R-:W-:Y:S01]  /*04d0*/  IMAD.WIDE.U32 R6, R0, R22, UR4 ;  /* 0x0000000400067e25 */ /* 0x000fe2000f8e0016 */
[----:B------:R-:W-:Y:S01]  /*04e0*/  LEA.HI.X R19, R2, R21, R19, 0x1, P0 ;  /* 0x0000001502137211 */ /* 0x000fe200000f0c13 */
[----:B------:R-:W4:Y:S01]  /*04f0*/  LDCU UR4, c[0x0][0x38c] ;  /* 0x00007180ff0477ac */ /* 0x000f220008000800 */
[----:B------:R-:W2:Y:S01]  /*0500*/  LDC.64 R52, c[0x0][0x438] ;  /* 0x00010e00ff347b82 */ /* 0x000ea20000000a00 */
[----:B------:R-:W-:Y:S01]  /*0510*/  IMAD R3, R0, R23, R3 ;  /* 0x0000001700037224 */ /* 0x000fe200078e0203 */
[----:B------:R-:W-:Y:S01]  /*0520*/  LEA R16, P0, R6, R24, 0x1 ;  /* 0x0000001806107211 */ /* 0x000fe200078008ff */
[----:B---3--:R-:W-:Y:S01]  /*0530*/  IMAD R0, R8, UR18, R13 ;  /* 0x0000001208007c24 */ /* 0x008fe2000f8e020d */
[----:B------:R-:W-:-:S02]  /*0540*/  LEA R18, P1, R4, R14, 0x1 ;  /* 0x0000000e04127211 */ /* 0x000fc400078208ff */
[----:B------:R-:W-:Y:S01]  /*0550*/  IADD3 R23, PT, PT, R7, R3, RZ ;  /* 0x0000000307177210 */ /* 0x000fe20007ffe0ff */
[----:B------:R-:W-:Y:S01]  /*0560*/  IMAD R0, R0, R27, RZ ;  /* 0x0000001b00007224 */ /* 0x000fe200078e02ff */
[----:B------:R-:W3:Y:S01]  /*0570*/  LDC.64 R28, c[0x0][0x428] ;  /* 0x00010a00ff1c7b82 */ /* 0x000ee20000000a00 */
[----:B------:R-:W-:Y:S02]  /*0580*/  LEA.HI.X R17, R4, R15, R17, 0x1, P1 ;  /* 0x0000000f04117211 */ /* 0x000fe400008f0c11 */
[----:B------:R-:W-:Y:S01]  /*0590*/  LEA.HI.X R23, R6, R25, R23, 0x1, P0 ;  /* 0x0000001906177211 */ /* 0x000fe200000f0c17 */
[----:B-1----:R-:W-:-:S04]  /*05a0*/  IMAD.WIDE.U32 R8, R13, UR8, RZ ;  /* 0x000000080d087c25 */ /* 0x002fc8000f8e00ff */
[----:B------:R-:W1:Y:S01]  /*05b0*/  LDC.64 R30, c[0x0][0x418] ;  /* 0x00010600ff1e7b82 */ /* 0x000e620000000a00 */
[C---:B------:R-:W-:Y:S01]  /*05c0*/  IMAD R14, R13.reuse, UR9, R9 ;  /* 0x000000090d0e7c24 */ /* 0x040fe2000f8e0209 */
[----:B0-----:R-:W-:Y:S01]  /*05d0*/  LEA R9, P0, R8, R34, 0x3 ;  /* 0x0000002208097211 */ /* 0x001fe200078018ff */
[----:B----4-:R-:W-:Y:S02]  /*05e0*/  UISETP.LT.AND UP0, UPT, UR4, 0x1, UPT ;  /* 0x000000010400788c */ /* 0x010fe4000bf01270 */
[----:B------:R-:W-:Y:S01]  /*05f0*/  IMAD R0, R0, UR4, RZ ;  /* 0x0000000400007c24 */ /* 0x000fe2000f8e02ff */
[----:B------:R-:W0:Y:S01]  /*0600*/  LDCU.U8 UR9, c[0x0][0x39e] ;  /* 0x000073c0ff0977ac */ /* 0x000e220008000000 */
[----:B------:R-:W-:Y:S01]  /*0610*/  LEA.HI.X R8, R8, R35, R14, 0x3, P0 ;  /* 0x0000002308087211 */ /* 0x000fe200000f1c0e */
[----:B------:R-:W4:Y:S01]  /*0620*/  LDC.64 R36, c[0x0][0x3a0] ;  /* 0x0000e800ff247b82 */ /* 0x000f220000000a00 */
[----:B--2---:R-:W-:Y:S01]  /*0630*/  IMAD.WIDE.U32 R6, R13, R52, RZ ;  /* 0x000000340d067225 */ /* 0x004fe200078e00ff */
[----:B------:R-:W-:-:S03]  /*0640*/  USEL UR4, UR4, 0x1, !UP0 ;  /* 0x0000000104047887 */ /* 0x000fc6000c000000 */
[C---:B------:R-:W-:Y:S01]  /*0650*/  IMAD R53, R13.reuse, R53, R7 ;  /* 0x000000350d357224 */ /* 0x040fe200078e0207 */
[----:B------:R-:W-:Y:S01]  /*0660*/  MOV R52, R6 ;  /* 0x0000000600347202 */ /* 0x000fe20000000f00 */
[----:B------:R-:W-:Y:S01]  /*0670*/  IMAD.WIDE.U32 R50, R10, 0x20, RZ ;  /* 0x000000200a327825 */ /* 0x000fe200078e00ff */
[----:B------:R-:W2:Y:S01]  /*0680*/  LDC.64 R38, c[0x0][0x440] ;  /* 0x00011000ff267b82 */ /* 0x000ea20000000a00 */
[----:B------:R-:W-:Y:S02]  /*0690*/  UIADD3 UR6, UPT, UPT, -UR4, URZ, URZ ;  /* 0x000000ff04067290 */ /* 0x000fe4000fffe1ff */
[----:B---3--:R-:W-:Y:S01]  /*06a0*/  IMAD.WIDE.U32 R2, R13, R28, RZ ;  /* 0x0000001c0d027225 */ /* 0x008fe200078e00ff */
[----:B------:R-:W-:-:S03]  /*06b0*/  LOP3.LUT R21, R50, 0x10, RZ, 0xfc, !PT ;  /* 0x0000001032157812 */ /* 0x000fc600078efcff */
[C---:B------:R-:W-:Y:S01]  /*06c0*/  IMAD R3, R13.reuse, R29, R3 ;  /* 0x0000001d0d037224 */ /* 0x040fe200078e0203 */
[----:B------:R-:W3:Y:S01]  /*06d0*/  LDC.64 R24, c[0x0][0x420] ;  /* 0x00010800ff187b82 */ /* 0x000ee20000000a00 */
[----:B-1----:R-:W-:-:S04]  /*06e0*/  IMAD.WIDE.U32 R4, R13, R30, RZ ;  /* 0x0000001e0d047225 */ /* 0x002fc800078e00ff */
[----:B------:R-:W-:-:S03]  /*06f0*/  IMAD R5, R13, R31, R5 ;  /* 0x0000001f0d057224 */ /* 0x000fc600078e0205 */
[----:B------:R-:W1:Y:S01]  /*0700*/  LDC.64 R26, c[0x0][0x410] ;  /* 0x00010400ff1a7b82 */ /* 0x000e620000000a00 */
[----:B----4-:R-:W-:-:S04]  /*0710*/  IMAD.WIDE.U32 R14, R13, R36, RZ ;  /* 0x000000240d0e7225 */ /* 0x010fc800078e00ff */
[----:B------:R-:W-:Y:S01]  /*0720*/  IMAD R6, R13, R37, R15 ;  /* 0x000000250d067224 */ /* 0x000fe200078e020f */
[----:B------:R-:W-:Y:S02]  /*0730*/  MOV R15, R23 ;  /* 0x00000017000f7202 */ /* 0x000fe40000000f00 */
[----:B------:R-:W4:Y:S01]  /*0740*/  LDC.64 R32, c[0x0][0x430] ;  /* 0x00010c00ff207b82 */ /* 0x000f220000000a00 */
[----:B--2---:R-:W-:-:S04]  /*0750*/  LEA R7, P0, R14, R38, 0x3 ;  /* 0x000000260e077211 */ /* 0x004fc800078018ff */
[----:B------:R-:W-:-:S03]  /*0760*/  LEA.HI.X R6, R14, R39, R6, 0x3, P0 ;  /* 0x000000270e067211 */ /* 0x000fc600000f1c06 */
[----:B------:R-:W2:Y:S01]  /*0770*/  LDC.64 R48, c[0x0][0x478] ;  /* 0x00011e00ff307b82 */ /* 0x000ea20000000a00 */
[----:B---3--:R-:W-:Y:S01]  /*0780*/  IMAD.WIDE.U32 R56, R24, UR18, R2 ;  /* 0x0000001218387c25 */ /* 0x008fe2000f8e0002 */
[----:B------:R-:W-:-:S06]  /*0790*/  MOV R2, RZ ;  /* 0x000000ff00027202 */ /* 0x000fcc0000000f00 */
[----:B------:R-:W3:Y:S01]  /*07a0*/  LDC.64 R46, c[0x0][0x488] ;  /* 0x00012200ff2e7b82 */ /* 0x000ee20000000a00 */
[----:B-1----:R-:W-:-:S04]  /*07b0*/  IMAD.WIDE.U32 R54, R26, UR18, R4 ;  /* 0x000000121a367c25 */ /* 0x002fc8000f8e0004 */
[----:B------:R-:W-:Y:S02]  /*07c0*/  IMAD R5, R25, UR18, R57 ;  /* 0x0000001219057c24 */ /* 0x000fe4000f8e0239 */
[----:B------:R-:W-:Y:S01]  /*07d0*/  IMAD R4, R27, UR18, R55 ;  /* 0x000000121b047c24 */ /* 0x000fe2000f8e0237 */
[----:B------:R-:W1:Y:S01]  /*07e0*/  LDC.64 R44, c[0x0][0x490] ;  /* 0x00012400ff2c7b82 */ /* 0x000e620000000a00 */
[----:B----4-:R-:W-:-:S04]  /*07f0*/  IMAD.WIDE.U32 R52, R32, UR18, R52 ;  /* 0x0000001220347c25 */ /* 0x010fc8000f8e0034 */
[----:B------:R-:W-:-:S03]  /*0800*/  IMAD R3, R33, UR18, R53 ;  /* 0x0000001221037c24 */ /* 0x000fc6000f8e0235 */
[----:B------:R-:W4:Y:S01]  /*0810*/  LDC.64 R62, c[0x0][0x3e0] ;  /* 0x0000f800ff3e7b82 */ /* 0x000f220000000a00 */
[----:B--2---:R-:W-:-:S07]  /*0820*/  IMAD.WIDE.U32 R48, R10, 0x10, R48 ;  /* 0x000000100a307825 */ /* 0x004fce00078e0030 */
[----:B------:R-:W2:Y:S01]  /*0830*/  LDC.64 R60, c[0x0][0x3c0] ;  /* 0x0000f000ff3c7b82 */ /* 0x000ea20000000a00 */
[----:B---3--:R-:W-:-:S07]  /*0840*/  IMAD.WIDE.U32 R46, R10, 0x10, R46 ;  /* 0x000000100a2e7825 */ /* 0x008fce00078e002e */
[----:B------:R-:W3:Y:S01]  /*0850*/  LDC.64 R58, c[0x0][0x3a8] ;  /* 0x0000ea00ff3a7b82 */ /* 0x000ee20000000a00 */
[----:B-1----:R-:W-:Y:S01]  /*0860*/  IMAD.WIDE.U32 R44, R10, 0x10, R44 ;  /* 0x000000100a2c7825 */ /* 0x002fe200078e002c */
[----:B----4-:R-:W-:Y:S02]  /*0870*/  SHF.L.U64.HI R13, R62, 0x3, R63 ;  /* 0x000000033e0d7819 */ /* 0x010fe4000001023f */
[----:B--2---:R-:W-:Y:S02]  /*0880*/  SHF.L.U64.HI R14, R60, 0x1, R61 ;  /* 0x000000013c0e7819 */ /* 0x004fe4000001023d */
[----:B0--3--:R-:W-:-:S07]  /*0890*/  SHF.L.U64.HI R22, R58, 0x3, R59 ;  /* 0x000000033a167819 */ /* 0x009fce000001023b */
.L_x_2234:
        /* <DEDUP_REMOVED lines=17> */
[----:B------:R-:W-:Y:S02]  /*09b0*/  PRMT R24, R28, 0x7632, R24 ;  /* 0x000076321c187816 */ /* 0x000fe40000000018 */
[----:B------:R-:W-:Y:S02]  /*09c0*/  PRMT R26, R29, 0x7632, R26 ;  /* 0x000076321d1a7816 */ /* 0x000fe4000000001a */
[----:B------:R-:W-:Y:S02]  /*09d0*/  PRMT R36, R30, 0x7632, R36 ;  /* 0x000076321e247816 */ /* 0x000fe40000000024 */
[----:B------:R-:W-:Y:S02]  /*09e0*/  PRMT R38, R31, 0x7632, R38 ;  /* 0x000076321f267816 */ /* 0x000fe40000000026 */
[----:B------:R-:W-:Y:S02]  /*09f0*/  PRMT R37, R27, 0x7632, R37 ;  /* 0x000076321b257816 */ /* 0x000fe40000000025 */
[----:B------:R-:W-:-:S02]  /*0a00*/  SHF.L.U32 R28, R28, 0x10, RZ ;  /* 0x000000101c1c7819 */ /* 0x000fc400000006ff */
        /* <DEDUP_REMOVED lines=28> */
[----:B------:R-:W-:Y:S06]  /*0bd0*/  BRA `(.L_x_2213) ;  /* 0x0000001000e07947 */ /* 0x000fec0003800000 */
.L_x_2212:
        /* <DEDUP_REMOVED lines=58> */
.L_x_2215:
[----:B------:R-:W-:Y:S05]  /*0f80*/  BSYNC.RECONVERGENT B0 ;  /* 0x0000000000007941 */ /* 0x000fea0003800200 */
.L_x_2214:
[----:B------:R-:W-:Y:S01]  /*0f90*/  SHF.L.U32 R78, R31, 0x10, RZ ;  /* 0x000000101f4e7819 */ /* 0x000fe200000006ff */
[----:B------:R-:W-:Y:S01]  /*0fa0*/  BSSY.RECONVERGENT B0, `(.L_x_2216) ;  /* 0x0000026000007945 */ /* 0x000fe20003800200 */
[C---:B------:R-:W-:Y:S02]  /*0fb0*/  SHF.L.U32 R33, R25.reuse, 0x10, RZ ;  /* 0x0000001019217819 */ /* 0x040fe400000006ff */
[----:B------:R-:W-:Y:S01]  /*0fc0*/  PRMT R30, R25, 0x7632, R30 ;  /* 0x00007632191e7816 */ /* 0x000fe2000000001e */
[----:B------:R-:W-:Y:S01]  /*0fd0*/  FADD.FTZ R78, R78, R11 ;  /* 0x0000000b4e4e7221 */ /* 0x000fe20000010000 */
[----:B------:R-:W-:Y:S02]  /*0fe0*/  FSETP.GTU.FTZ.AND P4, PT, R76, 20, PT ;  /* 0x41a000004c00780b */ /* 0x000fe40003f9c000 */
[C---:B------:R-:W-:Y:S02]  /*0ff0*/  SHF.L.U32 R25, R26.reuse, 0x10, RZ ;  /* 0x000000101a197819 */ /* 0x040fe400000006ff */
        /* <DEDUP_REMOVED lines=32> */
.L_x_2217:
[----:B------:R-:W-:Y:S05]  /*1200*/  BSYNC.RECONVERGENT B0 ;  /* 0x0000000000007941 */ /* 0x000fea0003800200 */
.L_x_2216:
[C---:B------:R-:W-:Y:S01]  /*1210*/  PRMT R26, R27.reuse, 0x7632, R26 ;  /* 0x000076321b1a7816 */ /* 0x040fe2000000001a */
[----:B------:R-:W-:Y:S01]  /*1220*/  BSSY.RECONVERGENT B0, `(.L_x_2218) ;  /* 0x0000026000007945 */ /* 0x000fe20003800200 */
[----:B------:R-:W-:Y:S02]  /*1230*/  SHF.L.U32 R35, R27, 0x10, RZ ;  /* 0x000000101b237819 */ /* 0x000fe400000006ff */
        /* <DEDUP_REMOVED lines=36> */
.L_x_2219:
[----:B------:R-:W-:Y:S05]  /*1480*/  BSYNC.RECONVERGENT B0 ;  /* 0x0000000000007941 */ /* 0x000fea0003800200 */
.L_x_2218:
        /* <DEDUP_REMOVED lines=32> */
.L_x_2221:
[----:B------:R-:W-:Y:S05]  /*1690*/  BSYNC.RECONVERGENT B0 ;  /* 0x0000000000007941 */ /* 0x000fea0003800200 */
.L_x_2220:
        /* <DEDUP_REMOVED lines=32> */
.L_x_2223:
[----:B------:R-:W-:Y:S05]  /*18a0*/  BSYNC.RECONVERGENT B0 ;  /* 0x0000000000007941 */ /* 0x000fea0003800200 */
.L_x_2222:
        /* <DEDUP_REMOVED lines=32> */
.L_x_2225:
[----:B------:R-:W-:Y:S05]  /*1ab0*/  BSYNC.RECONVERGENT B0 ;  /* 0x0000000000007941 */ /* 0x000fea0003800200 */
.L_x_2224:
        /* <DEDUP_REMOVED lines=32> */
.L_x_2227:
[----:B------:R-:W-:Y:S05]  /*1cc0*/  BSYNC.RECONVERGENT B0 ;  /* 0x0000000000007941 */ /* 0x000fea0003800200 */
.L_x_2226:
        /* <DEDUP_REMOVED lines=32> */
.L_x_2229:
[----:B------:R-:W-:Y:S05]  /*1ed0*/  BSYNC.RECONVERGENT B0 ;  /* 0x0000000000007941 */ /* 0x000fea0003800200 */
.L_x_2228:
        /* <DEDUP_REMOVED lines=8> */
.L_x_2213:
        /* <DEDUP_REMOVED lines=14> */
[----:B------:R-:W-:Y:S01]  /*2040*/  ISETP.NE.AND P0, PT, R2, RZ, PT ;  /* 0x000000ff0200720c */ /* 0x000fe20003f05270 */
        /* <DEDUP_REMOVED lines=13> */
.L_x_2233:
[----:B------:R-:W-:Y:S01]  /*2120*/  MOV R89, R59 ;  /* 0x0000003b00597202 */ /* 0x000fe20000000f00 */
[----:B------:R-:W3:Y:S04]  /*2130*/  LDG.E.128 R28, desc[UR16][R84.64+-0x10] ;  /* 0xfffff010541c7981 */ /* 0x000ee8000c1e1d00 */
[----:B------:R-:W4:Y:S04]  /*2140*/  LDG.E.64 R36, desc[UR16][R88.64] ;  /* 0x0000001058247981 */ /* 0x000f28000c1e1b00 */
[----:B------:R-:W2:Y:S01]  /*2150*/  LDG.E.128 R32, desc[UR16][R84.64] ;  /* 0x0000001054207981 */ /* 0x000ea2000c1e1d00 */
[----:B-1----:R-:W-:Y:S01]  /*2160*/  ISETP.GE.AND P1, PT, R63, 0x1, PT ;  /* 0x000000013f00780c */ /* 0x002fe20003f26270 */
[----:B------:R-:W0:Y:S01]  /*2170*/  S2UR UR8, SR_CgaCtaId ;  /* 0x00000000000879c3 */ /* 0x000e220000008800 */
[----:B----4-:R-:W-:Y:S01]  /*2180*/  FMUL.FTZ R87, R36, 1.4426950216293334961 ;  /* 0x3fb8aa3b24577820 */ /* 0x010fe20000410000 */
[C---:B------:R-:W-:Y:S01]  /*2190*/  FMUL.FTZ R38, R37.reuse, R64 ;  /* 0x0000004025267220 */ /* 0x040fe20000410000 */
[----:B------:R-:W-:-:S02]  /*21a0*/  FMUL.FTZ R39, R37, R66 ;  /* 0x0000004225277220 */ /* 0x000fc40000410000 */
[----:B------:R-:W-:Y:S01]  /*21b0*/  FMUL.FTZ R36, R87, R64 ;  /* 0x0000004057247220 */ /* 0x000fe20000410000 */
[----:B------:R-:W-:Y:S01]  /*21c0*/  FMUL.RZ R83, R38, 0.15915493667125701904 ;  /* 0x3e22f98326537820 */ /* 0x000fe2000040c000 */
[----:B------:R-:W-:Y:S02]  /*21d0*/  FMUL.RZ R91, R39, 0.15915493667125701904 ;  /* 0x3e22f983275b7820 */ /* 0x000fe4000040c000 */
[----:B------:R1:W-:Y:S01]  /*21e0*/  MUFU.EX2 R95, R36 ;  /* 0x00000024005f7308 */ /* 0x0003e20000000800 */
[----:B------:R-:W-:Y:S01]  /*21f0*/  FMUL.FTZ R39, R87, R66 ;  /* 0x0000004257277220 */ /* 0x000fe20000410000 */
[C---:B------:R-:W-:Y:S01]  /*2200*/  FMUL.FTZ R38, R37.reuse, R72 ;  /* 0x0000004825267220 */ /* 0x040fe20000410000 */
[----:B-1----:R-:W-:-:S05]  /*2210*/  FMUL.FTZ R36, R37, R74 ;  /* 0x0000004a25247220 */ /* 0x002fca0000410000 */
[----:B------:R-:W-:Y:S01]  /*2220*/  MUFU.SIN R86, R83 ;  /* 0x0000005300567308 */ /* 0x000fe20000000400 */
[----:B------:R-:W-:-:S07]  /*2230*/  FMUL.RZ R92, R36, 0.15915493667125701904 ;  /* 0x3e22f983245c7820 */ /* 0x000fce000040c000 */
[----:B------:R1:W4:Y:S01]  /*2240*/  MUFU.COS R94, R83 ;  /* 0x00000053005e7308 */ /* 0x0003220000000000 */
[----:B------:R-:W-:Y:S01]  /*2250*/  FMUL.RZ R89, R38, 0.15915493667125701904 ;  /* 0x3e22f98326597820 */ /* 0x000fe2000040c000 */
[C---:B------:R-:W-:Y:S01]  /*2260*/  FMUL.FTZ R38, R87.reuse, R72 ;  /* 0x0000004857267220 */ /* 0x040fe20000410000 */
[----:B-1----:R-:W-:-:S05]  /*2270*/  FMUL.FTZ R83, R87, R74 ;  /* 0x0000004a57537220 */ /* 0x002fca0000410000 */
[----:B------:R-:W-:Y:S08]  /*2280*/  MUFU.COS R98, R91 ;  /* 0x0000005b00627308 */ /* 0x000ff00000000000 */
[----:B------:R-:W1:Y:S08]  /*2290*/  MUFU.EX2 R99, R39 ;  /* 0x0000002700637308 */ /* 0x000e700000000800 */
[----:B------:R-:W0:Y:S08]  /*22a0*/  MUFU.SIN R100, R91 ;  /* 0x0000005b00647308 */ /* 0x000e300000000400 */
[----:B------:R-:W-:Y:S08]  /*22b0*/  MUFU.COS R106, R92 ;  /* 0x0000005c006a7308 */ /* 0x000ff00000000000 */
[----:B------:R-:W2:Y:S01]  /*22c0*/  MUFU.EX2 R101, R83 ;  /* 0x0000005300657308 */ /* 0x000ea20000000800 */
[----:B------:R-:W-:-:S07]  /*22d0*/  FMUL.FTZ R36, R37, R68 ;  /* 0x0000004425247220 */ /* 0x000fce0000410000 */
[----:B------:R-:W-:Y:S08]  /*22e0*/  MUFU.COS R96, R89 ;  /* 0x0000005900607308 */ /* 0x000ff00000000000 */
[----:B------:R3:W2:Y:S08]  /*22f0*/  MUFU.EX2 R97, R38 ;  /* 0x0000002600617308 */ /* 0x0006b00000000800 */
[----:B------:R2:W2:Y:S01]  /*2300*/  MUFU.SIN R90, R89 ;  /* 0x00000059005a7308 */ /* 0x0004a20000000400 */
[C---:B----4-:R-:W-:Y:S01]  /*2310*/  FMUL.FTZ R94, R95.reuse, R94 ;  /* 0x0000005e5f5e7220 */ /* 0x050fe20000410000 */
[----:B------:R-:W-:Y:S01]  /*2320*/  FMUL.FTZ R95, R95, R86 ;  /* 0x000000565f5f7220 */ /* 0x000fe20000410000 */
[----:B-1----:R-:W-:Y:S01]  /*2330*/  FMUL.FTZ R98, R99, R98 ;  /* 0x0000006263627220 */ /* 0x002fe20000410000 */
[C---:B---3--:R-:W-:Y:S01]  /*2340*/  FMUL.FTZ R38, R87.reuse, R68 ;  /* 0x0000004457267220 */ /* 0x048fe20000410000 */
[C---:B------:R-:W-:Y:S01]  /*2350*/  FMUL.FTZ R39, R87.reuse, R76 ;  /* 0x0000004c57277220 */ /* 0x040fe20000410000 */
[C---:B------:R-:W-:Y:S01]  /*2360*/  FMUL.FTZ R83, R87.reuse, R70 ;  /* 0x0000004657537220 */ /* 0x040fe20000410000 */
[----:B------:R-:W-:Y:S01]  /*2370*/  FMUL.FTZ R102, R87, R78 ;  /* 0x0000004e57667220 */ /* 0x000fe20000410000 */
[----:B0-----:R-:W-:Y:S01]  /*2380*/  FMUL.FTZ R99, R99, R100 ;  /* 0x0000006463637220 */ /* 0x001fe20000410000 */
[----:B--2---:R-:W-:Y:S01]  /*2390*/  FMUL.RZ R89, R36, 0.15915493667125701904 ;  /* 0x3e22f98324597820 */ /* 0x004fe2000040c000 */
[C---:B------:R-:W-:Y:S01]  /*23a0*/  PRMT R86, R28.reuse, 0x7632, R86 ;  /* 0x000076321c567816 */ /* 0x040fe20000000056 */
[----:B------:R-:W-:Y:S01]  /*23b0*/  FMUL.FTZ R87, R37, R70 ;  /* 0x0000004625577220 */ /* 0x000fe20000410000 */
[----:B------:R-:W-:Y:S01]  /*23c0*/  FMUL.FTZ R100, R101, R106 ;  /* 0x0000006a65647220 */ /* 0x000fe20000410000 */
[----:B------:R-:W-:Y:S01]  /*23d0*/  SHF.L.U32 R106, R28, 0x10, RZ ;  /* 0x000000101c6a7819 */ /* 0x000fe200000006ff */
[----:B------:R-:W-:Y:S01]  /*23e0*/  MUFU.SIN R107, R89 ;  /* 0x00000059006b7308 */ /* 0x000fe20000000400 */
[----:B------:R-:W-:Y:S01]  /*23f0*/  SHF.L.U32 R86, R86, 0x10, RZ ;  /* 0x0000001056567819 */ /* 0x000fe200000006ff */
[----:B------:R-:W-:Y:S01]  /*2400*/  FMUL.FTZ R36, R37, R76 ;  /* 0x0000004c25247220 */ /* 0x000fe20000410000 */
[C---:B------:R-:W-:Y:S01]  /*2410*/  FMUL.FTZ R96, R97.reuse, R96 ;  /* 0x0000006061607220 */ /* 0x040fe20000410000 */
[----:B------:R-:W-:Y:S01]  /*2420*/  FMUL.FTZ R97, R97, R90 ;  /* 0x0000005a61617220 */ /* 0x000fe20000410000 */
[----:B------:R-:W-:-:S03]  /*2430*/  FMUL.FTZ R106, R106, R79 ;  /* 0x0000004f6a6a7220 */ /* 0x000fc60000410000 */
[----:B------:R0:W-:Y:S01]  /*2440*/  MUFU.COS R109, R89 ;  /* 0x00000059006d7308 */ /* 0x0001e20000000000 */
[----:B------:R-:W-:Y:S01]  /*2450*/  FMUL.RZ R91, R36, 0.15915493667125701904 ;  /* 0x3e22f983245b7820 */ /* 0x000fe2000040c000 */
[----:B------:R-:W-:Y:S01]  /*2460*/  FMUL.FTZ R111, R86, R79 ;  /* 0x0000004f566f7220 */ /* 0x000fe20000410000 */
[----:B------:R-:W-:Y:S01]  /*2470*/  FMUL.FTZ R37, R37, R78 ;  /* 0x0000004e25257220 */ /* 0x000fe20000410000 */
[----:B0-----:R-:W-:Y:S01]  /*2480*/  FMUL.RZ R89, R87, 0.15915493667125701904 ;  /* 0x3e22f98357597820 */ /* 0x001fe2000040c000 */
[----:B------:R-:W-:-:S03]  /*2490*/  PRMT R87, R29, 0x7632, R87 ;  /* 0x000076321d577816 */ /* 0x000fc60000000057 */
[----:B------:R-:W0:Y:S01]  /*24a0*/  MUFU.EX2 R38, R38 ;  /* 0x0000002600267308 */ /* 0x000e220000000800 */
[-C--:B------:R-:W-:Y:S01]  /*24b0*/  FMUL.FTZ R90, R106, R97.reuse ;  /* 0x000000616a5a7220 */ /* 0x080fe20000410000 */
[----:B------:R-:W-:Y:S02]  /*24c0*/  SHF.L.U32 R108, R87, 0x10, RZ ;  /* 0x00000010576c7819 */ /* 0x000fe400000006ff */
[----:B------:R-:W-:Y:S01]  /*24d0*/  SHF.L.U32 R110, R29, 0x10, RZ ;  /* 0x000000101d6e7819 */ /* 0x000fe200000006ff */
[----:B------:R-:W-:-:S03]  /*24e0*/  FMUL.FTZ R29, R111, R97 ;  /* 0x000000616f1d7220 */ /* 0x000fc60000410000 */
[----:B------:R-:W-:Y:S01]  /*24f0*/  MUFU.SIN R104, R92 ;  /* 0x0000005c00687308 */ /* 0x000fe20000000400 */
[-C--:B------:R-:W-:Y:S01]  /*2500*/  FMUL.FTZ R108, R108, R71.reuse ;  /* 0x000000476c6c7220 */ /* 0x080fe20000410000 */
[----:B------:R-:W-:Y:S01]  /*2510*/  FMUL.FTZ R110, R110, R71 ;  /* 0x000000476e6e7220 */ /* 0x000fe20000410000 */
[----:B------:R-:W-:-:S05]  /*2520*/  FFMA.FTZ R29, R106, R96, -R29 ;  /* 0x000000606a1d7223 */ /* 0x000fca000001081d */
[----:B------:R-:W-:Y:S08]  /*2530*/  MUFU.SIN R92, R91 ;  /* 0x0000005b005c7308 */ /* 0x000ff00000000400 */
[----:B------:R1:W-:Y:S08]  /*2540*/  MUFU.COS R36, R91 ;  /* 0x0000005b00247308 */ /* 0x0003f00000000000 */
[----:B------:R-:W2:Y:S01]  /*2550*/  MUFU.EX2 R39, R39 ;  /* 0x0000002700277308 */ /* 0x000ea20000000800 */
[----:B-1----:R-:W-:Y:S01]  /*2560*/  FMUL.RZ R91, R37, 0.15915493667125701904 ;  /* 0x3e22f983255b7820 */ /* 0x002fe2000040c000 */
[----:B------:R-:W-:Y:S01]  /*2570*/  FFMA.FTZ R37, R111, R96, R90 ;  /* 0x000000606f257223 */ /* 0x000fe2000001005a */
[----:B------:R-:W-:-:S03]  /*2580*/  SHF.L.U32 R114, R30, 0x10, RZ ;  /* 0x000000101e727819 */ /* 0x000fc600000006ff */
[----:B------:R-:W-:Y:S01]  /*2590*/  FADD.FTZ R87, R108, R37 ;  /* 0x000000256c577221 */ /* 0x000fe20000010000 */
[--C-:B------:R-:W-:Y:S01]  /*25a0*/  FADD.FTZ R37, R110, R29.reuse ;  /* 0x0000001d6e257221 */ /* 0x100fe20000010000 */
[----:B------:R-:W-:Y:S01]  /*25b0*/  MUFU.EX2 R83, R83 ;  /* 0x0000005300537308 */ /* 0x000fe20000000800 */
[----:B------:R-:W-:Y:S01]  /*25c0*/  PRMT R29, R30, 0x7632, R29 ;  /* 0x000076321e1d7816 */ /* 0x000fe2000000001d */
[----:B0-----:R-:W-:-:S06]  /*25d0*/  FMUL.FTZ R109, R38, R109 ;  /* 0x0000006d266d7220 */ /* 0x001fcc0000410000 */
[----:B------:R-:W0:Y:S01]  /*25e0*/  MUFU.COS R86, R89 ;  /* 0x0000005900567308 */ /* 0x000e220000000000 */
[----:B------:R-:W-:Y:S01]  /*25f0*/  FMUL.FTZ R107, R38, R107 ;  /* 0x0000006b266b7220 */ /* 0x000fe20000410000 */
[----:B------:R-:W-:-:S06]  /*2600*/  SHF.L.U32 R30, R29, 0x10, RZ ;  /* 0x000000101d1e7819 */ /* 0x000fcc00000006ff */
[----:B------:R1:W3:Y:S01]  /*2610*/  MUFU.SIN R28, R89 ;  /* 0x00000059001c7308 */ /* 0x0002e20000000400 */
[C---:B------:R-:W-:Y:S01]  /*2620*/  FMUL.FTZ R38, R99.reuse, R37 ;  /* 0x0000002563267220 */ /* 0x040fe20000410000 */
[----:B------:R-:W-:Y:S01]  /*2630*/  FMUL.FTZ R114, R114, R77 ;  /* 0x0000004d72727220 */ /* 0x000fe20000410000 */
[----:B-1----:R-:W-:Y:S01]  /*2640*/  FMUL.FTZ R89, R99, R87 ;  /* 0x0000005763597220 */ /* 0x002fe20000410000 */
[----:B------:R-:W-:-:S03]  /*2650*/  PRMT R29, R31, 0x7632, R29 ;  /* 0x000076321f1d7816 */ /* 0x000fc6000000001d */
[C---:B------:R-:W-:Y:S01]  /*2660*/  FFMA.FTZ R89, R98.reuse, R37, -R89 ;  /* 0x0000002562597223 */ /* 0x040fe20000010859 */
[----:B--2---:R-:W-:Y:S01]  /*2670*/  FMUL.FTZ R93, R39, R36 ;  /* 0x00000024275d7220 */ /* 0x004fe20000410000 */
[----:B------:R-:W-:Y:S01]  /*2680*/  FMUL.FTZ R101, R101, R104 ;  /* 0x0000006865657220 */ /* 0x000fe20000410000 */
[----:B------:R-:W-:Y:S01]  /*2690*/  FFMA.FTZ R38, R98, R87, R38 ;  /* 0x0000005762267223 */ /* 0x000fe20000010026 */
[----:B------:R-:W-:Y:S01]  /*26a0*/  FMUL.FTZ R113, R30, R77 ;  /* 0x0000004d1e717220 */ /* 0x000fe20000410000 */
[----:B------:R-:W-:Y:S01]  /*26b0*/  FADD.FTZ R36, R114, R89 ;  /* 0x0000005972247221 */ /* 0x000fe20000010000 */
[----:B------:R-:W-:Y:S02]  /*26c0*/  SHF.L.U32 R30, R29, 0x10, RZ ;  /* 0x000000101d1e7819 */ /* 0x000fe400000006ff */
[----:B------:R-:W-:Y:S01]  /*26d0*/  FADD.FTZ R38, R113, R38 ;  /* 0x0000002671267221 */ /* 0x000fe20000010000 */
[----:B------:R-:W-:Y:S01]  /*26e0*/  FMUL.FTZ R29, R101, R36 ;  /* 0x00000024651d7220 */ /* 0x000fe20000410000 */
[C---:B0-----:R-:W-:Y:S01]  /*26f0*/  FMUL.FTZ R89, R83.reuse, R86 ;  /* 0x0000005653597220 */ /* 0x041fe20000410000 */
[----:B---3--:R-:W-:Y:S01]  /*2700*/  FMUL.FTZ R83, R83, R28 ;  /* 0x0000001c53537220 */ /* 0x008fe20000410000 */
[----:B------:R-:W-:Y:S01]  /*2710*/  SHF.L.U32 R120, R31, 0x10, RZ ;  /* 0x000000101f787819 */ /* 0x000fe200000006ff */
[-C--:B------:R-:W-:Y:S01]  /*2720*/  FFMA.FTZ R28, R100, R38.reuse, R29 ;  /* 0x00000026641c7223 */ /* 0x080fe2000001001d */
[----:B------:R-:W-:Y:S01]  /*2730*/  FMUL.FTZ R29, R101, R38 ;  /* 0x00000026651d7220 */ /* 0x000fe20000410000 */
[----:B------:R-:W-:-:S02]  /*2740*/  FMUL.FTZ R119, R30, R69 ;  /* 0x000000451e777220 */ /* 0x000fc40000410000 */
[----:B------:R-:W-:Y:S01]  /*2750*/  FMUL.FTZ R120, R120, R69 ;  /* 0x0000004578787220 */ /* 0x000fe20000410000 */
[----:B------:R-:W-:Y:S01]  /*2760*/  FFMA.FTZ R29, R100, R36, -R29 ;  /* 0x00000024641d7223 */ /* 0x000fe2000001081d */
[--C-:B------:R-:W-:Y:S01]  /*2770*/  FADD.FTZ R38, R119, R28.reuse ;  /* 0x0000001c77267221 */ /* 0x100fe20000010000 */
[----:B------:R-:W-:Y:S01]  /*2780*/  PRMT R28, R32, 0x7632, R28 ;  /* 0x00007632201c7816 */ /* 0x000fe2000000001c */
[-C--:B------:R-:W-:Y:S01]  /*2790*/  FMUL.FTZ R30, R94, R97.reuse ;  /* 0x000000615e1e7220 */ /* 0x080fe20000410000 */
[----:B------:R-:W-:Y:S01]  /*27a0*/  FADD.FTZ R36, R120, R29 ;  /* 0x0000001d78247221 */ /* 0x000fe20000010000 */
[----:B------:R-:W-:Y:S01]  /*27b0*/  FMUL.FTZ R86, R107, R38 ;  /* 0x000000266b567220 */ /* 0x000fe20000410000 */
[----:B------:R-:W-:Y:S01]  /*27c0*/  SHF.L.U32 R32, R32, 0x10, RZ ;  /* 0x0000001020207819 */ /* 0x000fe200000006ff */
[C---:B------:R-:W-:Y:S01]  /*27d0*/  FMUL.FTZ R29, R95.reuse, R97 ;  /* 0x000000615f1d7220 */ /* 0x040fe20000410000 */
[----:B------:R-:W-:Y:S01]  /*27e0*/  FFMA.FTZ R30, R95, R96, R30 ;  /* 0x000000605f1e7223 */ /* 0x000fe2000001001e */
[----:B------:R-:W-:Y:S01]  /*27f0*/  SHF.L.U32 R28, R28, 0x10, RZ ;  /* 0x000000101c1c7819 */ /* 0x000fe200000006ff */
[-C--:B------:R-:W-:Y:S01]  /*2800*/  FFMA.FTZ R86, R109, R36.reuse, -R86 ;  /* 0x000000246d567223 */ /* 0x080fe20000010856 */
[----:B------:R-:W-:Y:S01]  /*2810*/  FMUL.FTZ R36, R107, R36 ;  /* 0x000000246b247220 */ /* 0x000fe20000410000 */
[-C--:B------:R-:W-:Y:S01]  /*2820*/  FMUL.FTZ R121, R32, R75.reuse ;  /* 0x0000004b20797220 */ /* 0x080fe20000410000 */
[----:B------:R-:W-:Y:S01]  /*2830*/  FFMA.FTZ R29, R94, R96, -R29 ;  /* 0x000000605e1d7223 */ /* 0x000fe2000001081d */
[----:B------:R-:W-:Y:S01]  /*2840*/  FMUL.FTZ R31, R99, R30 ;  /* 0x0000001e631f7220 */ /* 0x000fe20000410000 */
[----:B------:R-:W-:Y:S01]  /*2850*/  FMUL.FTZ R115, R28, R75 ;  /* 0x0000004b1c737220 */ /* 0x000fe20000410000 */
[----:B------:R-:W-:Y:S01]  /*2860*/  PRMT R28, R33, 0x7632, R28 ;  /* 0x00007632211c7816 */ /* 0x000fe2000000001c */
[----:B------:R-:W-:Y:S01]  /*2870*/  FMUL.FTZ R92, R39, R92 ;  /* 0x0000005c275c7220 */ /* 0x000fe20000410000 */
[----:B------:R-:W-:Y:S01]  /*2880*/  FFMA.FTZ R36, R109, R38, R36 ;  /* 0x000000266d247223 */ /* 0x000fe20000010024 */
[----:B------:R-:W-:Y:S01]  /*2890*/  FADD.FTZ R86, R121, R86 ;  /* 0x0000005679567221 */ /* 0x000fe20000010000 */
[-C--:B------:R-:W-:Y:S01]  /*28a0*/  FFMA.FTZ R31, R98, R29.reuse, -R31 ;  /* 0x0000001d621f7223 */ /* 0x080fe2000001081f */
[----:B------:R-:W-:Y:S01]  /*28b0*/  FMUL.FTZ R29, R99, R29 ;  /* 0x0000001d631d7220 */ /* 0x000fe20000410000 */
[----:B------:R-:W-:Y:S01]  /*28c0*/  SHF.L.U32 R28, R28, 0x10, RZ ;  /* 0x000000101c1c7819 */ /* 0x000fe200000006ff */
[----:B------:R-:W-:Y:S01]  /*28d0*/  FADD.FTZ R36, R115, R36 ;  /* 0x0000002473247221 */ /* 0x000fe20000010000 */
[----:B------:R-:W-:Y:S01]  /*28e0*/  FMUL.FTZ R32, R92, R86 ;  /* 0x000000565c207220 */ /* 0x000fe20000410000 */
[----:B------:R-:W-:Y:S01]  /*28f0*/  FFMA.FTZ R30, R98, R30, R29 ;  /* 0x0000001e621e7223 */ /* 0x000fe2000001001d */
[----:B------:R-:W-:Y:S01]  /*2900*/  MUFU.EX2 R102, R102 ;  /* 0x0000006600667308 */ /* 0x000fe20000000800 */
[----:B------:R-:W-:Y:S01]  /*2910*/  SHF.L.U32 R104, R33, 0x10, RZ ;  /* 0x0000001021687819 */ /* 0x000fe200000006ff */
[-C--:B------:R-:W-:Y:S01]  /*2920*/  FMUL.FTZ R33, R92, R36.reuse ;  /* 0x000000245c217220 */ /* 0x080fe20000410000 */
[----:B------:R-:W-:Y:S01]  /*2930*/  FFMA.FTZ R32, R93, R36, R32 ;  /* 0x000000245d207223 */ /* 0x000fe20000010020 */
[----:B------:R-:W-:Y:S01]  /*2940*/  FMUL.FTZ R105, R28, R67 ;  /* 0x000000431c697220 */ /* 0x000fe20000410000 */
[----:B------:R-:W-:-:S03]  /*2950*/  FMUL.FTZ R29, R101, R30 ;  /* 0x0000001e651d7220 */ /* 0x000fc60000410000 */
[----:B------:R-:W0:Y:S01]  /*2960*/  MUFU.COS R103, R91 ;  /* 0x0000005b00677308 */ /* 0x000e220000000000 */
[----:B------:R-:W-:Y:S01]  /*2970*/  FFMA.FTZ R33, R93, R86, -R33 ;  /* 0x000000565d217223 */ /* 0x000fe20000010821 */
[----:B------:R-:W-:Y:S01]  /*2980*/  FMUL.FTZ R104, R104, R67 ;  /* 0x0000004368687220 */ /* 0x000fe20000410000 */
[----:B------:R-:W-:-:S05]  /*2990*/  FADD.FTZ R36, R105, R32 ;  /* 0x0000002069247221 */ /* 0x000fca0000010000 */
[----:B------:R-:W1:Y:S01]  /*29a0*/  MUFU.SIN R37, R91 ;  /* 0x0000005b00257308 */ /* 0x000e620000000400 */
[-CC-:B------:R-:W-:Y:S01]  /*29b0*/  FFMA.FTZ R28, R100, R31.reuse, -R29.reuse ;  /* 0x0000001f641c7223 */ /* 0x180fe2000001081d */
[----:B------:R-:W-:Y:S01]  /*29c0*/  FMUL.FTZ R31, R101, R31 ;  /* 0x0000001f651f7220 */ /* 0x000fe20000410000 */
[----:B------:R-:W-:Y:S01]  /*29d0*/  PRMT R29, R34, 0x7632, R29 ;  /* 0x00007632221d7816 */ /* 0x000fe2000000001d */
[----:B------:R-:W-:Y:S01]  /*29e0*/  FADD.FTZ R32, R104, R33 ;  /* 0x0000002168207221 */ /* 0x000fe20000010000 */
[----:B------:R-:W-:Y:S01]  /*29f0*/  FMUL.FTZ R38, R83, R36 ;  /* 0x0000002453267220 */ /* 0x000fe20000410000 */
[----:B------:R-:W-:Y:S01]  /*2a00*/  SHF.L.U32 R112, R34, 0x10, RZ ;  /* 0x0000001022707819 */ /* 0x000fe200000006ff */
[----:B------:R-:W-:Y:S01]  /*2a10*/  FFMA.FTZ R30, R100, R30, R31 ;  /* 0x0000001e641e7223 */ /* 0x000fe2000001001f */
[----:B------:R-:W-:Y:S01]  /*2a20*/  SHF.L.U32 R118, R29, 0x10, RZ ;  /* 0x000000101d767819 */ /* 0x000fe200000006ff */
[-C--:B------:R-:W-:Y:S01]  /*2a30*/  FFMA.FTZ R31, R89, R32.reuse, -R38 ;  /* 0x00000020591f7223 */ /* 0x080fe20000010826 */
[----:B------:R-:W-:Y:S01]  /*2a40*/  FMUL.FTZ R32, R83, R32 ;  /* 0x0000002053207220 */ /* 0x000fe20000410000 */
[----:B------:R-:W-:Y:S01]  /*2a50*/  FMUL.FTZ R112, R112, R73 ;  /* 0x0000004970707220 */ /* 0x000fe20000410000 */
[----:B0-----:R-:W-:Y:S01]  /*2a60*/  FMUL.FTZ R103, R102, R103 ;  /* 0x0000006766677220 */ /* 0x001fe20000410000 */
[----:B------:R-:W-:Y:S01]  /*2a70*/  PRMT R29, R35, 0x7632, R29 ;  /* 0x00007632231d7816 */ /* 0x000fe2000000001d */
[----:B------:R-:W-:Y:S01]  /*2a80*/  FFMA.FTZ R33, R89, R36, R32 ;  /* 0x0000002459217223 */ /* 0x000fe20000010020 */
[----:B------:R-:W-:Y:S01]  /*2a90*/  FMUL.FTZ R118, R118, R73 ;  /* 0x0000004976767220 */ /* 0x000fe20000410000 */
[----:B------:R-:W-:Y:S01]  /*2aa0*/  FADD.FTZ R31, R112, R31 ;  /* 0x0000001f701f7221 */ /* 0x000fe20000010000 */
[----:B-1----:R-:W-:Y:S01]  /*2ab0*/  FMUL.FTZ R102, R102, R37 ;  /* 0x0000002566667220 */ /* 0x002fe20000410000 */
[----:B------:R-:W-:Y:S01]  /*2ac0*/  SHF.L.U32 R32, R29, 0x10, RZ ;  /* 0x000000101d207819 */ /* 0x000fe200000006ff */
[----:B------:R-:W-:Y:S01]  /*2ad0*/  FMUL.FTZ R34, R107, R30 ;  /* 0x0000001e6b227220 */ /* 0x000fe20000410000 */
[----:B------:R-:W-:Y:S01]  /*2ae0*/  FADD.FTZ R33, R118, R33 ;  /* 0x0000002176217221 */ /* 0x000fe20000010000 */
[C---:B------:R-:W-:Y:S01]  /*2af0*/  FMUL.FTZ R38, R102.reuse, R31 ;  /* 0x0000001f66267220 */ /* 0x040fe20000410000 */
[----:B------:R-:W-:Y:S01]  /*2b00*/  SHF.L.U32 R116, R35, 0x10, RZ ;  /* 0x0000001023747819 */ /* 0x000fe200000006ff */
[-C--:B------:R-:W-:Y:S01]  /*2b10*/  FFMA.FTZ R34, R109, R28.reuse, -R34 ;  /* 0x0000001c6d227223 */ /* 0x080fe20000010822 */
[-C--:B------:R-:W-:Y:S01]  /*2b20*/  FMUL.FTZ R36, R102, R33.reuse ;  /* 0x0000002166247220 */ /* 0x080fe20000410000 */
[----:B------:R-:W-:Y:S01]  /*2b30*/  FFMA.FTZ R38, R103, R33, R38 ;  /* 0x0000002167267223 */ /* 0x000fe20000010026 */
[----:B------:R-:W-:Y:S01]  /*2b40*/  FMUL.FTZ R117, R32, R65 ;  /* 0x0000004120757220 */ /* 0x000fe20000410000 */
[----:B------:R-:W-:Y:S01]  /*2b50*/  FMUL.FTZ R28, R107, R28 ;  /* 0x0000001c6b1c7220 */ /* 0x000fe20000410000 */
[----:B------:R-:W-:Y:S01]  /*2b60*/  FFMA.FTZ R31, R103, R31, -R36 ;  /* 0x0000001f671f7223 */ /* 0x000fe20000010824 */
[----:B------:R-:W-:Y:S01]  /*2b70*/  FMUL.FTZ R116, R116, R65 ;  /* 0x0000004174747220 */ /* 0x000fe20000410000 */
[----:B------:R-:W-:Y:S01]  /*2b80*/  FADD.FTZ R122, R117, R38 ;  /* 0x00000026757a7221 */ /* 0x000fe20000010000 */
[----:B------:R-:W-:Y:S01]  /*2b90*/  FFMA.FTZ R28, R109, R30, R28 ;  /* 0x0000001e6d1c7223 */ /* 0x000fe2000001001c */
[----:B------:R-:W-:Y:S01]  /*2ba0*/  FMUL.FTZ R32, R92, R34 ;  /* 0x000000225c207220 */ /* 0x000fe20000410000 */
[----:B------:R-:W-:-:S02]  /*2bb0*/  FADD.FTZ R123, R116, R31 ;  /* 0x0000001f747b7221 */ /* 0x000fc40000010000 */
        /* <DEDUP_REMOVED lines=24> */
[----:B--2---:R-:W-:Y:S01]  /*2d40*/  FMUL.FTZ R31, R125, R33 ;  /* 0x000000217d1f7220 */ /* 0x004fe20000410000 */
        /* <DEDUP_REMOVED lines=43> */
[-C--:B-1----:R-:W-:Y:S01]  /*3000*/  FMUL.FTZ R35, R125, R33.reuse ;  /* 0x000000217d237220 */ /* 0x082fe20000410000 */
        /* <DEDUP_REMOVED lines=14> */
[-C--:B0-----:R-:W-:Y:S01]  /*30f0*/  FMUL.FTZ R34, R124, R36.reuse ;  /* 0x000000247c227220 */ /* 0x081fe20000410000 */
[----:B------:R-:W-:-:S03]  /*3100*/  FMUL.FTZ R37, R125, R36 ;  /* 0x000000247d257220 */ /* 0x000fc60000410000 */
[CC--:B-1----:R-:W-:Y:S01]  /*3110*/  FFMA.FTZ R36, R125.reuse, R35.reuse, -R34 ;  /* 0x000000237d247223 */ /* 0x0c2fe20000010822 */
[C---:B------:R-:W-:Y:S01]  /*3120*/  FFMA.FTZ R37, R124.reuse, R35, R37 ;  /* 0x000000237c257223 */ /* 0x040fe20000010025 */
[----:B------:R-:W-:Y:S01]  /*3130*/  ULEA UR7, UR8, UR7, 0x18 ;  /* 0x0000000708077291 */ /* 0x000fe2000f8ec0ff */
[-C--:B--2---:R-:W-:Y:S01]  /*3140*/  FMUL.FTZ R34, R124, R32.reuse ;  /* 0x000000207c227220 */ /* 0x084fe20000410000 */
[----:B------:R-:W-:-:S03]  /*3150*/  FMUL.FTZ R35, R125, R32 ;  /* 0x000000207d237220 */ /* 0x000fc60000410000 */
[-C--:B---3--:R-:W-:Y:S01]  /*3160*/  FFMA.FTZ R32, R125, R33.reuse, -R34 ;  /* 0x000000217d207223 */ /* 0x088fe20000010822 */
[----:B------:R-:W-:Y:S01]  /*3170*/  FFMA.FTZ R33, R124, R33, R35 ;  /* 0x000000217c217223 */ /* 0x000fe20000010023 */
[----:B------:R-:W-:Y:S01]  /*3180*/  FADD.FTZ R34, R123, R36 ;  /* 0x000000247b227221 */ /* 0x000fe20000010000 */
[----:B------:R-:W-:-:S05]  /*3190*/  FADD.FTZ R35, R122, R37 ;  /* 0x000000257a237221 */ /* 0x000fca0000010000 */
        /* <DEDUP_REMOVED lines=9> */
[----:B------:R-:W-:-:S04]  /*3230*/  FSEL R125, R125, R32, !P1 ;  /* 0x000000207d7d7208 */ /* 0x000fc80004800000 */
        /* <DEDUP_REMOVED lines=11> */
[----:B------:R-:W-:-:S03]  /*32f0*/  @P3 FMUL.FTZ R123, R91, R124 ;  /* 0x0000007c5b7b3220 */ /* 0x000fc60000410000 */
[-C--:B------:R-:W-:Y:S01]  /*3300*/  @P3 FFMA.FTZ R91, R91, R125.reuse, R122 ;  /* 0x0000007d5b5b3223 */ /* 0x080fe2000001007a */
[----:B---3--:R-:W-:Y:S01]  /*3310*/  @!P2 MOV R33, R30 ;  /* 0x0000001e0021a202 */ /* 0x008fe20000000f00 */
[----:B------:R-:W-:Y:S02]  /*3320*/  @P3 FFMA.FTZ R90, R90, R125, -R123 ;  /* 0x0000007d5a5a3223 */ /* 0x000fe4000001087b */
[----:B------:R-:W-:Y:S02]  /*3330*/  @P3 FADD.FTZ R32, R32, R91 ;  /* 0x0000005b20203221 */ /* 0x000fe40000010000 */
[----:B------:R-:W-:Y:S02]  /*3340*/  @P3 FADD.FTZ R33, R33, R90 ;  /* 0x0000005a21213221 */ /* 0x000fe40000010000 */
[C---:B------:R-:W-:Y:S02]  /*3350*/  FMUL.FTZ R35, R95.reuse, R32 ;  /* 0x000000205f237220 */ /* 0x040fe40000410000 */
[----:B------:R-:W-:-:S02]  /*3360*/  FMUL.FTZ R95, R95, R33 ;  /* 0x000000215f5f7220 */ /* 0x000fc40000410000 */
[C---:B------:R-:W-:Y:S02]  /*3370*/  FFMA.FTZ R35, R94.reuse, R33, -R35 ;  /* 0x000000215e237223 */ /* 0x040fe40000010823 */
[----:B------:R-:W-:Y:S02]  /*3380*/  FFMA.FTZ R34, R94, R32, R95 ;  /* 0x000000205e227223 */ /* 0x000fe4000001005f */
[----:B------:R-:W-:Y:S02]  /*3390*/  FADD.FTZ R35, R106, R35 ;  /* 0x000000236a237221 */ /* 0x000fe40000010000 */
[----:B------:R-:W-:Y:S02]  /*33a0*/  FADD.FTZ R34, R111, R34 ;  /* 0x000000226f227221 */ /* 0x000fe40000010000 */
[C---:B------:R-:W-:Y:S02]  /*33b0*/  FMUL.FTZ R33, R97.reuse, R35 ;  /* 0x0000002361217220 */ /* 0x040fe40000410000 */
[----:B------:R-:W-:-:S02]  /*33c0*/  FMUL.FTZ R32, R97, R34 ;  /* 0x0000002261207220 */ /* 0x000fc40000410000 */
[C---:B------:R-:W-:Y:S02]  /*33d0*/  FFMA.FTZ R33, R96.reuse, R34, R33 ;  /* 0x0000002260217223 */ /* 0x040fe40000010021 */
[----:B------:R-:W-:Y:S02]  /*33e0*/  FFMA.FTZ R91, R96, R35, -R32 ;  /* 0x00000023605b7223 */ /* 0x000fe40000010820 */
[----:B------:R-:W-:Y:S02]  /*33f0*/  FADD.FTZ R108, R108, R33 ;  /* 0x000000216c6c7221 */ /* 0x000fe40000010000 */
[----:B------:R-:W-:Y:S02]  /*3400*/  FADD.FTZ R91, R110, R91 ;  /* 0x0000005b6e5b7221 */ /* 0x000fe40000010000 */
[C---:B------:R-:W-:Y:S02]  /*3410*/  FMUL.FTZ R33, R99.reuse, R108 ;  /* 0x0000006c63217220 */ /* 0x040fe40000410000 */
[----:B------:R-:W-:-:S02]  /*3420*/  FMUL.FTZ R99, R99, R91 ;  /* 0x0000005b63637220 */ /* 0x000fc40000410000 */
[C---:B------:R-:W-:Y:S02]  /*3430*/  FFMA.FTZ R33, R98.reuse, R91, -R33 ;  /* 0x0000005b62217223 */ /* 0x040fe40000010821 */
[----:B------:R-:W-:Y:S02]  /*3440*/  FFMA.FTZ R90, R98, R108, R99 ;  /* 0x0000006c625a7223 */ /* 0x000fe40000010063 */
[----:B------:R-:W-:Y:S02]  /*3450*/  FADD.FTZ R95, R114, R33 ;  /* 0x00000021725f7221 */ /* 0x000fe40000010000 */
[----:B------:R-:W-:Y:S02]  /*3460*/  FADD.FTZ R90, R113, R90 ;  /* 0x0000005a715a7221 */ /* 0x000fe40000010000 */
[C---:B------:R-:W-:Y:S01]  /*3470*/  FMUL.FTZ R33, R101.reuse, R95 ;  /* 0x0000005f65217220 */ /* 0x040fe20000410000 */
[----:B------:R-:W-:Y:S01]  /*3480*/  LEA R84, P1, R60, R84, 0x1 ;  /* 0x000000543c547211 */ /* 0x000fe200078208ff */
[----:B------:R-:W-:-:S02]  /*3490*/  FMUL.FTZ R32, R101, R90 ;  /* 0x0000005a65207220 */ /* 0x000fc40000410000 */
[C---:B------:R-:W-:Y:S01]  /*34a0*/  FFMA.FTZ R94, R100.reuse, R90, R33 ;  /* 0x0000005a645e7223 */ /* 0x040fe20000010021 */
[----:B------:R-:W-:Y:S01]  /*34b0*/  IADD3.X R85, PT, PT, R85, R14, RZ, P1, !PT ;  /* 0x0000000e55557210 */ /* 0x000fe20000ffe4ff */
[----:B------:R-:W-:Y:S02]  /*34c0*/  FFMA.FTZ R33, R100, R95, -R32 ;  /* 0x0000005f64217223 */ /* 0x000fe40000010820 */
[----:B------:R-:W-:Y:S01]  /*34d0*/  FADD.FTZ R94, R119, R94 ;  /* 0x0000005e775e7221 */ /* 0x000fe20000010000 */
[----:B------:R-:W-:Y:S01]  /*34e0*/  ISETP.NE.AND P1, PT, R10, RZ, PT ;  /* 0x000000ff0a00720c */ /* 0x000fe20003f25270 */
[----:B------:R-:W-:Y:S02]  /*34f0*/  FADD.FTZ R120, R120, R33 ;  /* 0x0000002178787221 */ /* 0x000fe40000010000 */
[----:B------:R-:W-:Y:S01]  /*3500*/  FMUL.FTZ R32, R107, R94 ;  /* 0x0000005e6b207220 */ /* 0x000fe20000410000 */
[----:B------:R-:W-:Y:S01]  /*3510*/  FMUL.FTZ R33, R37, R31 ;  /* 0x0000001f25217220 */ /* 0x000fe20000410000 */
[----:B------:R-:W-:-:S02]  /*3520*/  FMUL.FTZ R107, R107, R120 ;  /* 0x000000786b6b7220 */ /* 0x000fc40000410000 */
[----:B------:R-:W-:Y:S01]  /*3530*/  FFMA.FTZ R96, R109, R120, -R32 ;  /* 0x000000786d607223 */ /* 0x000fe20000010820 */
[CC--:B------:R-:W-:Y:S01]  /*3540*/  FMUL.FTZ R32, R37.reuse, R30.reuse ;  /* 0x0000001e25207220 */ /* 0x0c0fe20000410000 */
[C---:B------:R-:W-:Y:S01]  /*3550*/  FFMA.FTZ R97, R36.reuse, R30, -R33 ;  /* 0x0000001e24617223 */ /* 0x040fe20000010821 */
[C---:B------:R-:W-:Y:S01]  /*3560*/  FMUL.FTZ R30, R37.reuse, R28 ;  /* 0x0000001c251e7220 */ /* 0x040fe20000410000 */
[----:B------:R-:W-:Y:S01]  /*3570*/  FMUL.FTZ R33, R37, R29 ;  /* 0x0000001d25217220 */ /* 0x000fe20000410000 */
[----:B------:R-:W-:Y:S01]  /*3580*/  FFMA.FTZ R98, R109, R94, R107 ;  /* 0x0000005e6d627223 */ /* 0x000fe2000001006b */
[----:B------:R-:W-:Y:S01]  /*3590*/  FADD.FTZ R121, R121, R96 ;  /* 0x0000006079797221 */ /* 0x000fe20000010000 */
[C---:B------:R-:W-:Y:S01]  /*35a0*/  FFMA.FTZ R32, R36.reuse, R31, R32 ;  /* 0x0000001f24207223 */ /* 0x040fe20000010020 */
[----:B------:R-:W-:Y:S01]  /*35b0*/  BSSY.RECONVERGENT B0, `(.L_x_2231) ;  /* 0x000000f000007945 */ /* 0x000fe20003800200 */
[C---:B------:R-:W-:Y:S01]  /*35c0*/  FFMA.FTZ R29, R36.reuse, R29, R30 ;  /* 0x0000001d241d7223 */ /* 0x040fe2000001001e */
[----:B------:R-:W-:Y:S01]  /*35d0*/  FFMA.FTZ R28, R36, R28, -R33 ;  /* 0x0000001c241c7223 */ /* 0x000fe20000010821 */
        /* <DEDUP_REMOVED lines=12> */
.L_x_2232:
[----:B------:R-:W-:Y:S05]  /*36a0*/  BSYNC.RECONVERGENT B0 ;  /* 0x0000000000007941 */ /* 0x000fea0003800200 */
.L_x_2231:
[-C--:B------:R-:W-:Y:S01]  /*36b0*/  FMUL.FTZ R92, R92, R36.reuse ;  /* 0x000000245c5c7220 */ /* 0x080fe20000410000 */
[----:B------:R-:W-:Y:S01]  /*36c0*/  FFMA.FTZ R38, R93, R36, R38 ;  /* 0x000000245d267223 */ /* 0x000fe20000010026 */
[C---:B0----5:R-:W-:Y:S01]  /*36d0*/  FMUL.FTZ R29, R87.reuse, R34 ;  /* 0x00000022571d7220 */ /* 0x061fe20000410000 */
[----:B------:R-:W-:Y:S01]  /*36e0*/  FMUL.FTZ R31, R87, R90 ;  /* 0x0000005a571f7220 */ /* 0x000fe20000410000 */
[----:B------:R-:W-:Y:S01]  /*36f0*/  FFMA.FTZ R93, R93, R121, -R92 ;  /* 0x000000795d5d7223 */ /* 0x000fe2000001085c */
[----:B------:R-:W-:Y:S01]  /*3700*/  FADD.FTZ R38, R105, R38 ;  /* 0x0000002669267221 */ /* 0x000fe20000010000 */
        /* <DEDUP_REMOVED lines=8> */
[----:B------:R-:W-:Y:S01]  /*3790*/  UIADD3 UR5, UPT, UPT, UR5, 0x1, URZ ;  /* 0x0000000105057890 */ /* 0x000fe2000fffe0ff */
[-C--:B------:R-:W-:Y:S01]  /*37a0*/  FMUL.FTZ R31, R87, R38.reuse ;  /* 0x00000026571f7220 */ /* 0x080fe20000410000 */
[----:B------:R-:W-:Y:S01]  /*37b0*/  FFMA.FTZ R89, R89, R38, R30 ;  /* 0x0000002659597223 */ /* 0x000fe2000001001e */
[----:B------:R-:W-:Y:S01]  /*37c0*/  FADD.FTZ R35, R112, R29 ;  /* 0x0000001d70237221 */ /* 0x000fe20000010000 */
[----:B------:R-:W-:Y:S01]  /*37d0*/  UISETP.NE.AND UP0, UPT, UR5, URZ, UPT ;  /* 0x000000ff0500728c */ /* 0x000fe2000bf05270 */
[C---:B------:R-:W-:Y:S01]  /*37e0*/  FMUL.FTZ R108, R87.reuse, R108 ;  /* 0x0000006c576c7220 */ /* 0x040fe20000410000 */
[----:B------:R-:W-:Y:S01]  /*37f0*/  FADD.FTZ R89, R118, R89 ;  /* 0x0000005976597221 */ /* 0x000fe20000010000 */
[C---:B------:R-:W-:Y:S01]  /*3800*/  FMUL.FTZ R28, R102.reuse, R35 ;  /* 0x00000023661c7220 */ /* 0x040fe20000410000 */
[C---:B------:R-:W-:Y:S01]  /*3810*/  FMUL.FTZ R33, R87.reuse, R94 ;  /* 0x0000005e57217220 */ /* 0x040fe20000410000 */
[----:B------:R-:W-:Y:S01]  /*3820*/  FMUL.FTZ R29, R87, R36 ;  /* 0x00000024571d7220 */ /* 0x000fe20000410000 */
[-C--:B------:R-:W-:Y:S01]  /*3830*/  FMUL.FTZ R102, R102, R89.reuse ;  /* 0x0000005966667220 */ /* 0x080fe20000410000 */
[C---:B------:R-:W-:Y:S01]  /*3840*/  FFMA.FTZ R28, R103.reuse, R89, R28 ;  /* 0x00000059671c7223 */ /* 0x040fe2000001001c */
[C---:B------:R-:W-:Y:S01]  /*3850*/  FFMA.FTZ R108, R86.reuse, R91, -R108 ;  /* 0x0000005b566c7223 */ /* 0x040fe2000001086c */
        /* <DEDUP_REMOVED lines=23> */
.L_x_2230:
[----:B------:R-:W-:Y:S01]  /*39d0*/  BAR.SYNC.DEFER_BLOCKING 0x0 ;  /* 0x0000000000007b1d */ /* 0x000fe20000010000 */
[----:B------:R-:W-:-:S04]  /*39e0*/  SHF.L.U32 R39, R2, 0x8, RZ ;  /* 0x0000000802277819 */ /* 0x000fc800000006ff */
[C---:B------:R-:W-:Y:S01]  /*39f0*/  IADD3 R31, P0, PT, R39.reuse, R56, RZ ;  /* 0x00000038271f7210 */ /* 0x040fe20007f1e0ff */
[----:B------:R-:W0:Y:S01]  /*3a00*/  LDCU UR4, c[0x0][0x394] ;  /* 0x00007280ff0477ac */ /* 0x000e220008000800 */
[----:B------:R-:W-:Y:S02]  /*3a10*/  IADD3 R29, P1, PT, R39, R54, RZ ;  /* 0x00000036271d7210 */ /* 0x000fe40007f3e0ff */
        /* <DEDUP_REMOVED lines=8> */
[----:B------:R-:W-:Y:S02]  /*3aa0*/  F2FP.BF16.F32.PACK_AB R29, R27, R40 ;  /* 0x000000281b1d723e */ /* 0x000fe400000010ff */
[----:B------:R-:W-:-:S05]  /*3ab0*/  F2FP.BF16.F32.PACK_AB R28, R41, R42 ;  /* 0x0000002a291c723e */ /* 0x000fca00000010ff */
[----:B------:R1:W-:Y:S01]  /*3ac0*/  STG.E.128 desc[UR16][R36.64], R28 ;  /* 0x0000001c24007986 */ /* 0x0003e2000c101d10 */
[----:B------:R-:W-:Y:S06]  /*3ad0*/  BAR.SYNC.DEFER_BLOCKING 0x0 ;  /* 0x0000000000007b1d */ /* 0x000fec0000010000 */
[----:B------:R-:W2:Y:S01]  /*3ae0*/  LDG.E.128 R32, desc[UR16][R32.64] ;  /* 0x0000001020207981 */ /* 0x000ea2000c1e1d00 */
[----:B------:R-:W-:Y:S02]  /*3af0*/  IADD3 R39, P0, PT, R39, R52, RZ ;  /* 0x0000003427277210 */ /* 0x000fe40007f1e0ff */
[----:B------:R-:W-:-:S02]  /*3b00*/  IADD3 R2, PT, PT, R2, 0x1, RZ ;  /* 0x0000000102027810 */ /* 0x000fc40007ffe0ff */
[----:B------:R-:W-:Y:S02]  /*3b10*/  IADD3 R16, P1, PT, R16, 0x400, RZ ;  /* 0x0000040010107810 */ /* 0x000fe40007f3e0ff */
[----:B------:R-:W-:Y:S02]  /*3b20*/  IADD3 R18, P2, PT, R18, 0x200, RZ ;  /* 0x0000020012127810 */ /* 0x000fe40007f5e0ff */
[----:B------:R-:W-:Y:S02]  /*3b30*/  IADD3 R20, P3, PT, R20, 0x200, RZ ;  /* 0x0000020014147810 */ /* 0x000fe40007f7e0ff */
[----:B------:R-:W-:Y:S02]  /*3b40*/  IADD3.X R15, PT, PT, RZ, R15, RZ, P1, !PT ;  /* 0x0000000fff0f7210 */ /* 0x000fe40000ffe4ff */
[----:B------:R-:W-:Y:S02]  /*3b50*/  IADD3.X R17, PT, PT, RZ, R17, RZ, P2, !PT ;  /* 0x00000011ff117210 */ /* 0x000fe400017fe4ff */
[----:B------:R-:W-:Y:S01]  /*3b60*/  IADD3.X R19, PT, PT, RZ, R19, RZ, P3, !PT ;  /* 0x00000013ff137210 */ /* 0x000fe20001ffe4ff */
[----:B------:R-:W-:Y:S01]  /*3b70*/  BAR.SYNC.DEFER_BLOCKING 0x0 ;  /* 0x0000000000007b1d */ /* 0x000fe20000010000 */
[----:B--2---:R-:W-:-:S02]  /*3b80*/  SHF.L.U32 R59, R33, 0x10, RZ ;  /* 0x00000010213b7819 */ /* 0x004fc400000006ff */
[----:B------:R-:W-:Y:S02]  /*3b90*/  PRMT R33, R33, 0x7632, R33 ;  /* 0x0000763221217816 */ /* 0x000fe40000000021 */
[----:B------:R-:W-:Y:S01]  /*3ba0*/  SHF.L.U32 R63, R34, 0x10, RZ ;  /* 0x00000010223f7819 */ /* 0x000fe200000006ff */
[----:B------:R-:W-:Y:S01]  /*3bb0*/  FMUL.FTZ R61, R59, -1.4426950216293334961 ;  /* 0xbfb8aa3b3b3d7820 */ /* 0x000fe20000410000 */
[----:B-1----:R-:W-:Y:S02]  /*3bc0*/  PRMT R30, R35, 0x7632, R30 ;  /* 0x00007632231e7816 */ /* 0x002fe4000000001e */
[----:B------:R-:W-:Y:S01]  /*3bd0*/  SHF.L.U32 R38, R32, 0x10, RZ ;  /* 0x0000001020267819 */ /* 0x000fe200000006ff */
[----:B------:R-:W-:Y:S01]  /*3be0*/  FMUL.FTZ R64, R63, -1.4426950216293334961 ;  /* 0xbfb8aa3b3f407820 */ /* 0x000fe20000410000 */
[----:B------:R-:W-:Y:S01]  /*3bf0*/  PRMT R34, R34, 0x7632, R34 ;  /* 0x0000763222227816 */ /* 0x000fe20000000022 */
[----:B------:R-:W1:Y:S01]  /*3c00*/  MUFU.EX2 R61, R61 ;  /* 0x0000003d003d7308 */ /* 0x000e620000000800 */
[----:B------:R-:W-:Y:S01]  /*3c10*/  PRMT R32, R32, 0x7632, R32 ;  /* 0x0000763220207816 */ /* 0x000fe20000000020 */
[----:B------:R-:W-:Y:S01]  /*3c20*/  FMUL.FTZ R43, R38, -1.4426950216293334961 ;  /* 0xbfb8aa3b262b7820 */ /* 0x000fe20000410000 */
[----:B------:R-:W-:-:S02]  /*3c30*/  SHF.L.U32 R33, R33, 0x10, RZ ;  /* 0x0000001021217819 */ /* 0x000fc400000006ff */
[----:B------:R-:W-:Y:S02]  /*3c40*/  SHF.L.U32 R37, R35, 0x10, RZ ;  /* 0x0000001023257819 */ /* 0x000fe400000006ff */
[----:B------:R-:W-:Y:S01]  /*3c50*/  SHF.L.U32 R66, R30, 0x10, RZ ;  /* 0x000000101e427819 */ /* 0x000fe200000006ff */
[----:B------:R-:W-:Y:S01]  /*3c60*/  FMUL.FTZ R29, R33, -1.4426950216293334961 ;  /* 0xbfb8aa3b211d7820 */ /* 0x000fe20000410000 */
[----:B------:R-:W-:Y:S01]  /*3c70*/  SHF.L.U32 R35, R34, 0x10, RZ ;  /* 0x0000001022237819 */ /* 0x000fe200000006ff */
[----:B------:R-:W-:Y:S01]  /*3c80*/  FMUL.FTZ R31, R37, -1.4426950216293334961 ;  /* 0xbfb8aa3b251f7820 */ /* 0x000fe20000410000 */
[----:B------:R-:W-:Y:S01]  /*3c90*/  SHF.L.U32 R32, R32, 0x10, RZ ;  /* 0x0000001020207819 */ /* 0x000fe200000006ff */
[----:B------:R-:W-:Y:S01]  /*3ca0*/  FMUL.FTZ R34, R66, -1.4426950216293334961 ;  /* 0xbfb8aa3b42227820 */ /* 0x000fe20000410000 */
[----:B------:R-:W2:Y:S01]  /*3cb0*/  MUFU.EX2 R43, R43 ;  /* 0x0000002b002b7308 */ /* 0x000ea20000000800 */
[----:B------:R-:W-:Y:S02]  /*3cc0*/  FMUL.FTZ R30, R35, -1.4426950216293334961 ;  /* 0xbfb8aa3b231e7820 */ /* 0x000fe40000410000 */
[----:B------:R-:W-:Y:S01]  /*3cd0*/  FMUL.FTZ R28, R32, -1.4426950216293334961 ;  /* 0xbfb8aa3b201c7820 */ /* 0x000fe20000410000 */
[----:B-1----:R-:W-:-:S04]  /*3ce0*/  FADD.FTZ R61, R61, 1 ;  /* 0x3f8000003d3d7421 */ /* 0x002fc80000010000 */
[----:B------:R-:W1:Y:S08]  /*3cf0*/  MUFU.EX2 R36, R31 ;  /* 0x0000001f00247308 */ /* 0x000e700000000800 */
[----:B------:R-:W3:Y:S01]  /*3d00*/  MUFU.EX2 R29, R29 ;  /* 0x0000001d001d7308 */ /* 0x000ee20000000800 */
[----:B--2---:R-:W-:-:S07]  /*3d10*/  FADD.FTZ R43, R43, 1 ;  /* 0x3f8000002b2b7421 */ /* 0x004fce0000010000 */
[----:B------:R3:W2:Y:S01]  /*3d20*/  MUFU.EX2 R67, R34 ;  /* 0x0000002200437308 */ /* 0x0006a20000000800 */
[----:B-1----:R-:W-:-:S07]  /*3d30*/  FADD.FTZ R65, R36, 1 ;  /* 0x3f80000024417421 */ /* 0x002fce0000010000 */
[----:B------:R-:W1:Y:S01]  /*3d40*/  MUFU.EX2 R31, R30 ;  /* 0x0000001e001f7308 */ /* 0x000e620000000800 */
[----:B---3--:R-:W-:Y:S01]  /*3d50*/  FADD.FTZ R34, R29, 1 ;  /* 0x3f8000001d227421 */ /* 0x008fe20000010000 */
[----:B------:R-:W-:-:S06]  /*3d60*/  IADD3.X R29, PT, PT, RZ, R3, RZ, P0, !PT ;  /* 0x00000003ff1d7210 */ /* 0x000fcc00007fe4ff */
[----:B------:R-:W3:Y:S01]  /*3d70*/  MUFU.EX2 R64, R64 ;  /* 0x0000004000407308 */ /* 0x000ee20000000800 */
[----:B--2---:R-:W-:-:S07]  /*3d80*/  FADD.FTZ R67, R67, 1 ;  /* 0x3f80000043437421 */ /* 0x004fce0000010000 */
[----:B------:R-:W2:Y:S01]  /*3d90*/  MUFU.EX2 R28, R28 ;  /* 0x0000001c001c7308 */ /* 0x000ea20000000800 */
[----:B-1----:R-:W-:-:S07]  /*3da0*/  FADD.FTZ R36, R31, 1 ;  /* 0x3f8000001f247421 */ /* 0x002fce0000010000 */
[----:B------:R-:W-:Y:S01]  /*3db0*/  MUFU.RCP R34, R34 ;  /* 0x0000002200227308 */ /* 0x000fe20000001000 */
[----:B---3--:R-:W-:-:S07]  /*3dc0*/  FADD.FTZ R64, R64, 1 ;  /* 0x3f80000040407421 */ /* 0x008fce0000010000 */
[----:B------:R-:W1:Y:S01]  /*3dd0*/  MUFU.RCP R67, R67 ;  /* 0x0000004300437308 */ /* 0x000e620000001000 */
[----:B--2---:R-:W-:Y:S01]  /*3de0*/  FADD.FTZ R30, R28, 1 ;  /* 0x3f8000001c1e7421 */ /* 0x004fe20000010000 */
[----:B------:R-:W-:-:S04]  /*3df0*/  LEA R28, P0, R39, R44, 0x1 ;  /* 0x0000002c271c7211 */ /* 0x000fc800078008ff */
[----:B------:R-:W-:Y:S02]  /*3e00*/  LEA.HI.X R29, R39, R45, R29, 0x1, P0 ;  /* 0x0000002d271d7211 */ /* 0x000fe400000f0c1d */
[----:B------:R-:W2:Y:S01]  /*3e10*/  MUFU.RCP R70, R65 ;  /* 0x0000004100467308 */ /* 0x000ea20000001000 */
[----:B0-----:R-:W-:-:S07]  /*3e20*/  ISETP.GE.AND P0, PT, R2, UR4, PT ;  /* 0x0000000402007c0c */ /* 0x001fce000bf06270 */
        /* <DEDUP_REMOVED lines=10> */
[----:B------:R0:W3:Y:S01]  /*3ed0*/  MUFU.RCP R69, R30 ;  /* 0x0000001e00457308 */ /* 0x0000e20000001000 */
[----:B-1----:R-:W-:Y:S01]  /*3ee0*/  FMUL.FTZ R59, R59, R68 ;  /* 0x000000443b3b7220 */ /* 0x002fe20000410000 */
[----:B0-----:R-:W-:Y:S01]  /*3ef0*/  FMUL.FTZ R30, R33, R34 ;  /* 0x00000022211e7220 */ /* 0x001fe20000410000 */
[----:B------:R-:W-:Y:S01]  /*3f00*/  FMUL.FTZ R34, R35, R36 ;  /* 0x0000002423227220 */ /* 0x000fe20000410000 */
[----:B--2---:R-:W-:Y:S02]  /*3f10*/  FMUL.FTZ R63, R63, R64 ;  /* 0x000000403f3f7220 */ /* 0x004fe40000410000 */
[----:B------:R-:W-:Y:S01]  /*3f20*/  FMUL.FTZ R30, R30, R27 ;  /* 0x0000001b1e1e7220 */ /* 0x000fe20000410000 */
[----:B------:R-:W-:Y:S01]  /*3f30*/  FMUL.FTZ R23, R34, R25 ;  /* 0x0000001922177220 */ /* 0x000fe20000410000 */
[----:B------:R-:W-:Y:S01]  /*3f40*/  FMUL.FTZ R26, R63, R26 ;  /* 0x0000001a3f1a7220 */ /* 0x000fe20000410000 */
[----:B------:R-:W-:Y:S01]  /*3f50*/  FMUL.FTZ R25, R59, R40 ;  /* 0x000000283b197220 */ /* 0x000fe20000410000 */
[----:B---3--:R-:W-:Y:S01]  /*3f60*/  FMUL.FTZ R32, R32, R69 ;  /* 0x0000004520207220 */ /* 0x008fe20000410000 */
[----:B------:R-:W-:-:S02]  /*3f70*/  F2FP.BF16.F32.PACK_AB R27, R66, R37 ;  /* 0x00000025421b723e */ /* 0x000fc400000010ff */
[----:B------:R-:W-:Y:S01]  /*3f80*/  F2FP.BF16.F32.PACK_AB R26, R23, R26 ;  /* 0x0000001a171a723e */ /* 0x000fe200000010ff */
[----:B------:R-:W-:Y:S01]  /*3f90*/  FMUL.FTZ R24, R32, R41 ;  /* 0x0000002920187220 */ /* 0x000fe20000410000 */
[----:B------:R-:W-:-:S04]  /*3fa0*/  F2FP.BF16.F32.PACK_AB R25, R30, R25 ;  /* 0x000000191e19723e */ /* 0x000fc800000010ff */
[----:B------:R-:W-:-:S05]  /*3fb0*/  F2FP.BF16.F32.PACK_AB R24, R24, R31 ;  /* 0x0000001f1818723e */ /* 0x000fca00000010ff */
[----:B------:R0:W-:Y:S01]  /*3fc0*/  STG.E.128 desc[UR16][R28.64], R24 ;  /* 0x000000181c007986 */ /* 0x0001e2000c101d10 */
[----:B------:R-:W-:Y:S05]  /*3fd0*/  @!P0 BRA `(.L_x_2234) ;  /* 0xffffffc800308947 */ /* 0x000fea000383ffff */
[----:B------:R-:W-:Y:S05]  /*3fe0*/  EXIT ;  /* 0x000000000000794d */ /* 0x000fea0003800000 */
.L_x_2235:
        /* <DEDUP_REMOVED lines=9> */
.L_x_5059:


//--------------------- .text._Z25selective_scan_fwd_kernelI32Selective_Scan_fwd_kernel_traitsILi32ELi8ELi1ELb1ELb1ELb1ELb0EN3c108BFloat16ENS1_7complexIfEEEEv13SSMParamsBase --------------------------
	.section	.text._Z25selective_scan_fwd_kernelI32Selective_Scan_fwd_kernel_traitsILi32ELi8ELi1ELb1ELb1ELb1ELb0EN3c108BFloat16ENS1_7complexIfEEEEv13SSMParamsBase,"ax",@progbits
	.align	128
        .global         _Z25selective_scan_fwd_kernelI32Selective_Scan_fwd_kernel_traitsILi32ELi8ELi1ELb1ELb1ELb1ELb0EN3c108BFloat16ENS1_7complexIfEEEEv13SSMParamsBase
        .type           _Z25selective_scan_fwd_kernelI32Selective_Scan_fwd_kernel_traitsILi32ELi8ELi1ELb1ELb1ELb1ELb0EN3c108BFloat16ENS1_7complexIfEEEEv13SSMParamsBase,@function
        .size           _Z25selective_scan_fwd_kernelI32Selective_Scan_fwd_kernel_traitsILi32ELi8ELi1ELb1ELb1ELb1ELb0EN3c108BFloat16ENS1_7complexIfEEEEv13SSMParamsBase,(.L_x_5060 - _Z25selective_scan_fwd_kernelI32Selective_Scan_fwd_kernel_traitsILi32ELi8ELi1ELb1ELb1ELb1ELb0EN3c108BFloat16ENS1_7complexIfEEEEv13SSMParamsBase)
        .other          _Z25selective_scan_fwd_kernelI32Selective_Scan_fwd_kernel_traitsILi32ELi8ELi1ELb1ELb1ELb1ELb0EN3c108BFloat16ENS1_7complexIfEEEEv13SSMParamsBase,@"STO_CUDA_ENTRY STV_DEFAULT"
_Z25selective_scan_fwd_kernelI32Selective_Scan_fwd_kernel_traitsILi32ELi8ELi1ELb1ELb1ELb1ELb0EN3c108BFloat16ENS1_7complexIfEEEEv13SSMParamsBase:
.text._Z25selective_scan_fwd_kernelI32Selective_Scan_fwd_kernel_traitsILi32ELi8ELi1ELb1ELb1ELb1ELb0EN3c108BFloat16ENS1_7complexIfEEEEv13SSMParamsBase:
        /* <DEDUP_REMOVED lines=46> */
[----:B------:R-:W-:Y:S01]  /*02e0*/  ISETP.NE.AND P1, PT, R8, RZ, PT ;  /* 0x000000ff0800720c */ /* 0x000fe20003f25270 */
[----:B------:R-:W-:Y:S01]  /*02f0*/  UIMAD.WIDE.U32 UR4, UR20, UR8, URZ ;  /* 0x00000008140472a5 */ /* 0x000fe2000f8e00ff */
[----:B------:R-:W-:-:S05]  /*0300*/  ISETP.GE.AND P2, PT, R0, RZ, PT ;  /* 0x000000ff0000720c */ /* 0x000fca0003f46270 */
[----:B------:R-:W-:Y:S02]  /*0310*/  @P0 IADD3 R7, PT, PT, R7, 0x1, RZ ;  /* 0x0000000107070810 */ /* 0x000fe40007ffe0ff */
[----:B0-----:R-:W-:Y:S01]  /*0320*/  ISETP.GE.AND P0, PT, R21, 0x1, PT ;  /* 0x000000011500780c */ /* 0x001fe20003f06270 */
[----:B------:R-:W-:Y:S02]  /*0330*/  UIMAD UR9, UR20, UR9, UR5 ;  /* 0x00000009140972a4 */ /* 0x000fe4000f8e0205 */
[----:B------:R-:W-:Y:S01]  /*0340*/  UIMAD UR8, UR20, UR13, UR7 ;  /* 0x0000000d140872a4 */ /* 0x000fe2000f8e0207 */
[----:B------:R-:W-:Y:S02]  /*0350*/  MOV R0, R7 ;  /* 0x0000000700007202 */ /* 0x000fe40000000f00 */
[----:B------:R-:W-:Y:S02]  /*0360*/  MOV R3, UR5 ;  /* 0x0000000500037c02 */ /* 0x000fe40008000f00 */
[----:B------:R-:W-:-:S02]  /*0370*/  MOV R4, UR6 ;  /* 0x0000000600047c02 */ /* 0x000fc40008000f00 */
[----:B------:R-:W-:Y:S01]  /*0380*/  MOV R5, UR7 ;  /* 0x0000000700057c02 */ /* 0x000fe20008000f00 */
[----:B------:R-:W0:Y:S01]  /*0390*/  LDCU.64 UR6, c[0x0][0x3d0] ;  /* 0x00007a00ff0677ac */ /* 0x000e220008000a00 */
[----:B------:R-:W-:Y:S02]  /*03a0*/  MOV R2, UR4 ;  /* 0x0000000400027c02 */ /* 0x000fe40008000f00 */
[----:B------:R-:W-:Y:S02]  /*03b0*/  MOV R3, UR9 ;  /* 0x0000000900037c02 */ /* 0x000fe40008000f00 */
[----:B------:R-:W-:Y:S02]  /*03c0*/  MOV R5, UR8 ;  /* 0x0000000800057c02 */ /* 0x000fe40008000f00 */
[----:B------:R-:W-:Y:S02]  /*03d0*/  @!P2 IADD3 R0, PT, PT, -R0, RZ, RZ ;  /* 0x000000ff0000a210 */ /* 0x000fe40007ffe1ff */
[----:B------:R-:W-:Y:S01]  /*03e0*/  @!P1 LOP3.LUT R0, RZ, R8, RZ, 0x33, !PT ;  /* 0x00000008ff009212 */ /* 0x000fe200078e33ff */
[----:B012---:R-:W-:Y:S06]  /*03f0*/  @!P0 EXIT ;  /* 0x000000000000894d */ /* 0x007fec0003800000 */
[C---:B------:R-:W-:Y:S01]  /*0400*/  IMAD.WIDE.U32 R2, R9.reuse, UR10, R2 ;  /* 0x0000000a09027c25 */ /* 0x040fe2000f8e0002 */
[----:B------:R-:W0:Y:S01]  /*0410*/  LDC.64 R22, c[0x0][0x428] ;  /* 0x00010a00ff167b82 */ /* 0x000e220000000a00 */
[----:B------:R-:W1:Y:S01]  /*0420*/  S2R R44, SR_TID.X ;  /* 0x00000000002c7919 */ /* 0x000e620000002100 */
[----:B------:R-:W-:Y:S01]  /*0430*/  UIMAD.WIDE.U32 UR4, UR20, UR16, URZ ;  /* 0x00000010140472a5 */ /* 0x000fe2000f8e00ff */
[C---:B------:R-:W-:Y:S01]  /*0440*/  IMAD R49, R9.reuse, UR11, R3 ;  /* 0x0000000b09317c24 */ /* 0x040fe2000f8e0203 */
[C---:B------:R-:W-:Y:S01]  /*0450*/  LEA R48, P0, R2.reuse, R12, 0x1 ;  /* 0x0000000c02307211 */ /* 0x040fe200078008ff */
[C---:B------:R-:W-:Y:S01]  /*0460*/  IMAD.WIDE.U32 R4, R9.reuse, UR14, R4 ;  /* 0x0000000e09047c25 */ /* 0x040fe2000f8e0004 */
[----:B------:R-:W-:Y:S01]  /*0470*/  SHF.R.S32.HI R11, RZ, 0x1f, R0 ;  /* 0x0000001fff0b7819 */ /* 0x000fe20000011400 */
[----:B------:R-:W-:Y:S01]  /*0480*/  UIMAD UR5, UR20, UR17, UR5 ;  /* 0x00000011140572a4 */ /* 0x000fe2000f8e0205 */
[----:B------:R-:W-:Y:S01]  /*0490*/  LEA.HI.X R49, R2, R13, R49, 0x1, P0 ;  /* 0x0000000d02317211 */ /* 0x000fe200000f0c31 */
[----:B------:R-:W2:Y:S01]  /*04a0*/  LDC.64 R26, c[0x0][0x3a0] ;  /* 0x0000e800ff1a7b82 */ /* 0x000ea20000000a00 */
[----:B------:R-:W-:Y:S01]  /*04b0*/  IMAD R51, R9, UR15, R5 ;  /* 0x0000000f09337c24 */ /* 0x000fe2000f8e0205 */
[C---:B------:R-:W-:Y:S01]  /*04c0*/  LEA R50, P0, R4.reuse, R14, 0x1 ;  /* 0x0000000e04327211 */ /* 0x040fe200078008ff */
[-C--:B------:R-:W-:Y:S01]  /*04d0*/  IMAD R3, R11, R52.reuse, RZ ;  /* 0x000000340b037224 */ /* 0x080fe200078e02ff */
[----:B------:R-:W-:Y:S01]  /*04e0*/  MOV R41, RZ ;  /* 0x000000ff00297202 */ /* 0x000fe20000000f00 */
[----:B------:R-:W3:Y:S01]  /*04f0*/  LDCU.U8 UR8, c[0x0][0x39e] ;  /* 0x000073c0ff0877ac */ /* 0x000ee20008000000 */
[----:B------:R-:W-:Y:S01]  /*0500*/  LEA.HI.X R51, R4, R15, R51, 0x1, P0 ;  /* 0x0000000f04337211 */ /* 0x000fe200000f0c33 */
[C---:B------:R-:W-:Y:S01]  /*0510*/  IMAD R53, R0.reuse, R53, R3 ;  /* 0x0000003500357224 */ /* 0x040fe200078e0203 */
[----:B------:R-:W4:Y:S01]  /*0520*/  LDC.64 R12, c[0x0][0x3e8] ;  /* 0x0000fa00ff0c7b82 */ /* 0x000f220000000a00 */
[----:B------:R-:W-:Y:S01]  /*0530*/  IMAD.WIDE.U32 R2, R0, R52, UR4 ;  /* 0x0000000400027e25 */ /* 0x000fe2000f8e0034 */
[----:B------:R-:W-:Y:S01]  /*0540*/  UIMAD.WIDE.U32 UR4, UR20, UR6, URZ ;  /* 0x00000006140472a5 */ /* 0x000fe2000f8e00ff */
[----:B------:R-:W3:Y:S01]  /*0550*/  LDCU UR6, c[0x0][0x38c] ;  /* 0x00007180ff0677ac */ /* 0x000ee20008000800 */
[----:B------:R-:W-:Y:S01]  /*0560*/  LEA R52, P1, R2, R16, 0x1 ;  /* 0x0000001002347211 */ /* 0x000fe200078208ff */
[----:B0-----:R-:W-:-:S03]  /*0570*/  IMAD.WIDE.U32 R6, R9, R22, RZ ;  /* 0x0000001609067225 */ /* 0x001fc600078e00ff */
[----:B------:R-:W0:Y:S01]  /*0580*/  LDC R8, c[0x0][0x384] ;  /* 0x0000e100ff087b82 */ /* 0x000e220000000800 */
[----:B------:R-:W-:Y:S01]  /*0590*/  UIMAD UR5, UR20, UR7, UR5 ;  /* 0x00000007140572a4 */ /* 0x000fe2000f8e0205 */
[----:B------:R-:W-:Y:S01]  /*05a0*/  IADD3 R53, PT, PT, R3, R53, RZ ;  /* 0x0000003503357210 */ /* 0x000fe20007ffe0ff */
[----:B------:R-:W-:-:S03]  /*05b0*/  IMAD R7, R9, R23, R7 ;  /* 0x0000001709077224 */ /* 0x000fc600078e0207 */
[----:B------:R-:W-:Y:S02]  /*05c0*/  LEA.HI.X R53, R2, R17, R53, 0x1, P1 ;  /* 0x0000001102357211 */ /* 0x000fe400008f0c35 */
[----:B------:R-:W1:Y:S01]  /*05d0*/  LDC.64 R24, c[0x0][0x420] ;  /* 0x00010800ff187b82 */ /* 0x000e620000000a00 */
[----:B--2---:R-:W-:-:S07]  /*05e0*/  IMAD.WIDE.U32 R42, R9, R26, RZ ;  /* 0x0000001a092a7225 */ /* 0x004fce00078e00ff */
[----:B------:R-:W2:Y:S01]  /*05f0*/  LDC.64 R18, c[0x0][0x450] ;  /* 0x00011400ff127b82 */ /* 0x000ea20000000a00 */
[-C--:B----4-:R-:W-:Y:S02]  /*0600*/  IMAD R11, R11, R12.reuse, RZ ;  /* 0x0000000c0b0b7224 */ /* 0x090fe400078e02ff */
[----:B------:R-:W-:-:S04]  /*0610*/  IMAD.WIDE.U32 R2, R0, R12, UR4 ;  /* 0x0000000400027e25 */ /* 0x000fc8000f8e000c */
[----:B------:R-:W-:Y:S01]  /*0620*/  IMAD R11, R0, R13, R11 ;  /* 0x0000000d000b7224 */ /* 0x000fe200078e020b */
[----:B------:R-:W4:Y:S01]  /*0630*/  LDC.64 R34, c[0x0][0x440] ;  /* 0x00011000ff227b82 */ /* 0x000f220000000a00 */
[----:B0-----:R-:W-:Y:S02]  /*0640*/  IMAD R0, R8, UR20, R9 ;  /* 0x0000001408007c24 */ /* 0x001fe4000f8e0209 */
[----:B------:R-:W-:Y:S01]  /*0650*/  IMAD R9, R9, R27, R43 ;  /* 0x0000001b09097224 */ /* 0x000fe200078e022b */
[----:B------:R-:W-:Y:S01]  /*0660*/  IADD3 R55, PT, PT, R3, R11, RZ ;  /* 0x0000000b03377210 */ /* 0x000fe20007ffe0ff */
[----:B------:R-:W-:-:S03]  /*0670*/  IMAD R0, R0, R21, RZ ;  /* 0x0000001500007224 */ /* 0x000fc600078e02ff */
[----:B------:R-:W0:Y:S01]  /*0680*/  LDC.64 R4, c[0x0][0x478] ;  /* 0x00011e00ff047b82 */ /* 0x000e220000000a00 */
[----:B-1----:R-:W-:-:S04]  /*0690*/  IMAD.WIDE.U32 R26, R24, UR20, R6 ;  /* 0x00000014181a7c25 */ /* 0x002fc8000f8e0006 */
[----:B------:R-:W-:Y:S02]  /*06a0*/  IMAD R40, R25, UR20, R27 ;  /* 0x0000001419287c24 */ /* 0x000fe4000f8e021b */
[----:B------:R-:W-:Y:S01]  /*06b0*/  IMAD.WIDE.U32 R24, R44, 0x20, RZ ;  /* 0x000000202c187825 */ /* 0x000fe200078e00ff */
[----:B------:R-:W1:Y:S01]  /*06c0*/  LDC.64 R32, c[0x0][0x3e0] ;  /* 0x0000f800ff207b82 */ /* 0x000e620000000a00 */
[----:B--2---:R-:W-:Y:S02]  /*06d0*/  LEA R54, P0, R2, R18, 0x1 ;  /* 0x0000001202367211 */ /* 0x004fe400078008ff */
[----:B---3--:R-:W-:Y:S01]  /*06e0*/  IMAD R0, R0, UR6, RZ ;  /* 0x0000000600007c24 */ /* 0x008fe2000f8e02ff */
[----:B------:R-:W-:Y:S02]  /*06f0*/  LOP3.LUT R47, R24, 0x10, RZ, 0xfc, !PT ;  /* 0x00000010182f7812 */ /* 0x000fe400078efcff */
[----:B------:R-:W-:Y:S02]  /*0700*/  LEA.HI.X R55, R2, R19, R55, 0x1, P0 ;  /* 0x0000001302377211 */ /* 0x000fe400000f0c37 */
[----:B------:R-:W2:Y:S01]  /*0710*/  LDC.64 R30, c[0x0][0x3c0] ;  /* 0x0000f000ff1e7b82 */ /* 0x000ea20000000a00 */
[----:B----4-:R-:W-:-:S04]  /*0720*/  LEA R43, P1, R42, R34, 0x3 ;  /* 0x000000222a2b7211 */ /* 0x010fc800078218ff */
[----:B------:R-:W-:-:S03]  /*0730*/  LEA.HI.X R42, R42, R35, R9, 0x3, P1 ;  /* 0x000000232a2a7211 */ /* 0x000fc600008f1c09 */
[----:B------:R-:W3:Y:S01]  /*0740*/  LDC.64 R28, c[0x0][0x3a8] ;  /* 0x0000ea00ff1c7b82 */ /* 0x000ee20000000a00 */
[----:B0-----:R-:W-:Y:S01]  /*0750*/  IMAD.WIDE.U32 R2, R44, 0x10, R4 ;  /* 0x000000102c027825 */ /* 0x001fe200078e0004 */
[----:B-1----:R-:W-:Y:S02]  /*0760*/  SHF.L.U64.HI R33, R32, 0x1, R33 ;  /* 0x0000000120217819 */ /* 0x002fe40000010221 */
[----:B--2---:R-:W-:Y:S02]  /*0770*/  SHF.L.U64.HI R31, R30, 0x1, R31 ;  /* 0x000000011e1f7819 */ /* 0x004fe4000001021f */
[----:B---3--:R-:W-:-:S07]  /*0780*/  SHF.L.U64.HI R29, R28, 0x3, R29 ;  /* 0x000000031c1d7819 */ /* 0x008fce000001021d */
.L_x_2256:
        /* <DEDUP_REMOVED lines=48> */
.L_x_2236:
        /* <DEDUP_REMOVED lines=58> */
.L_x_2239:
[----:B------:R-:W-:Y:S05]  /*0e30*/  BSYNC.RECONVERGENT B0 ;  /* 0x0000000000007941 */ /* 0x000fea0003800200 */
.L_x_2238:
        /* <DEDUP_REMOVED lines=39> */
.L_x_2241:
[----:B------:R-:W-:Y:S05]  /*10b0*/  BSYNC.RECONVERGENT B0 ;  /* 0x0000000000007941 */ /* 0x000fea0003800200 */
.L_x_2240:
        /* <DEDUP_REMOVED lines=39> */
.L_x_2243:
[----:B------:R-:W-:Y:S05]  /*1330*/  BSYNC.RECONVERGENT B0 ;  /* 0x0000000000007941 */ /* 0x000fea0003800200 */
.L_x_2242:
        /* <DEDUP_REMOVED lines=32> */
.L_x_2245:
[----:B------:R-:W-:Y:S05]  /*1540*/  BSYNC.RECONVERGENT B0 ;  /* 0x0000000000007941 */ /* 0x000fea0003800200 */
.L_x_2244:
        /* <DEDUP_REMOVED lines=32> */
.L_x_2247:
[----:B------:R-:W-:Y:S05]  /*1750*/  BSYNC.RECONVERGENT B0 ;  /* 0x0000000000007941 */ /* 0x000fea0003800200 */
.L_x_2246:
        /* <DEDUP_REMOVED lines=32> */
.L_x_2249:
[----:B------:R-:W-:Y:S05]  /*1960*/  BSYNC.RECONVERGENT B0 ;  /* 0x0000000000007941 */ /* 0x000fea0003800200 */
.L_x_2248:
        /* <DEDUP_REMOVED lines=32> */
.L_x_2251:
[----:B------:R-:W-:Y:S05]  /*1b70*/  BSYNC.RECONVERGENT B0 ;  /* 0x0000000000007941 */ /* 0x000fea0003800200 */
.L_x_2250:
        /* <DEDUP_REMOVED lines=32> */
.L_x_2253:
[----:B------:R-:W-:Y:S05]  /*1d80*/  BSYNC.RECONVERGENT B0 ;  /* 0x0000000000007941 */ /* 0x000fea0003800200 */
.L_x_2252:
        /* <DEDUP_REMOVED lines=8> */
.L_x_2237:
        /* <DEDUP_REMOVED lines=14> */
[----:B------:R-:W-:Y:S01]  /*1ef0*/  UMOV UR4, 0x400 ;  /* 0x0000040000047882 */ /* 0x000fe20000000000 */
[C---:B------:R-:W-:Y:S01]  /*1f00*/  ISETP.NE.AND P0, PT, R41.reuse, RZ, PT ;  /* 0x000000ff2900720c */ /* 0x040fe20003f05270 */
[----:B------:R-:W-:Y:S01]  /*1f10*/  IMAD R81, R41, UR6, RZ ;  /* 0x0000000629517c24 */ /* 0x000fe2000f8e02ff */
[-C--:B------:R-:W-:Y:S01]  /*1f20*/  IADD3 R36, P1, PT, R54, R47.reuse, RZ ;  /* 0x0000002f36247210 */ /* 0x080fe20007f3e0ff */
[----:B------:R-:W2:Y:S01]  /*1f30*/  LDCU UR9, c[0x0][0x38c] ;  /* 0x00007180ff0977ac */ /* 0x000ea20008000800 */
[----:B------:R-:W-:Y:S02]  /*1f40*/  IADD3 R34, P2, PT, R52, R47, RZ ;  /* 0x0000002f34227210 */ /* 0x000fe40007f5e0ff */
[----:B------:R-:W-:Y:S02]  /*1f50*/  ISETP.EQ.AND P0, PT, R44, RZ, P0 ;  /* 0x000000ff2c00720c */ /* 0x000fe40000702270 */
[----:B------:R-:W-:-:S02]  /*1f60*/  MOV R83, R43 ;  /* 0x0000002b00537202 */ /* 0x000fc40000000f00 */
[----:B------:R-:W-:Y:S02]  /*1f70*/  MOV R80, R42 ;  /* 0x0000002a00507202 */ /* 0x000fe40000000f00 */
[C---:B------:R-:W-:Y:S02]  /*1f80*/  IADD3.X R37, PT, PT, R25.reuse, R55, RZ, P1, !PT ;  /* 0x0000003719257210 */ /* 0x040fe40000ffe4ff */
[----:B------:R-:W-:Y:S01]  /*1f90*/  IADD3.X R35, PT, PT, R25, R53, RZ, P2, !PT ;  /* 0x0000003519237210 */ /* 0x000fe200017fe4ff */
[----:B0-----:R-:W-:-:S04]  /*1fa0*/  ULEA UR4, UR5, UR4, 0x18 ;  /* 0x0000000405047291 */ /* 0x001fc8000f8ec0ff */
[----:B------:R-:W-:-:S03]  /*1fb0*/  UIADD3 UR5, UPT, UPT, UR4, 0x880, URZ ;  /* 0x0000088004057890 */ /* 0x000fc6000fffe0ff */
[----:B--2---:R-:W-:-:S09]  /*1fc0*/  UMOV UR4, URZ ;  /* 0x000000ff00047c82 */ /* 0x004fd20008000000 */
.L_x_2255:
[----:B------:R-:W-:Y:S01]  /*1fd0*/  MOV R12, R83 ;  /* 0x00000053000c7202 */ /* 0x000fe20000000f00 */
[----:B0-----:R-:W2:Y:S01]  /*1fe0*/  LDG.E.128 R4, desc[UR18][R34.64+-0x10] ;  /* 0xfffff01222047981 */ /* 0x001ea2000c1e1d00 */
[----:B------:R-:W-:-:S03]  /*1ff0*/  MOV R13, R80 ;  /* 0x00000050000d7202 */ /* 0x000fc60000000f00 */
[----:B------:R-:W3:Y:S04]  /*2000*/  LDG.E.128 R8, desc[UR18][R34.64] ;  /* 0x0000001222087981 */ /* 0x000ee8000c1e1d00 */
[----:B------:R-:W4:Y:S01]  /*2010*/  LDG.E.64 R12, desc[UR18][R12.64] ;  /* 0x000000120c0c7981 */ /* 0x000f22000c1e1b00 */
[----:B-1----:R-:W-:Y:S01]  /*2020*/  ISETP.GE.AND P1, PT, R105, 0x1, PT ;  /* 0x000000016900780c */ /* 0x002fe20003f26270 */
[----:B------:R-:W0:Y:S01]  /*2030*/  S2UR UR7, SR_CgaCtaId ;  /* 0x00000000000779c3 */ /* 0x000e220000008800 */
[----:B----4-:R-:W-:Y:S01]  /*2040*/  FMUL.FTZ R14, R13, R56 ;  /* 0x000000380d0e7220 */ /* 0x010fe20000410000 */
[----:B------:R-:W-:-:S03]  /*2050*/  FMUL.FTZ R15, R12, 1.4426950216293334961 ;  /* 0x3fb8aa3b0c0f7820 */ /* 0x000fc60000410000 */
[----:B------:R-:W-:Y:S01]  /*2060*/  FMUL.RZ R21, R14, 0.15915493667125701904 ;  /* 0x3e22f9830e157820 */ /* 0x000fe2000040c000 */
[----:B------:R-:W-:Y:S01]  /*2070*/  FMUL.FTZ R14, R15, R56 ;  /* 0x000000380f0e7220 */ /* 0x000fe20000410000 */
[-C--:B------:R-:W-:Y:S02]  /*2080*/  FMUL.FTZ R16, R13, R64.reuse ;  /* 0x000000400d107220 */ /* 0x080fe40000410000 */
[----:B------:R-:W-:Y:S01]  /*2090*/  MUFU.SIN R17, R21 ;  /* 0x0000001500117308 */ /* 0x000fe20000000400 */
[----:B------:R-:W-:Y:S01]  /*20a0*/  FMUL.FTZ R12, R15, R64 ;  /* 0x000000400f0c7220 */ /* 0x000fe20000410000 */
[----:B------:R-:W-:-:S06]  /*20b0*/  FMUL.RZ R23, R16, 0.15915493667125701904 ;  /* 0x3e22f98310177820 */ /* 0x000fcc000040c000 */
[----:B------:R-:W-:Y:S08]  /*20c0*/  MUFU.COS R19, R21 ;  /* 0x0000001500137308 */ /* 0x000ff00000000000 */
[----:B------:R-:W1:Y:S01]  /*20d0*/  MUFU.EX2 R14, R14 ;  /* 0x0000000e000e7308 */ /* 0x000e620000000800 */
[----:B------:R-:W-:-:S07]  /*20e0*/  FMUL.FTZ R20, R13, R58 ;  /* 0x0000003a0d147220 */ /* 0x000fce0000410000 */
[----:B------:R-:W-:Y:S01]  /*20f0*/  MUFU.COS R18, R23 ;  /* 0x0000001700127308 */ /* 0x000fe20000000000 */
[----:B------:R-:W-:-:S07]  /*2100*/  FMUL.RZ R38, R20, 0.15915493667125701904 ;  /* 0x3e22f98314267820 */ /* 0x000fce000040c000 */
[----:B------:R4:W5:Y:S01]  /*2110*/  MUFU.EX2 R93, R12 ;  /* 0x0000000c005d7308 */ /* 0x0009620000000800 */
[----:B------:R-:W-:-:S07]  /*2120*/  FMUL.FTZ R20, R15, R58 ;  /* 0x0000003a0f147220 */ /* 0x000fce0000410000 */
[----:B------:R-:W0:Y:S01]  /*2130*/  MUFU.SIN R16, R23 ;  /* 0x0000001700107308 */ /* 0x000e220000000400 */
[C---:B----4-:R-:W-:Y:S01]  /*2140*/  FMUL.FTZ R12, R13.reuse, R60 ;  /* 0x0000003c0d0c7220 */ /* 0x050fe20000410000 */
[C---:B-1----:R-:W-:Y:S01]  /*2150*/  FMUL.FTZ R92, R14.reuse, R19 ;  /* 0x000000130e5c7220 */ /* 0x042fe20000410000 */
[----:B------:R-:W-:Y:S01]  /*2160*/  FMUL.FTZ R94, R14, R17 ;  /* 0x000000110e5e7220 */ /* 0x000fe20000410000 */
[----:B--2---:R-:W-:Y:S01]  /*2170*/  PRMT R14, R4, 0x7632, R14 ;  /* 0x00007632040e7816 */ /* 0x004fe2000000000e */
[----:B------:R-:W-:Y:S01]  /*2180*/  FMUL.RZ R84, R12, 0.15915493667125701904 ;  /* 0x3e22f9830c547820 */ /* 0x000fe2000040c000 */
[C---:B------:R-:W-:Y:S01]  /*2190*/  FMUL.FTZ R22, R13.reuse, R66 ;  /* 0x000000420d167220 */ /* 0x040fe20000410000 */
[----:B------:R-:W-:Y:S01]  /*21a0*/  FMUL.FTZ R12, R13, R68 ;  /* 0x000000440d0c7220 */ /* 0x000fe20000410000 */
[----:B------:R-:W-:Y:S01]  /*21b0*/  MUFU.SIN R21, R38 ;  /* 0x0000002600157308 */ /* 0x000fe20000000400 */
[----:B------:R-:W-:Y:S01]  /*21c0*/  SHF.L.U32 R116, R4, 0x10, RZ ;  /* 0x0000001004747819 */ /* 0x000fe200000006ff */
[----:B------:R-:W-:Y:S01]  /*21d0*/  FMUL.RZ R82, R22, 0.15915493667125701904 ;  /* 0x3e22f98316527820 */ /* 0x000fe2000040c000 */
[----:B------:R-:W-:Y:S01]  /*21e0*/  SHF.L.U32 R14, R14, 0x10, RZ ;  /* 0x000000100e0e7819 */ /* 0x000fe200000006ff */
[----:B------:R-:W-:-:S04]  /*21f0*/  FMUL.RZ R89, R12, 0.15915493667125701904 ;  /* 0x3e22f9830c597820 */ /* 0x000fc8000040c000 */
[----:B------:R1:W-:Y:S01]  /*2200*/  MUFU.COS R97, R38 ;  /* 0x0000002600617308 */ /* 0x0003e20000000000 */
[----:B-----5:R-:W-:Y:S01]  /*2210*/  FMUL.FTZ R95, R93, R18 ;  /* 0x000000125d5f7220 */ /* 0x020fe20000410000 */
[----:B------:R-:W-:Y:S01]  /*2220*/  PRMT R4, R5, 0x7632, R4 ;  /* 0x0000763205047816 */ /* 0x000fe20000000004 */
[----:B------:R-:W-:-:S05]  /*2230*/  FMUL.FTZ R22, R15, R66 ;  /* 0x000000420f167220 */ /* 0x000fca0000410000 */
[----:B------:R-:W2:Y:S01]  /*2240*/  MUFU.EX2 R20, R20 ;  /* 0x0000001400147308 */ /* 0x000ea20000000800 */
[C---:B-1----:R-:W-:Y:S01]  /*2250*/  FMUL.FTZ R38, R15.reuse, R60 ;  /* 0x0000003c0f267220 */ /* 0x042fe20000410000 */
[C---:B------:R-:W-:Y:S01]  /*2260*/  FMUL.FTZ R12, R15.reuse, R68 ;  /* 0x000000440f0c7220 */ /* 0x040fe20000410000 */
[C---:B------:R-:W-:Y:S01]  /*2270*/  FMUL.FTZ R88, R15.reuse, R62 ;  /* 0x0000003e0f587220 */ /* 0x040fe20000410000 */
[----:B------:R-:W-:Y:S01]  /*2280*/  FMUL.FTZ R86, R15, R76 ;  /* 0x0000004c0f567220 */ /* 0x000fe20000410000 */
[----:B0-----:R-:W-:Y:S01]  /*2290*/  FMUL.FTZ R93, R93, R16 ;  /* 0x000000105d5d7220 */ /* 0x001fe20000410000 */
[-C--:B------:R-:W-:Y:S01]  /*22a0*/  FMUL.FTZ R116, R116, R63.reuse ;  /* 0x0000003f74747220 */ /* 0x080fe20000410000 */
[C---:B------:R-:W-:Y:S01]  /*22b0*/  FMUL.FTZ R15, R13.reuse, R62 ;  /* 0x0000003e0d0f7220 */ /* 0x040fe20000410000 */
[----:B------:R-:W-:Y:S01]  /*22c0*/  MUFU.COS R85, R84 ;  /* 0x0000005400557308 */ /* 0x000fe20000000000 */
[----:B------:R-:W-:Y:S01]  /*22d0*/  FMUL.FTZ R13, R13, R76 ;  /* 0x0000004c0d0d7220 */ /* 0x000fe20000410000 */
[----:B------:R-:W-:Y:S01]  /*22e0*/  FMUL.FTZ R114, R14, R63 ;  /* 0x0000003f0e727220 */ /* 0x000fe20000410000 */
[----:B------:R-:W-:Y:S01]  /*22f0*/  SHF.L.U32 R4, R4, 0x10, RZ ;  /* 0x0000001004047819 */ /* 0x000fe200000006ff */
[----:B------:R-:W-:-:S04]  /*2300*/  FMUL.FTZ R17, R116, R93 ;  /* 0x0000005d74117220 */ /* 0x000fc80000410000 */
[----:B------:R-:W-:Y:S01]  /*2310*/  MUFU.EX2 R38, R38 ;  /* 0x0000002600267308 */ /* 0x000fe20000000800 */
[----:B------:R-:W-:Y:S01]  /*2320*/  SHF.L.U32 R108, R5, 0x10, RZ ;  /* 0x00000010056c7819 */ /* 0x000fe200000006ff */
[----:B------:R-:W-:Y:S01]  /*2330*/  FMUL.RZ R18, R13, 0.15915493667125701904 ;  /* 0x3e22f9830d127820 */ /* 0x000fe2000040c000 */
[----:B------:R-:W-:Y:S01]  /*2340*/  FMUL.FTZ R13, R114, R93 ;  /* 0x0000005d720d7220 */ /* 0x000fe20000410000 */
[----:B------:R-:W-:Y:S01]  /*2350*/  FMUL.FTZ R109, R4, R71 ;  /* 0x00000047046d7220 */ /* 0x000fe20000410000 */
[----:B------:R-:W-:-:S03]  /*2360*/  FFMA.FTZ R14, R114, R95, R17 ;  /* 0x0000005f720e7223 */ /* 0x000fc60000010011 */
[----:B------:R-:W-:Y:S01]  /*2370*/  MUFU.SIN R23, R82 ;  /* 0x0000005200177308 */ /* 0x000fe20000000400 */
[----:B------:R-:W-:Y:S01]  /*2380*/  FMUL.FTZ R108, R108, R71 ;  /* 0x000000476c6c7220 */ /* 0x000fe20000410000 */
[----:B------:R-:W-:Y:S01]  /*2390*/  FFMA.FTZ R13, R116, R95, -R13 ;  /* 0x0000005f740d7223 */ /* 0x000fe2000001080d */
[----:B--2---:R-:W-:-:S05]  /*23a0*/  FMUL.FTZ R96, R20, R21 ;  /* 0x0000001514607220 */ /* 0x004fca0000410000 */
[----:B------:R-:W0:Y:S01]  /*23b0*/  MUFU.EX2 R22, R22 ;  /* 0x0000001600167308 */ /* 0x000e220000000800 */
[----:B------:R-:W-:Y:S01]  /*23c0*/  FADD.FTZ R14, R109, R14 ;  /* 0x0000000e6d0e7221 */ /* 0x000fe20000010000 */
[----:B------:R-:W-:Y:S01]  /*23d0*/  PRMT R4, R6, 0x7632, R4 ;  /* 0x0000763206047816 */ /* 0x000fe20000000004 */
[----:B------:R-:W-:-:S05]  /*23e0*/  FADD.FTZ R13, R108, R13 ;  /* 0x0000000d6c0d7221 */ /* 0x000fca0000010000 */
[----:B------:R-:W-:Y:S01]  /*23f0*/  MUFU.SIN R98, R89 ;  /* 0x0000005900627308 */ /* 0x000fe20000000400 */
[----:B------:R-:W-:Y:S01]  /*2400*/  SHF.L.U32 R6, R6, 0x10, RZ ;  /* 0x0000001006067819 */ /* 0x000fe200000006ff */
[----:B------:R-:W-:-:S06]  /*2410*/  FMUL.FTZ R97, R20, R97 ;  /* 0x0000006114617220 */ /* 0x000fcc0000410000 */
[----:B------:R-:W-:Y:S01]  /*2420*/  MUFU.COS R87, R89 ;  /* 0x0000005900577308 */ /* 0x000fe20000000000 */
[----:B------:R-:W-:-:S07]  /*2430*/  FMUL.FTZ R16, R96, R14 ;  /* 0x0000000e60107220 */ /* 0x000fce0000410000 */
[----:B------:R-:W1:Y:S01]  /*2440*/  MUFU.EX2 R12, R12 ;  /* 0x0000000c000c7308 */ /* 0x000e620000000800 */
[----:B------:R-:W-:Y:S01]  /*2450*/  FMUL.RZ R19, R15, 0.15915493667125701904 ;  /* 0x3e22f9830f137820 */ /* 0x000fe2000040c000 */
[----:B------:R-:W-:-:S06]  /*2460*/  SHF.L.U32 R4, R4, 0x10, RZ ;  /* 0x0000001004047819 */ /* 0x000fcc00000006ff */
[----:B------:R-:W2:Y:S01]  /*2470*/  MUFU.COS R91, R82 ;  /* 0x00000052005b7308 */ /* 0x000ea20000000000 */
[-C--:B------:R-:W-:Y:S01]  /*2480*/  FMUL.FTZ R17, R96, R13.reuse ;  /* 0x0000000d60117220 */ /* 0x080fe20000410000 */
[----:B------:R-:W-:Y:S01]  /*2490*/  FFMA.FTZ R16, R97, R13, -R16 ;  /* 0x0000000d61107223 */ /* 0x000fe20000010810 */
[-C--:B------:R-:W-:Y:S01]  /*24a0*/  FMUL.FTZ R107, R6, R65.reuse ;  /* 0x00000041066b7220 */ /* 0x080fe20000410000 */
[----:B------:R-:W-:-:S04]  /*24b0*/  FMUL.FTZ R106, R4, R65 ;  /* 0x00000041046a7220 */ /* 0x000fc80000410000 */
[----:B------:R4:W5:Y:S01]  /*24c0*/  MUFU.SIN R39, R84 ;  /* 0x0000005400277308 */ /* 0x0009620000000400 */
[----:B------:R-:W-:Y:S01]  /*24d0*/  FFMA.FTZ R17, R97, R14, R17 ;  /* 0x0000000e61117223 */ /* 0x000fe20000010011 */
[----:B------:R-:W-:Y:S01]  /*24e0*/  PRMT R4, R7, 0x7632, R4 ;  /* 0x0000763207047816 */ /* 0x000fe20000000004 */
[----:B0-----:R-:W-:Y:S01]  /*24f0*/  FMUL.FTZ R90, R22, R23 ;  /* 0x00000017165a7220 */ /* 0x001fe20000410000 */
[----:B------:R-:W-:-:S04]  /*2500*/  FADD.FTZ R16, R107, R16 ;  /* 0x000000106b107221 */ /* 0x000fc80000010000 */
[----:B------:R-:W-:Y:S01]  /*2510*/  MUFU.EX2 R86, R86 ;  /* 0x0000005600567308 */ /* 0x000fe20000000800 */
[----:B----4-:R-:W-:-:S07]  /*2520*/  FMUL.FTZ R84, R38, R85 ;  /* 0x0000005526547220 */ /* 0x010fce0000410000 */
[----:B------:R-:W0:Y:S01]  /*2530*/  MUFU.COS R85, R18 ;  /* 0x0000001200557308 */ /* 0x000e220000000000 */
[C---:B-1----:R-:W-:Y:S01]  /*2540*/  FMUL.FTZ R87, R12.reuse, R87 ;  /* 0x000000570c577220 */ /* 0x042fe20000410000 */
[----:B------:R-:W-:-:S06]  /*2550*/  FMUL.FTZ R98, R12, R98 ;  /* 0x000000620c627220 */ /* 0x000fcc0000410000 */
[----:B------:R-:W-:Y:S01]  /*2560*/  MUFU.EX2 R88, R88 ;  /* 0x0000005800587308 */ /* 0x000fe20000000800 */
[----:B------:R-:W-:Y:S01]  /*2570*/  FADD.FTZ R17, R106, R17 ;  /* 0x000000116a117221 */ /* 0x000fe20000010000 */
[----:B------:R-:W-:-:S06]  /*2580*/  SHF.L.U32 R110, R4, 0x10, RZ ;  /* 0x00000010046e7819 */ /* 0x000fcc00000006ff */
[----:B------:R-:W1:Y:S01]  /*2590*/  MUFU.COS R89, R19 ;  /* 0x0000001300597308 */ /* 0x000e620000000000 */
[----:B--2---:R-:W-:-:S07]  /*25a0*/  FMUL.FTZ R91, R22, R91 ;  /* 0x0000005b165b7220 */ /* 0x004fce0000410000 */
[----:B------:R-:W2:Y:S01]  /*25b0*/  MUFU.SIN R5, R18 ;  /* 0x0000001200057308 */ /* 0x000ea20000000400 */
[----:B------:R-:W-:-:S07]  /*25c0*/  FMUL.FTZ R12, R90, R16 ;  /* 0x000000105a0c7220 */ /* 0x000fce0000410000 */
[----:B------:R4:W4:Y:S01]  /*25d0*/  MUFU.SIN R15, R19 ;  /* 0x00000013000f7308 */ /* 0x0009220000000400 */
[-C--:B------:R-:W-:Y:S01]  /*25e0*/  FMUL.FTZ R6, R90, R17.reuse ;  /* 0x000000115a067220 */ /* 0x080fe20000410000 */
[----:B------:R-:W-:Y:S01]  /*25f0*/  SHF.L.U32 R4, R7, 0x10, RZ ;  /* 0x0000001007047819 */ /* 0x000fe200000006ff */
[C---:B------:R-:W-:Y:S01]  /*2600*/  FFMA.FTZ R17, R91.reuse, R17, R12 ;  /* 0x000000115b117223 */ /* 0x040fe2000001000c */
[----:B------:R-:W-:Y:S01]  /*2610*/  FMUL.FTZ R110, R110, R73 ;  /* 0x000000496e6e7220 */ /* 0x000fe20000410000 */
[----:B-----5:R-:W-:Y:S01]  /*2620*/  FMUL.FTZ R82, R38, R39 ;  /* 0x0000002726527220 */ /* 0x020fe20000410000 */
[----:B------:R-:W-:Y:S01]  /*2630*/  FFMA.FTZ R6, R91, R16, -R6 ;  /* 0x000000105b067223 */ /* 0x000fe20000010806 */
[----:B------:R-:W-:Y:S01]  /*2640*/  FMUL.FTZ R113, R4, R73 ;  /* 0x0000004904717220 */ /* 0x000fe20000410000 */
[----:B------:R-:W-:Y:S01]  /*2650*/  FADD.FTZ R17, R110, R17 ;  /* 0x000000116e117221 */ /* 0x000fe20000010000 */
[----:B0-----:R-:W-:Y:S01]  /*2660*/  FMUL.FTZ R85, R86, R85 ;  /* 0x0000005556557220 */ /* 0x001fe20000410000 */
[----:B-1----:R-:W-:Y:S01]  /*2670*/  FMUL.FTZ R89, R88, R89 ;  /* 0x0000005958597220 */ /* 0x002fe20000410000 */
[----:B--2---:R-:W-:Y:S01]  /*2680*/  FMUL.FTZ R86, R86, R5 ;  /* 0x0000000556567220 */ /* 0x004fe20000410000 */
[----:B---3--:R-:W-:Y:S01]  /*2690*/  PRMT R5, R8, 0x7632, R5 ;  /* 0x0000763208057816 */ /* 0x008fe20000000005 */
[----:B------:R-:W-:Y:S01]  /*26a0*/  FMUL.FTZ R7, R94, R93 ;  /* 0x0000005d5e077220 */ /* 0x000fe20000410000 */
[----:B------:R-:W-:Y:S01]  /*26b0*/  SHF.L.U32 R104, R8, 0x10, RZ ;  /* 0x0000001008687819 */ /* 0x000fe200000006ff */
[----:B----4-:R-:W-:Y:S01]  /*26c0*/  FMUL.FTZ R19, R82, R17 ;  /* 0x0000001152137220 */ /* 0x010fe20000410000 */
[----:B------:R-:W-:Y:S01]  /*26d0*/  FMUL.FTZ R88, R88, R15 ;  /* 0x0000000f58587220 */ /* 0x000fe20000410000 */
[----:B------:R-:W-:Y:S01]  /*26e0*/  FADD.FTZ R15, R113, R6 ;  /* 0x00000006710f7221 */ /* 0x000fe20000010000 */
[----:B------:R-:W-:Y:S01]  /*26f0*/  SHF.L.U32 R4, R5, 0x10, RZ ;  /* 0x0000001005047819 */ /* 0x000fe200000006ff */
[C---:B------:R-:W-:Y:S01]  /*2700*/  FMUL.FTZ R13, R92.reuse, R93 ;  /* 0x0000005d5c0d7220 */ /* 0x040fe20000410000 */
[----:B------:R-:W-:Y:S01]  /*2710*/  FFMA.FTZ R7, R92, R95, -R7 ;  /* 0x0000005f5c077223 */ /* 0x000fe20000010807 */
[-C--:B------:R-:W-:Y:S01]  /*2720*/  FFMA.FTZ R19, R84, R15.reuse, -R19 ;  /* 0x0000000f54137223 */ /* 0x080fe20000010813 */
[----:B------:R-:W-:Y:S01]  /*2730*/  FMUL.FTZ R15, R82, R15 ;  /* 0x0000000f520f7220 */ /* 0x000fe20000410000 */
[----:B------:R-:W-:Y:S01]  /*2740*/  FMUL.FTZ R104, R104, R67 ;  /* 0x0000004368687220 */ /* 0x000fe20000410000 */
[----:B------:R-:W-:Y:S01]  /*2750*/  FFMA.FTZ R13, R94, R95, R13 ;  /* 0x0000005f5e0d7223 */ /* 0x000fe2000001000d */
[----:B------:R-:W-:Y:S01]  /*2760*/  FMUL.FTZ R8, R96, R7 ;  /* 0x0000000760087220 */ /* 0x000fe20000410000 */
[----:B------:R-:W-:Y:S01]  /*2770*/  FMUL.FTZ R103, R4, R67 ;  /* 0x0000004304677220 */ /* 0x000fe20000410000 */
[----:B------:R-:W-:Y:S01]  /*2780*/  FFMA.FTZ R12, R84, R17, R15 ;  /* 0x00000011540c7223 */ /* 0x000fe2000001000f */
[----:B------:R-:W-:Y:S01]  /*2790*/  FADD.FTZ R19, R104, R19 ;  /* 0x0000001368137221 */ /* 0x000fe20000010000 */
[----:B------:R-:W-:Y:S01]  /*27a0*/  PRMT R4, R9, 0x7632, R4 ;  /* 0x0000763209047816 */ /* 0x000fe20000000004 */
[-C--:B------:R-:W-:Y:S01]  /*27b0*/  FMUL.FTZ R6, R96, R13.reuse ;  /* 0x0000000d60067220 */ /* 0x080fe20000410000 */
[----:B------:R-:W-:Y:S01]  /*27c0*/  FFMA.FTZ R8, R97, R13, R8 ;  /* 0x0000000d61087223 */ /* 0x000fe20000010008 */
[----:B------:R-:W-:Y:S01]  /*27d0*/  FADD.FTZ R5, R103, R12 ;  /* 0x0000000c67057221 */ /* 0x000fe20000010000 */
[----:B------:R-:W-:Y:S01]  /*27e0*/  FMUL.FTZ R14, R98, R19 ;  /* 0x00000013620e7220 */ /* 0x000fe20000410000 */
[----:B------:R-:W-:Y:S01]  /*27f0*/  SHF.L.U32 R4, R4, 0x10, RZ ;  /* 0x0000001004047819 */ /* 0x000fe200000006ff */
[----:B------:R-:W-:Y:S01]  /*2800*/  FFMA.FTZ R6, R97, R7, -R6 ;  /* 0x0000000761067223 */ /* 0x000fe20000010806 */
[----:B------:R-:W-:Y:S01]  /*2810*/  FMUL.FTZ R12, R90, R8 ;  /* 0x000000085a0c7220 */ /* 0x000fe20000410000 */
[----:B------:R-:W-:Y:S01]  /*2820*/  SHF.L.U32 R100, R9, 0x10, RZ ;  /* 0x0000001009647819 */ /* 0x000fe200000006ff */
[-C--:B------:R-:W-:Y:S01]  /*2830*/  FFMA.FTZ R16, R87, R5.reuse, R14 ;  /* 0x0000000557107223 */ /* 0x080fe2000001000e */
[----:B------:R-:W-:Y:S01]  /*2840*/  FMUL.FTZ R14, R98, R5 ;  /* 0x00000005620e7220 */ /* 0x000fe20000410000 */
[----:B------:R-:W-:Y:S01]  /*2850*/  FMUL.FTZ R99, R4, R75 ;  /* 0x0000004b04637220 */ /* 0x000fe20000410000 */
[-C--:B------:R-:W-:Y:S01]  /*2860*/  FFMA.FTZ R9, R91, R6.reuse, -R12 ;  /* 0x000000065b097223 */ /* 0x080fe2000001080c */
[----:B------:R-:W-:Y:S01]  /*2870*/  FMUL.FTZ R6, R90, R6 ;  /* 0x000000065a067220 */ /* 0x000fe20000410000 */
[----:B------:R-:W-:Y:S01]  /*2880*/  FFMA.FTZ R19, R87, R19, -R14 ;  /* 0x0000001357137223 */ /* 0x000fe2000001080e */
[----:B------:R-:W-:Y:S01]  /*2890*/  FMUL.FTZ R100, R100, R75 ;  /* 0x0000004b64647220 */ /* 0x000fe20000410000 */
[----:B------:R-:W-:Y:S01]  /*28a0*/  FADD.FTZ R16, R99, R16 ;  /* 0x0000001063107221 */ /* 0x000fe20000010000 */
[C---:B------:R-:W-:Y:S01]  /*28b0*/  PRMT R4, R10.reuse, 0x7632, R4 ;  /* 0x000076320a047816 */ /* 0x040fe20000000004 */
[----:B------:R-:W-:Y:S01]  /*28c0*/  FFMA.FTZ R13, R91, R8, R6 ;  /* 0x000000085b0d7223 */ /* 0x000fe20000010006 */
[----:B------:R-:W-:Y:S01]  /*28d0*/  SHF.L.U32 R10, R10, 0x10, RZ ;  /* 0x000000100a0a7819 */ /* 0x000fe200000006ff */
[----:B------:R-:W-:Y:S01]  /*28e0*/  FADD.FTZ R19, R100, R19 ;  /* 0x0000001364137221 */ /* 0x000fe20000010000 */
[----:B------:R-:W-:Y:S01]  /*28f0*/  FMUL.FTZ R6, R88, R16 ;  /* 0x0000001058067220 */ /* 0x000fe20000410000 */
[----:B------:R-:W-:-:S02]  /*2900*/  SHF.L.U32 R112, R4, 0x10, RZ ;  /* 0x0000001004707819 */ /* 0x000fc400000006ff */
[-C--:B------:R-:W-:Y:S01]  /*2910*/  FMUL.FTZ R5, R88, R19.reuse ;  /* 0x0000001358057220 */ /* 0x080fe20000410000 */
[----:B------:R-:W-:Y:S01]  /*2920*/  FFMA.FTZ R12, R89, R19, -R6 ;  /* 0x00000013590c7223 */ /* 0x000fe20000010806 */
[-C--:B------:R-:W-:Y:S01]  /*2930*/  FMUL.FTZ R111, R10, R69.reuse ;  /* 0x000000450a6f7220 */ /* 0x080fe20000410000 */
        /* <DEDUP_REMOVED lines=13> */
[----:B------:R-:W-:Y:S01]  /*2a10*/  FMUL.FTZ R101, R8, R77 ;  /* 0x0000004d08657220 */ /* 0x000fe20000410000 */
[----:B------:R-:W-:Y:S01]  /*2a20*/  FFMA.FTZ R13, R84, R13, R9 ;  /* 0x0000000d540d7223 */ /* 0x000fe20000010009 */
[----:B------:R-:W-:Y:S01]  /*2a30*/  FFMA.FTZ R115, R85, R10, -R11 ;  /* 0x0000000a55737223 */ /* 0x000fe2000001080b */
[----:B------:R-:W-:Y:S01]  /*2a40*/  FMUL.FTZ R102, R102, R77 ;  /* 0x0000004d66667220 */ /* 0x000fe20000410000 */
[----:B------:R-:W-:Y:S01]  /*2a50*/  FADD.FTZ R118, R101, R14 ;  /* 0x0000000e65767221 */ /* 0x000fe20000010000 */
[C---:B------:R-:W-:Y:S01]  /*2a60*/  FMUL.FTZ R14, R98.reuse, R12 ;  /* 0x0000000c620e7220 */ /* 0x040fe20000410000 */
[-C--:B------:R-:W-:Y:S01]  /*2a70*/  FMUL.FTZ R15, R98, R13.reuse ;  /* 0x0000000d620f7220 */ /* 0x080fe20000410000 */
[----:B------:R-:W-:Y:S01]  /*2a80*/  FADD.FTZ R115, R102, R115 ;  /* 0x0000007366737221 */ /* 0x000fe20000010000 */
[----:B------:R-:W2:Y:S01]  /*2a90*/  LDG.E.128 R4, desc[UR18][R36.64+-0x10] ;  /* 0xfffff01224047981 */ /* 0x000ea2000c1e1d00 */
[----:B------:R-:W-:-:S03]  /*2aa0*/  FFMA.FTZ R14, R87, R13, R14 ;  /* 0x0000000d570e7223 */ /* 0x000fc6000001000e */
[----:B------:R-:W0:Y:S01]  /*2ab0*/  SHFL.UP PT, R17, R118, 0x1, RZ ;  /* 0x0420000076117989 */ /* 0x000e2200000e00ff */
[----:B------:R-:W-:Y:S01]  /*2ac0*/  FFMA.FTZ R15, R87, R12, -R15 ;  /* 0x0000000c570f7223 */ /* 0x000fe2000001080f */
[CC--:B------:R-:W-:Y:S02]  /*2ad0*/  FMUL.FTZ R12, R88.reuse, R14.reuse ;  /* 0x0000000e580c7220 */ /* 0x0c0fe40000410000 */
[----:B------:R-:W1:Y:S01]  /*2ae0*/  SHFL.UP PT, R16, R115, 0x1, RZ ;  /* 0x0420000073107989 */ /* 0x000e6200000e00ff */
[-C--:B------:R-:W-:Y:S01]  /*2af0*/  FMUL.FTZ R13, R88, R15.reuse ;  /* 0x0000000f580d7220 */ /* 0x080fe20000410000 */
[C---:B------:R-:W-:Y:S02]  /*2b00*/  FFMA.FTZ R12, R89.reuse, R15, -R12 ;  /* 0x0000000f590c7223 */ /* 0x040fe4000001080c */
[----:B------:R3:W4:Y:S01]  /*2b10*/  LDG.E.128 R8, desc[UR18][R36.64] ;  /* 0x0000001224087981 */ /* 0x000722000c1e1d00 */
[----:B------:R-:W-:Y:S01]  /*2b20*/  FFMA.FTZ R13, R89, R14, R13 ;  /* 0x0000000e590d7223 */ /* 0x000fe2000001000d */
[----:B------:R-:W-:-:S03]  /*2b30*/  FMUL.FTZ R120, R86, R12 ;  /* 0x0000000c56787220 */ /* 0x000fc60000410000 */
[-C--:B------:R-:W-:Y:S01]  /*2b40*/  FMUL.FTZ R117, R86, R13.reuse ;  /* 0x0000000d56757220 */ /* 0x080fe20000410000 */
[----:B------:R-:W-:-:S03]  /*2b50*/  FFMA.FTZ R120, R85, R13, R120 ;  /* 0x0000000d55787223 */ /* 0x000fc60000010078 */
[----:B------:R-:W-:Y:S02]  /*2b60*/  FFMA.FTZ R117, R85, R12, -R117 ;  /* 0x0000000c55757223 */ /* 0x000fe40000010875 */
[----:B------:R-:W5:Y:S04]  /*2b70*/  SHFL.UP PT, R13, R120, 0x1, RZ ;  /* 0x04200000780d7989 */ /* 0x000f6800000e00ff */
        /* <DEDUP_REMOVED lines=9> */
[-C--:B-----5:R-:W-:Y:S01]  /*2c10*/  FMUL.FTZ R15, R117, R13.reuse ;  /* 0x0000000d750f7220 */ /* 0x0a0fe20000410000 */
[----:B------:R-:W-:-:S03]  /*2c20*/  FMUL.FTZ R14, R120, R13 ;  /* 0x0000000d780e7220 */ /* 0x000fc60000410000 */
        /* <DEDUP_REMOVED lines=12> */
[----:B---3--:R-:W-:-:S03]  /*2cf0*/  FMUL.FTZ R15, R117, R13 ;  /* 0x0000000d750f7220 */ /* 0x008fc60000410000 */
[----:B------:R-:W1:Y:S01]  /*2d00*/  SHFL.UP PT, R16, R115, 0x4, RZ ;  /* 0x0480000073107989 */ /* 0x000e6200000e00ff */
[C---:B------:R-:W-:Y:S01]  /*2d10*/  FMUL.FTZ R14, R120.reuse, R13 ;  /* 0x0000000d780e7220 */ /* 0x040fe20000410000 */
[----:B-----5:R-:W-:-:S03]  /*2d20*/  @P1 FFMA.FTZ R120, R120, R12, R15 ;  /* 0x0000000c78781223 */ /* 0x020fc6000001000f */
[----:B------:R-:W-:Y:S02]  /*2d30*/  @P1 FFMA.FTZ R117, R117, R12, -R14 ;  /* 0x0000000c75751223 */ /* 0x000fe4000001080e */
[----:B------:R-:W3:Y:S01]  /*2d40*/  SHFL.UP PT, R13, R120, 0x4, RZ ;  /* 0x04800000780d7989 */ /* 0x000ee200000e00ff */
[----:B------:R-:W-:-:S03]  /*2d50*/  ISETP.GE.AND P1, PT, R105, 0x4, PT ;  /* 0x000000046900780c */ /* 0x000fc60003f26270 */
[----:B------:R-:W5:Y:S01]  /*2d60*/  SHFL.UP PT, R12, R117, 0x4, RZ ;  /* 0x04800000750c7989 */ /* 0x000f6200000e00ff */
[-C--:B0-----:R-:W-:Y:S01]  /*2d70*/  FMUL.FTZ R15, R117, R17.reuse ;  /* 0x00000011750f7220 */ /* 0x081fe20000410000 */
[----:B------:R-:W-:-:S03]  /*2d80*/  FMUL.FTZ R14, R120, R17 ;  /* 0x00000011780e7220 */ /* 0x000fc60000410000 */
[-C--:B-1----:R-:W-:Y:S01]  /*2d90*/  FFMA.FTZ R15, R120, R16.reuse, R15 ;  /* 0x00000010780f7223 */ /* 0x082fe2000001000f */
[----:B------:R-:W-:-:S04]  /*2da0*/  FFMA.FTZ R14, R117, R16, -R14 ;  /* 0x00000010750e7223 */ /* 0x000fc8000001080e */
[----:B------:R-:W-:Y:S01]  /*2db0*/  @P1 FADD.FTZ R118, R118, R15 ;  /* 0x0000000f76761221 */ /* 0x000fe20000010000 */
[----:B------:R-:W-:Y:S01]  /*2dc0*/  @P1 FADD.FTZ R115, R115, R14 ;  /* 0x0000000e73731221 */ /* 0x000fe20000010000 */
[----:B---3--:R-:W-:-:S03]  /*2dd0*/  FMUL.FTZ R15, R117, R13 ;  /* 0x0000000d750f7220 */ /* 0x008fc60000410000 */
[----:B------:R-:W0:Y:S01]  /*2de0*/  SHFL.UP PT, R17, R118, 0x8, RZ ;  /* 0x0500000076117989 */ /* 0x000e2200000e00ff */
[C---:B------:R-:W-:Y:S01]  /*2df0*/  FMUL.FTZ R14, R120.reuse, R13 ;  /* 0x0000000d780e7220 */ /* 0x040fe20000410000 */
[-C--:B-----5:R-:W-:Y:S02]  /*2e00*/  @P1 FFMA.FTZ R120, R120, R12.reuse, R15 ;  /* 0x0000000c78781223 */ /* 0x0a0fe4000001000f */
[----:B------:R-:W1:Y:S01]  /*2e10*/  SHFL.UP PT, R16, R115, 0x8, RZ ;  /* 0x0500000073107989 */ /* 0x000e6200000e00ff */
[----:B------:R-:W-:-:S03]  /*2e20*/  @P1 FFMA.FTZ R117, R117, R12, -R14 ;  /* 0x0000000c75751223 */ /* 0x000fc6000001080e */
[----:B------:R-:W3:Y:S04]  /*2e30*/  SHFL.UP PT, R13, R120, 0x8, RZ ;  /* 0x05000000780d7989 */ /* 0x000ee800000e00ff */
[----:B------:R-:W5:Y:S01]  /*2e40*/  SHFL.UP PT, R12, R117, 0x8, RZ ;  /* 0x05000000750c7989 */ /* 0x000f6200000e00ff */
[----:B------:R-:W-:Y:S01]  /*2e50*/  ISETP.GE.AND P1, PT, R105, 0x8, PT ;  /* 0x000000086900780c */ /* 0x000fe20003f26270 */
[-C--:B0-----:R-:W-:Y:S01]  /*2e60*/  FMUL.FTZ R14, R120, R17.reuse ;  /* 0x00000011780e7220 */ /* 0x081fe20000410000 */
[----:B------:R-:W-:-:S04]  /*2e70*/  FMUL.FTZ R17, R117, R17 ;  /* 0x0000001175117220 */ /* 0x000fc80000410000 */
[-C--:B-1----:R-:W-:Y:S01]  /*2e80*/  FFMA.FTZ R17, R120, R16.reuse, R17 ;  /* 0x0000001078117223 */ /* 0x082fe20000010011 */
[C---:B------:R-:W-:Y:S01]  /*2e90*/  FFMA.FTZ R14, R117.reuse, R16, -R14 ;  /* 0x00000010750e7223 */ /* 0x040fe2000001080e */
[----:B---3--:R-:W-:-:S05]  /*2ea0*/  FMUL.FTZ R15, R117, R13 ;  /* 0x0000000d750f7220 */ /* 0x008fca0000410000 */
[----:B------:R-:W-:Y:S01]  /*2eb0*/  @P1 FADD.FTZ R118, R118, R17 ;  /* 0x0000001176761221 */ /* 0x000fe20000010000 */
[----:B------:R-:W-:Y:S01]  /*2ec0*/  @P1 FADD.FTZ R115, R115, R14 ;  /* 0x0000000e73731221 */ /* 0x000fe20000010000 */
[C---:B------:R-:W-:Y:S01]  /*2ed0*/  FMUL.FTZ R14, R120.reuse, R13 ;  /* 0x0000000d780e7220 */ /* 0x040fe20000410000 */
[-C--:B-----5:R-:W-:Y:S02]  /*2ee0*/  @P1 FFMA.FTZ R120, R120, R12.reuse, R15 ;  /* 0x0000000c78781223 */ /* 0x0a0fe4000001000f */
[----:B------:R-:W0:Y:S01]  /*2ef0*/  SHFL.UP PT, R20, R118, 0x10, RZ ;  /* 0x0600000076147989 */ /* 0x000e2200000e00ff */
[----:B------:R-:W-:-:S03]  /*2f00*/  @P1 FFMA.FTZ R117, R117, R12, -R14 ;  /* 0x0000000c75751223 */ /* 0x000fc6000001080e */
[----:B------:R-:W1:Y:S04]  /*2f10*/  SHFL.UP PT, R13, R115, 0x10, RZ ;  /* 0x06000000730d7989 */ /* 0x000e6800000e00ff */
[----:B------:R-:W3:Y:S04]  /*2f20*/  SHFL.UP PT, R12, R120, 0x10, RZ ;  /* 0x06000000780c7989 */ /* 0x000ee800000e00ff */
[----:B------:R-:W5:Y:S01]  /*2f30*/  SHFL.UP PT, R21, R117, 0x10, RZ ;  /* 0x0600000075157989 */ /* 0x000f6200000e00ff */
[----:B------:R-:W-:Y:S01]  /*2f40*/  HFMA2 R16, -RZ, RZ, 1.875, 0 ;  /* 0x3f800000ff107431 */ /* 0x000fe200000001ff */
[----:B------:R-:W-:-:S02]  /*2f50*/  CS2R R18, SRZ ;  /* 0x0000000000127805 */ /* 0x000fc4000001ff00 */
[----:B------:R-:W-:Y:S02]  /*2f60*/  MOV R17, RZ ;  /* 0x000000ff00117202 */ /* 0x000fe40000000f00 */
[----:B------:R-:W-:Y:S01]  /*2f70*/  ISETP.NE.AND P1, PT, R105, 0x1f, PT ;  /* 0x0000001f6900780c */ /* 0x000fe20003f25270 */
[----:B------:R-:W-:-:S03]  /*2f80*/  UMOV UR6, 0x400 ;  /* 0x0000040000067882 */ /* 0x000fc60000000000 */
[----:B------:R-:W5:Y:S01]  /*2f90*/  @P0 LDS.128 R16, [UR5] ;  /* 0x00000005ff100984 */ /* 0x000f620008000c00 */
[CC--:B0-----:R-:W-:Y:S01]  /*2fa0*/  FMUL.FTZ R14, R120.reuse, R20.reuse ;  /* 0x00000014780e7220 */ /* 0x0c1fe20000410000 */
[C---:B------:R-:W-:Y:S01]  /*2fb0*/  FMUL.FTZ R15, R117.reuse, R20 ;  /* 0x00000014750f7220 */ /* 0x040fe20000410000 */
[----:B------:R-:W-:Y:S02]  /*2fc0*/  ULEA UR6, UR7, UR6, 0x18 ;  /* 0x0000000607067291 */ /* 0x000fe4000f8ec0ff */
[CC--:B-1----:R-:W-:Y:S01]  /*2fd0*/  FFMA.FTZ R14, R117.reuse, R13.reuse, -R14 ;  /* 0x0000000d750e7223 */ /* 0x0c2fe2000001080e */
[C---:B------:R-:W-:Y:S01]  /*2fe0*/  FFMA.FTZ R15, R120.reuse, R13, R15 ;  /* 0x0000000d780f7223 */ /* 0x040fe2000001000f */
[-C--:B---3--:R-:W-:Y:S01]  /*2ff0*/  FMUL.FTZ R20, R120, R12.reuse ;  /* 0x0000000c78147220 */ /* 0x088fe20000410000 */
        /* <DEDUP_REMOVED lines=21> */
[----:B------:R-:W5:Y:S01]  /*3150*/  SHFL.UP PT, R115, R22, 0x1, RZ ;  /* 0x0420000016737989 */ /* 0x000f6200000e00ff */
[----:B-1----:R-:W-:-:S02]  /*3160*/  @!P2 MOV R119, R17 ;  /* 0x000000110077a202 */ /* 0x002fc40000000f00 */
[----:B0-----:R-:W-:Y:S02]  /*3170*/  @!P2 MOV R121, R16 ;  /* 0x000000100079a202 */ /* 0x001fe40000000f00 */
[----:B---3--:R-:W-:Y:S02]  /*3180*/  @!P2 MOV R21, R19 ;  /* 0x000000130015a202 */ /* 0x008fe40000000f00 */
[----:B-----5:R-:W-:Y:S01]  /*3190*/  @!P2 MOV R115, R18 ;  /* 0x000000120073a202 */ /* 0x020fe20000000f00 */
        /* <DEDUP_REMOVED lines=20> */
[----:B------:R-:W-:Y:S02]  /*32e0*/  FMUL.FTZ R21, R13, R19 ;  /* 0x000000130d157220 */ /* 0x000fe40000410000 */
        /* <DEDUP_REMOVED lines=12> */
[----:B------:R-:W-:-:S03]  /*33b0*/  FMUL.FTZ R19, R90, R107 ;  /* 0x0000006b5a137220 */ /* 0x000fc60000410000 */
[C---:B------:R-:W-:Y:S01]  /*33c0*/  FFMA.FTZ R92, R91.reuse, R107, -R22 ;  /* 0x0000006b5b5c7223 */ /* 0x040fe20000010816 */
[----:B------:R-:W-:Y:S01]  /*33d0*/  FFMA.FTZ R91, R91, R106, R19 ;  /* 0x0000006a5b5b7223 */ /* 0x000fe20000010013 */
[----:B------:R-:W-:-:S03]  /*33e0*/  LEA R36, P1, R32, R36, 0x1 ;  /* 0x0000002420247211 */ /* 0x000fc600078208ff */
[----:B------:R-:W-:Y:S01]  /*33f0*/  FADD.FTZ R91, R110, R91 ;  /* 0x0000005b6e5b7221 */ /* 0x000fe20000010000 */
[----:B------:R-:W-:Y:S01]  /*3400*/  IADD3.X R37, PT, PT, R37, R33, RZ, P1, !PT ;  /* 0x0000002125257210 */ /* 0x000fe20000ffe4ff */
[----:B------:R-:W-:Y:S01]  /*3410*/  FADD.FTZ R19, R15, R12 ;  /* 0x0000000c0f137221 */ /* 0x000fe20000010000 */
[----:B--2---:R-:W-:Y:S01]  /*3420*/  PRMT R20, R5, 0x7632, R20 ;  /* 0x0000763205147816 */ /* 0x004fe20000000014 */
[----:B------:R-:W-:Y:S01]  /*3430*/  FADD.FTZ R113, R113, R92 ;  /* 0x0000005c71717221 */ /* 0x000fe20000010000 */
[----:B------:R-:W-:Y:S01]  /*3440*/  LEA R34, P1, R30, R34, 0x1 ;  /* 0x000000221e227211 */ /* 0x000fe200078208ff */
[----:B------:R-:W-:Y:S01]  /*3450*/  FMUL.FTZ R15, R82, R91 ;  /* 0x0000005b520f7220 */ /* 0x000fe20000410000 */
[----:B------:R-:W-:Y:S02]  /*3460*/  PRMT R18, R4, 0x7632, R18 ;  /* 0x0000763204127816 */ /* 0x000fe40000000012 */
[----:B------:R-:W-:Y:S01]  /*3470*/  SHF.L.U32 R12, R20, 0x10, RZ ;  /* 0x00000010140c7819 */ /* 0x000fe200000006ff */
[----:B------:R-:W-:Y:S01]  /*3480*/  FMUL.FTZ R82, R82, R113 ;  /* 0x0000007152527220 */ /* 0x000fe20000410000 */
[----:B------:R-:W-:Y:S01]  /*3490*/  IADD3.X R35, PT, PT, R35, R31, RZ, P1, !PT ;  /* 0x0000001f23237210 */ /* 0x000fe20000ffe4ff */
[----:B------:R-:W-:Y:S01]  /*34a0*/  FFMA.FTZ R15, R84, R113, -R15 ;  /* 0x00000071540f7223 */ /* 0x000fe2000001080f */
[----:B------:R-:W-:-:S02]  /*34b0*/  SHF.L.U32 R93, R18, 0x10, RZ ;  /* 0x00000010125d7819 */ /* 0x000fc400000006ff */
[----:B------:R-:W-:Y:S01]  /*34c0*/  ISETP.NE.AND P1, PT, R44, RZ, PT ;  /* 0x000000ff2c00720c */ /* 0x000fe20003f25270 */
[----:B------:R-:W-:Y:S01]  /*34d0*/  FMUL.FTZ R12, R12, R109 ;  /* 0x0000006d0c0c7220 */ /* 0x000fe20000410000 */
[----:B------:R-:W-:Y:S01]  /*34e0*/  SHF.L.U32 R5, R5, 0x10, RZ ;  /* 0x0000001005057819 */ /* 0x000fe200000006ff */
[----:B------:R-:W-:Y:S01]  /*34f0*/  FFMA.FTZ R82, R84, R91, R82 ;  /* 0x0000005b54527223 */ /* 0x000fe20000010052 */
[----:B------:R-:W-:Y:S01]  /*3500*/  SHF.L.U32 R23, R4, 0x10, RZ ;  /* 0x0000001004177819 */ /* 0x000fe200000006ff */
[----:B------:R-:W-:Y:S01]  /*3510*/  FADD.FTZ R15, R104, R15 ;  /* 0x0000000f680f7221 */ /* 0x000fe20000010000 */
[----:B------:R-:W-:Y:S01]  /*3520*/  FMUL.FTZ R114, R93, R114 ;  /* 0x000000725d727220 */ /* 0x000fe20000410000 */
[----:B------:R-:W-:Y:S01]  /*3530*/  PRMT R4, R6, 0x7632, R4 ;  /* 0x0000763206047816 */ /* 0x000fe20000000004 */
[----:B------:R-:W-:Y:S01]  /*3540*/  FADD.FTZ R18, R14, R21 ;  /* 0x000000150e127221 */ /* 0x000fe20000010000 */
[----:B------:R-:W-:Y:S01]  /*3550*/  FFMA.FTZ R21, R5, R108, -R12 ;  /* 0x0000006c05157223 */ /* 0x000fe2000001080c */
[----:B------:R-:W-:Y:S01]  /*3560*/  FADD.FTZ R82, R103, R82 ;  /* 0x0000005267527221 */ /* 0x000fe20000010000 */
[-C--:B------:R-:W-:Y:S01]  /*3570*/  FMUL.FTZ R12, R98, R15.reuse ;  /* 0x0000000f620c7220 */ /* 0x080fe20000410000 */
[----:B------:R-:W-:Y:S01]  /*3580*/  FFMA.FTZ R114, R23, R116, -R114 ;  /* 0x0000007417727223 */ /* 0x000fe20000010872 */
[----:B------:R-:W-:Y:S01]  /*3590*/  SHF.L.U32 R23, R4, 0x10, RZ ;  /* 0x0000001004177819 */ /* 0x000fe200000006ff */
[-C--:B------:R-:W-:Y:S01]  /*35a0*/  FMUL.FTZ R98, R98, R82.reuse ;  /* 0x0000005262627220 */ /* 0x080fe20000410000 */
[----:B------:R-:W-:Y:S01]  /*35b0*/  FFMA.FTZ R12, R87, R82, R12 ;  /* 0x00000052570c7223 */ /* 0x000fe2000001000c */
[----:B------:R-:W0:Y:S01]  /*35c0*/  @!P1 LDC.64 R4, c[0x0][0x480] ;  /* 0x00012000ff049b82 */ /* 0x000e220000000a00 */
[----:B------:R-:W-:Y:S01]  /*35d0*/  SHF.L.U32 R6, R6, 0x10, RZ ;  /* 0x0000001006067819 */ /* 0x000fe200000006ff */
[----:B------:R-:W-:Y:S01]  /*35e0*/  FMUL.FTZ R23, R23, R106 ;  /* 0x0000006a17177220 */ /* 0x000fe20000410000 */
[----:B------:R-:W-:Y:S01]  /*35f0*/  FFMA.FTZ R87, R87, R15, -R98 ;  /* 0x0000000f57577223 */ /* 0x000fe20000010862 */
[----:B------:R-:W-:-:S02]  /*3600*/  FADD.FTZ R99, R99, R12 ;  /* 0x0000000c63637221 */ /* 0x000fc40000010000 */
[----:B------:R-:W-:Y:S01]  /*3610*/  FFMA.FTZ R12, R6, R107, -R23 ;  /* 0x0000006b060c7223 */ /* 0x000fe20000010817 */
[----:B------:R-:W-:Y:S01]  /*3620*/  FADD.FTZ R87, R100, R87 ;  /* 0x0000005764577221 */ /* 0x000fe20000010000 */
[----:B------:R-:W-:-:S03]  /*3630*/  FMUL.FTZ R6, R88, R99 ;  /* 0x0000006358067220 */ /* 0x000fc60000410000 */
[-C--:B------:R-:W-:Y:S01]  /*3640*/  FMUL.FTZ R88, R88, R87.reuse ;  /* 0x0000005758587220 */ /* 0x080fe20000410000 */
[----:B------:R-:W-:Y:S01]  /*3650*/  FFMA.FTZ R6, R89, R87, -R6 ;  /* 0x0000005759067223 */ /* 0x000fe20000010806 */
[----:B------:R-:W-:Y:S02]  /*3660*/  PRMT R13, R7, 0x7632, R13 ;  /* 0x00007632070d7816 */ /* 0x000fe4000000000d */
[----:B------:R-:W-:Y:S01]  /*3670*/  FFMA.FTZ R89, R89, R99, R88 ;  /* 0x0000006359597223 */ /* 0x000fe20000010058 */
[----:B------:R-:W-:Y:S01]  /*3680*/  FADD.FTZ R111, R111, R6 ;  /* 0x000000066f6f7221 */ /* 0x000fe20000010000 */
[----:B------:R-:W-:Y:S01]  /*3690*/  FFMA.FTZ R59, R12, 2, R59 ;  /* 0x400000000c3b7823 */ /* 0x000fe2000001003b */
[----:B------:R-:W-:Y:S01]  /*36a0*/  @!P1 IADD3 R12, P2, PT, R0, R81, RZ ;  /* 0x00000051000c9210 */ /* 0x000fe20007f5e0ff */
[----:B------:R-:W-:Y:S01]  /*36b0*/  FADD.FTZ R89, R112, R89 ;  /* 0x0000005970597221 */ /* 0x000fe20000010000 */
[----:B------:R-:W-:Y:S01]  /*36c0*/  FMUL.FTZ R6, R86, R111 ;  /* 0x0000006f56067220 */ /* 0x000fe20000410000 */
[----:B------:R-:W-:-:S02]  /*36d0*/  SHF.L.U32 R14, R13, 0x10, RZ ;  /* 0x000000100d0e7819 */ /* 0x000fc400000006ff */
[C---:B----4-:R-:W-:Y:S01]  /*36e0*/  PRMT R39, R8.reuse, 0x7632, R39 ;  /* 0x0000763208277816 */ /* 0x050fe20000000027 */
[----:B------:R-:W-:Y:S01]  /*36f0*/  FFMA.FTZ R6, R85, R89, R6 ;  /* 0x0000005955067223 */ /* 0x000fe20000010006 */
[----:B------:R-:W-:Y:S02]  /*3700*/  SHF.L.U32 R22, R8, 0x10, RZ ;  /* 0x0000001008167819 */ /* 0x000fe400000006ff */
[----:B------:R-:W-:Y:S01]  /*3710*/  @!P1 LEA.HI.X.SX32 R13, R0, RZ, 0x1, P2 ;  /* 0x000000ff000d9211 */ /* 0x000fe200010f0eff */
[----:B------:R-:W-:Y:S01]  /*3720*/  FMUL.FTZ R14, R14, R91 ;  /* 0x0000005b0e0e7220 */ /* 0x000fe20000410000 */
[----:B------:R-:W-:Y:S02]  /*3730*/  SHF.L.U32 R7, R7, 0x10, RZ ;  /* 0x0000001007077819 */ /* 0x000fe400000006ff */
[----:B------:R-:W-:Y:S02]  /*3740*/  PRMT R8, R9, 0x7632, R8 ;  /* 0x0000763209087816 */ /* 0x000fe40000000008 */
[----:B0-----:R-:W-:Y:S01]  /*3750*/  @!P1 LEA R4, P2, R12, R4, 0x4 ;  /* 0x000000040c049211 */ /* 0x001fe200078420ff */
[----:B------:R-:W-:Y:S01]  /*3760*/  FMUL.FTZ R86, R86, R89 ;  /* 0x0000005956567220 */ /* 0x000fe20000410000 */
[----:B------:R-:W-:-:S02]  /*3770*/  PRMT R38, R10, 0x7632, R38 ;  /* 0x000076320a267816 */ /* 0x000fc40000000026 */
[----:B------:R-:W-:Y:S01]  /*3780*/  PRMT R90, R11, 0x7632, R90 ;  /* 0x000076320b5a7816 */ /* 0x000fe2000000005a */
[----:B------:R-:W-:Y:S01]  /*3790*/  FADD.FTZ R101, R101, R6 ;  /* 0x0000000665657221 */ /* 0x000fe20000010000 */
[----:B------:R-:W-:Y:S01]  /*37a0*/  UIADD3 UR4, UPT, UPT, UR4, 0x1, URZ ;  /* 0x0000000104047890 */ /* 0x000fe2000fffe0ff */
[----:B------:R-:W-:Y:S01]  /*37b0*/  @!P1 LEA.HI.X R5, R12, R5, R13, 0x4, P2 ;  /* 0x000000050c059211 */ /* 0x000fe200010f240d */
[----:B------:R-:W-:Y:S01]  /*37c0*/  FFMA.FTZ R7, R7, R113, -R14 ;  /* 0x0000007107077223 */ /* 0x000fe2000001080e */
[----:B------:R-:W-:Y:S01]  /*37d0*/  SHF.L.U32 R6, R8, 0x10, RZ ;  /* 0x0000001008067819 */ /* 0x000fe200000006ff */
[----:B------:R-:W-:Y:S01]  /*37e0*/  FFMA.FTZ R85, R85, R111, -R86 ;  /* 0x0000006f55557223 */ /* 0x000fe20000010856 */
[----:B------:R-:W-:Y:S02]  /*37f0*/  SHF.L.U32 R39, R39, 0x10, RZ ;  /* 0x0000001027277819 */ /* 0x000fe400000006ff */
[----:B------:R-:W-:Y:S02]  /*3800*/  SHF.L.U32 R13, R38, 0x10, RZ ;  /* 0x00000010260d7819 */ /* 0x000fe400000006ff */
[----:B------:R-:W-:Y:S01]  /*3810*/  SHF.L.U32 R8, R90, 0x10, RZ ;  /* 0x000000105a087819 */ /* 0x000fe200000006ff */
[----:B------:R-:W-:Y:S01]  /*3820*/  UISETP.GE.AND UP0, UPT, UR4, UR9, UPT ;  /* 0x000000090400728c */ /* 0x000fe2000bf06270 */
[----:B------:R-:W-:Y:S01]  /*3830*/  SHF.L.U32 R9, R9, 0x10, RZ ;  /* 0x0000001009097819 */ /* 0x000fe200000006ff */
[----:B------:R-:W-:Y:S01]  /*3840*/  FFMA.FTZ R72, R7, 2, R72 ;  /* 0x4000000007487823 */ /* 0x000fe20000010048 */
[----:B------:R-:W-:Y:S01]  /*3850*/  SHF.L.U32 R10, R10, 0x10, RZ ;  /* 0x000000100a0a7819 */ /* 0x000fe200000006ff */
[----:B------:R-:W-:Y:S01]  /*3860*/  FMUL.FTZ R7, R39, R82 ;  /* 0x0000005227077220 */ /* 0x000fe20000410000 */
[----:B------:R-:W-:Y:S01]  /*3870*/  SHF.L.U32 R11, R11, 0x10, RZ ;  /* 0x000000100b0b7819 */ /* 0x000fe200000006ff */
[----:B------:R-:W-:Y:S01]  /*3880*/  FMUL.FTZ R6, R6, R99 ;  /* 0x0000006306067220 */ /* 0x000fe20000410000 */
[----:B------:R-:W-:Y:S01]  /*3890*/  FMUL.FTZ R13, R13, R89 ;  /* 0x000000590d0d7220 */ /* 0x000fe20000410000 */
[----:B------:R-:W-:Y:S01]  /*38a0*/  FADD.FTZ R85, R102, R85 ;  /* 0x0000005566557221 */ /* 0x000fe20000010000 */
[----:B------:R-:W-:Y:S01]  /*38b0*/  FMUL.FTZ R8, R8, R101 ;  /* 0x0000006508087220 */ /* 0x000fe20000410000 */
[----:B------:R0:W-:Y:S01]  /*38c0*/  @!P1 STS.128 [UR5], R16 ;  /* 0x00000010ff009988 */ /* 0x0001e20008000c05 */
[----:B------:R-:W-:Y:S01]  /*38d0*/  FFMA.FTZ R7, R22, R15, -R7 ;  /* 0x0000000f16077223 */ /* 0x000fe20000010807 */
[----:B------:R-:W-:Y:S01]  /*38e0*/  FFMA.FTZ R6, R9, R87, -R6 ;  /* 0x0000005709067223 */ /* 0x000fe20000010806 */
[----:B------:R-:W-:Y:S01]  /*38f0*/  FFMA.FTZ R13, R10, R111, -R13 ;  /* 0x0000006f0a0d7223 */ /* 0x000fe2000001080d */
[----:B------:R0:W-:Y:S01]  /*3900*/  @!P1 STG.E.128 desc[UR18][R4.64], R16 ;  /* 0x0000001004009986 */ /* 0x0001e2000c101d12 */
        /* <DEDUP_REMOVED lines=8> */
[----:B------:R-:W-:-:S02]  /*3990*/  IADD3 R81, PT, PT, R81, 0x1, RZ ;  /* 0x0000000151517810 */ /* 0x000fc40007ffe0ff */
[----:B------:R-:W-:Y:S01]  /*39a0*/  IADD3.X R80, PT, PT, R80, R29, RZ, P1, !PT ;  /* 0x0000001d50507210 */ /* 0x000fe20000ffe4ff */
[----:B------:R-:W-:Y:S01]  /*39b0*/  UIADD3 UR5, UPT, UPT, UR5, 0x10, URZ ;  /* 0x0000001005057890 */ /* 0x000fe2000fffe0ff */
[----:B------:R-:W-:Y:S11]  /*39c0*/  BRA.U !UP0, `(.L_x_2255) ;  /* 0xffffffe508807547 */ /* 0x000ff6000b83ffff */
.L_x_2254:
[----:B------:R-:W-:Y:S01]  /*39d0*/  BAR.SYNC.DEFER_BLOCKING 0x0 ;  /* 0x0000000000007b1d */ /* 0x000fe20000010000 */
[----:B0-----:R-:W-:Y:S02]  /*39e0*/  LEA R5, P0, R41, R26, 0x8 ;  /* 0x0000001a29057211 */ /* 0x001fe400078040ff */
        /* <DEDUP_REMOVED lines=14> */
[----:B------:R-:W-:Y:S02]  /*3ad0*/  IADD3 R48, P4, PT, R48, 0x200, RZ ;  /* 0x0000020030307810 */ /* 0x000fe40007f9e0ff */
[----:B------:R-:W-:Y:S02]  /*3ae0*/  IADD3.X R53, PT, PT, RZ, R53, RZ, P1, !PT ;  /* 0x00000035ff357210 */ /* 0x000fe40000ffe4ff */
[----:B------:R-:W-:Y:S02]  /*3af0*/  IADD3.X R55, PT, PT, RZ, R55, RZ, P2, !PT ;  /* 0x00000037ff377210 */ /* 0x000fe400017fe4ff */
[----:B------:R-:W-:Y:S02]  /*3b00*/  IADD3.X R51, PT, PT, RZ, R51, RZ, P3, !PT ;  /* 0x00000033ff337210 */ /* 0x000fe40001ffe4ff */
[----:B------:R-:W-:-:S03]  /*3b10*/  IADD3.X R49, PT, PT, RZ, R49, RZ, P4, !PT ;  /* 0x00000031ff317210 */ /* 0x000fc600027fe4ff */
[----:B------:R-:W-:Y:S05]  /*3b20*/  @!P0 BRA `(.L_x_2256) ;  /* 0xffffffcc00188947 */ /* 0x000fea000383ffff */
[----:B------:R-:W-:Y:S05]  /*3b30*/  EXIT ;  /* 0x000000000000794d */ /* 0x000fea0003800000 */
.L_x_2257:
        /* <DEDUP_REMOVED lines=12> */
.L_x_5060:


//--------------------- .text._Z25selective_scan_fwd_kernelI32Selective_Scan_fwd_kernel_traitsILi32ELi8ELi1ELb1ELb1ELb1ELb1EN3c108BFloat16ENS1_7complexIfEEEEv13SSMParamsBase --------------------------
	.section	.text._Z25selective_scan_fwd_kernelI32Selective_Scan_fwd_kernel_traitsILi32ELi8ELi1ELb1ELb1ELb1ELb1EN3c108BFloat16ENS1_7complexIfEEEEv13SSMParamsBase,"ax",@progbits
	.align	128
        .global         _Z25selective_scan_fwd_kernelI32Selective_Scan_fwd_kernel_traitsILi32ELi8ELi1ELb1ELb1ELb1ELb1EN3c108BFloat16ENS1_7complexIfEEEEv13SSMParamsBase
        .type           _Z25selective_scan_fwd_kernelI32Selective_Scan_fwd_kernel_traitsILi32ELi8ELi1ELb1ELb1ELb1ELb1EN3c108BFloat16ENS1_7complexIfEEEEv13SSMParamsBase,@function
        .size           _Z25selective_scan_fwd_kernelI32Selective_Scan_fwd_kernel_traitsILi32ELi8ELi1ELb1ELb1ELb1ELb1EN3c108BFloat16ENS1_7complexIfEEEEv13SSMParamsBase,(.L_x_5061 - _Z25selective_scan_fwd_kernelI32Selective_Scan_fwd_kernel_traitsILi32ELi8ELi1ELb1ELb1ELb1ELb1EN3c108BFloat16ENS1_7complexIfEEEEv13SSMParamsBase)
        .other          _Z25selective_scan_fwd_kernelI32Selective_Scan_fwd_kernel_traitsILi32ELi8ELi1ELb1ELb1ELb1ELb1EN3c108BFloat16ENS1_7complexIfEEEEv13SSMParamsBase,@"STO_CUDA_ENTRY STV_DEFAULT"
_Z25selective_scan_fwd_kernelI32Selective_Scan_fwd_kernel_traitsILi32ELi8ELi1ELb1ELb1ELb1ELb1EN3c108BFloat16ENS1_7complexIfEEEEv13SSMParamsBase:
.text._Z25selective_scan_fwd_kernelI32Selective_Scan_fwd_kernel_traitsILi32ELi8ELi1ELb1ELb1ELb1ELb1EN3c108BFloat16ENS1_7complexIfEEEEv13SSMParamsBase:
        /* <DEDUP_REMOVED lines=32> */
[----:B---3--:R-:W-:-:S05]  /*0200*/  IADD3 R10, PT, PT, RZ, -R7, RZ ;  /* 0x80000007ff0a7210 */ /* 0x008fca0007ffe0ff */
[----:B------:R-:W-:Y:S01]  /*0210*/  IMAD R3, R10, R9, RZ ;  /* 0x000000090a037224 */ /* 0x000fe200078e02ff */
[----:B------:R-:W-:Y:S01]  /*0220*/  IABS R2, R13 ;  /* 0x0000000d00027213 */ /* 0x000fe20000000000 */
[----:B------:R-:W-:Y:S01]  /*0230*/  UIMAD.WIDE.U32 UR4, UR18, UR8, URZ ;  /* 0x00000008120472a5 */ /* 0x000fe2000f8e00ff */
[----:B------:R-:W3:Y:S01]  /*0240*/  LDC.64 R10, c[0x0][0x468] ;  /* 0x00011a00ff0a7b82 */ /* 0x000ee20000000a00 */
[----:B------:R-:W-:-:S06]  /*0250*/  IMAD.HI.U32 R7, R7, R3, R6 ;  /* 0x0000000307077227 */ /* 0x000fcc00078e0006 */
[----:B------:R-:W-:-:S05]  /*0260*/  IMAD.HI.U32 R7, R7, R2, RZ ;  /* 0x0000000207077227 */ /* 0x000fca00078e00ff */
[----:B------:R-:W-:-:S05]  /*0270*/  IADD3 R0, PT, PT, -R7, RZ, RZ ;  /* 0x000000ff07007210 */ /* 0x000fca0007ffe1ff */
[----:B------:R-:W-:-:S05]  /*0280*/  IMAD R0, R9, R0, R2 ;  /* 0x0000000009007224 */ /* 0x000fca00078e0202 */
[----:B------:R-:W-:Y:S01]  /*0290*/  ISETP.GT.U32.AND P1, PT, R9, R0, PT ;  /* 0x000000000900720c */ /* 0x000fe20003f24070 */
[----:B------:R-:W-:Y:S02]  /*02a0*/  UIMAD UR8, UR18, UR9, UR5 ;  /* 0x00000009120872a4 */ /* 0x000fe4000f8e0205 */
[----:B------:R-:W-:-:S10]  /*02b0*/  UIMAD.WIDE.U32 UR6, UR18, UR12, URZ ;  /* 0x0000000c120672a5 */ /* 0x000fd4000f8e00ff */
[----:B------:R-:W-:-:S04]  /*02c0*/  @!P1 IADD3 R0, PT, PT, R0, -R9, RZ ;  /* 0x8000000900009210 */ /* 0x000fc80007ffe0ff */
[----:B------:R-:W-:Y:S02]  /*02d0*/  ISETP.GE.U32.AND P0, PT, R0, R9, PT ;  /* 0x000000090000720c */ /* 0x000fe40003f06070 */
[----:B------:R-:W-:Y:S01]  /*02e0*/  MOV R2, UR4 ;  /* 0x0000000400027c02 */ /* 0x000fe20008000f00 */
[----:B------:R-:W-:Y:S01]  /*02f0*/  UIMAD UR4, UR18, UR13, UR7 ;  /* 0x0000000d120472a4 */ /* 0x000fe2000f8e0207 */
[----:B------:R-:W-:Y:S01]  /*0300*/  MOV R3, UR5 ;  /* 0x0000000500037c02 */ /* 0x000fe20008000f00 */
[----:B------:R-:W1:Y:S01]  /*0310*/  LDCU.64 UR12, c[0x0][0x3d0] ;  /* 0x00007a00ff0c77ac */ /* 0x000e620008000a00 */
[----:B------:R-:W-:Y:S02]  /*0320*/  MOV R3, UR8 ;  /* 0x0000000800037c02 */ /* 0x000fe40008000f00 */
[----:B------:R-:W-:Y:S01]  /*0330*/  LOP3.LUT R0, R13, R8, RZ, 0x3c, !PT ;  /* 0x000000080d007212 */ /* 0x000fe200078e3cff */
[----:B------:R-:W0:Y:S01]  /*0340*/  LDCU.64 UR8, c[0x0][0x3b0] ;  /* 0x00007600ff0877ac */ /* 0x000e220008000a00 */
[----:B------:R-:W-:-:S02]  /*0350*/  @!P1 IADD3 R7, PT, PT, R7, 0x1, RZ ;  /* 0x0000000107079810 */ /* 0x000fc40007ffe0ff */
[----:B------:R-:W-:Y:S02]  /*0360*/  ISETP.GE.AND P2, PT, R0, RZ, PT ;  /* 0x000000ff0000720c */ /* 0x000fe40003f46270 */
[----:B------:R-:W-:Y:S02]  /*0370*/  ISETP.NE.AND P1, PT, R8, RZ, PT ;  /* 0x000000ff0800720c */ /* 0x000fe40003f25270 */
[----:B------:R-:W-:Y:S02]  /*0380*/  @P0 IADD3 R7, PT, PT, R7, 0x1, RZ ;  /* 0x0000000107070810 */ /* 0x000fe40007ffe0ff */
[----:B----4-:R-:W-:Y:S02]  /*0390*/  ISETP.GE.AND P0, PT, R21, 0x1, PT ;  /* 0x000000011500780c */ /* 0x010fe40003f06270 */
[----:B------:R-:W-:Y:S02]  /*03a0*/  MOV R5, UR7 ;  /* 0x0000000700057c02 */ /* 0x000fe40008000f00 */
[----:B------:R-:W-:-:S02]  /*03b0*/  MOV R4, UR6 ;  /* 0x0000000600047c02 */ /* 0x000fc40008000f00 */
[----:B------:R-:W-:Y:S01]  /*03c0*/  MOV R5, UR4 ;  /* 0x0000000400057c02 */ /* 0x000fe20008000f00 */
[----:B------:R-:W-:Y:S01]  /*03d0*/  IMAD.WIDE.U32 R2, R13, UR10, R2 ;  /* 0x0000000a0d027c25 */ /* 0x000fe2000f8e0002 */
[----:B------:R-:W-:-:S03]  /*03e0*/  @!P2 IADD3 R7, PT, PT, -R7, RZ, RZ ;  /* 0x000000ff0707a210 */ /* 0x000fc60007ffe1ff */
[C---:B------:R-:W-:Y:S01]  /*03f0*/  IMAD.WIDE.U32 R4, R13.reuse, UR14, R4 ;  /* 0x0000000e0d047c25 */ /* 0x040fe2000f8e0004 */
[C---:B--2---:R-:W-:Y:S01]  /*0400*/  LEA R62, P3, R2.reuse, R62, 0x1 ;  /* 0x0000003e023e7211 */ /* 0x044fe200078608ff */
[----:B0-----:R-:W-:Y:S01]  /*0410*/  UIMAD.WIDE.U32 UR4, UR18, UR8, URZ ;  /* 0x00000008120472a5 */ /* 0x001fe2000f8e00ff */
[----:B------:R-:W-:Y:S01]  /*0420*/  @!P1 LOP3.LUT R7, RZ, R8, RZ, 0x33, !PT ;  /* 0x00000008ff079212 */ /* 0x000fe200078e33ff */
[C---:B------:R-:W-:Y:S01]  /*0430*/  IMAD R61, R13.reuse, UR11, R3 ;  /* 0x0000000b0d3d7c24 */ /* 0x040fe2000f8e0203 */
[----:B-1----:R-:W-:Y:S01]  /*0440*/  UIMAD.WIDE.U32 UR6, UR18, UR12, URZ ;  /* 0x0000000c120672a5 */ /* 0x002fe2000f8e00ff */
[----:B------:R-:W-:Y:S01]  /*0450*/  IMAD R59, R13, UR15, R5 ;  /* 0x0000000f0d3b7c24 */ /* 0x000fe2000f8e0205 */
[----:B------:R-:W-:Y:S02]  /*0460*/  SHF.R.S32.HI R3, RZ, 0x1f, R7 ;  /* 0x0000001fff037819 */ /* 0x000fe40000011407 */
[----:B------:R-:W-:Y:S01]  /*0470*/  LEA.HI.X R61, R2, R63, R61, 0x1, P3 ;  /* 0x0000003f023d7211 */ /* 0x000fe200018f0c3d */
[----:B---3--:R-:W-:Y:S07]  /*0480*/  @!P0 EXIT ;  /* 0x000000000000894d */ /* 0x008fee0003800000 */
[----:B------:R-:W0:Y:S01]  /*0490*/  LDC.64 R24, c[0x0][0x418] ;  /* 0x00010600ff187b82 */ /* 0x000e220000000a00 */
[----:B------:R-:W-:Y:S01]  /*04a0*/  UIMAD UR7, UR18, UR13, UR7 ;  /* 0x0000000d120772a4 */ /* 0x000fe2000f8e0207 */
[C---:B------:R-:W-:Y:S01]  /*04b0*/  LEA R60, P0, R4.reuse, R10, 0x1 ;  /* 0x0000000a043c7211 */ /* 0x040fe200078008ff */
[C---:B------:R-:W-:Y:S01]  /*04c0*/  IMAD R2, R3.reuse, R16, RZ ;  /* 0x0000001003027224 */ /* 0x040fe200078e02ff */
[----:B------:R-:W1:Y:S01]  /*04d0*/  S2R R53, SR_TID.X ;  /* 0x0000000000357919 */ /* 0x000e620000002100 */
[----:B------:R-:W-:Y:S01]  /*04e0*/  IMAD R0, R3, R56, RZ ;  /* 0x0000003803007224 */ /* 0x000fe200078e02ff */
[----:B------:R-:W-:Y:S01]  /*04f0*/  LEA.HI.X R59, R4, R11, R59, 0x1, P0 ;  /* 0x0000000b043b7211 */ /* 0x000fe200000f0c3b */
[C---:B------:R-:W-:Y:S01]  /*0500*/  IMAD R9, R7.reuse, R17, R2 ;  /* 0x0000001107097224 */ /* 0x040fe200078e0202 */
[----:B------:R-:W2:Y:S01]  /*0510*/  LDC.64 R22, c[0x0][0x428] ;  /* 0x00010a00ff167b82 */ /* 0x000ea20000000a00 */
[C---:B------:R-:W-:Y:S01]  /*0520*/  IMAD.WIDE.U32 R4, R7.reuse, R16, UR6 ;  /* 0x0000000607047e25 */ /* 0x040fe2000f8e0010 */
[----:B------:R-:W-:Y:S01]  /*0530*/  UIMAD UR5, UR18, UR9, UR5 ;  /* 0x00000009120572a4 */ /* 0x000fe2000f8e0205 */
[----:B------:R-:W3:Y:S02]  /*0540*/  LDCU.U8 UR10, c[0x0][0x39e] ;  /* 0x000073c0ff0a77ac */ /* 0x000ee40008000000 */
[----:B------:R-:W-:Y:S01]  /*0550*/  IMAD R57, R7, R57, R0 ;  /* 0x0000003907397224 */ /* 0x000fe200078e0200 */
[----:B------:R-:W-:-:S02]  /*0560*/  IADD3 R12, PT, PT, R5, R9, RZ ;  /* 0x00000009050c7210 */ /* 0x000fc40007ffe0ff */
[----:B------:R-:W4:Y:S01]  /*0570*/  LDC.64 R28, c[0x0][0x438] ;  /* 0x00010e00ff1c7b82 */ /* 0x000f220000000a00 */
[----:B------:R-:W-:Y:S01]  /*0580*/  IMAD.WIDE.U32 R2, R7, R56, UR4 ;  /* 0x0000000407027e25 */ /* 0x000fe2000f8e0038 */
[----:B------:R-:W3:Y:S01]  /*0590*/  LDCU UR4, c[0x0][0x38c] ;  /* 0x00007180ff0477ac */ /* 0x000ee20008000800 */
[----:B------:R-:W-:Y:S02]  /*05a0*/  LEA R56, P1, R4, R18, 0x1 ;  /* 0x0000001204387211 */ /* 0x000fe400078208ff */
[----:B------:R-:W-:-:S03]  /*05b0*/  LEA R58, P0, R2, R14, 0x1 ;  /* 0x0000000e023a7211 */ /* 0x000fc600078008ff */
[----:B------:R-:W3:Y:S01]  /*05c0*/  LDC.64 R50, c[0x0][0x3a0] ;  /* 0x0000e800ff327b82 */ /* 0x000ee20000000a00 */
[----:B0-----:R-:W-:Y:S01]  /*05d0*/  IMAD.WIDE.U32 R8, R13, R24, RZ ;  /* 0x000000180d087225 */ /* 0x001fe200078e00ff */
[----:B------:R-:W-:Y:S02]  /*05e0*/  IADD3 R57, PT, PT, R3, R57, RZ ;  /* 0x0000003903397210 */ /* 0x000fe40007ffe0ff */
[----:B------:R-:W-:Y:S01]  /*05f0*/  LEA.HI.X R12, R4, R19, R12, 0x1, P1 ;  /* 0x00000013040c7211 */ /* 0x000fe200008f0c0c */
[C---:B------:R-:W-:Y:S01]  /*0600*/  IMAD R9, R13.reuse, R25, R9 ;  /* 0x000000190d097224 */ /* 0x040fe200078e0209 */
[----:B------:R-:W-:Y:S02]  /*0610*/  LEA.HI.X R57, R2, R15, R57, 0x1, P0 ;  /* 0x0000000f02397211 */ /* 0x000fe400000f0c39 */
[----:B------:R-:W0:Y:S01]  /*0620*/  LDC R0, c[0x0][0x384] ;  /* 0x0000e100ff007b82 */ /* 0x000e220000000800 */
[----:B--2---:R-:W-:-:S04]  /*0630*/  IMAD.WIDE.U32 R6, R13, R22, RZ ;  /* 0x000000160d067225 */ /* 0x004fc800078e00ff */
[----:B------:R-:W-:-:S03]  /*0640*/  IMAD R7, R13, R23, R7 ;  /* 0x000000170d077224 */ /* 0x000fc600078e0207 */
[----:B------:R-:W2:Y:S01]  /*0650*/  LDC.64 R44, c[0x0][0x440] ;  /* 0x00011000ff2c7b82 */ /* 0x000ea20000000a00 */
[----:B----4-:R-:W-:-:S04]  /*0660*/  IMAD.WIDE.U32 R2, R13, R28, RZ ;  /* 0x0000001c0d027225 */ /* 0x010fc800078e00ff */
[----:B------:R-:W-:Y:S02]  /*0670*/  IMAD R3, R13, R29, R3 ;  /* 0x0000001d0d037224 */ /* 0x000fe400078e0203 */
[----:B-1----:R-:W-:Y:S01]  /*0680*/  IMAD.WIDE.U32 R28, R53, 0x20, RZ ;  /* 0x00000020351c7825 */ /* 0x002fe200078e00ff */
[----:B------:R-:W1:Y:S03]  /*0690*/  LDC.64 R16, c[0x0][0x420] ;  /* 0x00010800ff107b82 */ /* 0x000e660000000a00 */
[----:B---3--:R-:W-:Y:S01]  /*06a0*/  IMAD.WIDE.U32 R4, R13, R50, RZ ;  /* 0x000000320d047225 */ /* 0x008fe200078e00ff */
[----:B------:R-:W-:-:S03]  /*06b0*/  LOP3.LUT R63, R28, 0x10, RZ, 0xfc, !PT ;  /* 0x000000101c3f7812 */ /* 0x000fc600078efcff */
[----:B------:R-:W-:Y:S01]  /*06c0*/  IMAD R51, R13, R51, R5 ;  /* 0x000000330d337224 */ /* 0x000fe200078e0205 */
[----:B------:R-:W3:Y:S01]  /*06d0*/  LDC.64 R48, c[0x0][0x410] ;  /* 0x00010400ff307b82 */ /* 0x000ee20000000a00 */
[----:B0-----:R-:W-:-:S04]  /*06e0*/  IMAD R0, R0, UR18, R13 ;  /* 0x0000001200007c24 */ /* 0x001fc8000f8e020d */
[----:B------:R-:W-:-:S03]  /*06f0*/  IMAD R0, R0, R21, RZ ;  /* 0x0000001500007224 */ /* 0x000fc600078e02ff */
[----:B------:R-:W0:Y:S01]  /*0700*/  LDC.64 R42, c[0x0][0x430] ;  /* 0x00010c00ff2a7b82 */ /* 0x000e220000000a00 */
[----:B--2---:R-:W-:Y:S01]  /*0710*/  LEA R52, P0, R4, R44, 0x3 ;  /* 0x0000002c04347211 */ /* 0x004fe200078018ff */
[----:B------:R-:W-:Y:S01]  /*0720*/  IMAD R0, R0, UR4, RZ ;  /* 0x0000000400007c24 */ /* 0x000fe2000f8e02ff */
[----:B------:R-:W-:Y:S02]  /*0730*/  UMOV UR4, URZ ;  /* 0x000000ff00047c82 */ /* 0x000fe40008000000 */
[----:B------:R-:W-:-:S03]  /*0740*/  LEA.HI.X R51, R4, R45, R51, 0x3, P0 ;  /* 0x0000002d04337211 */ /* 0x000fc600000f1c33 */
[----:B------:R-:W2:Y:S01]  /*0750*/  LDC.64 R36, c[0x0][0x3a8] ;  /* 0x0000ea00ff247b82 */ /* 0x000ea20000000a00 */
[----:B-1----:R-:W-:-:S04]  /*0760*/  IMAD.WIDE.U32 R34, R16, UR18, R6 ;  /* 0x0000001210227c25 */ /* 0x002fc8000f8e0006 */
[----:B------:R-:W-:-:S03]  /*0770*/  IMAD R50, R17, UR18, R35 ;  /* 0x0000001211327c24 */ /* 0x000fc6000f8e0223 */
[----:B------:R-:W1:Y:S01]  /*0780*/  LDC.64 R26, c[0x0][0x478] ;  /* 0x00011e00ff1a7b82 */ /* 0x000e620000000a00 */
[----:B---3--:R-:W-:-:S04]  /*0790*/  IMAD.WIDE.U32 R32, R48, UR18, R8 ;  /* 0x0000001230207c25 */ /* 0x008fc8000f8e0008 */
[----:B------:R-:W-:-:S03]  /*07a0*/  IMAD R49, R49, UR18, R33 ;  /* 0x0000001231317c24 */ /* 0x000fc6000f8e0221 */
[----:B------:R-:W3:Y:S01]  /*07b0*/  LDC.64 R24, c[0x0][0x488] ;  /* 0x00012200ff187b82 */ /* 0x000ee20000000a00 */
[----:B0-----:R-:W-:-:S04]  /*07c0*/  IMAD.WIDE.U32 R30, R42, UR18, R2 ;  /* 0x000000122a1e7c25 */ /* 0x001fc8000f8e0002 */
[----:B------:R-:W-:-:S03]  /*07d0*/  IMAD R48, R43, UR18, R31 ;  /* 0x000000122b307c24 */ /* 0x000fc6000f8e021f */
[----:B------:R-:W0:Y:S01]  /*07e0*/  LDC.64 R10, c[0x0][0x490] ;  /* 0x00012400ff0a7b82 */ /* 0x000e220000000a00 */
[----:B--2---:R-:W-:Y:S02]  /*07f0*/  SHF.L.U64.HI R64, R36, 0x3, R37 ;  /* 0x0000000324407819 */ /* 0x004fe40000010225 */
[----:B------:R-:W-:-:S05]  /*0800*/  MOV R37, R12 ;  /* 0x0000000c00257202 */ /* 0x000fca0000000f00 */
[----:B------:R-:W2:Y:S01]  /*0810*/  LDC.64 R40, c[0x0][0x3e0] ;  /* 0x0000f800ff287b82 */ /* 0x000ea20000000a00 */
[----:B-1----:R-:W-:-:S07]  /*0820*/  IMAD.WIDE.U32 R26, R53, 0x10, R26 ;  /* 0x00000010351a7825 */ /* 0x002fce00078e001a */
[----:B------:R-:W1:Y:S01]  /*0830*/  LDC.64 R38, c[0x0][0x3c0] ;  /* 0x0000f000ff267b82 */ /* 0x000e620000000a00 */
[----:B---3--:R-:W-:-:S04]  /*0840*/  IMAD.WIDE.U32 R24, R53, 0x10, R24 ;  /* 0x0000001035187825 */ /* 0x008fc800078e0018 */
[----:B0-----:R-:W-:Y:S01]  /*0850*/  IMAD.WIDE.U32 R2, R53, 0x10, R10 ;  /* 0x0000001035027825 */ /* 0x001fe200078e000a */
[----:B--2---:R-:W-:Y:S02]  /*0860*/  SHF.L.U64.HI R41, R40, 0x1, R41 ;  /* 0x0000000128297819 */ /* 0x004fe40000010229 */
[----:B-1----:R-:W-:-:S07]  /*0870*/  SHF.L.U64.HI R39, R38, 0x1, R39 ;  /* 0x0000000126277819 */ /* 0x002fce0000010227 */
.L_x_2278:
        /* <DEDUP_REMOVED lines=52> */
.L_x_2258:
        /* <DEDUP_REMOVED lines=58> */
.L_x_2261:
[----:B------:R-:W-:Y:S05]  /*0f60*/  BSYNC.RECONVERGENT B0 ;  /* 0x0000000000007941 */ /* 0x000fea0003800200 */
.L_x_2260:
        /* <DEDUP_REMOVED lines=39> */
.L_x_2263:
[----:B------:R-:W-:Y:S05]  /*11e0*/  BSYNC.RECONVERGENT B0 ;  /* 0x0000000000007941 */ /* 0x000fea0003800200 */
.L_x_2262:
        /* <DEDUP_REMOVED lines=39> */
.L_x_2265:
[----:B------:R-:W-:Y:S05]  /*1460*/  BSYNC.RECONVERGENT B0 ;  /* 0x0000000000007941 */ /* 0x000fea0003800200 */
.L_x_2264:
        /* <DEDUP_REMOVED lines=32> */
.L_x_2267:
[----:B------:R-:W-:Y:S05]  /*1670*/  BSYNC.RECONVERGENT B0 ;  /* 0x0000000000007941 */ /* 0x000fea0003800200 */
.L_x_2266:
        /* <DEDUP_REMOVED lines=32> */
.L_x_2269:
[----:B------:R-:W-:Y:S05]  /*1880*/  BSYNC.RECONVERGENT B0 ;  /* 0x0000000000007941 */ /* 0x000fea0003800200 */
.L_x_2268:
        /* <DEDUP_REMOVED lines=32> */
.L_x_2271:
[----:B------:R-:W-:Y:S05]  /*1a90*/  BSYNC.RECONVERGENT B0 ;  /* 0x0000000000007941 */ /* 0x000fea0003800200 */
.L_x_2270:
        /* <DEDUP_REMOVED lines=32> */
.L_x_2273:
[----:B------:R-:W-:Y:S05]  /*1ca0*/  BSYNC.RECONVERGENT B0 ;  /* 0x0000000000007941 */ /* 0x000fea0003800200 */
.L_x_2272:
        /* <DEDUP_REMOVED lines=32> */
.L_x_2275:
[----:B------:R-:W-:Y:S05]  /*1eb0*/  BSYNC.RECONVERGENT B0 ;  /* 0x0000000000007941 */ /* 0x000fea0003800200 */
.L_x_2274:
        /* <DEDUP_REMOVED lines=8> */
.L_x_2259:
        /* <DEDUP_REMOVED lines=15> */
[----:B------:R-:W-:Y:S01]  /*2030*/  ISETP.NE.AND P0, PT, RZ, UR4, PT ;  /* 0x00000004ff007c0c */ /* 0x000fe2000bf05270 */
[----:B------:R-:W-:Y:S01]  /*2040*/  UIMAD UR6, UR4, UR6, URZ ;  /* 0x00000006040672a4 */ /* 0x000fe2000f8e02ff */
        /* <DEDUP_REMOVED lines=11> */
.L_x_2277:
[----:B------:R-:W-:Y:S01]  /*2100*/  MOV R91, R89 ;  /* 0x00000059005b7202 */ /* 0x000fe20000000f00 */
[----:B0-----:R-:W2:Y:S04]  /*2110*/  LDG.E.128 R4, desc[UR16][R42.64+-0x10] ;  /* 0xfffff0102a047981 */ /* 0x001ea8000c1e1d00 */
[----:B------:R-:W3:Y:S04]  /*2120*/  LDG.E.64 R12, desc[UR16][R90.64] ;  /* 0x000000105a0c7981 */ /* 0x000ee8000c1e1b00 */
[----:B------:R-:W4:Y:S01]  /*2130*/  LDG.E.128 R8, desc[UR16][R42.64] ;  /* 0x000000102a087981 */ /* 0x000f22000c1e1d00 */
[----:B-1----:R-:W-:Y:S01]  /*2140*/  ISETP.GE.AND P1, PT, R127, 0x1, PT ;  /* 0x000000017f00780c */ /* 0x002fe20003f26270 */
[----:B------:R-:W0:Y:S01]  /*2150*/  S2UR UR9, SR_CgaCtaId ;  /* 0x00000000000979c3 */ /* 0x000e220000008800 */
[----:B---3--:R-:W-:Y:S01]  /*2160*/  FMUL.FTZ R15, R12, 1.4426950216293334961 ;  /* 0x3fb8aa3b0c0f7820 */ /* 0x008fe20000410000 */
[----:B------:R-:W-:-:S03]  /*2170*/  FMUL.FTZ R14, R13, R68 ;  /* 0x000000440d0e7220 */ /* 0x000fc60000410000 */
[----:B------:R-:W-:Y:S01]  /*2180*/  FMUL.FTZ R12, R15, R68 ;  /* 0x000000440f0c7220 */ /* 0x000fe20000410000 */
[----:B------:R-:W-:Y:S01]  /*2190*/  FMUL.RZ R18, R14, 0.15915493667125701904 ;  /* 0x3e22f9830e127820 */ /* 0x000fe2000040c000 */
[----:B------:R-:W-:-:S03]  /*21a0*/  FMUL.FTZ R14, R13, R76 ;  /* 0x0000004c0d0e7220 */ /* 0x000fc60000410000 */
[----:B------:R-:W-:Y:S01]  /*21b0*/  MUFU.SIN R109, R18 ;  /* 0x00000012006d7308 */ /* 0x000fe20000000400 */
[----:B------:R-:W-:Y:S01]  /*21c0*/  FMUL.RZ R20, R14, 0.15915493667125701904 ;  /* 0x3e22f9830e147820 */ /* 0x000fe2000040c000 */
[----:B------:R-:W-:-:S06]  /*21d0*/  FMUL.FTZ R14, R15, R76 ;  /* 0x0000004c0f0e7220 */ /* 0x000fcc0000410000 */
[----:B------:R1:W-:Y:S08]  /*21e0*/  MUFU.COS R107, R18 ;  /* 0x00000012006b7308 */ /* 0x0003f00000000000 */
[----:B------:R-:W3:Y:S01]  /*21f0*/  MUFU.EX2 R12, R12 ;  /* 0x0000000c000c7308 */ /* 0x000ee20000000800 */
[C---:B------:R-:W-:Y:S01]  /*2200*/  FMUL.FTZ R16, R13.reuse, R70 ;  /* 0x000000460d107220 */ /* 0x040fe20000410000 */
[----:B-1----:R-:W-:-:S03]  /*2210*/  FMUL.FTZ R18, R13, R78 ;  /* 0x0000004e0d127220 */ /* 0x002fc60000410000 */
[----:B------:R-:W-:-:S03]  /*2220*/  FMUL.RZ R22, R16, 0.15915493667125701904 ;  /* 0x3e22f98310167820 */ /* 0x000fc6000040c000 */
[----:B------:R-:W-:Y:S01]  /*2230*/  MUFU.SIN R17, R20 ;  /* 0x0000001400117308 */ /* 0x000fe20000000400 */
[----:B------:R-:W-:-:S07]  /*2240*/  FMUL.FTZ R16, R15, R70 ;  /* 0x000000460f107220 */ /* 0x000fce0000410000 */
[----:B------:R-:W1:Y:S01]  /*2250*/  MUFU.EX2 R14, R14 ;  /* 0x0000000e000e7308 */ /* 0x000e620000000800 */
[C---:B---3--:R-:W-:Y:S01]  /*2260*/  FMUL.FTZ R107, R12.reuse, R107 ;  /* 0x0000006b0c6b7220 */ /* 0x048fe20000410000 */
[----:B------:R-:W-:-:S06]  /*2270*/  FMUL.FTZ R109, R12, R109 ;  /* 0x0000006d0c6d7220 */ /* 0x000fcc0000410000 */
[----:B------:R3:W5:Y:S01]  /*2280*/  MUFU.COS R19, R20 ;  /* 0x0000001400137308 */ /* 0x0007620000000000 */
[----:B------:R-:W-:Y:S01]  /*2290*/  FMUL.RZ R46, R18, 0.15915493667125701904 ;  /* 0x3e22f983122e7820 */ /* 0x000fe2000040c000 */
[----:B--2---:R-:W-:-:S06]  /*22a0*/  PRMT R12, R4, 0x7632, R12 ;  /* 0x00007632040c7816 */ /* 0x004fcc000000000c */
[----:B------:R-:W-:Y:S01]  /*22b0*/  MUFU.SIN R21, R22 ;  /* 0x0000001600157308 */ /* 0x000fe20000000400 */
[----:B---3--:R-:W-:Y:S01]  /*22c0*/  FMUL.FTZ R20, R13, R72 ;  /* 0x000000480d147220 */ /* 0x008fe20000410000 */
[----:B------:R-:W-:-:S06]  /*22d0*/  SHF.L.U32 R12, R12, 0x10, RZ ;  /* 0x000000100c0c7819 */ /* 0x000fcc00000006ff */
[----:B------:R2:W-:Y:S01]  /*22e0*/  MUFU.COS R95, R22 ;  /* 0x00000016005f7308 */ /* 0x0005e20000000000 */
[----:B------:R-:W-:Y:S01]  /*22f0*/  FMUL.RZ R92, R20, 0.15915493667125701904 ;  /* 0x3e22f983145c7820 */ /* 0x000fe2000040c000 */
[C---:B------:R-:W-:Y:S01]  /*2300*/  FMUL.FTZ R18, R15.reuse, R78 ;  /* 0x0000004e0f127220 */ /* 0x040fe20000410000 */
[C---:B------:R-:W-:Y:S01]  /*2310*/  FMUL.FTZ R20, R15.reuse, R72 ;  /* 0x000000480f147220 */ /* 0x040fe20000410000 */
[----:B------:R-:W-:Y:S01]  /*2320*/  FMUL.FTZ R94, R15, R88 ;  /* 0x000000580f5e7220 */ /* 0x000fe20000410000 */
[----:B--2---:R-:W-:-:S03]  /*2330*/  FMUL.FTZ R22, R13, R82 ;  /* 0x000000520d167220 */ /* 0x004fc60000410000 */
[----:B------:R-:W2:Y:S01]  /*2340*/  MUFU.EX2 R16, R16 ;  /* 0x0000001000107308 */ /* 0x000ea20000000800 */
[----:B------:R-:W-:Y:S01]  /*2350*/  FMUL.RZ R96, R22, 0.15915493667125701904 ;  /* 0x3e22f98316607820 */ /* 0x000fe2000040c000 */
[----:B------:R-:W-:Y:S01]  /*2360*/  FMUL.FTZ R22, R15, R82 ;  /* 0x000000520f167220 */ /* 0x000fe20000410000 */
[----:B------:R-:W-:-:S05]  /*2370*/  SHF.L.U32 R4, R4, 0x10, RZ ;  /* 0x0000001004047819 */ /* 0x000fca00000006ff */
[----:B------:R-:W-:Y:S01]  /*2380*/  MUFU.SIN R93, R46 ;  /* 0x0000002e005d7308 */ /* 0x000fe20000000400 */
[----:B-1----:R-:W-:Y:S01]  /*2390*/  FMUL.FTZ R106, R14, R17 ;  /* 0x000000110e6a7220 */ /* 0x002fe20000410000 */
[----:B------:R-:W-:-:S06]  /*23a0*/  FMUL.FTZ R111, R12, R73 ;  /* 0x000000490c6f7220 */ /* 0x000fcc0000410000 */
[----:B------:R1:W-:Y:S01]  /*23b0*/  MUFU.COS R23, R46 ;  /* 0x0000002e00177308 */ /* 0x0003e20000000000 */
[----:B-----5:R-:W-:Y:S01]  /*23c0*/  FMUL.FTZ R100, R14, R19 ;  /* 0x000000130e647220 */ /* 0x020fe20000410000 */
[----:B------:R-:W-:Y:S01]  /*23d0*/  SHF.L.U32 R108, R5, 0x10, RZ ;  /* 0x00000010056c7819 */ /* 0x000fe200000006ff */
[-C--:B-1----:R-:W-:Y:S01]  /*23e0*/  FMUL.FTZ R46, R15, R74.reuse ;  /* 0x0000004a0f2e7220 */ /* 0x082fe20000410000 */
[C---:B------:R-:W-:Y:S01]  /*23f0*/  FMUL.FTZ R15, R13.reuse, R74 ;  /* 0x0000004a0d0f7220 */ /* 0x040fe20000410000 */
[----:B------:R-:W-:Y:S01]  /*2400*/  FMUL.FTZ R13, R13, R88 ;  /* 0x000000580d0d7220 */ /* 0x000fe20000410000 */
[----:B------:R-:W-:Y:S01]  /*2410*/  FMUL.FTZ R113, R4, R73 ;  /* 0x0000004904717220 */ /* 0x000fe20000410000 */
[-C--:B------:R-:W-:Y:S02]  /*2420*/  FMUL.FTZ R4, R111, R106.reuse ;  /* 0x0000006a6f047220 */ /* 0x080fe40000410000 */
[----:B------:R-:W-:Y:S01]  /*2430*/  FMUL.RZ R14, R13, 0.15915493667125701904 ;  /* 0x3e22f9830d0e7820 */ /* 0x000fe2000040c000 */
[----:B------:R-:W-:Y:S01]  /*2440*/  PRMT R13, R5, 0x7632, R13 ;  /* 0x00007632050d7816 */ /* 0x000fe2000000000d */
[----:B------:R-:W1:Y:S01]  /*2450*/  MUFU.EX2 R18, R18 ;  /* 0x0000001200127308 */ /* 0x000e620000000800 */
[----:B------:R-:W-:Y:S01]  /*2460*/  FMUL.FTZ R108, R108, R81 ;  /* 0x000000516c6c7220 */ /* 0x000fe20000410000 */
[----:B------:R-:W-:Y:S01]  /*2470*/  FMUL.FTZ R12, R113, R106 ;  /* 0x0000006a710c7220 */ /* 0x000fe20000410000 */
[----:B------:R-:W-:Y:S01]  /*2480*/  SHF.L.U32 R110, R13, 0x10, RZ ;  /* 0x000000100d6e7819 */ /* 0x000fe200000006ff */
[-C--:B------:R-:W-:Y:S01]  /*2490*/  FFMA.FTZ R13, R113, R100.reuse, -R4 ;  /* 0x00000064710d7223 */ /* 0x080fe20000010804 */
[----:B------:R-:W-:Y:S01]  /*24a0*/  PRMT R5, R6, 0x7632, R5 ;  /* 0x0000763206057816 */ /* 0x000fe20000000005 */
[----:B------:R-:W-:-:S02]  /*24b0*/  FFMA.FTZ R19, R111, R100, R12 ;  /* 0x000000646f137223 */ /* 0x000fc4000001000c */
[----:B------:R-:W-:Y:S01]  /*24c0*/  MUFU.SIN R99, R96 ;  /* 0x0000006000637308 */ /* 0x000fe20000000400 */
[----:B------:R-:W-:Y:S01]  /*24d0*/  FMUL.FTZ R110, R110, R81 ;  /* 0x000000516e6e7220 */ /* 0x000fe20000410000 */
[----:B------:R-:W-:Y:S01]  /*24e0*/  FADD.FTZ R13, R108, R13 ;  /* 0x0000000d6c0d7221 */ /* 0x000fe20000010000 */
[----:B--2---:R-:W-:-:S05]  /*24f0*/  FMUL.FTZ R95, R16, R95 ;  /* 0x0000005f105f7220 */ /* 0x004fca0000410000 */
[----:B------:R2:W-:Y:S01]  /*2500*/  MUFU.COS R97, R96 ;  /* 0x0000006000617308 */ /* 0x0005e20000000000 */
[----:B------:R-:W-:Y:S01]  /*2510*/  SHF.L.U32 R104, R5, 0x10, RZ ;  /* 0x0000001005687819 */ /* 0x000fe200000006ff */
[----:B------:R-:W-:Y:S01]  /*2520*/  FADD.FTZ R19, R110, R19 ;  /* 0x000000136e137221 */ /* 0x000fe20000010000 */
[----:B--2---:R-:W-:-:S04]  /*2530*/  FMUL.FTZ R96, R16, R21 ;  /* 0x0000001510607220 */ /* 0x004fc80000410000 */
[----:B------:R-:W-:Y:S01]  /*2540*/  FMUL.FTZ R4, R96, R13 ;  /* 0x0000000d60047220 */ /* 0x000fe20000410000 */
[----:B------:R-:W-:Y:S01]  /*2550*/  SHF.L.U32 R6, R6, 0x10, RZ ;  /* 0x0000001006067819 */ /* 0x000fe200000006ff */
[----:B------:R-:W-:Y:S02]  /*2560*/  FMUL.FTZ R104, R104, R75 ;  /* 0x0000004b68687220 */ /* 0x000fe40000410000 */
[-C--:B------:R-:W-:Y:S01]  /*2570*/  FFMA.FTZ R5, R95, R19.reuse, R4 ;  /* 0x000000135f057223 */ /* 0x080fe20000010004 */
[----:B------:R-:W-:Y:S01]  /*2580*/  FMUL.FTZ R4, R96, R19 ;  /* 0x0000001360047220 */ /* 0x000fe20000410000 */
[----:B------:R-:W-:Y:S01]  /*2590*/  MUFU.SIN R47, R92 ;  /* 0x0000005c002f7308 */ /* 0x000fe20000000400 */
[----:B-1----:R-:W-:Y:S01]  /*25a0*/  FMUL.FTZ R93, R18, R93 ;  /* 0x0000005d125d7220 */ /* 0x002fe20000410000 */
[----:B------:R-:W-:Y:S01]  /*25b0*/  FMUL.FTZ R105, R6, R75 ;  /* 0x0000004b06697220 */ /* 0x000fe20000410000 */
[----:B------:R-:W-:Y:S01]  /*25c0*/  FADD.FTZ R5, R104, R5 ;  /* 0x0000000568057221 */ /* 0x000fe20000010000 */
[----:B------:R-:W-:-:S04]  /*25d0*/  FMUL.FTZ R12, R107, R106 ;  /* 0x0000006a6b0c7220 */ /* 0x000fc80000410000 */
[----:B------:R-:W-:Y:S01]  /*25e0*/  MUFU.EX2 R20, R20 ;  /* 0x0000001400147308 */ /* 0x000fe20000000800 */
[C---:B------:R-:W-:Y:S01]  /*25f0*/  FMUL.FTZ R6, R109.reuse, R106 ;  /* 0x0000006a6d067220 */ /* 0x040fe20000410000 */
[----:B------:R-:W-:-:S06]  /*2600*/  FFMA.FTZ R12, R109, R100, R12 ;  /* 0x000000646d0c7223 */ /* 0x000fcc000001000c */
[----:B------:R-:W-:Y:S01]  /*2610*/  MUFU.SIN R17, R14 ;  /* 0x0000000e00117308 */ /* 0x000fe20000000400 */
[----:B------:R-:W-:-:S07]  /*2620*/  SHF.L.U32 R112, R7, 0x10, RZ ;  /* 0x0000001007707819 */ /* 0x000fce00000006ff */
[----:B------:R1:W-:Y:S02]  /*2630*/  MUFU.COS R101, R14 ;  /* 0x0000000e00657308 */ /* 0x0003e40000000000 */
[----:B-1----:R-:W-:-:S06]  /*2640*/  FFMA.FTZ R14, R95, R13, -R4 ;  /* 0x0000000d5f0e7223 */ /* 0x002fcc0000010804 */
[----:B------:R1:W2:Y:S01]  /*2650*/  MUFU.COS R91, R92 ;  /* 0x0000005c005b7308 */ /* 0x0002a20000000000 */
[----:B------:R-:W-:Y:S01]  /*2660*/  PRMT R4, R7, 0x7632, R4 ;  /* 0x0000763207047816 */ /* 0x000fe20000000004 */
[----:B------:R-:W-:Y:S01]  /*2670*/  FMUL.FTZ R13, R93, R5 ;  /* 0x000000055d0d7220 */ /* 0x000fe20000410000 */
[----:B------:R-:W-:Y:S02]  /*2680*/  FADD.FTZ R14, R105, R14 ;  /* 0x0000000e690e7221 */ /* 0x000fe40000010000 */
[----:B------:R-:W-:Y:S01]  /*2690*/  SHF.L.U32 R4, R4, 0x10, RZ ;  /* 0x0000001004047819 */ /* 0x000fe200000006ff */
[----:B-1----:R-:W-:Y:S01]  /*26a0*/  FMUL.FTZ R92, R18, R23 ;  /* 0x00000017125c7220 */ /* 0x002fe20000410000 */
[----:B------:R-:W-:Y:S01]  /*26b0*/  FMUL.FTZ R7, R93, R14 ;  /* 0x0000000e5d077220 */ /* 0x000fe20000410000 */
[----:B------:R-:W-:Y:S02]  /*26c0*/  FFMA.FTZ R6, R107, R100, -R6 ;  /* 0x000000646b067223 */ /* 0x000fe40000010806 */
[----:B------:R-:W-:Y:S01]  /*26d0*/  FFMA.FTZ R13, R92, R14, -R13 ;  /* 0x0000000e5c0d7223 */ /* 0x000fe2000001080d */
[----:B------:R-:W-:Y:S01]  /*26e0*/  FMUL.FTZ R14, R96, R12 ;  /* 0x0000000c600e7220 */ /* 0x000fe20000410000 */
[----:B------:R-:W1:Y:S01]  /*26f0*/  MUFU.EX2 R22, R22 ;  /* 0x0000001600167308 */ /* 0x000e620000000800 */
[----:B------:R-:W-:Y:S01]  /*2700*/  FMUL.FTZ R112, R112, R83 ;  /* 0x0000005370707220 */ /* 0x000fe20000410000 */
[----:B------:R-:W-:Y:S01]  /*2710*/  FFMA.FTZ R7, R92, R5, R7 ;  /* 0x000000055c077223 */ /* 0x000fe20000010007 */
[----:B------:R-:W-:Y:S01]  /*2720*/  FMUL.FTZ R114, R4, R83 ;  /* 0x0000005304727220 */ /* 0x000fe20000410000 */
[-C--:B------:R-:W-:Y:S01]  /*2730*/  FFMA.FTZ R14, R95, R6.reuse, -R14 ;  /* 0x000000065f0e7223 */ /* 0x080fe2000001080e */
[----:B------:R-:W-:Y:S01]  /*2740*/  FMUL.RZ R98, R15, 0.15915493667125701904 ;  /* 0x3e22f9830f627820 */ /* 0x000fe2000040c000 */
[----:B------:R-:W-:Y:S01]  /*2750*/  FMUL.FTZ R6, R96, R6 ;  /* 0x0000000660067220 */ /* 0x000fe20000410000 */
[----:B------:R-:W-:Y:S01]  /*2760*/  FADD.FTZ R13, R112, R13 ;  /* 0x0000000d700d7221 */ /* 0x000fe20000010000 */
[----:B------:R3:W-:Y:S01]  /*2770*/  MUFU.EX2 R102, R94 ;  /* 0x0000005e00667308 */ /* 0x0007e20000000800 */
[----:B------:R-:W-:Y:S01]  /*2780*/  FADD.FTZ R7, R114, R7 ;  /* 0x0000000772077221 */ /* 0x000fe20000010000 */
[----:B----4-:R-:W-:Y:S01]  /*2790*/  PRMT R4, R8, 0x7632, R4 ;  /* 0x0000763208047816 */ /* 0x010fe20000000004 */
[----:B------:R-:W-:Y:S01]  /*27a0*/  FFMA.FTZ R6, R95, R12, R6 ;  /* 0x0000000c5f067223 */ /* 0x000fe20000010006 */
[----:B--2---:R-:W-:Y:S01]  /*27b0*/  FMUL.FTZ R91, R20, R91 ;  /* 0x0000005b145b7220 */ /* 0x004fe20000410000 */
[----:B------:R-:W-:Y:S01]  /*27c0*/  SHF.L.U32 R116, R8, 0x10, RZ ;  /* 0x0000001008747819 */ /* 0x000fe200000006ff */
[----:B---3--:R-:W-:-:S02]  /*27d0*/  FMUL.FTZ R94, R20, R47 ;  /* 0x0000002f145e7220 */ /* 0x008fc40000410000 */
[----:B------:R-:W-:Y:S01]  /*27e0*/  MUFU.EX2 R46, R46 ;  /* 0x0000002e002e7308 */ /* 0x000fe20000000800 */
[----:B------:R-:W-:Y:S01]  /*27f0*/  SHF.L.U32 R4, R4, 0x10, RZ ;  /* 0x0000001004047819 */ /* 0x000fe200000006ff */
[C---:B------:R-:W-:Y:S01]  /*2800*/  FMUL.FTZ R12, R94.reuse, R13 ;  /* 0x0000000d5e0c7220 */ /* 0x040fe20000410000 */
[----:B------:R-:W-:-:S05]  /*2810*/  FMUL.FTZ R8, R94, R7 ;  /* 0x000000075e087220 */ /* 0x000fca0000410000 */
[----:B------:R-:W2:Y:S01]  /*2820*/  MUFU.COS R15, R98 ;  /* 0x00000062000f7308 */ /* 0x000ea20000000000 */
[----:B------:R-:W-:Y:S01]  /*2830*/  FMUL.FTZ R5, R93, R6 ;  /* 0x000000065d057220 */ /* 0x000fe20000410000 */
[C---:B------:R-:W-:Y:S01]  /*2840*/  FFMA.FTZ R12, R91.reuse, R7, R12 ;  /* 0x000000075b0c7223 */ /* 0x040fe2000001000c */
[----:B------:R-:W-:Y:S01]  /*2850*/  FFMA.FTZ R7, R91, R13, -R8 ;  /* 0x0000000d5b077223 */ /* 0x000fe20000010808 */
[-C--:B------:R-:W-:Y:S01]  /*2860*/  FMUL.FTZ R116, R116, R77.reuse ;  /* 0x0000004d74747220 */ /* 0x080fe20000410000 */
[----:B------:R-:W-:-:S03]  /*2870*/  FMUL.FTZ R115, R4, R77 ;  /* 0x0000004d04737220 */ /* 0x000fc60000410000 */
[----:B------:R3:W4:Y:S01]  /*2880*/  MUFU.SIN R103, R98 ;  /* 0x0000006200677308 */ /* 0x0007220000000400 */
[-C--:B------:R-:W-:Y:S01]  /*2890*/  FFMA.FTZ R13, R92, R14.reuse, -R5 ;  /* 0x0000000e5c0d7223 */ /* 0x080fe20000010805 */
[----:B------:R-:W-:Y:S01]  /*28a0*/  FMUL.FTZ R5, R93, R14 ;  /* 0x0000000e5d057220 */ /* 0x000fe20000410000 */
[----:B------:R-:W-:Y:S01]  /*28b0*/  PRMT R4, R9, 0x7632, R4 ;  /* 0x0000763209047816 */ /* 0x000fe20000000004 */
[----:B-1----:R-:W-:Y:S01]  /*28c0*/  FMUL.FTZ R99, R22, R99 ;  /* 0x0000006316637220 */ /* 0x002fe20000410000 */
[----:B------:R-:W-:Y:S01]  /*28d0*/  FADD.FTZ R7, R116, R7 ;  /* 0x0000000774077221 */ /* 0x000fe20000010000 */
[----:B------:R-:W-:Y:S01]  /*28e0*/  FFMA.FTZ R14, R92, R6, R5 ;  /* 0x000000065c0e7223 */ /* 0x000fe20000010005 */
[----:B------:R-:W-:Y:S01]  /*28f0*/  SHF.L.U32 R4, R4, 0x10, RZ ;  /* 0x0000001004047819 */ /* 0x000fe200000006ff */
[----:B------:R-:W-:Y:S01]  /*2900*/  FADD.FTZ R12, R115, R12 ;  /* 0x0000000c730c7221 */ /* 0x000fe20000010000 */
[----:B---3--:R-:W-:Y:S01]  /*2910*/  FMUL.FTZ R98, R22, R97 ;  /* 0x0000006116627220 */ /* 0x008fe20000410000 */
[----:B------:R-:W-:Y:S01]  /*2920*/  FMUL.FTZ R5, R99, R7 ;  /* 0x0000000763057220 */ /* 0x000fe20000410000 */
[----:B--2---:R-:W-:Y:S01]  /*2930*/  FMUL.FTZ R97, R46, R15 ;  /* 0x0000000f2e617220 */ /* 0x004fe20000410000 */
[----:B------:R-:W-:Y:S01]  /*2940*/  SHF.L.U32 R118, R9, 0x10, RZ ;  /* 0x0000001009767819 */ /* 0x000fe200000006ff */
[-C--:B------:R-:W-:Y:S01]  /*2950*/  FMUL.FTZ R15, R99, R12.reuse ;  /* 0x0000000c630f7220 */ /* 0x080fe20000410000 */
[----:B------:R-:W-:Y:S01]  /*2960*/  FFMA.FTZ R6, R98, R12, R5 ;  /* 0x0000000c62067223 */ /* 0x000fe20000010005 */
[----:B------:R-:W-:Y:S01]  /*2970*/  FMUL.FTZ R117, R4, R85 ;  /* 0x0000005504757220 */ /* 0x000fe20000410000 */
[----:B----4-:R-:W-:Y:S01]  /*2980*/  FMUL.FTZ R103, R46, R103 ;  /* 0x000000672e677220 */ /* 0x010fe20000410000 */
[----:B------:R-:W-:Y:S01]  /*2990*/  FFMA.FTZ R15, R98, R7, -R15 ;  /* 0x00000007620f7223 */ /* 0x000fe2000001080f */
[----:B------:R-:W-:Y:S01]  /*29a0*/  FMUL.FTZ R118, R118, R85 ;  /* 0x0000005576767220 */ /* 0x000fe20000410000 */
[----:B------:R-:W-:Y:S01]  /*29b0*/  FADD.FTZ R18, R117, R6 ;  /* 0x0000000675127221 */ /* 0x000fe20000010000 */
[----:B------:R-:W-:Y:S01]  /*29c0*/  PRMT R8, R10, 0x7632, R8 ;  /* 0x000076320a087816 */ /* 0x000fe20000000008 */
[----:B------:R-:W-:Y:S01]  /*29d0*/  FMUL.FTZ R101, R102, R101 ;  /* 0x0000006566657220 */ /* 0x000fe20000410000 */
[----:B------:R-:W-:Y:S01]  /*29e0*/  SHF.L.U32 R10, R10, 0x10, RZ ;  /* 0x000000100a0a7819 */ /* 0x000fe200000006ff */
[----:B------:R-:W-:Y:S01]  /*29f0*/  FADD.FTZ R16, R118, R15 ;  /* 0x0000000f76107221 */ /* 0x000fe20000010000 */
[C---:B------:R-:W-:Y:S01]  /*2a00*/  FMUL.FTZ R20, R103.reuse, R18 ;  /* 0x0000001267147220 */ /* 0x040fe20000410000 */
[----:B------:R-:W-:Y:S01]  /*2a10*/  SHF.L.U32 R120, R8, 0x10, RZ ;  /* 0x0000001008787819 */ /* 0x000fe200000006ff */
[----:B------:R-:W2:Y:S01]  /*2a20*/  LDG.E.128 R4, desc[UR16][R44.64+-0x10] ;  /* 0xfffff0102c047981 */ /* 0x000ea2000c1e1d00 */
[-C--:B------:R-:W-:Y:S01]  /*2a30*/  FMUL.FTZ R9, R103, R16.reuse ;  /* 0x0000001067097220 */ /* 0x080fe20000410000 */
[----:B------:R-:W-:Y:S01]  /*2a40*/  FFMA.FTZ R20, R97, R16, -R20 ;  /* 0x0000001061147223 */ /* 0x000fe20000010814 */
[----:B------:R-:W-:Y:S01]  /*2a50*/  FMUL.FTZ R119, R10, R79 ;  /* 0x0000004f0a777220 */ /* 0x000fe20000410000 */
[----:B------:R-:W-:Y:S01]  /*2a60*/  PRMT R12, R11, 0x7632, R12 ;  /* 0x000076320b0c7816 */ /* 0x000fe2000000000c */
[----:B------:R-:W-:Y:S01]  /*2a70*/  FMUL.FTZ R102, R102, R17 ;  /* 0x0000001166667220 */ /* 0x000fe20000410000 */
[----:B------:R-:W-:Y:S01]  /*2a80*/  FFMA.FTZ R15, R97, R18, R9 ;  /* 0x00000012610f7223 */ /* 0x000fe20000010009 */
[----:B------:R-:W-:Y:S01]  /*2a90*/  FMUL.FTZ R120, R120, R79 ;  /* 0x0000004f78787220 */ /* 0x000fe20000410000 */
[----:B------:R-:W-:Y:S01]  /*2aa0*/  FADD.FTZ R20, R119, R20 ;  /* 0x0000001477147221 */ /* 0x000fe20000010000 */
[----:B------:R-:W-:Y:S01]  /*2ab0*/  FMUL.FTZ R16, R94, R14 ;  /* 0x0000000e5e107220 */ /* 0x000fe20000410000 */
[----:B------:R-:W-:Y:S01]  /*2ac0*/  SHF.L.U32 R12, R12, 0x10, RZ ;  /* 0x000000100c0c7819 */ /* 0x000fe200000006ff */
[----:B------:R-:W-:Y:S01]  /*2ad0*/  FADD.FTZ R15, R120, R15 ;  /* 0x0000000f780f7221 */ /* 0x000fe20000010000 */
[----:B------:R-:W-:Y:S01]  /*2ae0*/  FMUL.FTZ R22, R102, R20 ;  /* 0x0000001466167220 */ /* 0x000fe20000410000 */
[----:B------:R-:W-:Y:S01]  /*2af0*/  SHF.L.U32 R122, R11, 0x10, RZ ;  /* 0x000000100b7a7819 */ /* 0x000fe200000006ff */
[-C--:B------:R-:W-:Y:S01]  /*2b00*/  FFMA.FTZ R16, R91, R13.reuse, -R16 ;  /* 0x0000000d5b107223 */ /* 0x080fe20000010810 */
[----:B------:R-:W-:Y:S01]  /*2b10*/  FMUL.FTZ R18, R94, R13 ;  /* 0x0000000d5e127220 */ /* 0x000fe20000410000 */
[-C--:B------:R-:W-:Y:S01]  /*2b20*/  FMUL.FTZ R13, R102, R15.reuse ;  /* 0x0000000f660d7220 */ /* 0x080fe20000410000 */
[----:B------:R-:W-:Y:S01]  /*2b30*/  FFMA.FTZ R22, R101, R15, R22 ;  /* 0x0000000f65167223 */ /* 0x000fe20000010016 */
[-C--:B------:R-:W-:Y:S01]  /*2b40*/  FMUL.FTZ R121, R12, R87.reuse ;  /* 0x000000570c797220 */ /* 0x080fe20000410000 */
[----:B------:R-:W-:Y:S01]  /*2b50*/  FFMA.FTZ R18, R91, R14, R18 ;  /* 0x0000000e5b127223 */ /* 0x000fe20000010012 */
[----:B------:R-:W-:Y:S01]  /*2b60*/  FFMA.FTZ R123, R101, R20, -R13 ;  /* 0x00000014657b7223 */ /* 0x000fe2000001080d */
[----:B------:R-:W-:Y:S01]  /*2b70*/  FMUL.FTZ R122, R122, R87 ;  /* 0x000000577a7a7220 */ /* 0x000fe20000410000 */
[----:B------:R-:W-:Y:S01]  /*2b80*/  FADD.FTZ R124, R121, R22 ;  /* 0x00000016797c7221 */ /* 0x000fe20000010000 */
[C---:B------:R-:W-:Y:S01]  /*2b90*/  FMUL.FTZ R15, R99.reuse, R16 ;  /* 0x00000010630f7220 */ /* 0x040fe20000410000 */
[-C--:B------:R-:W-:Y:S01]  /*2ba0*/  FMUL.FTZ R13, R99, R18.reuse ;  /* 0x00000012630d7220 */ /* 0x080fe20000410000 */
[----:B------:R-:W-:Y:S01]  /*2bb0*/  FADD.FTZ R123, R122, R123 ;  /* 0x0000007b7a7b7221 */ /* 0x000fe20000010000 */
[----:B------:R1:W3:Y:S01]  /*2bc0*/  LDG.E.128 R8, desc[UR16][R44.64] ;  /* 0x000000102c087981 */ /* 0x0002e2000c1e1d00 */
[----:B------:R-:W-:-:S03]  /*2bd0*/  FFMA.FTZ R18, R98, R18, R15 ;  /* 0x0000001262127223 */ /* 0x000fc6000001000f */
[----:B------:R-:W4:Y:S01]  /*2be0*/  SHFL.UP PT, R17, R124, 0x1, RZ ;  /* 0x042000007c117989 */ /* 0x000f2200000e00ff */
[----:B------:R-:W-:Y:S01]  /*2bf0*/  FFMA.FTZ R16, R98, R16, -R13 ;  /* 0x0000001062107223 */ /* 0x000fe2000001080d */
[C---:B------:R-:W-:Y:S02]  /*2c00*/  FMUL.FTZ R12, R103.reuse, R18 ;  /* 0x00000012670c7220 */ /* 0x040fe40000410000 */
[----:B------:R-:W5:Y:S01]  /*2c10*/  SHFL.UP PT, R14, R123, 0x1, RZ ;  /* 0x042000007b0e7989 */ /* 0x000f6200000e00ff */
[-C--:B------:R-:W-:Y:S01]  /*2c20*/  FMUL.FTZ R13, R103, R16.reuse ;  /* 0x00000010670d7220 */ /* 0x080fe20000410000 */
[----:B------:R-:W-:-:S03]  /*2c30*/  FFMA.FTZ R12, R97, R16, -R12 ;  /* 0x00000010610c7223 */ /* 0x000fc6000001080c */
[----:B------:R-:W-:Y:S01]  /*2c40*/  FFMA.FTZ R13, R97, R18, R13 ;  /* 0x00000012610d7223 */ /* 0x000fe2000001000d */
[----:B------:R-:W-:-:S03]  /*2c50*/  FMUL.FTZ R126, R102, R12 ;  /* 0x0000000c667e7220 */ /* 0x000fc60000410000 */
[-C--:B------:R-:W-:Y:S01]  /*2c60*/  FMUL.FTZ R125, R102, R13.reuse ;  /* 0x0000000d667d7220 */ /* 0x080fe20000410000 */
[----:B------:R-:W-:-:S03]  /*2c70*/  FFMA.FTZ R126, R101, R13, R126 ;  /* 0x0000000d657e7223 */ /* 0x000fc6000001007e */
[----:B------:R-:W-:Y:S02]  /*2c80*/  FFMA.FTZ R125, R101, R12, -R125 ;  /* 0x0000000c657d7223 */ /* 0x000fe4000001087d */
[----:B------:R-:W0:Y:S04]  /*2c90*/  SHFL.UP PT, R13, R126, 0x1, RZ ;  /* 0x042000007e0d7989 */ /* 0x000e2800000e00ff */
[----:B------:R-:W1:Y:S01]  /*2ca0*/  SHFL.UP PT, R12, R125, 0x1, RZ ;  /* 0x042000007d0c7989 */ /* 0x000e6200000e00ff */
[-C--:B----4-:R-:W-:Y:S01]  /*2cb0*/  FMUL.FTZ R15, R125, R17.reuse ;  /* 0x000000117d0f7220 */ /* 0x090fe20000410000 */
[----:B------:R-:W-:-:S03]  /*2cc0*/  FMUL.FTZ R16, R126, R17 ;  /* 0x000000117e107220 */ /* 0x000fc60000410000 */
[-C--:B-----5:R-:W-:Y:S01]  /*2cd0*/  FFMA.FTZ R15, R126, R14.reuse, R15 ;  /* 0x0000000e7e0f7223 */ /* 0x0a0fe2000001000f */
[----:B------:R-:W-:-:S03]  /*2ce0*/  FFMA.FTZ R16, R125, R14, -R16 ;  /* 0x0000000e7d107223 */ /* 0x000fc60000010810 */
[----:B------:R-:W-:Y:S01]  /*2cf0*/  @P1 FADD.FTZ R124, R124, R15 ;  /* 0x0000000f7c7c1221 */ /* 0x000fe20000010000 */
[----:B------:R-:W-:-:S04]  /*2d00*/  @P1 FADD.FTZ R123, R123, R16 ;  /* 0x000000107b7b1221 */ /* 0x000fc80000010000 */
[----:B------:R-:W4:Y:S04]  /*2d10*/  SHFL.UP PT, R17, R124, 0x2, RZ ;  /* 0x044000007c117989 */ /* 0x000f2800000e00ff */
[----:B------:R-:W5:Y:S01]  /*2d20*/  SHFL.UP PT, R16, R123, 0x2, RZ ;  /* 0x044000007b107989 */ /* 0x000f6200000e00ff */
[-C--:B0-----:R-:W-:Y:S01]  /*2d30*/  FMUL.FTZ R15, R125, R13.reuse ;  /* 0x0000000d7d0f7220 */ /* 0x081fe20000410000 */
[----:B------:R-:W-:-:S03]  /*2d40*/  FMUL.FTZ R14, R126, R13 ;  /* 0x0000000d7e0e7220 */ /* 0x000fc60000410000 */
[-C--:B-1----:R-:W-:Y:S01]  /*2d50*/  @P1 FFMA.FTZ R126, R126, R12.reuse, R15 ;  /* 0x0000000c7e7e1223 */ /* 0x082fe2000001000f */
[----:B------:R-:W-:Y:S01]  /*2d60*/  @P1 FFMA.FTZ R125, R125, R12, -R14 ;  /* 0x0000000c7d7d1223 */ /* 0x000fe2000001080e */
[----:B------:R-:W-:-:S03]  /*2d70*/  ISETP.GE.AND P1, PT, R127, 0x2, PT ;  /* 0x000000027f00780c */ /* 0x000fc60003f26270 */
        /* <DEDUP_REMOVED lines=8> */
[----:B------:R-:W4:Y:S01]  /*2e00*/  SHFL.UP PT, R17, R124, 0x4, RZ ;  /* 0x048000007c117989 */ /* 0x000f2200000e00ff */
[----:B0-----:R-:W-:-:S03]  /*2e10*/  FMUL.FTZ R15, R125, R13 ;  /* 0x0000000d7d0f7220 */ /* 0x001fc60000410000 */
[----:B------:R-:W0:Y:S01]  /*2e20*/  SHFL.UP PT, R16, R123, 0x4, RZ ;  /* 0x048000007b107989 */ /* 0x000e2200000e00ff */
[C---:B------:R-:W-:Y:S01]  /*2e30*/  FMUL.FTZ R14, R126.reuse, R13 ;  /* 0x0000000d7e0e7220 */ /* 0x040fe20000410000 */
[----:B-1----:R-:W-:-:S03]  /*2e40*/  @P1 FFMA.FTZ R126, R126, R12, R15 ;  /* 0x0000000c7e7e1223 */ /* 0x002fc6000001000f */
[----:B------:R-:W-:Y:S02]  /*2e50*/  @P1 FFMA.FTZ R125, R125, R12, -R14 ;  /* 0x0000000c7d7d1223 */ /* 0x000fe4000001080e */
[----:B------:R-:W1:Y:S01]  /*2e60*/  SHFL.UP PT, R13, R126, 0x4, RZ ;  /* 0x048000007e0d7989 */ /* 0x000e6200000e00ff */
[----:B------:R-:W-:-:S03]  /*2e70*/  ISETP.GE.AND P1, PT, R127, 0x4, PT ;  /* 0x000000047f00780c */ /* 0x000fc60003f26270 */
[----:B------:R-:W5:Y:S01]  /*2e80*/  SHFL.UP PT, R12, R125, 0x4, RZ ;  /* 0x048000007d0c7989 */ /* 0x000f6200000e00ff */
[-C--:B----4-:R-:W-:Y:S01]  /*2e90*/  FMUL.FTZ R15, R125, R17.reuse ;  /* 0x000000117d0f7220 */ /* 0x090fe20000410000 */
[----:B------:R-:W-:-:S03]  /*2ea0*/  FMUL.FTZ R14, R126, R17 ;  /* 0x000000117e0e7220 */ /* 0x000fc60000410000 */
[-C--:B0-----:R-:W-:Y:S01]  /*2eb0*/  FFMA.FTZ R15, R126, R16.reuse, R15 ;  /* 0x000000107e0f7223 */ /* 0x081fe2000001000f */
[----:B------:R-:W-:-:S04]  /*2ec0*/  FFMA.FTZ R14, R125, R16, -R14 ;  /* 0x000000107d0e7223 */ /* 0x000fc8000001080e */
[----:B------:R-:W-:Y:S01]  /*2ed0*/  @P1 FADD.FTZ R124, R124, R15 ;  /* 0x0000000f7c7c1221 */ /* 0x000fe20000010000 */
[----:B------:R-:W-:Y:S01]  /*2ee0*/  @P1 FADD.FTZ R123, R123, R14 ;  /* 0x0000000e7b7b1221 */ /* 0x000fe20000010000 */
[----:B-1----:R-:W-:-:S03]  /*2ef0*/  FMUL.FTZ R15, R125, R13 ;  /* 0x0000000d7d0f7220 */ /* 0x002fc60000410000 */
[----:B------:R-:W0:Y:S01]  /*2f00*/  SHFL.UP PT, R17, R124, 0x8, RZ ;  /* 0x050000007c117989 */ /* 0x000e2200000e00ff */
[C---:B------:R-:W-:Y:S01]  /*2f10*/  FMUL.FTZ R14, R126.reuse, R13 ;  /* 0x0000000d7e0e7220 */ /* 0x040fe20000410000 */
[-C--:B-----5:R-:W-:Y:S02]  /*2f20*/  @P1 FFMA.FTZ R126, R126, R12.reuse, R15 ;  /* 0x0000000c7e7e1223 */ /* 0x0a0fe4000001000f */
[----:B------:R-:W1:Y:S01]  /*2f30*/  SHFL.UP PT, R16, R123, 0x8, RZ ;  /* 0x050000007b107989 */ /* 0x000e6200000e00ff */
[----:B------:R-:W-:-:S03]  /*2f40*/  @P1 FFMA.FTZ R125, R125, R12, -R14 ;  /* 0x0000000c7d7d1223 */ /* 0x000fc6000001080e */
[----:B------:R-:W4:Y:S04]  /*2f50*/  SHFL.UP PT, R13, R126, 0x8, RZ ;  /* 0x050000007e0d7989 */ /* 0x000f2800000e00ff */
[----:B------:R-:W5:Y:S01]  /*2f60*/  SHFL.UP PT, R12, R125, 0x8, RZ ;  /* 0x050000007d0c7989 */ /* 0x000f6200000e00ff */
[----:B------:R-:W-:Y:S01]  /*2f70*/  ISETP.GE.AND P1, PT, R127, 0x8, PT ;  /* 0x000000087f00780c */ /* 0x000fe20003f26270 */
[-C--:B0-----:R-:W-:Y:S01]  /*2f80*/  FMUL.FTZ R14, R126, R17.reuse ;  /* 0x000000117e0e7220 */ /* 0x081fe20000410000 */
[----:B------:R-:W-:-:S04]  /*2f90*/  FMUL.FTZ R17, R125, R17 ;  /* 0x000000117d117220 */ /* 0x000fc80000410000 */
[-C--:B-1----:R-:W-:Y:S01]  /*2fa0*/  FFMA.FTZ R17, R126, R16.reuse, R17 ;  /* 0x000000107e117223 */ /* 0x082fe20000010011 */
[C---:B------:R-:W-:Y:S01]  /*2fb0*/  FFMA.FTZ R14, R125.reuse, R16, -R14 ;  /* 0x000000107d0e7223 */ /* 0x040fe2000001080e */
[----:B----4-:R-:W-:-:S05]  /*2fc0*/  FMUL.FTZ R15, R125, R13 ;  /* 0x0000000d7d0f7220 */ /* 0x010fca0000410000 */
[----:B------:R-:W-:Y:S01]  /*2fd0*/  @P1 FADD.FTZ R124, R124, R17 ;  /* 0x000000117c7c1221 */ /* 0x000fe20000010000 */
[----:B------:R-:W-:Y:S01]  /*2fe0*/  @P1 FADD.FTZ R123, R123, R14 ;  /* 0x0000000e7b7b1221 */ /* 0x000fe20000010000 */
[C---:B------:R-:W-:Y:S01]  /*2ff0*/  FMUL.FTZ R14, R126.reuse, R13 ;  /* 0x0000000d7e0e7220 */ /* 0x040fe20000410000 */
[-C--:B-----5:R-:W-:Y:S02]  /*3000*/  @P1 FFMA.FTZ R126, R126, R12.reuse, R15 ;  /* 0x0000000c7e7e1223 */ /* 0x0a0fe4000001000f */
        /* <DEDUP_REMOVED lines=37> */
[----:B------:R-:W4:Y:S04]  /*3260*/  SHFL.UP PT, R20, R23, 0x1, RZ ;  /* 0x0420000017147989 */ /* 0x000f2800000e00ff */
[----:B------:R-:W5:Y:S01]  /*3270*/  SHFL.UP PT, R124, R22, 0x1, RZ ;  /* 0x04200000167c7989 */ /* 0x000f6200000e00ff */
[----:B-1----:R-:W-:-:S02]  /*3280*/  @!P2 MOV R128, R17 ;  /* 0x000000110080a202 */ /* 0x002fc40000000f00 */
[----:B0-----:R-:W-:Y:S02]  /*3290*/  @!P2 MOV R129, R16 ;  /* 0x000000100081a202 */ /* 0x001fe40000000f00 */
[----:B----4-:R-:W-:Y:S02]  /*32a0*/  @!P2 MOV R20, R19 ;  /* 0x000000130014a202 */ /* 0x010fe40000000f00 */
        /* <DEDUP_REMOVED lines=8> */
[-C--:B------:R-:W-:Y:S01]  /*3330*/  FMUL.FTZ R109, R109, R124.reuse ;  /* 0x0000007c6d6d7220 */ /* 0x080fe20000410000 */
[----:B------:R-:W-:Y:S02]  /*3340*/  FMUL.FTZ R23, R13, R19 ;  /* 0x000000130d177220 */ /* 0x000fe40000410000 */
[C---:B------:R-:W-:Y:S01]  /*3350*/  FFMA.FTZ R22, R107.reuse, R124, -R22 ;  /* 0x0000007c6b167223 */ /* 0x040fe20000010816 */
[----:B------:R-:W-:Y:S01]  /*3360*/  FFMA.FTZ R20, R107, R20, R109 ;  /* 0x000000146b147223 */ /* 0x000fe2000001006d */
[----:B------:R-:W-:Y:S01]  /*3370*/  FMUL.FTZ R21, R13, R17 ;  /* 0x000000110d157220 */ /* 0x000fe20000410000 */
[CC--:B------:R-:W-:Y:S01]  /*3380*/  FFMA.FTZ R23, R12.reuse, R18.reuse, -R23 ;  /* 0x000000120c177223 */ /* 0x0c0fe20000010817 */
[----:B------:R-:W-:Y:S01]  /*3390*/  FADD.FTZ R113, R113, R22 ;  /* 0x0000001671717221 */ /* 0x000fe20000010000 */
[----:B------:R-:W-:Y:S01]  /*33a0*/  FADD.FTZ R124, R111, R20 ;  /* 0x000000146f7c7221 */ /* 0x000fe20000010000 */
[C---:B------:R-:W-:Y:S01]  /*33b0*/  FMUL.FTZ R20, R13.reuse, R18 ;  /* 0x000000120d147220 */ /* 0x040fe20000410000 */
[-C--:B------:R-:W-:Y:S01]  /*33c0*/  FMUL.FTZ R18, R13, R16.reuse ;  /* 0x000000100d127220 */ /* 0x080fe20000410000 */
[----:B------:R-:W-:Y:S01]  /*33d0*/  FFMA.FTZ R16, R12, R16, -R21 ;  /* 0x000000100c107223 */ /* 0x000fe20000010815 */
[C---:B------:R-:W-:Y:S01]  /*33e0*/  FMUL.FTZ R21, R106.reuse, R113 ;  /* 0x000000716a157220 */ /* 0x040fe20000410000 */
[----:B------:R-:W-:Y:S01]  /*33f0*/  FMUL.FTZ R13, R106, R124 ;  /* 0x0000007c6a0d7220 */ /* 0x000fe20000410000 */
[----:B------:R-:W-:-:S02]  /*3400*/  FFMA.FTZ R22, R12, R19, R20 ;  /* 0x000000130c167223 */ /* 0x000fc40000010014 */
[C---:B------:R-:W-:Y:S01]  /*3410*/  FFMA.FTZ R21, R100.reuse, R124, R21 ;  /* 0x0000007c64157223 */ /* 0x040fe20000010015 */
[----:B------:R-:W-:Y:S01]  /*3420*/  FFMA.FTZ R19, R100, R113, -R13 ;  /* 0x0000007164137223 */ /* 0x000fe2000001080d */
[----:B------:R-:W-:Y:S01]  /*3430*/  FFMA.FTZ R17, R12, R17, R18 ;  /* 0x000000110c117223 */ /* 0x000fe20000010012 */
[----:B--2---:R-:W-:Y:S01]  /*3440*/  PRMT R12, R4, 0x7632, R12 ;  /* 0x00007632040c7816 */ /* 0x004fe2000000000c */
[----:B------:R-:W-:Y:S01]  /*3450*/  FADD.FTZ R123, R110, R21 ;  /* 0x000000156e7b7221 */ /* 0x000fe20000010000 */
[----:B------:R-:W-:Y:S02]  /*3460*/  FADD.FTZ R111, R108, R19 ;  /* 0x000000136c6f7221 */ /* 0x000fe40000010000 */
[----:B------:R-:W-:Y:S01]  /*3470*/  SHF.L.U32 R21, R12, 0x10, RZ ;  /* 0x000000100c157819 */ /* 0x000fe200000006ff */
[C---:B------:R-:W-:Y:S01]  /*3480*/  FMUL.FTZ R12, R96.reuse, R123 ;  /* 0x0000007b600c7220 */ /* 0x040fe20000410000 */
[----:B------:R-:W-:-:S03]  /*3490*/  FMUL.FTZ R96, R96, R111 ;  /* 0x0000006f60607220 */ /* 0x000fc60000410000 */
[C---:B------:R-:W-:Y:S01]  /*34a0*/  FFMA.FTZ R12, R95.reuse, R111, -R12 ;  /* 0x0000006f5f0c7223 */ /* 0x040fe2000001080c */
[----:B------:R-:W-:Y:S01]  /*34b0*/  FFMA.FTZ R95, R95, R123, R96 ;  /* 0x0000007b5f5f7223 */ /* 0x000fe20000010060 */
[----:B------:R-:W-:Y:S01]  /*34c0*/  FADD.FTZ R19, R15, R22 ;  /* 0x000000160f137221 */ /* 0x000fe20000010000 */
[----:B------:R-:W-:Y:S01]  /*34d0*/  SHF.L.U32 R46, R4, 0x10, RZ ;  /* 0x00000010042e7819 */ /* 0x000fe200000006ff */
[----:B------:R-:W-:Y:S01]  /*34e0*/  FADD.FTZ R22, R105, R12 ;  /* 0x0000000c69167221 */ /* 0x000fe20000010000 */
[----:B------:R-:W-:Y:S01]  /*34f0*/  FADD.FTZ R104, R104, R95 ;  /* 0x0000005f68687221 */ /* 0x000fe20000010000 */
[----:B------:R-:W-:Y:S01]  /*3500*/  PRMT R4, R5, 0x7632, R4 ;  /* 0x0000763205047816 */ /* 0x000fe20000000004 */
[----:B------:R-:W-:Y:S02]  /*3510*/  FADD.FTZ R18, R14, R23 ;  /* 0x000000170e127221 */ /* 0x000fe40000010000 */
[C---:B------:R-:W-:Y:S01]  /*3520*/  FMUL.FTZ R15, R93.reuse, R104 ;  /* 0x000000685d0f7220 */ /* 0x040fe20000410000 */
[----:B------:R-:W-:Y:S01]  /*3530*/  FMUL.FTZ R93, R93, R22 ;  /* 0x000000165d5d7220 */ /* 0x000fe20000410000 */
[----:B------:R-:W-:-:S02]  /*3540*/  SHF.L.U32 R14, R4, 0x10, RZ ;  /* 0x00000010040e7819 */ /* 0x000fc400000006ff */
[C---:B------:R-:W-:Y:S01]  /*3550*/  FFMA.FTZ R15, R92.reuse, R22, -R15 ;  /* 0x000000165c0f7223 */ /* 0x040fe2000001080f */
[----:B------:R-:W-:Y:S01]  /*3560*/  SHF.L.U32 R47, R5, 0x10, RZ ;  /* 0x00000010052f7819 */ /* 0x000fe200000006ff */
[----:B------:R-:W-:Y:S01]  /*3570*/  FFMA.FTZ R93, R92, R104, R93 ;  /* 0x000000685c5d7223 */ /* 0x000fe2000001005d */
[----:B------:R-:W-:Y:S01]  /*3580*/  PRMT R5, R6, 0x7632, R5 ;  /* 0x0000763206057816 */ /* 0x000fe20000000005 */
[----:B------:R-:W-:Y:S01]  /*3590*/  FMUL.FTZ R21, R21, R124 ;  /* 0x0000007c15157220 */ /* 0x000fe20000410000 */
[----:B------:R-:W-:Y:S01]  /*35a0*/  FMUL.FTZ R12, R14, R123 ;  /* 0x0000007b0e0c7220 */ /* 0x000fe20000410000 */
[----:B------:R-:W-:Y:S01]  /*35b0*/  FADD.FTZ R23, R112, R15 ;  /* 0x0000000f70177221 */ /* 0x000fe20000010000 */
[----:B------:R-:W-:Y:S01]  /*35c0*/  FADD.FTZ R93, R114, R93 ;  /* 0x0000005d725d7221 */ /* 0x000fe20000010000 */
[----:B------:R-:W-:Y:S01]  /*35d0*/  FFMA.FTZ R4, R46, R113, -R21 ;  /* 0x000000712e047223 */ /* 0x000fe20000010815 */
[----:B------:R-:W-:Y:S01]  /*35e0*/  SHF.L.U32 R5, R5, 0x10, RZ ;  /* 0x0000001005057819 */ /* 0x000fe200000006ff */
[----:B------:R-:W-:Y:S01]  /*35f0*/  FFMA.FTZ R21, R47, R111, -R12 ;  /* 0x0000006f2f157223 */ /* 0x000fe2000001080c */
[----:B------:R-:W-:Y:S01]  /*3600*/  FMUL.FTZ R12, R94, R23 ;  /* 0x000000175e0c7220 */ /* 0x000fe20000410000 */
[----:B------:R-:W-:Y:S01]  /*3610*/  LEA R44, P1, R40, R44, 0x1 ;  /* 0x0000002c282c7211 */ /* 0x000fe200078208ff */
[-C--:B------:R-:W-:Y:S01]  /*3620*/  FMUL.FTZ R94, R94, R93.reuse ;  /* 0x0000005d5e5e7220 */ /* 0x080fe20000410000 */
[----:B------:R-:W-:Y:S01]  /*3630*/  SHF.L.U32 R107, R6, 0x10, RZ ;  /* 0x00000010066b7819 */ /* 0x000fe200000006ff */
[----:B------:R-:W-:Y:S01]  /*3640*/  FMUL.FTZ R14, R5, R104 ;  /* 0x00000068050e7220 */ /* 0x000fe20000410000 */
[----:B------:R-:W-:Y:S01]  /*3650*/  PRMT R13, R7, 0x7632, R13 ;  /* 0x00007632070d7816 */ /* 0x000fe2000000000d */
[----:B------:R-:W-:Y:S01]  /*3660*/  FFMA.FTZ R12, R91, R93, R12 ;  /* 0x0000005d5b0c7223 */ /* 0x000fe2000001000c */
[----:B------:R-:W-:Y:S01]  /*3670*/  IADD3.X R45, PT, PT, R45, R41, RZ, P1, !PT ;  /* 0x000000292d2d7210 */ /* 0x000fe20000ffe4ff */
[----:B------:R-:W-:Y:S01]  /*3680*/  FFMA.FTZ R91, R91, R23, -R94 ;  /* 0x000000175b5b7223 */ /* 0x000fe2000001085e */
[----:B------:R-:W-:Y:S01]  /*3690*/  ISETP.NE.AND P1, PT, R53, RZ, PT ;  /* 0x000000ff3500720c */ /* 0x000fe20003f25270 */
[----:B------:R-:W-:Y:S01]  /*36a0*/  FFMA.FTZ R14, R107, R22, -R14 ;  /* 0x000000166b0e7223 */ /* 0x000fe2000001080e */
[----:B------:R-:W-:Y:S01]  /*36b0*/  SHF.L.U32 R13, R13, 0x10, RZ ;  /* 0x000000100d0d7819 */ /* 0x000fe200000006ff */
[----:B------:R-:W-:Y:S01]  /*36c0*/  FADD.FTZ R22, R115, R12 ;  /* 0x0000000c73167221 */ /* 0x000fe20000010000 */
[----:B------:R-:W-:Y:S01]  /*36d0*/  FADD.FTZ R116, R116, R91 ;  /* 0x0000005b74747221 */ /* 0x000fe20000010000 */
[----:B---3--:R-:W-:-:S02]  /*36e0*/  PRMT R20, R8, 0x7632, R20 ;  /* 0x0000763208147816 */ /* 0x008fc40000000014 */
[----:B------:R-:W-:Y:S01]  /*36f0*/  FMUL.FTZ R15, R13, R93 ;  /* 0x0000005d0d0f7220 */ /* 0x000fe20000410000 */
[C---:B------:R-:W-:Y:S01]  /*3700*/  FMUL.FTZ R13, R99.reuse, R22 ;  /* 0x00000016630d7220 */ /* 0x040fe20000410000 */
[-C--:B------:R-:W-:Y:S01]  /*3710*/  FMUL.FTZ R99, R99, R116.reuse ;  /* 0x0000007463637220 */ /* 0x080fe20000410000 */
[----:B------:R-:W-:Y:S02]  /*3720*/  SHF.L.U32 R12, R20, 0x10, RZ ;  /* 0x00000010140c7819 */ /* 0x000fe400000006ff */
[C---:B------:R-:W-:Y:S01]  /*3730*/  FFMA.FTZ R13, R98.reuse, R116, -R13 ;  /* 0x00000074620d7223 */ /* 0x040fe2000001080d */
[-C--:B------:R-:W-:Y:S01]  /*3740*/  FFMA.FTZ R98, R98, R22.reuse, R99 ;  /* 0x0000001662627223 */ /* 0x080fe20000010063 */
[----:B------:R-:W-:Y:S01]  /*3750*/  FFMA.FTZ R65, R4, 2, R65 ;  /* 0x4000000004417823 */ /* 0x000fe20000010041 */
[----:B------:R-:W-:Y:S01]  /*3760*/  SHF.L.U32 R109, R8, 0x10, RZ ;  /* 0x00000010086d7819 */ /* 0x000fe200000006ff */
[----:B------:R-:W0:Y:S01]  /*3770*/  @!P1 LDC.64 R4, c[0x0][0x480] ;  /* 0x00012000ff049b82 */ /* 0x000e220000000a00 */
[----:B------:R-:W-:Y:S01]  /*3780*/  PRMT R8, R9, 0x7632, R8 ;  /* 0x0000763209087816 */ /* 0x000fe20000000008 */
[----:B------:R-:W-:Y:S01]  /*3790*/  FMUL.FTZ R12, R12, R22 ;  /* 0x000000160c0c7220 */ /* 0x000fe20000410000 */
[----:B------:R-:W-:Y:S01]  /*37a0*/  FADD.FTZ R117, R117, R98 ;  /* 0x0000006275757221 */ /* 0x000fe20000010000 */
[----:B------:R-:W-:Y:S01]  /*37b0*/  FFMA.FTZ R67, R14, 2, R67 ;  /* 0x400000000e437823 */ /* 0x000fe20000010043 */
[----:B------:R-:W-:Y:S01]  /*37c0*/  SHF.L.U32 R14, R8, 0x10, RZ ;  /* 0x00000010080e7819 */ /* 0x000fe200000006ff */
[----:B------:R-:W-:Y:S01]  /*37d0*/  FFMA.FTZ R12, R109, R116, -R12 ;  /* 0x000000746d0c7223 */ /* 0x000fe2000001080c */
[----:B------:R-:W-:Y:S01]  /*37e0*/  FADD.FTZ R118, R118, R13 ;  /* 0x0000000d76767221 */ /* 0x000fe20000010000 */
[----:B------:R-:W-:-:S02]  /*37f0*/  FMUL.FTZ R8, R103, R117 ;  /* 0x0000007567087220 */ /* 0x000fc40000410000 */
[----:B------:R-:W-:Y:S01]  /*3800*/  FFMA.FTZ R69, R12, 2, R69 ;  /* 0x400000000c457823 */ /* 0x000fe20000010045 */
[-C--:B------:R-:W-:Y:S01]  /*3810*/  FMUL.FTZ R12, R103, R118.reuse ;  /* 0x00000076670c7220 */ /* 0x080fe20000410000 */
[C---:B------:R-:W-:Y:S01]  /*3820*/  FFMA.FTZ R8, R97.reuse, R118, -R8 ;  /* 0x0000007661087223 */ /* 0x040fe20000010808 */
[----:B------:R-:W-:Y:S02]  /*3830*/  LEA R42, P2, R38, R42, 0x1 ;  /* 0x0000002a262a7211 */ /* 0x000fe400078408ff */
[----:B------:R-:W-:Y:S01]  /*3840*/  FFMA.FTZ R97, R97, R117, R12 ;  /* 0x0000007561617223 */ /* 0x000fe2000001000c */
[----:B------:R-:W-:Y:S01]  /*3850*/  FADD.FTZ R119, R119, R8 ;  /* 0x0000000877777221 */ /* 0x000fe20000010000 */
[----:B------:R-:W-:Y:S02]  /*3860*/  IADD3.X R43, PT, PT, R43, R39, RZ, P2, !PT ;  /* 0x000000272b2b7210 */ /* 0x000fe400017fe4ff */
[----:B------:R-:W-:Y:S01]  /*3870*/  FADD.FTZ R97, R120, R97 ;  /* 0x0000006178617221 */ /* 0x000fe20000010000 */
[----:B------:R-:W-:Y:S01]  /*3880*/  FMUL.FTZ R8, R102, R119 ;  /* 0x0000007766087220 */ /* 0x000fe20000410000 */
[----:B------:R-:W-:-:S02]  /*3890*/  @!P1 IADD3 R13, P2, PT, R0, UR6, RZ ;  /* 0x00000006000d9c10 */ /* 0x000fc4000ff5e0ff */
[----:B------:R-:W-:Y:S01]  /*38a0*/  SHF.L.U32 R100, R7, 0x10, RZ ;  /* 0x0000001007647819 */ /* 0x000fe200000006ff */
[-C--:B------:R-:W-:Y:S01]  /*38b0*/  FMUL.FTZ R102, R102, R97.reuse ;  /* 0x0000006166667220 */ /* 0x080fe20000410000 */
[----:B------:R-:W-:Y:S01]  /*38c0*/  PRMT R7, R10, 0x7632, R7 ;  /* 0x000076320a077816 */ /* 0x000fe20000000007 */
[----:B------:R-:W-:Y:S01]  /*38d0*/  FFMA.FTZ R8, R101, R97, R8 ;  /* 0x0000006165087223 */ /* 0x000fe20000010008 */
[----:B------:R-:W-:Y:S01]  /*38e0*/  PRMT R6, R11, 0x7632, R6 ;  /* 0x000076320b067816 */ /* 0x000fe20000000006 */
[----:B------:R-:W-:Y:S01]  /*38f0*/  UIADD3 UR5, UPT, UPT, UR5, 0x1, URZ ;  /* 0x0000000105057890 */ /* 0x000fe2000fffe0ff */
[----:B------:R-:W-:Y:S02]  /*3900*/  @!P1 LEA.HI.X.SX32 R20, R0, RZ, 0x1, P2 ;  /* 0x000000ff00149211 */ /* 0x000fe400010f0eff */
[----:B0-----:R-:W-:Y:S01]  /*3910*/  @!P1 LEA R4, P2, R13, R4, 0x4 ;  /* 0x000000040d049211 */ /* 0x001fe200078420ff */
[----:B------:R-:W-:Y:S01]  /*3920*/  FFMA.FTZ R101, R101, R119, -R102 ;  /* 0x0000007765657223 */ /* 0x000fe20000010866 */
[----:B------:R-:W-:Y:S01]  /*3930*/  SHF.L.U32 R7, R7, 0x10, RZ ;  /* 0x0000001007077819 */ /* 0x000fe200000006ff */
[----:B------:R-:W-:Y:S01]  /*3940*/  FADD.FTZ R121, R121, R8 ;  /* 0x0000000879797221 */ /* 0x000fe20000010000 */
[----:B------:R-:W-:Y:S01]  /*3950*/  SHF.L.U32 R6, R6, 0x10, RZ ;  /* 0x0000001006067819 */ /* 0x000fe200000006ff */
[----:B------:R-:W-:Y:S01]  /*3960*/  UISETP.GE.AND UP0, UPT, UR5, UR11, UPT ;  /* 0x0000000b0500728c */ /* 0x000fe2000bf06270 */
[----:B------:R-:W-:Y:S01]  /*3970*/  @!P1 LEA.HI.X R5, R13, R5, R20, 0x4, P2 ;  /* 0x000000050d059211 */ /* 0x000fe200010f2414 */
[----:B------:R-:W-:Y:S01]  /*3980*/  FMUL.FTZ R14, R14, R117 ;  /* 0x000000750e0e7220 */ /* 0x000fe20000410000 */
[----:B------:R-:W-:Y:S01]  /*3990*/  SHF.L.U32 R9, R9, 0x10, RZ ;  /* 0x0000001009097819 */ /* 0x000fe200000006ff */
[----:B------:R-:W-:Y:S01]  /*39a0*/  FMUL.FTZ R7, R7, R97 ;  /* 0x0000006107077220 */ /* 0x000fe20000410000 */
[----:B------:R-:W-:Y:S01]  /*39b0*/  SHF.L.U32 R10, R10, 0x10, RZ ;  /* 0x000000100a0a7819 */ /* 0x000fe200000006ff */
[----:B------:R-:W-:Y:S01]  /*39c0*/  FADD.FTZ R101, R122, R101 ;  /* 0x000000657a657221 */ /* 0x000fe20000010000 */
[----:B------:R-:W-:Y:S01]  /*39d0*/  SHF.L.U32 R11, R11, 0x10, RZ ;  /* 0x000000100b0b7819 */ /* 0x000fe200000006ff */
[----:B------:R-:W-:Y:S01]  /*39e0*/  FMUL.FTZ R6, R6, R121 ;  /* 0x0000007906067220 */ /* 0x000fe20000410000 */
[----:B------:R0:W-:Y:S01]  /*39f0*/  @!P1 STS.128 [UR7], R16 ;  /* 0x00000010ff009988 */ /* 0x0001e20008000c07 */
[----:B------:R-:W-:Y:S01]  /*3a00*/  FFMA.FTZ R15, R100, R23, -R15 ;  /* 0x00000017640f7223 */ /* 0x000fe2000001080f */
[----:B------:R-:W-:Y:S01]  /*3a10*/  FFMA.FTZ R9, R9, R118, -R14 ;  /* 0x0000007609097223 */ /* 0x000fe2000001080e */
[----:B------:R-:W-:Y:S01]  /*3a20*/  FFMA.FTZ R10, R10, R119, -R7 ;  /* 0x000000770a0a7223 */ /* 0x000fe20000010807 */
[----:B------:R0:W-:Y:S01]  /*3a30*/  @!P1 STG.E.128 desc[UR16][R4.64], R16 ;  /* 0x0000001004009986 */ /* 0x0001e2000c101d10 */
[----:B------:R-:W-:Y:S01]  /*3a40*/  LEA R90, P1, R36, R90, 0x3 ;  /* 0x0000005a245a7211 */ /* 0x000fe200078218ff */
[----:B------:R-:W-:Y:S01]  /*3a50*/  FFMA.FTZ R11, R11, R101, -R6 ;  /* 0x000000650b0b7223 */ /* 0x000fe20000010806 */
[----:B------:R-:W-:Y:S01]  /*3a60*/  FFMA.FTZ R66, R21, 2, R66 ;  /* 0x4000000015427823 */ /* 0x000fe20000010042 */
[----:B------:R-:W-:Y:S01]  /*3a70*/  FFMA.FTZ R80, R15, 2, R80 ;  /* 0x400000000f507823 */ /* 0x000fe20000010050 */
[----:B------:R-:W-:Y:S01]  /*3a80*/  FFMA.FTZ R84, R9, 2, R84 ;  /* 0x4000000009547823 */ /* 0x000fe20000010054 */
[----:B------:R-:W-:Y:S01]  /*3a90*/  FFMA.FTZ R71, R10, 2, R71 ;  /* 0x400000000a477823 */ /* 0x000fe20000010047 */
[----:B------:R-:W-:Y:S01]  /*3aa0*/  FFMA.FTZ R86, R11, 2, R86 ;  /* 0x400000000b567823 */ /* 0x000fe20000010056 */
[----:B------:R-:W-:Y:S01]  /*3ab0*/  IADD3.X R89, PT, PT, R89, R64, RZ, P1, !PT ;  /* 0x0000004059597210 */ /* 0x000fe20000ffe4ff */
[----:B------:R-:W-:-:S02]  /*3ac0*/  UIADD3 UR6, UPT, UPT, UR6, 0x1, URZ ;  /* 0x0000000106067890 */ /* 0x000fc4000fffe0ff */
[----:B------:R-:W-:Y:S01]  /*3ad0*/  UIADD3 UR7, UPT, UPT, UR7, 0x10, URZ ;  /* 0x0000001007077890 */ /* 0x000fe2000fffe0ff */
[----:B------:R-:W-:Y:S11]  /*3ae0*/  BRA.U !UP0, `(.L_x_2277) ;  /* 0xffffffe508847547 */ /* 0x000ff6000b83ffff */
.L_x_2276:
[----:B------:R-:W-:Y:S01]  /*3af0*/  BAR.SYNC.DEFER_BLOCKING 0x0 ;  /* 0x0000000000007b1d */ /* 0x000fe20000010000 */
[----:B------:R-:W-:-:S06]  /*3b00*/  USHF.L.U32 UR5, UR4, 0x8, URZ ;  /* 0x0000000804057899 */ /* 0x000fcc00080006ff */
[----:B------:R-:W-:Y:S02]  /*3b10*/  IADD3 R7, P0, PT, R34, UR5, RZ ;  /* 0x0000000522077c10 */ /* 0x000fe4000ff1e0ff */
[----:B0-----:R-:W-:Y:S02]  /*3b20*/  IADD3 R5, P1, PT, R32, UR5, RZ ;  /* 0x0000000520057c10 */ /* 0x001fe4000ff3e0ff */
        /* <DEDUP_REMOVED lines=12> */
[----:B------:R-:W0:Y:S01]  /*3bf0*/  LDG.E.128 R8, desc[UR16][R8.64] ;  /* 0x0000001008087981 */ /* 0x000e22000c1e1d00 */
[----:B------:R-:W-:Y:S01]  /*3c00*/  UIADD3 UR4, UPT, UPT, UR4, 0x1, URZ ;  /* 0x0000000104047890 */ /* 0x000fe2000fffe0ff */
[----:B------:R-:W-:Y:S01]  /*3c10*/  BAR.SYNC.DEFER_BLOCKING 0x0 ;  /* 0x0000000000007b1d */ /* 0x000fe20000010000 */
[----:B------:R-:W-:-:S02]  /*3c20*/  IADD3 R56, P1, PT, R56, 0x400, RZ ;  /* 0x0000040038387810 */ /* 0x000fc40007f3e0ff */
[----:B------:R-:W-:Y:S02]  /*3c30*/  IADD3 R60, P2, PT, R60, 0x200, RZ ;  /* 0x000002003c3c7810 */ /* 0x000fe40007f5e0ff */
[----:B------:R-:W-:Y:S02]  /*3c40*/  IADD3 R62, P3, PT, R62, 0x200, RZ ;  /* 0x000002003e3e7810 */ /* 0x000fe40007f7e0ff */
[----:B------:R-:W-:Y:S02]  /*3c50*/  IADD3.X R37, PT, PT, RZ, R37, RZ, P1, !PT ;  /* 0x00000025ff257210 */ /* 0x000fe40000ffe4ff */
[----:B------:R-:W-:Y:S02]  /*3c60*/  IADD3.X R59, PT, PT, RZ, R59, RZ, P2, !PT ;  /* 0x0000003bff3b7210 */ /* 0x000fe400017fe4ff */
[----:B------:R-:W-:Y:S02]  /*3c70*/  IADD3.X R61, PT, PT, RZ, R61, RZ, P3, !PT ;  /* 0x0000003dff3d7210 */ /* 0x000fe40001ffe4ff */
[----:B0-----:R-:W-:-:S02]  /*3c80*/  SHF.L.U32 R12, R11, 0x10, RZ ;  /* 0x000000100b0c7819 */ /* 0x001fc400000006ff */
[----:B------:R-:W-:Y:S02]  /*3c90*/  SHF.L.U32 R16, R9, 0x10, RZ ;  /* 0x0000001009107819 */ /* 0x000fe400000006ff */
[----:B------:R-:W-:Y:S01]  /*3ca0*/  PRMT R11, R11, 0x7632, R11 ;  /* 0x000076320b0b7816 */ /* 0x000fe2000000000b */
[----:B------:R-:W-:Y:S01]  /*3cb0*/  FMUL.FTZ R6, R12, -1.4426950216293334961 ;  /* 0xbfb8aa3b0c067820 */ /* 0x000fe20000410000 */
[----:B------:R-:W-:Y:S01]  /*3cc0*/  PRMT R9, R9, 0x7632, R9 ;  /* 0x0000763209097816 */ /* 0x000fe20000000009 */
[----:B------:R-:W-:Y:S01]  /*3cd0*/  FMUL.FTZ R17, R16, -1.4426950216293334961 ;  /* 0xbfb8aa3b10117820 */ /* 0x000fe20000410000 */
[----:B------:R-:W-:Y:S01]  /*3ce0*/  SHF.L.U32 R18, R10, 0x10, RZ ;  /* 0x000000100a127819 */ /* 0x000fe200000006ff */
[----:B------:R0:W1:Y:S01]  /*3cf0*/  MUFU.EX2 R13, R6 ;  /* 0x00000006000d7308 */ /* 0x0000620000000800 */
[----:B------:R-:W-:Y:S02]  /*3d00*/  SHF.L.U32 R14, R8, 0x10, RZ ;  /* 0x00000010080e7819 */ /* 0x000fe400000006ff */
[----:B------:R-:W-:Y:S01]  /*3d10*/  PRMT R10, R10, 0x7632, R10 ;  /* 0x000076320a0a7816 */ /* 0x000fe2000000000a */
[----:B------:R-:W-:Y:S01]  /*3d20*/  FMUL.FTZ R19, R18, -1.4426950216293334961 ;  /* 0xbfb8aa3b12137820 */ /* 0x000fe20000410000 */
[----:B------:R-:W-:Y:S01]  /*3d30*/  PRMT R8, R8, 0x7632, R8 ;  /* 0x0000763208087816 */ /* 0x000fe20000000008 */
[----:B------:R-:W-:Y:S01]  /*3d40*/  FMUL.FTZ R15, R14, -1.4426950216293334961 ;  /* 0xbfb8aa3b0e0f7820 */ /* 0x000fe20000410000 */
[----:B------:R-:W-:Y:S01]  /*3d50*/  SHF.L.U32 R11, R11, 0x10, RZ ;  /* 0x000000100b0b7819 */ /* 0x000fe200000006ff */
[----:B------:R-:W2:Y:S01]  /*3d60*/  MUFU.EX2 R17, R17 ;  /* 0x0000001100117308 */ /* 0x000ea20000000800 */
[----:B------:R-:W-:-:S02]  /*3d70*/  SHF.L.U32 R9, R9, 0x10, RZ ;  /* 0x0000001009097819 */ /* 0x000fc400000006ff */
[----:B------:R-:W-:Y:S01]  /*3d80*/  SHF.L.U32 R10, R10, 0x10, RZ ;  /* 0x000000100a0a7819 */ /* 0x000fe200000006ff */
[----:B------:R-:W-:Y:S01]  /*3d90*/  FMUL.FTZ R20, R11, -1.4426950216293334961 ;  /* 0xbfb8aa3b0b147820 */ /* 0x000fe20000410000 */
[----:B------:R-:W-:Y:S01]  /*3da0*/  SHF.L.U32 R8, R8, 0x10, RZ ;  /* 0x0000001008087819 */ /* 0x000fe200000006ff */
[----:B------:R-:W-:Y:S02]  /*3db0*/  FMUL.FTZ R5, R9, -1.4426950216293334961 ;  /* 0xbfb8aa3b09057820 */ /* 0x000fe40000410000 */
[----:B0-----:R-:W-:Y:S01]  /*3dc0*/  FMUL.FTZ R6, R10, -1.4426950216293334961 ;  /* 0xbfb8aa3b0a067820 */ /* 0x001fe20000410000 */
[----:B------:R-:W0:Y:S01]  /*3dd0*/  MUFU.EX2 R15, R15 ;  /* 0x0000000f000f7308 */ /* 0x000e220000000800 */
[----:B------:R-:W-:Y:S01]  /*3de0*/  FMUL.FTZ R4, R8, -1.4426950216293334961 ;  /* 0xbfb8aa3b08047820 */ /* 0x000fe20000410000 */
[----:B-1----:R-:W-:-:S06]  /*3df0*/  FADD.FTZ R13, R13, 1 ;  /* 0x3f8000000d0d7421 */ /* 0x002fcc0000010000 */
[----:B------:R-:W1:Y:S01]  /*3e00*/  MUFU.EX2 R20, R20 ;  /* 0x0000001400147308 */ /* 0x000e620000000800 */
[----:B--2---:R-:W-:-:S07]  /*3e10*/  FADD.FTZ R17, R17, 1 ;  /* 0x3f80000011117421 */ /* 0x004fce0000010000 */
[----:B------:R-:W2:Y:S01]  /*3e20*/  MUFU.EX2 R5, R5 ;  /* 0x0000000500057308 */ /* 0x000ea20000000800 */
[----:B0-----:R-:W-:-:S07]  /*3e30*/  FADD.FTZ R15, R15, 1 ;  /* 0x3f8000000f0f7421 */ /* 0x001fce0000010000 */
[----:B------:R2:W0:Y:S01]  /*3e40*/  MUFU.EX2 R7, R6 ;  /* 0x0000000600077308 */ /* 0x0004220000000800 */
        /* <DEDUP_REMOVED lines=9> */
[----:B------:R-:W2:Y:S01]  /*3ee0*/  MUFU.RCP R17, R17 ;  /* 0x0000001100117308 */ /* 0x000ea20000001000 */
[----:B0-----:R-:W-:-:S07]  /*3ef0*/  FMUL.FTZ R11, R11, R20 ;  /* 0x000000140b0b7220 */ /* 0x001fce0000410000 */
[----:B------:R-:W0:Y:S01]  /*3f00*/  MUFU.RCP R6, R6 ;  /* 0x0000000600067308 */ /* 0x000e220000001000 */
[----:B-1----:R-:W-:Y:S01]  /*3f10*/  FMUL.FTZ R14, R14, R15 ;  /* 0x0000000f0e0e7220 */ /* 0x002fe20000410000 */
[----:B------:R-:W-:Y:S01]  /*3f20*/  IADD3 R15, P0, PT, R30, UR5, RZ ;  /* 0x000000051e0f7c10 */ /* 0x000fe2000ff1e0ff */
[----:B------:R-:W1:Y:S02]  /*3f30*/  LDCU UR5, c[0x0][0x394] ;  /* 0x00007280ff0577ac */ /* 0x000e640008000800 */
[----:B------:R-:W-:-:S03]  /*3f40*/  FMUL.FTZ R14, R14, R65 ;  /* 0x000000410e0e7220 */ /* 0x000fc60000410000 */
[----:B------:R-:W3:Y:S01]  /*3f50*/  MUFU.RCP R7, R7 ;  /* 0x0000000700077308 */ /* 0x000ee20000001000 */
[----:B--2---:R-:W-:-:S04]  /*3f60*/  FMUL.FTZ R16, R16, R17 ;  /* 0x0000001110107220 */ /* 0x004fc80000410000 */
[----:B------:R-:W-:-:S03]  /*3f70*/  FMUL.FTZ R16, R16, R67 ;  /* 0x0000004310107220 */ /* 0x000fc60000410000 */
[----:B------:R-:W2:Y:S01]  /*3f80*/  MUFU.RCP R19, R19 ;  /* 0x0000001300137308 */ /* 0x000ea20000001000 */
[----:B0-----:R-:W-:Y:S01]  /*3f90*/  FMUL.FTZ R9, R9, R6 ;  /* 0x0000000609097220 */ /* 0x001fe20000410000 */
[----:B------:R-:W-:-:S03]  /*3fa0*/  IADD3.X R6, PT, PT, RZ, R48, RZ, P0, !PT ;  /* 0x00000030ff067210 */ /* 0x000fc600007fe4ff */
[----:B------:R-:W-:Y:S01]  /*3fb0*/  FMUL.FTZ R9, R9, R80 ;  /* 0x0000005009097220 */ /* 0x000fe20000410000 */
[----:B-1----:R-:W-:Y:S02]  /*3fc0*/  UISETP.GE.AND UP0, UPT, UR4, UR5, UPT ;  /* 0x000000050400728c */ /* 0x002fe4000bf06270 */
[----:B------:R-:W0:Y:S01]  /*3fd0*/  MUFU.RCP R13, R13 ;  /* 0x0000000d000d7308 */ /* 0x000e220000001000 */
[----:B---3--:R-:W-:Y:S01]  /*3fe0*/  FMUL.FTZ R7, R10, R7 ;  /* 0x000000070a077220 */ /* 0x008fe20000410000 */
[----:B------:R-:W-:-:S06]  /*3ff0*/  F2FP.BF16.F32.PACK_AB R17, R9, R16 ;  /* 0x000000100911723e */ /* 0x000fcc00000010ff */
[----:B------:R1:W3:Y:S01]  /*4000*/  MUFU.RCP R21, R4 ;  /* 0x0000000400157308 */ /* 0x0002e20000001000 */
[----:B--2---:R-:W-:-:S04]  /*4010*/  FMUL.FTZ R18, R18, R19 ;  /* 0x0000001312127220 */ /* 0x004fc80000410000 */
[----:B------:R-:W-:Y:S01]  /*4020*/  FMUL.FTZ R18, R18, R69 ;  /* 0x0000004512127220 */ /* 0x000fe20000410000 */
[----:B0-----:R-:W-:Y:S01]  /*4030*/  FMUL.FTZ R12, R12, R13 ;  /* 0x0000000d0c0c7220 */ /* 0x001fe20000410000 */
[----:B------:R-:W-:Y:S01]  /*4040*/  FMUL.FTZ R13, R11, R86 ;  /* 0x000000560b0d7220 */ /* 0x000fe20000410000 */
[----:B------:R-:W-:Y:S01]  /*4050*/  FMUL.FTZ R11, R7, R84 ;  /* 0x00000054070b7220 */ /* 0x000fe20000410000 */
[----:B-1----:R-:W-:Y:S01]  /*4060*/  LEA R4, P0, R15, R2, 0x1 ;  /* 0x000000020f047211 */ /* 0x002fe200078008ff */
[----:B------:R-:W-:-:S03]  /*4070*/  FMUL.FTZ R12, R12, R71 ;  /* 0x000000470c0c7220 */ /* 0x000fc60000410000 */
[----:B------:R-:W-:Y:S01]  /*4080*/  F2FP.BF16.F32.PACK_AB R18, R11, R18 ;  /* 0x000000120b12723e */ /* 0x000fe200000010ff */
[----:B---3--:R-:W-:Y:S01]  /*4090*/  FMUL.FTZ R5, R8, R21 ;  /* 0x0000001508057220 */ /* 0x008fe20000410000 */
[----:B------:R-:W-:-:S03]  /*40a0*/  F2FP.BF16.F32.PACK_AB R19, R13, R12 ;  /* 0x0000000c0d13723e */ /* 0x000fc600000010ff */
[----:B------:R-:W-:Y:S01]  /*40b0*/  FMUL.FTZ R7, R5, R66 ;  /* 0x0000004205077220 */ /* 0x000fe20000410000 */
[----:B------:R-:W-:Y:S02]  /*40c0*/  LEA.HI.X R5, R15, R3, R6, 0x1, P0 ;  /* 0x000000030f057211 */ /* 0x000fe400000f0c06 */
[----:B------:R-:W-:Y:S02]  /*40d0*/  IADD3 R58, P0, PT, R58, 0x400, RZ ;  /* 0x000004003a3a7810 */ /* 0x000fe40007f1e0ff */
[----:B------:R-:W-:Y:S02]  /*40e0*/  F2FP.BF16.F32.PACK_AB R16, R7, R14 ;  /* 0x0000000e0710723e */ /* 0x000fe400000010ff */
[----:B------:R-:W-:-:S03]  /*40f0*/  IADD3.X R57, PT, PT, RZ, R57, RZ, P0, !PT ;  /* 0x00000039ff397210 */ /* 0x000fc600007fe4ff */
[----:B------:R0:W-:Y:S01]  /*4100*/  STG.E.128 desc[UR16][R4.64], R16 ;  /* 0x0000001004007986 */ /* 0x0001e2000c101d10 */
[----:B------:R-:W-:Y:S05]  /*4110*/  BRA.U !UP0, `(.L_x_2278) ;  /* 0xffffffc508d87547 */ /* 0x000fea000b83ffff */
[----:B------:R-:W-:Y:S05]  /*4120*/  EXIT ;  /* 0x000000000000794d */ /* 0x000fea0003800000 */
.L_x_2279:
        /* <DEDUP_REMOVED lines=13> */
.L_x_5061:


//--------------------- .text._Z25selective_scan_fwd_kernelI32Selective_Scan_fwd_kernel_traitsILi32ELi4ELi1ELb0ELb0ELb0ELb0EN3c108BFloat16ENS1_7complexIfEEEEv13SSMParamsBase --------------------------
	.section	.text._Z25selective_scan_fwd_kernelI32Selective_Scan_fwd_kernel_traitsILi32ELi4ELi1ELb0ELb0ELb0ELb0EN3c108BFloat16ENS1_7complexIfEEEEv13SSMParamsBase,"ax",@progbits
	.align	128
        .global         _Z25selective_scan_fwd_kernelI32Selective_Scan_fwd_kernel_traitsILi32ELi4ELi1ELb0ELb0ELb0ELb0EN3c108BFloat16ENS1_7complexIfEEEEv13SSMParamsBase
        .type           _Z25selective_scan_fwd_kernelI32Selective_Scan_fwd_kernel_traitsILi32ELi4ELi1ELb0ELb0ELb0ELb0EN3c108BFloat16ENS1_7complexIfEEEEv13SSMParamsBase,@function
        .size           _Z25selective_scan_fwd_kernelI32Selective_Scan_fwd_kernel_traitsILi32ELi4ELi1ELb0ELb0ELb0ELb0EN3c108BFloat16ENS1_7complexIfEEEEv13SSMParamsBase,(.L_x_5062 - _Z25selective_scan_fwd_kernelI32Selective_Scan_fwd_kernel_traitsILi32ELi4ELi1ELb0ELb0ELb0ELb0EN3c108BFloat16ENS1_7complexIfEEEEv13SSMParamsBase)
        .other          _Z25selective_scan_fwd_kernelI32Selective_Scan_fwd_kernel_traitsILi32ELi4ELi1ELb0ELb0ELb0ELb0EN3c108BFloat16ENS1_7complexIfEEEEv13SSMParamsBase,@"STO_CUDA_ENTRY STV_DEFAULT"
_Z25selective_scan_fwd_kernelI32Selective_Scan_fwd_kernel_traitsILi32ELi4ELi1ELb0ELb0ELb0ELb0EN3c108BFloat16ENS1_7complexIfEEEEv13SSMParamsBase:
.text._Z25selective_scan_fwd_kernelI32Selective_Scan_fwd_kernel_traitsILi32ELi4ELi1ELb0ELb0ELb0ELb0EN3c108BFloat16ENS1_7complexIfEEEEv13SSMParamsBase:
        /* <DEDUP_REMOVED lines=75> */
[C---:B------:R-:W-:Y:S02]  /*04b0*/  LOP3.LUT R49, R45.reuse, 0x20, RZ, 0xfc, !PT ;  /* 0x000000202d317812 */ /* 0x040fe400078efcff */
[C---:B------:R-:W-:Y:S02]  /*04c0*/  LOP3.LUT R50, R45.reuse, 0x40, RZ, 0xfc, !PT ;  /* 0x000000402d327812 */ /* 0x040fe400078efcff */
[----:B------:R-:W-:-:S07]  /*04d0*/  LOP3.LUT R51, R45, 0x60, RZ, 0xfc, !PT ;  /* 0x000000602d337812 */ /* 0x000fce00078efcff */
.L_x_2292:
[----:B------:R-:W1:Y:S01]  /*04e0*/  LDCU UR4, c[0x0][0x388] ;  /* 0x00007100ff0477ac */ /* 0x000e620008000800 */
[----:B------:R-:W-:Y:S02]  /*04f0*/  SHF.L.U32 R52, R40, 0x7, RZ ;  /* 0x0000000728347819 */ /* 0x000fe400000006ff */
[----:B------:R-:W-:Y:S02]  /*0500*/  SHF.L.U32 R4, R45, 0x1, RZ ;  /* 0x000000012d047819 */ /* 0x000fe400000006ff */
[----:B------:R-:W-:Y:S02]  /*0510*/  PRMT R6, RZ, 0x7610, R6 ;  /* 0x00007610ff067816 */ /* 0x000fe40000000006 */
[----:B------:R-:W-:Y:S02]  /*0520*/  IADD3 R2, P4, PT, R4, R41, RZ ;  /* 0x0000002904027210 */ /* 0x000fe40007f9e0ff */
[----:B------:R-:W-:Y:S02]  /*0530*/  PRMT R8, RZ, 0x7610, R8 ;  /* 0x00007610ff087816 */ /* 0x000fe40000000008 */
[----:B------:R-:W-:-:S02]  /*0540*/  PRMT R10, RZ, 0x7610, R10 ;  /* 0x00007610ff0a7816 */ /* 0x000fc4000000000a */
[----:B------:R-:W-:Y:S02]  /*0550*/  PRMT R12, RZ, 0x7610, R12 ;  /* 0x00007610ff0c7816 */ /* 0x000fe4000000000c */
[----:B------:R-:W-:Y:S02]  /*0560*/  IADD3.X R3, PT, PT, RZ, R47, RZ, P4, !PT ;  /* 0x0000002fff037210 */ /* 0x000fe400027fe4ff */
[----:B-1----:R-:W-:-:S04]  /*0570*/  IADD3 R54, PT, PT, -R52, UR4, RZ ;  /* 0x0000000434367c10 */ /* 0x002fc8000fffe1ff */
[-C--:B------:R-:W-:Y:S01]  /*0580*/  ISETP.GE.AND P0, PT, R45, R54.reuse, PT ;  /* 0x000000362d00720c */ /* 0x080fe20003f06270 */
[----:B------:R-:W-:Y:S01]  /*0590*/  BAR.SYNC.DEFER_BLOCKING 0x0 ;  /* 0x0000000000007b1d */ /* 0x000fe20000010000 */
[-C--:B------:R-:W-:Y:S02]  /*05a0*/  ISETP.GE.AND P1, PT, R49, R54.reuse, PT ;  /* 0x000000363100720c */ /* 0x080fe40003f26270 */
[-C--:B------:R-:W-:Y:S02]  /*05b0*/  ISETP.GE.AND P2, PT, R50, R54.reuse, PT ;  /* 0x000000363200720c */ /* 0x080fe40003f46270 */
[----:B------:R-:W-:-:S07]  /*05c0*/  ISETP.GE.AND P3, PT, R51, R54, PT ;  /* 0x000000363300720c */ /* 0x000fce0003f66270 */
[----:B------:R-:W2:Y:S04]  /*05d0*/  @!P0 LDG.E.U16 R6, desc[UR16][R2.64] ;  /* 0x0000001002068981 */ /* 0x000ea8000c1e1500 */
[----:B------:R-:W3:Y:S04]  /*05e0*/  @!P1 LDG.E.U16 R8, desc[UR16][R2.64+0x40] ;  /* 0x0000401002089981 */ /* 0x000ee8000c1e1500 */
[----:B------:R-:W4:Y:S04]  /*05f0*/  @!P2 LDG.E.U16 R10, desc[UR16][R2.64+0x80] ;  /* 0x00008010020aa981 */ /* 0x000f28000c1e1500 */
[----:B------:R-:W4:Y:S01]  /*0600*/  @!P3 LDG.E.U16 R12, desc[UR16][R2.64+0xc0] ;  /* 0x0000c010020cb981 */ /* 0x000f22000c1e1500 */
[----:B------:R-:W1:Y:S01]  /*0610*/  S2UR UR5, SR_CgaCtaId ;  /* 0x00000000000579c3 */ /* 0x000e620000008800 */
[----:B------:R-:W-:Y:S01]  /*0620*/  UMOV UR4, 0x400 ;  /* 0x0000040000047882 */ /* 0x000fe20000000000 */
[----:B------:R-:W-:Y:S01]  /*0630*/  IADD3 R4, P4, PT, R4, R42, RZ ;  /* 0x0000002a04047210 */ /* 0x000fe20007f9e0ff */
[----:B------:R-:W0:Y:S01]  /*0640*/  S2R R53, SR_LANEID ;  /* 0x0000000000357919 */ /* 0x000e220000000000 */
[----:B------:R-:W-:-:S02]  /*0650*/  PRMT R14, RZ, 0x7610, R14 ;  /* 0x00007610ff0e7816 */ /* 0x000fc4000000000e */
[----:B------:R-:W-:Y:S02]  /*0660*/  PRMT R16, RZ, 0x7610, R16 ;  /* 0x00007610ff107816 */ /* 0x000fe40000000010 */
[----:B------:R-:W-:Y:S02]  /*0670*/  PRMT R18, RZ, 0x7610, R18 ;  /* 0x00007610ff127816 */ /* 0x000fe40000000012 */
[----:B------:R-:W-:Y:S02]  /*0680*/  PRMT R0, RZ, 0x7610, R0 ;  /* 0x00007610ff007816 */ /* 0x000fe40000000000 */
[----:B------:R-:W-:Y:S01]  /*0690*/  IADD3.X R5, PT, PT, RZ, R48, RZ, P4, !PT ;  /* 0x00000030ff057210 */ /* 0x000fe200027fe4ff */
[----:B-1----:R-:W-:-:S06]  /*06a0*/  ULEA UR4, UR5, UR4, 0x18 ;  /* 0x0000000405047291 */ /* 0x002fcc000f8ec0ff */
[C---:B0-----:R-:W-:Y:S02]  /*06b0*/  LEA R55, R53.reuse, UR4, 0x1 ;  /* 0x0000000435377c11 */ /* 0x041fe4000f8e08ff */
[----:B------:R-:W-:-:S03]  /*06c0*/  LEA R56, R53, UR4, 0x3 ;  /* 0x0000000435387c11 */ /* 0x000fc6000f8e18ff */
[----:B--2---:R-:W-:Y:S04]  /*06d0*/  STS.U16 [R55], R6 ;  /* 0x0000000637007388 */ /* 0x004fe80000000400 */
[----:B---3--:R-:W-:Y:S04]  /*06e0*/  STS.U16 [R55+0x40], R8 ;  /* 0x0000400837007388 */ /* 0x008fe80000000400 */
[----:B----4-:R-:W-:Y:S04]  /*06f0*/  STS.U16 [R55+0x80], R10 ;  /* 0x0000800a37007388 */ /* 0x010fe80000000400 */
[----:B------:R-:W-:Y:S01]  /*0700*/  STS.U16 [R55+0xc0], R12 ;  /* 0x0000c00c37007388 */ /* 0x000fe20000000400 */
[----:B------:R-:W-:-:S03]  /*0710*/  NOP ;  /* 0x0000000000007918 */ /* 0x000fc60000000000 */
[----:B------:R-:W-:Y:S01]  /*0720*/  LDS.64 R2, [R56] ;  /* 0x0000000038027984 */ /* 0x000fe20000000a00 */
[----:B------:R-:W-:Y:S06]  /*0730*/  BAR.SYNC.DEFER_BLOCKING 0x0 ;  /* 0x0000000000007b1d */ /* 0x000fec0000010000 */
[----:B------:R-:W2:Y:S04]  /*0740*/  @!P0 LDG.E.U16 R14, desc[UR16][R4.64] ;  /* 0x00000010040e8981 */ /* 0x000ea8000c1e1500 */
[----:B------:R-:W3:Y:S04]  /*0750*/  @!P1 LDG.E.U16 R16, desc[UR16][R4.64+0x40] ;  /* 0x0000401004109981 */ /* 0x000ee8000c1e1500 */
[----:B------:R-:W4:Y:S04]  /*0760*/  @!P2 LDG.E.U16 R18, desc[UR16][R4.64+0x80] ;  /* 0x000080100412a981 */ /* 0x000f28000c1e1500 */
[----:B------:R0:W4:Y:S01]  /*0770*/  @!P3 LDG.E.U16 R0, desc[UR16][R4.64+0xc0] ;  /* 0x0000c0100400b981 */ /* 0x000122000c1e1500 */
[----:B------:R-:W-:Y:S01]  /*0780*/  BSSY.RECONVERGENT B0, `(.L_x_2280) ;  /* 0x0000039000007945 */ /* 0x000fe20003800200 */
[----:B0-----:R-:W0:Y:S02]  /*0790*/  LDC R5, c[0x0][0x38c] ;  /* 0x0000e300ff057b82 */ /* 0x001e240000000800 */
[----:B--2---:R-:W-:Y:S04]  /*07a0*/  STS.U16 [R55], R14 ;  /* 0x0000000e37007388 */ /* 0x004fe80000000400 */
[----:B---3--:R-:W-:Y:S04]  /*07b0*/  STS.U16 [R55+0x40], R16 ;  /* 0x0000401037007388 */ /* 0x008fe80000000400 */
[----:B----4-:R-:W-:Y:S04]  /*07c0*/  STS.U16 [R55+0x80], R18 ;  /* 0x0000801237007388 */ /* 0x010fe80000000400 */
[----:B------:R-:W-:Y:S01]  /*07d0*/  STS.U16 [R55+0xc0], R0 ;  /* 0x0000c00037007388 */ /* 0x000fe20000000400 */
[----:B------:R-:W-:-:S03]  /*07e0*/  NOP ;  /* 0x0000000000007918 */ /* 0x000fc60000000000 */
[----:B------:R-:W1:Y:S02]  /*07f0*/  LDS.64 R10, [R56] ;  /* 0x00000000380a7984 */ /* 0x000e640000000a00 */
[C---:B-1----:R-:W-:Y:S02]  /*0800*/  SHF.L.U32 R7, R10.reuse, 0x10, RZ ;  /* 0x000000100a077819 */ /* 0x042fe400000006ff */
[----:B------:R-:W-:Y:S02]  /*0810*/  PRMT R6, R10, 0x7632, R6 ;  /* 0x000076320a067816 */ /* 0x000fe40000000006 */
[----:B------:R-:W-:Y:S01]  /*0820*/  PRMT R8, R11, 0x7632, R8 ;  /* 0x000076320b087816 */ /* 0x000fe20000000008 */
[----:B-----5:R-:W-:Y:S01]  /*0830*/  FADD.FTZ R58, R7, R30 ;  /* 0x0000001e073a7221 */ /* 0x020fe20000010000 */
[----:B------:R-:W-:Y:S02]  /*0840*/  SHF.L.U32 R11, R11, 0x10, RZ ;  /* 0x000000100b0b7819 */ /* 0x000fe400000006ff */
[----:B------:R-:W-:-:S02]  /*0850*/  SHF.L.U32 R9, R6, 0x10, RZ ;  /* 0x0000001006097819 */ /* 0x000fc400000006ff */
[----:B------:R-:W-:Y:S01]  /*0860*/  FSETP.GTU.FTZ.AND P0, PT, R58, 20, PT ;  /* 0x41a000003a00780b */ /* 0x000fe20003f1c000 */
[--C-:B------:R-:W-:Y:S01]  /*0870*/  FADD.FTZ R60, R11, R30.reuse ;  /* 0x0000001e0b3c7221 */ /* 0x100fe20000010000 */
[----:B------:R-:W-:Y:S01]  /*0880*/  SHF.L.U32 R13, R8, 0x10, RZ ;  /* 0x00000010080d7819 */ /* 0x000fe200000006ff */
[--C-:B------:R-:W-:Y:S01]  /*0890*/  FADD.FTZ R62, R9, R30.reuse ;  /* 0x0000001e093e7221 */ /* 0x100fe20000010000 */
[----:B------:R-:W-:Y:S02]  /*08a0*/  ISETP.EQ.OR P3, PT, RZ, UR7, P0 ;  /* 0x00000007ff007c0c */ /* 0x000fe40008762670 */
[----:B------:R-:W-:Y:S01]  /*08b0*/  FSETP.GTU.FTZ.AND P1, PT, R60, 20, PT ;  /* 0x41a000003c00780b */ /* 0x000fe20003f3c000 */
[----:B------:R-:W-:Y:S01]  /*08c0*/  FADD.FTZ R64, R13, R30 ;  /* 0x0000001e0d407221 */ /* 0x000fe20000010000 */
[----:B------:R-:W-:Y:S02]  /*08d0*/  FSETP.GTU.FTZ.AND P2, PT, R62, 20, PT ;  /* 0x41a000003e00780b */ /* 0x000fe40003f5c000 */
[----:B------:R-:W-:-:S02]  /*08e0*/  ISETP.EQ.OR P0, PT, RZ, UR7, P1 ;  /* 0x00000007ff007c0c */ /* 0x000fc40008f02670 */
[----:B------:R-:W-:Y:S02]  /*08f0*/  FSETP.GTU.FTZ.AND P4, PT, R64, 20, PT ;  /* 0x41a000004000780b */ /* 0x000fe40003f9c000 */
[----:B------:R-:W-:Y:S02]  /*0900*/  ISETP.EQ.OR P2, PT, RZ, UR7, P2 ;  /* 0x00000007ff007c0c */ /* 0x000fe40009742670 */
[----:B------:R-:W-:Y:S01]  /*0910*/  ISETP.EQ.OR P1, PT, RZ, UR7, P4 ;  /* 0x00000007ff007c0c */ /* 0x000fe2000a722670 */
[----:B0-----:R-:W-:-:S12]  /*0920*/  @P3 BRA `(.L_x_2281) ;  /* 0x0000000000783947 */ /* 0x001fd80003800000 */
        /* <DEDUP_REMOVED lines=30> */
.L_x_2281:
[----:B------:R-:W-:Y:S05]  /*0b10*/  BSYNC.RECONVERGENT B0 ;  /* 0x0000000000007941 */ /* 0x000fea0003800200 */
.L_x_2280:
        /* <DEDUP_REMOVED lines=32> */
.L_x_2283:
[----:B------:R-:W-:Y:S05]  /*0d20*/  BSYNC.RECONVERGENT B0 ;  /* 0x0000000000007941 */ /* 0x000fea0003800200 */
.L_x_2282:
        /* <DEDUP_REMOVED lines=32> */
.L_x_2285:
[----:B------:R-:W-:Y:S05]  /*0f30*/  BSYNC.RECONVERGENT B0 ;  /* 0x0000000000007941 */ /* 0x000fea0003800200 */
.L_x_2284:
        /* <DEDUP_REMOVED lines=32> */
.L_x_2287:
[----:B------:R-:W-:Y:S05]  /*1140*/  BSYNC.RECONVERGENT B0 ;  /* 0x0000000000007941 */ /* 0x000fea0003800200 */
.L_x_2286:
[----:B------:R-:W-:Y:S01]  /*1150*/  BAR.SYNC.DEFER_BLOCKING 0x0 ;  /* 0x0000000000007b1d */ /* 0x000fe20000010000 */
[----:B------:R-:W-:Y:S02]  /*1160*/  ISETP.GE.AND P0, PT, R5, 0x1, PT ;  /* 0x000000010500780c */ /* 0x000fe40003f06270 */
[C---:B------:R-:W-:Y:S02]  /*1170*/  PRMT R0, R2.reuse, 0x7632, R0 ;  /* 0x0000763202007816 */ /* 0x040fe40000000000 */
[----:B------:R-:W-:Y:S02]  /*1180*/  SHF.L.U32 R4, R2, 0x10, RZ ;  /* 0x0000001002047819 */ /* 0x000fe400000006ff */
[C---:B------:R-:W-:Y:S02]  /*1190*/  PRMT R2, R3.reuse, 0x7632, R2 ;  /* 0x0000763203027816 */ /* 0x040fe40000000002 */
[----:B------:R-:W-:Y:S01]  /*11a0*/  SHF.L.U32 R3, R3, 0x10, RZ ;  /* 0x0000001003037819 */ /* 0x000fe200000006ff */
[----:B------:R-:W-:Y:S01]  /*11b0*/  FMUL.FTZ R57, R4, R29 ;  /* 0x0000001d04397220 */ /* 0x000fe20000410000 */
[----:B------:R-:W-:-:S02]  /*11c0*/  SHF.L.U32 R0, R0, 0x10, RZ ;  /* 0x0000001000007819 */ /* 0x000fc400000006ff */
[----:B------:R-:W-:Y:S01]  /*11d0*/  SHF.L.U32 R2, R2, 0x10, RZ ;  /* 0x0000001002027819 */ /* 0x000fe200000006ff */
[-C--:B------:R-:W-:Y:S02]  /*11e0*/  FMUL.FTZ R59, R3, R29.reuse ;  /* 0x0000001d033b7220 */ /* 0x080fe40000410000 */
[-C--:B------:R-:W-:Y:S02]  /*11f0*/  FMUL.FTZ R66, R0, R29.reuse ;  /* 0x0000001d00427220 */ /* 0x080fe40000410000 */
[----:B------:R-:W-:Y:S01]  /*1200*/  FMUL.FTZ R68, R2, R29 ;  /* 0x0000001d02447220 */ /* 0x000fe20000410000 */
[----:B------:R-:W-:Y:S06]  /*1210*/  @!P0 BRA `(.L_x_2288) ;  /* 0x0000001000908947 */ /* 0x000fec0003800000 */
[----:B------:R-:W0:Y:S01]  /*1220*/  LDC.64 R16, c[0x0][0x3e0] ;  /* 0x0000f800ff107b82 */ /* 0x000e220000000a00 */
[----:B------:R-:W-:Y:S01]  /*1230*/  FMUL.FTZ R73, R3, R60 ;  /* 0x0000003c03497220 */ /* 0x000fe20000410000 */
[----:B------:R-:W-:Y:S01]  /*1240*/  FMUL.FTZ R75, R2, R64 ;  /* 0x00000040024b7220 */ /* 0x000fe20000410000 */
[----:B------:R-:W-:Y:S01]  /*1250*/  FMUL.FTZ R69, R4, R58 ;  /* 0x0000003a04457220 */ /* 0x000fe20000410000 */
[----:B------:R-:W-:Y:S01]  /*1260*/  FMUL.FTZ R71, R0, R62 ;  /* 0x0000003e00477220 */ /* 0x000fe20000410000 */
[C---:B------:R-:W-:Y:S01]  /*1270*/  IMAD R61, R40.reuse, R5, RZ ;  /* 0x00000005283d7224 */ /* 0x040fe200078e02ff */
[----:B------:R-:W-:Y:S01]  /*1280*/  ISETP.NE.AND P0, PT, R40, RZ, PT ;  /* 0x000000ff2800720c */ /* 0x000fe20003f05270 */
[----:B------:R-:W-:Y:S01]  /*1290*/  UIADD3 UR5, UPT, UPT, UR4, 0x150, URZ ;  /* 0x0000015004057890 */ /* 0x000fe2000fffe0ff */
[----:B------:R-:W1:Y:S01]  /*12a0*/  LDC.64 R18, c[0x0][0x3c0] ;  /* 0x0000f000ff127b82 */ /* 0x000e620000000a00 */
[-C--:B------:R-:W-:Y:S02]  /*12b0*/  ISETP.GE.U32.AND P1, PT, R46, R54.reuse, PT ;  /* 0x000000362e00720c */ /* 0x080fe40003f26070 */
[----:B------:R-:W-:-:S02]  /*12c0*/  ISETP.GE.U32.AND P2, PT, R44, R54, PT ;  /* 0x000000362c00720c */ /* 0x000fc40003f46070 */
[-C--:B------:R-:W-:Y:S02]  /*12d0*/  ISETP.GE.U32.AND P3, PT, R43, R54.reuse, PT ;  /* 0x000000362b00720c */ /* 0x080fe40003f66070 */
[----:B------:R-:W-:Y:S01]  /*12e0*/  ISETP.GE.U32.AND P4, PT, R39, R54, PT ;  /* 0x000000362700720c */ /* 0x000fe20003f86070 */
[----:B------:R-:W2:Y:S01]  /*12f0*/  LDC.64 R20, c[0x0][0x3a8] ;  /* 0x0000ea00ff147b82 */ /* 0x000ea20000000a00 */
[----:B------:R-:W-:Y:S02]  /*1300*/  VIMNMX R5, PT, PT, R5, 0x1, !PT ;  /* 0x0000000105057848 */ /* 0x000fe40007fe0100 */
[----:B------:R-:W-:Y:S02]  /*1310*/  MOV R63, R34 ;  /* 0x00000022003f7202 */ /* 0x000fe40000000f00 */
[----:B------:R-:W-:Y:S02]  /*1320*/  MOV R70, R37 ;  /* 0x0000002500467202 */ /* 0x000fe40000000f00 */
[----:B------:R-:W-:Y:S01]  /*1330*/  MOV R65, R33 ;  /* 0x0000002100417202 */ /* 0x000fe20000000f00 */
[----:B------:R-:W3:Y:S01]  /*1340*/  LDC.64 R2, c[0x0][0x480] ;  /* 0x00012000ff027b82 */ /* 0x000ee20000000a00 */
[----:B------:R-:W-:-:S02]  /*1350*/  MOV R72, R36 ;  /* 0x0000002400487202 */ /* 0x000fc40000000f00 */
[----:B------:R-:W-:Y:S02]  /*1360*/  MOV R67, R32 ;  /* 0x0000002000437202 */ /* 0x000fe40000000f00 */
[----:B------:R-:W-:Y:S02]  /*1370*/  MOV R74, R35 ;  /* 0x00000023004a7202 */ /* 0x000fe40000000f00 */
[----:B------:R-:W-:Y:S02]  /*1380*/  ISETP.EQ.AND P0, PT, R31, RZ, P0 ;  /* 0x000000ff1f00720c */ /* 0x000fe40000702270 */
[----:B------:R-:W-:Y:S02]  /*1390*/  FSEL R69, R69, RZ, !P4 ;  /* 0x000000ff45457208 */ /* 0x000fe40006000000 */
[----:B------:R-:W-:Y:S02]  /*13a0*/  FSEL R71, R71, RZ, !P3 ;  /* 0x000000ff47477208 */ /* 0x000fe40005800000 */
[----:B------:R-:W-:-:S02]  /*13b0*/  FSEL R73, R73, RZ, !P2 ;  /* 0x000000ff49497208 */ /* 0x000fc40005000000 */
[----:B------:R-:W-:Y:S02]  /*13c0*/  FSEL R75, R75, RZ, !P1 ;  /* 0x000000ff4b4b7208 */ /* 0x000fe40004800000 */
[----:B------:R-:W-:Y:S02]  /*13d0*/  IADD3 R76, PT, PT, -R5, RZ, RZ ;  /* 0x000000ff054c7210 */ /* 0x000fe40007ffe1ff */
[----:B0-----:R-:W-:Y:S02]  /*13e0*/  SHF.L.U64.HI R17, R16, 0x3, R17 ;  /* 0x0000000310117819 */ /* 0x001fe40000010211 */
[----:B-1----:R-:W-:Y:S02]  /*13f0*/  SHF.L.U64.HI R19, R18, 0x3, R19 ;  /* 0x0000000312137819 */ /* 0x002fe40000010213 */
[----:B--2---:R-:W-:-:S07]  /*1400*/  SHF.L.U64.HI R21, R20, 0x3, R21 ;  /* 0x0000000314157819 */ /* 0x004fce0000010215 */
.L_x_2291:
[----:B------:R-:W-:Y:S02]  /*1410*/  MOV R4, R63 ;  /* 0x0000003f00047202 */ /* 0x000fe40000000f00 */
[----:B------:R-:W-:-:S06]  /*1420*/  MOV R5, R70 ;  /* 0x0000004600057202 */ /* 0x000fcc0000000f00 */
[----:B------:R-:W2:Y:S01]  /*1430*/  LDG.E.64 R4, desc[UR16][R4.64] ;  /* 0x0000001004047981 */ /* 0x000ea2000c1e1b00 */
[C---:B------:R-:W-:Y:S01]  /*1440*/  ISETP.GE.AND P5, PT, R53.reuse, 0x1, PT ;  /* 0x000000013500780c */ /* 0x040fe20003fa6270 */
[----:B------:R-:W0:Y:S01]  /*1450*/  S2UR UR6, SR_CgaCtaId ;  /* 0x00000000000679c3 */ /* 0x000e220000008800 */
[----:B------:R-:W-:Y:S01]  /*1460*/  UMOV UR4, 0x400 ;  /* 0x0000040000047882 */ /* 0x000fe20000000000 */
[----:B------:R-:W-:Y:S01]  /*1470*/  ISETP.GE.AND P6, PT, R53, 0x10, PT ;  /* 0x000000103500780c */ /* 0x000fe20003fc6270 */
[----:B0-----:R-:W-:Y:S01]  /*1480*/  ULEA UR4, UR6, UR4, 0x18 ;  /* 0x0000000406047291 */ /* 0x001fe2000f8ec0ff */
[C---:B--2---:R-:W-:Y:S01]  /*1490*/  FMUL.FTZ R0, R5.reuse, R58 ;  /* 0x0000003a05007220 */ /* 0x044fe20000410000 */
[----:B------:R-:W-:Y:S01]  /*14a0*/  FMUL.FTZ R7, R4, 1.4426950216293334961 ;  /* 0x3fb8aa3b04077820 */ /* 0x000fe20000410000 */
[C---:B------:R-:W-:Y:S02]  /*14b0*/  FMUL.FTZ R6, R5.reuse, R60 ;  /* 0x0000003c05067220 */ /* 0x040fe40000410000 */
[----:B------:R-:W-:Y:S01]  /*14c0*/  FMUL.RZ R11, R0, 0.15915493667125701904 ;  /* 0x3e22f983000b7820 */ /* 0x000fe2000040c000 */
[----:B------:R-:W-:Y:S01]  /*14d0*/  FMUL.FTZ R0, R5, R62 ;  /* 0x0000003e05007220 */ /* 0x000fe20000410000 */
[----:B------:R-:W-:Y:S01]  /*14e0*/  FMUL.FTZ R4, R7, R60 ;  /* 0x0000003c07047220 */ /* 0x000fe20000410000 */
[----:B------:R-:W-:Y:S01]  /*14f0*/  FMUL.RZ R6, R6, 0.15915493667125701904 ;  /* 0x3e22f98306067820 */ /* 0x000fe2000040c000 */
[----:B------:R-:W-:Y:S01]  /*1500*/  FMUL.FTZ R5, R5, R64 ;  /* 0x0000004005057220 */ /* 0x000fe20000410000 */
[----:B------:R-:W-:Y:S01]  /*1510*/  FMUL.RZ R12, R0, 0.15915493667125701904 ;  /* 0x3e22f983000c7820 */ /* 0x000fe2000040c000 */
[----:B------:R-:W-:Y:S01]  /*1520*/  FMUL.FTZ R0, R7, R62 ;  /* 0x0000003e07007220 */ /* 0x000fe20000410000 */
[----:B------:R-:W-:Y:S01]  /*1530*/  MUFU.SIN R23, R6 ;  /* 0x0000000600177308 */ /* 0x000fe20000000400 */
[----:B------:R-:W-:Y:S01]  /*1540*/  FMUL.RZ R27, R5, 0.15915493667125701904 ;  /* 0x3e22f983051b7820 */ /* 0x000fe2000040c000 */
[----:B------:R-:W-:Y:S01]  /*1550*/  FMUL.FTZ R9, R7, R58 ;  /* 0x0000003a07097220 */ /* 0x000fe20000410000 */
[----:B------:R-:W-:-:S05]  /*1560*/  MOV R5, R74 ;  /* 0x0000004a00057202 */ /* 0x000fca0000000f00 */
[----:B------:R-:W-:Y:S08]  /*1570*/  MUFU.SIN R13, R12 ;  /* 0x0000000c000d7308 */ /* 0x000ff00000000400 */
[----:B------:R-:W0:Y:S08]  /*1580*/  MUFU.EX2 R0, R0 ;  /* 0x0000000000007308 */ /* 0x000e300000000800 */
[----:B------:R-:W1:Y:S08]  /*1590*/  MUFU.COS R15, R12 ;  /* 0x0000000c000f7308 */ /* 0x000e700000000000 */
[----:B------:R-:W2:Y:S01]  /*15a0*/  MUFU.EX2 R4, R4 ;  /* 0x0000000400047308 */ /* 0x000ea20000000800 */
[----:B0-----:R-:W-:-:S05]  /*15b0*/  FMUL.FTZ R13, R0, R13 ;  /* 0x0000000d000d7220 */ /* 0x001fca0000410000 */
[----:B------:R-:W-:Y:S02]  /*15c0*/  FSEL R78, R13, RZ, !P3 ;  /* 0x000000ff0d4e7208 */ /* 0x000fe40005800000 */
[----:B------:R0:W4:Y:S01]  /*15d0*/  MUFU.COS R25, R6 ;  /* 0x0000000600197308 */ /* 0x0001220000000000 */
[----:B-1----:R-:W-:Y:S02]  /*15e0*/  FMUL.FTZ R15, R0, R15 ;  /* 0x0000000f000f7220 */ /* 0x002fe40000410000 */
[-C--:B------:R-:W-:Y:S01]  /*15f0*/  FMUL.FTZ R0, R69, R78.reuse ;  /* 0x0000004e45007220 */ /* 0x080fe20000410000 */
[----:B------:R-:W-:Y:S02]  /*1600*/  FMUL.FTZ R26, RZ, R78 ;  /* 0x0000004eff1a7220 */ /* 0x000fe40000410000 */
[----:B------:R-:W-:Y:S02]  /*1610*/  FSEL R77, R15, 1, !P3 ;  /* 0x3f8000000f4d7808 */ /* 0x000fe40005800000 */
[----:B------:R-:W-:Y:S01]  /*1620*/  MUFU.SIN R8, R11 ;  /* 0x0000000b00087308 */ /* 0x000fe20000000400 */
[----:B--2---:R-:W-:Y:S01]  /*1630*/  FMUL.FTZ R80, R4, R23 ;  /* 0x0000001704507220 */ /* 0x004fe20000410000 */
[----:B0-----:R-:W-:-:S06]  /*1640*/  MOV R6, R65 ;  /* 0x0000004100067202 */ /* 0x001fcc0000000f00 */
[----:B------:R0:W-:Y:S01]  /*1650*/  MUFU.COS R10, R11 ;  /* 0x0000000b000a7308 */ /* 0x0001e20000000000 */
[----:B----4-:R-:W-:-:S07]  /*1660*/  FMUL.FTZ R81, R4, R25 ;  /* 0x0000001904517220 */ /* 0x010fce0000410000 */
[----:B------:R-:W-:Y:S01]  /*1670*/  MUFU.SIN R12, R27 ;  /* 0x0000001b000c7308 */ /* 0x000fe20000000400 */
[----:B0-----:R-:W-:Y:S01]  /*1680*/  FMUL.FTZ R11, R7, R64 ;  /* 0x00000040070b7220 */ /* 0x001fe20000410000 */
[----:B------:R-:W-:-:S06]  /*1690*/  FFMA.FTZ R0, RZ, R77, R0 ;  /* 0x0000004dff007223 */ /* 0x000fcc0000010000 */
[----:B------:R-:W0:Y:S01]  /*16a0*/  MUFU.EX2 R9, R9 ;  /* 0x0000000900097308 */ /* 0x000e220000000800 */
[----:B------:R-:W-:Y:S01]  /*16b0*/  FFMA.FTZ R26, R69, R77, -R26 ;  /* 0x0000004d451a7223 */ /* 0x000fe2000001081a */
[----:B------:R-:W-:Y:S02]  /*16c0*/  FSEL R80, R80, RZ, !P2 ;  /* 0x000000ff50507208 */ /* 0x000fe40005000000 */
[----:B------:R-:W-:Y:S02]  /*16d0*/  MOV R7, R72 ;  /* 0x0000004800077202 */ /* 0x000fe40000000f00 */
[----:B------:R-:W-:Y:S02]  /*16e0*/  MOV R4, R67 ;  /* 0x0000004300047202 */ /* 0x000fe40000000f00 */
[----:B------:R-:W1:Y:S01]  /*16f0*/  MUFU.EX2 R11, R11 ;  /* 0x0000000b000b7308 */ /* 0x000e620000000800 */
[----:B------:R-:W-:-:S07]  /*1700*/  FADD.FTZ R13, RZ, R0 ;  /* 0x00000000ff0d7221 */ /* 0x000fce0000010000 */
[----:B------:R-:W2:Y:S01]  /*1710*/  MUFU.COS R14, R27 ;  /* 0x0000001b000e7308 */ /* 0x000ea20000000000 */
[----:B------:R-:W-:Y:S01]  /*1720*/  FADD.FTZ R26, R71, R26 ;  /* 0x0000001a471a7221 */ /* 0x000fe20000010000 */
[----:B------:R-:W-:Y:S01]  /*1730*/  FSEL R81, R81, 1, !P2 ;  /* 0x3f80000051517808 */ /* 0x000fe20005000000 */
[-C--:B------:R-:W-:Y:S01]  /*1740*/  FMUL.FTZ R82, R80, R13.reuse ;  /* 0x0000000d50527220 */ /* 0x080fe20000410000 */
[----:B------:R4:W5:Y:S01]  /*1750*/  LDG.E.64 R22, desc[UR16][R6.64] ;  /* 0x0000001006167981 */ /* 0x000962000c1e1b00 */
[C---:B0-----:R-:W-:Y:S01]  /*1760*/  FMUL.FTZ R10, R9.reuse, R10 ;  /* 0x0000000a090a7220 */ /* 0x041fe20000410000 */
[----:B------:R-:W-:Y:S02]  /*1770*/  FMUL.FTZ R8, R9, R8 ;  /* 0x0000000809087220 */ /* 0x000fe40000410000 */
[----:B------:R0:W5:Y:S01]  /*1780*/  LDG.E.64 R24, desc[UR16][R4.64] ;  /* 0x0000001004187981 */ /* 0x000162000c1e1b00 */
[----:B-1----:R-:W-:Y:S01]  /*1790*/  FMUL.FTZ R12, R11, R12 ;  /* 0x0000000c0b0c7220 */ /* 0x002fe20000410000 */
[----:B------:R-:W-:Y:S01]  /*17a0*/  FSEL R83, R10, 1, !P4 ;  /* 0x3f8000000a537808 */ /* 0x000fe20006000000 */
[----:B------:R-:W-:Y:S01]  /*17b0*/  BSSY.RECONVERGENT B0, `(.L_x_2289) ;  /* 0x00000b0000007945 */ /* 0x000fe20003800200 */
[-C--:B----4-:R-:W-:Y:S01]  /*17c0*/  FMUL.FTZ R6, R80, R26.reuse ;  /* 0x0000001a50067220 */ /* 0x090fe20000410000 */
[----:B------:R-:W-:Y:S01]  /*17d0*/  FFMA.FTZ R26, R81, R26, -R82 ;  /* 0x0000001a511a7223 */ /* 0x000fe20000010852 */
[----:B------:R-:W-:Y:S01]  /*17e0*/  FSEL R79, R12, RZ, !P1 ;  /* 0x000000ff0c4f7208 */ /* 0x000fe20004800000 */
[----:B--2---:R-:W-:Y:S01]  /*17f0*/  FMUL.FTZ R0, R11, R14 ;  /* 0x0000000e0b007220 */ /* 0x004fe20000410000 */
[----:B------:R-:W-:Y:S01]  /*1800*/  FFMA.FTZ R6, R81, R13, R6 ;  /* 0x0000000d51067223 */ /* 0x000fe20000010006 */
[----:B------:R-:W-:Y:S01]  /*1810*/  FADD.FTZ R26, R73, R26 ;  /* 0x0000001a491a7221 */ /* 0x000fe20000010000 */
[----:B------:R-:W-:Y:S01]  /*1820*/  FSEL R82, R8, RZ, !P4 ;  /* 0x000000ff08527208 */ /* 0x000fe20006000000 */
[----:B0-----:R-:W-:Y:S01]  /*1830*/  FMUL.FTZ R5, R83, R78 ;  /* 0x0000004e53057220 */ /* 0x001fe20000410000 */
[----:B------:R-:W-:Y:S01]  /*1840*/  FSEL R0, R0, 1, !P1 ;  /* 0x3f80000000007808 */ /* 0x000fe20004800000 */
[----:B------:R-:W-:Y:S01]  /*1850*/  FADD.FTZ R6, RZ, R6 ;  /* 0x00000006ff067221 */ /* 0x000fe20000010000 */
[C---:B------:R-:W-:Y:S01]  /*1860*/  FMUL.FTZ R9, R79.reuse, R26 ;  /* 0x0000001a4f097220 */ /* 0x040fe20000410000 */
[C---:B------:R-:W-:Y:S01]  /*1870*/  FMUL.FTZ R4, R82.reuse, R78 ;  /* 0x0000004e52047220 */ /* 0x040fe20000410000 */
[-C--:B------:R-:W-:Y:S01]  /*1880*/  FFMA.FTZ R5, R82, R77.reuse, R5 ;  /* 0x0000004d52057223 */ /* 0x080fe20000010005 */
[-C--:B------:R-:W-:Y:S01]  /*1890*/  FMUL.FTZ R7, R79, R6.reuse ;  /* 0x000000064f077220 */ /* 0x080fe20000410000 */
[----:B------:R-:W-:Y:S01]  /*18a0*/  FFMA.FTZ R9, R0, R6, R9 ;  /* 0x0000000600097223 */ /* 0x000fe20000010009 */
[----:B------:R-:W-:Y:S01]  /*18b0*/  FFMA.FTZ R4, R83, R77, -R4 ;  /* 0x0000004d53047223 */ /* 0x000fe20000010804 */
[----:B------:R-:W-:Y:S01]  /*18c0*/  FMUL.FTZ R6, R80, R5 ;  /* 0x0000000550067220 */ /* 0x000fe20000410000 */
[----:B------:R-:W-:Y:S01]  /*18d0*/  FFMA.FTZ R26, R0, R26, -R7 ;  /* 0x0000001a001a7223 */ /* 0x000fe20000010807 */
[----:B------:R-:W-:-:S02]  /*18e0*/  FADD.FTZ R8, RZ, R9 ;  /* 0x00000009ff087221 */ /* 0x000fc40000010000 */
[-C--:B------:R-:W-:Y:S01]  /*18f0*/  FFMA.FTZ R6, R81, R4.reuse, -R6 ;  /* 0x0000000451067223 */ /* 0x080fe20000010806 */
[----:B------:R-:W-:Y:S01]  /*1900*/  FADD.FTZ R9, R75, R26 ;  /* 0x0000001a4b097221 */ /* 0x000fe20000010000 */
[----:B------:R-:W-:Y:S01]  /*1910*/  FMUL.FTZ R4, R80, R4 ;  /* 0x0000000450047220 */ /* 0x000fe20000410000 */
[----:B------:R-:W0:Y:S03]  /*1920*/  SHFL.UP PT, R12, R8, 0x1, RZ ;  /* 0x04200000080c7989 */ /* 0x000e2600000e00ff */
[----:B------:R-:W-:Y:S01]  /*1930*/  FFMA.FTZ R4, R81, R5, R4 ;  /* 0x0000000551047223 */ /* 0x000fe20000010004 */
[----:B------:R-:W1:Y:S01]  /*1940*/  SHFL.UP PT, R7, R9, 0x1, RZ ;  /* 0x0420000009077989 */ /* 0x000e6200000e00ff */
[C---:B------:R-:W-:Y:S02]  /*1950*/  FMUL.FTZ R5, R79.reuse, R6 ;  /* 0x000000064f057220 */ /* 0x040fe40000410000 */
[----:B------:R-:W-:-:S02]  /*1960*/  FMUL.FTZ R11, R79, R4 ;  /* 0x000000044f0b7220 */ /* 0x000fc40000410000 */
[C---:B------:R-:W-:Y:S02]  /*1970*/  FFMA.FTZ R10, R0.reuse, R4, R5 ;  /* 0x00000004000a7223 */ /* 0x040fe40000010005 */
[----:B------:R-:W-:-:S03]  /*1980*/  FFMA.FTZ R11, R0, R6, -R11 ;  /* 0x00000006000b7223 */ /* 0x000fc6000001080b */
        /* <DEDUP_REMOVED lines=34> */
[-C--:B-1----:R-:W-:Y:S01]  /*1bb0*/  FFMA.FTZ R7, R10, R12.reuse, R7 ;  /* 0x0000000c0a077223 */ /* 0x082fe20000010007 */
[----:B------:R-:W-:-:S03]  /*1bc0*/  FFMA.FTZ R6, R11, R12, -R6 ;  /* 0x0000000c0b067223 */ /* 0x000fc60000010806 */
[----:B------:R-:W-:Y:S01]  /*1bd0*/  @P5 FADD.FTZ R8, R8, R7 ;  /* 0x0000000708085221 */ /* 0x000fe20000010000 */
[-C--:B--2---:R-:W-:Y:S01]  /*1be0*/  FMUL.FTZ R7, R11, R5.reuse ;  /* 0x000000050b077220 */ /* 0x084fe20000410000 */
[----:B------:R-:W-:Y:S01]  /*1bf0*/  @P5 FADD.FTZ R9, R9, R6 ;  /* 0x0000000609095221 */ /* 0x000fe20000010000 */
        /* <DEDUP_REMOVED lines=16> */
[-C--:B----4-:R-:W-:Y:S01]  /*1d00*/  @P5 FFMA.FTZ R10, R10, R4.reuse, R13 ;  /* 0x000000040a0a5223 */ /* 0x090fe2000001000d */
[----:B------:R-:W-:Y:S01]  /*1d10*/  MOV R5, RZ ;  /* 0x000000ff00057202 */ /* 0x000fe20000000f00 */
[----:B------:R-:W0:Y:S01]  /*1d20*/  SHFL.UP PT, R15, R8, 0x10, RZ ;  /* 0x06000000080f7989 */ /* 0x000e2200000e00ff */
[----:B------:R-:W-:Y:S01]  /*1d30*/  @P5 FFMA.FTZ R11, R11, R4, -R6 ;  /* 0x000000040b0b5223 */ /* 0x000fe20000010806 */
[----:B------:R-:W-:Y:S01]  /*1d40*/  HFMA2 R4, -RZ, RZ, 1.875, 0 ;  /* 0x3f800000ff047431 */ /* 0x000fe200000001ff */
[----:B------:R-:W-:Y:S01]  /*1d50*/  CS2R R6, SRZ ;  /* 0x0000000000067805 */ /* 0x000fe2000001ff00 */
[----:B------:R-:W1:Y:S01]  /*1d60*/  SHFL.UP PT, R12, R10, 0x10, RZ ;  /* 0x060000000a0c7989 */ /* 0x000e6200000e00ff */
[----:B------:R-:W-:-:S03]  /*1d70*/  ISETP.NE.AND P5, PT, R53, 0x1f, PT ;  /* 0x0000001f3500780c */ /* 0x000fc60003fa5270 */
[----:B------:R-:W2:Y:S04]  /*1d80*/  SHFL.UP PT, R14, R9, 0x10, RZ ;  /* 0x06000000090e7989 */ /* 0x000ea800000e00ff */
[----:B------:R-:W4:Y:S04]  /*1d90*/  SHFL.UP PT, R13, R11, 0x10, RZ ;  /* 0x060000000b0d7989 */ /* 0x000f2800000e00ff */
[----:B------:R-:W3:Y:S01]  /*1da0*/  @P0 LDS.128 R4, [UR5] ;  /* 0x00000005ff040984 */ /* 0x000ee20008000c00 */
[CC--:B0-----:R-:W-:Y:S01]  /*1db0*/  FMUL.FTZ R84, R10.reuse, R15.reuse ;  /* 0x0000000f0a547220 */ /* 0x0c1fe20000410000 */
[C---:B------:R-:W-:Y:S01]  /*1dc0*/  FMUL.FTZ R27, R11.reuse, R15 ;  /* 0x0000000f0b1b7220 */ /* 0x040fe20000410000 */
[CC--:B-1----:R-:W-:Y:S01]  /*1dd0*/  FMUL.FTZ R26, R10.reuse, R12.reuse ;  /* 0x0000000c0a1a7220 */ /* 0x0c2fe20000410000 */
[C---:B------:R-:W-:Y:S01]  /*1de0*/  FMUL.FTZ R15, R11.reuse, R12 ;  /* 0x0000000c0b0f7220 */ /* 0x040fe20000410000 */
[CC--:B--2---:R-:W-:Y:S01]  /*1df0*/  FFMA.FTZ R84, R11.reuse, R14.reuse, -R84 ;  /* 0x0000000e0b547223 */ /* 0x0c4fe20000010854 */
[C---:B------:R-:W-:Y:S01]  /*1e00*/  FFMA.FTZ R27, R10.reuse, R14, R27 ;  /* 0x0000000e0a1b7223 */ /* 0x040fe2000001001b */
[-C--:B----4-:R-:W-:Y:S01]  /*1e10*/  FFMA.FTZ R12, R11, R13.reuse, -R26 ;  /* 0x0000000d0b0c7223 */ /* 0x090fe2000001081a */
[----:B------:R-:W-:Y:S01]  /*1e20*/  FFMA.FTZ R13, R10, R13, R15 ;  /* 0x0000000d0a0d7223 */ /* 0x000fe2000001000f */
[----:B------:R-:W-:Y:S01]  /*1e30*/  FADD.FTZ R14, R9, R84 ;  /* 0x00000054090e7221 */ /* 0x000fe20000010000 */
[----:B------:R-:W-:-:S02]  /*1e40*/  FADD.FTZ R15, R8, R27 ;  /* 0x0000001b080f7221 */ /* 0x000fc40000010000 */
[----:B------:R-:W-:Y:S02]  /*1e50*/  FSEL R84, R11, R12, !P6 ;  /* 0x0000000c0b547208 */ /* 0x000fe40007000000 */
[----:B------:R-:W-:Y:S01]  /*1e60*/  FSEL R85, R10, R13, !P6 ;  /* 0x0000000d0a557208 */ /* 0x000fe20007000000 */
[----:B------:R-:W-:Y:S01]  /*1e70*/  @!P5 STS.128 [UR4+0x110], R12 ;  /* 0x0001100cff00d988 */ /* 0x000fe20008000c04 */
[----:B------:R-:W-:Y:S02]  /*1e80*/  FSEL R86, R9, R14, !P6 ;  /* 0x0000000e09567208 */ /* 0x000fe40007000000 */
[----:B------:R-:W-:Y:S01]  /*1e90*/  FSEL R87, R8, R15, !P6 ;  /* 0x0000000f08577208 */ /* 0x000fe20007000000 */
[----:B------:R-:W-:Y:S01]  /*1ea0*/  BAR.SYNC.DEFER_BLOCKING 0x0 ;  /* 0x0000000000007b1d */ /* 0x000fe20000010000 */
[----:B------:R-:W-:Y:S02]  /*1eb0*/  ISETP.NE.AND P6, PT, R53, RZ, PT ;  /* 0x000000ff3500720c */ /* 0x000fe40003fc5270 */
[----:B------:R-:W-:-:S03]  /*1ec0*/  ISETP.NE.AND P5, PT, R31, RZ, PT ;  /* 0x000000ff1f00720c */ /* 0x000fc60003fa5270 */
[----:B------:R-:W0:Y:S04]  /*1ed0*/  SHFL.UP PT, R90, R85, 0x1, RZ ;  /* 0x04200000555a7989 */ /* 0x000e2800000e00ff */
[----:B------:R-:W1:Y:S04]  /*1ee0*/  SHFL.UP PT, R91, R84, 0x1, RZ ;  /* 0x04200000545b7989 */ /* 0x000e6800000e00ff */
[----:B------:R-:W2:Y:S04]  /*1ef0*/  SHFL.UP PT, R89, R86, 0x1, RZ ;  /* 0x0420000056597989 */ /* 0x000ea800000e00ff */
[----:B------:R-:W4:Y:S04]  /*1f00*/  SHFL.UP PT, R88, R87, 0x1, RZ ;  /* 0x0420000057587989 */ /* 0x000f2800000e00ff */
[----:B---3--:R-:W-:Y:S04]  /*1f10*/  @!P6 STS.128 [UR4+0x130], R4 ;  /* 0x00013004ff00e988 */ /* 0x008fe80008000c04 */
[----:B------:R-:W3:Y:S01]  /*1f20*/  LDS.128 R8, [UR4+0x110] ;  /* 0x00011004ff087984 */ /* 0x000ee20008000c00 */
[----:B------:R-:W-:Y:S01]  /*1f30*/  BAR.SYNC.DEFER_BLOCKING 0x0 ;  /* 0x0000000000007b1d */ /* 0x000fe20000010000 */
[----:B0-----:R-:W-:-:S02]  /*1f40*/  @!P6 MOV R90, R5 ;  /* 0x00000005005ae202 */ /* 0x001fc40000000f00 */
[----:B-1----:R-:W-:Y:S02]  /*1f50*/  @!P6 MOV R91, R4 ;  /* 0x00000004005be202 */ /* 0x002fe40000000f00 */
[----:B--2---:R-:W-:Y:S02]  /*1f60*/  @!P6 MOV R89, R6 ;  /* 0x000000060059e202 */ /* 0x004fe40000000f00 */
[----:B----4-:R-:W-:Y:S01]  /*1f70*/  @!P6 MOV R88, R7 ;  /* 0x000000070058e202 */ /* 0x010fe20000000f00 */
[----:B------:R-:W0:Y:S01]  /*1f80*/  @P5 LDS.64 R26, [UR4+0x138] ;  /* 0x00013804ff1a5984 */ /* 0x000e220008000a00 */
[-C--:B-----5:R-:W-:Y:S01]  /*1f90*/  FMUL.FTZ R15, R23, R25.reuse ;  /* 0x00000019170f7220 */ /* 0x0a0fe20000410000 */
[C---:B------:R-:W-:Y:S01]  /*1fa0*/  FMUL.FTZ R14, R22.reuse, R25 ;  /* 0x00000019160e7220 */ /* 0x040fe20000410000 */
[----:B---3--:R-:W-:Y:S02]  /*1fb0*/  FMUL.FTZ R25, R9, R7 ;  /* 0x0000000709197220 */ /* 0x008fe40000410000 */
[-C--:B------:R-:W-:Y:S01]  /*1fc0*/  FFMA.FTZ R22, R22, R24.reuse, -R15 ;  /* 0x0000001816167223 */ /* 0x080fe2000001080f */
[----:B------:R-:W-:Y:S01]  /*1fd0*/  FFMA.FTZ R23, R23, R24, R14 ;  /* 0x0000001817177223 */ /* 0x000fe2000001000e */
[----:B------:R-:W-:Y:S01]  /*1fe0*/  FFMA.FTZ R25, R8, R6, -R25 ;  /* 0x0000000608197223 */ /* 0x000fe20000010819 */
[-C--:B0-----:R-:W-:Y:S01]  /*1ff0*/  @P5 FMUL.FTZ R13, R27, R90.reuse ;  /* 0x0000005a1b0d5220 */ /* 0x081fe20000410000 */
[----:B------:R-:W-:-:S03]  /*2000*/  @P5 FMUL.FTZ R90, R26, R90 ;  /* 0x0000005a1a5a5220 */ /* 0x000fc60000410000 */
[-C--:B------:R-:W-:Y:S01]  /*2010*/  @P5 FFMA.FTZ R26, R26, R91.reuse, -R13 ;  /* 0x0000005b1a1a5223 */ /* 0x080fe2000001080d */
[----:B------:R-:W-:-:S03]  /*2020*/  @P5 FFMA.FTZ R27, R27, R91, R90 ;  /* 0x0000005b1b1b5223 */ /* 0x000fc6000001005a */
[----:B------:R-:W-:Y:S01]  /*2030*/  @P5 FADD.FTZ R89, R89, R26 ;  /* 0x0000001a59595221 */ /* 0x000fe20000010000 */
[----:B------:R-:W-:Y:S01]  /*2040*/  @P5 FADD.FTZ R88, R88, R27 ;  /* 0x0000001b58585221 */ /* 0x000fe20000010000 */
[----:B------:R-:W-:Y:S01]  /*2050*/  FMUL.FTZ R27, R9, R6 ;  /* 0x00000006091b7220 */ /* 0x000fe20000410000 */
[----:B------:R-:W-:Y:S01]  /*2060*/  ISETP.NE.AND P5, PT, R31, RZ, PT ;  /* 0x000000ff1f00720c */ /* 0x000fe20003fa5270 */
[CC--:B------:R-:W-:Y:S01]  /*2070*/  FMUL.FTZ R12, R82.reuse, R89.reuse ;  /* 0x00000059520c7220 */ /* 0x0c0fe20000410000 */
[----:B------:R-:W-:Y:S01]  /*2080*/  FMUL.FTZ R82, R82, R88 ;  /* 0x0000005852527220 */ /* 0x000fe20000410000 */
[----:B------:R-:W-:Y:S02]  /*2090*/  FMUL.FTZ R6, R9, R4 ;  /* 0x0000000409067220 */ /* 0x000fe40000410000 */
[C---:B------:R-:W-:Y:S01]  /*20a0*/  FFMA.FTZ R12, R83.reuse, R88, R12 ;  /* 0x00000058530c7223 */ /* 0x040fe2000001000c */
[----:B------:R-:W-:-:S03]  /*20b0*/  FFMA.FTZ R82, R83, R89, -R82 ;  /* 0x0000005953527223 */ /* 0x000fc60000010852 */
[----:B------:R-:W-:Y:S01]  /*20c0*/  FADD.FTZ R12, RZ, R12 ;  /* 0x0000000cff0c7221 */ /* 0x000fe20000010000 */
[----:B------:R-:W-:-:S03]  /*20d0*/  FADD.FTZ R13, R69, R82 ;  /* 0x00000052450d7221 */ /* 0x000fc60000010000 */
[C---:B------:R-:W-:Y:S01]  /*20e0*/  FMUL.FTZ R26, R78.reuse, R12 ;  /* 0x0000000c4e1a7220 */ /* 0x040fe20000410000 */
[----:B------:R-:W-:-:S03]  /*20f0*/  FMUL.FTZ R15, R78, R13 ;  /* 0x0000000d4e0f7220 */ /* 0x000fc60000410000 */
[C---:B------:R-:W-:Y:S01]  /*2100*/  FFMA.FTZ R26, R77.reuse, R13, -R26 ;  /* 0x0000000d4d1a7223 */ /* 0x040fe2000001081a */
[-C--:B------:R-:W-:Y:S01]  /*2110*/  FFMA.FTZ R14, R77, R12.reuse, R15 ;  /* 0x0000000c4d0e7223 */ /* 0x080fe2000001000f */
[-C--:B------:R-:W-:Y:S01]  /*2120*/  FMUL.FTZ R15, R9, R5.reuse ;  /* 0x00000005090f7220 */ /* 0x080fe20000410000 */
[C---:B------:R-:W-:Y:S01]  /*2130*/  FFMA.FTZ R5, R8.reuse, R5, R6 ;  /* 0x0000000508057223 */ /* 0x040fe20000010006 */
[----:B------:R-:W-:Y:S01]  /*2140*/  FMUL.FTZ R77, R23, R12 ;  /* 0x0000000c174d7220 */ /* 0x000fe20000410000 */
[----:B------:R-:W-:Y:S01]  /*2150*/  FADD.FTZ R14, RZ, R14 ;  /* 0x0000000eff0e7221 */ /* 0x000fe20000010000 */
[C---:B------:R-:W-:Y:S01]  /*2160*/  FFMA.FTZ R4, R8.reuse, R4, -R15 ;  /* 0x0000000408047223 */ /* 0x040fe2000001080f */
[----:B------:R-:W-:Y:S01]  /*2170*/  FADD.FTZ R15, R71, R26 ;  /* 0x0000001a470f7221 */ /* 0x000fe20000010000 */
[----:B------:R-:W-:Y:S01]  /*2180*/  FFMA.FTZ R8, R8, R7, R27 ;  /* 0x0000000708087223 */ /* 0x000fe2000001001b */
[-C--:B------:R-:W-:Y:S01]  /*2190*/  FMUL.FTZ R24, R80, R14.reuse ;  /* 0x0000000e50187220 */ /* 0x080fe20000410000 */
[----:B------:R-:W-:Y:S01]  /*21a0*/  FFMA.FTZ R12, R22, R13, -R77 ;  /* 0x0000000d160c7223 */ /* 0x000fe2000001084d */
[-C--:B------:R-:W-:Y:S01]  /*21b0*/  FMUL.FTZ R9, R80, R15.reuse ;  /* 0x0000000f50097220 */ /* 0x080fe20000410000 */
[----:B------:R-:W-:Y:S01]  /*21c0*/  FADD.FTZ R6, R10, R25 ;  /* 0x000000190a067221 */ /* 0x000fe20000010000 */
[----:B------:R-:W-:Y:S01]  /*21d0*/  FFMA.FTZ R24, R81, R15, -R24 ;  /* 0x0000000f51187223 */ /* 0x000fe20000010818 */
[----:B------:R-:W-:Y:S01]  /*21e0*/  FADD.FTZ R7, R11, R8 ;  /* 0x000000080b077221 */ /* 0x000fe20000010000 */
[----:B------:R-:W-:-:S02]  /*21f0*/  FFMA.FTZ R9, R81, R14, R9 ;  /* 0x0000000e51097223 */ /* 0x000fc40000010009 */
[----:B------:R-:W-:Y:S02]  /*2200*/  FADD.FTZ R24, R73, R24 ;  /* 0x0000001849187221 */ /* 0x000fe40000010000 */
[----:B------:R-:W-:Y:S02]  /*2210*/  FADD.FTZ R26, RZ, R9 ;  /* 0x00000009ff1a7221 */ /* 0x000fe40000010000 */
        /* <DEDUP_REMOVED lines=9> */
.L_x_2290:
[----:B------:R-:W-:Y:S05]  /*22b0*/  BSYNC.RECONVERGENT B0 ;  /* 0x0000000000007941 */ /* 0x000fea0003800200 */
.L_x_2289:
[----:B------:R-:W-:Y:S01]  /*22c0*/  LEA R67, P6, R16, R67, 0x3 ;  /* 0x0000004310437211 */ /* 0x000fe200078c18ff */
[-C--:B0-----:R-:W-:Y:S01]  /*22d0*/  FFMA.FTZ R6, R0, R26.reuse, R13 ;  /* 0x0000001a00067223 */ /* 0x081fe2000001000d */
[----:B------:R-:W-:Y:S01]  /*22e0*/  IADD3 R76, PT, PT, R76, 0x1, RZ ;  /* 0x000000014c4c7810 */ /* 0x000fe20007ffe0ff */
[----:B------:R-:W-:Y:S01]  /*22f0*/  FMUL.FTZ R79, R79, R26 ;  /* 0x0000001a4f4f7220 */ /* 0x000fe20000410000 */
[----:B------:R-:W-:Y:S01]  /*2300*/  IADD3.X R74, PT, PT, R74, R17, RZ, P6, !PT ;  /* 0x000000114a4a7210 */ /* 0x000fe200037fe4ff */
[----:B------:R-:W-:Y:S01]  /*2310*/  FADD.FTZ R6, RZ, R6 ;  /* 0x00000006ff067221 */ /* 0x000fe20000010000 */
[----:B------:R-:W-:Y:S01]  /*2320*/  ISETP.NE.AND P6, PT, R76, RZ, PT ;  /* 0x000000ff4c00720c */ /* 0x000fe20003fc5270 */
[----:B------:R-:W-:Y:S01]  /*2330*/  FFMA.FTZ R0, R0, R24, -R79 ;  /* 0x0000001800007223 */ /* 0x000fe2000001084f */
[C---:B------:R-:W-:Y:S01]  /*2340*/  FMUL.FTZ R5, R23.reuse, R14 ;  /* 0x0000000e17057220 */ /* 0x040fe20000410000 */
[C---:B------:R-:W-:Y:S01]  /*2350*/  FMUL.FTZ R7, R23.reuse, R26 ;  /* 0x0000001a17077220 */ /* 0x040fe20000410000 */
[----:B------:R-:W-:Y:S01]  /*2360*/  LEA R65, P5, R18, R65, 0x3 ;  /* 0x0000004112417211 */ /* 0x000fe200078a18ff */
[----:B------:R-:W-:Y:S01]  /*2370*/  FMUL.FTZ R23, R23, R6 ;  /* 0x0000000617177220 */ /* 0x000fe20000410000 */
[----:B------:R-:W-:Y:S01]  /*2380*/  FADD.FTZ R0, R75, R0 ;  /* 0x000000004b007221 */ /* 0x000fe20000010000 */
[----:B------:R-:W-:Y:S01]  /*2390*/  FFMA.FTZ R5, R22, R15, -R5 ;  /* 0x0000000f16057223 */ /* 0x000fe20000010805 */
[----:B------:R-:W-:Y:S01]  /*23a0*/  IADD3.X R72, PT, PT, R72, R19, RZ, P5, !PT ;  /* 0x0000001348487210 */ /* 0x000fe20002ffe4ff */
[C---:B------:R-:W-:Y:S01]  /*23b0*/  FFMA.FTZ R4, R22.reuse, R24, -R7 ;  /* 0x0000001816047223 */ /* 0x040fe20000010807 */
[----:B------:R-:W-:Y:S01]  /*23c0*/  FFMA.FTZ R23, R22, R0, -R23 ;  /* 0x0000000016177223 */ /* 0x000fe20000010817 */
[----:B------:R-:W-:Y:S01]  /*23d0*/  LEA R63, P5, R20, R63, 0x3 ;  /* 0x0000003f143f7211 */ /* 0x000fe200078a18ff */
[----:B------:R-:W-:Y:S01]  /*23e0*/  UIADD3 UR5, UPT, UPT, UR5, 0x10, URZ ;  /* 0x0000001005057890 */ /* 0x000fe2000fffe0ff */
[----:B------:R-:W-:Y:S01]  /*23f0*/  FFMA.FTZ R57, R12, 2, R57 ;  /* 0x400000000c397823 */ /* 0x000fe20000010039 */
[----:B------:R-:W-:Y:S01]  /*2400*/  FFMA.FTZ R66, R5, 2, R66 ;  /* 0x4000000005427823 */ /* 0x000fe20000010042 */
[----:B------:R-:W-:Y:S01]  /*2410*/  FFMA.FTZ R59, R4, 2, R59 ;  /* 0x40000000043b7823 */ /* 0x000fe2000001003b */
[----:B------:R-:W-:Y:S01]  /*2420*/  FFMA.FTZ R68, R23, 2, R68 ;  /* 0x4000000017447823 */ /* 0x000fe20000010044 */
[----:B------:R-:W-:-:S02]  /*2430*/  IADD3.X R70, PT, PT, R70, R21, RZ, P5, !PT ;  /* 0x0000001546467210 */ /* 0x000fc40002ffe4ff */
[----:B------:R-:W-:Y:S01]  /*2440*/  IADD3 R61, PT, PT, R61, 0x1, RZ ;  /* 0x000000013d3d7810 */ /* 0x000fe20007ffe0ff */
[----:B------:R-:W-:Y:S06]  /*2450*/  @P6 BRA `(.L_x_2291) ;  /* 0xffffffec00ec6947 */ /* 0x000fec000383ffff */
.L_x_2288:
[----:B------:R-:W-:Y:S01]  /*2460*/  BAR.SYNC.DEFER_BLOCKING 0x0 ;  /* 0x0000000000007b1d */ /* 0x000fe20000010000 */
[----:B------:R-:W-:Y:S01]  /*2470*/  ISETP.NE.AND P0, PT, R31, RZ, PT ;  /* 0x000000ff1f00720c */ /* 0x000fe20003f05270 */
[----:B------:R-:W-:Y:S01]  /*2480*/  HFMA2 R53, -RZ, RZ, 0, 0 ;  /* 0x00000000ff357431 */ /* 0x000fe200000001ff */
[----:B------:R-:W-:Y:S02]  /*2490*/  F2FP.BF16.F32.PACK_AB R58, R66, R57 ;  /* 0x00000039423a723e */ /* 0x000fe400000010ff */
[----:B------:R-:W-:-:S03]  /*24a0*/  F2FP.BF16.F32.PACK_AB R59, R68, R59 ;  /* 0x0000003b443b723e */ /* 0x000fc600000010ff */
[----:B------:R-:W0:Y:S01]  /*24b0*/  LDC.64 R12, c[0x0][0x420] ;  /* 0x00010800ff0c7b82 */ /* 0x000e220000000a00 */
[----:B------:R-:W-:-:S07]  /*24c0*/  IADD3 R40, PT, PT, R40, 0x1, RZ ;  /* 0x0000000128287810 */ /* 0x000fce0007ffe0ff */
[----:B------:R-:W1:Y:S01]  /*24d0*/  LDC.64 R14, c[0x0][0x428] ;  /* 0x00010a00ff0e7b82 */ /* 0x000e620000000a00 */
[----:B------:R-:W-:Y:S01]  /*24e0*/  STS.64 [R56], R58 ;  /* 0x0000003a38007388 */ /* 0x000fe20000000a00 */
[----:B------:R-:W-:-:S03]  /*24f0*/  NOP ;  /* 0x0000000000007918 */ /* 0x000fc60000000000 */
[----:B------:R-:W-:Y:S01]  /*2500*/  LDS.U16 R5, [R55] ;  /* 0x0000000037057984 */ /* 0x000fe20000000400 */
[----:B0-----:R-:W-:-:S03]  /*2510*/  IMAD.WIDE.U32 R2, R12, UR18, R52 ;  /* 0x000000120c027c25 */ /* 0x001fc6000f8e0034 */
[----:B------:R-:W-:Y:S01]  /*2520*/  LDS.U16 R7, [R55+0x40] ;  /* 0x0000400037077984 */ /* 0x000fe20000000400 */
[----:B------:R-:W-:-:S03]  /*2530*/  IMAD R3, R13, UR18, R3 ;  /* 0x000000120d037c24 */ /* 0x000fc6000f8e0203 */
[----:B------:R-:W-:Y:S01]  /*2540*/  LDS.U16 R9, [R55+0x80] ;  /* 0x0000800037097984 */ /* 0x000fe20000000400 */
[----:B-1----:R-:W-:-:S03]  /*2550*/  IMAD.WIDE.U32 R2, R28, R14, R2 ;  /* 0x0000000e1c027225 */ /* 0x002fc600078e0002 */
[----:B------:R-:W-:Y:S01]  /*2560*/  LDS.U16 R11, [R55+0xc0] ;  /* 0x0000c000370b7984 */ /* 0x000fe20000000400 */
[----:B------:R-:W-:Y:S01]  /*2570*/  IMAD R4, R28, R15, R3 ;  /* 0x0000000f1c047224 */ /* 0x000fe200078e0203 */
[C---:B------:R-:W-:Y:S02]  /*2580*/  IADD3 R3, P4, PT, R45.reuse, R2, RZ ;  /* 0x000000022d037210 */ /* 0x040fe40007f9e0ff */
[----:B------:R-:W-:Y:S01]  /*2590*/  @!P0 STS [UR4+0x100], R54 ;  /* 0x00010036ff008988 */ /* 0x000fe20008000804 */
[----:B------:R-:W-:Y:S06]  /*25a0*/  BAR.SYNC.DEFER_BLOCKING 0x0 ;  /* 0x0000000000007b1d */ /* 0x000fec0000010000 */
[----:B------:R-:W0:Y:S01]  /*25b0*/  LDS R0, [UR4+0x100] ;  /* 0x00010004ff007984 */ /* 0x000e220008000800 */
[----:B------:R-:W1:Y:S01]  /*25c0*/  LDCU.64 UR4, c[0x0][0x478] ;  /* 0x00008f00ff0477ac */ /* 0x000e620008000a00 */
[----:B0-----:R-:W-:-:S02]  /*25d0*/  ISETP.GE.AND P0, PT, R45, R0, PT ;  /* 0x000000002d00720c */ /* 0x001fc40003f06270 */
[-C--:B------:R-:W-:Y:S02]  /*25e0*/  ISETP.GE.AND P1, PT, R49, R0.reuse, PT ;  /* 0x000000003100720c */ /* 0x080fe40003f26270 */
[-C--:B------:R-:W-:Y:S02]  /*25f0*/  ISETP.GE.AND P2, PT, R50, R0.reuse, PT ;  /* 0x000000003200720c */ /* 0x080fe40003f46270 */
[----:B------:R-:W-:Y:S02]  /*2600*/  ISETP.GE.AND P3, PT, R51, R0, PT ;  /* 0x000000003300720c */ /* 0x000fe40003f66270 */
[----:B------:R-:W-:Y:S02]  /*2610*/  IADD3.X R0, PT, PT, RZ, R4, RZ, P4, !PT ;  /* 0x00000004ff007210 */ /* 0x000fe400027fe4ff */
[C---:B-1----:R-:W-:Y:S01]  /*2620*/  LEA R2, P4, R3.reuse, UR4, 0x1 ;  /* 0x0000000403027c11 */ /* 0x042fe2000f8808ff */
[----:B------:R-:W0:Y:S03]  /*2630*/  LDCU UR4, c[0x0][0x394] ;  /* 0x00007280ff0477ac */ /* 0x000e260008000800 */
[----:B------:R-:W-:-:S05]  /*2640*/  LEA.HI.X R3, R3, UR5, R0, 0x1, P4 ;  /* 0x0000000503037c11 */ /* 0x000fca000a0f0c00 */
[----:B------:R1:W-:Y:S04]  /*2650*/  @!P3 STG.E.U16 desc[UR16][R2.64+0xc0], R11 ;  /* 0x0000c00b0200b986 */ /* 0x0003e8000c101510 */
[----:B------:R1:W-:Y:S04]  /*2660*/  @!P0 STG.E.U16 desc[UR16][R2.64], R5 ;  /* 0x0000000502008986 */ /* 0x0003e8000c101510 */
[----:B------:R1:W-:Y:S01]  /*2670*/  @!P1 STG.E.U16 desc[UR16][R2.64+0x40], R7 ;  /* 0x0000400702009986 */ /* 0x0003e2000c101510 */
[----:B------:R-:W-:Y:S02]  /*2680*/  IADD3 R42, P1, PT, R42, 0x100, RZ ;  /* 0x000001002a2a7810 */ /* 0x000fe40007f3e0ff */
[----:B0-----:R-:W-:Y:S01]  /*2690*/  ISETP.GE.AND P0, PT, R40, UR4, PT ;  /* 0x0000000428007c0c */ /* 0x001fe2000bf06270 */
[----:B------:R1:W-:Y:S01]  /*26a0*/  @!P2 STG.E.U16 desc[UR16][R2.64+0x80], R9 ;  /* 0x000080090200a986 */ /* 0x0003e2000c101510 */
[----:B------:R-:W-:-:S02]  /*26b0*/  IADD3 R41, P2, PT, R41, 0x100, RZ ;  /* 0x0000010029297810 */ /* 0x000fc40007f5e0ff */
[----:B------:R-:W-:Y:S02]  /*26c0*/  IADD3.X R48, PT, PT, RZ, R48, RZ, P1, !PT ;  /* 0x00000030ff307210 */ /* 0x000fe40000ffe4ff */
[----:B------:R-:W-:-:S07]  /*26d0*/  IADD3.X R47, PT, PT, RZ, R47, RZ, P2, !PT ;  /* 0x0000002fff2f7210 */ /* 0x000fce00017fe4ff */
[----:B-1----:R-:W-:Y:S05]  /*26e0*/  @!P0 BRA `(.L_x_2292) ;  /* 0xffffffdc007c8947 */ /* 0x002fea000383ffff */
[----:B------:R-:W-:Y:S05]  /*26f0*/  EXIT ;  /* 0x000000000000794d */ /* 0x000fea0003800000 */
.L_x_2293:
        /* <DEDUP_REMOVED lines=16> */
.L_x_5062:


//--------------------- .text._Z25selective_scan_fwd_kernelI32Selective_Scan_fwd_kernel_traitsILi32ELi4ELi1ELb0ELb0ELb0ELb1EN3c108BFloat16ENS1_7complexIfEEEEv13SSMParamsBase --------------------------
	.section	.text._Z25selective_scan_fwd_kernelI32Selective_Scan_fwd_kernel_traitsILi32ELi4ELi1ELb0ELb0ELb0ELb1EN3c108BFloat16ENS1_7complexIfEEEEv13SSMParamsBase,"ax",@progbits
	.align	128
        .global         _Z25selective_scan_fwd_kernelI32Selective_Scan_fwd_kernel_traitsILi32ELi4ELi1ELb0ELb0ELb0ELb1EN3c108BFloat16ENS1_7complexIfEEEEv13SSMParamsBase
        .type           _Z25selective_scan_fwd_kernelI32Selective_Scan_fwd_kernel_traitsILi32ELi4ELi1ELb0ELb0ELb0ELb1EN3c108BFloat16ENS1_7complexIfEEEEv13SSMParamsBase,@function
        .size           _Z25selective_scan_fwd_kernelI32Selective_Scan_fwd_kernel_traitsILi32ELi4ELi1ELb0ELb0ELb0ELb1EN3c108BFloat16ENS1_7complexIfEEEEv13SSMParamsBase,(.L_x_5063 - _Z25selective_scan_fwd_kernelI32Selective_Scan_fwd_kernel_traitsILi32ELi4ELi1ELb0ELb0ELb0ELb1EN3c108BFloat16ENS1_7complexIfEEEEv13SSMParamsBase)
        .other          _Z25selective_scan_fwd_kernelI32Selective_Scan_fwd_kernel_traitsILi32ELi4ELi1ELb0ELb0ELb0ELb1EN3c108BFloat16ENS1_7complexIfEEEEv13SSMParamsBase,@"STO_CUDA_ENTRY STV_DEFAULT"
_Z25selective_scan_fwd_kernelI32Selective_Scan_fwd_kernel_traitsILi32ELi4ELi1ELb0ELb0ELb0ELb1EN3c108BFloat16ENS1_7complexIfEEEEv13SSMParamsBase:
.text._Z25selective_scan_fwd_kernelI32Selective_Scan_fwd_kernel_traitsILi32ELi4ELi1ELb0ELb0ELb0ELb1EN3c108BFloat16ENS1_7complexIfEEEEv13SSMParamsBase:
        /* <DEDUP_REMOVED lines=35> */
[----:B------:R-:W2:Y:S01]  /*0230*/  LDCU UR4, c[0x0][0x38c] ;  /* 0x00007180ff0477ac */ /* 0x000ea20008000800 */
[----:B------:R-:W-:Y:S01]  /*0240*/  MOV R4, UR6 ;  /* 0x0000000600047c02 */ /* 0x000fe20008000f00 */
[----:B------:R-:W2:Y:S01]  /*0250*/  LDC.64 R14, c[0x0][0x450] ;  /* 0x00011400ff0e7b82 */ /* 0x000ea20000000a00 */
[----:B------:R-:W-:Y:S01]  /*0260*/  MOV R3, UR9 ;  /* 0x0000000900037c02 */ /* 0x000fe20008000f00 */
[----:B------:R-:W0:Y:S01]  /*0270*/  LDCU.64 UR6, c[0x0][0x3b8] ;  /* 0x00007700ff0677ac */ /* 0x000e220008000a00 */
[----:B------:R-:W-:-:S02]  /*0280*/  MOV R5, UR8 ;  /* 0x0000000800057c02 */ /* 0x000fc40008000f00 */
[----:B------:R-:W-:Y:S01]  /*0290*/  MOV R61, RZ ;  /* 0x000000ff003d7202 */ /* 0x000fe20000000f00 */
[----:B------:R-:W0:Y:S01]  /*02a0*/  LDCU.64 UR8, c[0x0][0x3a0] ;  /* 0x00007400ff0877ac */ /* 0x000e220008000a00 */
[C---:B------:R-:W-:Y:S01]  /*02b0*/  IMAD.WIDE.U32 R2, R77.reuse, UR10, R2 ;  /* 0x0000000a4d027c25 */ /* 0x040fe2000f8e0002 */
[----:B------:R-:W2:Y:S03]  /*02c0*/  LDC.64 R16, c[0x0][0x448] ;  /* 0x00011200ff107b82 */ /* 0x000ea60000000a00 */
[C---:B------:R-:W-:Y:S01]  /*02d0*/  IMAD R55, R77.reuse, UR11, R3 ;  /* 0x0000000b4d377c24 */ /* 0x040fe2000f8e0203 */
[----:B----4-:R-:W-:Y:S01]  /*02e0*/  LEA R59, P0, R2, R6, 0x1 ;  /* 0x00000006023b7211 */ /* 0x010fe200078008ff */
[----:B------:R-:W-:-:S03]  /*02f0*/  IMAD.WIDE.U32 R4, R77, UR14, R4 ;  /* 0x0000000e4d047c25 */ /* 0x000fc6000f8e0004 */
[----:B------:R-:W4:Y:S01]  /*0300*/  LDC.64 R18, c[0x0][0x440] ;  /* 0x00011000ff127b82 */ /* 0x000f220000000a00 */
[----:B------:R-:W-:Y:S01]  /*0310*/  LEA.HI.X R55, R2, R7, R55, 0x1, P0 ;  /* 0x0000000702377211 */ /* 0x000fe200000f0c37 */
[C---:B---3--:R-:W-:Y:S01]  /*0320*/  IMAD.WIDE.U32 R2, R77.reuse, UR12, RZ ;  /* 0x0000000c4d027c25 */ /* 0x048fe2000f8e00ff */
[----:B-1----:R-:W-:Y:S02]  /*0330*/  LEA R57, P0, R4, R10, 0x1 ;  /* 0x0000000a04397211 */ /* 0x002fe400078008ff */
[----:B0-----:R-:W-:Y:S01]  /*0340*/  SHF.L.U32 R70, R74, 0x2, RZ ;  /* 0x000000024a467819 */ /* 0x001fe200000006ff */
[C---:B------:R-:W-:Y:S02]  /*0350*/  IMAD R53, R77.reuse, UR15, R5 ;  /* 0x0000000f4d357c24 */ /* 0x040fe4000f8e0205 */
[C---:B------:R-:W-:Y:S01]  /*0360*/  IMAD.WIDE.U32 R6, R77.reuse, UR6, RZ ;  /* 0x000000064d067c25 */ /* 0x040fe2000f8e00ff */
[----:B------:R-:W-:Y:S02]  /*0370*/  IADD3 R68, PT, PT, R70, 0x1, RZ ;  /* 0x0000000146447810 */ /* 0x000fe40007ffe0ff */
[----:B------:R-:W-:Y:S01]  /*0380*/  LEA.HI.X R53, R4, R11, R53, 0x1, P0 ;  /* 0x0000000b04357211 */ /* 0x000fe200000f0c35 */
[----:B------:R-:W-:Y:S01]  /*0390*/  IMAD.WIDE.U32 R8, R77, UR8, RZ ;  /* 0x000000084d087c25 */ /* 0x000fe2000f8e00ff */
[----:B--2---:R-:W-:-:S02]  /*03a0*/  LEA R73, P0, R2, R14, 0x3 ;  /* 0x0000000e02497211 */ /* 0x004fc400078018ff */
[----:B------:R-:W-:Y:S01]  /*03b0*/  LEA R71, P1, R6, R16, 0x3 ;  /* 0x0000001006477211 */ /* 0x000fe200078218ff */
[C---:B------:R-:W-:Y:S01]  /*03c0*/  IMAD R67, R77.reuse, UR13, R3 ;  /* 0x0000000d4d437c24 */ /* 0x040fe2000f8e0203 */
[----:B------:R-:W-:Y:S01]  /*03d0*/  LOP3.LUT R3, R70, 0xf80, RZ, 0xc0, !PT ;  /* 0x00000f8046037812 */ /* 0x000fe200078ec0ff */
[----:B------:R-:W-:Y:S01]  /*03e0*/  IMAD R0, R0, UR18, R77 ;  /* 0x0000001200007c24 */ /* 0x000fe2000f8e024d */
[----:B------:R-:W-:Y:S01]  /*03f0*/  IADD3 R66, PT, PT, R70, 0x2, RZ ;  /* 0x0000000246427810 */ /* 0x000fe20007ffe0ff */
[----:B------:R-:W-:Y:S01]  /*0400*/  IMAD R65, R77, UR7, R7 ;  /* 0x000000074d417c24 */ /* 0x000fe2000f8e0207 */
[----:B------:R-:W-:Y:S01]  /*0410*/  LOP3.LUT R64, R3, 0x1f, R74, 0xf8, !PT ;  /* 0x0000001f03407812 */ /* 0x000fe200078ef84a */
[----:B------:R-:W-:Y:S01]  /*0420*/  IMAD R63, R77, UR9, R9 ;  /* 0x000000094d3f7c24 */ /* 0x000fe2000f8e0209 */
[----:B----4-:R-:W-:Y:S01]  /*0430*/  LEA R69, P2, R8, R18, 0x3 ;  /* 0x0000001208457211 */ /* 0x010fe200078418ff */
[----:B------:R-:W-:Y:S01]  /*0440*/  IMAD R0, R0, R13, RZ ;  /* 0x0000000d00007224 */ /* 0x000fe200078e02ff */
[----:B------:R-:W-:Y:S01]  /*0450*/  LEA.HI.X R67, R2, R15, R67, 0x3, P0 ;  /* 0x0000000f02437211 */ /* 0x000fe200000f1c43 */
[----:B------:R-:W0:Y:S01]  /*0460*/  LDCU.U8 UR7, c[0x0][0x39e] ;  /* 0x000073c0ff0777ac */ /* 0x000e220008000000 */
[----:B------:R-:W-:Y:S01]  /*0470*/  LEA.HI.X R65, R6, R17, R65, 0x3, P1 ;  /* 0x0000001106417211 */ /* 0x000fe200008f1c41 */
[----:B------:R-:W-:Y:S01]  /*0480*/  IMAD R72, R0, UR4, RZ ;  /* 0x0000000400487c24 */ /* 0x000fe2000f8e02ff */
[----:B------:R-:W-:-:S02]  /*0490*/  LEA.HI.X R63, R8, R19, R63, 0x3, P2 ;  /* 0x00000013083f7211 */ /* 0x000fc400010f1c3f */
[----:B------:R-:W-:Y:S02]  /*04a0*/  IADD3 R62, PT, PT, R70, 0x3, RZ ;  /* 0x00000003463e7810 */ /* 0x000fe40007ffe0ff */
[C---:B------:R-:W-:Y:S02]  /*04b0*/  LOP3.LUT R60, R64.reuse, 0x20, RZ, 0xfc, !PT ;  /* 0x00000020403c7812 */ /* 0x040fe400078efcff */
[C---:B------:R-:W-:Y:S02]  /*04c0*/  LOP3.LUT R58, R64.reuse, 0x40, RZ, 0xfc, !PT ;  /* 0x00000040403a7812 */ /* 0x040fe400078efcff */
[----:B------:R-:W-:-:S07]  /*04d0*/  LOP3.LUT R56, R64, 0x60, RZ, 0xfc, !PT ;  /* 0x0000006040387812 */ /* 0x000fce00078efcff */
.L_x_2306:
[----:B------:R-:W1:Y:S01]  /*04e0*/  LDCU UR4, c[0x0][0x388] ;  /* 0x00007100ff0477ac */ /* 0x000e620008000800 */
[----:B------:R-:W-:Y:S02]  /*04f0*/  SHF.L.U32 R54, R61, 0x7, RZ ;  /* 0x000000073d367819 */ /* 0x000fe400000006ff */
[----:B------:R-:W-:Y:S02]  /*0500*/  SHF.L.U32 R4, R64, 0x1, RZ ;  /* 0x0000000140047819 */ /* 0x000fe400000006ff */
[----:B------:R-:W-:Y:S02]  /*0510*/  PRMT R0, RZ, 0x7610, R0 ;  /* 0x00007610ff007816 */ /* 0x000fe40000000000 */
[----:B--2---:R-:W-:Y:S02]  /*0520*/  IADD3 R2, P4, PT, R4, R59, RZ ;  /* 0x0000003b04027210 */ /* 0x004fe40007f9e0ff */
        /* <DEDUP_REMOVED lines=36> */
[----:B------:R-:W4:Y:S01]  /*0770*/  @!P3 LDG.E.U16 R18, desc[UR16][R4.64+0xc0] ;  /* 0x0000c0100412b981 */ /* 0x000f22000c1e1500 */
[----:B------:R-:W-:Y:S03]  /*0780*/  BSSY.RECONVERGENT B0, `(.L_x_2294) ;  /* 0x0000039000007945 */ /* 0x000fe60003800200 */
[----:B--2---:R-:W-:Y:S04]  /*0790*/  STS.U16 [R47], R12 ;  /* 0x0000000c2f007388 */ /* 0x004fe80000000400 */
[----:B---3--:R-:W-:Y:S04]  /*07a0*/  STS.U16 [R47+0x40], R14 ;  /* 0x0000400e2f007388 */ /* 0x008fe80000000400 */
[----:B----4-:R-:W-:Y:S04]  /*07b0*/  STS.U16 [R47+0x80], R16 ;  /* 0x000080102f007388 */ /* 0x010fe80000000400 */
[----:B------:R-:W-:Y:S01]  /*07c0*/  STS.U16 [R47+0xc0], R18 ;  /* 0x0000c0122f007388 */ /* 0x000fe20000000400 */
[----:B------:R-:W-:-:S03]  /*07d0*/  NOP ;  /* 0x0000000000007918 */ /* 0x000fc60000000000 */
[----:B------:R-:W0:Y:S02]  /*07e0*/  LDS.64 R8, [R45] ;  /* 0x000000002d087984 */ /* 0x000e240000000a00 */
[C---:B0-----:R-:W-:Y:S02]  /*07f0*/  SHF.L.U32 R52, R8.reuse, 0x10, RZ ;  /* 0x0000001008347819 */ /* 0x041fe400000006ff */
[----:B------:R-:W-:Y:S02]  /*0800*/  PRMT R0, R8, 0x7632, R0 ;  /* 0x0000763208007816 */ /* 0x000fe40000000000 */
[C---:B------:R-:W-:Y:S01]  /*0810*/  PRMT R6, R9.reuse, 0x7632, R6 ;  /* 0x0000763209067816 */ /* 0x040fe20000000006 */
[----:B-----5:R-:W-:Y:S01]  /*0820*/  FADD.FTZ R52, R52, R75 ;  /* 0x0000004b34347221 */ /* 0x020fe20000010000 */
[----:B------:R-:W-:Y:S02]  /*0830*/  SHF.L.U32 R48, R0, 0x10, RZ ;  /* 0x0000001000307819 */ /* 0x000fe400000006ff */
[----:B------:R-:W0:Y:S01]  /*0840*/  LDC R0, c[0x0][0x38c] ;  /* 0x0000e300ff007b82 */ /* 0x000e220000000800 */
        /* <DEDUP_REMOVED lines=13> */
[----:B------:R-:W-:-:S12]  /*0920*/  @P3 BRA `(.L_x_2295) ;  /* 0x0000000000783947 */ /* 0x000fd80003800000 */
[----:B------:R-:W-:Y:S01]  /*0930*/  FMUL.FTZ R52, R52, 1.4426950216293334961 ;  /* 0x3fb8aa3b34347820 */ /* 0x000fe20000410000 */
[----:B------:R-:W-:Y:S01]  /*0940*/  HFMA2 R7, -RZ, RZ, 1.625, 0 ;  /* 0x3e800000ff077431 */ /* 0x000fe200000001ff */
[----:B------:R-:W-:Y:S02]  /*0950*/  MOV R8, 0x3d39bf78 ;  /* 0x3d39bf7800087802 */ /* 0x000fe40000000f00 */
[----:B------:R-:W1:Y:S02]  /*0960*/  MUFU.EX2 R9, R52 ;  /* 0x0000003400097308 */ /* 0x000e640000000800 */
[C---:B-1----:R-:W-:Y:S01]  /*0970*/  FADD.FTZ.RZ R4, R9.reuse, 1 ;  /* 0x3f80000009047421 */ /* 0x042fe2000001c000 */
        /* <DEDUP_REMOVED lines=25> */
.L_x_2295:
[----:B------:R-:W-:Y:S05]  /*0b10*/  BSYNC.RECONVERGENT B0 ;  /* 0x0000000000007941 */ /* 0x000fea0003800200 */
.L_x_2294:
[----:B------:R-:W-:Y:S04]  /*0b20*/  BSSY.RECONVERGENT B0, `(.L_x_2296) ;  /* 0x0000020000007945 */ /* 0x000fe80003800200 */
[----:B------:R-:W-:Y:S05]  /*0b30*/  @P2 BRA `(.L_x_2297) ;  /* 0x0000000000782947 */ /* 0x000fea0003800000 */
        /* <DEDUP_REMOVED lines=30> */
.L_x_2297:
[----:B------:R-:W-:Y:S05]  /*0d20*/  BSYNC.RECONVERGENT B0 ;  /* 0x0000000000007941 */ /* 0x000fea0003800200 */
.L_x_2296:
        /* <DEDUP_REMOVED lines=32> */
.L_x_2299:
[----:B------:R-:W-:Y:S05]  /*0f30*/  BSYNC.RECONVERGENT B0 ;  /* 0x0000000000007941 */ /* 0x000fea0003800200 */
.L_x_2298:
        /* <DEDUP_REMOVED lines=32> */
.L_x_2301:
[----:B------:R-:W-:Y:S05]  /*1140*/  BSYNC.RECONVERGENT B0 ;  /* 0x0000000000007941 */ /* 0x000fea0003800200 */
.L_x_2300:
[----:B------:R-:W-:Y:S01]  /*1150*/  BAR.SYNC.DEFER_BLOCKING 0x0 ;  /* 0x0000000000007b1d */ /* 0x000fe20000010000 */
[----:B0-----:R-:W-:Y:S02]  /*1160*/  ISETP.GE.AND P0, PT, R0, 0x1, PT ;  /* 0x000000010000780c */ /* 0x001fe40003f06270 */
[C---:B------:R-:W-:Y:S02]  /*1170*/  PRMT R4, R2.reuse, 0x7632, R4 ;  /* 0x0000763202047816 */ /* 0x040fe40000000004 */
[----:B------:R-:W-:Y:S02]  /*1180*/  SHF.L.U32 R5, R2, 0x10, RZ ;  /* 0x0000001002057819 */ /* 0x000fe400000006ff */
[C---:B------:R-:W-:Y:S02]  /*1190*/  PRMT R2, R3.reuse, 0x7632, R2 ;  /* 0x0000763203027816 */ /* 0x040fe40000000002 */
[----:B------:R-:W-:Y:S01]  /*11a0*/  SHF.L.U32 R7, R3, 0x10, RZ ;  /* 0x0000001003077819 */ /* 0x000fe200000006ff */
[----:B------:R-:W-:Y:S01]  /*11b0*/  FMUL.FTZ R42, R5, R76 ;  /* 0x0000004c052a7220 */ /* 0x000fe20000410000 */
[----:B------:R-:W-:-:S02]  /*11c0*/  SHF.L.U32 R3, R4, 0x10, RZ ;  /* 0x0000001004037819 */ /* 0x000fc400000006ff */
[----:B------:R-:W-:Y:S01]  /*11d0*/  SHF.L.U32 R9, R2, 0x10, RZ ;  /* 0x0000001002097819 */ /* 0x000fe200000006ff */
[-C--:B------:R-:W-:Y:S01]  /*11e0*/  FMUL.FTZ R43, R7, R76.reuse ;  /* 0x0000004c072b7220 */ /* 0x080fe20000410000 */
[----:B------:R-:W-:Y:S01]  /*11f0*/  PRMT R44, RZ, 0x7610, R44 ;  /* 0x00007610ff2c7816 */ /* 0x000fe2000000002c */
        /* <DEDUP_REMOVED lines=34> */
.L_x_2305:
        /* <DEDUP_REMOVED lines=18> */
[----:B------:R-:W-:Y:S01]  /*1540*/  MUFU.COS R19, R6 ;  /* 0x0000000600137308 */ /* 0x000fe20000000000 */
[----:B------:R-:W-:Y:S01]  /*1550*/  FMUL.RZ R21, R5, 0.15915493667125701904 ;  /* 0x3e22f98305157820 */ /* 0x000fe2000040c000 */
[----:B------:R-:W-:Y:S01]  /*1560*/  FMUL.FTZ R9, R7, R52 ;  /* 0x0000003407097220 */ /* 0x000fe20000410000 */
[----:B------:R-:W-:-:S05]  /*1570*/  MOV R5, R33 ;  /* 0x0000002100057202 */ /* 0x000fca0000000f00 */
[----:B------:R-:W-:Y:S08]  /*1580*/  MUFU.SIN R13, R12 ;  /* 0x0000000c000d7308 */ /* 0x000ff00000000400 */
[----:B------:R-:W0:Y:S08]  /*1590*/  MUFU.EX2 R0, R0 ;  /* 0x0000000000007308 */ /* 0x000e300000000800 */
[----:B------:R-:W1:Y:S08]  /*15a0*/  MUFU.COS R15, R12 ;  /* 0x0000000c000f7308 */ /* 0x000e700000000000 */
[----:B------:R-:W2:Y:S01]  /*15b0*/  MUFU.EX2 R4, R4 ;  /* 0x0000000400047308 */ /* 0x000ea20000000800 */
[----:B0-----:R-:W-:-:S07]  /*15c0*/  FMUL.FTZ R13, R0, R13 ;  /* 0x0000000d000d7220 */ /* 0x001fce0000410000 */
[----:B------:R0:W4:Y:S01]  /*15d0*/  MUFU.SIN R17, R6 ;  /* 0x0000000600117308 */ /* 0x0001220000000400 */
[----:B-1----:R-:W-:-:S07]  /*15e0*/  FMUL.FTZ R15, R0, R15 ;  /* 0x0000000f000f7220 */ /* 0x002fce0000410000 */
[----:B------:R-:W-:Y:S01]  /*15f0*/  MUFU.SIN R8, R11 ;  /* 0x0000000b00087308 */ /* 0x000fe20000000400 */
[----:B--2---:R-:W-:Y:S01]  /*1600*/  FMUL.FTZ R81, R4, R19 ;  /* 0x0000001304517220 */ /* 0x004fe20000410000 */
[----:B------:R-:W-:Y:S02]  /*1610*/  FSEL R19, R13, RZ, !P3 ;  /* 0x000000ff0d137208 */ /* 0x000fe40005800000 */
[----:B0-----:R-:W-:-:S03]  /*1620*/  MOV R6, R36 ;  /* 0x0000002400067202 */ /* 0x001fc60000000f00 */
[----:B------:R-:W-:Y:S01]  /*1630*/  FMUL.FTZ R0, R32, R19 ;  /* 0x0000001320007220 */ /* 0x000fe20000410000 */
[----:B------:R0:W-:Y:S01]  /*1640*/  MUFU.COS R10, R11 ;  /* 0x0000000b000a7308 */ /* 0x0001e20000000000 */
[----:B----4-:R-:W-:Y:S01]  /*1650*/  FMUL.FTZ R79, R4, R17 ;  /* 0x00000011044f7220 */ /* 0x010fe20000410000 */
[----:B------:R-:W-:Y:S01]  /*1660*/  FSEL R17, R15, 1, !P3 ;  /* 0x3f8000000f117808 */ /* 0x000fe20005800000 */
[----:B------:R-:W-:Y:S01]  /*1670*/  FMUL.FTZ R13, RZ, R19 ;  /* 0x00000013ff0d7220 */ /* 0x000fe20000410000 */
[----:B------:R-:W-:-:S04]  /*1680*/  MOV R4, R34 ;  /* 0x0000002200047202 */ /* 0x000fc80000000f00 */
[----:B------:R-:W-:Y:S01]  /*1690*/  MUFU.SIN R12, R21 ;  /* 0x00000015000c7308 */ /* 0x000fe20000000400 */
[----:B0-----:R-:W-:Y:S01]  /*16a0*/  FMUL.FTZ R11, R7, R46 ;  /* 0x0000002e070b7220 */ /* 0x001fe20000410000 */
[----:B------:R-:W-:-:S06]  /*16b0*/  FFMA.FTZ R15, RZ, R17, R0 ;  /* 0x00000011ff0f7223 */ /* 0x000fcc0000010000 */
[----:B------:R-:W-:Y:S01]  /*16c0*/  MUFU.COS R14, R21 ;  /* 0x00000015000e7308 */ /* 0x000fe20000000000 */
[----:B------:R-:W-:Y:S01]  /*16d0*/  FSEL R79, R79, RZ, !P2 ;  /* 0x000000ff4f4f7208 */ /* 0x000fe20005000000 */
[----:B------:R0:W2:Y:S01]  /*16e0*/  LDG.E.64 R24, desc[UR16][R4.64] ;  /* 0x0000001004187981 */ /* 0x0000a2000c1e1b00 */
[----:B------:R-:W-:-:S05]  /*16f0*/  MOV R7, R35 ;  /* 0x0000002300077202 */ /* 0x000fca0000000f00 */
[----:B------:R-:W1:Y:S01]  /*1700*/  MUFU.EX2 R11, R11 ;  /* 0x0000000b000b7308 */ /* 0x000e620000000800 */
[----:B------:R-:W-:Y:S01]  /*1710*/  FFMA.FTZ R0, R32, R17, -R13 ;  /* 0x0000001120007223 */ /* 0x000fe2000001080d */
[----:B------:R-:W-:-:S06]  /*1720*/  FADD.FTZ R84, RZ, R15 ;  /* 0x0000000fff547221 */ /* 0x000fcc0000010000 */
[----:B------:R-:W4:Y:S01]  /*1730*/  MUFU.EX2 R9, R9 ;  /* 0x0000000900097308 */ /* 0x000f220000000800 */
[----:B------:R-:W-:Y:S01]  /*1740*/  FSEL R81, R81, 1, !P2 ;  /* 0x3f80000051517808 */ /* 0x000fe20005000000 */
[----:B------:R-:W-:Y:S01]  /*1750*/  FADD.FTZ R26, R31, R0 ;  /* 0x000000001f1a7221 */ /* 0x000fe20000010000 */
[----:B------:R-:W-:Y:S01]  /*1760*/  FMUL.FTZ R86, R79, R84 ;  /* 0x000000544f567220 */ /* 0x000fe20000410000 */
[----:B------:R5:W2:Y:S03]  /*1770*/  LDG.E.64 R22, desc[UR16][R6.64] ;  /* 0x0000001006167981 */ /* 0x000aa6000c1e1b00 */
[----:B0-----:R-:W-:Y:S01]  /*1780*/  FFMA.FTZ R5, R81, R26, -R86 ;  /* 0x0000001a51057223 */ /* 0x001fe20000010856 */
[C---:B-1----:R-:W-:Y:S01]  /*1790*/  FMUL.FTZ R12, R11.reuse, R12 ;  /* 0x0000000c0b0c7220 */ /* 0x042fe20000410000 */
[----:B------:R-:W-:Y:S01]  /*17a0*/  FMUL.FTZ R0, R11, R14 ;  /* 0x0000000e0b007220 */ /* 0x000fe20000410000 */
[----:B-----5:R-:W-:-:S03]  /*17b0*/  FMUL.FTZ R7, R79, R26 ;  /* 0x0000001a4f077220 */ /* 0x020fc60000410000 */
[----:B------:R-:W-:Y:S01]  /*17c0*/  FSEL R21, R12, RZ, !P1 ;  /* 0x000000ff0c157208 */ /* 0x000fe20004800000 */
[----:B------:R-:W-:Y:S01]  /*17d0*/  FADD.FTZ R5, R30, R5 ;  /* 0x000000051e057221 */ /* 0x000fe20000010000 */
[----:B----4-:R-:W-:Y:S01]  /*17e0*/  FMUL.FTZ R10, R9, R10 ;  /* 0x0000000a090a7220 */ /* 0x010fe20000410000 */
[----:B------:R-:W-:Y:S01]  /*17f0*/  FFMA.FTZ R7, R81, R84, R7 ;  /* 0x0000005451077223 */ /* 0x000fe20000010007 */
[----:B------:R-:W-:Y:S01]  /*1800*/  FMUL.FTZ R8, R9, R8 ;  /* 0x0000000809087220 */ /* 0x000fe20000410000 */
[----:B------:R-:W-:Y:S01]  /*1810*/  FSEL R0, R0, 1, !P1 ;  /* 0x3f80000000007808 */ /* 0x000fe20004800000 */
[C---:B------:R-:W-:Y:S01]  /*1820*/  FMUL.FTZ R9, R21.reuse, R5 ;  /* 0x0000000515097220 */ /* 0x040fe20000410000 */
[----:B------:R-:W-:Y:S01]  /*1830*/  FADD.FTZ R4, RZ, R7 ;  /* 0x00000007ff047221 */ /* 0x000fe20000010000 */
[----:B------:R-:W-:Y:S02]  /*1840*/  FSEL R86, R10, 1, !P4 ;  /* 0x3f8000000a567808 */ /* 0x000fe40006000000 */
[----:B------:R-:W-:Y:S01]  /*1850*/  FSEL R84, R8, RZ, !P4 ;  /* 0x000000ff08547208 */ /* 0x000fe20006000000 */
[-C--:B------:R-:W-:Y:S01]  /*1860*/  FMUL.FTZ R6, R21, R4.reuse ;  /* 0x0000000415067220 */ /* 0x080fe20000410000 */
[----:B------:R-:W-:Y:S01]  /*1870*/  FFMA.FTZ R9, R0, R4, R9 ;  /* 0x0000000400097223 */ /* 0x000fe20000010009 */
[----:B------:R-:W-:-:S02]  /*1880*/  FMUL.FTZ R7, R86, R19 ;  /* 0x0000001356077220 */ /* 0x000fc40000410000 */
[----:B------:R-:W-:Y:S01]  /*1890*/  FFMA.FTZ R12, R0, R5, -R6 ;  /* 0x00000005000c7223 */ /* 0x000fe20000010806 */
[----:B------:R-:W-:Y:S01]  /*18a0*/  FADD.FTZ R8, RZ, R9 ;  /* 0x00000009ff087221 */ /* 0x000fe20000010000 */
[C---:B------:R-:W-:Y:S01]  /*18b0*/  FMUL.FTZ R5, R84.reuse, R19 ;  /* 0x0000001354057220 */ /* 0x040fe20000410000 */
[-C--:B------:R-:W-:Y:S01]  /*18c0*/  FFMA.FTZ R6, R84, R17.reuse, R7 ;  /* 0x0000001154067223 */ /* 0x080fe20000010007 */
[----:B------:R-:W-:Y:S02]  /*18d0*/  FADD.FTZ R9, R29, R12 ;  /* 0x0000000c1d097221 */ /* 0x000fe40000010000 */
        /* <DEDUP_REMOVED lines=11> */
[----:B------:R-:W4:Y:S04]  /*1990*/  SHFL.UP PT, R5, R10, 0x1, RZ ;  /* 0x042000000a057989 */ /* 0x000f2800000e00ff */
[----:B------:R-:W5:Y:S01]  /*19a0*/  SHFL.UP PT, R4, R11, 0x1, RZ ;  /* 0x042000000b047989 */ /* 0x000f6200000e00ff */
        /* <DEDUP_REMOVED lines=8> */
[-C--:B----4-:R-:W-:Y:S01]  /*1a30*/  FMUL.FTZ R7, R11, R5.reuse ;  /* 0x000000050b077220 */ /* 0x090fe20000410000 */
[----:B------:R-:W-:-:S03]  /*1a40*/  FMUL.FTZ R6, R10, R5 ;  /* 0x000000050a067220 */ /* 0x000fc60000410000 */
[-C--:B-----5:R-:W-:Y:S01]  /*1a50*/  @P5 FFMA.FTZ R10, R10, R4.reuse, R7 ;  /* 0x000000040a0a5223 */ /* 0x0a0fe20000010007 */
[----:B------:R-:W-:-:S04]  /*1a60*/  @P5 FFMA.FTZ R11, R11, R4, -R6 ;  /* 0x000000040b0b5223 */ /* 0x000fc80000010806 */
[----:B------:R-:W4:Y:S01]  /*1a70*/  SHFL.UP PT, R5, R10, 0x2, RZ ;  /* 0x044000000a057989 */ /* 0x000f2200000e00ff */
[----:B------:R-:W-:-:S03]  /*1a80*/  ISETP.GE.AND P5, PT, R49, 0x2, PT ;  /* 0x000000023100780c */ /* 0x000fc60003fa6270 */
[----:B------:R-:W5:Y:S01]  /*1a90*/  SHFL.UP PT, R4, R11, 0x2, RZ ;  /* 0x044000000b047989 */ /* 0x000f6200000e00ff */
[-C--:B0-----:R-:W-:Y:S01]  /*1aa0*/  FMUL.FTZ R7, R11, R13.reuse ;  /* 0x0000000d0b077220 */ /* 0x081fe20000410000 */
[----:B------:R-:W-:-:S03]  /*1ab0*/  FMUL.FTZ R6, R10, R13 ;  /* 0x0000000d0a067220 */ /* 0x000fc60000410000 */
[-C--:B-1----:R-:W-:Y:S01]  /*1ac0*/  FFMA.FTZ R7, R10, R12.reuse, R7 ;  /* 0x0000000c0a077223 */ /* 0x082fe20000010007 */
[----:B------:R-:W-:-:S04]  /*1ad0*/  FFMA.FTZ R6, R11, R12, -R6 ;  /* 0x0000000c0b067223 */ /* 0x000fc80000010806 */
[----:B------:R-:W-:Y:S01]  /*1ae0*/  @P5 FADD.FTZ R8, R8, R7 ;  /* 0x0000000708085221 */ /* 0x000fe20000010000 */
[----:B------:R-:W-:-:S04]  /*1af0*/  @P5 FADD.FTZ R9, R9, R6 ;  /* 0x0000000609095221 */ /* 0x000fc80000010000 */
[----:B------:R-:W0:Y:S01]  /*1b00*/  SHFL.UP PT, R13, R8, 0x4, RZ ;  /* 0x04800000080d7989 */ /* 0x000e2200000e00ff */
[CC--:B----4-:R-:W-:Y:S01]  /*1b10*/  FMUL.FTZ R7, R11.reuse, R5.reuse ;  /* 0x000000050b077220 */ /* 0x0d0fe20000410000 */
        /* <DEDUP_REMOVED lines=8> */
[----:B------:R-:W-:-:S03]  /*1ba0*/  FMUL.FTZ R6, R10, R13 ;  /* 0x0000000d0a067220 */ /* 0x000fc60000410000 */
[-C--:B-1----:R-:W-:Y:S01]  /*1bb0*/  FFMA.FTZ R7, R10, R12.reuse, R7 ;  /* 0x0000000c0a077223 */ /* 0x082fe20000010007 */
[----:B------:R-:W-:-:S07]  /*1bc0*/  FFMA.FTZ R6, R11, R12, -R6 ;  /* 0x0000000c0b067223 */ /* 0x000fce0000010806 */
[----:B------:R-:W-:Y:S01]  /*1bd0*/  @P5 FADD.FTZ R8, R8, R7 ;  /* 0x0000000708085221 */ /* 0x000fe20000010000 */
[----:B------:R-:W-:Y:S01]  /*1be0*/  @P5 FADD.FTZ R9, R9, R6 ;  /* 0x0000000609095221 */ /* 0x000fe20000010000 */
[CC--:B----4-:R-:W-:Y:S01]  /*1bf0*/  FMUL.FTZ R7, R11.reuse, R5.reuse ;  /* 0x000000050b077220 */ /* 0x0d0fe20000410000 */
[C---:B------:R-:W-:Y:S02]  /*1c00*/  FMUL.FTZ R6, R10.reuse, R5 ;  /* 0x000000050a067220 */ /* 0x040fe40000410000 */
[----:B------:R-:W0:Y:S01]  /*1c10*/  SHFL.UP PT, R12, R8, 0x8, RZ ;  /* 0x05000000080c7989 */ /* 0x000e2200000e00ff */
[-C--:B-----5:R-:W-:Y:S01]  /*1c20*/  @P5 FFMA.FTZ R10, R10, R4.reuse, R7 ;  /* 0x000000040a0a5223 */ /* 0x0a0fe20000010007 */
[----:B------:R-:W-:Y:S02]  /*1c30*/  @P5 FFMA.FTZ R11, R11, R4, -R6 ;  /* 0x000000040b0b5223 */ /* 0x000fe40000010806 */
[----:B------:R-:W1:Y:S04]  /*1c40*/  SHFL.UP PT, R7, R9, 0x8, RZ ;  /* 0x0500000009077989 */ /* 0x000e6800000e00ff */
[----:B------:R-:W4:Y:S04]  /*1c50*/  SHFL.UP PT, R5, R10, 0x8, RZ ;  /* 0x050000000a057989 */ /* 0x000f2800000e00ff */
[----:B------:R-:W5:Y:S01]  /*1c60*/  SHFL.UP PT, R4, R11, 0x8, RZ ;  /* 0x050000000b047989 */ /* 0x000f6200000e00ff */
[----:B------:R-:W-:Y:S01]  /*1c70*/  ISETP.GE.AND P5, PT, R49, 0x8, PT ;  /* 0x000000083100780c */ /* 0x000fe20003fa6270 */
[-C--:B0-----:R-:W-:Y:S01]  /*1c80*/  FMUL.FTZ R13, R11, R12.reuse ;  /* 0x0000000c0b0d7220 */ /* 0x081fe20000410000 */
[----:B------:R-:W-:-:S03]  /*1c90*/  FMUL.FTZ R12, R10, R12 ;  /* 0x0000000c0a0c7220 */ /* 0x000fc60000410000 */
[-C--:B-1----:R-:W-:Y:S01]  /*1ca0*/  FFMA.FTZ R15, R10, R7.reuse, R13 ;  /* 0x000000070a0f7223 */ /* 0x082fe2000001000d */
[C---:B------:R-:W-:Y:S01]  /*1cb0*/  FFMA.FTZ R12, R11.reuse, R7, -R12 ;  /* 0x000000070b0c7223 */ /* 0x040fe2000001080c */
[----:B----4-:R-:W-:-:S06]  /*1cc0*/  FMUL.FTZ R13, R11, R5 ;  /* 0x000000050b0d7220 */ /* 0x010fcc0000410000 */
[----:B------:R-:W-:Y:S01]  /*1cd0*/  @P5 FADD.FTZ R8, R8, R15 ;  /* 0x0000000f08085221 */ /* 0x000fe20000010000 */
[C---:B------:R-:W-:Y:S01]  /*1ce0*/  FMUL.FTZ R6, R10.reuse, R5 ;  /* 0x000000050a067220 */ /* 0x040fe20000410000 */
[-C--:B-----5:R-:W-:Y:S01]  /*1cf0*/  @P5 FFMA.FTZ R10, R10, R4.reuse, R13 ;  /* 0x000000040a0a5223 */ /* 0x0a0fe2000001000d */
[----:B------:R-:W-:Y:S02]  /*1d00*/  @P5 FADD.FTZ R9, R9, R12 ;  /* 0x0000000c09095221 */ /* 0x000fe40000010000 */
        /* <DEDUP_REMOVED lines=8> */
[----:B------:R-:W-:-:S04]  /*1d90*/  ISETP.NE.AND P5, PT, R49, 0x1f, PT ;  /* 0x0000001f3100780c */ /* 0x000fc80003fa5270 */
[----:B------:R-:W3:Y:S01]  /*1da0*/  @P0 LDS.128 R4, [UR5] ;  /* 0x00000005ff040984 */ /* 0x000ee20008000c00 */
[CC--:B0-----:R-:W-:Y:S01]  /*1db0*/  FMUL.FTZ R88, R10.reuse, R15.reuse ;  /* 0x0000000f0a587220 */ /* 0x0c1fe20000410000 */
[C---:B------:R-:W-:Y:S01]  /*1dc0*/  FMUL.FTZ R27, R11.reuse, R15 ;  /* 0x0000000f0b1b7220 */ /* 0x040fe20000410000 */
[CC--:B-1----:R-:W-:Y:S01]  /*1dd0*/  FMUL.FTZ R26, R10.reuse, R12.reuse ;  /* 0x0000000c0a1a7220 */ /* 0x0c2fe20000410000 */
[C---:B------:R-:W-:Y:S01]  /*1de0*/  FMUL.FTZ R15, R11.reuse, R12 ;  /* 0x0000000c0b0f7220 */ /* 0x040fe20000410000 */
[CC--:B----4-:R-:W-:Y:S01]  /*1df0*/  FFMA.FTZ R88, R11.reuse, R14.reuse, -R88 ;  /* 0x0000000e0b587223 */ /* 0x0d0fe20000010858 */
[C---:B------:R-:W-:Y:S01]  /*1e00*/  FFMA.FTZ R27, R10.reuse, R14, R27 ;  /* 0x0000000e0a1b7223 */ /* 0x040fe2000001001b */
[-C--:B-----5:R-:W-:Y:S01]  /*1e10*/  FFMA.FTZ R12, R11, R13.reuse, -R26 ;  /* 0x0000000d0b0c7223 */ /* 0x0a0fe2000001081a */
[----:B------:R-:W-:Y:S01]  /*1e20*/  FFMA.FTZ R13, R10, R13, R15 ;  /* 0x0000000d0a0d7223 */ /* 0x000fe2000001000f */
[----:B------:R-:W-:Y:S01]  /*1e30*/  FADD.FTZ R14, R9, R88 ;  /* 0x00000058090e7221 */ /* 0x000fe20000010000 */
[----:B------:R-:W-:-:S05]  /*1e40*/  FADD.FTZ R15, R8, R27 ;  /* 0x0000001b080f7221 */ /* 0x000fca0000010000 */
[----:B------:R-:W-:Y:S01]  /*1e50*/  @!P5 STS.128 [UR4+0x110], R12 ;  /* 0x0001100cff00d988 */ /* 0x000fe20008000c04 */
[----:B------:R-:W-:Y:S02]  /*1e60*/  FSEL R83, R11, R12, !P6 ;  /* 0x0000000c0b537208 */ /* 0x000fe40007000000 */
[----:B------:R-:W-:Y:S02]  /*1e70*/  FSEL R85, R10, R13, !P6 ;  /* 0x0000000d0a557208 */ /* 0x000fe40007000000 */
[----:B------:R-:W-:Y:S02]  /*1e80*/  FSEL R87, R9, R14, !P6 ;  /* 0x0000000e09577208 */ /* 0x000fe40007000000 */
[----:B------:R-:W-:Y:S01]  /*1e90*/  FSEL R88, R8, R15, !P6 ;  /* 0x0000000f08587208 */ /* 0x000fe20007000000 */
[----:B------:R-:W-:Y:S01]  /*1ea0*/  BAR.SYNC.DEFER_BLOCKING 0x0 ;  /* 0x0000000000007b1d */ /* 0x000fe20000010000 */
[----:B------:R-:W-:Y:S02]  /*1eb0*/  ISETP.NE.AND P6, PT, R49, RZ, PT ;  /* 0x000000ff3100720c */ /* 0x000fe40003fc5270 */
[----:B------:R-:W-:-:S11]  /*1ec0*/  ISETP.NE.AND P5, PT, R74, RZ, PT ;  /* 0x000000ff4a00720c */ /* 0x000fd60003fa5270 */
[----:B---3--:R-:W-:Y:S04]  /*1ed0*/  @!P6 STS.128 [UR4+0x130], R4 ;  /* 0x00013004ff00e988 */ /* 0x008fe80008000c04 */
[----:B------:R-:W-:Y:S01]  /*1ee0*/  LDS.128 R8, [UR4+0x110] ;  /* 0x00011004ff087984 */ /* 0x000fe20008000c00 */
[----:B------:R-:W-:Y:S06]  /*1ef0*/  BAR.SYNC.DEFER_BLOCKING 0x0 ;  /* 0x0000000000007b1d */ /* 0x000fec0000010000 */
[----:B------:R-:W0:Y:S04]  /*1f00*/  SHFL.UP PT, R90, R85, 0x1, RZ ;  /* 0x04200000555a7989 */ /* 0x000e2800000e00ff */
[----:B------:R-:W-:Y:S04]  /*1f10*/  @P5 LDS.64 R26, [UR4+0x138] ;  /* 0x00013804ff1a5984 */ /* 0x000fe80008000a00 */
[----:B------:R-:W1:Y:S04]  /*1f20*/  SHFL.UP PT, R92, R83, 0x1, RZ ;  /* 0x04200000535c7989 */ /* 0x000e6800000e00ff */
[----:B------:R-:W3:Y:S04]  /*1f30*/  SHFL.UP PT, R91, R87, 0x1, RZ ;  /* 0x04200000575b7989 */ /* 0x000ee800000e00ff */
[----:B------:R-:W4:Y:S01]  /*1f40*/  SHFL.UP PT, R89, R88, 0x1, RZ ;  /* 0x0420000058597989 */ /* 0x000f2200000e00ff */
[----:B0-----:R-:W-:-:S02]  /*1f50*/  @!P6 MOV R90, R5 ;  /* 0x00000005005ae202 */ /* 0x001fc40000000f00 */
[----:B-1----:R-:W-:Y:S02]  /*1f60*/  @!P6 MOV R92, R4 ;  /* 0x00000004005ce202 */ /* 0x002fe40000000f00 */
        /* <DEDUP_REMOVED lines=19> */
[-C--:B------:R-:W-:Y:S01]  /*20a0*/  FFMA.FTZ R22, R22, R24.reuse, -R13 ;  /* 0x0000001816167223 */ /* 0x080fe2000001080d */
[----:B------:R-:W-:Y:S01]  /*20b0*/  FFMA.FTZ R23, R23, R24, R26 ;  /* 0x0000001817177223 */ /* 0x000fe2000001001a */
[----:B------:R-:W-:Y:S01]  /*20c0*/  FFMA.FTZ R26, R17, R14, -R84 ;  /* 0x0000000e111a7223 */ /* 0x000fe20000010854 */
[----:B------:R-:W-:Y:S01]  /*20d0*/  FADD.FTZ R24, RZ, R19 ;  /* 0x00000013ff187221 */ /* 0x000fe20000010000 */
[----:B------:R-:W-:Y:S01]  /*20e0*/  ISETP.NE.AND P5, PT, R74, RZ, PT ;  /* 0x000000ff4a00720c */ /* 0x000fe20003fa5270 */
[----:B------:R-:W-:Y:S01]  /*20f0*/  FMUL.FTZ R15, R9, R7 ;  /* 0x00000007090f7220 */ /* 0x000fe20000410000 */
[----:B------:R-:W-:Y:S01]  /*2100*/  FADD.FTZ R26, R31, R26 ;  /* 0x0000001a1f1a7221 */ /* 0x000fe20000010000 */
[----:B------:R-:W-:Y:S01]  /*2110*/  FMUL.FTZ R84, R79, R24 ;  /* 0x000000184f547220 */ /* 0x000fe20000410000 */
[CC--:B------:R-:W-:Y:S01]  /*2120*/  FMUL.FTZ R13, R9.reuse, R5.reuse ;  /* 0x00000005090d7220 */ /* 0x0c0fe20000410000 */
[CC--:B------:R-:W-:Y:S01]  /*2130*/  FFMA.FTZ R15, R8.reuse, R6.reuse, -R15 ;  /* 0x00000006080f7223 */ /* 0x0c0fe2000001080f */
[C---:B------:R-:W-:Y:S01]  /*2140*/  FMUL.FTZ R17, R9.reuse, R6 ;  /* 0x0000000609117220 */ /* 0x040fe20000410000 */
[----:B------:R-:W-:Y:S01]  /*2150*/  FMUL.FTZ R6, R9, R4 ;  /* 0x0000000409067220 */ /* 0x000fe20000410000 */
        /* <DEDUP_REMOVED lines=22> */
.L_x_2304:
[----:B------:R-:W-:Y:S05]  /*22c0*/  BSYNC.RECONVERGENT B0 ;  /* 0x0000000000007941 */ /* 0x000fea0003800200 */
.L_x_2303:
        /* <DEDUP_REMOVED lines=13> */
[C---:B------:R-:W-:Y:S01]  /*23a0*/  FFMA.FTZ R26, R22.reuse, R26, -R5 ;  /* 0x0000001a161a7223 */ /* 0x040fe20000010805 */
        /* <DEDUP_REMOVED lines=12> */
.L_x_2302:
[----:B------:R-:W-:Y:S01]  /*2470*/  BAR.SYNC.DEFER_BLOCKING 0x0 ;  /* 0x0000000000007b1d */ /* 0x000fe20000010000 */
[----:B------:R-:W-:Y:S02]  /*2480*/  ISETP.NE.AND P0, PT, R74, RZ, PT ;  /* 0x000000ff4a00720c */ /* 0x000fe40003f05270 */
[----:B------:R-:W-:Y:S02]  /*2490*/  F2FP.BF16.F32.PACK_AB R2, R41, R42 ;  /* 0x0000002a2902723e */ /* 0x000fe400000010ff */
[----:B------:R-:W-:-:S03]  /*24a0*/  F2FP.BF16.F32.PACK_AB R3, R40, R43 ;  /* 0x0000002b2803723e */ /* 0x000fc600000010ff */
[----:B------:R-:W0:Y:S01]  /*24b0*/  LDC.64 R4, c[0x0][0x420] ;  /* 0x00010800ff047b82 */ /* 0x000e220000000a00 */
[----:B------:R-:W1:Y:S01]  /*24c0*/  LDCU.64 UR8, c[0x0][0x478] ;  /* 0x00008f00ff0877ac */ /* 0x000e620008000a00 */
[----:B------:R-:W-:Y:S02]  /*24d0*/  ISETP.GE.AND P6, PT, R56, R51, PT ;  /* 0x000000333800720c */ /* 0x000fe40003fc6270 */
[----:B------:R-:W-:Y:S01]  /*24e0*/  PRMT R10, RZ, 0x7610, R10 ;  /* 0x00007610ff0a7816 */ /* 0x000fe2000000000a */
[----:B------:R-:W2:Y:S03]  /*24f0*/  LDCU.64 UR10, c[0x0][0x488] ;  /* 0x00009100ff0a77ac */ /* 0x000ea60008000a00 */
[----:B------:R-:W3:Y:S08]  /*2500*/  LDC.64 R20, c[0x0][0x428] ;  /* 0x00010a00ff147b82 */ /* 0x000ef00000000a00 */
[----:B------:R-:W4:Y:S01]  /*2510*/  LDC.64 R6, c[0x0][0x410] ;  /* 0x00010400ff067b82 */ /* 0x000f220000000a00 */
[----:B------:R5:W-:Y:S01]  /*2520*/  STS.64 [R45], R2 ;  /* 0x000000022d007388 */ /* 0x000be20000000a00 */
[----:B------:R-:W-:-:S03]  /*2530*/  NOP ;  /* 0x0000000000007918 */ /* 0x000fc60000000000 */
[----:B------:R-:W-:Y:S04]  /*2540*/  LDS.U16 R11, [R47] ;  /* 0x000000002f0b7984 */ /* 0x000fe80000000400 */
[----:B------:R-:W-:Y:S01]  /*2550*/  LDS.U16 R13, [R47+0x40] ;  /* 0x000040002f0d7984 */ /* 0x000fe20000000400 */
[----:B-----5:R-:W-:Y:S01]  /*2560*/  HFMA2 R3, -RZ, RZ, 0, 0 ;  /* 0x00000000ff037431 */ /* 0x020fe200000001ff */
[----:B------:R-:W-:Y:S02]  /*2570*/  MOV R2, R54 ;  /* 0x0000003600027202 */ /* 0x000fe40000000f00 */
[----:B------:R-:W-:Y:S04]  /*2580*/  LDS.U16 R15, [R47+0x80] ;  /* 0x000080002f0f7984 */ /* 0x000fe80000000400 */
[----:B------:R-:W-:Y:S01]  /*2590*/  LDS.U16 R17, [R47+0xc0] ;  /* 0x0000c0002f117984 */ /* 0x000fe20000000400 */
[----:B0-----:R-:W-:-:S03]  /*25a0*/  IMAD.WIDE.U32 R8, R4, UR18, R2 ;  /* 0x0000001204087c25 */ /* 0x001fc6000f8e0002 */
[----:B------:R-:W-:Y:S01]  /*25b0*/  @!P0 STS [UR4+0x100], R51 ;  /* 0x00010033ff008988 */ /* 0x000fe20008000804 */
[----:B------:R-:W-:Y:S01]  /*25c0*/  IMAD R9, R5, UR18, R9 ;  /* 0x0000001205097c24 */ /* 0x000fe2000f8e0209 */
[----:B------:R-:W-:Y:S01]  /*25d0*/  BAR.SYNC.DEFER_BLOCKING 0x0 ;  /* 0x0000000000007b1d */ /* 0x000fe20000010000 */
[----:B---3--:R-:W-:-:S07]  /*25e0*/  IMAD.WIDE.U32 R8, R77, R20, R8 ;  /* 0x000000144d087225 */ /* 0x008fce00078e0008 */
[----:B------:R-:W0:Y:S01]  /*25f0*/  LDC.64 R4, c[0x0][0x418] ;  /* 0x00010600ff047b82 */ /* 0x000e220000000a00 */
[----:B------:R-:W-:Y:S01]  /*2600*/  IMAD R21, R77, R21, R9 ;  /* 0x000000154d157224 */ /* 0x000fe200078e0209 */
[----:B------:R-:W-:Y:S01]  /*2610*/  IADD3 R0, P1, PT, R64, R8, RZ ;  /* 0x0000000840007210 */ /* 0x000fe20007f3e0ff */
[----:B----4-:R-:W-:-:S03]  /*2620*/  IMAD.WIDE.U32 R8, R6, UR18, R2 ;  /* 0x0000001206087c25 */ /* 0x010fc6000f8e0002 */
[----:B------:R-:W-:Y:S01]  /*2630*/  IADD3.X R21, PT, PT, RZ, R21, RZ, P1, !PT ;  /* 0x00000015ff157210 */ /* 0x000fe20000ffe4ff */
[----:B------:R-:W-:Y:S01]  /*2640*/  IMAD R9, R7, UR18, R9 ;  /* 0x0000001207097c24 */ /* 0x000fe2000f8e0209 */
[----:B-1----:R-:W-:-:S04]  /*2650*/  LEA R6, P1, R0, UR8, 0x1 ;  /* 0x0000000800067c11 */ /* 0x002fc8000f8208ff */
[----:B------:R-:W-:Y:S02]  /*2660*/  LEA.HI.X R7, R0, UR9, R21, 0x1, P1 ;  /* 0x0000000900077c11 */ /* 0x000fe400088f0c15 */
[----:B------:R-:W-:Y:S01]  /*2670*/  PRMT R0, RZ, 0x7610, R0 ;  /* 0x00007610ff007816 */ /* 0x000fe20000000000 */
[----:B------:R-:W1:Y:S01]  /*2680*/  LDS R19, [UR4+0x100] ;  /* 0x00010004ff137984 */ /* 0x000e620008000800 */
[----:B0-----:R-:W-:-:S04]  /*2690*/  IMAD.WIDE.U32 R8, R77, R4, R8 ;  /* 0x000000044d087225 */ /* 0x001fc800078e0008 */
[----:B------:R-:W-:Y:S01]  /*26a0*/  IMAD R5, R77, R5, R9 ;  /* 0x000000054d057224 */ /* 0x000fe200078e0209 */
[----:B------:R-:W-:-:S04]  /*26b0*/  IADD3 R8, P5, PT, R64, R8, RZ ;  /* 0x0000000840087210 */ /* 0x000fc80007fbe0ff */
[----:B------:R-:W-:Y:S02]  /*26c0*/  IADD3.X R5, PT, PT, RZ, R5, RZ, P5, !PT ;  /* 0x00000005ff057210 */ /* 0x000fe40002ffe4ff */
[----:B--2---:R-:W-:-:S04]  /*26d0*/  LEA R4, P5, R8, UR10, 0x1 ;  /* 0x0000000a08047c11 */ /* 0x004fc8000f8a08ff */
[----:B------:R-:W-:Y:S02]  /*26e0*/  LEA.HI.X R5, R8, UR11, R5, 0x1, P5 ;  /* 0x0000000b08057c11 */ /* 0x000fe4000a8f0c05 */
[----:B------:R-:W-:Y:S02]  /*26f0*/  PRMT R8, RZ, 0x7610, R8 ;  /* 0x00007610ff087816 */ /* 0x000fe40000000008 */
[-C--:B-1----:R-:W-:Y:S02]  /*2700*/  ISETP.GE.AND P2, PT, R64, R19.reuse, PT ;  /* 0x000000134000720c */ /* 0x082fe40003f46270 */
[-C--:B------:R-:W-:Y:S02]  /*2710*/  ISETP.GE.AND P3, PT, R60, R19.reuse, PT ;  /* 0x000000133c00720c */ /* 0x080fe40003f66270 */
[-C--:B------:R-:W-:Y:S02]  /*2720*/  ISETP.GE.AND P4, PT, R58, R19.reuse, PT ;  /* 0x000000133a00720c */ /* 0x080fe40003f86270 */
[----:B------:R-:W-:-:S02]  /*2730*/  ISETP.GE.AND P1, PT, R56, R19, PT ;  /* 0x000000133800720c */ /* 0x000fc40003f26270 */
[----:B------:R-:W0:Y:S05]  /*2740*/  LDC.64 R18, c[0x0][0x438] ;  /* 0x00010e00ff127b82 */ /* 0x000e2a0000000a00 */
[----:B------:R-:W-:Y:S01]  /*2750*/  @!P2 STG.E.U16 desc[UR16][R6.64], R11 ;  /* 0x0000000b0600a986 */ /* 0x000fe2000c101510 */
[----:B------:R-:W-:-:S03]  /*2760*/  ISETP.GE.AND P2, PT, R58, R51, PT ;  /* 0x000000333a00720c */ /* 0x000fc60003f46270 */
[----:B------:R-:W-:Y:S01]  /*2770*/  @!P3 STG.E.U16 desc[UR16][R6.64+0x40], R13 ;  /* 0x0000400d0600b986 */ /* 0x000fe2000c101510 */
[----:B------:R-:W-:-:S03]  /*2780*/  ISETP.GE.AND P3, PT, R60, R51, PT ;  /* 0x000000333c00720c */ /* 0x000fc60003f66270 */
[----:B------:R-:W-:Y:S01]  /*2790*/  @!P4 STG.E.U16 desc[UR16][R6.64+0x80], R15 ;  /* 0x0000800f0600c986 */ /* 0x000fe2000c101510 */
[----:B------:R-:W-:-:S03]  /*27a0*/  ISETP.GE.AND P4, PT, R64, R51, PT ;  /* 0x000000334000720c */ /* 0x000fc60003f86270 */
[----:B------:R1:W-:Y:S01]  /*27b0*/  @!P1 STG.E.U16 desc[UR16][R6.64+0xc0], R17 ;  /* 0x0000c01106009986 */ /* 0x0003e2000c101510 */
[----:B------:R-:W-:Y:S08]  /*27c0*/  BAR.SYNC.DEFER_BLOCKING 0x0 ;  /* 0x0000000000007b1d */ /* 0x000ff00000010000 */
[----:B-1----:R-:W1:Y:S01]  /*27d0*/  LDC.64 R16, c[0x0][0x430] ;  /* 0x00010c00ff107b82 */ /* 0x002e620000000a00 */
[----:B------:R-:W2:Y:S04]  /*27e0*/  @!P4 LDG.E.U16 R0, desc[UR16][R4.64] ;  /* 0x000000100400c981 */ /* 0x000ea8000c1e1500 */
[----:B------:R-:W3:Y:S04]  /*27f0*/  @!P3 LDG.E.U16 R8, desc[UR16][R4.64+0x40] ;  /* 0x000040100408b981 */ /* 0x000ee8000c1e1500 */
[----:B------:R-:W4:Y:S04]  /*2800*/  @!P2 LDG.E.U16 R10, desc[UR16][R4.64+0x80] ;  /* 0x00008010040aa981 */ /* 0x000f28000c1e1500 */
[----:B------:R-:W5:Y:S01]  /*2810*/  @!P6 LDG.E.U16 R44, desc[UR16][R4.64+0xc0] ;  /* 0x0000c010042ce981 */ /* 0x000f62000c1e1500 */
[----:B-1----:R-:W-:Y:S01]  /*2820*/  IMAD.WIDE.U32 R2, R16, UR18, R2 ;  /* 0x0000001210027c25 */ /* 0x002fe2000f8e0002 */
[----:B------:R-:W-:-:S03]  /*2830*/  IADD3 R61, PT, PT, R61, 0x1, RZ ;  /* 0x000000013d3d7810 */ /* 0x000fc60007ffe0ff */
[----:B------:R-:W-:Y:S02]  /*2840*/  IMAD R3, R17, UR18, R3 ;  /* 0x0000001211037c24 */ /* 0x000fe4000f8e0203 */
[----:B0-----:R-:W-:Y:S01]  /*2850*/  IMAD.WIDE.U32 R2, R77, R18, R2 ;  /* 0x000000124d027225 */ /* 0x001fe200078e0002 */
[----:B--2---:R-:W-:Y:S04]  /*2860*/  STS.U16 [R47], R0 ;  /* 0x000000002f007388 */ /* 0x004fe80000000400 */
[----:B---3--:R-:W-:Y:S04]  /*2870*/  STS.U16 [R47+0x40], R8 ;  /* 0x000040082f007388 */ /* 0x008fe80000000400 */
[----:B----4-:R-:W-:Y:S04]  /*2880*/  STS.U16 [R47+0x80], R10 ;  /* 0x0000800a2f007388 */ /* 0x010fe80000000400 */
[----:B-----5:R-:W-:Y:S01]  /*2890*/  STS.U16 [R47+0xc0], R44 ;  /* 0x0000c02c2f007388 */ /* 0x020fe20000000400 */
[----:B------:R-:W-:-:S03]  /*28a0*/  NOP ;  /* 0x0000000000007918 */ /* 0x000fc60000000000 */
[----:B------:R-:W0:Y:S02]  /*28b0*/  LDS.64 R12, [R45] ;  /* 0x000000002d0c7984 */ /* 0x000e240000000a00 */
[C---:B0-----:R-:W-:Y:S02]  /*28c0*/  PRMT R4, R12.reuse, 0x7632, R4 ;  /* 0x000076320c047816 */ /* 0x041fe40000000004 */
[C---:B------:R-:W-:Y:S02]  /*28d0*/  PRMT R0, R13.reuse, 0x7632, R0 ;  /* 0x000076320d007816 */ /* 0x040fe40000000000 */
[----:B------:R-:W-:Y:S02]  /*28e0*/  SHF.L.U32 R6, R12, 0x10, RZ ;  /* 0x000000100c067819 */ /* 0x000fe400000006ff */
[----:B------:R-:W-:Y:S02]  /*28f0*/  SHF.L.U32 R9, R13, 0x10, RZ ;  /* 0x000000100d097819 */ /* 0x000fe400000006ff */
[----:B------:R-:W-:Y:S01]  /*2900*/  SHF.L.U32 R4, R4, 0x10, RZ ;  /* 0x0000001004047819 */ /* 0x000fe200000006ff */
[----:B------:R-:W-:Y:S01]  /*2910*/  FMUL.FTZ R7, R6, -1.4426950216293334961 ;  /* 0xbfb8aa3b06077820 */ /* 0x000fe20000410000 */
[----:B------:R-:W-:Y:S01]  /*2920*/  SHF.L.U32 R11, R0, 0x10, RZ ;  /* 0x00000010000b7819 */ /* 0x000fe200000006ff */
[----:B------:R-:W-:-:S02]  /*2930*/  FMUL.FTZ R5, R9, -1.4426950216293334961 ;  /* 0xbfb8aa3b09057820 */ /* 0x000fc40000410000 */
[----:B------:R-:W-:Y:S02]  /*2940*/  FMUL.FTZ R0, R4, -1.4426950216293334961 ;  /* 0xbfb8aa3b04007820 */ /* 0x000fe40000410000 */
[----:B------:R-:W-:Y:S01]  /*2950*/  FMUL.FTZ R12, R11, -1.4426950216293334961 ;  /* 0xbfb8aa3b0b0c7820 */ /* 0x000fe20000410000 */
[----:B------:R-:W0:Y:S08]  /*2960*/  MUFU.EX2 R7, R7 ;  /* 0x0000000700077308 */ /* 0x000e300000000800 */
[----:B------:R-:W1:Y:S08]  /*2970*/  MUFU.EX2 R5, R5 ;  /* 0x0000000500057308 */ /* 0x000e700000000800 */
        /* <DEDUP_REMOVED lines=9> */
[----:B-1----:R-:W-:Y:S01]  /*2a10*/  FMUL.FTZ R5, R6, R7 ;  /* 0x0000000706057220 */ /* 0x002fe20000410000 */
[----:B------:R-:W-:Y:S03]  /*2a20*/  BAR.SYNC.DEFER_BLOCKING 0x0 ;  /* 0x0000000000007b1d */ /* 0x000fe60000010000 */
[----:B------:R-:W-:-:S03]  /*2a30*/  FMUL.FTZ R5, R5, R42 ;  /* 0x0000002a05057220 */ /* 0x000fc60000410000 */
[----:B------:R-:W1:Y:S01]  /*2a40*/  MUFU.RCP R14, R13 ;  /* 0x0000000d000e7308 */ /* 0x000e620000001000 */
[----:B--2---:R-:W-:-:S04]  /*2a50*/  FMUL.FTZ R0, R9, R10 ;  /* 0x0000000a09007220 */ /* 0x004fc80000410000 */
[----:B------:R-:W-:Y:S01]  /*2a60*/  FMUL.FTZ R0, R0, R43 ;  /* 0x0000002b00007220 */ /* 0x000fe20000410000 */
[----:B0-----:R-:W-:-:S04]  /*2a70*/  FMUL.FTZ R4, R4, R15 ;  /* 0x0000000f04047220 */ /* 0x001fc80000410000 */
[----:B------:R-:W-:Y:S01]  /*2a80*/  FMUL.FTZ R4, R4, R41 ;  /* 0x0000002904047220 */ /* 0x000fe20000410000 */
[----:B-1----:R-:W-:-:S04]  /*2a90*/  FMUL.FTZ R11, R11, R14 ;  /* 0x0000000e0b0b7220 */ /* 0x002fc80000410000 */
[----:B------:R-:W-:Y:S01]  /*2aa0*/  F2FP.BF16.F32.PACK_AB R14, R4, R5 ;  /* 0x00000005040e723e */ /* 0x000fe200000010ff */
[----:B------:R-:W-:-:S05]  /*2ab0*/  FMUL.FTZ R11, R11, R40 ;  /* 0x000000280b0b7220 */ /* 0x000fca0000410000 */
[----:B------:R-:W-:Y:S01]  /*2ac0*/  F2FP.BF16.F32.PACK_AB R15, R11, R0 ;  /* 0x000000000b0f723e */ /* 0x000fe200000010ff */
[----:B------:R-:W-:Y:S01]  /*2ad0*/  IMAD R0, R77, R19, R3 ;  /* 0x000000134d007224 */ /* 0x000fe200078e0203 */
[----:B------:R-:W-:-:S03]  /*2ae0*/  IADD3 R3, P4, PT, R64, R2, RZ ;  /* 0x0000000240037210 */ /* 0x000fc60007f9e0ff */
[----:B------:R-:W-:Y:S01]  /*2af0*/  STS.64 [R45], R14 ;  /* 0x0000000e2d007388 */ /* 0x000fe20000000a00 */
[----:B------:R-:W-:-:S03]  /*2b00*/  NOP ;  /* 0x0000000000007918 */ /* 0x000fc60000000000 */
[----:B------:R-:W-:Y:S01]  /*2b10*/  LDS.U16 R5, [R47] ;  /* 0x000000002f057984 */ /* 0x000fe20000000400 */
[----:B------:R-:W-:-:S03]  /*2b20*/  IADD3.X R0, PT, PT, RZ, R0, RZ, P4, !PT ;  /* 0x00000000ff007210 */ /* 0x000fc600027fe4ff */
[----:B------:R-:W-:Y:S04]  /*2b30*/  LDS.U16 R7, [R47+0x40] ;  /* 0x000040002f077984 */ /* 0x000fe80000000400 */
[----:B------:R-:W-:Y:S04]  /*2b40*/  LDS.U16 R9, [R47+0x80] ;  /* 0x000080002f097984 */ /* 0x000fe80000000400 */
[----:B------:R-:W-:Y:S04]  /*2b50*/  LDS.U16 R11, [R47+0xc0] ;  /* 0x0000c0002f0b7984 */ /* 0x000fe80000000400 */
[----:B------:R-:W-:Y:S01]  /*2b60*/  @!P0 STS [UR4+0x100], R51 ;  /* 0x00010033ff008988 */ /* 0x000fe20008000804 */
[----:B------:R-:W-:Y:S06]  /*2b70*/  BAR.SYNC.DEFER_BLOCKING 0x0 ;  /* 0x0000000000007b1d */ /* 0x000fec0000010000 */
[----:B------:R-:W0:Y:S01]  /*2b80*/  LDS R13, [UR4+0x100] ;  /* 0x00010004ff0d7984 */ /* 0x000e220008000800 */
[----:B------:R-:W1:Y:S02]  /*2b90*/  LDCU.64 UR4, c[0x0][0x490] ;  /* 0x00009200ff0477ac */ /* 0x000e640008000a00 */
[C---:B-1----:R-:W-:Y:S01]  /*2ba0*/  LEA R2, P4, R3.reuse, UR4, 0x1 ;  /* 0x0000000403027c11 */ /* 0x042fe2000f8808ff */
[----:B------:R-:W1:Y:S03]  /*2bb0*/  LDCU UR4, c[0x0][0x394] ;  /* 0x00007280ff0477ac */ /* 0x000e660008000800 */
[----:B------:R-:W-:-:S02]  /*2bc0*/  LEA.HI.X R3, R3, UR5, R0, 0x1, P4 ;  /* 0x0000000503037c11 */ /* 0x000fc4000a0f0c00 */
[-C--:B0-----:R-:W-:Y:S02]  /*2bd0*/  ISETP.GE.AND P3, PT, R56, R13.reuse, PT ;  /* 0x0000000d3800720c */ /* 0x081fe40003f66270 */
[-C--:B------:R-:W-:Y:S02]  /*2be0*/  ISETP.GE.AND P0, PT, R64, R13.reuse, PT ;  /* 0x0000000d4000720c */ /* 0x080fe40003f06270 */
[-C--:B------:R-:W-:Y:S02]  /*2bf0*/  ISETP.GE.AND P1, PT, R60, R13.reuse, PT ;  /* 0x0000000d3c00720c */ /* 0x080fe40003f26270 */
[----:B------:R-:W-:-:S07]  /*2c00*/  ISETP.GE.AND P2, PT, R58, R13, PT ;  /* 0x0000000d3a00720c */ /* 0x000fce0003f46270 */
[----:B------:R2:W-:Y:S04]  /*2c10*/  @!P3 STG.E.U16 desc[UR16][R2.64+0xc0], R11 ;  /* 0x0000c00b0200b986 */ /* 0x0005e8000c101510 */
[----:B------:R2:W-:Y:S01]  /*2c20*/  @!P0 STG.E.U16 desc[UR16][R2.64], R5 ;  /* 0x0000000502008986 */ /* 0x0005e2000c101510 */
[----:B-1----:R-:W-:-:S03]  /*2c30*/  ISETP.GE.AND P0, PT, R61, UR4, PT ;  /* 0x000000043d007c0c */ /* 0x002fc6000bf06270 */
        /* <DEDUP_REMOVED lines=8> */
.L_x_2307:
        /* <DEDUP_REMOVED lines=12> */
.L_x_5063:


//--------------------- .text._Z25selective_scan_fwd_kernelI32Selective_Scan_fwd_kernel_traitsILi32ELi4ELi1ELb0ELb0ELb1ELb0EN3c108BFloat16ENS1_7complexIfEEEEv13SSMParamsBase --------------------------
	.section	.text._Z25selective_scan_fwd_kernelI32Selective_Scan_fwd_kernel_traitsILi32ELi4ELi1ELb0ELb0ELb1ELb0EN3c108BFloat16ENS1_7complexIfEEEEv13SSMParamsBase,"ax",@progbits
	.align	128
        .global         _Z25selective_scan_fwd_kernelI32Selective_Scan_fwd_kernel_traitsILi32ELi4ELi1ELb0ELb0ELb1ELb0EN3c108BFloat16ENS1_7complexIfEEEEv13SSMParamsBase
        .type           _Z25selective_scan_fwd_kernelI32Selective_Scan_fwd_kernel_traitsILi32ELi4ELi1ELb0ELb0ELb1ELb0EN3c108BFloat16ENS1_7complexIfEEEEv13SSMParamsBase,@function
        .size           _Z25selective_scan_fwd_kernelI32Selective_Scan_fwd_kernel_traitsILi32ELi4ELi1ELb0ELb0ELb1ELb0EN3c108BFloat16ENS1_7complexIfEEEEv13SSMParamsBase,(.L_x_5064 - _Z25selective_scan_fwd_kernelI32Selective_Scan_fwd_kernel_traitsILi32ELi4ELi1ELb0ELb0ELb1ELb0EN3c108BFloat16ENS1_7complexIfEEEEv13SSMParamsBase)
        .other          _Z25selective_scan_fwd_kernelI32Selective_Scan_fwd_kernel_traitsILi32ELi4ELi1ELb0ELb0ELb1ELb0EN3c108BFloat16ENS1_7complexIfEEEEv13SSMParamsBase,@"STO_CUDA_ENTRY STV_DEFAULT"
_Z25selective_scan_fwd_kernelI32Selective_Scan_fwd_kernel_traitsILi32ELi4ELi1ELb0ELb0ELb1ELb0EN3c108BFloat16ENS1_7complexIfEEEEv13SSMParamsBase:
.text._Z25selective_scan_fwd_kernelI32Selective_Scan_fwd_kernel_traitsILi32ELi4ELi1ELb0ELb0ELb1ELb0EN3c108BFloat16ENS1_7complexIfEEEEv13SSMParamsBase:
[----:B------:R-:W-:Y:S08]  /*0000*/  LDC R1, c[0x0][0x37c] ;  /* 0x0000df00ff017b82 */ /* 0x000ff00000000800 */
[----:B------:R-:W0:Y:S01]  /*0010*/  LDC R11, c[0x0][0x398] ;  /* 0x0000e600ff0b7b82 */ /* 0x000e220000000800 */
[----:B------:R-:W1:Y:S01]  /*0020*/  S2R R60, SR_CTAID.Y ;  /* 0x00000000003c7919 */ /* 0x000e620000002600 */
[----:B------:R-:W2:Y:S01]  /*0030*/  LDCU.64 UR16, c[0x0][0x358] ;  /* 0x00006b00ff1077ac */ /* 0x000ea20008000a00 */
[----:B------:R-:W-:Y:S01]  /*0040*/  CS2R R58, SRZ ;  /* 0x00000000003a7805 */ /* 0x000fe2000001ff00 */
[----:B------:R-:W3:Y:S04]  /*0050*/  LDCU.128 UR12, c[0x0][0x400] ;  /* 0x00008000ff0c77ac */ /* 0x000ee80008000c00 */
[----:B------:R-:W4:Y:S01]  /*0060*/  LDC.64 R2, c[0x0][0x458] ;  /* 0x00011600ff027b82 */ /* 0x000f220000000a00 */
[----:B------:R-:W2:Y:S07]  /*0070*/  LDCU.128 UR8, c[0x0][0x3f0] ;  /* 0x00007e00ff0877ac */ /* 0x000eae0008000c00 */
[----:B------:R-:W3:Y:S01]  /*0080*/  LDC.64 R4, c[0x0][0x470] ;  /* 0x00011c00ff047b82 */ /* 0x000ee20000000a00 */
[----:B0-----:R-:W-:-:S07]  /*0090*/  IABS R9, R11 ;  /* 0x0000000b00097213 */ /* 0x001fce0000000000 */
[----:B------:R-:W0:Y:S01]  /*00a0*/  S2UR UR18, SR_CTAID.X ;  /* 0x00000000001279c3 */ /* 0x000e220000002500 */
[----:B------:R-:W2:Y:S01]  /*00b0*/  I2F.RP R0, R9 ;  /* 0x0000000900007306 */ /* 0x000ea20000209400 */
[----:B----4-:R-:W-:-:S06]  /*00c0*/  ISETP.NE.U32.AND P0, PT, R2, RZ, PT ;  /* 0x000000ff0200720c */ /* 0x010fcc0003f05070 */
[----:B------:R-:W4:Y:S01]  /*00d0*/  LDC R15, c[0x0][0x394] ;  /* 0x0000e500ff0f7b82 */ /* 0x000f220000000800 */
[----:B------:R-:W-:Y:S02]  /*00e0*/  ISETP.NE.AND.EX P0, PT, R3, RZ, PT, P0 ;  /* 0x000000ff0300720c */ /* 0x000fe40003f05300 */
[----:B---3--:R-:W-:-:S05]  /*00f0*/  ISETP.NE.U32.AND P1, PT, R4, RZ, PT ;  /* 0x000000ff0400720c */ /* 0x008fca0003f25070 */
[----:B------:R-:W3:Y:S01]  /*0100*/  LDC R13, c[0x0][0x384] ;  /* 0x0000e100ff0d7b82 */ /* 0x000ee20000000800 */
[----:B--2---:R-:W2:Y:S01]  /*0110*/  MUFU.RCP R0, R0 ;  /* 0x0000000000007308 */ /* 0x004ea20000001000 */
[----:B------:R-:W-:-:S04]  /*0120*/  ISETP.NE.AND.EX P1, PT, R5, RZ, PT, P1 ;  /* 0x000000ff0500720c */ /* 0x000fc80003f25310 */
[C---:B-1----:R-:W-:Y:S02]  /*0130*/  @P0 LEA R2, P2, R60.reuse, R2, 0x2 ;  /* 0x000000023c020211 */ /* 0x042fe400078410ff */
[----:B------:R-:W1:Y:S02]  /*0140*/  LDC.64 R46, c[0x0][0x460] ;  /* 0x00011800ff2e7b82 */ /* 0x000e640000000a00 */
[----:B------:R-:W-:Y:S01]  /*0150*/  @P0 LEA.HI.X R3, R60, R3, RZ, 0x2, P2 ;  /* 0x000000033c030211 */ /* 0x000fe200010f14ff */
[----:B0-----:R-:W-:Y:S02]  /*0160*/  UIMAD.WIDE.U32 UR6, UR18, UR12, URZ ;  /* 0x0000000c120672a5 */ /* 0x001fe4000f8e00ff */
[----:B------:R-:W-:-:S03]  /*0170*/  UIMAD.WIDE.U32 UR4, UR18, UR8, URZ ;  /* 0x00000008120472a5 */ /* 0x000fc6000f8e00ff */
[----:B------:R-:W0:Y:S01]  /*0180*/  LDC.64 R44, c[0x0][0x468] ;  /* 0x00011a00ff2c7b82 */ /* 0x000e220000000a00 */
[----:B------:R4:W5:Y:S01]  /*0190*/  @P0 LDG.E R59, desc[UR16][R2.64] ;  /* 0x00000010023b0981 */ /* 0x000962000c1e1900 */
[----:B--2---:R-:W-:-:S06]  /*01a0*/  IADD3 R6, PT, PT, R0, 0xffffffe, RZ ;  /* 0x0ffffffe00067810 */ /* 0x004fcc0007ffe0ff */
[----:B------:R-:W2:Y:S01]  /*01b0*/  LDC.64 R26, c[0x0][0x3e8] ;  /* 0x0000fa00ff1a7b82 */ /* 0x000ea20000000a00 */
[----:B------:R4:W3:Y:S02]  /*01c0*/  F2I.FTZ.U32.TRUNC.NTZ R7, R6 ;  /* 0x0000000600077305 */ /* 0x0008e4000021f000 */
[----:B----4-:R-:W-:Y:S02]  /*01d0*/  ISETP.GE.AND P4, PT, R15, 0x1, PT ;  /* 0x000000010f00780c */ /* 0x010fe40003f86270 */
[C---:B------:R-:W-:Y:S02]  /*01e0*/  @P1 LEA R4, P3, R60.reuse, R4, 0x2 ;  /* 0x000000043c041211 */ /* 0x040fe400078610ff */
[----:B------:R-:W-:Y:S01]  /*01f0*/  IABS R0, R60 ;  /* 0x0000003c00007213 */ /* 0x000fe20000000000 */
[----:B------:R-:W-:Y:S01]  /*0200*/  UIMAD UR8, UR18, UR13, UR7 ;  /* 0x0000000d120872a4 */ /* 0x000fe2000f8e0207 */
[----:B------:R-:W-:Y:S01]  /*0210*/  @P1 LEA.HI.X R5, R60, R5, RZ, 0x2, P3 ;  /* 0x000000053c051211 */ /* 0x000fe200018f14ff */
[----:B------:R-:W4:Y:S01]  /*0220*/  LDCU.64 UR12, c[0x0][0x3d0] ;  /* 0x00007a00ff0c77ac */ /* 0x000f220008000a00 */
[----:B------:R-:W-:Y:S01]  /*0230*/  HFMA2 R6, -RZ, RZ, 0, 0 ;  /* 0x00000000ff067431 */ /* 0x000fe200000001ff */
[----:B------:R-:W-:-:S02]  /*0240*/  UIMAD UR9, UR18, UR9, UR5 ;  /* 0x00000009120972a4 */ /* 0x000fc4000f8e0205 */
[----:B------:R1:W5:Y:S01]  /*0250*/  @P1 LDG.E R58, desc[UR16][R4.64] ;  /* 0x00000010043a1981 */ /* 0x000362000c1e1900 */
[----:B---3--:R-:W-:-:S05]  /*0260*/  IADD3 R8, PT, PT, RZ, -R7, RZ ;  /* 0x80000007ff087210 */ /* 0x008fca0007ffe0ff */
[----:B------:R-:W-:-:S04]  /*0270*/  IMAD R3, R8, R9, RZ ;  /* 0x0000000908037224 */ /* 0x000fc800078e02ff */
[----:B------:R-:W-:-:S06]  /*0280*/  IMAD.HI.U32 R7, R7, R3, R6 ;  /* 0x0000000307077227 */ /* 0x000fcc00078e0006 */
[----:B------:R-:W-:-:S05]  /*0290*/  IMAD.HI.U32 R7, R7, R0, RZ ;  /* 0x0000000007077227 */ /* 0x000fca00078e00ff */
[----:B------:R-:W-:-:S05]  /*02a0*/  IADD3 R2, PT, PT, -R7, RZ, RZ ;  /* 0x000000ff07027210 */ /* 0x000fca0007ffe1ff */
[----:B------:R-:W-:-:S05]  /*02b0*/  IMAD R0, R9, R2, R0 ;  /* 0x0000000209007224 */ /* 0x000fca00078e0200 */
[----:B------:R-:W-:-:S13]  /*02c0*/  ISETP.GT.U32.AND P2, PT, R9, R0, PT ;  /* 0x000000000900720c */ /* 0x000fda0003f44070 */
[----:B------:R-:W-:-:S04]  /*02d0*/  @!P2 IADD3 R0, PT, PT, R0, -R9, RZ ;  /* 0x800000090000a210 */ /* 0x000fc80007ffe0ff */
[----:B------:R-:W-:Y:S02]  /*02e0*/  ISETP.GE.U32.AND P0, PT, R0, R9, PT ;  /* 0x000000090000720c */ /* 0x000fe40003f06070 */
[----:B------:R-:W3:Y:S01]  /*02f0*/  LDC.64 R8, c[0x0][0x450] ;  /* 0x00011400ff087b82 */ /* 0x000ee20000000a00 */
[----:B------:R-:W-:Y:S02]  /*0300*/  MOV R2, UR4 ;  /* 0x0000000400027c02 */ /* 0x000fe40008000f00 */
[----:B------:R-:W-:Y:S01]  /*0310*/  MOV R3, UR5 ;  /* 0x0000000500037c02 */ /* 0x000fe20008000f00 */
[----:B------:R-:W-:Y:S01]  /*0320*/  IMAD.U32 R3, RZ, RZ, UR9 ;  /* 0x00000009ff037e24 */ /* 0x000fe2000f8e00ff */
[----:B-1----:R-:W-:Y:S01]  /*0330*/  MOV R5, UR7 ;  /* 0x0000000700057c02 */ /* 0x002fe20008000f00 */
[----:B----4-:R-:W-:Y:S01]  /*0340*/  UIMAD.WIDE.U32 UR4, UR18, UR12, URZ ;  /* 0x0000000c120472a5 */ /* 0x010fe2000f8e00ff */
[----:B------:R-:W-:Y:S02]  /*0350*/  LOP3.LUT R6, R60, R11, RZ, 0x3c, !PT ;  /* 0x0000000b3c067212 */ /* 0x000fe400078e3cff */
[----:B------:R-:W-:-:S02]  /*0360*/  MOV R4, UR6 ;  /* 0x0000000600047c02 */ /* 0x000fc40008000f00 */
[----:B------:R-:W-:Y:S02]  /*0370*/  MOV R5, UR8 ;  /* 0x0000000800057c02 */ /* 0x000fe40008000f00 */
[----:B------:R-:W-:Y:S02]  /*0380*/  ISETP.GE.AND P3, PT, R6, RZ, PT ;  /* 0x000000ff0600720c */ /* 0x000fe40003f66270 */
[----:B------:R-:W-:Y:S02]  /*0390*/  ISETP.NE.AND P1, PT, R11, RZ, PT ;  /* 0x000000ff0b00720c */ /* 0x000fe40003f25270 */
[----:B------:R-:W-:Y:S01]  /*03a0*/  @!P2 IADD3 R7, PT, PT, R7, 0x1, RZ ;  /* 0x000000010707a810 */ /* 0x000fe20007ffe0ff */
[----:B0-2---:R-:W-:Y:S10]  /*03b0*/  @!P4 EXIT ;  /* 0x000000000000c94d */ /* 0x005ff40003800000 */
[----:B------:R-:W0:Y:S01]  /*03c0*/  S2R R57, SR_TID.X ;  /* 0x0000000000397919 */ /* 0x000e220000002100 */
[----:B------:R-:W-:Y:S01]  /*03d0*/  @P0 IADD3 R7, PT, PT, R7, 0x1, RZ ;  /* 0x0000000107070810 */ /* 0x000fe20007ffe0ff */
[----:B------:R-:W1:Y:S01]  /*03e0*/  LDCU.64 UR20, c[0x0][0x3a0] ;  /* 0x00007400ff1477ac */ /* 0x000e620008000a00 */
[C---:B------:R-:W-:Y:S01]  /*03f0*/  IMAD.WIDE.U32 R2, R60.reuse, UR10, R2 ;  /* 0x0000000a3c027c25 */ /* 0x040fe2000f8e0002 */
[----:B------:R-:W2:Y:S01]  /*0400*/  LDC.64 R16, c[0x0][0x448] ;  /* 0x00011200ff107b82 */ /* 0x000ea20000000a00 */
[----:B------:R-:W-:Y:S01]  /*0410*/  @!P3 IADD3 R7, PT, PT, -R7, RZ, RZ ;  /* 0x000000ff0707b210 */ /* 0x000fe20007ffe1ff */
[----:B------:R-:W4:Y:S01]  /*0420*/  LDCU UR6, c[0x0][0x38c] ;  /* 0x00007180ff0677ac */ /* 0x000f220008000800 */
[----:B------:R-:W-:Y:S01]  /*0430*/  @!P1 LOP3.LUT R7, RZ, R11, RZ, 0x33, !PT ;  /* 0x0000000bff079212 */ /* 0x000fe200078e33ff */
[----:B------:R-:W-:Y:S01]  /*0440*/  IMAD R41, R60, UR11, R3 ;  /* 0x0000000b3c297c24 */ /* 0x000fe2000f8e0203 */
[----:B------:R-:W-:Y:S01]  /*0450*/  LEA R46, P0, R2, R46, 0x1 ;  /* 0x0000002e022e7211 */ /* 0x000fe200078008ff */
[C---:B------:R-:W-:Y:S01]  /*0460*/  IMAD.WIDE.U32 R4, R60.reuse, UR14, R4 ;  /* 0x0000000e3c047c25 */ /* 0x040fe2000f8e0004 */
[----:B------:R-:W-:Y:S01]  /*0470*/  SHF.R.S32.HI R3, RZ, 0x1f, R7 ;  /* 0x0000001fff037819 */ /* 0x000fe20000011407 */
[----:B------:R-:W2:Y:S01]  /*0480*/  LDC.64 R18, c[0x0][0x440] ;  /* 0x00011000ff127b82 */ /* 0x000ea20000000a00 */
[----:B------:R-:W3:Y:S01]  /*0490*/  LDCU.64 UR8, c[0x0][0x3b8] ;  /* 0x00007700ff0877ac */ /* 0x000ee20008000a00 */
[----:B------:R-:W-:Y:S01]  /*04a0*/  IMAD R40, R60, UR15, R5 ;  /* 0x0000000f3c287c24 */ /* 0x000fe2000f8e0205 */
[----:B------:R-:W-:Y:S01]  /*04b0*/  LEA R44, P1, R4, R44, 0x1 ;  /* 0x0000002c042c7211 */ /* 0x000fe200078208ff */
[----:B------:R-:W-:Y:S01]  /*04c0*/  IMAD R0, R3, R26, RZ ;  /* 0x0000001a03007224 */ /* 0x000fe200078e02ff */
[----:B------:R-:W-:Y:S01]  /*04d0*/  UIMAD UR5, UR18, UR13, UR5 ;  /* 0x0000000d120572a4 */ /* 0x000fe2000f8e0205 */
[----:B------:R-:W-:Y:S01]  /*04e0*/  LEA.HI.X R41, R2, R47, R41, 0x1, P0 ;  /* 0x0000002f02297211 */ /* 0x000fe200000f0c29 */
[----:B------:R-:W-:Y:S01]  /*04f0*/  IMAD.MOV.U32 R48, RZ, RZ, RZ ;  /* 0x000000ffff307224 */ /* 0x000fe200078e00ff */
[----:B------:R-:W-:Y:S01]  /*0500*/  LEA.HI.X R40, R4, R45, R40, 0x1, P1 ;  /* 0x0000002d04287211 */ /* 0x000fe200008f0c28 */
[----:B------:R-:W-:-:S02]  /*0510*/  IMAD R27, R7, R27, R0 ;  /* 0x0000001b071b7224 */ /* 0x000fc400078e0200 */
[----:B------:R-:W-:Y:S02]  /*0520*/  IMAD R0, R13, UR18, R60 ;  /* 0x000000120d007c24 */ /* 0x000fe4000f8e023c */
[----:B-1----:R-:W-:-:S04]  /*0530*/  IMAD.WIDE.U32 R52, R60, UR20, RZ ;  /* 0x000000143c347c25 */ /* 0x002fc8000f8e00ff */
[----:B------:R-:W-:Y:S02]  /*0540*/  IMAD R0, R0, R15, RZ ;  /* 0x0000000f00007224 */ /* 0x000fe400078e02ff */
[----:B------:R-:W-:Y:S01]  /*0550*/  IMAD R4, R60, UR21, R53 ;  /* 0x000000153c047c24 */ /* 0x000fe2000f8e0235 */
[C---:B0-----:R-:W-:Y:S01]  /*0560*/  SHF.L.U32 R53, R57.reuse, 0x2, RZ ;  /* 0x0000000239357819 */ /* 0x041fe200000006ff */
[----:B----4-:R-:W-:Y:S01]  /*0570*/  IMAD R50, R0, UR6, RZ ;  /* 0x0000000600327c24 */ /* 0x010fe2000f8e02ff */
[----:B------:R-:W-:Y:S01]  /*0580*/  SHF.L.U32 R0, R57, 0x3, RZ ;  /* 0x0000000339007819 */ /* 0x000fe200000006ff */
[----:B------:R-:W-:Y:S01]  /*0590*/  IMAD.WIDE.U32 R2, R7, R26, UR4 ;  /* 0x0000000407027e25 */ /* 0x000fe2000f8e001a */
[----:B------:R-:W-:Y:S02]  /*05a0*/  LOP3.LUT R38, R53, 0xf80, RZ, 0xc0, !PT ;  /* 0x00000f8035267812 */ /* 0x000fe400078ec0ff */
[----:B------:R-:W-:Y:S01]  /*05b0*/  LOP3.LUT R0, R0, 0x1f00, RZ, 0xc0, !PT ;  /* 0x00001f0000007812 */ /* 0x000fe200078ec0ff */
[----:B---3--:R-:W-:Y:S01]  /*05c0*/  IMAD.WIDE.U32 R54, R60, UR8, RZ ;  /* 0x000000083c367c25 */ /* 0x008fe2000f8e00ff */
[----:B------:R-:W-:Y:S01]  /*05d0*/  LOP3.LUT R49, R38, 0x1f, R57, 0xf8, !PT ;  /* 0x0000001f26317812 */ /* 0x000fe200078ef839 */
[----:B------:R-:W0:Y:S01]  /*05e0*/  LDCU.U8 UR8, c[0x0][0x39e] ;  /* 0x000073c0ff0877ac */ /* 0x000e220008000000 */
[----:B------:R-:W-:Y:S01]  /*05f0*/  LEA R29, P0, R2, R8, 0x1 ;  /* 0x00000008021d7211 */ /* 0x000fe200078008ff */
[----:B------:R-:W-:Y:S01]  /*0600*/  IMAD R5, R60, UR9, R55 ;  /* 0x000000093c057c24 */ /* 0x000fe2000f8e0237 */
[----:B------:R-:W-:-:S02]  /*0610*/  IADD3 R27, PT, PT, R3, R27, RZ ;  /* 0x0000001b031b7210 */ /* 0x000fc40007ffe0ff */
[----:B------:R-:W-:Y:S02]  /*0620*/  LOP3.LUT R42, R0, 0x1f, R57, 0xf8, !PT ;  /* 0x0000001f002a7812 */ /* 0x000fe400078ef839 */
[----:B------:R-:W-:Y:S02]  /*0630*/  LOP3.LUT R43, R49, 0x20, RZ, 0xfc, !PT ;  /* 0x00000020312b7812 */ /* 0x000fe400078efcff */
[----:B------:R-:W-:Y:S01]  /*0640*/  LEA.HI.X R27, R2, R9, R27, 0x1, P0 ;  /* 0x00000009021b7211 */ /* 0x000fe200000f0c1b */
[----:B------:R-:W-:Y:S01]  /*0650*/  IMAD.WIDE.U32 R2, R42, 0x2, RZ ;  /* 0x000000022a027825 */ /* 0x000fe200078e00ff */
[----:B------:R-:W-:Y:S02]  /*0660*/  IADD3 R38, PT, PT, R38, R43, RZ ;  /* 0x0000002b26267210 */ /* 0x000fe40007ffe0ff */
[----:B--2---:R-:W-:Y:S02]  /*0670*/  LEA R56, P1, R54, R16, 0x3 ;  /* 0x0000001036387211 */ /* 0x004fe400078218ff */
[----:B------:R-:W-:Y:S01]  /*0680*/  LEA R55, P2, R52, R18, 0x3 ;  /* 0x0000001234377211 */ /* 0x000fe200078418ff */
[----:B------:R-:W-:Y:S01]  /*0690*/  VIADD R31, R38, 0xa0 ;  /* 0x000000a0261f7836 */ /* 0x000fe20000000000 */
[----:B------:R-:W-:-:S02]  /*06a0*/  LEA.HI.X R54, R54, R17, R5, 0x3, P1 ;  /* 0x0000001136367211 */ /* 0x000fc400008f1c05 */
[----:B------:R-:W-:Y:S02]  /*06b0*/  LEA.HI.X R52, R52, R19, R4, 0x3, P2 ;  /* 0x0000001334347211 */ /* 0x000fe400010f1c04 */
[C---:B------:R-:W-:Y:S02]  /*06c0*/  IADD3 R51, PT, PT, R53.reuse, 0x1, RZ ;  /* 0x0000000135337810 */ /* 0x040fe40007ffe0ff */
[C---:B------:R-:W-:Y:S02]  /*06d0*/  IADD3 R47, PT, PT, R53.reuse, 0x2, RZ ;  /* 0x00000002352f7810 */ /* 0x040fe40007ffe0ff */
[----:B------:R-:W-:Y:S02]  /*06e0*/  IADD3 R45, PT, PT, R53, 0x3, RZ ;  /* 0x00000003352d7810 */ /* 0x000fe40007ffe0ff */
[C---:B------:R-:W-:Y:S02]  /*06f0*/  LOP3.LUT R39, R49.reuse, 0x40, RZ, 0xfc, !PT ;  /* 0x0000004031277812 */ /* 0x040fe400078efcff */
[----:B------:R-:W-:-:S02]  /*0700*/  LOP3.LUT R37, R49, 0x60, RZ, 0xfc, !PT ;  /* 0x0000006031257812 */ /* 0x000fc400078efcff */
[----:B------:R-:W-:Y:S02]  /*0710*/  LOP3.LUT R36, R2, 0x100, RZ, 0xfc, !PT ;  /* 0x0000010002247812 */ /* 0x000fe400078efcff */
[C---:B------:R-:W-:Y:S02]  /*0720*/  IADD3 R35, PT, PT, R38.reuse, 0x20, RZ ;  /* 0x0000002026237810 */ /* 0x040fe40007ffe0ff */
[C---:B------:R-:W-:Y:S02]  /*0730*/  IADD3 R34, PT, PT, R38.reuse, 0x40, RZ ;  /* 0x0000004026227810 */ /* 0x040fe40007ffe0ff */
[C---:B------:R-:W-:Y:S02]  /*0740*/  IADD3 R33, PT, PT, R38.reuse, 0x60, RZ ;  /* 0x0000006026217810 */ /* 0x040fe40007ffe0ff */
[C---:B------:R-:W-:Y:S02]  /*0750*/  IADD3 R32, PT, PT, R38.reuse, 0x80, RZ ;  /* 0x0000008026207810 */ /* 0x040fe40007ffe0ff */
[----:B0-----:R-:W-:-:S07]  /*0760*/  IADD3 R30, PT, PT, R38, 0xc0, RZ ;  /* 0x000000c0261e7810 */ /* 0x001fce0007ffe0ff */
.L_x_2320:
[----:B------:R-:W0:Y:S01]  /*0770*/  LDC R71, c[0x0][0x388] ;  /* 0x0000e200ff477b82 */ /* 0x000e220000000800 */
[----:B------:R-:W-:Y:S02]  /*0780*/  SHF.L.U32 R28, R48, 0x7, RZ ;  /* 0x00000007301c7819 */ /* 0x000fe400000006ff */
[----:B------:R-:W-:Y:S02]  /*0790*/  SHF.L.U32 R7, R49, 0x1, RZ ;  /* 0x0000000131077819 */ /* 0x000fe400000006ff */
[----:B------:R-:W-:Y:S02]  /*07a0*/  PRMT R9, RZ, 0x7610, R9 ;  /* 0x00007610ff097816 */ /* 0x000fe40000000009 */
[----:B------:R-:W-:Y:S02]  /*07b0*/  IADD3 R4, P4, PT, R7, R46, RZ ;  /* 0x0000002e07047210 */ /* 0x000fe40007f9e0ff */
[----:B------:R-:W-:Y:S02]  /*07c0*/  PRMT R11, RZ, 0x7610, R11 ;  /* 0x00007610ff0b7816 */ /* 0x000fe4000000000b */
[----:B------:R-:W-:-:S02]  /*07d0*/  PRMT R13, RZ, 0x7610, R13 ;  /* 0x00007610ff0d7816 */ /* 0x000fc4000000000d */
[----:B------:R-:W-:Y:S01]  /*07e0*/  PRMT R15, RZ, 0x7610, R15 ;  /* 0x00007610ff0f7816 */ /* 0x000fe2000000000f */
[----:B------:R-:W-:Y:S01]  /*07f0*/  BAR.SYNC.DEFER_BLOCKING 0x0 ;  /* 0x0000000000007b1d */ /* 0x000fe20000010000 */
[----:B------:R-:W-:-:S07]  /*0800*/  IADD3.X R5, PT, PT, RZ, R41, RZ, P4, !PT ;  /* 0x00000029ff057210 */ /* 0x000fce00027fe4ff */
[----:B------:R-:W1:Y:S01]  /*0810*/  S2UR UR5, SR_CgaCtaId ;  /* 0x00000000000579c3 */ /* 0x000e620000008800 */
[----:B0-----:R-:W-:-:S04]  /*0820*/  IADD3 R26, PT, PT, -R28, R71, RZ ;  /* 0x000000471c1a7210 */ /* 0x001fc80007ffe1ff */
[-C--:B------:R-:W-:Y:S01]  /*0830*/  ISETP.GE.AND P0, PT, R49, R26.reuse, PT ;  /* 0x0000001a3100720c */ /* 0x080fe20003f06270 */
[----:B------:R-:W0:Y:S01]  /*0840*/  S2R R25, SR_LANEID ;  /* 0x0000000000197919 */ /* 0x000e220000000000 */
[-C--:B------:R-:W-:Y:S01]  /*0850*/  ISETP.GE.AND P1, PT, R43, R26.reuse, PT ;  /* 0x0000001a2b00720c */ /* 0x080fe20003f26270 */
[----:B------:R-:W-:Y:S01]  /*0860*/  UMOV UR4, 0x400 ;  /* 0x0000040000047882 */ /* 0x000fe20000000000 */
[-C--:B------:R-:W-:Y:S01]  /*0870*/  ISETP.GE.AND P2, PT, R39, R26.reuse, PT ;  /* 0x0000001a2700720c */ /* 0x080fe20003f46270 */
[----:B------:R-:W2:Y:S01]  /*0880*/  LDC R67, c[0x0][0x38c] ;  /* 0x0000e300ff437b82 */ /* 0x000ea20000000800 */
[----:B------:R-:W-:-:S07]  /*0890*/  ISETP.GE.AND P3, PT, R37, R26, PT ;  /* 0x0000001a2500720c */ /* 0x000fce0003f66270 */
[----:B------:R-:W3:Y:S04]  /*08a0*/  @!P0 LDG.E.U16 R9, desc[UR16][R4.64] ;  /* 0x0000001004098981 */ /* 0x000ee8000c1e1500 */
[----:B------:R-:W4:Y:S04]  /*08b0*/  @!P1 LDG.E.U16 R11, desc[UR16][R4.64+0x40] ;  /* 0x00004010040b9981 */ /* 0x000f28000c1e1500 */
[----:B------:R-:W2:Y:S04]  /*08c0*/  @!P2 LDG.E.U16 R13, desc[UR16][R4.64+0x80] ;  /* 0x00008010040da981 */ /* 0x000ea8000c1e1500 */
[----:B------:R-:W2:Y:S01]  /*08d0*/  @!P3 LDG.E.U16 R15, desc[UR16][R4.64+0xc0] ;  /* 0x0000c010040fb981 */ /* 0x000ea2000c1e1500 */
[----:B-1----:R-:W-:Y:S01]  /*08e0*/  ULEA UR5, UR5, UR4, 0x18 ;  /* 0x0000000405057291 */ /* 0x002fe2000f8ec0ff */
[----:B------:R-:W-:-:S02]  /*08f0*/  IADD3 R6, P4, PT, R7, R44, RZ ;  /* 0x0000002c07067210 */ /* 0x000fc40007f9e0ff */
[----:B------:R-:W-:Y:S02]  /*0900*/  PRMT R17, RZ, 0x7610, R17 ;  /* 0x00007610ff117816 */ /* 0x000fe40000000011 */
[----:B------:R-:W-:Y:S02]  /*0910*/  PRMT R19, RZ, 0x7610, R19 ;  /* 0x00007610ff137816 */ /* 0x000fe40000000013 */
[C---:B0-----:R-:W-:Y:S02]  /*0920*/  LEA R24, R25.reuse, UR5, 0x1 ;  /* 0x0000000519187c11 */ /* 0x041fe4000f8e08ff */
[----:B------:R-:W-:Y:S02]  /*0930*/  SHF.L.U32 R0, R25, 0x3, RZ ;  /* 0x0000000319007819 */ /* 0x000fe400000006ff */
[----:B------:R-:W-:Y:S02]  /*0940*/  PRMT R21, RZ, 0x7610, R21 ;  /* 0x00007610ff157816 */ /* 0x000fe40000000015 */
[----:B------:R-:W-:-:S02]  /*0950*/  PRMT R23, RZ, 0x7610, R23 ;  /* 0x00007610ff177816 */ /* 0x000fc40000000017 */
[----:B------:R-:W-:Y:S01]  /*0960*/  IADD3.X R7, PT, PT, RZ, R40, RZ, P4, !PT ;  /* 0x00000028ff077210 */ /* 0x000fe200027fe4ff */
[----:B---3--:R-:W-:Y:S04]  /*0970*/  STS.U16 [R24], R9 ;  /* 0x0000000918007388 */ /* 0x008fe80000000400 */
[----:B----4-:R-:W-:Y:S04]  /*0980*/  STS.U16 [R24+0x40], R11 ;  /* 0x0000400b18007388 */ /* 0x010fe80000000400 */
[----:B--2---:R-:W-:Y:S04]  /*0990*/  STS.U16 [R24+0x80], R13 ;  /* 0x0000800d18007388 */ /* 0x004fe80000000400 */
[----:B------:R-:W-:Y:S01]  /*09a0*/  STS.U16 [R24+0xc0], R15 ;  /* 0x0000c00f18007388 */ /* 0x000fe20000000400 */
[----:B------:R-:W-:-:S03]  /*09b0*/  NOP ;  /* 0x0000000000007918 */ /* 0x000fc60000000000 */
[----:B------:R-:W-:Y:S01]  /*09c0*/  LDS.64 R4, [R0+UR5] ;  /* 0x0000000500047984 */ /* 0x000fe20008000a00 */
        /* <DEDUP_REMOVED lines=11> */
[----:B------:R-:W0:Y:S02]  /*0a80*/  LDS.64 R12, [R0+UR5] ;  /* 0x00000005000c7984 */ /* 0x000e240008000a00 */
[C---:B0-----:R-:W-:Y:S01]  /*0a90*/  SHF.L.U32 R9, R12.reuse, 0x10, RZ ;  /* 0x000000100c097819 */ /* 0x041fe200000006ff */
[C---:B------:R-:W-:Y:S01]  /*0aa0*/  IMAD.U32 R11, R13.reuse, 0x10000, RZ ;  /* 0x000100000d0b7824 */ /* 0x040fe200078e00ff */
[----:B------:R-:W-:Y:S02]  /*0ab0*/  PRMT R8, R12, 0x7632, R8 ;  /* 0x000076320c087816 */ /* 0x000fe40000000008 */
[----:B------:R-:W-:Y:S01]  /*0ac0*/  PRMT R10, R13, 0x7632, R10 ;  /* 0x000076320d0a7816 */ /* 0x000fe2000000000a */
[--C-:B-----5:R-:W-:Y:S01]  /*0ad0*/  FADD.FTZ R62, R9, R58.reuse ;  /* 0x0000003a093e7221 */ /* 0x120fe20000010000 */
[----:B------:R-:W-:Y:S01]  /*0ae0*/  SHF.L.U32 R7, R8, 0x10, RZ ;  /* 0x0000001008077819 */ /* 0x000fe200000006ff */
[----:B------:R-:W-:Y:S01]  /*0af0*/  FADD.FTZ R64, R11, R58 ;  /* 0x0000003a0b407221 */ /* 0x000fe20000010000 */
[----:B------:R-:W-:-:S02]  /*0b00*/  SHF.L.U32 R13, R10, 0x10, RZ ;  /* 0x000000100a0d7819 */ /* 0x000fc400000006ff */
[----:B------:R-:W-:Y:S01]  /*0b10*/  FSETP.GTU.FTZ.AND P0, PT, R62, 20, PT ;  /* 0x41a000003e00780b */ /* 0x000fe20003f1c000 */
[--C-:B------:R-:W-:Y:S01]  /*0b20*/  FADD.FTZ R66, R7, R58.reuse ;  /* 0x0000003a07427221 */ /* 0x100fe20000010000 */
[----:B------:R-:W-:Y:S01]  /*0b30*/  FSETP.GTU.FTZ.AND P1, PT, R64, 20, PT ;  /* 0x41a000004000780b */ /* 0x000fe20003f3c000 */
[----:B------:R-:W-:Y:S01]  /*0b40*/  FADD.FTZ R68, R13, R58 ;  /* 0x0000003a0d447221 */ /* 0x000fe20000010000 */
[----:B------:R-:W-:Y:S02]  /*0b50*/  ISETP.EQ.OR P3, PT, RZ, UR8, P0 ;  /* 0x00000008ff007c0c */ /* 0x000fe40008762670 */
[----:B------:R-:W-:Y:S02]  /*0b60*/  FSETP.GTU.FTZ.AND P2, PT, R66, 20, PT ;  /* 0x41a000004200780b */ /* 0x000fe40003f5c000 */
[----:B------:R-:W-:Y:S02]  /*0b70*/  FSETP.GTU.FTZ.AND P4, PT, R68, 20, PT ;  /* 0x41a000004400780b */ /* 0x000fe40003f9c000 */
[----:B------:R-:W-:-:S02]  /*0b80*/  ISETP.EQ.OR P0, PT, RZ, UR8, P1 ;  /* 0x00000008ff007c0c */ /* 0x000fc40008f02670 */
[----:B------:R-:W-:Y:S02]  /*0b90*/  ISETP.EQ.OR P2, PT, RZ, UR8, P2 ;  /* 0x00000008ff007c0c */ /* 0x000fe40009742670 */
[----:B------:R-:W-:-:S03]  /*0ba0*/  ISETP.EQ.OR P1, PT, RZ, UR8, P4 ;  /* 0x00000008ff007c0c */ /* 0x000fc6000a722670 */
        /* <DEDUP_REMOVED lines=31> */
.L_x_2309:
[----:B------:R-:W-:Y:S05]  /*0da0*/  BSYNC.RECONVERGENT B0 ;  /* 0x0000000000007941 */ /* 0x000fea0003800200 */
.L_x_2308:
        /* <DEDUP_REMOVED lines=32> */
.L_x_2311:
[----:B------:R-:W-:Y:S05]  /*0fb0*/  BSYNC.RECONVERGENT B0 ;  /* 0x0000000000007941 */ /* 0x000fea0003800200 */
.L_x_2310:
        /* <DEDUP_REMOVED lines=32> */
.L_x_2313:
[----:B------:R-:W-:Y:S05]  /*11c0*/  BSYNC.RECONVERGENT B0 ;  /* 0x0000000000007941 */ /* 0x000fea0003800200 */
.L_x_2312:
        /* <DEDUP_REMOVED lines=32> */
.L_x_2315:
[----:B------:R-:W-:Y:S05]  /*13d0*/  BSYNC.RECONVERGENT B0 ;  /* 0x0000000000007941 */ /* 0x000fea0003800200 */
.L_x_2314:
[----:B------:R-:W-:Y:S01]  /*13e0*/  BAR.SYNC.DEFER_BLOCKING 0x0 ;  /* 0x0000000000007b1d */ /* 0x000fe20000010000 */
[----:B------:R-:W-:Y:S01]  /*13f0*/  ISETP.GE.AND P0, PT, R67, 0x1, PT ;  /* 0x000000014300780c */ /* 0x000fe20003f06270 */
[----:B------:R-:W-:Y:S01]  /*1400*/  VIADD R61, R0, UR5 ;  /* 0x00000005003d7c36 */ /* 0x000fe20008000000 */
        /* <DEDUP_REMOVED lines=11> */
[----:B------:R-:W-:Y:S01]  /*14c0*/  IADD3 R13, PT, PT, R0, 0x5, RZ ;  /* 0x00000005000d7810 */ /* 0x000fe20007ffe0ff */
[----:B------:R-:W0:Y:S01]  /*14d0*/  LDC.64 R14, c[0x0][0x3c0] ;  /* 0x0000f000ff0e7b82 */ /* 0x000e220000000a00 */
[----:B------:R-:W-:Y:S01]  /*14e0*/  SHF.L.U32 R8, R48, 0x8, RZ ;  /* 0x0000000830087819 */ /* 0x000fe200000006ff */
[----:B------:R-:W-:Y:S01]  /*14f0*/  FMUL.FTZ R74, R5, R64 ;  /* 0x00000040054a7220 */ /* 0x000fe20000410000 */
[----:B------:R-:W-:Y:S01]  /*1500*/  LEA.HI.SX32 R87, R13, R0, 0x1b ;  /* 0x000000000d577211 */ /* 0x000fe200078fdaff */
[----:B------:R-:W-:Y:S01]  /*1510*/  VIADD R23, R0, 0x7 ;  /* 0x0000000700177836 */ /* 0x000fe20000000000 */
[----:B------:R-:W-:Y:S01]  /*1520*/  LEA R71, R71, -R8, 0x1 ;  /* 0x8000000847477211 */ /* 0x000fe200078e08ff */
[C---:B------:R-:W-:Y:S01]  /*1530*/  IMAD R67, R48.reuse, R67, RZ ;  /* 0x0000004330437224 */ /* 0x040fe200078e02ff */
[----:B------:R-:W-:Y:S01]  /*1540*/  ISETP.NE.AND P0, PT, R48, RZ, PT ;  /* 0x000000ff3000720c */ /* 0x000fe20003f05270 */
[----:B------:R-:W1:Y:S01]  /*1550*/  LDC.64 R16, c[0x0][0x3a8] ;  /* 0x0000ea00ff107b82 */ /* 0x000e620000000a00 */
[C---:B------:R-:W-:Y:S01]  /*1560*/  IADD3 R5, PT, PT, R0.reuse, 0x1, RZ ;  /* 0x0000000100057810 */ /* 0x040fe20007ffe0ff */
[----:B------:R-:W-:Y:S01]  /*1570*/  FMUL.FTZ R69, R69, R62 ;  /* 0x0000003e45457220 */ /* 0x000fe20000410000 */
[----:B------:R-:W-:Y:S01]  /*1580*/  IADD3 R7, PT, PT, R0, 0x2, RZ ;  /* 0x0000000200077810 */ /* 0x000fe20007ffe0ff */
[----:B------:R-:W-:Y:S01]  /*1590*/  FMUL.FTZ R73, R6, R66 ;  /* 0x0000004206497220 */ /* 0x000fe20000410000 */
[----:B------:R-:W-:Y:S01]  /*15a0*/  IADD3 R9, PT, PT, R0, 0x3, RZ ;  /* 0x0000000300097810 */ /* 0x000fe20007ffe0ff */
[----:B------:R-:W-:Y:S01]  /*15b0*/  FMUL.FTZ R75, R4, R68 ;  /* 0x00000044044b7220 */ /* 0x000fe20000410000 */
[C---:B------:R-:W-:Y:S01]  /*15c0*/  IADD3 R11, PT, PT, R0.reuse, 0x4, RZ ;  /* 0x00000004000b7810 */ /* 0x040fe20007ffe0ff */
[----:B------:R-:W2:Y:S01]  /*15d0*/  LDC.64 R18, c[0x0][0x3e0] ;  /* 0x0000f800ff127b82 */ /* 0x000ea20000000a00 */
[----:B------:R-:W-:Y:S01]  /*15e0*/  IADD3 R21, PT, PT, R0, 0x6, RZ ;  /* 0x0000000600157810 */ /* 0x000fe20007ffe0ff */
[----:B------:R-:W-:Y:S01]  /*15f0*/  UMOV UR4, URZ ;  /* 0x000000ff00047c82 */ /* 0x000fe20008000000 */
[----:B------:R-:W-:Y:S01]  /*1600*/  IADD3 R83, P1, PT, R29, R36, RZ ;  /* 0x000000241d537210 */ /* 0x000fe20007f3e0ff */
[----:B------:R-:W3:Y:S01]  /*1610*/  LDCU UR9, c[0x0][0x38c] ;  /* 0x00007180ff0977ac */ /* 0x000ee20008000800 */
[----:B------:R-:W-:-:S02]  /*1620*/  ISETP.EQ.AND P0, PT, R57, RZ, P0 ;  /* 0x000000ff3900720c */ /* 0x000fc40000702270 */
[----:B------:R-:W-:Y:S01]  /*1630*/  ISETP.GE.AND P2, PT, R42, R71, PT ;  /* 0x000000472a00720c */ /* 0x000fe20003f46270 */
[----:B------:R-:W4:Y:S01]  /*1640*/  LDC.64 R12, c[0x0][0x480] ;  /* 0x00012000ff0c7b82 */ /* 0x000f220000000a00 */
[-C--:B------:R-:W-:Y:S01]  /*1650*/  LEA.HI.SX32 R5, R5, R0.reuse, 0x1b ;  /* 0x0000000005057211 */ /* 0x080fe200078fdaff */
[----:B------:R-:W-:Y:S01]  /*1660*/  UIADD3 UR7, UPT, UPT, UR5, 0x250, URZ ;  /* 0x0000025005077890 */ /* 0x000fe2000fffe0ff */
[-C--:B------:R-:W-:Y:S02]  /*1670*/  LEA.HI.SX32 R7, R7, R0.reuse, 0x1b ;  /* 0x0000000007077211 */ /* 0x080fe400078fdaff */
[-C--:B------:R-:W-:Y:S02]  /*1680*/  LEA.HI.SX32 R9, R9, R0.reuse, 0x1b ;  /* 0x0000000009097211 */ /* 0x080fe400078fdaff */
[-C--:B------:R-:W-:Y:S02]  /*1690*/  LEA.HI.SX32 R11, R11, R0.reuse, 0x1b ;  /* 0x000000000b0b7211 */ /* 0x080fe400078fdaff */
[----:B------:R-:W-:-:S02]  /*16a0*/  LEA.HI.SX32 R21, R21, R0, 0x1b ;  /* 0x0000000015157211 */ /* 0x000fc400078fdaff */
[-C--:B------:R-:W-:Y:S02]  /*16b0*/  LEA.HI.SX32 R23, R23, R0.reuse, 0x1b ;  /* 0x0000000017177211 */ /* 0x080fe400078fdaff */
[----:B------:R-:W-:Y:S02]  /*16c0*/  LEA.HI.SX32 R77, R0, R0, 0x1b ;  /* 0x00000000004d7211 */ /* 0x000fe400078fdaff */
[----:B------:R-:W-:Y:S02]  /*16d0*/  IADD3.X R76, PT, PT, R3, R27, RZ, P1, !PT ;  /* 0x0000001b034c7210 */ /* 0x000fe40000ffe4ff */
[----:B------:R-:W-:Y:S02]  /*16e0*/  P2R R104, PR, RZ, 0x1 ;  /* 0x00000001ff687803 */ /* 0x000fe40000000000 */
[----:B------:R-:W-:Y:S02]  /*16f0*/  P2R R105, PR, RZ, 0x4 ;  /* 0x00000004ff697803 */ /* 0x000fe40000000000 */
[----:B------:R-:W-:-:S02]  /*1700*/  MOV R81, R55 ;  /* 0x0000003700517202 */ /* 0x000fc40000000f00 */
[----:B------:R-:W-:Y:S02]  /*1710*/  MOV R80, R52 ;  /* 0x0000003400507202 */ /* 0x000fe40000000f00 */
[----:B------:R-:W-:Y:S02]  /*1720*/  MOV R79, R56 ;  /* 0x00000038004f7202 */ /* 0x000fe40000000f00 */
[----:B------:R-:W-:Y:S02]  /*1730*/  MOV R78, R54 ;  /* 0x00000036004e7202 */ /* 0x000fe40000000f00 */
[----:B------:R-:W-:Y:S02]  /*1740*/  LEA R77, R77, UR5, 0x1 ;  /* 0x000000054d4d7c11 */ /* 0x000fe4000f8e08ff */
[----:B0-----:R-:W-:Y:S02]  /*1750*/  SHF.L.U64.HI R15, R14, 0x3, R15 ;  /* 0x000000030e0f7819 */ /* 0x001fe4000001020f */
[----:B-1----:R-:W-:-:S02]  /*1760*/  SHF.L.U64.HI R17, R16, 0x3, R17 ;  /* 0x0000000310117819 */ /* 0x002fc40000010211 */
[----:B--2---:R-:W-:Y:S02]  /*1770*/  SHF.L.U64.HI R19, R18, 0x1, R19 ;  /* 0x0000000112137819 */ /* 0x004fe40000010213 */
[----:B------:R-:W-:Y:S02]  /*1780*/  LEA R82, R5, UR5, 0x1 ;  /* 0x0000000505527c11 */ /* 0x000fe4000f8e08ff */
[----:B------:R-:W-:Y:S02]  /*1790*/  LEA R84, R7, UR5, 0x1 ;  /* 0x0000000507547c11 */ /* 0x000fe4000f8e08ff */
[----:B------:R-:W-:Y:S02]  /*17a0*/  LEA R85, R9, UR5, 0x1 ;  /* 0x0000000509557c11 */ /* 0x000fe4000f8e08ff */
[----:B------:R-:W-:Y:S02]  /*17b0*/  LEA R86, R11, UR5, 0x1 ;  /* 0x000000050b567c11 */ /* 0x000fe4000f8e08ff */
[----:B------:R-:W-:-:S02]  /*17c0*/  LEA R87, R87, UR5, 0x1 ;  /* 0x0000000557577c11 */ /* 0x000fc4000f8e08ff */
[----:B------:R-:W-:Y:S02]  /*17d0*/  LEA R88, R21, UR5, 0x1 ;  /* 0x0000000515587c11 */ /* 0x000fe4000f8e08ff */
[----:B------:R-:W-:Y:S02]  /*17e0*/  LEA R89, R23, UR5, 0x1 ;  /* 0x0000000517597c11 */ /* 0x000fe4000f8e08ff */
[-C--:B------:R-:W-:Y:S02]  /*17f0*/  ISETP.GE.AND P0, PT, R35, R71.reuse, PT ;  /* 0x000000472300720c */ /* 0x080fe40003f06270 */
[-C--:B------:R-:W-:Y:S02]  /*1800*/  ISETP.GE.AND P1, PT, R34, R71.reuse, PT ;  /* 0x000000472200720c */ /* 0x080fe40003f26270 */
[-C--:B------:R-:W-:Y:S02]  /*1810*/  ISETP.GE.AND P2, PT, R33, R71.reuse, PT ;  /* 0x000000472100720c */ /* 0x080fe40003f46270 */
[----:B------:R-:W-:-:S02]  /*1820*/  ISETP.GE.AND P3, PT, R32, R71, PT ;  /* 0x000000472000720c */ /* 0x000fc40003f66270 */
[-C--:B------:R-:W-:Y:S02]  /*1830*/  ISETP.GE.AND P4, PT, R31, R71.reuse, PT ;  /* 0x000000471f00720c */ /* 0x080fe40003f86270 */
[----:B---34-:R-:W-:-:S13]  /*1840*/  ISETP.GE.AND P5, PT, R30, R71, PT ;  /* 0x000000471e00720c */ /* 0x018fda0003fa6270 */
.L_x_2319:
[----:B------:R-:W-:Y:S02]  /*1850*/  MOV R4, R81 ;  /* 0x0000005100047202 */ /* 0x000fe40000000f00 */
[----:B------:R-:W-:-:S06]  /*1860*/  MOV R5, R80 ;  /* 0x0000005000057202 */ /* 0x000fcc0000000f00 */
[----:B------:R-:W2:Y:S01]  /*1870*/  LDG.E.64 R4, desc[UR16][R4.64] ;  /* 0x0000001004047981 */ /* 0x000ea2000c1e1b00 */
[----:B------:R-:W-:Y:S02]  /*1880*/  ISETP.GE.U32.AND P6, PT, R53, R26, PT ;  /* 0x0000001a3500720c */ /* 0x000fe40003fc6070 */
[----:B------:R-:W-:Y:S02]  /*1890*/  PRMT R107, RZ, 0x7610, R107 ;  /* 0x00007610ff6b7816 */ /* 0x000fe4000000006b */
[----:B------:R-:W-:Y:S01]  /*18a0*/  FSEL R96, R69, RZ, !P6 ;  /* 0x000000ff45607208 */ /* 0x000fe20007000000 */
[----:B--2---:R-:W-:Y:S01]  /*18b0*/  FMUL.FTZ R7, R4, 1.4426950216293334961 ;  /* 0x3fb8aa3b04077820 */ /* 0x004fe20000410000 */
[----:B------:R-:W-:-:S03]  /*18c0*/  FMUL.FTZ R6, R5, R62 ;  /* 0x0000003e05067220 */ /* 0x000fc60000410000 */
[C---:B------:R-:W-:Y:S01]  /*18d0*/  FMUL.FTZ R0, R7.reuse, R62 ;  /* 0x0000003e07007220 */ /* 0x040fe20000410000 */
[----:B------:R-:W-:Y:S01]  /*18e0*/  FMUL.RZ R6, R6, 0.15915493667125701904 ;  /* 0x3e22f98306067820 */ /* 0x000fe2000040c000 */
[----:B------:R-:W-:-:S03]  /*18f0*/  FMUL.FTZ R4, R7, R66 ;  /* 0x0000004207047220 */ /* 0x000fc60000410000 */
[----:B------:R-:W-:Y:S08]  /*1900*/  MUFU.COS R11, R6 ;  /* 0x00000006000b7308 */ /* 0x000ff00000000000 */
[----:B------:R-:W0:Y:S08]  /*1910*/  MUFU.EX2 R0, R0 ;  /* 0x0000000000007308 */ /* 0x000e300000000800 */
[----:B------:R-:W1:Y:S08]  /*1920*/  MUFU.SIN R9, R6 ;  /* 0x0000000600097308 */ /* 0x000e700000000400 */
[----:B------:R-:W-:Y:S01]  /*1930*/  MUFU.EX2 R4, R4 ;  /* 0x0000000400047308 */ /* 0x000fe20000000800 */
[----:B0-----:R-:W-:-:S05]  /*1940*/  FMUL.FTZ R11, R0, R11 ;  /* 0x0000000b000b7220 */ /* 0x001fca0000410000 */
[----:B------:R-:W-:Y:S01]  /*1950*/  FSEL R98, R11, 1, !P6 ;  /* 0x3f8000000b627808 */ /* 0x000fe20007000000 */
[----:B-1----:R-:W-:Y:S01]  /*1960*/  FMUL.FTZ R9, R0, R9 ;  /* 0x0000000900097220 */ /* 0x002fe20000410000 */
[----:B------:R-:W-:-:S04]  /*1970*/  FMUL.FTZ R0, R5, R66 ;  /* 0x0000004205007220 */ /* 0x000fc80000410000 */
[----:B------:R-:W-:Y:S01]  /*1980*/  FMUL.RZ R8, R0, 0.15915493667125701904 ;  /* 0x3e22f98300087820 */ /* 0x000fe2000040c000 */
[----:B------:R-:W-:Y:S01]  /*1990*/  FSEL R97, R9, RZ, !P6 ;  /* 0x000000ff09617208 */ /* 0x000fe20007000000 */
[----:B------:R-:W-:Y:S01]  /*19a0*/  FMUL.FTZ R0, R7, R64 ;  /* 0x0000004007007220 */ /* 0x000fe20000410000 */
[----:B------:R-:W-:Y:S01]  /*19b0*/  ISETP.GE.U32.AND P6, PT, R51, R26, PT ;  /* 0x0000001a3300720c */ /* 0x000fe20003fc6070 */
[----:B------:R-:W0:Y:S01]  /*19c0*/  MUFU.COS R11, R8 ;  /* 0x00000008000b7308 */ /* 0x000e220000000000 */
[----:B------:R-:W-:Y:S02]  /*19d0*/  FMUL.FTZ R7, R7, R68 ;  /* 0x0000004407077220 */ /* 0x000fe40000410000 */
[----:B------:R-:W-:-:S05]  /*19e0*/  FSEL R99, R73, RZ, !P6 ;  /* 0x000000ff49637208 */ /* 0x000fca0007000000 */
[----:B------:R-:W1:Y:S08]  /*19f0*/  MUFU.SIN R9, R8 ;  /* 0x0000000800097308 */ /* 0x000e700000000400 */
[----:B------:R-:W-:Y:S01]  /*1a00*/  MUFU.EX2 R0, R0 ;  /* 0x0000000000007308 */ /* 0x000fe20000000800 */
[----:B0-----:R-:W-:-:S05]  /*1a10*/  FMUL.FTZ R11, R4, R11 ;  /* 0x0000000b040b7220 */ /* 0x001fca0000410000 */
[----:B------:R-:W-:Y:S02]  /*1a20*/  FSEL R103, R11, 1, !P6 ;  /* 0x3f8000000b677808 */ /* 0x000fe40007000000 */
[----:B------:R-:W-:Y:S01]  /*1a30*/  MUFU.EX2 R7, R7 ;  /* 0x0000000700077308 */ /* 0x000fe20000000800 */
[----:B-1----:R-:W-:Y:S01]  /*1a40*/  FMUL.FTZ R9, R4, R9 ;  /* 0x0000000904097220 */ /* 0x002fe20000410000 */
[C---:B------:R-:W-:Y:S01]  /*1a50*/  FMUL.FTZ R4, R5.reuse, R64 ;  /* 0x0000004005047220 */ /* 0x040fe20000410000 */
[----:B------:R-:W-:-:S03]  /*1a60*/  FMUL.FTZ R5, R5, R68 ;  /* 0x0000004405057220 */ /* 0x000fc60000410000 */
[----:B------:R-:W-:Y:S01]  /*1a70*/  FMUL.RZ R4, R4, 0.15915493667125701904 ;  /* 0x3e22f98304047820 */ /* 0x000fe2000040c000 */
[----:B------:R-:W-:Y:S01]  /*1a80*/  FSEL R101, R9, RZ, !P6 ;  /* 0x000000ff09657208 */ /* 0x000fe20007000000 */
[----:B------:R-:W-:Y:S01]  /*1a90*/  FMUL.RZ R6, R5, 0.15915493667125701904 ;  /* 0x3e22f98305067820 */ /* 0x000fe2000040c000 */
[----:B------:R-:W-:Y:S01]  /*1aa0*/  ISETP.GE.U32.AND P6, PT, R47, R26, PT ;  /* 0x0000001a2f00720c */ /* 0x000fe20003fc6070 */
[----:B------:R-:W0:Y:S02]  /*1ab0*/  MUFU.COS R11, R4 ;  /* 0x00000004000b7308 */ /* 0x000e240000000000 */
[----:B------:R-:W-:Y:S01]  /*1ac0*/  FMUL.FTZ R5, RZ, R101 ;  /* 0x00000065ff057220 */ /* 0x000fe20000410000 */
[----:B------:R-:W-:-:S05]  /*1ad0*/  FSEL R93, R74, RZ, !P6 ;  /* 0x000000ff4a5d7208 */ /* 0x000fca0007000000 */
[----:B------:R-:W1:Y:S08]  /*1ae0*/  MUFU.SIN R9, R4 ;  /* 0x0000000400097308 */ /* 0x000e700000000400 */
[----:B------:R-:W2:Y:S01]  /*1af0*/  MUFU.COS R4, R6 ;  /* 0x0000000600047308 */ /* 0x000ea20000000000 */
[----:B0-----:R-:W-:-:S05]  /*1b00*/  FMUL.FTZ R11, R0, R11 ;  /* 0x0000000b000b7220 */ /* 0x001fca0000410000 */
[----:B------:R-:W-:Y:S01]  /*1b10*/  FSEL R94, R11, 1, !P6 ;  /* 0x3f8000000b5e7808 */ /* 0x000fe20007000000 */
[----:B-1----:R-:W-:Y:S02]  /*1b20*/  FMUL.FTZ R9, R0, R9 ;  /* 0x0000000900097220 */ /* 0x002fe40000410000 */
[----:B------:R-:W0:Y:S03]  /*1b30*/  MUFU.SIN R0, R6 ;  /* 0x0000000600007308 */ /* 0x000e260000000400 */
[----:B------:R-:W-:Y:S02]  /*1b40*/  FSEL R95, R9, RZ, !P6 ;  /* 0x000000ff095f7208 */ /* 0x000fe40007000000 */
[----:B------:R-:W-:Y:S01]  /*1b50*/  ISETP.GE.U32.AND P6, PT, R45, R26, PT ;  /* 0x0000001a2d00720c */ /* 0x000fe20003fc6070 */
[----:B--2---:R-:W-:-:S03]  /*1b60*/  FMUL.FTZ R4, R7, R4 ;  /* 0x0000000407047220 */ /* 0x004fc60000410000 */
[----:B------:R-:W-:Y:S02]  /*1b70*/  FSEL R90, R75, RZ, !P6 ;  /* 0x000000ff4b5a7208 */ /* 0x000fe40007000000 */
[----:B------:R-:W-:Y:S01]  /*1b80*/  FSEL R92, R4, 1, !P6 ;  /* 0x3f800000045c7808 */ /* 0x000fe20007000000 */
[----:B0-----:R-:W-:-:S05]  /*1b90*/  FMUL.FTZ R0, R7, R0 ;  /* 0x0000000007007220 */ /* 0x001fca0000410000 */
[----:B------:R-:W-:Y:S01]  /*1ba0*/  FSEL R91, R0, RZ, !P6 ;  /* 0x000000ff005b7208 */ /* 0x000fe20007000000 */
[----:B------:R-:W-:Y:S01]  /*1bb0*/  FMUL.FTZ R0, R96, R101 ;  /* 0x0000006560007220 */ /* 0x000fe20000410000 */
[----:B------:R-:W-:-:S03]  /*1bc0*/  ISETP.GE.AND P6, PT, R25, 0x1, PT ;  /* 0x000000011900780c */ /* 0x000fc60003fc6270 */
[-C--:B------:R-:W-:Y:S01]  /*1bd0*/  FFMA.FTZ R4, RZ, R103.reuse, R0 ;  /* 0x00000067ff047223 */ /* 0x080fe20000010000 */
[----:B------:R-:W-:-:S03]  /*1be0*/  FFMA.FTZ R0, R96, R103, -R5 ;  /* 0x0000006760007223 */ /* 0x000fc60000010805 */
[----:B------:R-:W-:Y:S01]  /*1bf0*/  FADD.FTZ R4, RZ, R4 ;  /* 0x00000004ff047221 */ /* 0x000fe20000010000 */
[----:B------:R-:W-:-:S03]  /*1c00*/  FADD.FTZ R0, R99, R0 ;  /* 0x0000000063007221 */ /* 0x000fc60000010000 */
[C---:B------:R-:W-:Y:S01]  /*1c10*/  FMUL.FTZ R5, R95.reuse, R4 ;  /* 0x000000045f057220 */ /* 0x040fe20000410000 */
[----:B------:R-:W-:-:S03]  /*1c20*/  FMUL.FTZ R7, R95, R0 ;  /* 0x000000005f077220 */ /* 0x000fc60000410000 */
[----:B------:R-:W-:Y:S01]  /*1c30*/  FFMA.FTZ R6, R94, R0, -R5 ;  /* 0x000000005e067223 */ /* 0x000fe20000010805 */
[-C--:B------:R-:W-:Y:S01]  /*1c40*/  FMUL.FTZ R0, R98, R101.reuse ;  /* 0x0000006562007220 */ /* 0x080fe20000410000 */
[----:B------:R-:W-:Y:S01]  /*1c50*/  FFMA.FTZ R7, R94, R4, R7 ;  /* 0x000000045e077223 */ /* 0x000fe20000010007 */
[----:B------:R-:W-:Y:S01]  /*1c60*/  FMUL.FTZ R5, R97, R101 ;  /* 0x0000006561057220 */ /* 0x000fe20000410000 */
[----:B------:R-:W-:Y:S01]  /*1c70*/  FADD.FTZ R6, R93, R6 ;  /* 0x000000065d067221 */ /* 0x000fe20000010000 */
[-C--:B------:R-:W-:Y:S01]  /*1c80*/  FFMA.FTZ R4, R97, R103.reuse, R0 ;  /* 0x0000006761047223 */ /* 0x080fe20000010000 */
[----:B------:R-:W-:Y:S01]  /*1c90*/  FADD.FTZ R0, RZ, R7 ;  /* 0x00000007ff007221 */ /* 0x000fe20000010000 */
[----:B------:R-:W-:Y:S01]  /*1ca0*/  FFMA.FTZ R5, R98, R103, -R5 ;  /* 0x0000006762057223 */ /* 0x000fe20000010805 */
[----:B------:R-:W-:Y:S01]  /*1cb0*/  FMUL.FTZ R9, R91, R6 ;  /* 0x000000065b097220 */ /* 0x000fe20000410000 */
[----:B------:R-:W-:Y:S01]  /*1cc0*/  FMUL.FTZ R7, R95, R4 ;  /* 0x000000045f077220 */ /* 0x000fe20000410000 */
[----:B------:R-:W-:-:S02]  /*1cd0*/  FMUL.FTZ R11, R91, R0 ;  /* 0x000000005b0b7220 */ /* 0x000fc40000410000 */
[----:B------:R-:W-:Y:S01]  /*1ce0*/  FFMA.FTZ R0, R92, R0, R9 ;  /* 0x000000005c007223 */ /* 0x000fe20000010009 */
[-C--:B------:R-:W-:Y:S01]  /*1cf0*/  FMUL.FTZ R9, R95, R5.reuse ;  /* 0x000000055f097220 */ /* 0x080fe20000410000 */
[----:B------:R-:W-:Y:S01]  /*1d00*/  FFMA.FTZ R5, R94, R5, -R7 ;  /* 0x000000055e057223 */ /* 0x000fe20000010807 */
[----:B------:R-:W-:Y:S01]  /*1d10*/  FFMA.FTZ R7, R92, R6, -R11 ;  /* 0x000000065c077223 */ /* 0x000fe2000001080b */
[----:B------:R-:W-:Y:S01]  /*1d20*/  FADD.FTZ R0, RZ, R0 ;  /* 0x00000000ff007221 */ /* 0x000fe20000010000 */
[----:B------:R-:W-:Y:S01]  /*1d30*/  FFMA.FTZ R9, R94, R4, R9 ;  /* 0x000000045e097223 */ /* 0x000fe20000010009 */
[C---:B------:R-:W-:Y:S01]  /*1d40*/  FMUL.FTZ R11, R91.reuse, R5 ;  /* 0x000000055b0b7220 */ /* 0x040fe20000410000 */
[----:B------:R-:W-:Y:S02]  /*1d50*/  FADD.FTZ R7, R90, R7 ;  /* 0x000000075a077221 */ /* 0x000fe40000010000 */
[----:B------:R-:W0:Y:S01]  /*1d60*/  SHFL.UP PT, R20, R0, 0x1, RZ ;  /* 0x0420000000147989 */ /* 0x000e2200000e00ff */
[-C--:B------:R-:W-:Y:S01]  /*1d70*/  FFMA.FTZ R6, R92, R9.reuse, R11 ;  /* 0x000000095c067223 */ /* 0x080fe2000001000b */
[----:B------:R-:W-:-:S02]  /*1d80*/  FMUL.FTZ R9, R91, R9 ;  /* 0x000000095b097220 */ /* 0x000fc40000410000 */
[----:B------:R-:W1:Y:S02]  /*1d90*/  SHFL.UP PT, R10, R7, 0x1, RZ ;  /* 0x04200000070a7989 */ /* 0x000e6400000e00ff */
        /* <DEDUP_REMOVED lines=13> */
[----:B------:R-:W-:Y:S01]  /*1e70*/  @P6 FFMA.FTZ R6, R6, R4, R5 ;  /* 0x0000000406066223 */ /* 0x000fe20000010005 */
[----:B------:R-:W-:Y:S01]  /*1e80*/  ISETP.GE.AND P6, PT, R25, 0x2, PT ;  /* 0x000000021900780c */ /* 0x000fe20003fc6270 */
[----:B------:R-:W1:Y:S04]  /*1e90*/  SHFL.UP PT, R8, R7, 0x2, RZ ;  /* 0x0440000007087989 */ /* 0x000e6800000e00ff */
[----:B------:R-:W2:Y:S04]  /*1ea0*/  SHFL.UP PT, R5, R6, 0x2, RZ ;  /* 0x0440000006057989 */ /* 0x000ea800000e00ff */
[----:B------:R-:W3:Y:S01]  /*1eb0*/  SHFL.UP PT, R4, R21, 0x2, RZ ;  /* 0x0440000015047989 */ /* 0x000ee200000e00ff */
[-C--:B0-----:R-:W-:Y:S01]  /*1ec0*/  FMUL.FTZ R10, R6, R9.reuse ;  /* 0x00000009060a7220 */ /* 0x081fe20000410000 */
[----:B------:R-:W-:-:S03]  /*1ed0*/  FMUL.FTZ R9, R21, R9 ;  /* 0x0000000915097220 */ /* 0x000fc60000410000 */
[-C--:B-1----:R-:W-:Y:S01]  /*1ee0*/  FFMA.FTZ R10, R21, R8.reuse, -R10 ;  /* 0x00000008150a7223 */ /* 0x082fe2000001080a */
[C---:B------:R-:W-:Y:S01]  /*1ef0*/  FFMA.FTZ R9, R6.reuse, R8, R9 ;  /* 0x0000000806097223 */ /* 0x040fe20000010009 */
[----:B--2---:R-:W-:-:S03]  /*1f00*/  FMUL.FTZ R8, R6, R5 ;  /* 0x0000000506087220 */ /* 0x004fc60000410000 */
[----:B------:R-:W-:Y:S01]  /*1f10*/  @P6 FADD.FTZ R0, R0, R9 ;  /* 0x0000000900006221 */ /* 0x000fe20000010000 */
[----:B------:R-:W-:Y:S01]  /*1f20*/  @P6 FADD.FTZ R7, R7, R10 ;  /* 0x0000000a07076221 */ /* 0x000fe20000010000 */
[C---:B------:R-:W-:Y:S01]  /*1f30*/  FMUL.FTZ R5, R21.reuse, R5 ;  /* 0x0000000515057220 */ /* 0x040fe20000410000 */
[-C--:B---3--:R-:W-:Y:S02]  /*1f40*/  @P6 FFMA.FTZ R21, R21, R4.reuse, -R8 ;  /* 0x0000000415156223 */ /* 0x088fe40000010808 */
[----:B------:R-:W0:Y:S01]  /*1f50*/  SHFL.UP PT, R9, R0, 0x4, RZ ;  /* 0x0480000000097989 */ /* 0x000e2200000e00ff */
[----:B------:R-:W-:Y:S01]  /*1f60*/  @P6 FFMA.FTZ R6, R6, R4, R5 ;  /* 0x0000000406066223 */ /* 0x000fe20000010005 */
[----:B------:R-:W-:Y:S02]  /*1f70*/  ISETP.GE.AND P6, PT, R25, 0x4, PT ;  /* 0x000000041900780c */ /* 0x000fe40003fc6270 */
        /* <DEDUP_REMOVED lines=9> */
[----:B------:R-:W-:Y:S01]  /*2010*/  FMUL.FTZ R5, R21, R5 ;  /* 0x0000000515057220 */ /* 0x000fe20000410000 */
[----:B------:R-:W-:Y:S01]  /*2020*/  @P6 FADD.FTZ R7, R7, R10 ;  /* 0x0000000a07076221 */ /* 0x000fe20000010000 */
        /* <DEDUP_REMOVED lines=9> */
[CC--:B-1----:R-:W-:Y:S01]  /*20c0*/  FFMA.FTZ R10, R21.reuse, R8.reuse, -R10 ;  /* 0x00000008150a7223 */ /* 0x0c2fe2000001080a */
[C---:B------:R-:W-:Y:S01]  /*20d0*/  FFMA.FTZ R9, R6.reuse, R8, R9 ;  /* 0x0000000806097223 */ /* 0x040fe20000010009 */
[-C--:B--2---:R-:W-:Y:S01]  /*20e0*/  FMUL.FTZ R8, R6, R5.reuse ;  /* 0x0000000506087220 */ /* 0x084fe20000410000 */
[----:B------:R-:W-:Y:S02]  /*20f0*/  FMUL.FTZ R5, R21, R5 ;  /* 0x0000000515057220 */ /* 0x000fe40000410000 */
[----:B------:R-:W-:Y:S01]  /*2100*/  @P6 FADD.FTZ R0, R0, R9 ;  /* 0x0000000900006221 */ /* 0x000fe20000010000 */
[----:B------:R-:W-:Y:S01]  /*2110*/  @P6 FADD.FTZ R7, R7, R10 ;  /* 0x0000000a07076221 */ /* 0x000fe20000010000 */
[-C--:B---3--:R-:W-:Y:S01]  /*2120*/  @P6 FFMA.FTZ R21, R21, R4.reuse, -R8 ;  /* 0x0000000415156223 */ /* 0x088fe20000010808 */
[----:B------:R-:W-:Y:S01]  /*2130*/  @P6 FFMA.FTZ R6, R6, R4, R5 ;  /* 0x0000000406066223 */ /* 0x000fe20000010005 */
[----:B------:R-:W-:Y:S01]  /*2140*/  ISETP.GE.AND P6, PT, R38, R71, PT ;  /* 0x000000472600720c */ /* 0x000fe20003fc6270 */
[----:B------:R-:W0:Y:S01]  /*2150*/  SHFL.UP PT, R11, R0, 0x10, RZ ;  /* 0x06000000000b7989 */ /* 0x000e2200000e00ff */
[----:B------:R-:W-:Y:S01]  /*2160*/  MOV R4, R83 ;  /* 0x0000005300047202 */ /* 0x000fe20000000f00 */
[----:B------:R-:W-:-:S02]  /*2170*/  IMAD.MOV.U32 R5, RZ, RZ, R76 ;  /* 0x000000ffff057224 */ /* 0x000fc400078e004c */
[----:B------:R-:W1:Y:S04]  /*2180*/  SHFL.UP PT, R8, R6, 0x10, RZ ;  /* 0x0600000006087989 */ /* 0x000e6800000e00ff */
[----:B------:R-:W2:Y:S04]  /*2190*/  SHFL.UP PT, R10, R7, 0x10, RZ ;  /* 0x06000000070a7989 */ /* 0x000ea800000e00ff */
[----:B------:R-:W3:Y:S04]  /*21a0*/  SHFL.UP PT, R9, R21, 0x10, RZ ;  /* 0x0600000015097989 */ /* 0x000ee800000e00ff */
[----:B------:R-:W4:Y:S01]  /*21b0*/  @!P6 LDG.E.U16 R107, desc[UR16][R4.64+-0xc0] ;  /* 0xffff4010046be981 */ /* 0x000f22000c1e1500 */
[----:B------:R-:W-:-:S02]  /*21c0*/  LEA R83, P6, R18, R4, 0x1 ;  /* 0x0000000412537211 */ /* 0x000fc400078c08ff */
[----:B------:R-:W-:Y:S02]  /*21d0*/  PRMT R111, RZ, 0x7610, R111 ;  /* 0x00007610ff6f7816 */ /* 0x000fe4000000006f */
[----:B------:R-:W-:Y:S02]  /*21e0*/  IADD3.X R76, PT, PT, R5, R19, RZ, P6, !PT ;  /* 0x00000013054c7210 */ /* 0x000fe400037fe4ff */
[----:B------:R-:W-:Y:S01]  /*21f0*/  ISETP.GE.AND P6, PT, R25, 0x10, PT ;  /* 0x000000101900780c */ /* 0x000fe20003fc6270 */
[CC--:B0-----:R-:W-:Y:S01]  /*2200*/  FMUL.FTZ R22, R6.reuse, R11.reuse ;  /* 0x0000000b06167220 */ /* 0x0c1fe20000410000 */
[C---:B------:R-:W-:Y:S01]  /*2210*/  FMUL.FTZ R23, R21.reuse, R11 ;  /* 0x0000000b15177220 */ /* 0x040fe20000410000 */
[----:B------:R-:W-:Y:S01]  /*2220*/  PRMT R113, RZ, 0x7610, R113 ;  /* 0x00007610ff717816 */ /* 0x000fe20000000071 */
[----:B------:R-:W5:Y:S01]  /*2230*/  @!P0 LDG.E.U16 R111, desc[UR16][R4.64+-0x80] ;  /* 0xffff8010046f8981 */ /* 0x000f62000c1e1500 */
[CC--:B-1----:R-:W-:Y:S01]  /*2240*/  FMUL.FTZ R20, R6.reuse, R8.reuse ;  /* 0x0000000806147220 */ /* 0x0c2fe20000410000 */
[C---:B------:R-:W-:Y:S01]  /*2250*/  FMUL.FTZ R11, R21.reuse, R8 ;  /* 0x00000008150b7220 */ /* 0x040fe20000410000 */
[----:B------:R-:W-:Y:S01]  /*2260*/  PRMT R115, RZ, 0x7610, R115 ;  /* 0x00007610ff737816 */ /* 0x000fe20000000073 */
[CC--:B--2---:R-:W-:Y:S01]  /*2270*/  FFMA.FTZ R22, R21.reuse, R10.reuse, -R22 ;  /* 0x0000000a15167223 */ /* 0x0c4fe20000010816 */
[C---:B------:R-:W-:Y:S01]  /*2280*/  FFMA.FTZ R23, R6.reuse, R10, R23 ;  /* 0x0000000a06177223 */ /* 0x040fe20000010017 */
[----:B------:R-:W-:Y:S01]  /*2290*/  PRMT R117, RZ, 0x7610, R117 ;  /* 0x00007610ff757816 */ /* 0x000fe20000000075 */
[----:B------:R-:W2:Y:S01]  /*22a0*/  @!P1 LDG.E.U16 R113, desc[UR16][R4.64+-0x40] ;  /* 0xffffc01004719981 */ /* 0x000ea2000c1e1500 */
[-C--:B---3--:R-:W-:Y:S01]  /*22b0*/  FFMA.FTZ R8, R21, R9.reuse, -R20 ;  /* 0x0000000915087223 */ /* 0x088fe20000010814 */
[----:B------:R-:W-:Y:S01]  /*22c0*/  FFMA.FTZ R9, R6, R9, R11 ;  /* 0x0000000906097223 */ /* 0x000fe2000001000b */
[----:B------:R-:W-:Y:S01]  /*22d0*/  FADD.FTZ R10, R7, R22 ;  /* 0x00000016070a7221 */ /* 0x000fe20000010000 */
[----:B------:R-:W-:Y:S01]  /*22e0*/  FADD.FTZ R11, R0, R23 ;  /* 0x00000017000b7221 */ /* 0x000fe20000010000 */
[----:B------:R-:W-:Y:S01]  /*22f0*/  PRMT R119, RZ, 0x7610, R119 ;  /* 0x00007610ff777816 */ /* 0x000fe20000000077 */
[----:B------:R-:W3:Y:S01]  /*2300*/  @!P2 LDG.E.U16 R115, desc[UR16][R4.64] ;  /* 0x000000100473a981 */ /* 0x000ee2000c1e1500 */
[----:B------:R-:W-:-:S02]  /*2310*/  FSEL R22, R21, R8, !P6 ;  /* 0x0000000815167208 */ /* 0x000fc40007000000 */
[----:B------:R-:W-:Y:S01]  /*2320*/  FSEL R23, R6, R9, !P6 ;  /* 0x0000000906177208 */ /* 0x000fe20007000000 */
[----:B------:R-:W3:Y:S01]  /*2330*/  @!P3 LDG.E.U16 R117, desc[UR16][R4.64+0x40] ;  /* 0x000040100475b981 */ /* 0x000ee2000c1e1500 */
[----:B------:R-:W-:Y:S02]  /*2340*/  FSEL R109, R7, R10, !P6 ;  /* 0x0000000a076d7208 */ /* 0x000fe40007000000 */
[----:B------:R-:W-:Y:S01]  /*2350*/  FSEL R108, R0, R11, !P6 ;  /* 0x0000000b006c7208 */ /* 0x000fe20007000000 */
[----:B------:R-:W3:Y:S01]  /*2360*/  @!P4 LDG.E.U16 R119, desc[UR16][R4.64+0x80] ;  /* 0x000080100477c981 */ /* 0x000ee2000c1e1500 */
[----:B------:R-:W-:Y:S02]  /*2370*/  ISETP.NE.AND P6, PT, R105, RZ, PT ;  /* 0x000000ff6900720c */ /* 0x000fe40003fc5270 */
[----:B------:R-:W-:Y:S02]  /*2380*/  PRMT R21, RZ, 0x7610, R21 ;  /* 0x00007610ff157816 */ /* 0x000fe40000000015 */
[----:B------:R-:W-:-:S06]  /*2390*/  PRMT R121, RZ, 0x7610, R121 ;  /* 0x00007610ff797816 */ /* 0x000fcc0000000079 */
[----:B------:R-:W3:Y:S04]  /*23a0*/  @!P5 LDG.E.U16 R121, desc[UR16][R4.64+0xc0] ;  /* 0x0000c0100479d981 */ /* 0x000ee8000c1e1500 */
[----:B------:R0:W3:Y:S01]  /*23b0*/  @!P6 LDG.E.U16 R21, desc[UR16][R4.64+-0x100] ;  /* 0xffff00100415e981 */ /* 0x0000e2000c1e1500 */
[----:B------:R-:W1:Y:S01]  /*23c0*/  S2UR UR6, SR_CgaCtaId ;  /* 0x00000000000679c3 */ /* 0x000e620000008800 */
[----:B------:R-:W-:Y:S02]  /*23d0*/  ISETP.NE.AND P6, PT, R104, RZ, PT ;  /* 0x000000ff6800720c */ /* 0x000fe40003fc5270 */
[----:B------:R-:W-:Y:S01]  /*23e0*/  CS2R R6, SRZ ;  /* 0x0000000000067805 */ /* 0x000fe2000001ff00 */
[----:B0-----:R-:W-:Y:S01]  /*23f0*/  HFMA2 R4, -RZ, RZ, 1.875, 0 ;  /* 0x3f800000ff047431 */ /* 0x001fe200000001ff */
[----:B------:R-:W-:Y:S01]  /*2400*/  MOV R5, RZ ;  /* 0x000000ff00057202 */ /* 0x000fe20000000f00 */
[----:B------:R-:W-:-:S02]  /*2410*/  UMOV UR5, 0x400 ;  /* 0x0000040000057882 */ /* 0x000fc40000000000 */
[----:B-1----:R-:W-:Y:S01]  /*2420*/  ULEA UR5, UR6, UR5, 0x18 ;  /* 0x0000000506057291 */ /* 0x002fe2000f8ec0ff */
[----:B----4-:R-:W-:Y:S04]  /*2430*/  STS.U16 [R24+0x42], R107 ;  /* 0x0000426b18007388 */ /* 0x010fe80000000400 */
[----:B-----5:R-:W-:Y:S04]  /*2440*/  STS.U16 [R24+0x84], R111 ;  /* 0x0000846f18007388 */ /* 0x020fe80000000400 */
[----:B--2---:R-:W-:Y:S04]  /*2450*/  STS.U16 [R24+0xc6], R113 ;  /* 0x0000c67118007388 */ /* 0x004fe80000000400 */
[----:B---3--:R-:W-:Y:S04]  /*2460*/  STS.U16 [R24+0x108], R115 ;  /* 0x0001087318007388 */ /* 0x008fe80000000400 */
[----:B------:R-:W-:Y:S04]  /*2470*/  STS.U16 [R24+0x14a], R117 ;  /* 0x00014a7518007388 */ /* 0x000fe80000000400 */
[----:B------:R-:W-:Y:S04]  /*2480*/  STS.U16 [R24+0x18c], R119 ;  /* 0x00018c7718007388 */ /* 0x000fe80000000400 */
[----:B------:R-:W-:Y:S04]  /*2490*/  STS.U16 [R24+0x1ce], R121 ;  /* 0x0001ce7918007388 */ /* 0x000fe80000000400 */
[----:B------:R-:W-:Y:S01]  /*24a0*/  STS.U16 [R24], R21 ;  /* 0x0000001518007388 */ /* 0x000fe20000000400 */
[----:B------:R-:W-:-:S03]  /*24b0*/  NOP ;  /* 0x0000000000007918 */ /* 0x000fc60000000000 */
[----:B------:R-:W0:Y:S01]  /*24c0*/  @P6 LDS.128 R4, [UR7] ;  /* 0x00000007ff046984 */ /* 0x000e220008000c00 */
[----:B------:R-:W-:-:S03]  /*24d0*/  ISETP.NE.AND P6, PT, R25, 0x1f, PT ;  /* 0x0000001f1900780c */ /* 0x000fc60003fc5270 */
        /* <DEDUP_REMOVED lines=8> */
[----:B------:R1:W-:Y:S02]  /*2560*/  @!P6 STS.128 [UR5+0x210], R8 ;  /* 0x00021008ff00e988 */ /* 0x0003e40008000c05 */
[----:B-1----:R-:W-:-:S02]  /*2570*/  MOV R8, R79 ;  /* 0x0000004f00087202 */ /* 0x002fc40000000f00 */
[----:B------:R-:W-:-:S05]  /*2580*/  MOV R9, R78 ;  /* 0x0000004e00097202 */ /* 0x000fca0000000f00 */
[----:B------:R1:W2:Y:S01]  /*2590*/  LDG.E.64 R20, desc[UR16][R8.64] ;  /* 0x0000001008147981 */ /* 0x0002a2000c1e1b00 */
[----:B------:R-:W-:Y:S01]  /*25a0*/  BAR.SYNC.DEFER_BLOCKING 0x0 ;  /* 0x0000000000007b1d */ /* 0x000fe20000010000 */
[----:B------:R-:W-:-:S05]  /*25b0*/  ISETP.NE.AND P6, PT, R25, RZ, PT ;  /* 0x000000ff1900720c */ /* 0x000fca0003fc5270 */
[----:B------:R-:W3:Y:S04]  /*25c0*/  SHFL.UP PT, R116, R22, 0x1, RZ ;  /* 0x0420000016747989 */ /* 0x000ee800000e00ff */
[----:B------:R-:W4:Y:S04]  /*25d0*/  SHFL.UP PT, R115, R23, 0x1, RZ ;  /* 0x0420000017737989 */ /* 0x000f2800000e00ff */
[----:B------:R-:W5:Y:S04]  /*25e0*/  SHFL.UP PT, R113, R109, 0x1, RZ ;  /* 0x042000006d717989 */ /* 0x000f6800000e00ff */
[----:B------:R-:W5:Y:S04]  /*25f0*/  SHFL.UP PT, R114, R108, 0x1, RZ ;  /* 0x042000006c727989 */ /* 0x000f6800000e00ff */
[----:B0-----:R-:W-:Y:S04]  /*2600*/  @!P6 STS.128 [UR5+0x230], R4 ;  /* 0x00023004ff00e988 */ /* 0x001fe80008000c05 */
[----:B-1----:R-:W-:Y:S01]  /*2610*/  LDS.128 R8, [UR5+0x210] ;  /* 0x00021005ff087984 */ /* 0x002fe20008000c00 */
[----:B---3--:R-:W-:-:S02]  /*2620*/  @!P6 MOV R116, R4 ;  /* 0x000000040074e202 */ /* 0x008fc40000000f00 */
[----:B----4-:R-:W-:Y:S02]  /*2630*/  @!P6 MOV R115, R5 ;  /* 0x000000050073e202 */ /* 0x010fe40000000f00 */
[----:B-----5:R-:W-:Y:S01]  /*2640*/  @!P6 MOV R113, R6 ;  /* 0x000000060071e202 */ /* 0x020fe20000000f00 */
[----:B------:R-:W-:Y:S01]  /*2650*/  @!P6 IMAD.MOV.U32 R114, RZ, RZ, R7 ;  /* 0x000000ffff72e224 */ /* 0x000fe200078e0007 */
[----:B------:R-:W-:Y:S01]  /*2660*/  ISETP.NE.AND P6, PT, R57, RZ, PT ;  /* 0x000000ff3900720c */ /* 0x000fe20003fc5270 */
[----:B------:R-:W-:-:S12]  /*2670*/  BAR.SYNC.DEFER_BLOCKING 0x0 ;  /* 0x0000000000007b1d */ /* 0x000fd80000010000 */
[----:B------:R-:W0:Y:S01]  /*2680*/  @P6 LDS.64 R22, [UR5+0x238] ;  /* 0x00023805ff166984 */ /* 0x000e220008000a00 */
[----:B------:R-:W-:Y:S02]  /*2690*/  SHF.L.U32 R112, R112, 0x10, RZ ;  /* 0x0000001070707819 */ /* 0x000fe400000006ff */
[----:B------:R-:W-:Y:S02]  /*26a0*/  SHF.L.U32 R111, R111, 0x10, RZ ;  /* 0x000000106f6f7819 */ /* 0x000fe400000006ff */
[----:B------:R-:W-:Y:S02]  /*26b0*/  SHF.L.U32 R100, R100, 0x10, RZ ;  /* 0x0000001064647819 */ /* 0x000fe400000006ff */
[----:B------:R-:W-:Y:S01]  /*26c0*/  SHF.L.U32 R110, R110, 0x10, RZ ;  /* 0x000000106e6e7819 */ /* 0x000fe200000006ff */
[----:B------:R-:W-:Y:S01]  /*26d0*/  IMAD.U32 R102, R102, 0x10000, RZ ;  /* 0x0001000066667824 */ /* 0x000fe200078e00ff */
[----:B------:R-:W-:Y:S02]  /*26e0*/  SHF.L.U32 R107, R107, 0x10, RZ ;  /* 0x000000106b6b7819 */ /* 0x000fe400000006ff */
[----:B------:R-:W-:Y:S01]  /*26f0*/  SHF.L.U32 R0, R0, 0x10, RZ ;  /* 0x0000001000007819 */ /* 0x000fe200000006ff */
[-C--:B0-----:R-:W-:Y:S01]  /*2700*/  @P6 FMUL.FTZ R109, R23, R115.reuse ;  /* 0x00000073176d6220 */ /* 0x081fe20000410000 */
[----:B------:R-:W-:-:S03]  /*2710*/  @P6 FMUL.FTZ R108, R22, R115 ;  /* 0x00000073166c6220 */ /* 0x000fc60000410000 */
[-C--:B------:R-:W-:Y:S01]  /*2720*/  @P6 FFMA.FTZ R22, R22, R116.reuse, -R109 ;  /* 0x0000007416166223 */ /* 0x080fe2000001086d */
[----:B------:R-:W-:Y:S01]  /*2730*/  @P6 FFMA.FTZ R23, R23, R116, R108 ;  /* 0x0000007417176223 */ /* 0x000fe2000001006c */
[----:B------:R-:W-:Y:S02]  /*2740*/  SHF.L.U32 R108, R106, 0x10, RZ ;  /* 0x000000106a6c7819 */ /* 0x000fe400000006ff */
[----:B------:R-:W-:Y:S01]  /*2750*/  @P6 FADD.FTZ R113, R113, R22 ;  /* 0x0000001671716221 */ /* 0x000fe20000010000 */
[----:B------:R-:W-:-:S04]  /*2760*/  @P6 FADD.FTZ R114, R114, R23 ;  /* 0x0000001772726221 */ /* 0x000fc80000010000 */
[C---:B------:R-:W-:Y:S01]  /*2770*/  FMUL.FTZ R109, R97.reuse, R114 ;  /* 0x00000072616d7220 */ /* 0x040fe20000410000 */
[----:B------:R-:W-:-:S03]  /*2780*/  FMUL.FTZ R97, R97, R113 ;  /* 0x0000007161617220 */ /* 0x000fc60000410000 */
[C---:B------:R-:W-:Y:S01]  /*2790*/  FFMA.FTZ R109, R98.reuse, R113, -R109 ;  /* 0x00000071626d7223 */ /* 0x040fe2000001086d */
[----:B------:R-:W-:-:S03]  /*27a0*/  FFMA.FTZ R114, R98, R114, R97 ;  /* 0x0000007262727223 */ /* 0x000fc60000010061 */
[----:B------:R-:W-:Y:S01]  /*27b0*/  FADD.FTZ R96, R96, R109 ;  /* 0x0000006d60607221 */ /* 0x000fe20000010000 */
[----:B------:R-:W-:-:S04]  /*27c0*/  LEA R79, P6, R14, R79, 0x3 ;  /* 0x0000004f0e4f7211 */ /* 0x000fc800078c18ff */
[----:B------:R-:W-:Y:S02]  /*27d0*/  IADD3.X R78, PT, PT, R78, R15, RZ, P6, !PT ;  /* 0x0000000f4e4e7210 */ /* 0x000fe400037fe4ff */
[----:B------:R-:W-:-:S04]  /*27e0*/  LEA R81, P6, R16, R81, 0x3 ;  /* 0x0000005110517211 */ /* 0x000fc800078c18ff */
[----:B------:R-:W-:Y:S02]  /*27f0*/  IADD3.X R80, PT, PT, R80, R17, RZ, P6, !PT ;  /* 0x0000001150507210 */ /* 0x000fe400037fe4ff */
[----:B------:R-:W-:Y:S01]  /*2800*/  ISETP.NE.AND P6, PT, R57, RZ, PT ;  /* 0x000000ff3900720c */ /* 0x000fe20003fc5270 */
[----:B------:R-:W-:Y:S01]  /*2810*/  BSSY.RECONVERGENT B0, `(.L_x_2317) ;  /* 0x0000032000007945 */ /* 0x000fe20003800200 */
[C---:B--2---:R-:W-:Y:S01]  /*2820*/  FMUL.FTZ R22, R112.reuse, R21 ;  /* 0x0000001570167220 */ /* 0x044fe20000410000 */
[----:B------:R-:W-:-:S03]  /*2830*/  FMUL.FTZ R112, R112, R20 ;  /* 0x0000001470707220 */ /* 0x000fc60000410000 */
[CC--:B------:R-:W-:Y:S01]  /*2840*/  FFMA.FTZ R22, R111.reuse, R20.reuse, -R22 ;  /* 0x000000146f167223 */ /* 0x0c0fe20000010816 */
[-C--:B------:R-:W-:Y:S01]  /*2850*/  FFMA.FTZ R23, R111, R21.reuse, R112 ;  /* 0x000000156f177223 */ /* 0x080fe20000010070 */
[C---:B------:R-:W-:Y:S01]  /*2860*/  FMUL.FTZ R111, R108.reuse, R21 ;  /* 0x000000156c6f7220 */ /* 0x040fe20000410000 */
[----:B------:R-:W-:-:S03]  /*2870*/  FMUL.FTZ R108, R108, R20 ;  /* 0x000000146c6c7220 */ /* 0x000fc60000410000 */
[C---:B------:R-:W-:Y:S01]  /*2880*/  FFMA.FTZ R97, R100.reuse, R20, -R111 ;  /* 0x0000001464617223 */ /* 0x040fe2000001086f */
[-C--:B------:R-:W-:Y:S01]  /*2890*/  FFMA.FTZ R98, R100, R21.reuse, R108 ;  /* 0x0000001564627223 */ /* 0x080fe2000001006c */
[----:B------:R-:W-:Y:S01]  /*28a0*/  FADD.FTZ R100, RZ, R114 ;  /* 0x00000072ff647221 */ /* 0x000fe20000010000 */
[----:B------:R-:W-:-:S03]  /*28b0*/  FMUL.FTZ R112, R110, R21 ;  /* 0x000000156e707220 */ /* 0x000fc60000410000 */
[C---:B------:R-:W-:Y:S01]  /*28c0*/  FMUL.FTZ R108, R101.reuse, R100 ;  /* 0x00000064656c7220 */ /* 0x040fe20000410000 */
[----:B------:R-:W-:Y:S01]  /*28d0*/  FMUL.FTZ R101, R101, R96 ;  /* 0x0000006065657220 */ /* 0x000fe20000410000 */
[-C--:B------:R-:W-:Y:S01]  /*28e0*/  FMUL.FTZ R110, R110, R20.reuse ;  /* 0x000000146e6e7220 */ /* 0x080fe20000410000 */
[CC--:B------:R-:W-:Y:S01]  /*28f0*/  FMUL.FTZ R109, R102.reuse, R21.reuse ;  /* 0x00000015666d7220 */ /* 0x0c0fe20000410000 */
[----:B------:R-:W-:Y:S01]  /*2900*/  FMUL.FTZ R102, R102, R20 ;  /* 0x0000001466667220 */ /* 0x000fe20000410000 */
[----:B------:R-:W-:Y:S01]  /*2910*/  FFMA.FTZ R101, R103, R100, R101 ;  /* 0x0000006467657223 */ /* 0x000fe20000010065 */
[CC--:B------:R-:W-:Y:S01]  /*2920*/  FFMA.FTZ R106, R107.reuse, R20.reuse, -R112 ;  /* 0x000000146b6a7223 */ /* 0x0c0fe20000010870 */
[-C--:B------:R-:W-:Y:S01]  /*2930*/  FFMA.FTZ R107, R107, R21.reuse, R110 ;  /* 0x000000156b6b7223 */ /* 0x080fe2000001006e */
[C---:B------:R-:W-:Y:S01]  /*2940*/  FFMA.FTZ R20, R0.reuse, R20, -R109 ;  /* 0x0000001400147223 */ /* 0x040fe2000001086d */
[----:B------:R-:W-:Y:S01]  /*2950*/  FFMA.FTZ R21, R0, R21, R102 ;  /* 0x0000001500157223 */ /* 0x000fe20000010066 */
[----:B------:R-:W-:Y:S01]  /*2960*/  FFMA.FTZ R108, R103, R96, -R108 ;  /* 0x00000060676c7223 */ /* 0x000fe2000001086c */
[----:B------:R-:W-:Y:S01]  /*2970*/  FADD.FTZ R0, RZ, R101 ;  /* 0x00000065ff007221 */ /* 0x000fe20000010000 */
[----:B------:R-:W-:-:S02]  /*2980*/  FMUL.FTZ R103, R9, R7 ;  /* 0x0000000709677220 */ /* 0x000fc40000410000 */
[----:B------:R-:W-:Y:S01]  /*2990*/  FADD.FTZ R99, R99, R108 ;  /* 0x0000006c63637221 */ /* 0x000fe20000010000 */
[----:B------:R-:W-:Y:S01]  /*29a0*/  FMUL.FTZ R109, R95, R0 ;  /* 0x000000005f6d7220 */ /* 0x000fe20000410000 */
[-C--:B------:R-:W-:Y:S02]  /*29b0*/  FMUL.FTZ R102, R9, R6.reuse ;  /* 0x0000000609667220 */ /* 0x080fe40000410000 */
[-C--:B------:R-:W-:Y:S01]  /*29c0*/  FMUL.FTZ R95, R95, R99.reuse ;  /* 0x000000635f5f7220 */ /* 0x080fe20000410000 */
[----:B------:R-:W-:Y:S01]  /*29d0*/  FFMA.FTZ R108, R94, R99, -R109 ;  /* 0x000000635e6c7223 */ /* 0x000fe2000001086d */
[C---:B------:R-:W-:Y:S01]  /*29e0*/  FFMA.FTZ R103, R8.reuse, R6, -R103 ;  /* 0x0000000608677223 */ /* 0x040fe20000010867 */
[C---:B------:R-:W-:Y:S01]  /*29f0*/  FMUL.FTZ R6, R9.reuse, R4 ;  /* 0x0000000409067220 */ /* 0x040fe20000410000 */
[----:B------:R-:W-:Y:S01]  /*2a00*/  FFMA.FTZ R102, R8, R7, R102 ;  /* 0x0000000708667223 */ /* 0x000fe20000010066 */
[-C--:B------:R-:W-:Y:S01]  /*2a10*/  FMUL.FTZ R101, R9, R5.reuse ;  /* 0x0000000509657220 */ /* 0x080fe20000410000 */
[----:B------:R-:W-:Y:S01]  /*2a20*/  FFMA.FTZ R95, R94, R0, R95 ;  /* 0x000000005e5f7223 */ /* 0x000fe2000001005f */
[----:B------:R-:W-:Y:S01]  /*2a30*/  FADD.FTZ R108, R93, R108 ;  /* 0x0000006c5d6c7221 */ /* 0x000fe20000010000 */
[C---:B------:R-:W-:Y:S01]  /*2a40*/  FFMA.FTZ R5, R8.reuse, R5, R6 ;  /* 0x0000000508057223 */ /* 0x040fe20000010006 */
[----:B------:R-:W-:Y:S01]  /*2a50*/  FADD.FTZ R7, R11, R102 ;  /* 0x000000660b077221 */ /* 0x000fe20000010000 */
[----:B------:R-:W-:Y:S01]  /*2a60*/  FFMA.FTZ R4, R8, R4, -R101 ;  /* 0x0000000408047223 */ /* 0x000fe20000010865 */
[----:B------:R-:W-:Y:S01]  /*2a70*/  FADD.FTZ R6, R10, R103 ;  /* 0x000000670a067221 */ /* 0x000fe20000010000 */
[----:B------:R-:W-:Y:S01]  /*2a80*/  FMUL.FTZ R23, R100, R23 ;  /* 0x0000001764177220 */ /* 0x000fe20000410000 */
[----:B------:R-:W-:Y:S01]  /*2a90*/  FADD.FTZ R95, RZ, R95 ;  /* 0x0000005fff5f7221 */ /* 0x000fe20000010000 */
        /* <DEDUP_REMOVED lines=9> */
.L_x_2318:
[----:B------:R-:W-:Y:S05]  /*2b30*/  BSYNC.RECONVERGENT B0 ;  /* 0x0000000000007941 */ /* 0x000fea0003800200 */
.L_x_2317:
[-C--:B------:R-:W-:Y:S01]  /*2b40*/  FMUL.FTZ R91, R91, R95.reuse ;  /* 0x0000005f5b5b7220 */ /* 0x080fe20000410000 */
[----:B0-----:R-:W-:Y:S01]  /*2b50*/  FFMA.FTZ R4, R92, R95, R11 ;  /* 0x0000005f5c047223 */ /* 0x001fe2000001000b */
[----:B------:R-:W-:Y:S01]  /*2b60*/  UIADD3 UR4, UPT, UPT, UR4, 0x1, URZ ;  /* 0x0000000104047890 */ /* 0x000fe2000fffe0ff */
[----:B------:R-:W-:Y:S01]  /*2b70*/  FMUL.FTZ R0, R0, R107 ;  /* 0x0000006b00007220 */ /* 0x000fe20000410000 */
[----:B------:R-:W-:Y:S01]  /*2b80*/  FFMA.FTZ R91, R92, R108, -R91 ;  /* 0x0000006c5c5b7223 */ /* 0x000fe2000001085b */
[----:B------:R-:W-:Y:S01]  /*2b90*/  FADD.FTZ R4, RZ, R4 ;  /* 0x00000004ff047221 */ /* 0x000fe20000010000 */
[----:B------:R-:W-:Y:S01]  /*2ba0*/  UISETP.GE.AND UP0, UPT, UR4, UR9, UPT ;  /* 0x000000090400728c */ /* 0x000fe2000bf06270 */
[----:B------:R-:W-:Y:S01]  /*2bb0*/  FMUL.FTZ R98, R95, R98 ;  /* 0x000000625f627220 */ /* 0x000fe20000410000 */
[----:B------:R-:W-:Y:S01]  /*2bc0*/  FADD.FTZ R90, R90, R91 ;  /* 0x0000005b5a5a7221 */ /* 0x000fe20000010000 */
        /* <DEDUP_REMOVED lines=9> */
[----:B------:R-:W-:Y:S01]  /*2c60*/  IADD3 R67, PT, PT, R67, 0x1, RZ ;  /* 0x0000000143437810 */ /* 0x000fe20007ffe0ff */
[----:B------:R-:W-:Y:S01]  /*2c70*/  UIADD3 UR7, UPT, UPT, UR7, 0x10, URZ ;  /* 0x0000001007077890 */ /* 0x000fe2000fffe0ff */
[----:B------:R-:W-:Y:S11]  /*2c80*/  BRA.U !UP0, `(.L_x_2319) ;  /* 0xffffffe908f07547 */ /* 0x000ff6000b83ffff */
.L_x_2316:
[----:B------:R-:W-:Y:S01]  /*2c90*/  BAR.SYNC.DEFER_BLOCKING 0x0 ;  /* 0x0000000000007b1d */ /* 0x000fe20000010000 */
[----:B------:R-:W-:Y:S01]  /*2ca0*/  ISETP.NE.AND P0, PT, R57, RZ, PT ;  /* 0x000000ff3900720c */ /* 0x000fe20003f05270 */
[----:B------:R-:W-:Y:S01]  /*2cb0*/  HFMA2 R5, -RZ, RZ, 0, 0 ;  /* 0x00000000ff057431 */ /* 0x000fe200000001ff */
[----:B------:R-:W-:Y:S02]  /*2cc0*/  F2FP.BF16.F32.PACK_AB R64, R70, R63 ;  /* 0x0000003f4640723e */ /* 0x000fe400000010ff */
[----:B------:R-:W-:-:S03]  /*2cd0*/  F2FP.BF16.F32.PACK_AB R65, R72, R65 ;  /* 0x000000414841723e */ /* 0x000fc600000010ff */
[----:B------:R-:W0:Y:S01]  /*2ce0*/  LDC.64 R14, c[0x0][0x420] ;  /* 0x00010800ff0e7b82 */ /* 0x000e220000000a00 */
[----:B------:R-:W-:Y:S02]  /*2cf0*/  MOV R4, R28 ;  /* 0x0000001c00047202 */ /* 0x000fe40000000f00 */
[----:B------:R-:W-:-:S05]  /*2d00*/  IADD3 R48, PT, PT, R48, 0x1, RZ ;  /* 0x0000000130307810 */ /* 0x000fca0007ffe0ff */
        /* <DEDUP_REMOVED lines=25> */
[----:B------:R1:W-:Y:S01]  /*2ea0*/  @!P1 STG.E.U16 desc[UR16][R4.64+0x40], R9 ;  /* 0x0000400904009986 */ /* 0x0003e2000c101510 */
[----:B------:R-:W-:-:S03]  /*2eb0*/  IADD3 R29, P1, PT, R29, 0x200, RZ ;  /* 0x000002001d1d7810 */ /* 0x000fc60007f3e0ff */
[----:B------:R1:W-:Y:S01]  /*2ec0*/  @!P2 STG.E.U16 desc[UR16][R4.64+0x80], R11 ;  /* 0x0000800b0400a986 */ /* 0x0003e2000c101510 */
[----:B------:R-:W-:Y:S02]  /*2ed0*/  IADD3 R44, P2, PT, R44, 0x100, RZ ;  /* 0x000001002c2c7810 */ /* 0x000fe40007f5e0ff */
[----:B0-----:R-:W-:Y:S01]  /*2ee0*/  ISETP.GE.AND P0, PT, R48, UR4, PT ;  /* 0x0000000430007c0c */ /* 0x001fe2000bf06270 */
[----:B------:R1:W-:Y:S01]  /*2ef0*/  @!P3 STG.E.U16 desc[UR16][R4.64+0xc0], R13 ;  /* 0x0000c00d0400b986 */ /* 0x0003e2000c101510 */
[----:B------:R-:W-:Y:S02]  /*2f00*/  IADD3 R46, P3, PT, R46, 0x100, RZ ;  /* 0x000001002e2e7810 */ /* 0x000fe40007f7e0ff */
[----:B------:R-:W-:Y:S02]  /*2f10*/  IADD3.X R27, PT, PT, RZ, R27, RZ, P1, !PT ;  /* 0x0000001bff1b7210 */ /* 0x000fe40000ffe4ff */
[----:B------:R-:W-:Y:S02]  /*2f20*/  IADD3.X R40, PT, PT, RZ, R40, RZ, P2, !PT ;  /* 0x00000028ff287210 */ /* 0x000fe400017fe4ff */
[----:B------:R-:W-:-:S05]  /*2f30*/  IADD3.X R41, PT, PT, RZ, R41, RZ, P3, !PT ;  /* 0x00000029ff297210 */ /* 0x000fca0001ffe4ff */
[----:B-1----:R-:W-:Y:S05]  /*2f40*/  @!P0 BRA `(.L_x_2320) ;  /* 0xffffffd800088947 */ /* 0x002fea000383ffff */
[----:B------:R-:W-:Y:S05]  /*2f50*/  EXIT ;  /* 0x000000000000794d */ /* 0x000fea0003800000 */
.L_x_2321:
        /* <DEDUP_REMOVED lines=10> */
.L_x_5064:


//--------------------- .text._Z25selective_scan_fwd_kernelI32Selective_Scan_fwd_kernel_traitsILi32ELi4ELi1ELb0ELb0ELb1ELb1EN3c108BFloat16ENS1_7complexIfEEEEv13SSMParamsBase --------------------------
	.section	.text._Z25selective_scan_fwd_kernelI32Selective_Scan_fwd_kernel_traitsILi32ELi4ELi1ELb0ELb0ELb1ELb1EN3c108BFloat16ENS1_7complexIfEEEEv13SSMParamsBase,"ax",@progbits
	.align	128
        .global         _Z25selective_scan_fwd_kernelI32Selective_Scan_fwd_kernel_traitsILi32ELi4ELi1ELb0ELb0ELb1ELb1EN3c108BFloat16ENS1_7complexIfEEEEv13SSMParamsBase
        .type           _Z25selective_scan_fwd_kernelI32Selective_Scan_fwd_kernel_traitsILi32ELi4ELi1ELb0ELb0ELb1ELb1EN3c108BFloat16ENS1_7complexIfEEEEv13SSMParamsBase,@function
        .size           _Z25selective_scan_fwd_kernelI32Selective_Scan_fwd_kernel_traitsILi32ELi4ELi1ELb0ELb0ELb1ELb1EN3c108BFloat16ENS1_7complexIfEEEEv13SSMParamsBase,(.L_x_5065 - _Z25selective_scan_fwd_kernelI32Selective_Scan_fwd_kernel_traitsILi32ELi4ELi1ELb0ELb0ELb1ELb1EN3c108BFloat16ENS1_7complexIfEEEEv13SSMParamsBase)
        .other          _Z25selective_scan_fwd_kernelI32Selective_Scan_fwd_kernel_traitsILi32ELi4ELi1ELb0ELb0ELb1ELb1EN3c108BFloat16ENS1_7complexIfEEEEv13SSMParamsBase,@"STO_CUDA_ENTRY STV_DEFAULT"
_Z25selective_scan_fwd_kernelI32Selective_Scan_fwd_kernel_traitsILi32ELi4ELi1ELb0ELb0ELb1ELb1EN3c108BFloat16ENS1_7complexIfEEEEv13SSMParamsBase:
.text._Z25selective_scan_fwd_kernelI32Selective_Scan_fwd_kernel_traitsILi32ELi4ELi1ELb0ELb0ELb1ELb1EN3c108BFloat16ENS1_7complexIfEEEEv13SSMParamsBase:
        /* <DEDUP_REMOVED lines=40> */
[----:B------:R-:W-:Y:S02]  /*0280*/  IMAD R3, R10, R9, RZ ;  /* 0x000000090a037224 */ /* 0x000fe400078e02ff */
[----:B------:R-:W3:Y:S02]  /*0290*/  LDC.64 R10, c[0x0][0x460] ;  /* 0x00011800ff0a7b82 */ /* 0x000ee40000000a00 */
[----:B------:R-:W-:-:S06]  /*02a0*/  IMAD.HI.U32 R7, R7, R3, R6 ;  /* 0x0000000307077227 */ /* 0x000fcc00078e0006 */
[----:B------:R-:W-:-:S05]  /*02b0*/  IMAD.HI.U32 R7, R7, R0, RZ ;  /* 0x0000000007077227 */ /* 0x000fca00078e00ff */
[----:B------:R-:W-:-:S05]  /*02c0*/  IADD3 R2, PT, PT, -R7, RZ, RZ ;  /* 0x000000ff07027210 */ /* 0x000fca0007ffe1ff */
[----:B------:R-:W-:-:S05]  /*02d0*/  IMAD R0, R9, R2, R0 ;  /* 0x0000000209007224 */ /* 0x000fca00078e0200 */
[----:B------:R-:W-:Y:S01]  /*02e0*/  ISETP.GT.U32.AND P2, PT, R9, R0, PT ;  /* 0x000000000900720c */ /* 0x000fe20003f44070 */
[----:B------:R-:W-:Y:S01]  /*02f0*/  IMAD.U32 R3, RZ, RZ, UR5 ;  /* 0x00000005ff037e24 */ /* 0x000fe2000f8e00ff */
[----:B------:R-:W-:Y:S01]  /*0300*/  MOV R2, UR4 ;  /* 0x0000000400027c02 */ /* 0x000fe20008000f00 */
[----:B----4-:R-:W-:Y:S01]  /*0310*/  UIMAD.WIDE.U32 UR4, UR18, UR12, URZ ;  /* 0x0000000c120472a5 */ /* 0x010fe2000f8e00ff */
[----:B-1----:R-:W-:Y:S02]  /*0320*/  MOV R5, UR7 ;  /* 0x0000000700057c02 */ /* 0x002fe40008000f00 */
[----:B------:R-:W-:Y:S02]  /*0330*/  LOP3.LUT R6, R83, R8, RZ, 0x3c, !PT ;  /* 0x0000000853067212 */ /* 0x000fe400078e3cff */
[----:B------:R-:W-:Y:S02]  /*0340*/  MOV R4, UR6 ;  /* 0x0000000600047c02 */ /* 0x000fe40008000f00 */
[----:B------:R-:W-:-:S02]  /*0350*/  MOV R3, UR9 ;  /* 0x0000000900037c02 */ /* 0x000fc40008000f00 */
[----:B------:R-:W-:Y:S02]  /*0360*/  MOV R5, UR8 ;  /* 0x0000000800057c02 */ /* 0x000fe40008000f00 */
[-C--:B------:R-:W-:Y:S02]  /*0370*/  @!P2 IADD3 R0, PT, PT, R0, -R9.reuse, RZ ;  /* 0x800000090000a210 */ /* 0x080fe40007ffe0ff */
[----:B------:R-:W-:Y:S02]  /*0380*/  ISETP.GE.AND P3, PT, R6, RZ, PT ;  /* 0x000000ff0600720c */ /* 0x000fe40003f66270 */
[----:B------:R-:W-:Y:S02]  /*0390*/  ISETP.GE.U32.AND P0, PT, R0, R9, PT ;  /* 0x000000090000720c */ /* 0x000fe40003f06070 */
[----:B------:R-:W-:Y:S02]  /*03a0*/  ISETP.NE.AND P1, PT, R8, RZ, PT ;  /* 0x000000ff0800720c */ /* 0x000fe40003f25270 */
[----:B------:R-:W-:Y:S01]  /*03b0*/  @!P2 IADD3 R7, PT, PT, R7, 0x1, RZ ;  /* 0x000000010707a810 */ /* 0x000fe20007ffe0ff */
[----:B0-2---:R-:W-:Y:S10]  /*03c0*/  @!P4 EXIT ;  /* 0x000000000000c94d */ /* 0x005ff40003800000 */
[----:B------:R-:W0:Y:S01]  /*03d0*/  S2R R80, SR_TID.X ;  /* 0x0000000000507919 */ /* 0x000e220000002100 */
[----:B------:R-:W-:Y:S01]  /*03e0*/  @P0 IADD3 R7, PT, PT, R7, 0x1, RZ ;  /* 0x0000000107070810 */ /* 0x000fe20007ffe0ff */
[C---:B------:R-:W-:Y:S01]  /*03f0*/  IMAD.WIDE.U32 R2, R83.reuse, UR10, R2 ;  /* 0x0000000a53027c25 */ /* 0x040fe2000f8e0002 */
[----:B------:R-:W1:Y:S01]  /*0400*/  LDCU UR6, c[0x0][0x38c] ;  /* 0x00007180ff0677ac */ /* 0x000e620008000800 */
[----:B------:R-:W2:Y:S01]  /*0410*/  LDC.64 R18, c[0x0][0x448] ;  /* 0x00011200ff127b82 */ /* 0x000ea20000000a00 */
[----:B------:R-:W-:Y:S01]  /*0420*/  MOV R73, RZ ;  /* 0x000000ff00497202 */ /* 0x000fe20000000f00 */
[----:B------:R-:W-:Y:S01]  /*0430*/  @!P3 IMAD.MOV R7, RZ, RZ, -R7 ;  /* 0x000000ffff07b224 */ /* 0x000fe200078e0a07 */
[----:B------:R-:W-:Y:S01]  /*0440*/  @!P1 LOP3.LUT R7, RZ, R8, RZ, 0x33, !PT ;  /* 0x00000008ff079212 */ /* 0x000fe200078e33ff */
[C---:B------:R-:W-:Y:S01]  /*0450*/  IMAD R62, R83.reuse, UR11, R3 ;  /* 0x0000000b533e7c24 */ /* 0x040fe2000f8e0203 */
[----:B------:R-:W4:Y:S01]  /*0460*/  LDCU.64 UR8, c[0x0][0x3b8] ;  /* 0x00007700ff0877ac */ /* 0x000f220008000a00 */
[C---:B------:R-:W-:Y:S01]  /*0470*/  IMAD.WIDE.U32 R4, R83.reuse, UR14, R4 ;  /* 0x0000000e53047c25 */ /* 0x040fe2000f8e0004 */
[----:B------:R-:W-:Y:S01]  /*0480*/  SHF.R.S32.HI R3, RZ, 0x1f, R7 ;  /* 0x0000001fff037819 */ /* 0x000fe20000011407 */
[----:B------:R-:W2:Y:S01]  /*0490*/  LDC.64 R20, c[0x0][0x440] ;  /* 0x00011000ff147b82 */ /* 0x000ea20000000a00 */
[----:B------:R-:W1:Y:S01]  /*04a0*/  LDCU.64 UR20, c[0x0][0x3a0] ;  /* 0x00007400ff1477ac */ /* 0x000e620008000a00 */
[----:B---3--:R-:W-:Y:S01]  /*04b0*/  LEA R71, P0, R2, R10, 0x1 ;  /* 0x0000000a02477211 */ /* 0x008fe200078008ff */
[----:B------:R-:W-:Y:S01]  /*04c0*/  IMAD R60, R83, UR15, R5 ;  /* 0x0000000f533c7c24 */ /* 0x000fe2000f8e0205 */
[----:B------:R-:W-:Y:S01]  /*04d0*/  LEA R69, P1, R4, R12, 0x1 ;  /* 0x0000000c04457211 */ /* 0x000fe200078208ff */
[----:B------:R-:W-:Y:S01]  /*04e0*/  IMAD R0, R3, R48, RZ ;  /* 0x0000003003007224 */ /* 0x000fe200078e02ff */
[----:B------:R-:W-:Y:S01]  /*04f0*/  UIMAD UR5, UR18, UR13, UR5 ;  /* 0x0000000d120572a4 */ /* 0x000fe2000f8e0205 */
[----:B------:R-:W-:-:S02]  /*0500*/  LEA.HI.X R62, R2, R11, R62, 0x1, P0 ;  /* 0x0000000b023e7211 */ /* 0x000fc400000f0c3e */
[C---:B------:R-:W-:Y:S01]  /*0510*/  IMAD R49, R7.reuse, R49, R0 ;  /* 0x0000003107317224 */ /* 0x040fe200078e0200 */
[----:B------:R-:W-:Y:S01]  /*0520*/  LEA.HI.X R60, R4, R13, R60, 0x1, P1 ;  /* 0x0000000d043c7211 */ /* 0x000fe200008f0c3c */
[----:B------:R-:W-:Y:S02]  /*0530*/  IMAD R0, R16, UR18, R83 ;  /* 0x0000001210007c24 */ /* 0x000fe4000f8e0253 */
[----:B------:R-:W-:-:S04]  /*0540*/  IMAD.WIDE.U32 R2, R7, R48, UR4 ;  /* 0x0000000407027e25 */ /* 0x000fc8000f8e0030 */
[----:B------:R-:W-:Y:S01]  /*0550*/  IMAD R0, R0, R17, RZ ;  /* 0x0000001100007224 */ /* 0x000fe200078e02ff */
[----:B------:R-:W-:Y:S01]  /*0560*/  LEA R51, P0, R2, R14, 0x1 ;  /* 0x0000000e02337211 */ /* 0x000fe200078008ff */
[----:B----4-:R-:W-:Y:S01]  /*0570*/  IMAD.WIDE.U32 R4, R83, UR8, RZ ;  /* 0x0000000853047c25 */ /* 0x010fe2000f8e00ff */
[----:B0-----:R-:W-:Y:S01]  /*0580*/  SHF.L.U32 R74, R80, 0x2, RZ ;  /* 0x00000002504a7819 */ /* 0x001fe200000006ff */
[----:B------:R-:W0:Y:S01]  /*0590*/  LDCU.U8 UR8, c[0x0][0x39e] ;  /* 0x000073c0ff0877ac */ /* 0x000e220008000000 */
[----:B------:R-:W-:Y:S01]  /*05a0*/  IADD3 R49, PT, PT, R3, R49, RZ ;  /* 0x0000003103317210 */ /* 0x000fe20007ffe0ff */
[----:B-1----:R-:W-:Y:S01]  /*05b0*/  IMAD R75, R0, UR6, RZ ;  /* 0x00000006004b7c24 */ /* 0x002fe2000f8e02ff */
[----:B------:R-:W-:Y:S01]  /*05c0*/  SHF.L.U32 R0, R80, 0x3, RZ ;  /* 0x0000000350007819 */ /* 0x000fe200000006ff */
[C---:B------:R-:W-:Y:S01]  /*05d0*/  IMAD.WIDE.U32 R76, R83.reuse, UR20, RZ ;  /* 0x00000014534c7c25 */ /* 0x040fe2000f8e00ff */
[----:B------:R-:W-:Y:S02]  /*05e0*/  LOP3.LUT R65, R74, 0xf80, RZ, 0xc0, !PT ;  /* 0x00000f804a417812 */ /* 0x000fe400078ec0ff */
[----:B------:R-:W-:Y:S01]  /*05f0*/  LOP3.LUT R67, R0, 0x1f00, RZ, 0xc0, !PT ;  /* 0x00001f0000437812 */ /* 0x000fe200078ec0ff */
[----:B------:R-:W-:Y:S01]  /*0600*/  IMAD R6, R83, UR9, R5 ;  /* 0x0000000953067c24 */ /* 0x000fe2000f8e0205 */
[--C-:B------:R-:W-:Y:S01]  /*0610*/  LOP3.LUT R70, R65, 0x1f, R80.reuse, 0xf8, !PT ;  /* 0x0000001f41467812 */ /* 0x100fe200078ef850 */
[----:B------:R-:W-:Y:S01]  /*0620*/  IMAD R5, R83, UR21, R77 ;  /* 0x0000001553057c24 */ /* 0x000fe2000f8e024d */
[----:B------:R-:W-:-:S02]  /*0630*/  LOP3.LUT R67, R67, 0x1f, R80, 0xf8, !PT ;  /* 0x0000001f43437812 */ /* 0x000fc400078ef850 */
[----:B------:R-:W-:Y:S02]  /*0640*/  LOP3.LUT R64, R70, 0x20, RZ, 0xfc, !PT ;  /* 0x0000002046407812 */ /* 0x000fe400078efcff */
[----:B------:R-:W-:Y:S01]  /*0650*/  LEA.HI.X R49, R2, R15, R49, 0x1, P0 ;  /* 0x0000000f02317211 */ /* 0x000fe200000f0c31 */
[----:B------:R-:W-:Y:S01]  /*0660*/  IMAD.WIDE.U32 R2, R67, 0x2, RZ ;  /* 0x0000000243027825 */ /* 0x000fe200078e00ff */
[----:B--2---:R-:W-:Y:S02]  /*0670*/  LEA R79, P1, R4, R18, 0x3 ;  /* 0x00000012044f7211 */ /* 0x004fe400078218ff */
[----:B------:R-:W-:Y:S01]  /*0680*/  LEA R78, P2, R76, R20, 0x3 ;  /* 0x000000144c4e7211 */ /* 0x000fe200078418ff */
[----:B------:R-:W-:Y:S01]  /*0690*/  IMAD.IADD R65, R65, 0x1, R64 ;  /* 0x0000000141417824 */ /* 0x000fe200078e0240 */
[----:B------:R-:W-:Y:S02]  /*06a0*/  LEA.HI.X R77, R4, R19, R6, 0x3, P1 ;  /* 0x00000013044d7211 */ /* 0x000fe400008f1c06 */
[----:B------:R-:W-:-:S02]  /*06b0*/  LEA.HI.X R76, R76, R21, R5, 0x3, P2 ;  /* 0x000000154c4c7211 */ /* 0x000fc400010f1c05 */
[C---:B------:R-:W-:Y:S02]  /*06c0*/  IADD3 R72, PT, PT, R74.reuse, 0x1, RZ ;  /* 0x000000014a487810 */ /* 0x040fe40007ffe0ff */
[C---:B------:R-:W-:Y:S02]  /*06d0*/  IADD3 R68, PT, PT, R74.reuse, 0x2, RZ ;  /* 0x000000024a447810 */ /* 0x040fe40007ffe0ff */
[----:B------:R-:W-:Y:S02]  /*06e0*/  IADD3 R66, PT, PT, R74, 0x3, RZ ;  /* 0x000000034a427810 */ /* 0x000fe40007ffe0ff */
[C---:B------:R-:W-:Y:S02]  /*06f0*/  LOP3.LUT R58, R70.reuse, 0x40, RZ, 0xfc, !PT ;  /* 0x00000040463a7812 */ /* 0x040fe400078efcff */
[----:B------:R-:W-:Y:S02]  /*0700*/  LOP3.LUT R56, R70, 0x60, RZ, 0xfc, !PT ;  /* 0x0000006046387812 */ /* 0x000fe400078efcff */
[----:B------:R-:W-:-:S02]  /*0710*/  LOP3.LUT R54, R2, 0x100, RZ, 0xfc, !PT ;  /* 0x0000010002367812 */ /* 0x000fc400078efcff */
[C---:B------:R-:W-:Y:S02]  /*0720*/  IADD3 R63, PT, PT, R65.reuse, 0x20, RZ ;  /* 0x00000020413f7810 */ /* 0x040fe40007ffe0ff */
[C---:B------:R-:W-:Y:S02]  /*0730*/  IADD3 R61, PT, PT, R65.reuse, 0x40, RZ ;  /* 0x00000040413d7810 */ /* 0x040fe40007ffe0ff */
[C---:B------:R-:W-:Y:S02]  /*0740*/  IADD3 R59, PT, PT, R65.reuse, 0x60, RZ ;  /* 0x00000060413b7810 */ /* 0x040fe40007ffe0ff */
[C---:B------:R-:W-:Y:S02]  /*0750*/  IADD3 R57, PT, PT, R65.reuse, 0x80, RZ ;  /* 0x0000008041397810 */ /* 0x040fe40007ffe0ff */
[C---:B------:R-:W-:Y:S02]  /*0760*/  IADD3 R55, PT, PT, R65.reuse, 0xa0, RZ ;  /* 0x000000a041377810 */ /* 0x040fe40007ffe0ff */
[----:B0-----:R-:W-:-:S07]  /*0770*/  IADD3 R53, PT, PT, R65, 0xc0, RZ ;  /* 0x000000c041357810 */ /* 0x001fce0007ffe0ff */
.L_x_2334:
[----:B0-----:R-:W0:Y:S01]  /*0780*/  LDC R7, c[0x0][0x388] ;  /* 0x0000e200ff077b82 */ /* 0x001e220000000800 */
        /* <DEDUP_REMOVED lines=10> */
[----:B0-----:R-:W-:Y:S01]  /*0830*/  IMAD.IADD R47, R7, 0x1, -R52 ;  /* 0x00000001072f7824 */ /* 0x001fe200078e0a34 */
[----:B------:R-:W0:Y:S01]  /*0840*/  S2R R45, SR_LANEID ;  /* 0x00000000002d7919 */ /* 0x000e220000000000 */
[----:B------:R-:W-:Y:S01]  /*0850*/  UMOV UR4, 0x400 ;  /* 0x0000040000047882 */ /* 0x000fe20000000000 */
[----:B------:R-:W-:-:S04]  /*0860*/  PRMT R16, RZ, 0x7610, R16 ;  /* 0x00007610ff107816 */ /* 0x000fc80000000010 */
[----:B------:R-:W2:Y:S01]  /*0870*/  LDC R36, c[0x0][0x38c] ;  /* 0x0000e300ff247b82 */ /* 0x000ea20000000800 */
[-C--:B------:R-:W-:Y:S02]  /*0880*/  ISETP.GE.AND P0, PT, R70, R47.reuse, PT ;  /* 0x0000002f4600720c */ /* 0x080fe40003f06270 */
[-C--:B------:R-:W-:Y:S02]  /*0890*/  ISETP.GE.AND P1, PT, R64, R47.reuse, PT ;  /* 0x0000002f4000720c */ /* 0x080fe40003f26270 */
[-C--:B------:R-:W-:Y:S02]  /*08a0*/  ISETP.GE.AND P2, PT, R58, R47.reuse, PT ;  /* 0x0000002f3a00720c */ /* 0x080fe40003f46270 */
[----:B------:R-:W-:-:S07]  /*08b0*/  ISETP.GE.AND P3, PT, R56, R47, PT ;  /* 0x0000002f3800720c */ /* 0x000fce0003f66270 */
[----:B------:R-:W3:Y:S04]  /*08c0*/  @!P0 LDG.E.U16 R6, desc[UR16][R4.64] ;  /* 0x0000001004068981 */ /* 0x000ee8000c1e1500 */
[----:B------:R-:W4:Y:S04]  /*08d0*/  @!P1 LDG.E.U16 R10, desc[UR16][R4.64+0x40] ;  /* 0x00004010040a9981 */ /* 0x000f28000c1e1500 */
[----:B------:R-:W2:Y:S04]  /*08e0*/  @!P2 LDG.E.U16 R12, desc[UR16][R4.64+0x80] ;  /* 0x00008010040ca981 */ /* 0x000ea8000c1e1500 */
[----:B------:R-:W2:Y:S01]  /*08f0*/  @!P3 LDG.E.U16 R14, desc[UR16][R4.64+0xc0] ;  /* 0x0000c010040eb981 */ /* 0x000ea2000c1e1500 */
[----:B-1----:R-:W-:Y:S01]  /*0900*/  ULEA UR5, UR5, UR4, 0x18 ;  /* 0x0000000405057291 */ /* 0x002fe2000f8ec0ff */
[----:B------:R-:W-:-:S02]  /*0910*/  IADD3 R8, P4, PT, R8, R69, RZ ;  /* 0x0000004508087210 */ /* 0x000fc40007f9e0ff */
[C---:B0-----:R-:W-:Y:S02]  /*0920*/  SHF.L.U32 R0, R45.reuse, 0x3, RZ ;  /* 0x000000032d007819 */ /* 0x041fe400000006ff */
[----:B------:R-:W-:Y:S02]  /*0930*/  PRMT R18, RZ, 0x7610, R18 ;  /* 0x00007610ff127816 */ /* 0x000fe40000000012 */
[----:B------:R-:W-:Y:S02]  /*0940*/  LEA R43, R45, UR5, 0x1 ;  /* 0x000000052d2b7c11 */ /* 0x000fe4000f8e08ff */
[----:B------:R-:W-:Y:S02]  /*0950*/  PRMT R20, RZ, 0x7610, R20 ;  /* 0x00007610ff147816 */ /* 0x000fe40000000014 */
[----:B------:R-:W-:Y:S02]  /*0960*/  PRMT R22, RZ, 0x7610, R22 ;  /* 0x00007610ff167816 */ /* 0x000fe40000000016 */
        /* <DEDUP_REMOVED lines=19> */
[C---:B0-----:R-:W-:Y:S02]  /*0aa0*/  SHF.L.U32 R50, R12.reuse, 0x10, RZ ;  /* 0x000000100c327819 */ /* 0x041fe400000006ff */
[----:B------:R-:W-:Y:S02]  /*0ab0*/  PRMT R6, R12, 0x7632, R6 ;  /* 0x000076320c067816 */ /* 0x000fe40000000006 */
[C---:B------:R-:W-:Y:S01]  /*0ac0*/  PRMT R10, R13.reuse, 0x7632, R10 ;  /* 0x000076320d0a7816 */ /* 0x040fe2000000000a */
[--C-:B-----5:R-:W-:Y:S01]  /*0ad0*/  FADD.FTZ R50, R50, R81.reuse ;  /* 0x0000005132327221 */ /* 0x120fe20000010000 */
[----:B------:R-:W-:Y:S02]  /*0ae0*/  SHF.L.U32 R48, R13, 0x10, RZ ;  /* 0x000000100d307819 */ /* 0x000fe400000006ff */
[----:B------:R-:W-:Y:S01]  /*0af0*/  SHF.L.U32 R6, R6, 0x10, RZ ;  /* 0x0000001006067819 */ /* 0x000fe200000006ff */
[----:B------:R-:W-:Y:S01]  /*0b00*/  IMAD.U32 R10, R10, 0x10000, RZ ;  /* 0x000100000a0a7824 */ /* 0x000fe200078e00ff */
[----:B------:R-:W-:Y:S01]  /*0b10*/  FSETP.GTU.FTZ.AND P0, PT, R50, 20, PT ;  /* 0x41a000003200780b */ /* 0x000fe20003f1c000 */
[----:B------:R-:W-:-:S02]  /*0b20*/  FADD.FTZ R48, R48, R81 ;  /* 0x0000005130307221 */ /* 0x000fc40000010000 */
[--C-:B------:R-:W-:Y:S01]  /*0b30*/  FADD.FTZ R46, R6, R81.reuse ;  /* 0x00000051062e7221 */ /* 0x100fe20000010000 */
[----:B------:R-:W-:Y:S01]  /*0b40*/  ISETP.EQ.OR P3, PT, RZ, UR8, P0 ;  /* 0x00000008ff007c0c */ /* 0x000fe20008762670 */
[----:B------:R-:W-:Y:S01]  /*0b50*/  FADD.FTZ R44, R10, R81 ;  /* 0x000000510a2c7221 */ /* 0x000fe20000010000 */
[----:B------:R-:W-:Y:S02]  /*0b60*/  FSETP.GTU.FTZ.AND P1, PT, R48, 20, PT ;  /* 0x41a000003000780b */ /* 0x000fe40003f3c000 */
[----:B------:R-:W-:Y:S02]  /*0b70*/  FSETP.GTU.FTZ.AND P2, PT, R46, 20, PT ;  /* 0x41a000002e00780b */ /* 0x000fe40003f5c000 */
[----:B------:R-:W-:Y:S02]  /*0b80*/  FSETP.GTU.FTZ.AND P4, PT, R44, 20, PT ;  /* 0x41a000002c00780b */ /* 0x000fe40003f9c000 */
[----:B------:R-:W-:Y:S02]  /*0b90*/  ISETP.EQ.OR P0, PT, RZ, UR8, P1 ;  /* 0x00000008ff007c0c */ /* 0x000fe40008f02670 */
[----:B------:R-:W-:-:S02]  /*0ba0*/  ISETP.EQ.OR P2, PT, RZ, UR8, P2 ;  /* 0x00000008ff007c0c */ /* 0x000fc40009742670 */
        /* <DEDUP_REMOVED lines=32> */
.L_x_2323:
[----:B------:R-:W-:Y:S05]  /*0db0*/  BSYNC.RECONVERGENT B0 ;  /* 0x0000000000007941 */ /* 0x000fea0003800200 */
.L_x_2322:
        /* <DEDUP_REMOVED lines=32> */
.L_x_2325:
[----:B------:R-:W-:Y:S05]  /*0fc0*/  BSYNC.RECONVERGENT B0 ;  /* 0x0000000000007941 */ /* 0x000fea0003800200 */
.L_x_2324:
        /* <DEDUP_REMOVED lines=32> */
.L_x_2327:
[----:B------:R-:W-:Y:S05]  /*11d0*/  BSYNC.RECONVERGENT B0 ;  /* 0x0000000000007941 */ /* 0x000fea0003800200 */
.L_x_2326:
        /* <DEDUP_REMOVED lines=32> */
.L_x_2329:
[----:B------:R-:W-:Y:S05]  /*13e0*/  BSYNC.RECONVERGENT B0 ;  /* 0x0000000000007941 */ /* 0x000fea0003800200 */
.L_x_2328:
[----:B------:R-:W-:Y:S01]  /*13f0*/  BAR.SYNC.DEFER_BLOCKING 0x0 ;  /* 0x0000000000007b1d */ /* 0x000fe20000010000 */
[----:B------:R-:W-:Y:S02]  /*1400*/  ISETP.GE.AND P0, PT, R36, 0x1, PT ;  /* 0x000000012400780c */ /* 0x000fe40003f06270 */
[C---:B------:R-:W-:Y:S02]  /*1410*/  PRMT R6, R4.reuse, 0x7632, R6 ;  /* 0x0000763204067816 */ /* 0x040fe40000000006 */
[----:B------:R-:W-:Y:S02]  /*1420*/  SHF.L.U32 R35, R4, 0x10, RZ ;  /* 0x0000001004237819 */ /* 0x000fe400000006ff */
[C---:B------:R-:W-:Y:S02]  /*1430*/  PRMT R4, R5.reuse, 0x7632, R4 ;  /* 0x0000763205047816 */ /* 0x040fe40000000004 */
[----:B------:R-:W-:Y:S01]  /*1440*/  SHF.L.U32 R5, R5, 0x10, RZ ;  /* 0x0000001005057819 */ /* 0x000fe200000006ff */
[-C--:B------:R-:W-:Y:S01]  /*1450*/  FMUL.FTZ R39, R35, R82.reuse ;  /* 0x0000005223277220 */ /* 0x080fe20000410000 */
[----:B------:R-:W-:Y:S01]  /*1460*/  SHF.L.U32 R33, R6, 0x10, RZ ;  /* 0x0000001006217819 */ /* 0x000fe200000006ff */
[----:B------:R-:W-:Y:S01]  /*1470*/  IMAD.U32 R9, R4, 0x10000, RZ ;  /* 0x0001000004097824 */ /* 0x000fe200078e00ff */
[----:B------:R-:W-:Y:S01]  /*1480*/  PRMT R42, RZ, 0x7610, R42 ;  /* 0x00007610ff2a7816 */ /* 0x000fe2000000002a */
[-C--:B------:R-:W-:Y:S01]  /*1490*/  FMUL.FTZ R40, R5, R82.reuse ;  /* 0x0000005205287220 */ /* 0x080fe20000410000 */
[----:B------:R-:W-:Y:S01]  /*14a0*/  IADD3 R41, PT, PT, R0, UR5, RZ ;  /* 0x0000000500297c10 */ /* 0x000fe2000fffe0ff */
[-C--:B------:R-:W-:Y:S01]  /*14b0*/  FMUL.FTZ R38, R33, R82.reuse ;  /* 0x0000005221267220 */ /* 0x080fe20000410000 */
[----:B------:R-:W-:Y:S01]  /*14c0*/  FMUL.FTZ R37, R9, R82 ;  /* 0x0000005209257220 */ /* 0x000fe20000410000 */
[----:B------:R-:W-:Y:S06]  /*14d0*/  @!P0 BRA `(.L_x_2330) ;  /* 0x0000001400f48947 */ /* 0x000fec0003800000 */
[C---:B------:R-:W-:Y:S01]  /*14e0*/  VIADD R13, R0.reuse, 0x5 ;  /* 0x00000005000d7836 */ /* 0x040fe20000000000 */
[----:B------:R-:W0:Y:S01]  /*14f0*/  LDC.64 R18, c[0x0][0x3e0] ;  /* 0x0000f800ff127b82 */ /* 0x000e220000000a00 */
[----:B------:R-:W-:Y:S01]  /*1500*/  SHF.L.U32 R34, R73, 0x8, RZ ;  /* 0x0000000849227819 */ /* 0x000fe200000006ff */
[----:B------:R-:W-:Y:S01]  /*1510*/  FMUL.FTZ R32, R5, R48 ;  /* 0x0000003005207220 */ /* 0x000fe20000410000 */
[----:B------:R-:W-:Y:S01]  /*1520*/  FMUL.FTZ R30, R9, R44 ;  /* 0x0000002c091e7220 */ /* 0x000fe20000410000 */
[----:B------:R-:W-:Y:S01]  /*1530*/  LEA.HI.SX32 R85, R13, R0, 0x1b ;  /* 0x000000000d557211 */ /* 0x000fe200078fdaff */
[----:B------:R-:W-:Y:S01]  /*1540*/  IMAD R36, R73, R36, RZ ;  /* 0x0000002449247224 */ /* 0x000fe200078e02ff */
[----:B------:R-:W-:Y:S01]  /*1550*/  LEA R34, R7, -R34, 0x1 ;  /* 0x8000002207227211 */ /* 0x000fe200078e08ff */
[----:B------:R-:W-:Y:S01]  /*1560*/  FMUL.FTZ R35, R35, R50 ;  /* 0x0000003223237220 */ /* 0x000fe20000410000 */
[----:B------:R-:W1:Y:S01]  /*1570*/  LDC.64 R14, c[0x0][0x3c0] ;  /* 0x0000f000ff0e7b82 */ /* 0x000e620000000a00 */
[----:B------:R-:W-:Y:S01]  /*1580*/  ISETP.NE.AND P0, PT, R73, RZ, PT ;  /* 0x000000ff4900720c */ /* 0x000fe20003f05270 */
[----:B------:R-:W-:Y:S01]  /*1590*/  FMUL.FTZ R33, R33, R46 ;  /* 0x0000002e21217220 */ /* 0x000fe20000410000 */
[C---:B------:R-:W-:Y:S01]  /*15a0*/  IADD3 R5, PT, PT, R0.reuse, 0x1, RZ ;  /* 0x0000000100057810 */ /* 0x040fe20007ffe0ff */
[----:B------:R-:W-:Y:S01]  /*15b0*/  UMOV UR4, URZ ;  /* 0x000000ff00047c82 */ /* 0x000fe20008000000 */
[C---:B------:R-:W-:Y:S01]  /*15c0*/  IADD3 R7, PT, PT, R0.reuse, 0x2, RZ ;  /* 0x0000000200077810 */ /* 0x040fe20007ffe0ff */
[----:B------:R-:W2:Y:S01]  /*15d0*/  LDCU UR9, c[0x0][0x38c] ;  /* 0x00007180ff0977ac */ /* 0x000ea20008000800 */
[C---:B------:R-:W-:Y:S01]  /*15e0*/  IADD3 R9, PT, PT, R0.reuse, 0x3, RZ ;  /* 0x0000000300097810 */ /* 0x040fe20007ffe0ff */
[----:B------:R-:W3:Y:S01]  /*15f0*/  LDC.64 R16, c[0x0][0x3a8] ;  /* 0x0000ea00ff107b82 */ /* 0x000ee20000000a00 */
[C---:B------:R-:W-:Y:S01]  /*1600*/  IADD3 R11, PT, PT, R0.reuse, 0x4, RZ ;  /* 0x00000004000b7810 */ /* 0x040fe20007ffe0ff */
[----:B------:R-:W-:Y:S01]  /*1610*/  UIADD3 UR7, UPT, UPT, UR5, 0x250, URZ ;  /* 0x0000025005077890 */ /* 0x000fe2000fffe0ff */
[----:B------:R-:W-:-:S02]  /*1620*/  IADD3 R21, PT, PT, R0, 0x6, RZ ;  /* 0x0000000600157810 */ /* 0x000fc40007ffe0ff */
[----:B------:R-:W-:Y:S02]  /*1630*/  IADD3 R23, PT, PT, R0, 0x7, RZ ;  /* 0x0000000700177810 */ /* 0x000fe40007ffe0ff */
[----:B------:R-:W-:Y:S01]  /*1640*/  IADD3 R31, P1, PT, R51, R54, RZ ;  /* 0x00000036331f7210 */ /* 0x000fe20007f3e0ff */
[----:B------:R-:W4:Y:S01]  /*1650*/  LDC.64 R12, c[0x0][0x480] ;  /* 0x00012000ff0c7b82 */ /* 0x000f220000000a00 */
[----:B------:R-:W-:Y:S02]  /*1660*/  ISETP.EQ.AND P0, PT, R80, RZ, P0 ;  /* 0x000000ff5000720c */ /* 0x000fe40000702270 */
        /* <DEDUP_REMOVED lines=8> */
[----:B------:R-:W-:-:S02]  /*16f0*/  IADD3.X R24, PT, PT, R3, R49, RZ, P1, !PT ;  /* 0x0000003103187210 */ /* 0x000fc40000ffe4ff */
[----:B------:R-:W-:Y:S02]  /*1700*/  P2R R104, PR, RZ, 0x1 ;  /* 0x00000001ff687803 */ /* 0x000fe40000000000 */
[----:B0-----:R-:W-:Y:S02]  /*1710*/  SHF.L.U64.HI R91, R18, 0x1, R19 ;  /* 0x00000001125b7819 */ /* 0x001fe40000010213 */
[----:B------:R-:W-:Y:S02]  /*1720*/  P2R R106, PR, RZ, 0x4 ;  /* 0x00000004ff6a7803 */ /* 0x000fe40000000000 */
[----:B------:R-:W-:Y:S02]  /*1730*/  MOV R29, R78 ;  /* 0x0000004e001d7202 */ /* 0x000fe40000000f00 */
[----:B------:R-:W-:Y:S02]  /*1740*/  MOV R28, R76 ;  /* 0x0000004c001c7202 */ /* 0x000fe40000000f00 */
[----:B------:R-:W-:-:S02]  /*1750*/  MOV R27, R79 ;  /* 0x0000004f001b7202 */ /* 0x000fc40000000f00 */
[----:B------:R-:W-:Y:S02]  /*1760*/  MOV R26, R77 ;  /* 0x0000004d001a7202 */ /* 0x000fe40000000f00 */
[----:B------:R-:W-:Y:S02]  /*1770*/  LEA R25, R25, UR5, 0x1 ;  /* 0x0000000519197c11 */ /* 0x000fe4000f8e08ff */
[----:B-1----:R-:W-:Y:S02]  /*1780*/  SHF.L.U64.HI R15, R14, 0x3, R15 ;  /* 0x000000030e0f7819 */ /* 0x002fe4000001020f */
[----:B---3--:R-:W-:Y:S02]  /*1790*/  SHF.L.U64.HI R17, R16, 0x3, R17 ;  /* 0x0000000310117819 */ /* 0x008fe40000010211 */
[----:B------:R-:W-:Y:S02]  /*17a0*/  LEA R89, R5, UR5, 0x1 ;  /* 0x0000000505597c11 */ /* 0x000fe4000f8e08ff */
[----:B------:R-:W-:-:S02]  /*17b0*/  LEA R88, R7, UR5, 0x1 ;  /* 0x0000000507587c11 */ /* 0x000fc4000f8e08ff */
[----:B------:R-:W-:Y:S02]  /*17c0*/  LEA R87, R9, UR5, 0x1 ;  /* 0x0000000509577c11 */ /* 0x000fe4000f8e08ff */
[----:B------:R-:W-:Y:S02]  /*17d0*/  LEA R86, R11, UR5, 0x1 ;  /* 0x000000050b567c11 */ /* 0x000fe4000f8e08ff */
[----:B------:R-:W-:Y:S02]  /*17e0*/  LEA R85, R85, UR5, 0x1 ;  /* 0x0000000555557c11 */ /* 0x000fe4000f8e08ff */
[----:B------:R-:W-:Y:S02]  /*17f0*/  LEA R84, R21, UR5, 0x1 ;  /* 0x0000000515547c11 */ /* 0x000fe4000f8e08ff */
[----:B------:R-:W-:Y:S02]  /*1800*/  LEA R19, R23, UR5, 0x1 ;  /* 0x0000000517137c11 */ /* 0x000fe4000f8e08ff */
[----:B------:R-:W-:-:S02]  /*1810*/  ISETP.GE.AND P0, PT, R63, R34, PT ;  /* 0x000000223f00720c */ /* 0x000fc40003f06270 */
[-C--:B------:R-:W-:Y:S02]  /*1820*/  ISETP.GE.AND P1, PT, R61, R34.reuse, PT ;  /* 0x000000223d00720c */ /* 0x080fe40003f26270 */
[-C--:B------:R-:W-:Y:S02]  /*1830*/  ISETP.GE.AND P2, PT, R59, R34.reuse, PT ;  /* 0x000000223b00720c */ /* 0x080fe40003f46270 */
[-C--:B------:R-:W-:Y:S02]  /*1840*/  ISETP.GE.AND P3, PT, R57, R34.reuse, PT ;  /* 0x000000223900720c */ /* 0x080fe40003f66270 */
[-C--:B------:R-:W-:Y:S02]  /*1850*/  ISETP.GE.AND P4, PT, R55, R34.reuse, PT ;  /* 0x000000223700720c */ /* 0x080fe40003f86270 */
[----:B--2-4-:R-:W-:-:S13]  /*1860*/  ISETP.GE.AND P5, PT, R53, R34, PT ;  /* 0x000000223500720c */ /* 0x014fda0003fa6270 */
.L_x_2333:
[----:B0-----:R-:W-:Y:S01]  /*1870*/  MOV R4, R29 ;  /* 0x0000001d00047202 */ /* 0x001fe20000000f00 */
[----:B------:R-:W-:-:S06]  /*1880*/  IMAD.MOV.U32 R5, RZ, RZ, R28 ;  /* 0x000000ffff057224 */ /* 0x000fcc00078e001c */
[----:B------:R-:W2:Y:S01]  /*1890*/  LDG.E.64 R4, desc[UR16][R4.64] ;  /* 0x0000001004047981 */ /* 0x000ea2000c1e1b00 */
[----:B------:R-:W-:-:S04]  /*18a0*/  ISETP.GE.U32.AND P6, PT, R74, R47, PT ;  /* 0x0000002f4a00720c */ /* 0x000fc80003fc6070 */
        /* <DEDUP_REMOVED lines=16> */
[C---:B------:R-:W-:Y:S01]  /*19b0*/  FMUL.FTZ R0, R7.reuse, R48 ;  /* 0x0000003007007220 */ /* 0x040fe20000410000 */
        /* <DEDUP_REMOVED lines=16> */
[----:B------:R-:W0:Y:S03]  /*1ac0*/  MUFU.COS R11, R4 ;  /* 0x00000004000b7308 */ /* 0x000e260000000000 */
        /* <DEDUP_REMOVED lines=12> */
[----:B------:R-:W-:-:S04]  /*1b90*/  FMUL.FTZ R4, RZ, R102 ;  /* 0x00000066ff047220 */ /* 0x000fc80000410000 */
[----:B------:R-:W-:Y:S01]  /*1ba0*/  FFMA.FTZ R5, R97, R101, -R4 ;  /* 0x0000006561057223 */ /* 0x000fe20000010804 */
[----:B0-----:R-:W-:-:S03]  /*1bb0*/  FMUL.FTZ R0, R7, R0 ;  /* 0x0000000007007220 */ /* 0x001fc60000410000 */
[----:B------:R-:W-:Y:S02]  /*1bc0*/  FADD.FTZ R5, R100, R5 ;  /* 0x0000000564057221 */ /* 0x000fe40000010000 */
[----:B------:R-:W-:Y:S01]  /*1bd0*/  FSEL R92, R0, RZ, !P6 ;  /* 0x000000ff005c7208 */ /* 0x000fe20007000000 */
[----:B------:R-:W-:Y:S01]  /*1be0*/  FMUL.FTZ R0, R97, R102 ;  /* 0x0000006661007220 */ /* 0x000fe20000410000 */
[----:B------:R-:W-:Y:S01]  /*1bf0*/  FMUL.FTZ R9, R96, R5 ;  /* 0x0000000560097220 */ /* 0x000fe20000410000 */
[----:B------:R-:W-:Y:S02]  /*1c00*/  ISETP.GE.AND P6, PT, R45, 0x1, PT ;  /* 0x000000012d00780c */ /* 0x000fe40003fc6270 */
[----:B------:R-:W-:-:S04]  /*1c10*/  FFMA.FTZ R0, RZ, R101, R0 ;  /* 0x00000065ff007223 */ /* 0x000fc80000010000 */
[----:B------:R-:W-:-:S04]  /*1c20*/  FADD.FTZ R0, RZ, R0 ;  /* 0x00000000ff007221 */ /* 0x000fc80000010000 */
[-C--:B------:R-:W-:Y:S01]  /*1c30*/  FMUL.FTZ R4, R96, R0.reuse ;  /* 0x0000000060047220 */ /* 0x080fe20000410000 */
[C---:B------:R-:W-:Y:S01]  /*1c40*/  FFMA.FTZ R9, R95.reuse, R0, R9 ;  /* 0x000000005f097223 */ /* 0x040fe20000010009 */
[-C--:B------:R-:W-:Y:S02]  /*1c50*/  FMUL.FTZ R0, R98, R102.reuse ;  /* 0x0000006662007220 */ /* 0x080fe40000410000 */
[----:B------:R-:W-:Y:S01]  /*1c60*/  FFMA.FTZ R7, R95, R5, -R4 ;  /* 0x000000055f077223 */ /* 0x000fe20000010804 */
[----:B------:R-:W-:Y:S01]  /*1c70*/  FADD.FTZ R9, RZ, R9 ;  /* 0x00000009ff097221 */ /* 0x000fe20000010000 */
[C---:B------:R-:W-:Y:S01]  /*1c80*/  FMUL.FTZ R5, R99.reuse, R102 ;  /* 0x0000006663057220 */ /* 0x040fe20000410000 */
[----:B------:R-:W-:Y:S01]  /*1c90*/  FFMA.FTZ R0, R99, R101, -R0 ;  /* 0x0000006563007223 */ /* 0x000fe20000010800 */
[----:B------:R-:W-:Y:S01]  /*1ca0*/  FADD.FTZ R7, R94, R7 ;  /* 0x000000075e077221 */ /* 0x000fe20000010000 */
[----:B------:R-:W-:Y:S01]  /*1cb0*/  FMUL.FTZ R8, R92, R9 ;  /* 0x000000095c087220 */ /* 0x000fe20000410000 */
[----:B------:R-:W-:-:S02]  /*1cc0*/  FFMA.FTZ R5, R98, R101, R5 ;  /* 0x0000006562057223 */ /* 0x000fc40000010005 */
[-C--:B------:R-:W-:Y:S01]  /*1cd0*/  FMUL.FTZ R6, R92, R7.reuse ;  /* 0x000000075c067220 */ /* 0x080fe20000410000 */
[C---:B------:R-:W-:Y:S01]  /*1ce0*/  FFMA.FTZ R7, R93.reuse, R7, -R8 ;  /* 0x000000075d077223 */ /* 0x040fe20000010808 */
[C---:B------:R-:W-:Y:S02]  /*1cf0*/  FMUL.FTZ R4, R96.reuse, R5 ;  /* 0x0000000560047220 */ /* 0x040fe40000410000 */
[----:B------:R-:W-:Y:S01]  /*1d00*/  FFMA.FTZ R9, R93, R9, R6 ;  /* 0x000000095d097223 */ /* 0x000fe20000010006 */
[-C--:B------:R-:W-:Y:S01]  /*1d10*/  FMUL.FTZ R6, R96, R0.reuse ;  /* 0x0000000060067220 */ /* 0x080fe20000410000 */
[C---:B------:R-:W-:Y:S01]  /*1d20*/  FFMA.FTZ R4, R95.reuse, R0, -R4 ;  /* 0x000000005f047223 */ /* 0x040fe20000010804 */
[----:B------:R-:W-:Y:S01]  /*1d30*/  FADD.FTZ R107, R90, R7 ;  /* 0x000000075a6b7221 */ /* 0x000fe20000010000 */
[----:B------:R-:W-:Y:S01]  /*1d40*/  FADD.FTZ R108, RZ, R9 ;  /* 0x00000009ff6c7221 */ /* 0x000fe20000010000 */
[----:B------:R-:W-:Y:S01]  /*1d50*/  FFMA.FTZ R6, R95, R5, R6 ;  /* 0x000000055f067223 */ /* 0x000fe20000010006 */
[----:B------:R-:W-:-:S02]  /*1d60*/  FMUL.FTZ R0, R92, R4 ;  /* 0x000000045c007220 */ /* 0x000fc40000410000 */
[----:B------:R-:W-:Y:S02]  /*1d70*/  SHFL.UP PT, R8, R107, 0x1, RZ ;  /* 0x042000006b087989 */ /* 0x000fe400000e00ff */
[CC--:B------:R-:W-:Y:S01]  /*1d80*/  FFMA.FTZ R0, R93.reuse, R6.reuse, R0 ;  /* 0x000000065d007223 */ /* 0x0c0fe20000010000 */
[----:B------:R-:W-:Y:S01]  /*1d90*/  FMUL.FTZ R6, R92, R6 ;  /* 0x000000065c067220 */ /* 0x000fe20000410000 */
[----:B------:R-:W0:Y:S03]  /*1da0*/  SHFL.UP PT, R9, R108, 0x1, RZ ;  /* 0x042000006c097989 */ /* 0x000e2600000e00ff */
[----:B------:R-:W-:Y:S01]  /*1db0*/  FFMA.FTZ R7, R93, R4, -R6 ;  /* 0x000000045d077223 */ /* 0x000fe20000010806 */
[----:B------:R-:W1:Y:S04]  /*1dc0*/  SHFL.UP PT, R5, R0, 0x1, RZ ;  /* 0x0420000000057989 */ /* 0x000e6800000e00ff */
[----:B------:R-:W2:Y:S01]  /*1dd0*/  SHFL.UP PT, R4, R7, 0x1, RZ ;  /* 0x0420000007047989 */ /* 0x000ea200000e00ff */
[-C--:B0-----:R-:W-:Y:S01]  /*1de0*/  FMUL.FTZ R6, R0, R9.reuse ;  /* 0x0000000900067220 */ /* 0x081fe20000410000 */
[----:B------:R-:W-:-:S03]  /*1df0*/  FMUL.FTZ R9, R7, R9 ;  /* 0x0000000907097220 */ /* 0x000fc60000410000 */
[CC--:B------:R-:W-:Y:S01]  /*1e00*/  FFMA.FTZ R10, R7.reuse, R8.reuse, -R6 ;  /* 0x00000008070a7223 */ /* 0x0c0fe20000010806 */
[C---:B------:R-:W-:Y:S01]  /*1e10*/  FFMA.FTZ R9, R0.reuse, R8, R9 ;  /* 0x0000000800097223 */ /* 0x040fe20000010009 */
[-C--:B-1----:R-:W-:Y:S01]  /*1e20*/  FMUL.FTZ R6, R0, R5.reuse ;  /* 0x0000000500067220 */ /* 0x082fe20000410000 */
[----:B------:R-:W-:Y:S01]  /*1e30*/  FMUL.FTZ R5, R7, R5 ;  /* 0x0000000507057220 */ /* 0x000fe20000410000 */
[----:B------:R-:W-:Y:S01]  /*1e40*/  @P6 FADD.FTZ R107, R107, R10 ;  /* 0x0000000a6b6b6221 */ /* 0x000fe20000010000 */
[----:B------:R-:W-:Y:S01]  /*1e50*/  @P6 FADD.FTZ R108, R108, R9 ;  /* 0x000000096c6c6221 */ /* 0x000fe20000010000 */
[-C--:B--2---:R-:W-:Y:S01]  /*1e60*/  @P6 FFMA.FTZ R7, R7, R4.reuse, -R6 ;  /* 0x0000000407076223 */ /* 0x084fe20000010806 */
[----:B------:R-:W-:Y:S01]  /*1e70*/  @P6 FFMA.FTZ R0, R0, R4, R5 ;  /* 0x0000000400006223 */ /* 0x000fe20000010005 */
[----:B------:R-:W-:Y:S01]  /*1e80*/  ISETP.GE.AND P6, PT, R45, 0x2, PT ;  /* 0x000000022d00780c */ /* 0x000fe20003fc6270 */
[----:B------:R-:W-:Y:S04]  /*1e90*/  SHFL.UP PT, R6, R107, 0x2, RZ ;  /* 0x044000006b067989 */ /* 0x000fe800000e00ff */
[----:B------:R-:W0:Y:S04]  /*1ea0*/  SHFL.UP PT, R8, R108, 0x2, RZ ;  /* 0x044000006c087989 */ /* 0x000e2800000e00ff */
[----:B------:R-:W1:Y:S04]  /*1eb0*/  SHFL.UP PT, R5, R0, 0x2, RZ ;  /* 0x0440000000057989 */ /* 0x000e6800000e00ff */
[----:B------:R-:W2:Y:S01]  /*1ec0*/  SHFL.UP PT, R4, R7, 0x2, RZ ;  /* 0x0440000007047989 */ /* 0x000ea200000e00ff */
[-C--:B0-----:R-:W-:Y:S01]  /*1ed0*/  FMUL.FTZ R9, R7, R8.reuse ;  /* 0x0000000807097220 */ /* 0x081fe20000410000 */
[----:B------:R-:W-:-:S03]  /*1ee0*/  FMUL.FTZ R10, R0, R8 ;  /* 0x00000008000a7220 */ /* 0x000fc60000410000 */
[CC--:B------:R-:W-:Y:S01]  /*1ef0*/  FFMA.FTZ R9, R0.reuse, R6.reuse, R9 ;  /* 0x0000000600097223 */ /* 0x0c0fe20000010009 */
[C---:B------:R-:W-:Y:S01]  /*1f00*/  FFMA.FTZ R10, R7.reuse, R6, -R10 ;  /* 0x00000006070a7223 */ /* 0x040fe2000001080a */
[-C--:B-1----:R-:W-:Y:S01]  /*1f10*/  FMUL.FTZ R6, R0, R5.reuse ;  /* 0x0000000500067220 */ /* 0x082fe20000410000 */
[----:B------:R-:W-:Y:S01]  /*1f20*/  FMUL.FTZ R5, R7, R5 ;  /* 0x0000000507057220 */ /* 0x000fe20000410000 */
[----:B------:R-:W-:Y:S01]  /*1f30*/  @P6 FADD.FTZ R108, R108, R9 ;  /* 0x000000096c6c6221 */ /* 0x000fe20000010000 */
[----:B------:R-:W-:Y:S01]  /*1f40*/  @P6 FADD.FTZ R107, R107, R10 ;  /* 0x0000000a6b6b6221 */ /* 0x000fe20000010000 */
[-C--:B--2---:R-:W-:Y:S01]  /*1f50*/  @P6 FFMA.FTZ R7, R7, R4.reuse, -R6 ;  /* 0x0000000407076223 */ /* 0x084fe20000010806 */
[----:B------:R-:W-:Y:S01]  /*1f60*/  @P6 FFMA.FTZ R0, R0, R4, R5 ;  /* 0x0000000400006223 */ /* 0x000fe20000010005 */
[----:B------:R-:W-:Y:S01]  /*1f70*/  ISETP.GE.AND P6, PT, R45, 0x4, PT ;  /* 0x000000042d00780c */ /* 0x000fe20003fc6270 */
[----:B------:R-:W0:Y:S04]  /*1f80*/  SHFL.UP PT, R8, R108, 0x4, RZ ;  /* 0x048000006c087989 */ /* 0x000e2800000e00ff */
[----:B------:R-:W1:Y:S04]  /*1f90*/  SHFL.UP PT, R6, R107, 0x4, RZ ;  /* 0x048000006b067989 */ /* 0x000e6800000e00ff */
[----:B------:R-:W2:Y:S04]  /*1fa0*/  SHFL.UP PT, R5, R0, 0x4, RZ ;  /* 0x0480000000057989 */ /* 0x000ea800000e00ff */
[----:B------:R-:W3:Y:S01]  /*1fb0*/  SHFL.UP PT, R4, R7, 0x4, RZ ;  /* 0x0480000007047989 */ /* 0x000ee200000e00ff */
[-C--:B0-----:R-:W-:Y:S01]  /*1fc0*/  FMUL.FTZ R9, R7, R8.reuse ;  /* 0x0000000807097220 */ /* 0x081fe20000410000 */
[----:B------:R-:W-:-:S03]  /*1fd0*/  FMUL.FTZ R10, R0, R8 ;  /* 0x00000008000a7220 */ /* 0x000fc60000410000 */
[CC--:B-1----:R-:W-:Y:S01]  /*1fe0*/  FFMA.FTZ R9, R0.reuse, R6.reuse, R9 ;  /* 0x0000000600097223 */ /* 0x0c2fe20000010009 */
[C---:B------:R-:W-:Y:S01]  /*1ff0*/  FFMA.FTZ R10, R7.reuse, R6, -R10 ;  /* 0x00000006070a7223 */ /* 0x040fe2000001080a */
[-C--:B--2---:R-:W-:Y:S02]  /*2000*/  FMUL.FTZ R6, R0, R5.reuse ;  /* 0x0000000500067220 */ /* 0x084fe40000410000 */
[----:B------:R-:W-:Y:S01]  /*2010*/  @P6 FADD.FTZ R108, R108, R9 ;  /* 0x000000096c6c6221 */ /* 0x000fe20000010000 */
[----:B------:R-:W-:Y:S01]  /*2020*/  FMUL.FTZ R5, R7, R5 ;  /* 0x0000000507057220 */ /* 0x000fe20000410000 */
[----:B------:R-:W-:Y:S01]  /*2030*/  @P6 FADD.FTZ R107, R107, R10 ;  /* 0x0000000a6b6b6221 */ /* 0x000fe20000010000 */
[-C--:B---3--:R-:W-:Y:S02]  /*2040*/  @P6 FFMA.FTZ R7, R7, R4.reuse, -R6 ;  /* 0x0000000407076223 */ /* 0x088fe40000010806 */
[----:B------:R-:W-:Y:S01]  /*2050*/  @P6 FFMA.FTZ R0, R0, R4, R5 ;  /* 0x0000000400006223 */ /* 0x000fe20000010005 */
[----:B------:R-:W0:Y:S01]  /*2060*/  SHFL.UP PT, R8, R108, 0x8, RZ ;  /* 0x050000006c087989 */ /* 0x000e2200000e00ff */
[----:B------:R-:W-:-:S03]  /*2070*/  ISETP.GE.AND P6, PT, R45, 0x8, PT ;  /* 0x000000082d00780c */ /* 0x000fc60003fc6270 */
        /* <DEDUP_REMOVED lines=11> */
[-CC-:B---3--:R-:W-:Y:S01]  /*2130*/  @P6 FFMA.FTZ R7, R7, R4.reuse, -R6.reuse ;  /* 0x0000000407076223 */ /* 0x188fe20000010806 */
[----:B------:R-:W-:Y:S01]  /*2140*/  @P6 FFMA.FTZ R0, R0, R4, R5 ;  /* 0x0000000400006223 */ /* 0x000fe20000010005 */
[----:B------:R-:W-:Y:S01]  /*2150*/  ISETP.GE.AND P6, PT, R65, R34, PT ;  /* 0x000000224100720c */ /* 0x000fe20003fc6270 */
[----:B------:R-:W0:Y:S01]  /*2160*/  SHFL.UP PT, R11, R108, 0x10, RZ ;  /* 0x060000006c0b7989 */ /* 0x000e2200000e00ff */
[----:B------:R-:W-:-:S02]  /*2170*/  PRMT R6, RZ, 0x7610, R6 ;  /* 0x00007610ff067816 */ /* 0x000fc40000000006 */
[----:B------:R-:W-:Y:S01]  /*2180*/  MOV R4, R31 ;  /* 0x0000001f00047202 */ /* 0x000fe20000000f00 */
[----:B------:R-:W1:Y:S01]  /*2190*/  SHFL.UP PT, R8, R0, 0x10, RZ ;  /* 0x0600000000087989 */ /* 0x000e6200000e00ff */
[----:B------:R-:W-:-:S03]  /*21a0*/  MOV R5, R24 ;  /* 0x0000001800057202 */ /* 0x000fc60000000f00 */
[----:B------:R-:W2:Y:S04]  /*21b0*/  SHFL.UP PT, R10, R107, 0x10, RZ ;  /* 0x060000006b0a7989 */ /* 0x000ea800000e00ff */
[----:B------:R-:W3:Y:S04]  /*21c0*/  SHFL.UP PT, R9, R7, 0x10, RZ ;  /* 0x0600000007097989 */ /* 0x000ee800000e00ff */
[----:B------:R-:W4:Y:S01]  /*21d0*/  @!P6 LDG.E.U16 R6, desc[UR16][R4.64+-0xc0] ;  /* 0xffff40100406e981 */ /* 0x000f22000c1e1500 */
[----:B------:R-:W-:Y:S02]  /*21e0*/  LEA R31, P6, R18, R4, 0x1 ;  /* 0x00000004121f7211 */ /* 0x000fe400078c08ff */
[----:B------:R-:W-:-:S02]  /*21f0*/  PRMT R110, RZ, 0x7610, R110 ;  /* 0x00007610ff6e7816 */ /* 0x000fc4000000006e */
        /* <DEDUP_REMOVED lines=31> */
[----:B------:R-:W-:Y:S01]  /*23f0*/  ISETP.NE.AND P6, PT, R104, RZ, PT ;  /* 0x000000ff6800720c */ /* 0x000fe20003fc5270 */
[----:B0-----:R-:W-:Y:S01]  /*2400*/  HFMA2 R4, -RZ, RZ, 1.875, 0 ;  /* 0x3f800000ff047431 */ /* 0x001fe200000001ff */
[----:B------:R-:W-:Y:S01]  /*2410*/  MOV R5, RZ ;  /* 0x000000ff00057202 */ /* 0x000fe20000000f00 */
[----:B------:R-:W-:Y:S02]  /*2420*/  UMOV UR5, 0x400 ;  /* 0x0000040000057882 */ /* 0x000fe40000000000 */
[----:B-1----:R-:W-:Y:S01]  /*2430*/  ULEA UR5, UR6, UR5, 0x18 ;  /* 0x0000000506057291 */ /* 0x002fe2000f8ec0ff */
[----:B----4-:R0:W-:Y:S02]  /*2440*/  STS.U16 [R43+0x42], R6 ;  /* 0x000042062b007388 */ /* 0x0101e40000000400 */
[----:B0-----:R-:W-:-:S02]  /*2450*/  CS2R R6, SRZ ;  /* 0x0000000000067805 */ /* 0x001fc4000001ff00 */
        /* <DEDUP_REMOVED lines=30> */
[----:B---3--:R-:W-:Y:S01]  /*2640*/  @!P6 MOV R117, R4 ;  /* 0x000000040075e202 */ /* 0x008fe20000000f00 */
[----:B----4-:R-:W-:Y:S01]  /*2650*/  @!P6 IMAD.MOV.U32 R116, RZ, RZ, R5 ;  /* 0x000000ffff74e224 */ /* 0x010fe200078e0005 */
[----:B-----5:R-:W-:-:S02]  /*2660*/  @!P6 MOV R114, R6 ;  /* 0x000000060072e202 */ /* 0x020fc40000000f00 */
[----:B------:R-:W-:Y:S02]  /*2670*/  @!P6 MOV R115, R7 ;  /* 0x000000070073e202 */ /* 0x000fe40000000f00 */
        /* <DEDUP_REMOVED lines=17> */
[----:B------:R-:W-:-:S04]  /*2790*/  LEA R27, P6, R14, R27, 0x3 ;  /* 0x0000001b0e1b7211 */ /* 0x000fc800078c18ff */
[----:B------:R-:W-:Y:S02]  /*27a0*/  IADD3.X R26, PT, PT, R26, R15, RZ, P6, !PT ;  /* 0x0000000f1a1a7210 */ /* 0x000fe400037fe4ff */
[----:B------:R-:W-:-:S04]  /*27b0*/  LEA R29, P6, R16, R29, 0x3 ;  /* 0x0000001d101d7211 */ /* 0x000fc800078c18ff */
[----:B------:R-:W-:Y:S02]  /*27c0*/  IADD3.X R28, PT, PT, R28, R17, RZ, P6, !PT ;  /* 0x000000111c1c7210 */ /* 0x000fe400037fe4ff */
[----:B------:R-:W-:Y:S01]  /*27d0*/  ISETP.NE.AND P6, PT, R80, RZ, PT ;  /* 0x000000ff5000720c */ /* 0x000fe20003fc5270 */
[----:B------:R-:W-:Y:S01]  /*27e0*/  BSSY.RECONVERGENT B0, `(.L_x_2331) ;  /* 0x0000037000007945 */ /* 0x000fe20003800200 */
[CC--:B--2---:R-:W-:Y:S01]  /*27f0*/  FMUL.FTZ R23, R113.reuse, R21.reuse ;  /* 0x0000001571177220 */ /* 0x0c4fe20000410000 */
[-C--:B------:R-:W-:Y:S01]  /*2800*/  FMUL.FTZ R108, R113, R20.reuse ;  /* 0x00000014716c7220 */ /* 0x080fe20000410000 */
[CC--:B------:R-:W-:Y:S02]  /*2810*/  FMUL.FTZ R107, R111.reuse, R21.reuse ;  /* 0x000000156f6b7220 */ /* 0x0c0fe40000410000 */
[CC--:B------:R-:W-:Y:S01]  /*2820*/  FFMA.FTZ R22, R112.reuse, R20.reuse, -R23 ;  /* 0x0000001470167223 */ /* 0x0c0fe20000010817 */
[----:B------:R-:W-:Y:S01]  /*2830*/  FFMA.FTZ R23, R112, R21, R108 ;  /* 0x0000001570177223 */ /* 0x000fe2000001006c */
[----:B------:R-:W-:Y:S01]  /*2840*/  FMUL.FTZ R108, R111, R20 ;  /* 0x000000146f6c7220 */ /* 0x000fe20000410000 */
[C---:B------:R-:W-:Y:S01]  /*2850*/  FMUL.FTZ R112, R98.reuse, R115 ;  /* 0x0000007362707220 */ /* 0x040fe20000410000 */
[----:B------:R-:W-:Y:S01]  /*2860*/  FMUL.FTZ R98, R98, R114 ;  /* 0x0000007262627220 */ /* 0x000fe20000410000 */
[C---:B------:R-:W-:Y:S01]  /*2870*/  FFMA.FTZ R107, R110.reuse, R20, -R107 ;  /* 0x000000146e6b7223 */ /* 0x040fe2000001086b */
[----:B------:R-:W-:Y:S01]  /*2880*/  FFMA.FTZ R108, R110, R21, R108 ;  /* 0x000000156e6c7223 */ /* 0x000fe2000001006c */
[C---:B------:R-:W-:Y:S01]  /*2890*/  FFMA.FTZ R112, R99.reuse, R114, -R112 ;  /* 0x0000007263707223 */ /* 0x040fe20000010870 */
[----:B------:R-:W-:Y:S01]  /*28a0*/  FFMA.FTZ R110, R99, R115, R98 ;  /* 0x00000073636e7223 */ /* 0x000fe20000010062 */
[CC--:B------:R-:W-:Y:S01]  /*28b0*/  FMUL.FTZ R114, R109.reuse, R21.reuse ;  /* 0x000000156d727220 */ /* 0x0c0fe20000410000 */
[-C--:B------:R-:W-:Y:S01]  /*28c0*/  FMUL.FTZ R116, R109, R20.reuse ;  /* 0x000000146d747220 */ /* 0x080fe20000410000 */
[----:B------:R-:W-:Y:S01]  /*28d0*/  FADD.FTZ R97, R97, R112 ;  /* 0x0000007061617221 */ /* 0x000fe20000010000 */
[----:B------:R-:W-:Y:S01]  /*28e0*/  FADD.FTZ R110, RZ, R110 ;  /* 0x0000006eff6e7221 */ /* 0x000fe20000010000 */
[C---:B------:R-:W-:Y:S01]  /*28f0*/  FFMA.FTZ R98, R103.reuse, R20, -R114 ;  /* 0x0000001467627223 */ /* 0x040fe20000010872 */
[-C--:B------:R-:W-:Y:S01]  /*2900*/  FFMA.FTZ R99, R103, R21.reuse, R116 ;  /* 0x0000001567637223 */ /* 0x080fe20000010074 */
[C---:B------:R-:W-:Y:S01]  /*2910*/  FMUL.FTZ R103, R105.reuse, R21 ;  /* 0x0000001569677220 */ /* 0x040fe20000410000 */
[C---:B------:R-:W-:Y:S01]  /*2920*/  FMUL.FTZ R112, R102.reuse, R110 ;  /* 0x0000006e66707220 */ /* 0x040fe20000410000 */
[-C--:B------:R-:W-:Y:S01]  /*2930*/  FMUL.FTZ R109, R102, R97.reuse ;  /* 0x00000061666d7220 */ /* 0x080fe20000410000 */
[-C--:B------:R-:W-:Y:S01]  /*2940*/  FMUL.FTZ R102, R105, R20.reuse ;  /* 0x0000001469667220 */ /* 0x080fe20000410000 */
[----:B------:R-:W-:Y:S01]  /*2950*/  FFMA.FTZ R20, R0, R20, -R103 ;  /* 0x0000001400147223 */ /* 0x000fe20000010867 */
[C---:B------:R-:W-:Y:S01]  /*2960*/  FFMA.FTZ R103, R101.reuse, R97, -R112 ;  /* 0x0000006165677223 */ /* 0x040fe20000010870 */
[----:B------:R-:W-:Y:S01]  /*2970*/  FFMA.FTZ R101, R101, R110, R109 ;  /* 0x0000006e65657223 */ /* 0x000fe2000001006d */
[----:B------:R-:W-:-:S03]  /*2980*/  FMUL.FTZ R105, R9, R7 ;  /* 0x0000000709697220 */ /* 0x000fc60000410000 */
[----:B------:R-:W-:Y:S01]  /*2990*/  FADD.FTZ R101, RZ, R101 ;  /* 0x00000065ff657221 */ /* 0x000fe20000010000 */
[----:B------:R-:W-:Y:S01]  /*29a0*/  FFMA.FTZ R21, R0, R21, R102 ;  /* 0x0000001500157223 */ /* 0x000fe20000010066 */
[----:B------:R-:W-:Y:S02]  /*29b0*/  FADD.FTZ R100, R100, R103 ;  /* 0x0000006764647221 */ /* 0x000fe40000010000 */
[----:B------:R-:W-:Y:S01]  /*29c0*/  FMUL.FTZ R102, R96, R101 ;  /* 0x0000006560667220 */ /* 0x000fe20000410000 */
[-C--:B------:R-:W-:Y:S01]  /*29d0*/  FFMA.FTZ R105, R8, R6.reuse, -R105 ;  /* 0x0000000608697223 */ /* 0x080fe20000010869 */
[CC--:B------:R-:W-:Y:S01]  /*29e0*/  FMUL.FTZ R103, R9.reuse, R5.reuse ;  /* 0x0000000509677220 */ /* 0x0c0fe20000410000 */
[C---:B------:R-:W-:Y:S01]  /*29f0*/  FMUL.FTZ R6, R9.reuse, R6 ;  /* 0x0000000609067220 */ /* 0x040fe20000410000 */
[----:B------:R-:W-:Y:S01]  /*2a00*/  FMUL.FTZ R0, R9, R4 ;  /* 0x0000000409007220 */ /* 0x000fe20000410000 */
[-C--:B------:R-:W-:Y:S01]  /*2a10*/  FMUL.FTZ R96, R96, R100.reuse ;  /* 0x0000006460607220 */ /* 0x080fe20000410000 */
[C---:B------:R-:W-:Y:S01]  /*2a20*/  FFMA.FTZ R9, R95.reuse, R100, -R102 ;  /* 0x000000645f097223 */ /* 0x040fe20000010866 */
[C---:B------:R-:W-:Y:S01]  /*2a30*/  FFMA.FTZ R4, R8.reuse, R4, -R103 ;  /* 0x0000000408047223 */ /* 0x040fe20000010867 */
[C---:B------:R-:W-:Y:S01]  /*2a40*/  FFMA.FTZ R5, R8.reuse, R5, R0 ;  /* 0x0000000508057223 */ /* 0x040fe20000010000 */
[----:B------:R-:W-:Y:S01]  /*2a50*/  FFMA.FTZ R96, R95, R101, R96 ;  /* 0x000000655f607223 */ /* 0x000fe20000010060 */
[----:B------:R-:W-:Y:S01]  /*2a60*/  FFMA.FTZ R8, R8, R7, R6 ;  /* 0x0000000708087223 */ /* 0x000fe20000010006 */
[----:B------:R-:W-:Y:S01]  /*2a70*/  FADD.FTZ R95, R94, R9 ;  /* 0x000000095e5f7221 */ /* 0x000fe20000010000 */
[----:B------:R-:W-:Y:S01]  /*2a80*/  FADD.FTZ R6, R10, R105 ;  /* 0x000000690a067221 */ /* 0x000fe20000010000 */
[----:B------:R-:W-:Y:S01]  /*2a90*/  FMUL.FTZ R110, R110, R23 ;  /* 0x000000176e6e7220 */ /* 0x000fe20000410000 */
[----:B------:R-:W-:Y:S01]  /*2aa0*/  FADD.FTZ R7, R11, R8 ;  /* 0x000000080b077221 */ /* 0x000fe20000010000 */
        /* <DEDUP_REMOVED lines=10> */
.L_x_2332:
[----:B------:R-:W-:Y:S05]  /*2b50*/  BSYNC.RECONVERGENT B0 ;  /* 0x0000000000007941 */ /* 0x000fea0003800200 */
.L_x_2331:
[-C--:B------:R-:W-:Y:S01]  /*2b60*/  FMUL.FTZ R92, R92, R96.reuse ;  /* 0x000000605c5c7220 */ /* 0x080fe20000410000 */
[----:B------:R-:W-:Y:S01]  /*2b70*/  FFMA.FTZ R0, R93, R96, R0 ;  /* 0x000000605d007223 */ /* 0x000fe20000010000 */
        /* <DEDUP_REMOVED lines=19> */
.L_x_2330:
[----:B------:R-:W-:Y:S01]  /*2cb0*/  BAR.SYNC.DEFER_BLOCKING 0x0 ;  /* 0x0000000000007b1d */ /* 0x000fe20000010000 */
[----:B------:R-:W-:Y:S02]  /*2cc0*/  ISETP.NE.AND P0, PT, R80, RZ, PT ;  /* 0x000000ff5000720c */ /* 0x000fe40003f05270 */
[----:B0-----:R-:W-:Y:S02]  /*2cd0*/  F2FP.BF16.F32.PACK_AB R4, R38, R39 ;  /* 0x000000272604723e */ /* 0x001fe400000010ff */
[----:B------:R-:W-:-:S03]  /*2ce0*/  F2FP.BF16.F32.PACK_AB R5, R37, R40 ;  /* 0x000000282505723e */ /* 0x000fc600000010ff */
[----:B------:R-:W0:Y:S01]  /*2cf0*/  LDC.64 R8, c[0x0][0x420] ;  /* 0x00010800ff087b82 */ /* 0x000e220000000a00 */
[----:B------:R-:W1:Y:S01]  /*2d00*/  LDCU.64 UR6, c[0x0][0x478] ;  /* 0x00008f00ff0677ac */ /* 0x000e620008000a00 */
[----:B------:R-:W-:Y:S02]  /*2d10*/  ISETP.GE.AND P6, PT, R56, R47, PT ;  /* 0x0000002f3800720c */ /* 0x000fe40003fc6270 */
[----:B------:R-:W-:Y:S01]  /*2d20*/  PRMT R10, RZ, 0x7610, R10 ;  /* 0x00007610ff0a7816 */ /* 0x000fe2000000000a */
[----:B------:R-:W2:Y:S01]  /*2d30*/  LDCU.64 UR10, c[0x0][0x488] ;  /* 0x00009100ff0a77ac */ /* 0x000ea20008000a00 */
[----:B------:R-:W-:Y:S02]  /*2d40*/  PRMT R12, RZ, 0x7610, R12 ;  /* 0x00007610ff0c7816 */ /* 0x000fe4000000000c */
[----:B------:R-:W3:Y:S08]  /*2d50*/  LDC.64 R20, c[0x0][0x428] ;  /* 0x00010a00ff147b82 */ /* 0x000ef00000000a00 */
[----:B------:R-:W4:Y:S01]  /*2d60*/  LDC.64 R22, c[0x0][0x410] ;  /* 0x00010400ff167b82 */ /* 0x000f220000000a00 */
[----:B------:R5:W-:Y:S01]  /*2d70*/  STS.64 [R41], R4 ;  /* 0x0000000429007388 */ /* 0x000be20000000a00 */
[----:B------:R-:W-:-:S03]  /*2d80*/  NOP ;  /* 0x0000000000007918 */ /* 0x000fc60000000000 */
[----:B------:R-:W-:Y:S03]  /*2d90*/  LDS.U16 R11, [R43] ;  /* 0x000000002b0b7984 */ /* 0x000fe60000000400 */
[----:B------:R-:W2:Y:S01]  /*2da0*/  LDC.64 R24, c[0x0][0x418] ;  /* 0x00010600ff187b82 */ /* 0x000ea20000000a00 */
        /* <DEDUP_REMOVED lines=9> */
[----:B---3--:R-:W-:-:S04]  /*2e40*/  IMAD.WIDE.U32 R6, R83, R20, R6 ;  /* 0x0000001453067225 */ /* 0x008fc800078e0006 */
[----:B------:R-:W-:Y:S01]  /*2e50*/  IMAD R9, R83, R21, R7 ;  /* 0x0000001553097224 */ /* 0x000fe200078e0207 */
[----:B------:R-:W-:Y:S01]  /*2e60*/  IADD3 R0, P1, PT, R70, R6, RZ ;  /* 0x0000000646007210 */ /* 0x000fe20007f3e0ff */
[----:B----4-:R-:W-:Y:S01]  /*2e70*/  IMAD.WIDE.U32 R6, R22, UR18, R4 ;  /* 0x0000001216067c25 */ /* 0x010fe2000f8e0004 */
[----:B------:R-:W0:Y:S02]  /*2e80*/  LDC.64 R20, c[0x0][0x438] ;  /* 0x00010e00ff147b82 */ /* 0x000e240000000a00 */
[----:B------:R-:W-:Y:S01]  /*2e90*/  IADD3.X R9, PT, PT, RZ, R9, RZ, P1, !PT ;  /* 0x00000009ff097210 */ /* 0x000fe20000ffe4ff */
[----:B------:R-:W-:Y:S01]  /*2ea0*/  IMAD R7, R23, UR18, R7 ;  /* 0x0000001217077c24 */ /* 0x000fe2000f8e0207 */
[----:B-1----:R-:W-:Y:S01]  /*2eb0*/  LEA R8, P1, R0, UR6, 0x1 ;  /* 0x0000000600087c11 */ /* 0x002fe2000f8208ff */
[----:B--2---:R-:W-:-:S03]  /*2ec0*/  IMAD.WIDE.U32 R6, R83, R24, R6 ;  /* 0x0000001853067225 */ /* 0x004fc600078e0006 */
[----:B------:R-:W-:Y:S01]  /*2ed0*/  LEA.HI.X R9, R0, UR7, R9, 0x1, P1 ;  /* 0x0000000700097c11 */ /* 0x000fe200088f0c09 */
[----:B------:R-:W-:Y:S01]  /*2ee0*/  IMAD R0, R83, R25, R7 ;  /* 0x0000001953007224 */ /* 0x000fe200078e0207 */
[----:B------:R-:W-:Y:S01]  /*2ef0*/  IADD3 R7, P5, PT, R70, R6, RZ ;  /* 0x0000000646077210 */ /* 0x000fe20007fbe0ff */
[----:B------:R-:W1:Y:S03]  /*2f00*/  LDS R19, [UR5+0x100] ;  /* 0x00010005ff137984 */ /* 0x000e660008000800 */
[----:B------:R-:W-:Y:S02]  /*2f10*/  IADD3.X R0, PT, PT, RZ, R0, RZ, P5, !PT ;  /* 0x00000000ff007210 */ /* 0x000fe40002ffe4ff */
[----:B------:R-:W-:-:S04]  /*2f20*/  LEA R6, P5, R7, UR10, 0x1 ;  /* 0x0000000a07067c11 */ /* 0x000fc8000f8a08ff */
[--C-:B------:R-:W-:Y:S02]  /*2f30*/  LEA.HI.X R7, R7, UR11, R0.reuse, 0x1, P5 ;  /* 0x0000000b07077c11 */ /* 0x100fe4000a8f0c00 */
[----:B------:R-:W-:Y:S02]  /*2f40*/  PRMT R0, RZ, 0x7610, R0 ;  /* 0x00007610ff007816 */ /* 0x000fe40000000000 */
[-C--:B-1----:R-:W-:Y:S02]  /*2f50*/  ISETP.GE.AND P2, PT, R70, R19.reuse, PT ;  /* 0x000000134600720c */ /* 0x082fe40003f46270 */
[-C--:B------:R-:W-:Y:S02]  /*2f60*/  ISETP.GE.AND P3, PT, R64, R19.reuse, PT ;  /* 0x000000134000720c */ /* 0x080fe40003f66270 */
[-C--:B------:R-:W-:Y:S02]  /*2f70*/  ISETP.GE.AND P4, PT, R58, R19.reuse, PT ;  /* 0x000000133a00720c */ /* 0x080fe40003f86270 */
[----:B------:R-:W-:-:S02]  /*2f80*/  ISETP.GE.AND P1, PT, R56, R19, PT ;  /* 0x000000133800720c */ /* 0x000fc40003f26270 */
[----:B------:R-:W1:Y:S05]  /*2f90*/  LDC.64 R18, c[0x0][0x430] ;  /* 0x00010c00ff127b82 */ /* 0x000e6a0000000a00 */
[----:B------:R-:W-:Y:S01]  /*2fa0*/  @!P2 STG.E.U16 desc[UR16][R8.64], R11 ;  /* 0x0000000b0800a986 */ /* 0x000fe2000c101510 */
[----:B------:R-:W-:-:S03]  /*2fb0*/  ISETP.GE.AND P2, PT, R58, R47, PT ;  /* 0x0000002f3a00720c */ /* 0x000fc60003f46270 */
[----:B------:R-:W-:Y:S01]  /*2fc0*/  @!P3 STG.E.U16 desc[UR16][R8.64+0x40], R13 ;  /* 0x0000400d0800b986 */ /* 0x000fe2000c101510 */
[----:B------:R-:W-:-:S03]  /*2fd0*/  ISETP.GE.AND P3, PT, R64, R47, PT ;  /* 0x0000002f4000720c */ /* 0x000fc60003f66270 */
[----:B------:R-:W-:Y:S01]  /*2fe0*/  @!P4 STG.E.U16 desc[UR16][R8.64+0x80], R15 ;  /* 0x0000800f0800c986 */ /* 0x000fe2000c101510 */
[----:B------:R-:W-:-:S03]  /*2ff0*/  ISETP.GE.AND P4, PT, R70, R47, PT ;  /* 0x0000002f4600720c */ /* 0x000fc60003f86270 */
[----:B------:R-:W-:Y:S01]  /*3000*/  @!P1 STG.E.U16 desc[UR16][R8.64+0xc0], R17 ;  /* 0x0000c01108009986 */ /* 0x000fe2000c101510 */
[----:B------:R-:W-:Y:S09]  /*3010*/  BAR.SYNC.DEFER_BLOCKING 0x0 ;  /* 0x0000000000007b1d */ /* 0x000ff20000010000 */
        /* <DEDUP_REMOVED lines=14> */
[C---:B0-----:R-:W-:Y:S01]  /*3100*/  PRMT R6, R14.reuse, 0x7632, R6 ;  /* 0x000076320e067816 */ /* 0x041fe20000000006 */
[----:B------:R-:W-:Y:S01]  /*3110*/  IMAD.U32 R8, R14, 0x10000, RZ ;  /* 0x000100000e087824 */ /* 0x000fe200078e00ff */
[C---:B------:R-:W-:Y:S02]  /*3120*/  PRMT R0, R15.reuse, 0x7632, R0 ;  /* 0x000076320f007816 */ /* 0x040fe40000000000 */
[----:B------:R-:W-:Y:S01]  /*3130*/  SHF.L.U32 R11, R15, 0x10, RZ ;  /* 0x000000100f0b7819 */ /* 0x000fe200000006ff */
[----:B------:R-:W-:Y:S01]  /*3140*/  FMUL.FTZ R9, R8, -1.4426950216293334961 ;  /* 0xbfb8aa3b08097820 */ /* 0x000fe20000410000 */
[----:B------:R-:W-:Y:S02]  /*3150*/  SHF.L.U32 R6, R6, 0x10, RZ ;  /* 0x0000001006067819 */ /* 0x000fe400000006ff */
[----:B------:R-:W-:Y:S01]  /*3160*/  SHF.L.U32 R14, R0, 0x10, RZ ;  /* 0x00000010000e7819 */ /* 0x000fe200000006ff */
[----:B------:R-:W-:-:S02]  /*3170*/  FMUL.FTZ R10, R11, -1.4426950216293334961 ;  /* 0xbfb8aa3b0b0a7820 */ /* 0x000fc40000410000 */
[----:B------:R-:W-:Y:S01]  /*3180*/  FMUL.FTZ R0, R6, -1.4426950216293334961 ;  /* 0xbfb8aa3b06007820 */ /* 0x000fe20000410000 */
[----:B------:R-:W0:Y:S01]  /*3190*/  MUFU.EX2 R9, R9 ;  /* 0x0000000900097308 */ /* 0x000e220000000800 */
[----:B------:R-:W-:-:S07]  /*31a0*/  FMUL.FTZ R15, R14, -1.4426950216293334961 ;  /* 0xbfb8aa3b0e0f7820 */ /* 0x000fce0000410000 */
[----:B------:R-:W1:Y:S08]  /*31b0*/  MUFU.EX2 R10, R10 ;  /* 0x0000000a000a7308 */ /* 0x000e700000000800 */
[----:B------:R-:W2:Y:S01]  /*31c0*/  MUFU.EX2 R0, R0 ;  /* 0x0000000000007308 */ /* 0x000ea20000000800 */
[----:B0-----:R-:W-:-:S07]  /*31d0*/  FADD.FTZ R9, R9, 1 ;  /* 0x3f80000009097421 */ /* 0x001fce0000010000 */
[----:B------:R-:W0:Y:S01]  /*31e0*/  MUFU.EX2 R15, R15 ;  /* 0x0000000f000f7308 */ /* 0x000e220000000800 */
[----:B-1----:R-:W-:-:S07]  /*31f0*/  FADD.FTZ R12, R10, 1 ;  /* 0x3f8000000a0c7421 */ /* 0x002fce0000010000 */
[----:B------:R-:W1:Y:S01]  /*3200*/  MUFU.RCP R12, R12 ;  /* 0x0000000c000c7308 */ /* 0x000e620000001000 */
[----:B--2---:R-:W-:Y:S01]  /*3210*/  FADD.FTZ R7, R0, 1 ;  /* 0x3f80000000077421 */ /* 0x004fe20000010000 */
[----:B------:R-:W-:Y:S01]  /*3220*/  IMAD R0, R83, R21, R5 ;  /* 0x0000001553007224 */ /* 0x000fe200078e0205 */
[----:B------:R-:W-:Y:S01]  /*3230*/  BAR.SYNC.DEFER_BLOCKING 0x0 ;  /* 0x0000000000007b1d */ /* 0x000fe20000010000 */
[----:B------:R-:W-:-:S04]  /*3240*/  IADD3 R5, P4, PT, R70, R4, RZ ;  /* 0x0000000446057210 */ /* 0x000fc80007f9e0ff */
[----:B------:R-:W-:Y:S01]  /*3250*/  IADD3.X R0, PT, PT, RZ, R0, RZ, P4, !PT ;  /* 0x00000000ff007210 */ /* 0x000fe200027fe4ff */
[----:B0-----:R-:W-:Y:S01]  /*3260*/  FADD.FTZ R10, R15, 1 ;  /* 0x3f8000000f0a7421 */ /* 0x001fe20000010000 */
[----:B------:R-:W0:Y:S01]  /*3270*/  MUFU.RCP R9, R9 ;  /* 0x0000000900097308 */ /* 0x000e220000001000 */
[----:B-1----:R-:W-:-:S07]  /*3280*/  FMUL.FTZ R13, R11, R12 ;  /* 0x0000000c0b0d7220 */ /* 0x002fce0000410000 */
[----:B------:R-:W1:Y:S01]  /*3290*/  MUFU.RCP R7, R7 ;  /* 0x0000000700077308 */ /* 0x000e620000001000 */
[----:B------:R-:W-:-:S07]  /*32a0*/  FMUL.FTZ R13, R13, R40 ;  /* 0x000000280d0d7220 */ /* 0x000fce0000410000 */
[----:B------:R-:W2:Y:S01]  /*32b0*/  MUFU.RCP R17, R10 ;  /* 0x0000000a00117308 */ /* 0x000ea20000001000 */
[----:B0-----:R-:W-:-:S04]  /*32c0*/  FMUL.FTZ R8, R8, R9 ;  /* 0x0000000908087220 */ /* 0x001fc80000410000 */
[----:B------:R-:W-:Y:S01]  /*32d0*/  FMUL.FTZ R8, R8, R39 ;  /* 0x0000002708087220 */ /* 0x000fe20000410000 */
[----:B-1----:R-:W-:-:S04]  /*32e0*/  FMUL.FTZ R11, R6, R7 ;  /* 0x00000007060b7220 */ /* 0x002fc80000410000 */
[----:B------:R-:W-:Y:S01]  /*32f0*/  FMUL.FTZ R11, R11, R38 ;  /* 0x000000260b0b7220 */ /* 0x000fe20000410000 */
[----:B--2---:R-:W-:-:S04]  /*3300*/  FMUL.FTZ R14, R14, R17 ;  /* 0x000000110e0e7220 */ /* 0x004fc80000410000 */
[----:B------:R-:W-:Y:S01]  /*3310*/  F2FP.BF16.F32.PACK_AB R16, R11, R8 ;  /* 0x000000080b10723e */ /* 0x000fe200000010ff */
[----:B------:R-:W-:-:S05]  /*3320*/  FMUL.FTZ R14, R14, R37 ;  /* 0x000000250e0e7220 */ /* 0x000fca0000410000 */
[----:B------:R-:W-:-:S05]  /*3330*/  F2FP.BF16.F32.PACK_AB R17, R14, R13 ;  /* 0x0000000d0e11723e */ /* 0x000fca00000010ff */
[----:B------:R-:W-:Y:S01]  /*3340*/  STS.64 [R41], R16 ;  /* 0x0000001029007388 */ /* 0x000fe20000000a00 */
[----:B------:R-:W-:-:S03]  /*3350*/  NOP ;  /* 0x0000000000007918 */ /* 0x000fc60000000000 */
[----:B------:R-:W-:Y:S04]  /*3360*/  LDS.U16 R7, [R43] ;  /* 0x000000002b077984 */ /* 0x000fe80000000400 */
        /* <DEDUP_REMOVED lines=14> */
[----:B------:R0:W-:Y:S01]  /*3450*/  @!P0 STG.E.U16 desc[UR16][R4.64], R7 ;  /* 0x0000000704008986 */ /* 0x0001e2000c101510 */
[----:B-1----:R-:W-:-:S03]  /*3460*/  ISETP.GE.AND P0, PT, R73, UR4, PT ;  /* 0x0000000449007c0c */ /* 0x002fc6000bf06270 */
        /* <DEDUP_REMOVED lines=11> */
.L_x_2335:
        /* <DEDUP_REMOVED lines=14> */
.L_x_5065:


//--------------------- .text._Z25selective_scan_fwd_kernelI32Selective_Scan_fwd_kernel_traitsILi32ELi4ELi1ELb0ELb1ELb0ELb0EN3c108BFloat16ENS1_7complexIfEEEEv13SSMParamsBase --------------------------
	.section	.text._Z25selective_scan_fwd_kernelI32Selective_Scan_fwd_kernel_traitsILi32ELi4ELi1ELb0ELb1ELb0ELb0EN3c108BFloat16ENS1_7complexIfEEEEv13SSMParamsBase,"ax",@progbits
	.align	128
        .global         _Z25selective_scan_fwd_kernelI32Selective_Scan_fwd_kernel_traitsILi32ELi4ELi1ELb0ELb1ELb0ELb0EN3c108BFloat16ENS1_7complexIfEEEEv13SSMParamsBase
        .type           _Z25selective_scan_fwd_kernelI32Selective_Scan_fwd_kernel_traitsILi32ELi4ELi1ELb0ELb1ELb0ELb0EN3c108BFloat16ENS1_7complexIfEEEEv13SSMParamsBase,@function
        .size           _Z25selective_scan_fwd_kernelI32Selective_Scan_fwd_kernel_traitsILi32ELi4ELi1ELb0ELb1ELb0ELb0EN3c108BFloat16ENS1_7complexIfEEEEv13SSMParamsBase,(.L_x_5066 - _Z25selective_scan_fwd_kernelI32Selective_Scan_fwd_kernel_traitsILi32ELi4ELi1ELb0ELb1ELb0ELb0EN3c108BFloat16ENS1_7complexIfEEEEv13SSMParamsBase)
        .other          _Z25selective_scan_fwd_kernelI32Selective_Scan_fwd_kernel_traitsILi32ELi4ELi1ELb0ELb1ELb0ELb0EN3c108BFloat16ENS1_7complexIfEEEEv13SSMParamsBase,@"STO_CUDA_ENTRY STV_DEFAULT"
_Z25selective_scan_fwd_kernelI32Selective_Scan_fwd_kernel_traitsILi32ELi4ELi1ELb0ELb1ELb0ELb0EN3c108BFloat16ENS1_7complexIfEEEEv13SSMParamsBase:
.text._Z25selective_scan_fwd_kernelI32Selective_Scan_fwd_kernel_traitsILi32ELi4ELi1ELb0ELb1ELb0ELb0EN3c108BFloat16ENS1_7complexIfEEEEv13SSMParamsBase:
        /* <DEDUP_REMOVED lines=16> */
[----:B------:R-:W3:Y:S01]  /*0100*/  LDC.64 R12, c[0x0][0x468] ;  /* 0x00011a00ff0c7b82 */ /* 0x000ee20000000a00 */
[----:B--2---:R-:W2:Y:S01]  /*0110*/  MUFU.RCP R8, R8 ;  /* 0x0000000800087308 */ /* 0x004ea20000001000 */
[----:B------:R-:W-:-:S04]  /*0120*/  ISETP.NE.AND.EX P1, PT, R5, RZ, PT, P1 ;  /* 0x000000ff0500720c */ /* 0x000fc80003f25310 */
[C---:B-1----:R-:W-:Y:S02]  /*0130*/  @P0 LEA R2, P2, R0.reuse, R2, 0x2 ;  /* 0x0000000200020211 */ /* 0x042fe400078410ff */
[----:B------:R-:W1:Y:S02]  /*0140*/  LDC.64 R54, c[0x0][0x3c8] ;  /* 0x0000f200ff367b82 */ /* 0x000e640000000a00 */
[----:B------:R-:W-:Y:S01]  /*0150*/  @P0 LEA.HI.X R3, R0, R3, RZ, 0x2, P2 ;  /* 0x0000000300030211 */ /* 0x000fe200010f14ff */
[----:B0-----:R-:W-:-:S04]  /*0160*/  UIMAD.WIDE.U32 UR6, UR18, UR12, URZ ;  /* 0x0000000c120672a5 */ /* 0x001fc8000f8e00ff */
[----:B------:R-:W-:Y:S01]  /*0170*/  @P1 LEA R4, P3, R0, R4, 0x2 ;  /* 0x0000000400041211 */ /* 0x000fe200078610ff */
[----:B------:R0:W5:Y:S01]  /*0180*/  @P0 LDG.E R24, desc[UR16][R2.64] ;  /* 0x0000001002180981 */ /* 0x000162000c1e1900 */
[----:B------:R-:W1:Y:S01]  /*0190*/  LDC.64 R14, c[0x0][0x448] ;  /* 0x00011200ff0e7b82 */ /* 0x000e620000000a00 */
[----:B--2---:R-:W-:Y:S01]  /*01a0*/  IADD3 R6, PT, PT, R8, 0xffffffe, RZ ;  /* 0x0ffffffe08067810 */ /* 0x004fe20007ffe0ff */
[----:B------:R-:W-:Y:S01]  /*01b0*/  UIMAD.WIDE.U32 UR4, UR18, UR8, URZ ;  /* 0x00000008120472a5 */ /* 0x000fe2000f8e00ff */
[C---:B------:R-:W-:Y:S02]  /*01c0*/  @P1 LEA.HI.X R5, R0.reuse, R5, RZ, 0x2, P3 ;  /* 0x0000000500051211 */ /* 0x040fe400018f14ff */
[----:B------:R2:W4:Y:S01]  /*01d0*/  F2I.FTZ.U32.TRUNC.NTZ R7, R6 ;  /* 0x0000000600077305 */ /* 0x000522000021f000 */
[----:B0-----:R-:W-:Y:S02]  /*01e0*/  IABS R2, R0 ;  /* 0x0000000000027213 */ /* 0x001fe40000000000 */
[----:B------:R-:W-:Y:S01]  /*01f0*/  LOP3.LUT R8, R0, R11, RZ, 0x3c, !PT ;  /* 0x0000000b00087212 */ /* 0x000fe200078e3cff */
[----:B------:R-:W-:Y:S01]  /*0200*/  UIMAD UR8, UR18, UR13, UR7 ;  /* 0x0000000d120872a4 */ /* 0x000fe2000f8e0207 */
[----:B------:R0:W5:Y:S01]  /*0210*/  @P1 LDG.E R25, desc[UR16][R4.64] ;  /* 0x0000001004191981 */ /* 0x000162000c1e1900 */
[----:B--2---:R-:W-:Y:S01]  /*0220*/  HFMA2 R6, -RZ, RZ, 0, 0 ;  /* 0x00000000ff067431 */ /* 0x004fe200000001ff */
[----:B------:R-:W2:Y:S01]  /*0230*/  LDCU.64 UR12, c[0x0][0x3b0] ;  /* 0x00007600ff0c77ac */ /* 0x000ea20008000a00 */
[----:B----4-:R-:W-:-:S05]  /*0240*/  IADD3 R10, PT, PT, RZ, -R7, RZ ;  /* 0x80000007ff0a7210 */ /* 0x010fca0007ffe0ff */
[----:B------:R-:W-:Y:S02]  /*0250*/  IMAD R3, R10, R9, RZ ;  /* 0x000000090a037224 */ /* 0x000fe400078e02ff */
[----:B------:R-:W4:Y:S02]  /*0260*/  LDC R10, c[0x0][0x394] ;  /* 0x0000e500ff0a7b82 */ /* 0x000f240000000800 */
[----:B------:R-:W-:-:S06]  /*0270*/  IMAD.HI.U32 R7, R7, R3, R6 ;  /* 0x0000000307077227 */ /* 0x000fcc00078e0006 */
[----:B------:R-:W-:-:S05]  /*0280*/  IMAD.HI.U32 R7, R7, R2, RZ ;  /* 0x0000000207077227 */ /* 0x000fca00078e00ff */
[----:B------:R-:W-:-:S05]  /*0290*/  IADD3 R6, PT, PT, -R7, RZ, RZ ;  /* 0x000000ff07067210 */ /* 0x000fca0007ffe1ff */
[----:B------:R-:W-:-:S05]  /*02a0*/  IMAD R6, R9, R6, R2 ;  /* 0x0000000609067224 */ /* 0x000fca00078e0202 */
[----:B------:R-:W-:Y:S02]  /*02b0*/  ISETP.GT.U32.AND P2, PT, R9, R6, PT ;  /* 0x000000060900720c */ /* 0x000fe40003f44070 */
[----:B------:R-:W-:-:S11]  /*02c0*/  ISETP.GE.AND P3, PT, R8, RZ, PT ;  /* 0x000000ff0800720c */ /* 0x000fd60003f66270 */
[----:B------:R-:W-:-:S04]  /*02d0*/  @!P2 IADD3 R6, PT, PT, R6, -R9, RZ ;  /* 0x800000090606a210 */ /* 0x000fc80007ffe0ff */
[----:B------:R-:W-:Y:S02]  /*02e0*/  ISETP.GE.U32.AND P0, PT, R6, R9, PT ;  /* 0x000000090600720c */ /* 0x000fe40003f06070 */
[----:B------:R-:W1:Y:S01]  /*02f0*/  LDC.64 R8, c[0x0][0x460] ;  /* 0x00011800ff087b82 */ /* 0x000e620000000a00 */
[----:B----4-:R-:W-:Y:S01]  /*0300*/  ISETP.GE.AND P4, PT, R10, 0x1, PT ;  /* 0x000000010a00780c */ /* 0x010fe20003f86270 */
[----:B------:R-:W-:Y:S01]  /*0310*/  UIMAD UR9, UR18, UR9, UR5 ;  /* 0x00000009120972a4 */ /* 0x000fe2000f8e0205 */
[----:B------:R-:W-:Y:S01]  /*0320*/  MOV R2, UR4 ;  /* 0x0000000400027c02 */ /* 0x000fe20008000f00 */
[----:B------:R-:W-:Y:S01]  /*0330*/  IMAD.U32 R3, RZ, RZ, UR5 ;  /* 0x00000005ff037e24 */ /* 0x000fe2000f8e00ff */
[----:B0-----:R-:W-:Y:S01]  /*0340*/  MOV R5, UR7 ;  /* 0x0000000700057c02 */ /* 0x001fe20008000f00 */
[----:B--2---:R-:W-:Y:S01]  /*0350*/  UIMAD.WIDE.U32 UR4, UR18, UR12, URZ ;  /* 0x0000000c120472a5 */ /* 0x004fe2000f8e00ff */
[----:B------:R-:W-:Y:S02]  /*0360*/  MOV R4, UR6 ;  /* 0x0000000600047c02 */ /* 0x000fe40008000f00 */
[----:B------:R-:W-:-:S02]  /*0370*/  MOV R3, UR9 ;  /* 0x0000000900037c02 */ /* 0x000fc40008000f00 */
[----:B------:R-:W-:Y:S01]  /*0380*/  MOV R5, UR8 ;  /* 0x0000000800057c02 */ /* 0x000fe20008000f00 */
[----:B------:R-:W-:Y:S01]  /*0390*/  @!P2 VIADD R7, R7, 0x1 ;  /* 0x000000010707a836 */ /* 0x000fe20000000000 */
[----:B------:R-:W-:Y:S01]  /*03a0*/  ISETP.NE.AND P1, PT, R11, RZ, PT ;  /* 0x000000ff0b00720c */ /* 0x000fe20003f25270 */
[----:B---3--:R-:W-:-:S12]  /*03b0*/  @!P4 EXIT ;  /* 0x000000000000c94d */ /* 0x008fd80003800000 */
[----:B------:R-:W0:Y:S01]  /*03c0*/  S2R R26, SR_TID.X ;  /* 0x00000000001a7919 */ /* 0x000e220000002100 */
[----:B------:R-:W-:Y:S01]  /*03d0*/  @P0 IADD3 R7, PT, PT, R7, 0x1, RZ ;  /* 0x0000000107070810 */ /* 0x000fe20007ffe0ff */
[C---:B------:R-:W-:Y:S01]  /*03e0*/  IMAD.WIDE.U32 R2, R0.reuse, UR10, R2 ;  /* 0x0000000a00027c25 */ /* 0x040fe2000f8e0002 */
[----:B------:R-:W-:Y:S01]  /*03f0*/  UIMAD UR5, UR18, UR13, UR5 ;  /* 0x0000000d120572a4 */ /* 0x000fe2000f8e0205 */
[----:B------:R-:W2:Y:S01]  /*0400*/  LDC.64 R18, c[0x0][0x450] ;  /* 0x00011400ff127b82 */ /* 0x000ea20000000a00 */
[----:B------:R-:W-:Y:S01]  /*0410*/  @!P3 IADD3 R7, PT, PT, -R7, RZ, RZ ;  /* 0x000000ff0707b210 */ /* 0x000fe20007ffe1ff */
[----:B------:R-:W-:Y:S01]  /*0420*/  IMAD R42, R0, UR11, R3 ;  /* 0x0000000b002a7c24 */ /* 0x000fe2000f8e0203 */
[----:B------:R-:W-:Y:S01]  /*0430*/  @!P1 LOP3.LUT R7, RZ, R11, RZ, 0x33, !PT ;  /* 0x0000000bff079212 */ /* 0x000fe200078e33ff */
[----:B------:R-:W3:Y:S01]  /*0440*/  LDCU.64 UR8, c[0x0][0x3d8] ;  /* 0x00007b00ff0877ac */ /* 0x000ee20008000a00 */
[----:B-1----:R-:W-:Y:S01]  /*0450*/  LEA R34, P0, R2, R8, 0x1 ;  /* 0x0000000802227211 */ /* 0x002fe200078008ff */
[----:B------:R-:W-:Y:S01]  /*0460*/  IMAD.WIDE.U32 R4, R0, UR14, R4 ;  /* 0x0000000e00047c25 */ /* 0x000fe2000f8e0004 */
[----:B------:R-:W-:Y:S01]  /*0470*/  SHF.R.S32.HI R3, RZ, 0x1f, R7 ;  /* 0x0000001fff037819 */ /* 0x000fe20000011407 */
[----:B------:R-:W1:Y:S01]  /*0480*/  LDC.64 R20, c[0x0][0x440] ;  /* 0x00011000ff147b82 */ /* 0x000e620000000a00 */
[----:B------:R-:W-:Y:S01]  /*0490*/  LEA.HI.X R42, R2, R9, R42, 0x1, P0 ;  /* 0x00000009022a7211 */ /* 0x000fe200000f0c2a */
[----:B------:R-:W4:Y:S01]  /*04a0*/  LDCU.64 UR20, c[0x0][0x3a0] ;  /* 0x00007400ff1477ac */ /* 0x000f220008000a00 */
[----:B------:R-:W-:Y:S01]  /*04b0*/  IMAD R43, R0, UR15, R5 ;  /* 0x0000000f002b7c24 */ /* 0x000fe2000f8e0205 */
[C---:B------:R-:W-:Y:S01]  /*04c0*/  LEA R35, P1, R4.reuse, R12, 0x1 ;  /* 0x0000000c04237211 */ /* 0x040fe200078208ff */
[-C--:B------:R-:W-:Y:S01]  /*04d0*/  IMAD R6, R3, R54.reuse, RZ ;  /* 0x0000003603067224 */ /* 0x080fe200078e02ff */
[----:B------:R-:W4:Y:S01]  /*04e0*/  LDCU UR6, c[0x0][0x38c] ;  /* 0x00007180ff0677ac */ /* 0x000f220008000800 */
[----:B------:R-:W-:Y:S01]  /*04f0*/  IMAD.WIDE.U32 R2, R7, R54, UR4 ;  /* 0x0000000407027e25 */ /* 0x000fe2000f8e0036 */
[----:B------:R-:W-:-:S03]  /*0500*/  LEA.HI.X R43, R4, R13, R43, 0x1, P1 ;  /* 0x0000000d042b7211 */ /* 0x000fc600008f0c2b */
[----:B------:R-:W-:Y:S01]  /*0510*/  IMAD R55, R7, R55, R6 ;  /* 0x0000003707377224 */ /* 0x000fe200078e0206 */
[----:B------:R-:W-:Y:S01]  /*0520*/  LEA R54, P0, R2, R14, 0x1 ;  /* 0x0000000e02367211 */ /* 0x000fe200078008ff */
[----:B------:R-:W-:Y:S02]  /*0530*/  IMAD.MOV.U32 R33, RZ, RZ, RZ ;  /* 0x000000ffff217224 */ /* 0x000fe400078e00ff */
[C---:B---3--:R-:W-:Y:S01]  /*0540*/  IMAD.WIDE.U32 R4, R0.reuse, UR8, RZ ;  /* 0x0000000800047c25 */ /* 0x048fe2000f8e00ff */
[----:B------:R-:W-:Y:S01]  /*0550*/  IADD3 R55, PT, PT, R3, R55, RZ ;  /* 0x0000003703377210 */ /* 0x000fe20007ffe0ff */
[----:B------:R-:W3:Y:S02]  /*0560*/  LDCU.U8 UR8, c[0x0][0x39e] ;  /* 0x000073c0ff0877ac */ /* 0x000ee40008000000 */
[----:B------:R-:W-:Y:S01]  /*0570*/  IMAD R29, R0, UR9, R5 ;  /* 0x00000009001d7c24 */ /* 0x000fe2000f8e0205 */
[----:B0-----:R-:W-:Y:S01]  /*0580*/  SHF.L.U32 R32, R26, 0x2, RZ ;  /* 0x000000021a207819 */ /* 0x001fe200000006ff */
[----:B----4-:R-:W-:Y:S01]  /*0590*/  IMAD.WIDE.U32 R30, R0, UR20, RZ ;  /* 0x00000014001e7c25 */ /* 0x010fe2000f8e00ff */
[----:B------:R-:W-:-:S02]  /*05a0*/  LEA.HI.X R55, R2, R15, R55, 0x1, P0 ;  /* 0x0000000f02377211 */ /* 0x000fc400000f0c37 */
[----:B------:R-:W-:Y:S01]  /*05b0*/  SHF.L.U32 R2, R26, 0x3, RZ ;  /* 0x000000031a027819 */ /* 0x000fe200000006ff */
[----:B------:R-:W-:Y:S01]  /*05c0*/  IMAD R5, R17, UR18, R0 ;  /* 0x0000001211057c24 */ /* 0x000fe2000f8e0200 */
[----:B------:R-:W-:Y:S01]  /*05d0*/  LOP3.LUT R44, R32, 0xf80, RZ, 0xc0, !PT ;  /* 0x00000f80202c7812 */ /* 0x000fe200078ec0ff */
[----:B------:R-:W-:Y:S01]  /*05e0*/  IMAD R6, R0, UR21, R31 ;  /* 0x0000001500067c24 */ /* 0x000fe2000f8e021f */
[----:B------:R-:W-:Y:S01]  /*05f0*/  LOP3.LUT R3, R2, 0x1f00, RZ, 0xc0, !PT ;  /* 0x00001f0002037812 */ /* 0x000fe200078ec0ff */
[----:B------:R-:W-:Y:S01]  /*0600*/  IMAD R5, R5, R10, RZ ;  /* 0x0000000a05057224 */ /* 0x000fe200078e02ff */
[--C-:B------:R-:W-:Y:S02]  /*0610*/  LOP3.LUT R37, R44, 0x1f, R26.reuse, 0xf8, !PT ;  /* 0x0000001f2c257812 */ /* 0x100fe400078ef81a */
[----:B------:R-:W-:Y:S01]  /*0620*/  LOP3.LUT R38, R3, 0x1f, R26, 0xf8, !PT ;  /* 0x0000001f03267812 */ /* 0x000fe200078ef81a */
[----:B------:R-:W-:Y:S01]  /*0630*/  IMAD R31, R5, UR6, RZ ;  /* 0x00000006051f7c24 */ /* 0x000fe2000f8e02ff */
[----:B------:R-:W-:-:S02]  /*0640*/  LOP3.LUT R41, R37, 0x20, RZ, 0xfc, !PT ;  /* 0x0000002025297812 */ /* 0x000fc400078efcff */
[----:B--2---:R-:W-:Y:S01]  /*0650*/  LEA R27, P1, R4, R18, 0x3 ;  /* 0x00000012041b7211 */ /* 0x004fe200078218ff */
[----:B------:R-:W-:Y:S01]  /*0660*/  IMAD.WIDE.U32 R2, R38, 0x2, RZ ;  /* 0x0000000226027825 */ /* 0x000fe200078e00ff */
[----:B------:R-:W-:Y:S02]  /*0670*/  IADD3 R44, PT, PT, R44, R41, RZ ;  /* 0x000000292c2c7210 */ /* 0x000fe40007ffe0ff */
[----:B-1----:R-:W-:Y:S02]  /*0680*/  LEA R28, P2, R30, R20, 0x3 ;  /* 0x000000141e1c7211 */ /* 0x002fe400078418ff */
[----:B------:R-:W-:Y:S01]  /*0690*/  LEA.HI.X R29, R4, R19, R29, 0x3, P1 ;  /* 0x00000013041d7211 */ /* 0x000fe200008f1c1d */
[----:B------:R-:W-:Y:S01]  /*06a0*/  VIADD R49, R44, 0x40 ;  /* 0x000000402c317836 */ /* 0x000fe20000000000 */
[----:B------:R-:W-:Y:S02]  /*06b0*/  LEA.HI.X R30, R30, R21, R6, 0x3, P2 ;  /* 0x000000151e1e7211 */ /* 0x000fe400010f1c06 */
[----:B------:R-:W-:-:S02]  /*06c0*/  IADD3 R36, PT, PT, R32, 0x1, RZ ;  /* 0x0000000120247810 */ /* 0x000fc40007ffe0ff */
[C---:B------:R-:W-:Y:S02]  /*06d0*/  IADD3 R39, PT, PT, R32.reuse, 0x2, RZ ;  /* 0x0000000220277810 */ /* 0x040fe40007ffe0ff */
[----:B------:R-:W-:Y:S02]  /*06e0*/  IADD3 R40, PT, PT, R32, 0x3, RZ ;  /* 0x0000000320287810 */ /* 0x000fe40007ffe0ff */
[C---:B------:R-:W-:Y:S02]  /*06f0*/  LOP3.LUT R45, R37.reuse, 0x40, RZ, 0xfc, !PT ;  /* 0x00000040252d7812 */ /* 0x040fe400078efcff */
[----:B------:R-:W-:Y:S02]  /*0700*/  LOP3.LUT R46, R37, 0x60, RZ, 0xfc, !PT ;  /* 0x00000060252e7812 */ /* 0x000fe400078efcff */
[----:B------:R-:W-:Y:S02]  /*0710*/  LOP3.LUT R47, R2, 0x100, RZ, 0xfc, !PT ;  /* 0x00000100022f7812 */ /* 0x000fe400078efcff */
[----:B------:R-:W-:-:S02]  /*0720*/  IADD3 R48, PT, PT, R44, 0x20, RZ ;  /* 0x000000202c307810 */ /* 0x000fc40007ffe0ff */
[C---:B------:R-:W-:Y:S02]  /*0730*/  IADD3 R50, PT, PT, R44.reuse, 0x60, RZ ;  /* 0x000000602c327810 */ /* 0x040fe40007ffe0ff */
[C---:B------:R-:W-:Y:S02]  /*0740*/  IADD3 R51, PT, PT, R44.reuse, 0x80, RZ ;  /* 0x000000802c337810 */ /* 0x040fe40007ffe0ff */
[C---:B------:R-:W-:Y:S02]  /*0750*/  IADD3 R52, PT, PT, R44.reuse, 0xa0, RZ ;  /* 0x000000a02c347810 */ /* 0x040fe40007ffe0ff */
[----:B---3--:R-:W-:-:S07]  /*0760*/  IADD3 R53, PT, PT, R44, 0xc0, RZ ;  /* 0x000000c02c357810 */ /* 0x008fce0007ffe0ff */
.L_x_2348:
        /* <DEDUP_REMOVED lines=50> */
[C---:B0-----:R-:W-:Y:S01]  /*0a90*/  PRMT R7, R60.reuse, 0x7632, R7 ;  /* 0x000076323c077816 */ /* 0x041fe20000000007 */
[C---:B------:R-:W-:Y:S01]  /*0aa0*/  IMAD.U32 R12, R61.reuse, 0x10000, RZ ;  /* 0x000100003d0c7824 */ /* 0x040fe200078e00ff */
[----:B------:R-:W-:Y:S02]  /*0ab0*/  SHF.L.U32 R60, R60, 0x10, RZ ;  /* 0x000000103c3c7819 */ /* 0x000fe400000006ff */
        /* <DEDUP_REMOVED lines=8> */
[----:B------:R-:W-:-:S03]  /*0b40*/  FADD.FTZ R66, R10, R25 ;  /* 0x000000190a427221 */ /* 0x000fc60000010000 */
[----:B------:R-:W-:Y:S02]  /*0b50*/  ISETP.EQ.OR P3, PT, RZ, UR8, P0 ;  /* 0x00000008ff007c0c */ /* 0x000fe40008762670 */
[----:B------:R-:W-:Y:S02]  /*0b60*/  FSETP.GTU.FTZ.AND P2, PT, R64, 20, PT ;  /* 0x41a000004000780b */ /* 0x000fe40003f5c000 */
[----:B------:R-:W-:Y:S02]  /*0b70*/  FSETP.GTU.FTZ.AND P4, PT, R66, 20, PT ;  /* 0x41a000004200780b */ /* 0x000fe40003f9c000 */
[----:B------:R-:W-:Y:S02]  /*0b80*/  ISETP.EQ.OR P0, PT, RZ, UR8, P1 ;  /* 0x00000008ff007c0c */ /* 0x000fe40008f02670 */
[----:B------:R-:W-:Y:S02]  /*0b90*/  ISETP.EQ.OR P2, PT, RZ, UR8, P2 ;  /* 0x00000008ff007c0c */ /* 0x000fe40009742670 */
[----:B------:R-:W-:-:S03]  /*0ba0*/  ISETP.EQ.OR P1, PT, RZ, UR8, P4 ;  /* 0x00000008ff007c0c */ /* 0x000fc6000a722670 */
[----:B------:R-:W-:Y:S10]  /*0bb0*/  @P3 BRA `(.L_x_2337) ;  /* 0x0000000000783947 */ /* 0x000ff40003800000 */
[----:B------:R-:W-:Y:S01]  /*0bc0*/  FMUL.FTZ R60, R60, 1.4426950216293334961 ;  /* 0x3fb8aa3b3c3c7820 */ /* 0x000fe20000410000 */
[----:B------:R-:W-:Y:S01]  /*0bd0*/  MOV R10, 0x3e800000 ;  /* 0x3e800000000a7802 */ /* 0x000fe20000000f00 */
[----:B------:R-:W-:Y:S02]  /*0be0*/  IMAD.MOV.U32 R11, RZ, RZ, 0x3d39bf78 ;  /* 0x3d39bf78ff0b7424 */ /* 0x000fe400078e00ff */
        /* <DEDUP_REMOVED lines=27> */
.L_x_2337:
[----:B------:R-:W-:Y:S05]  /*0da0*/  BSYNC.RECONVERGENT B0 ;  /* 0x0000000000007941 */ /* 0x000fea0003800200 */
.L_x_2336:
        /* <DEDUP_REMOVED lines=32> */
.L_x_2339:
[----:B------:R-:W-:Y:S05]  /*0fb0*/  BSYNC.RECONVERGENT B0 ;  /* 0x0000000000007941 */ /* 0x000fea0003800200 */
.L_x_2338:
        /* <DEDUP_REMOVED lines=32> */
.L_x_2341:
[----:B------:R-:W-:Y:S05]  /*11c0*/  BSYNC.RECONVERGENT B0 ;  /* 0x0000000000007941 */ /* 0x000fea0003800200 */
.L_x_2340:
        /* <DEDUP_REMOVED lines=32> */
.L_x_2343:
[----:B------:R-:W-:Y:S05]  /*13d0*/  BSYNC.RECONVERGENT B0 ;  /* 0x0000000000007941 */ /* 0x000fea0003800200 */
.L_x_2342:
[----:B------:R-:W-:Y:S01]  /*13e0*/  BAR.SYNC.DEFER_BLOCKING 0x0 ;  /* 0x0000000000007b1d */ /* 0x000fe20000010000 */
[----:B------:R-:W-:Y:S02]  /*13f0*/  ISETP.GE.AND P0, PT, R74, 0x1, PT ;  /* 0x000000014a00780c */ /* 0x000fe40003f06270 */
[C---:B------:R-:W-:Y:S02]  /*1400*/  PRMT R7, R4.reuse, 0x7632, R7 ;  /* 0x0000763204077816 */ /* 0x040fe40000000007 */
[----:B------:R-:W-:Y:S02]  /*1410*/  SHF.L.U32 R73, R4, 0x10, RZ ;  /* 0x0000001004497819 */ /* 0x000fe400000006ff */
[C---:B------:R-:W-:Y:S01]  /*1420*/  PRMT R4, R5.reuse, 0x7632, R4 ;  /* 0x0000763205047816 */ /* 0x040fe20000000004 */
[----:B------:R-:W-:Y:S01]  /*1430*/  IMAD.U32 R5, R5, 0x10000, RZ ;  /* 0x0001000005057824 */ /* 0x000fe200078e00ff */
[----:B------:R-:W-:Y:S01]  /*1440*/  SHF.L.U32 R7, R7, 0x10, RZ ;  /* 0x0000001007077819 */ /* 0x000fe200000006ff */
[-C--:B------:R-:W-:Y:S01]  /*1450*/  FMUL.FTZ R63, R73, R24.reuse ;  /* 0x00000018493f7220 */ /* 0x080fe20000410000 */
[----:B------:R-:W-:Y:S01]  /*1460*/  SHF.L.U32 R67, R4, 0x10, RZ ;  /* 0x0000001004437819 */ /* 0x000fe200000006ff */
[-C--:B------:R-:W-:Y:S01]  /*1470*/  FMUL.FTZ R65, R5, R24.reuse ;  /* 0x0000001805417220 */ /* 0x080fe20000410000 */
[----:B------:R-:W-:Y:S01]  /*1480*/  IADD3 R61, PT, PT, R6, UR5, RZ ;  /* 0x00000005063d7c10 */ /* 0x000fe2000fffe0ff */
[----:B------:R-:W-:-:S02]  /*1490*/  FMUL.FTZ R68, R7, R24 ;  /* 0x0000001807447220 */ /* 0x000fc40000410000 */
[----:B------:R-:W-:Y:S01]  /*14a0*/  FMUL.FTZ R70, R67, R24 ;  /* 0x0000001843467220 */ /* 0x000fe20000410000 */
[----:B------:R-:W-:Y:S06]  /*14b0*/  @!P0 BRA `(.L_x_2344) ;  /* 0x0000001400e48947 */ /* 0x000fec0003800000 */
[----:B------:R-:W-:Y:S01]  /*14c0*/  SHF.L.U32 R4, R33, 0x8, RZ ;  /* 0x0000000821047819 */ /* 0x000fe200000006ff */
[----:B------:R-:W0:Y:S01]  /*14d0*/  LDC.64 R14, c[0x0][0x3e0] ;  /* 0x0000f800ff0e7b82 */ /* 0x000e220000000a00 */
[C---:B------:R-:W-:Y:S01]  /*14e0*/  IADD3 R13, PT, PT, R6.reuse, 0x5, RZ ;  /* 0x00000005060d7810 */ /* 0x040fe20007ffe0ff */
[----:B------:R-:W-:Y:S01]  /*14f0*/  FMUL.FTZ R69, R5, R62 ;  /* 0x0000003e05457220 */ /* 0x000fe20000410000 */
[----:B------:R-:W-:Y:S01]  /*1500*/  LEA R71, R71, -R4, 0x1 ;  /* 0x8000000447477211 */ /* 0x000fe200078e08ff */
[----:B------:R-:W-:Y:S01]  /*1510*/  FMUL.FTZ R72, R7, R64 ;  /* 0x0000004007487220 */ /* 0x000fe20000410000 */
[----:B------:R-:W-:Y:S01]  /*1520*/  LEA.HI.SX32 R4, R13, R6, 0x1b ;  /* 0x000000060d047211 */ /* 0x000fe200078fdaff */
[C---:B------:R-:W-:Y:S01]  /*1530*/  VIADD R5, R6.reuse, 0x1 ;  /* 0x0000000106057836 */ /* 0x040fe20000000000 */
[----:B------:R-:W-:Y:S01]  /*1540*/  ISETP.NE.AND P0, PT, R33, RZ, PT ;  /* 0x000000ff2100720c */ /* 0x000fe20003f05270 */
[----:B------:R-:W1:Y:S01]  /*1550*/  LDC.64 R16, c[0x0][0x3a8] ;  /* 0x0000ea00ff107b82 */ /* 0x000e620000000a00 */
[C---:B------:R-:W-:Y:S01]  /*1560*/  IADD3 R7, PT, PT, R6.reuse, 0x2, RZ ;  /* 0x0000000206077810 */ /* 0x040fe20007ffe0ff */
[----:B------:R-:W-:Y:S01]  /*1570*/  FMUL.FTZ R67, R67, R66 ;  /* 0x0000004243437220 */ /* 0x000fe20000410000 */
[C---:B------:R-:W-:Y:S01]  /*1580*/  IADD3 R9, PT, PT, R6.reuse, 0x3, RZ ;  /* 0x0000000306097810 */ /* 0x040fe20007ffe0ff */
[----:B------:R-:W-:Y:S01]  /*1590*/  FMUL.FTZ R73, R73, R60 ;  /* 0x0000003c49497220 */ /* 0x000fe20000410000 */
[C---:B------:R-:W-:Y:S01]  /*15a0*/  IADD3 R11, PT, PT, R6.reuse, 0x4, RZ ;  /* 0x00000004060b7810 */ /* 0x040fe20007ffe0ff */
[----:B------:R-:W-:Y:S01]  /*15b0*/  IMAD R74, R33, R74, RZ ;  /* 0x0000004a214a7224 */ /* 0x000fe200078e02ff */
[C---:B------:R-:W-:Y:S01]  /*15c0*/  IADD3 R21, PT, PT, R6.reuse, 0x6, RZ ;  /* 0x0000000606157810 */ /* 0x040fe20007ffe0ff */
[----:B------:R-:W2:Y:S01]  /*15d0*/  LDC.64 R18, c[0x0][0x3c0] ;  /* 0x0000f000ff127b82 */ /* 0x000ea20000000a00 */
[----:B------:R-:W-:Y:S01]  /*15e0*/  IADD3 R23, PT, PT, R6, 0x7, RZ ;  /* 0x0000000706177810 */ /* 0x000fe20007ffe0ff */
[----:B------:R-:W-:Y:S01]  /*15f0*/  IMAD.MOV.U32 R80, RZ, RZ, R28 ;  /* 0x000000ffff507224 */ /* 0x000fe200078e001c */
[----:B------:R-:W-:Y:S01]  /*1600*/  IADD3 R82, P1, PT, R54, R47, RZ ;  /* 0x0000002f36527210 */ /* 0x000fe20007f3e0ff */
[----:B------:R-:W-:Y:S01]  /*1610*/  UMOV UR4, URZ ;  /* 0x000000ff00047c82 */ /* 0x000fe20008000000 */
[----:B------:R-:W-:Y:S01]  /*1620*/  ISETP.EQ.AND P0, PT, R26, RZ, P0 ;  /* 0x000000ff1a00720c */ /* 0x000fe20000702270 */
[----:B------:R-:W3:Y:S01]  /*1630*/  LDCU UR9, c[0x0][0x38c] ;  /* 0x00007180ff0977ac */ /* 0x000ee20008000800 */
[----:B------:R-:W-:Y:S01]  /*1640*/  ISETP.GE.AND P2, PT, R38, R71, PT ;  /* 0x000000472600720c */ /* 0x000fe20003f46270 */
[----:B------:R-:W4:Y:S01]  /*1650*/  LDC.64 R12, c[0x0][0x480] ;  /* 0x00012000ff0c7b82 */ /* 0x000f220000000a00 */
[-C--:B------:R-:W-:Y:S01]  /*1660*/  LEA.HI.SX32 R5, R5, R6.reuse, 0x1b ;  /* 0x0000000605057211 */ /* 0x080fe200078fdaff */
[----:B------:R-:W-:Y:S01]  /*1670*/  UIADD3 UR7, UPT, UPT, UR5, 0x250, URZ ;  /* 0x0000025005077890 */ /* 0x000fe2000fffe0ff */
[----:B------:R-:W-:-:S02]  /*1680*/  LEA.HI.SX32 R7, R7, R6, 0x1b ;  /* 0x0000000607077211 */ /* 0x000fc400078fdaff */
[-C--:B------:R-:W-:Y:S02]  /*1690*/  LEA.HI.SX32 R9, R9, R6.reuse, 0x1b ;  /* 0x0000000609097211 */ /* 0x080fe400078fdaff */
[-C--:B------:R-:W-:Y:S02]  /*16a0*/  LEA.HI.SX32 R11, R11, R6.reuse, 0x1b ;  /* 0x000000060b0b7211 */ /* 0x080fe400078fdaff */
[-C--:B------:R-:W-:Y:S02]  /*16b0*/  LEA.HI.SX32 R21, R21, R6.reuse, 0x1b ;  /* 0x0000000615157211 */ /* 0x080fe400078fdaff */
[-C--:B------:R-:W-:Y:S02]  /*16c0*/  LEA.HI.SX32 R23, R23, R6.reuse, 0x1b ;  /* 0x0000000617177211 */ /* 0x080fe400078fdaff */
[----:B------:R-:W-:Y:S02]  /*16d0*/  LEA.HI.SX32 R76, R6, R6, 0x1b ;  /* 0x00000006064c7211 */ /* 0x000fe400078fdaff */
[----:B------:R-:W-:-:S02]  /*16e0*/  IADD3.X R75, PT, PT, R3, R55, RZ, P1, !PT ;  /* 0x00000037034b7210 */ /* 0x000fc40000ffe4ff */
[----:B0-----:R-:W-:Y:S02]  /*16f0*/  SHF.L.U64.HI R84, R14, 0x3, R15 ;  /* 0x000000030e547819 */ /* 0x001fe4000001020f */
[----:B------:R-:W-:Y:S02]  /*1700*/  P2R R105, PR, RZ, 0x1 ;  /* 0x00000001ff697803 */ /* 0x000fe40000000000 */
[----:B-1----:R-:W-:Y:S02]  /*1710*/  SHF.L.U64.HI R86, R16, 0x3, R17 ;  /* 0x0000000310567819 */ /* 0x002fe40000010211 */
[----:B--2---:R-:W-:Y:S02]  /*1720*/  SHF.L.U64.HI R89, R18, 0x1, R19 ;  /* 0x0000000112597819 */ /* 0x004fe40000010213 */
[----:B------:R-:W-:Y:S02]  /*1730*/  P2R R106, PR, RZ, 0x4 ;  /* 0x00000004ff6a7803 */ /* 0x000fe40000000000 */
[----:B------:R-:W-:-:S02]  /*1740*/  MOV R79, R30 ;  /* 0x0000001e004f7202 */ /* 0x000fc40000000f00 */
[----:B------:R-:W-:Y:S02]  /*1750*/  MOV R78, R27 ;  /* 0x0000001b004e7202 */ /* 0x000fe40000000f00 */
[----:B------:R-:W-:Y:S02]  /*1760*/  MOV R77, R29 ;  /* 0x0000001d004d7202 */ /* 0x000fe40000000f00 */
        /* <DEDUP_REMOVED lines=8> */
[-C--:B------:R-:W-:Y:S02]  /*17f0*/  ISETP.GE.AND P0, PT, R48, R71.reuse, PT ;  /* 0x000000473000720c */ /* 0x080fe40003f06270 */
[----:B------:R-:W-:-:S02]  /*1800*/  ISETP.GE.AND P1, PT, R49, R71, PT ;  /* 0x000000473100720c */ /* 0x000fc40003f26270 */
[-C--:B------:R-:W-:Y:S02]  /*1810*/  ISETP.GE.AND P2, PT, R50, R71.reuse, PT ;  /* 0x000000473200720c */ /* 0x080fe40003f46270 */
[-C--:B------:R-:W-:Y:S02]  /*1820*/  ISETP.GE.AND P3, PT, R51, R71.reuse, PT ;  /* 0x000000473300720c */ /* 0x080fe40003f66270 */
[-C--:B------:R-:W-:Y:S02]  /*1830*/  ISETP.GE.AND P4, PT, R52, R71.reuse, PT ;  /* 0x000000473400720c */ /* 0x080fe40003f86270 */
[----:B---34-:R-:W-:-:S13]  /*1840*/  ISETP.GE.AND P5, PT, R53, R71, PT ;  /* 0x000000473500720c */ /* 0x018fda0003fa6270 */
.L_x_2347:
[----:B------:R-:W-:Y:S02]  /*1850*/  ISETP.GE.AND P6, PT, R44, R71, PT ;  /* 0x000000472c00720c */ /* 0x000fe40003fc6270 */
[----:B------:R-:W-:Y:S02]  /*1860*/  PRMT R10, RZ, 0x7610, R10 ;  /* 0x00007610ff0a7816 */ /* 0x000fe4000000000a */
[----:B------:R-:W-:Y:S02]  /*1870*/  MOV R4, R82 ;  /* 0x0000005200047202 */ /* 0x000fe40000000f00 */
[----:B------:R-:W-:-:S07]  /*1880*/  MOV R5, R75 ;  /* 0x0000004b00057202 */ /* 0x000fce0000000f00 */
[----:B------:R-:W2:Y:S01]  /*1890*/  @!P6 LDG.E.U16 R10, desc[UR16][R4.64+-0xc0] ;  /* 0xffff4010040ae981 */ /* 0x000ea2000c1e1500 */
[----:B------:R-:W-:Y:S02]  /*18a0*/  LEA R82, P6, R18, R4, 0x1 ;  /* 0x0000000412527211 */ /* 0x000fe400078c08ff */
[----:B------:R-:W-:Y:S02]  /*18b0*/  PRMT R8, RZ, 0x7610, R8 ;  /* 0x00007610ff087816 */ /* 0x000fe40000000008 */
[----:B------:R-:W-:Y:S01]  /*18c0*/  PRMT R20, RZ, 0x7610, R20 ;  /* 0x00007610ff147816 */ /* 0x000fe20000000014 */
[----:B------:R-:W-:Y:S01]  /*18d0*/  IMAD.X R75, R5, 0x1, R89, P6 ;  /* 0x00000001054b7824 */ /* 0x000fe200030e0659 */
[----:B------:R-:W-:Y:S02]  /*18e0*/  ISETP.NE.AND P6, PT, R106, RZ, PT ;  /* 0x000000ff6a00720c */ /* 0x000fe40003fc5270 */
[----:B------:R-:W-:Y:S02]  /*18f0*/  PRMT R22, RZ, 0x7610, R22 ;  /* 0x00007610ff167816 */ /* 0x000fe40000000016 */
[----:B------:R-:W-:Y:S01]  /*1900*/  PRMT R88, RZ, 0x7610, R88 ;  /* 0x00007610ff587816 */ /* 0x000fe20000000058 */
[----:B------:R-:W3:Y:S01]  /*1910*/  @!P0 LDG.E.U16 R20, desc[UR16][R4.64+-0x80] ;  /* 0xffff801004148981 */ /* 0x000ee2000c1e1500 */
[----:B------:R-:W-:-:S02]  /*1920*/  PRMT R90, RZ, 0x7610, R90 ;  /* 0x00007610ff5a7816 */ /* 0x000fc4000000005a */
[----:B------:R-:W-:Y:S01]  /*1930*/  PRMT R92, RZ, 0x7610, R92 ;  /* 0x00007610ff5c7816 */ /* 0x000fe2000000005c */
[----:B------:R-:W4:Y:S01]  /*1940*/  @!P1 LDG.E.U16 R22, desc[UR16][R4.64+-0x40] ;  /* 0xffffc01004169981 */ /* 0x000f22000c1e1500 */
[----:B------:R-:W-:-:S03]  /*1950*/  PRMT R94, RZ, 0x7610, R94 ;  /* 0x00007610ff5e7816 */ /* 0x000fc6000000005e */
[----:B------:R-:W5:Y:S04]  /*1960*/  @!P6 LDG.E.U16 R8, desc[UR16][R4.64+-0x100] ;  /* 0xffff00100408e981 */ /* 0x000f68000c1e1500 */
[----:B------:R-:W5:Y:S04]  /*1970*/  @!P2 LDG.E.U16 R88, desc[UR16][R4.64] ;  /* 0x000000100458a981 */ /* 0x000f68000c1e1500 */
[----:B------:R-:W5:Y:S04]  /*1980*/  @!P3 LDG.E.U16 R90, desc[UR16][R4.64+0x40] ;  /* 0x00004010045ab981 */ /* 0x000f68000c1e1500 */
[----:B------:R-:W5:Y:S04]  /*1990*/  @!P4 LDG.E.U16 R92, desc[UR16][R4.64+0x80] ;  /* 0x00008010045cc981 */ /* 0x000f68000c1e1500 */
[----:B------:R0:W5:Y:S02]  /*19a0*/  @!P5 LDG.E.U16 R94, desc[UR16][R4.64+0xc0] ;  /* 0x0000c010045ed981 */ /* 0x000164000c1e1500 */
[----:B0-----:R-:W-:-:S02]  /*19b0*/  MOV R4, R80 ;  /* 0x0000005000047202 */ /* 0x001fc40000000f00 */
[----:B------:R-:W-:-:S05]  /*19c0*/  MOV R5, R79 ;  /* 0x0000004f00057202 */ /* 0x000fca0000000f00 */
[----:B------:R0:W5:Y:S01]  /*19d0*/  LDG.E.64 R6, desc[UR16][R4.64] ;  /* 0x0000001004067981 */ /* 0x000162000c1e1b00 */
[----:B------:R-:W-:-:S03]  /*19e0*/  ISETP.GE.U32.AND P6, PT, R32, R57, PT ;  /* 0x000000392000720c */ /* 0x000fc60003fc6070 */
[----:B--2---:R1:W-:Y:S04]  /*19f0*/  STS.U16 [R59+0x42], R10 ;  /* 0x0000420a3b007388 */ /* 0x0043e80000000400 */
[----:B---3--:R-:W-:Y:S04]  /*1a00*/  STS.U16 [R59+0x84], R20 ;  /* 0x000084143b007388 */ /* 0x008fe80000000400 */
[----:B----4-:R-:W-:Y:S04]  /*1a10*/  STS.U16 [R59+0xc6], R22 ;  /* 0x0000c6163b007388 */ /* 0x010fe80000000400 */
[----:B-----5:R-:W-:Y:S04]  /*1a20*/  STS.U16 [R59], R8 ;  /* 0x000000083b007388 */ /* 0x020fe80000000400 */
[----:B------:R-:W-:Y:S04]  /*1a30*/  STS.U16 [R59+0x108], R88 ;  /* 0x000108583b007388 */ /* 0x000fe80000000400 */
[----:B------:R-:W-:Y:S04]  /*1a40*/  STS.U16 [R59+0x14a], R90 ;  /* 0x00014a5a3b007388 */ /* 0x000fe80000000400 */
[----:B------:R-:W-:Y:S04]  /*1a50*/  STS.U16 [R59+0x18c], R92 ;  /* 0x00018c5c3b007388 */ /* 0x000fe80000000400 */
[----:B------:R-:W-:Y:S01]  /*1a60*/  STS.U16 [R59+0x1ce], R94 ;  /* 0x0001ce5e3b007388 */ /* 0x000fe20000000400 */
[----:B------:R-:W-:-:S03]  /*1a70*/  NOP ;  /* 0x0000000000007918 */ /* 0x000fc60000000000 */
[----:B0-----:R-:W0:Y:S04]  /*1a80*/  LDS.U16 R4, [R87+0x2] ;  /* 0x0000020057047984 */ /* 0x001e280000000400 */
[----:B------:R-:W2:Y:S01]  /*1a90*/  LDS.U16 R9, [R76] ;  /* 0x000000004c097984 */ /* 0x000ea20000000400 */
[----:B------:R-:W-:Y:S01]  /*1aa0*/  FMUL.FTZ R5, R6, 1.4426950216293334961 ;  /* 0x3fb8aa3b06057820 */ /* 0x000fe20000410000 */
[----:B------:R-:W-:-:S04]  /*1ab0*/  FMUL.FTZ R6, R7, R60 ;  /* 0x0000003c07067220 */ /* 0x000fc80000410000 */
[----:B-1----:R-:W-:Y:S01]  /*1ac0*/  FMUL.RZ R10, R6, 0.15915493667125701904 ;  /* 0x3e22f983060a7820 */ /* 0x002fe2000040c000 */
[----:B0-----:R-:W-:-:S05]  /*1ad0*/  SHF.L.U32 R4, R4, 0x10, RZ ;  /* 0x0000001004047819 */ /* 0x001fca00000006ff */
[----:B------:R-:W-:Y:S01]  /*1ae0*/  FMUL.FTZ R4, R73, R4 ;  /* 0x0000000449047220 */ /* 0x000fe20000410000 */
[----:B--2---:R-:W-:-:S04]  /*1af0*/  SHF.L.U32 R6, R9, 0x10, RZ ;  /* 0x0000001009067819 */ /* 0x004fc800000006ff */
[----:B------:R-:W-:Y:S02]  /*1b00*/  FSEL R99, R4, RZ, !P6 ;  /* 0x000000ff04637208 */ /* 0x000fe40007000000 */
[----:B------:R-:W0:Y:S01]  /*1b10*/  LDS.U16 R4, [R85+0x4] ;  /* 0x0000040055047984 */ /* 0x000e220000000400 */
[----:B------:R-:W-:-:S05]  /*1b20*/  FMUL.FTZ R6, R73, R6 ;  /* 0x0000000649067220 */ /* 0x000fca0000410000 */
[----:B------:R-:W-:Y:S02]  /*1b30*/  FSEL R96, R6, RZ, !P6 ;  /* 0x000000ff06607208 */ /* 0x000fe40007000000 */
[----:B------:R-:W1:Y:S01]  /*1b40*/  LDS.U16 R6, [R83+0x6] ;  /* 0x0000060053067984 */ /* 0x000e620000000400 */
[----:B------:R-:W-:Y:S01]  /*1b50*/  FMUL.FTZ R8, R5, R60 ;  /* 0x0000003c05087220 */ /* 0x000fe20000410000 */
[----:B------:R-:W-:Y:S01]  /*1b60*/  MUFU.SIN R11, R10 ;  /* 0x0000000a000b7308 */ /* 0x000fe20000000400 */
[----:B------:R-:W-:-:S07]  /*1b70*/  FMUL.FTZ R9, R7, R64 ;  /* 0x0000004007097220 */ /* 0x000fce0000410000 */
[----:B------:R-:W2:Y:S08]  /*1b80*/  MUFU.EX2 R8, R8 ;  /* 0x0000000800087308 */ /* 0x000eb00000000800 */
[----:B------:R3:W4:Y:S02]  /*1b90*/  MUFU.COS R21, R10 ;  /* 0x0000000a00157308 */ /* 0x0007240000000000 */
[----:B---3--:R-:W-:Y:S01]  /*1ba0*/  FMUL.RZ R10, R9, 0.15915493667125701904 ;  /* 0x3e22f983090a7820 */ /* 0x008fe2000040c000 */
[----:B0-----:R-:W-:-:S02]  /*1bb0*/  SHF.L.U32 R9, R4, 0x10, RZ ;  /* 0x0000001004097819 */ /* 0x001fc400000006ff */
[----:B------:R-:W0:Y:S01]  /*1bc0*/  LDS.U16 R4, [R81+0x8] ;  /* 0x0000080051047984 */ /* 0x000e220000000400 */
[C---:B--2---:R-:W-:Y:S01]  /*1bd0*/  FMUL.FTZ R11, R8.reuse, R11 ;  /* 0x0000000b080b7220 */ /* 0x044fe20000410000 */
[----:B----4-:R-:W-:-:S04]  /*1be0*/  FMUL.FTZ R21, R8, R21 ;  /* 0x0000001508157220 */ /* 0x010fc80000410000 */
[----:B------:R-:W-:Y:S02]  /*1bf0*/  FSEL R98, R11, RZ, !P6 ;  /* 0x000000ff0b627208 */ /* 0x000fe40007000000 */
[----:B-1----:R-:W-:Y:S02]  /*1c00*/  SHF.L.U32 R11, R6, 0x10, RZ ;  /* 0x00000010060b7819 */ /* 0x002fe400000006ff */
[----:B------:R-:W1:Y:S01]  /*1c10*/  LDS.U16 R6, [R19+0xa] ;  /* 0x00000a0013067984 */ /* 0x000e620000000400 */
[----:B------:R-:W-:Y:S01]  /*1c20*/  FMUL.FTZ R8, R5, R64 ;  /* 0x0000004005087220 */ /* 0x000fe20000410000 */
[----:B------:R-:W-:Y:S01]  /*1c30*/  FSEL R97, R21, 1, !P6 ;  /* 0x3f80000015617808 */ /* 0x000fe20007000000 */
[----:B------:R-:W-:Y:S08]  /*1c40*/  MUFU.COS R23, R10 ;  /* 0x0000000a00177308 */ /* 0x000ff00000000000 */
[----:B------:R-:W2:Y:S08]  /*1c50*/  MUFU.EX2 R8, R8 ;  /* 0x0000000800087308 */ /* 0x000eb00000000800 */
[----:B------:R-:W3:Y:S01]  /*1c60*/  MUFU.SIN R21, R10 ;  /* 0x0000000a00157308 */ /* 0x000ee20000000400 */
[C---:B------:R-:W-:Y:S01]  /*1c70*/  FMUL.FTZ R9, R72.reuse, R9 ;  /* 0x0000000948097220 */ /* 0x040fe20000410000 */
[----:B------:R-:W-:Y:S01]  /*1c80*/  FMUL.FTZ R11, R72, R11 ;  /* 0x0000000b480b7220 */ /* 0x000fe20000410000 */
[----:B------:R-:W-:Y:S01]  /*1c90*/  ISETP.GE.U32.AND P6, PT, R36, R57, PT ;  /* 0x000000392400720c */ /* 0x000fe20003fc6070 */
[----:B--2---:R-:W-:Y:S01]  /*1ca0*/  FMUL.FTZ R23, R8, R23 ;  /* 0x0000001708177220 */ /* 0x004fe20000410000 */
[----:B0-----:R-:W-:-:S02]  /*1cb0*/  IMAD.U32 R4, R4, 0x10000, RZ ;  /* 0x0001000004047824 */ /* 0x001fc400078e00ff */
[----:B------:R-:W-:Y:S01]  /*1cc0*/  FSEL R103, R9, RZ, !P6 ;  /* 0x000000ff09677208 */ /* 0x000fe20007000000 */
[----:B---3--:R-:W-:Y:S01]  /*1cd0*/  FMUL.FTZ R21, R8, R21 ;  /* 0x0000001508157220 */ /* 0x008fe20000410000 */
[----:B------:R-:W-:Y:S01]  /*1ce0*/  FSEL R102, R23, 1, !P6 ;  /* 0x3f80000017667808 */ /* 0x000fe20007000000 */
[----:B------:R-:W-:Y:S01]  /*1cf0*/  FMUL.FTZ R4, R69, R4 ;  /* 0x0000000445047220 */ /* 0x000fe20000410000 */
[----:B------:R-:W-:Y:S02]  /*1d00*/  FSEL R100, R11, RZ, !P6 ;  /* 0x000000ff0b647208 */ /* 0x000fe40007000000 */
[----:B------:R-:W-:Y:S02]  /*1d10*/  FSEL R101, R21, RZ, !P6 ;  /* 0x000000ff15657208 */ /* 0x000fe40007000000 */
[----:B------:R-:W-:-:S04]  /*1d20*/  ISETP.GE.U32.AND P6, PT, R39, R57, PT ;  /* 0x000000392700720c */ /* 0x000fc80003fc6070 */
[----:B------:R-:W-:Y:S02]  /*1d30*/  FSEL R95, R4, RZ, !P6 ;  /* 0x000000ff045f7208 */ /* 0x000fe40007000000 */
[----:B------:R-:W0:Y:S01]  /*1d40*/  LDS.U16 R4, [R17+0xc] ;  /* 0x00000c0011047984 */ /* 0x000e220000000400 */
[----:B-1----:R-:W-:Y:S01]  /*1d50*/  SHF.L.U32 R6, R6, 0x10, RZ ;  /* 0x0000001006067819 */ /* 0x002fe200000006ff */
[-C--:B------:R-:W-:Y:S01]  /*1d60*/  FMUL.FTZ R9, R7, R62.reuse ;  /* 0x0000003e07097220 */ /* 0x080fe20000410000 */
[----:B------:R-:W-:-:S03]  /*1d70*/  FMUL.FTZ R8, R5, R62 ;  /* 0x0000003e05087220 */ /* 0x000fc60000410000 */
[----:B------:R-:W-:Y:S01]  /*1d80*/  FMUL.FTZ R6, R69, R6 ;  /* 0x0000000645067220 */ /* 0x000fe20000410000 */
[----:B------:R-:W-:-:S04]  /*1d90*/  FMUL.RZ R10, R9, 0.15915493667125701904 ;  /* 0x3e22f983090a7820 */ /* 0x000fc8000040c000 */
[----:B------:R-:W-:Y:S02]  /*1da0*/  FSEL R93, R6, RZ, !P6 ;  /* 0x000000ff065d7208 */ /* 0x000fe40007000000 */
[----:B------:R-:W1:Y:S01]  /*1db0*/  LDS.U16 R6, [R15+0xe] ;  /* 0x00000e000f067984 */ /* 0x000e620000000400 */
[----:B------:R-:W-:Y:S08]  /*1dc0*/  MUFU.EX2 R8, R8 ;  /* 0x0000000800087308 */ /* 0x000ff00000000800 */
[----:B------:R-:W2:Y:S08]  /*1dd0*/  MUFU.COS R11, R10 ;  /* 0x0000000a000b7308 */ /* 0x000eb00000000000 */
[----:B------:R-:W3:Y:S01]  /*1de0*/  MUFU.SIN R9, R10 ;  /* 0x0000000a00097308 */ /* 0x000ee20000000400 */
[-C--:B------:R-:W-:Y:S01]  /*1df0*/  FMUL.FTZ R7, R7, R66.reuse ;  /* 0x0000004207077220 */ /* 0x080fe20000410000 */
[----:B------:R-:W-:-:S03]  /*1e00*/  FMUL.FTZ R5, R5, R66 ;  /* 0x0000004205057220 */ /* 0x000fc60000410000 */
[----:B------:R-:W-:-:S03]  /*1e10*/  FMUL.RZ R7, R7, 0.15915493667125701904 ;  /* 0x3e22f98307077820 */ /* 0x000fc6000040c000 */
[----:B------:R-:W-:Y:S01]  /*1e20*/  MUFU.EX2 R5, R5 ;  /* 0x0000000500057308 */ /* 0x000fe20000000800 */
[----:B--2---:R-:W-:Y:S01]  /*1e30*/  FMUL.FTZ R11, R8, R11 ;  /* 0x0000000b080b7220 */ /* 0x004fe20000410000 */
[----:B0-----:R-:W-:-:S06]  /*1e40*/  SHF.L.U32 R4, R4, 0x10, RZ ;  /* 0x0000001004047819 */ /* 0x001fcc00000006ff */
[----:B------:R-:W0:Y:S01]  /*1e50*/  MUFU.COS R10, R7 ;  /* 0x00000007000a7308 */ /* 0x000e220000000000 */
[----:B---3--:R-:W-:-:S07]  /*1e60*/  FMUL.FTZ R9, R8, R9 ;  /* 0x0000000908097220 */ /* 0x008fce0000410000 */
[----:B------:R2:W3:Y:S01]  /*1e70*/  MUFU.SIN R8, R7 ;  /* 0x0000000700087308 */ /* 0x0004e20000000400 */
[----:B------:R-:W-:Y:S01]  /*1e80*/  FSEL R104, R9, RZ, !P6 ;  /* 0x000000ff09687208 */ /* 0x000fe20007000000 */
[----:B------:R-:W-:Y:S01]  /*1e90*/  FMUL.FTZ R4, R67, R4 ;  /* 0x0000000443047220 */ /* 0x000fe20000410000 */
[----:B------:R-:W-:Y:S02]  /*1ea0*/  FSEL R94, R11, 1, !P6 ;  /* 0x3f8000000b5e7808 */ /* 0x000fe40007000000 */
[----:B------:R-:W-:-:S04]  /*1eb0*/  ISETP.GE.U32.AND P6, PT, R40, R57, PT ;  /* 0x000000392800720c */ /* 0x000fc80003fc6070 */
[----:B------:R-:W-:Y:S01]  /*1ec0*/  FSEL R91, R4, RZ, !P6 ;  /* 0x000000ff045b7208 */ /* 0x000fe20007000000 */
[-C--:B------:R-:W-:Y:S01]  /*1ed0*/  FMUL.FTZ R4, R96, R101.reuse ;  /* 0x0000006560047220 */ /* 0x080fe20000410000 */
[----:B0-----:R-:W-:Y:S01]  /*1ee0*/  FMUL.FTZ R10, R5, R10 ;  /* 0x0000000a050a7220 */ /* 0x001fe20000410000 */
[----:B-1----:R-:W-:Y:S02]  /*1ef0*/  SHF.L.U32 R6, R6, 0x10, RZ ;  /* 0x0000001006067819 */ /* 0x002fe400000006ff */
[----:B--2---:R-:W-:Y:S01]  /*1f00*/  FFMA.FTZ R7, R99, R102, R4 ;  /* 0x0000006663077223 */ /* 0x004fe20000010004 */
[----:B---3--:R-:W-:Y:S01]  /*1f10*/  FMUL.FTZ R8, R5, R8 ;  /* 0x0000000805087220 */ /* 0x008fe20000410000 */
[----:B------:R-:W-:Y:S02]  /*1f20*/  FMUL.FTZ R5, R99, R101 ;  /* 0x0000006563057220 */ /* 0x000fe40000410000 */
[----:B------:R-:W-:Y:S01]  /*1f30*/  FADD.FTZ R7, R100, R7 ;  /* 0x0000000764077221 */ /* 0x000fe20000010000 */
[----:B------:R-:W-:Y:S01]  /*1f40*/  FMUL.FTZ R6, R67, R6 ;  /* 0x0000000643067220 */ /* 0x000fe20000410000 */
[----:B------:R-:W-:-:S02]  /*1f50*/  FFMA.FTZ R4, R96, R102, -R5 ;  /* 0x0000006660047223 */ /* 0x000fc40000010805 */
[----:B------:R-:W-:Y:S02]  /*1f60*/  FMUL.FTZ R9, R104, R7 ;  /* 0x0000000768097220 */ /* 0x000fe40000410000 */
[----:B------:R-:W-:Y:S01]  /*1f70*/  FADD.FTZ R5, R103, R4 ;  /* 0x0000000467057221 */ /* 0x000fe20000010000 */
[----:B------:R-:W-:-:S03]  /*1f80*/  FSEL R92, R6, RZ, !P6 ;  /* 0x000000ff065c7208 */ /* 0x000fc60007000000 */
[-C--:B------:R-:W-:Y:S01]  /*1f90*/  FMUL.FTZ R6, R104, R5.reuse ;  /* 0x0000000568067220 */ /* 0x080fe20000410000 */
[----:B------:R-:W-:Y:S01]  /*1fa0*/  FFMA.FTZ R4, R94, R5, -R9 ;  /* 0x000000055e047223 */ /* 0x000fe20000010809 */
[----:B------:R-:W-:Y:S01]  /*1fb0*/  FSEL R88, R8, RZ, !P6 ;  /* 0x000000ff08587208 */ /* 0x000fe20007000000 */
[----:B------:R-:W-:Y:S01]  /*1fc0*/  FMUL.FTZ R5, R97, R101 ;  /* 0x0000006561057220 */ /* 0x000fe20000410000 */
[----:B------:R-:W-:Y:S01]  /*1fd0*/  FFMA.FTZ R6, R94, R7, R6 ;  /* 0x000000075e067223 */ /* 0x000fe20000010006 */
[----:B------:R-:W-:Y:S01]  /*1fe0*/  FADD.FTZ R11, R95, R4 ;  /* 0x000000045f0b7221 */ /* 0x000fe20000010000 */
[----:B------:R-:W-:Y:S01]  /*1ff0*/  FMUL.FTZ R4, R98, R101 ;  /* 0x0000006562047220 */ /* 0x000fe20000410000 */
[----:B------:R-:W-:Y:S01]  /*2000*/  FSEL R90, R10, 1, !P6 ;  /* 0x3f8000000a5a7808 */ /* 0x000fe20007000000 */
[-C--:B------:R-:W-:Y:S01]  /*2010*/  FFMA.FTZ R7, R98, R102.reuse, R5 ;  /* 0x0000006662077223 */ /* 0x080fe20000010005 */
        /* <DEDUP_REMOVED lines=74> */
[-C--:B---3--:R-:W-:Y:S01]  /*24c0*/  @P6 FFMA.FTZ R6, R6, R8.reuse, R9 ;  /* 0x0000000806066223 */ /* 0x088fe20000010009 */
[----:B------:R-:W-:Y:S02]  /*24d0*/  @P6 FFMA.FTZ R7, R7, R8, -R10 ;  /* 0x0000000807076223 */ /* 0x000fe4000001080a */
[----:B------:R-:W0:Y:S04]  /*24e0*/  SHFL.UP PT, R11, R4, 0x10, RZ ;  /* 0x06000000040b7989 */ /* 0x000e2800000e00ff */
[----:B------:R-:W1:Y:S04]  /*24f0*/  SHFL.UP PT, R8, R6, 0x10, RZ ;  /* 0x0600000006087989 */ /* 0x000e6800000e00ff */
[----:B------:R-:W2:Y:S04]  /*2500*/  SHFL.UP PT, R10, R5, 0x10, RZ ;  /* 0x06000000050a7989 */ /* 0x000ea800000e00ff */
[----:B------:R-:W3:Y:S01]  /*2510*/  SHFL.UP PT, R9, R7, 0x10, RZ ;  /* 0x0600000007097989 */ /* 0x000ee200000e00ff */
[----:B------:R-:W4:Y:S01]  /*2520*/  S2UR UR6, SR_CgaCtaId ;  /* 0x00000000000679c3 */ /* 0x000f220000008800 */
[----:B------:R-:W-:Y:S01]  /*2530*/  ISETP.GE.AND P6, PT, R58, 0x10, PT ;  /* 0x000000103a00780c */ /* 0x000fe20003fc6270 */
        /* <DEDUP_REMOVED lines=9> */
[----:B------:R-:W-:-:S02]  /*25d0*/  FADD.FTZ R11, R4, R21 ;  /* 0x00000015040b7221 */ /* 0x000fc40000010000 */
[----:B------:R-:W-:Y:S02]  /*25e0*/  FSEL R22, R7, R8, !P6 ;  /* 0x0000000807167208 */ /* 0x000fe40007000000 */
[----:B------:R-:W-:Y:S02]  /*25f0*/  FSEL R23, R6, R9, !P6 ;  /* 0x0000000906177208 */ /* 0x000fe40007000000 */
[----:B------:R-:W-:Y:S02]  /*2600*/  FSEL R107, R5, R10, !P6 ;  /* 0x0000000a056b7208 */ /* 0x000fe40007000000 */
[----:B------:R-:W-:Y:S02]  /*2610*/  FSEL R108, R4, R11, !P6 ;  /* 0x0000000b046c7208 */ /* 0x000fe40007000000 */
[----:B------:R-:W-:Y:S01]  /*2620*/  ISETP.NE.AND P6, PT, R105, RZ, PT ;  /* 0x000000ff6900720c */ /* 0x000fe20003fc5270 */
[----:B------:R-:W-:Y:S01]  /*2630*/  HFMA2 R4, -RZ, RZ, 1.875, 0 ;  /* 0x3f800000ff047431 */ /* 0x000fe200000001ff */
[----:B------:R-:W-:-:S02]  /*2640*/  CS2R R6, SRZ ;  /* 0x0000000000067805 */ /* 0x000fc4000001ff00 */
[----:B------:R-:W-:Y:S01]  /*2650*/  MOV R5, RZ ;  /* 0x000000ff00057202 */ /* 0x000fe20000000f00 */
[----:B------:R-:W-:Y:S02]  /*2660*/  UMOV UR5, 0x400 ;  /* 0x0000040000057882 */ /* 0x000fe40000000000 */
[----:B----4-:R-:W-:-:S06]  /*2670*/  ULEA UR5, UR6, UR5, 0x18 ;  /* 0x0000000506057291 */ /* 0x010fcc000f8ec0ff */
[----:B------:R-:W0:Y:S01]  /*2680*/  @P6 LDS.128 R4, [UR7] ;  /* 0x00000007ff046984 */ /* 0x000e220008000c00 */
[----:B------:R-:W-:-:S13]  /*2690*/  ISETP.NE.AND P6, PT, R58, 0x1f, PT ;  /* 0x0000001f3a00780c */ /* 0x000fda0003fc5270 */
[----:B------:R1:W-:Y:S02]  /*26a0*/  @!P6 STS.128 [UR5+0x210], R8 ;  /* 0x00021008ff00e988 */ /* 0x0003e40008000c05 */
[----:B-1----:R-:W-:Y:S01]  /*26b0*/  MOV R8, R78 ;  /* 0x0000004e00087202 */ /* 0x002fe20000000f00 */
[----:B------:R-:W-:-:S05]  /*26c0*/  IMAD.MOV.U32 R9, RZ, RZ, R77 ;  /* 0x000000ffff097224 */ /* 0x000fca00078e004d */
        /* <DEDUP_REMOVED lines=11> */
[----:B-----5:R-:W-:Y:S02]  /*2780*/  @!P6 MOV R110, R6 ;  /* 0x00000006006ee202 */ /* 0x020fe40000000f00 */
[----:B------:R-:W-:Y:S01]  /*2790*/  @!P6 MOV R109, R7 ;  /* 0x00000007006de202 */ /* 0x000fe20000000f00 */
[----:B------:R-:W-:Y:S01]  /*27a0*/  BAR.SYNC.DEFER_BLOCKING 0x0 ;  /* 0x0000000000007b1d */ /* 0x000fe20000010000 */
[----:B------:R-:W-:-:S13]  /*27b0*/  ISETP.NE.AND P6, PT, R26, RZ, PT ;  /* 0x000000ff1a00720c */ /* 0x000fda0003fc5270 */
        /* <DEDUP_REMOVED lines=11> */
[----:B------:R-:W-:Y:S01]  /*2870*/  FADD.FTZ R22, R99, R22 ;  /* 0x0000001663167221 */ /* 0x000fe20000010000 */
[----:B------:R-:W-:Y:S01]  /*2880*/  FADD.FTZ R23, R96, R23 ;  /* 0x0000001760177221 */ /* 0x000fe20000010000 */
[----:B------:R-:W-:Y:S02]  /*2890*/  LEA R78, P6, R14, R78, 0x3 ;  /* 0x0000004e0e4e7211 */ /* 0x000fe400078c18ff */
[C---:B------:R-:W-:Y:S01]  /*28a0*/  FMUL.FTZ R97, R101.reuse, R22 ;  /* 0x0000001665617220 */ /* 0x040fe20000410000 */
[-C--:B------:R-:W-:Y:S01]  /*28b0*/  FMUL.FTZ R101, R101, R23.reuse ;  /* 0x0000001765657220 */ /* 0x080fe20000410000 */
[----:B------:R-:W-:Y:S02]  /*28c0*/  IADD3.X R77, PT, PT, R77, R84, RZ, P6, !PT ;  /* 0x000000544d4d7210 */ /* 0x000fe400037fe4ff */
[----:B------:R-:W-:Y:S01]  /*28d0*/  FFMA.FTZ R96, R102, R23, -R97 ;  /* 0x0000001766607223 */ /* 0x000fe20000010861 */
[----:B------:R-:W-:Y:S01]  /*28e0*/  LEA R80, P6, R16, R80, 0x3 ;  /* 0x0000005010507211 */ /* 0x000fe200078c18ff */
[----:B------:R-:W-:-:S03]  /*28f0*/  FFMA.FTZ R97, R102, R22, R101 ;  /* 0x0000001666617223 */ /* 0x000fc60000010065 */
[----:B------:R-:W-:Y:S01]  /*2900*/  IADD3.X R79, PT, PT, R79, R86, RZ, P6, !PT ;  /* 0x000000564f4f7210 */ /* 0x000fe200037fe4ff */
[----:B------:R-:W-:Y:S01]  /*2910*/  FADD.FTZ R97, R100, R97 ;  /* 0x0000006164617221 */ /* 0x000fe20000010000 */
[----:B------:R-:W-:Y:S01]  /*2920*/  ISETP.NE.AND P6, PT, R26, RZ, PT ;  /* 0x000000ff1a00720c */ /* 0x000fe20003fc5270 */
[----:B------:R-:W-:Y:S02]  /*2930*/  FADD.FTZ R103, R103, R96 ;  /* 0x0000006067677221 */ /* 0x000fe40000010000 */
[C---:B------:R-:W-:Y:S01]  /*2940*/  FMUL.FTZ R107, R104.reuse, R97 ;  /* 0x00000061686b7220 */ /* 0x040fe20000410000 */
[C---:B------:R-:W-:Y:S01]  /*2950*/  FMUL.FTZ R101, R9.reuse, R7 ;  /* 0x0000000709657220 */ /* 0x040fe20000410000 */
[CC--:B------:R-:W-:Y:S01]  /*2960*/  FMUL.FTZ R96, R9.reuse, R6.reuse ;  /* 0x0000000609607220 */ /* 0x0c0fe20000410000 */
[-C--:B------:R-:W-:Y:S01]  /*2970*/  FMUL.FTZ R104, R104, R103.reuse ;  /* 0x0000006768687220 */ /* 0x080fe20000410000 */
[----:B------:R-:W-:Y:S01]  /*2980*/  FFMA.FTZ R98, R94, R103, -R107 ;  /* 0x000000675e627223 */ /* 0x000fe2000001086b */
[C---:B------:R-:W-:Y:S01]  /*2990*/  FFMA.FTZ R101, R8.reuse, R6, -R101 ;  /* 0x0000000608657223 */ /* 0x040fe20000010865 */
[CC--:B------:R-:W-:Y:S01]  /*29a0*/  FMUL.FTZ R6, R9.reuse, R4.reuse ;  /* 0x0000000409067220 */ /* 0x0c0fe20000410000 */
[----:B------:R-:W-:Y:S01]  /*29b0*/  FFMA.FTZ R96, R8, R7, R96 ;  /* 0x0000000708607223 */ /* 0x000fe20000010060 */
[----:B------:R-:W-:Y:S01]  /*29c0*/  FFMA.FTZ R104, R94, R97, R104 ;  /* 0x000000615e687223 */ /* 0x000fe20000010068 */
[-C--:B------:R-:W-:Y:S01]  /*29d0*/  FMUL.FTZ R99, R9, R5.reuse ;  /* 0x0000000509637220 */ /* 0x080fe20000410000 */
[----:B------:R-:W-:Y:S01]  /*29e0*/  FADD.FTZ R98, R95, R98 ;  /* 0x000000625f627221 */ /* 0x000fe20000010000 */
[----:B------:R-:W-:Y:S01]  /*29f0*/  BSSY.RECONVERGENT B0, `(.L_x_2345) ;  /* 0x0000010000007945 */ /* 0x000fe20003800200 */
[C---:B------:R-:W-:Y:S01]  /*2a00*/  FFMA.FTZ R5, R8.reuse, R5, R6 ;  /* 0x0000000508057223 */ /* 0x040fe20000010006 */
[----:B------:R-:W-:Y:S01]  /*2a10*/  FADD.FTZ R7, R11, R96 ;  /* 0x000000600b077221 */ /* 0x000fe20000010000 */
[----:B------:R-:W-:Y:S01]  /*2a20*/  FADD.FTZ R104, R93, R104 ;  /* 0x000000685d687221 */ /* 0x000fe20000010000 */
[----:B------:R-:W-:Y:S01]  /*2a30*/  FFMA.FTZ R4, R8, R4, -R99 ;  /* 0x0000000408047223 */ /* 0x000fe20000010863 */
[----:B------:R-:W-:Y:S01]  /*2a40*/  FADD.FTZ R6, R10, R101 ;  /* 0x000000650a067221 */ /* 0x000fe20000010000 */
[----:B------:R-:W-:Y:S01]  /*2a50*/  FMUL.FTZ R11, R88, R98 ;  /* 0x00000062580b7220 */ /* 0x000fe20000410000 */
[----:B--2---:R-:W-:Y:S01]  /*2a60*/  FMUL.FTZ R93, R21, R22 ;  /* 0x00000016155d7220 */ /* 0x004fe20000410000 */
        /* <DEDUP_REMOVED lines=8> */
.L_x_2346:
[----:B------:R-:W-:Y:S05]  /*2af0*/  BSYNC.RECONVERGENT B0 ;  /* 0x0000000000007941 */ /* 0x000fea0003800200 */
.L_x_2345:
[-C--:B0-----:R-:W-:Y:S01]  /*2b00*/  FMUL.FTZ R5, R88, R104.reuse ;  /* 0x0000006858057220 */ /* 0x081fe20000410000 */
[----:B------:R-:W-:Y:S01]  /*2b10*/  FFMA.FTZ R11, R90, R104, R11 ;  /* 0x000000685a0b7223 */ /* 0x000fe2000001000b */
[----:B------:R-:W-:Y:S01]  /*2b20*/  UIADD3 UR4, UPT, UPT, UR4, 0x1, URZ ;  /* 0x0000000104047890 */ /* 0x000fe2000fffe0ff */
[----:B------:R-:W-:Y:S01]  /*2b30*/  FFMA.FTZ R4, R20, R23, -R93 ;  /* 0x0000001714047223 */ /* 0x000fe2000001085d */
[----:B------:R-:W-:Y:S01]  /*2b40*/  FFMA.FTZ R90, R90, R98, -R5 ;  /* 0x000000625a5a7223 */ /* 0x000fe20000010805 */
[----:B------:R-:W-:Y:S01]  /*2b50*/  FADD.FTZ R92, R92, R11 ;  /* 0x0000000b5c5c7221 */ /* 0x000fe20000010000 */
[----:B------:R-:W-:Y:S01]  /*2b60*/  UISETP.GE.AND UP0, UPT, UR4, UR9, UPT ;  /* 0x000000090400728c */ /* 0x000fe2000bf06270 */
        /* <DEDUP_REMOVED lines=8> */
[----:B------:R-:W-:-:S02]  /*2bf0*/  VIADD R74, R74, 0x1 ;  /* 0x000000014a4a7836 */ /* 0x000fc40000000000 */
[----:B------:R-:W-:Y:S01]  /*2c00*/  FFMA.FTZ R68, R97, 2, R68 ;  /* 0x4000000061447823 */ /* 0x000fe20000010044 */
[----:B------:R-:W-:Y:S01]  /*2c10*/  FFMA.FTZ R65, R4, 2, R65 ;  /* 0x4000000004417823 */ /* 0x000fe20000010041 */
[----:B------:R-:W-:Y:S01]  /*2c20*/  FFMA.FTZ R70, R21, 2, R70 ;  /* 0x4000000015467823 */ /* 0x000fe20000010046 */
[----:B------:R-:W-:Y:S01]  /*2c30*/  UIADD3 UR7, UPT, UPT, UR7, 0x10, URZ ;  /* 0x0000001007077890 */ /* 0x000fe2000fffe0ff */
[----:B------:R-:W-:Y:S11]  /*2c40*/  BRA.U !UP0, `(.L_x_2347) ;  /* 0xffffffed08007547 */ /* 0x000ff6000b83ffff */
.L_x_2344:
[----:B------:R-:W-:Y:S01]  /*2c50*/  BAR.SYNC.DEFER_BLOCKING 0x0 ;  /* 0x0000000000007b1d */ /* 0x000fe20000010000 */
[----:B------:R-:W-:Y:S02]  /*2c60*/  ISETP.NE.AND P0, PT, R26, RZ, PT ;  /* 0x000000ff1a00720c */ /* 0x000fe40003f05270 */
[----:B------:R-:W-:Y:S02]  /*2c70*/  F2FP.BF16.F32.PACK_AB R64, R68, R63 ;  /* 0x0000003f4440723e */ /* 0x000fe400000010ff */
[----:B------:R-:W-:-:S03]  /*2c80*/  F2FP.BF16.F32.PACK_AB R65, R70, R65 ;  /* 0x000000414641723e */ /* 0x000fc600000010ff */
[----:B------:R-:W0:Y:S01]  /*2c90*/  LDC.64 R14, c[0x0][0x420] ;  /* 0x00010800ff0e7b82 */ /* 0x000e220000000a00 */
[----:B------:R-:W-:-:S07]  /*2ca0*/  IADD3 R33, PT, PT, R33, 0x1, RZ ;  /* 0x0000000121217810 */ /* 0x000fce0007ffe0ff */
[----:B------:R-:W1:Y:S01]  /*2cb0*/  LDC.64 R16, c[0x0][0x428] ;  /* 0x00010a00ff107b82 */ /* 0x000e620000000a00 */
[----:B------:R-:W-:Y:S01]  /*2cc0*/  STS.64 [R61], R64 ;  /* 0x000000403d007388 */ /* 0x000fe20000000a00 */
[----:B------:R-:W-:-:S03]  /*2cd0*/  NOP ;  /* 0x0000000000007918 */ /* 0x000fc60000000000 */
[----:B------:R-:W-:Y:S04]  /*2ce0*/  LDS.U16 R7, [R59] ;  /* 0x000000003b077984 */ /* 0x000fe80000000400 */
[----:B------:R-:W-:Y:S04]  /*2cf0*/  LDS.U16 R9, [R59+0x40] ;  /* 0x000040003b097984 */ /* 0x000fe80000000400 */
[----:B------:R-:W-:Y:S04]  /*2d00*/  LDS.U16 R11, [R59+0x80] ;  /* 0x000080003b0b7984 */ /* 0x000fe80000000400 */
[----:B------:R-:W-:Y:S04]  /*2d10*/  LDS.U16 R13, [R59+0xc0] ;  /* 0x0000c0003b0d7984 */ /* 0x000fe80000000400 */
[----:B------:R2:W-:Y:S01]  /*2d20*/  @!P0 STS [UR5+0x100], R57 ;  /* 0x00010039ff008988 */ /* 0x0005e20008000805 */
[----:B------:R-:W-:Y:S01]  /*2d30*/  BAR.SYNC.DEFER_BLOCKING 0x0 ;  /* 0x0000000000007b1d */ /* 0x000fe20000010000 */
[----:B--2---:R-:W-:-:S03]  /*2d40*/  HFMA2 R57, -RZ, RZ, 0, 0 ;  /* 0x00000000ff397431 */ /* 0x004fc600000001ff */
[----:B0-----:R-:W-:-:S04]  /*2d50*/  IMAD.WIDE.U32 R4, R14, UR18, R56 ;  /* 0x000000120e047c25 */ /* 0x001fc8000f8e0038 */
[----:B------:R-:W-:Y:S02]  /*2d60*/  IMAD R5, R15, UR18, R5 ;  /* 0x000000120f057c24 */ /* 0x000fe4000f8e0205 */
[C---:B-1----:R-:W-:Y:S01]  /*2d70*/  IMAD.WIDE.U32 R4, R0.reuse, R16, R4 ;  /* 0x0000001000047225 */ /* 0x042fe200078e0004 */
[----:B------:R-:W0:Y:S01]  /*2d80*/  LDS R6, [UR5+0x100] ;  /* 0x00010005ff067984 */ /* 0x000e220008000800 */
[----:B------:R-:W1:Y:S02]  /*2d90*/  LDCU.64 UR4, c[0x0][0x478] ;  /* 0x00008f00ff0477ac */ /* 0x000e640008000a00 */
[----:B------:R-:W-:Y:S01]  /*2da0*/  IMAD R8, R0, R17, R5 ;  /* 0x0000001100087224 */ /* 0x000fe200078e0205 */
[C---:B------:R-:W-:Y:S02]  /*2db0*/  IADD3 R5, P4, PT, R37.reuse, R4, RZ ;  /* 0x0000000425057210 */ /* 0x040fe40007f9e0ff */
[-C--:B0-----:R-:W-:Y:S02]  /*2dc0*/  ISETP.GE.AND P0, PT, R37, R6.reuse, PT ;  /* 0x000000062500720c */ /* 0x081fe40003f06270 */
[----:B------:R-:W-:-:S02]  /*2dd0*/  ISETP.GE.AND P1, PT, R41, R6, PT ;  /* 0x000000062900720c */ /* 0x000fc40003f26270 */
        /* <DEDUP_REMOVED lines=19> */
.L_x_2349:
        /* <DEDUP_REMOVED lines=15> */
.L_x_5066:


//--------------------- .text._Z25selective_scan_fwd_kernelI32Selective_Scan_fwd_kernel_traitsILi32ELi4ELi1ELb0ELb1ELb0ELb1EN3c108BFloat16ENS1_7complexIfEEEEv13SSMParamsBase --------------------------
	.section	.text._Z25selective_scan_fwd_kernelI32Selective_Scan_fwd_kernel_traitsILi32ELi4ELi1ELb0ELb1ELb0ELb1EN3c108BFloat16ENS1_7complexIfEEEEv13SSMParamsBase,"ax",@progbits
	.align	128
        .global         _Z25selective_scan_fwd_kernelI32Selective_Scan_fwd_kernel_traitsILi32ELi4ELi1ELb0ELb1ELb0ELb1EN3c108BFloat16ENS1_7complexIfEEEEv13SSMParamsBase
        .type           _Z25selective_scan_fwd_kernelI32Selective_Scan_fwd_kernel_traitsILi32ELi4ELi1ELb0ELb1ELb0ELb1EN3c108BFloat16ENS1_7complexIfEEEEv13SSMParamsBase,@function
        .size           _Z25selective_scan_fwd_kernelI32Selective_Scan_fwd_kernel_traitsILi32ELi4ELi1ELb0ELb1ELb0ELb1EN3c108BFloat16ENS1_7complexIfEEEEv13SSMParamsBase,(.L_x_5067 - _Z25selective_scan_fwd_kernelI32Selective_Scan_fwd_kernel_traitsILi32ELi4ELi1ELb0ELb1ELb0ELb1EN3c108BFloat16ENS1_7complexIfEEEEv13SSMParamsBase)
        .other          _Z25selective_scan_fwd_kernelI32Selective_Scan_fwd_kernel_traitsILi32ELi4ELi1ELb0ELb1ELb0ELb1EN3c108BFloat16ENS1_7complexIfEEEEv13SSMParamsBase,@"STO_CUDA_ENTRY STV_DEFAULT"
_Z25selective_scan_fwd_kernelI32Selective_Scan_fwd_kernel_traitsILi32ELi4ELi1ELb0ELb1ELb0ELb1EN3c108BFloat16ENS1_7complexIfEEEEv13SSMParamsBase:
.text._Z25selective_scan_fwd_kernelI32Selective_Scan_fwd_kernel_traitsILi32ELi4ELi1ELb0ELb1ELb0ELb1EN3c108BFloat16ENS1_7complexIfEEEEv13SSMParamsBase:
        /* <DEDUP_REMOVED lines=119> */
.L_x_2362:
        /* <DEDUP_REMOVED lines=99> */
.L_x_2351:
[----:B------:R-:W-:Y:S05]  /*0da0*/  BSYNC.RECONVERGENT B0 ;  /* 0x0000000000007941 */ /* 0x000fea0003800200 */
.L_x_2350:
        /* <DEDUP_REMOVED lines=32> */
.L_x_2353:
[----:B------:R-:W-:Y:S05]  /*0fb0*/  BSYNC.RECONVERGENT B0 ;  /* 0x0000000000007941 */ /* 0x000fea0003800200 */
.L_x_2352:
        /* <DEDUP_REMOVED lines=32> */
.L_x_2355:
[----:B------:R-:W-:Y:S05]  /*11c0*/  BSYNC.RECONVERGENT B0 ;  /* 0x0000000000007941 */ /* 0x000fea0003800200 */
.L_x_2354:
        /* <DEDUP_REMOVED lines=32> */
.L_x_2357:
[----:B------:R-:W-:Y:S05]  /*13d0*/  BSYNC.RECONVERGENT B0 ;  /* 0x0000000000007941 */ /* 0x000fea0003800200 */
.L_x_2356:
        /* <DEDUP_REMOVED lines=10> */
[----:B------:R-:W-:Y:S01]  /*1480*/  PRMT R68, RZ, 0x7610, R68 ;  /* 0x00007610ff447816 */ /* 0x000fe20000000044 */
[-C--:B------:R-:W-:Y:S01]  /*1490*/  FMUL.FTZ R70, R7, R24.reuse ;  /* 0x0000001807467220 */ /* 0x080fe20000410000 */
[----:B------:R-:W-:Y:S01]  /*14a0*/  IADD3 R61, PT, PT, R6, UR5, RZ ;  /* 0x00000005063d7c10 */ /* 0x000fe2000fffe0ff */
[----:B------:R-:W-:Y:S01]  /*14b0*/  FMUL.FTZ R72, R67, R24 ;  /* 0x0000001843487220 */ /* 0x000fe20000410000 */
[----:B------:R-:W-:Y:S06]  /*14c0*/  @!P0 BRA `(.L_x_2358) ;  /* 0x0000001400e48947 */ /* 0x000fec0003800000 */
[C---:B------:R-:W-:Y:S01]  /*14d0*/  IADD3 R13, PT, PT, R6.reuse, 0x5, RZ ;  /* 0x00000005060d7810 */ /* 0x040fe20007ffe0ff */
[----:B------:R-:W0:Y:S01]  /*14e0*/  LDC.64 R14, c[0x0][0x3e0] ;  /* 0x0000f800ff0e7b82 */ /* 0x000e220000000a00 */
[----:B------:R-:W-:Y:S01]  /*14f0*/  SHF.L.U32 R4, R33, 0x8, RZ ;  /* 0x0000000821047819 */ /* 0x000fe200000006ff */
[----:B------:R-:W-:Y:S01]  /*1500*/  FMUL.FTZ R69, R5, R62 ;  /* 0x0000003e05457220 */ /* 0x000fe20000410000 */
[----:B------:R-:W-:Y:S01]  /*1510*/  LEA.HI.SX32 R87, R13, R6, 0x1b ;  /* 0x000000060d577211 */ /* 0x000fe200078fdaff */
[----:B------:R-:W-:Y:S01]  /*1520*/  FMUL.FTZ R73, R7, R64 ;  /* 0x0000004007497220 */ /* 0x000fe20000410000 */
[----:B------:R-:W-:Y:S01]  /*1530*/  LEA R71, R71, -R4, 0x1 ;  /* 0x8000000447477211 */ /* 0x000fe200078e08ff */
[----:B------:R-:W-:Y:S01]  /*1540*/  FMUL.FTZ R74, R9, R60 ;  /* 0x0000003c094a7220 */ /* 0x000fe20000410000 */
[C---:B------:R-:W-:Y:S01]  /*1550*/  VIADD R5, R6.reuse, 0x1 ;  /* 0x0000000106057836 */ /* 0x040fe20000000000 */
[----:B------:R-:W1:Y:S01]  /*1560*/  LDC.64 R16, c[0x0][0x3a8] ;  /* 0x0000ea00ff107b82 */ /* 0x000e620000000a00 */
[C---:B------:R-:W-:Y:S01]  /*1570*/  VIADD R23, R6.reuse, 0x7 ;  /* 0x0000000706177836 */ /* 0x040fe20000000000 */
[----:B------:R-:W-:Y:S01]  /*1580*/  ISETP.NE.AND P0, PT, R33, RZ, PT ;  /* 0x000000ff2100720c */ /* 0x000fe20003f05270 */
[----:B------:R-:W-:Y:S01]  /*1590*/  FMUL.FTZ R67, R67, R66 ;  /* 0x0000004243437220 */ /* 0x000fe20000410000 */
[C---:B------:R-:W-:Y:S01]  /*15a0*/  IADD3 R7, PT, PT, R6.reuse, 0x2, RZ ;  /* 0x0000000206077810 */ /* 0x040fe20007ffe0ff */
[----:B------:R-:W-:Y:S01]  /*15b0*/  IMAD R76, R33, R76, RZ ;  /* 0x0000004c214c7224 */ /* 0x000fe200078e02ff */
[C---:B------:R-:W-:Y:S01]  /*15c0*/  IADD3 R9, PT, PT, R6.reuse, 0x3, RZ ;  /* 0x0000000306097810 */ /* 0x040fe20007ffe0ff */
[----:B------:R-:W-:Y:S01]  /*15d0*/  UMOV UR4, URZ ;  /* 0x000000ff00047c82 */ /* 0x000fe20008000000 */
[----:B------:R-:W2:Y:S01]  /*15e0*/  LDC.64 R18, c[0x0][0x3c0] ;  /* 0x0000f000ff127b82 */ /* 0x000ea20000000a00 */
[C---:B------:R-:W-:Y:S01]  /*15f0*/  IADD3 R11, PT, PT, R6.reuse, 0x4, RZ ;  /* 0x00000004060b7810 */ /* 0x040fe20007ffe0ff */
[----:B------:R-:W3:Y:S01]  /*1600*/  LDCU UR9, c[0x0][0x38c] ;  /* 0x00007180ff0977ac */ /* 0x000ee20008000800 */
[----:B------:R-:W-:-:S02]  /*1610*/  IADD3 R21, PT, PT, R6, 0x6, RZ ;  /* 0x0000000606157810 */ /* 0x000fc40007ffe0ff */
[----:B------:R-:W-:Y:S01]  /*1620*/  IADD3 R82, P1, PT, R54, R47, RZ ;  /* 0x0000002f36527210 */ /* 0x000fe20007f3e0ff */
[----:B------:R-:W-:Y:S01]  /*1630*/  UIADD3 UR7, UPT, UPT, UR5, 0x250, URZ ;  /* 0x0000025005077890 */ /* 0x000fe2000fffe0ff */
[----:B------:R-:W-:Y:S01]  /*1640*/  ISETP.EQ.AND P0, PT, R26, RZ, P0 ;  /* 0x000000ff1a00720c */ /* 0x000fe20000702270 */
[----:B------:R-:W4:Y:S01]  /*1650*/  LDC.64 R12, c[0x0][0x480] ;  /* 0x00012000ff0c7b82 */ /* 0x000f220000000a00 */
[----:B------:R-:W-:Y:S02]  /*1660*/  ISETP.GE.AND P2, PT, R38, R71, PT ;  /* 0x000000472600720c */ /* 0x000fe40003f46270 */
[-C--:B------:R-:W-:Y:S02]  /*1670*/  LEA.HI.SX32 R5, R5, R6.reuse, 0x1b ;  /* 0x0000000605057211 */ /* 0x080fe400078fdaff */
[-C--:B------:R-:W-:Y:S02]  /*1680*/  LEA.HI.SX32 R7, R7, R6.reuse, 0x1b ;  /* 0x0000000607077211 */ /* 0x080fe400078fdaff */
[----:B------:R-:W-:-:S02]  /*1690*/  LEA.HI.SX32 R9, R9, R6, 0x1b ;  /* 0x0000000609097211 */ /* 0x000fc400078fdaff */
[-C--:B------:R-:W-:Y:S02]  /*16a0*/  LEA.HI.SX32 R11, R11, R6.reuse, 0x1b ;  /* 0x000000060b0b7211 */ /* 0x080fe400078fdaff */
[-C--:B------:R-:W-:Y:S02]  /*16b0*/  LEA.HI.SX32 R21, R21, R6.reuse, 0x1b ;  /* 0x0000000615157211 */ /* 0x080fe400078fdaff */
[-C--:B------:R-:W-:Y:S02]  /*16c0*/  LEA.HI.SX32 R23, R23, R6.reuse, 0x1b ;  /* 0x0000000617177211 */ /* 0x080fe400078fdaff */
[----:B------:R-:W-:Y:S02]  /*16d0*/  LEA.HI.SX32 R77, R6, R6, 0x1b ;  /* 0x00000006064d7211 */ /* 0x000fe400078fdaff */
[----:B------:R-:W-:Y:S02]  /*16e0*/  IADD3.X R75, PT, PT, R3, R55, RZ, P1, !PT ;  /* 0x00000037034b7210 */ /* 0x000fe40000ffe4ff */
[----:B------:R-:W-:-:S02]  /*16f0*/  P2R R105, PR, RZ, 0x1 ;  /* 0x00000001ff697803 */ /* 0x000fc40000000000 */
[----:B------:R-:W-:Y:S02]  /*1700*/  P2R R107, PR, RZ, 0x4 ;  /* 0x00000004ff6b7803 */ /* 0x000fe40000000000 */
[----:B------:R-:W-:Y:S02]  /*1710*/  MOV R81, R28 ;  /* 0x0000001c00517202 */ /* 0x000fe40000000f00 */
[----:B------:R-:W-:Y:S02]  /*1720*/  MOV R80, R30 ;  /* 0x0000001e00507202 */ /* 0x000fe40000000f00 */
[----:B------:R-:W-:Y:S02]  /*1730*/  MOV R79, R27 ;  /* 0x0000001b004f7202 */ /* 0x000fe40000000f00 */
[----:B------:R-:W-:Y:S02]  /*1740*/  MOV R78, R29 ;  /* 0x0000001d004e7202 */ /* 0x000fe40000000f00 */
[----:B------:R-:W-:-:S02]  /*1750*/  LEA R77, R77, UR5, 0x1 ;  /* 0x000000054d4d7c11 */ /* 0x000fc4000f8e08ff */
[----:B0-----:R-:W-:Y:S02]  /*1760*/  SHF.L.U64.HI R15, R14, 0x3, R15 ;  /* 0x000000030e0f7819 */ /* 0x001fe4000001020f */
[----:B-1----:R-:W-:Y:S02]  /*1770*/  SHF.L.U64.HI R17, R16, 0x3, R17 ;  /* 0x0000000310117819 */ /* 0x002fe40000010211 */
[----:B--2---:R-:W-:Y:S02]  /*1780*/  SHF.L.U64.HI R19, R18, 0x1, R19 ;  /* 0x0000000112137819 */ /* 0x004fe40000010213 */
        /* <DEDUP_REMOVED lines=13> */
.L_x_2361:
[----:B------:R-:W-:Y:S01]  /*1860*/  ISETP.GE.AND P6, PT, R44, R71, PT ;  /* 0x000000472c00720c */ /* 0x000fe20003fc6270 */
[----:B------:R-:W-:Y:S01]  /*1870*/  IMAD.MOV.U32 R4, RZ, RZ, R82 ;  /* 0x000000ffff047224 */ /* 0x000fe200078e0052 */
[----:B------:R-:W-:Y:S02]  /*1880*/  PRMT R10, RZ, 0x7610, R10 ;  /* 0x00007610ff0a7816 */ /* 0x000fe4000000000a */
[----:B------:R-:W-:-:S09]  /*1890*/  MOV R5, R75 ;  /* 0x0000004b00057202 */ /* 0x000fd20000000f00 */
[----:B------:R-:W2:Y:S01]  /*18a0*/  @!P6 LDG.E.U16 R10, desc[UR16][R4.64+-0xc0] ;  /* 0xffff4010040ae981 */ /* 0x000ea2000c1e1500 */
[----:B------:R-:W-:Y:S02]  /*18b0*/  LEA R82, P6, R18, R4, 0x1 ;  /* 0x0000000412527211 */ /* 0x000fe400078c08ff */
[----:B------:R-:W-:Y:S02]  /*18c0*/  PRMT R8, RZ, 0x7610, R8 ;  /* 0x00007610ff087816 */ /* 0x000fe40000000008 */
[----:B------:R-:W-:Y:S02]  /*18d0*/  IADD3.X R75, PT, PT, R5, R19, RZ, P6, !PT ;  /* 0x00000013054b7210 */ /* 0x000fe400037fe4ff */
[----:B------:R-:W-:Y:S02]  /*18e0*/  ISETP.NE.AND P6, PT, R107, RZ, PT ;  /* 0x000000ff6b00720c */ /* 0x000fe40003fc5270 */
[----:B------:R-:W-:Y:S02]  /*18f0*/  PRMT R20, RZ, 0x7610, R20 ;  /* 0x00007610ff147816 */ /* 0x000fe40000000014 */
[----:B------:R-:W-:-:S02]  /*1900*/  PRMT R22, RZ, 0x7610, R22 ;  /* 0x00007610ff167816 */ /* 0x000fc40000000016 */
[----:B------:R-:W-:Y:S02]  /*1910*/  PRMT R90, RZ, 0x7610, R90 ;  /* 0x00007610ff5a7816 */ /* 0x000fe4000000005a */
[----:B------:R-:W-:Y:S01]  /*1920*/  PRMT R92, RZ, 0x7610, R92 ;  /* 0x00007610ff5c7816 */ /* 0x000fe2000000005c */
[----:B------:R-:W3:Y:S01]  /*1930*/  @!P0 LDG.E.U16 R20, desc[UR16][R4.64+-0x80] ;  /* 0xffff801004148981 */ /* 0x000ee2000c1e1500 */
[----:B------:R-:W-:Y:S02]  /*1940*/  PRMT R94, RZ, 0x7610, R94 ;  /* 0x00007610ff5e7816 */ /* 0x000fe4000000005e */
[----:B------:R-:W-:Y:S01]  /*1950*/  PRMT R96, RZ, 0x7610, R96 ;  /* 0x00007610ff607816 */ /* 0x000fe20000000060 */
[----:B------:R-:W4:Y:S04]  /*1960*/  @!P6 LDG.E.U16 R8, desc[UR16][R4.64+-0x100] ;  /* 0xffff00100408e981 */ /* 0x000f28000c1e1500 */
        /* <DEDUP_REMOVED lines=9> */
[----:B--2---:R-:W-:Y:S04]  /*1a00*/  STS.U16 [R59+0x42], R10 ;  /* 0x0000420a3b007388 */ /* 0x004fe80000000400 */
[----:B---3--:R-:W-:Y:S04]  /*1a10*/  STS.U16 [R59+0x84], R20 ;  /* 0x000084143b007388 */ /* 0x008fe80000000400 */
[----:B----4-:R1:W-:Y:S04]  /*1a20*/  STS.U16 [R59], R8 ;  /* 0x000000083b007388 */ /* 0x0103e80000000400 */
[----:B-----5:R-:W-:Y:S04]  /*1a30*/  STS.U16 [R59+0xc6], R22 ;  /* 0x0000c6163b007388 */ /* 0x020fe80000000400 */
        /* <DEDUP_REMOVED lines=8> */
[----:B-1----:R-:W-:-:S03]  /*1ac0*/  FMUL.FTZ R8, R7, R60 ;  /* 0x0000003c07087220 */ /* 0x002fc60000410000 */
[----:B------:R-:W-:Y:S01]  /*1ad0*/  FMUL.FTZ R6, R5, R60 ;  /* 0x0000003c05067220 */ /* 0x000fe20000410000 */
[----:B------:R-:W-:-:S04]  /*1ae0*/  FMUL.RZ R8, R8, 0.15915493667125701904 ;  /* 0x3e22f98308087820 */ /* 0x000fc8000040c000 */
[----:B------:R-:W-:Y:S08]  /*1af0*/  MUFU.COS R23, R8 ;  /* 0x0000000800177308 */ /* 0x000ff00000000000 */
[----:B------:R-:W1:Y:S08]  /*1b00*/  MUFU.EX2 R6, R6 ;  /* 0x0000000600067308 */ /* 0x000e700000000800 */
[----:B------:R-:W3:Y:S01]  /*1b10*/  MUFU.SIN R21, R8 ;  /* 0x0000000800157308 */ /* 0x000ee20000000400 */
[----:B0-----:R-:W-:-:S02]  /*1b20*/  IMAD.U32 R11, R4, 0x10000, RZ ;  /* 0x00010000040b7824 */ /* 0x001fc400078e00ff */
[----:B------:R-:W0:Y:S01]  /*1b30*/  LDS.U16 R4, [R84+0x4] ;  /* 0x0000040054047984 */ /* 0x000e220000000400 */
[C---:B-1----:R-:W-:Y:S01]  /*1b40*/  FMUL.FTZ R23, R6.reuse, R23 ;  /* 0x0000001706177220 */ /* 0x042fe20000410000 */
[----:B---3--:R-:W-:Y:S02]  /*1b50*/  FMUL.FTZ R21, R6, R21 ;  /* 0x0000001506157220 */ /* 0x008fe40000410000 */
[----:B------:R-:W1:Y:S01]  /*1b60*/  LDS.U16 R6, [R85+0x6] ;  /* 0x0000060055067984 */ /* 0x000e620000000400 */
[----:B--2---:R-:W-:Y:S01]  /*1b70*/  SHF.L.U32 R9, R9, 0x10, RZ ;  /* 0x0000001009097819 */ /* 0x004fe200000006ff */
[----:B------:R-:W-:-:S04]  /*1b80*/  FMUL.FTZ R11, R74, R11 ;  /* 0x0000000b4a0b7220 */ /* 0x000fc80000410000 */
[----:B------:R-:W-:Y:S01]  /*1b90*/  FMUL.FTZ R9, R74, R9 ;  /* 0x000000094a097220 */ /* 0x000fe20000410000 */
[----:B------:R-:W-:Y:S02]  /*1ba0*/  FSEL R101, R21, RZ, !P6 ;  /* 0x000000ff15657208 */ /* 0x000fe40007000000 */
[----:B------:R-:W-:Y:S02]  /*1bb0*/  FSEL R100, R23, 1, !P6 ;  /* 0x3f80000017647808 */ /* 0x000fe40007000000 */
[----:B------:R-:W-:Y:S02]  /*1bc0*/  FSEL R99, R9, RZ, !P6 ;  /* 0x000000ff09637208 */ /* 0x000fe40007000000 */
[----:B------:R-:W-:Y:S02]  /*1bd0*/  FSEL R102, R11, RZ, !P6 ;  /* 0x000000ff0b667208 */ /* 0x000fe40007000000 */
[----:B------:R-:W-:Y:S02]  /*1be0*/  ISETP.GE.U32.AND P6, PT, R36, R58, PT ;  /* 0x0000003a2400720c */ /* 0x000fe40003fc6070 */
[----:B0-----:R-:W-:-:S05]  /*1bf0*/  SHF.L.U32 R4, R4, 0x10, RZ ;  /* 0x0000001004047819 */ /* 0x001fca00000006ff */
[----:B------:R-:W-:Y:S01]  /*1c00*/  FMUL.FTZ R4, R73, R4 ;  /* 0x0000000449047220 */ /* 0x000fe20000410000 */
[----:B-1----:R-:W-:-:S04]  /*1c10*/  SHF.L.U32 R6, R6, 0x10, RZ ;  /* 0x0000001006067819 */ /* 0x002fc800000006ff */
[----:B------:R-:W-:Y:S02]  /*1c20*/  FSEL R106, R4, RZ, !P6 ;  /* 0x000000ff046a7208 */ /* 0x000fe40007000000 */
[----:B------:R-:W0:Y:S01]  /*1c30*/  LDS.U16 R4, [R86+0x8] ;  /* 0x0000080056047984 */ /* 0x000e220000000400 */
[----:B------:R-:W-:-:S05]  /*1c40*/  FMUL.FTZ R6, R73, R6 ;  /* 0x0000000649067220 */ /* 0x000fca0000410000 */
[----:B------:R-:W-:Y:S02]  /*1c50*/  FSEL R98, R6, RZ, !P6 ;  /* 0x000000ff06627208 */ /* 0x000fe40007000000 */
[----:B------:R-:W1:Y:S01]  /*1c60*/  LDS.U16 R6, [R87+0xa] ;  /* 0x00000a0057067984 */ /* 0x000e620000000400 */
[-C--:B------:R-:W-:Y:S01]  /*1c70*/  FMUL.FTZ R9, R7, R64.reuse ;  /* 0x0000004007097220 */ /* 0x080fe20000410000 */
[----:B------:R-:W-:-:S03]  /*1c80*/  FMUL.FTZ R8, R5, R64 ;  /* 0x0000004005087220 */ /* 0x000fc60000410000 */
[----:B------:R-:W-:-:S03]  /*1c90*/  FMUL.RZ R10, R9, 0.15915493667125701904 ;  /* 0x3e22f983090a7820 */ /* 0x000fc6000040c000 */
[----:B------:R-:W-:Y:S08]  /*1ca0*/  MUFU.EX2 R8, R8 ;  /* 0x0000000800087308 */ /* 0x000ff00000000800 */
[----:B------:R-:W2:Y:S08]  /*1cb0*/  MUFU.COS R11, R10 ;  /* 0x0000000a000b7308 */ /* 0x000eb00000000000 */
[----:B------:R-:W3:Y:S01]  /*1cc0*/  MUFU.SIN R9, R10 ;  /* 0x0000000a00097308 */ /* 0x000ee20000000400 */
[----:B0-----:R-:W-:Y:S01]  /*1cd0*/  SHF.L.U32 R4, R4, 0x10, RZ ;  /* 0x0000001004047819 */ /* 0x001fe200000006ff */
[C---:B--2---:R-:W-:Y:S01]  /*1ce0*/  FMUL.FTZ R11, R8.reuse, R11 ;  /* 0x0000000b080b7220 */ /* 0x044fe20000410000 */
[----:B---3--:R-:W-:-:S04]  /*1cf0*/  FMUL.FTZ R9, R8, R9 ;  /* 0x0000000908097220 */ /* 0x008fc80000410000 */
[----:B------:R-:W-:Y:S01]  /*1d00*/  FSEL R104, R11, 1, !P6 ;  /* 0x3f8000000b687808 */ /* 0x000fe20007000000 */
[----:B------:R-:W-:Y:S01]  /*1d10*/  FMUL.FTZ R4, R69, R4 ;  /* 0x0000000445047220 */ /* 0x000fe20000410000 */
[----:B-1----:R-:W-:Y:S02]  /*1d20*/  SHF.L.U32 R6, R6, 0x10, RZ ;  /* 0x0000001006067819 */ /* 0x002fe400000006ff */
[----:B------:R-:W-:Y:S02]  /*1d30*/  FSEL R103, R9, RZ, !P6 ;  /* 0x000000ff09677208 */ /* 0x000fe40007000000 */
[----:B------:R-:W-:Y:S01]  /*1d40*/  ISETP.GE.U32.AND P6, PT, R39, R58, PT ;  /* 0x0000003a2700720c */ /* 0x000fe20003fc6070 */
[----:B------:R-:W-:-:S03]  /*1d50*/  FMUL.FTZ R6, R69, R6 ;  /* 0x0000000645067220 */ /* 0x000fc60000410000 */
[----:B------:R-:W-:Y:S02]  /*1d60*/  FSEL R96, R4, RZ, !P6 ;  /* 0x000000ff04607208 */ /* 0x000fe40007000000 */
[----:B------:R-:W0:Y:S01]  /*1d70*/  LDS.U16 R4, [R88+0xc] ;  /* 0x00000c0058047984 */ /* 0x000e220000000400 */
[-C--:B------:R-:W-:Y:S01]  /*1d80*/  FMUL.FTZ R9, R7, R62.reuse ;  /* 0x0000003e07097220 */ /* 0x080fe20000410000 */
[----:B------:R-:W-:Y:S01]  /*1d90*/  FSEL R94, R6, RZ, !P6 ;  /* 0x000000ff065e7208 */ /* 0x000fe20007000000 */
[----:B------:R-:W-:Y:S01]  /*1da0*/  FMUL.FTZ R8, R5, R62 ;  /* 0x0000003e05087220 */ /* 0x000fe20000410000 */
[----:B------:R-:W1:Y:S01]  /*1db0*/  LDS.U16 R6, [R89+0xe] ;  /* 0x00000e0059067984 */ /* 0x000e620000000400 */
[----:B------:R-:W-:-:S04]  /*1dc0*/  FMUL.RZ R10, R9, 0.15915493667125701904 ;  /* 0x3e22f983090a7820 */ /* 0x000fc8000040c000 */
[----:B------:R-:W-:Y:S08]  /*1dd0*/  MUFU.EX2 R8, R8 ;  /* 0x0000000800087308 */ /* 0x000ff00000000800 */
[----:B------:R-:W2:Y:S08]  /*1de0*/  MUFU.COS R11, R10 ;  /* 0x0000000a000b7308 */ /* 0x000eb00000000000 */
[----:B------:R-:W3:Y:S01]  /*1df0*/  MUFU.SIN R9, R10 ;  /* 0x0000000a00097308 */ /* 0x000ee20000000400 */
[-C--:B------:R-:W-:Y:S01]  /*1e00*/  FMUL.FTZ R7, R7, R66.reuse ;  /* 0x0000004207077220 */ /* 0x080fe20000410000 */
[----:B------:R-:W-:-:S03]  /*1e10*/  FMUL.FTZ R5, R5, R66 ;  /* 0x0000004205057220 */ /* 0x000fc60000410000 */
[----:B------:R-:W-:-:S03]  /*1e20*/  FMUL.RZ R7, R7, 0.15915493667125701904 ;  /* 0x3e22f98307077820 */ /* 0x000fc6000040c000 */
[----:B------:R-:W-:Y:S01]  /*1e30*/  MUFU.EX2 R5, R5 ;  /* 0x0000000500057308 */ /* 0x000fe20000000800 */
[----:B--2---:R-:W-:-:S07]  /*1e40*/  FMUL.FTZ R11, R8, R11 ;  /* 0x0000000b080b7220 */ /* 0x004fce0000410000 */
[----:B------:R-:W2:Y:S01]  /*1e50*/  MUFU.COS R10, R7 ;  /* 0x00000007000a7308 */ /* 0x000ea20000000000 */
[----:B---3--:R-:W-:-:S07]  /*1e60*/  FMUL.FTZ R9, R8, R9 ;  /* 0x0000000908097220 */ /* 0x008fce0000410000 */
[----:B------:R-:W3:Y:S01]  /*1e70*/  MUFU.SIN R8, R7 ;  /* 0x0000000700087308 */ /* 0x000ee20000000400 */
[----:B0-----:R-:W-:Y:S01]  /*1e80*/  SHF.L.U32 R4, R4, 0x10, RZ ;  /* 0x0000001004047819 */ /* 0x001fe200000006ff */
[----:B-1----:R-:W-:Y:S01]  /*1e90*/  IMAD.U32 R6, R6, 0x10000, RZ ;  /* 0x0001000006067824 */ /* 0x002fe200078e00ff */
[----:B------:R-:W-:Y:S02]  /*1ea0*/  FSEL R97, R9, RZ, !P6 ;  /* 0x000000ff09617208 */ /* 0x000fe40007000000 */
[----:B------:R-:W-:Y:S01]  /*1eb0*/  FSEL R95, R11, 1, !P6 ;  /* 0x3f8000000b5f7808 */ /* 0x000fe20007000000 */
[----:B------:R-:W-:Y:S01]  /*1ec0*/  FMUL.FTZ R4, R67, R4 ;  /* 0x0000000443047220 */ /* 0x000fe20000410000 */
[----:B------:R-:W-:Y:S01]  /*1ed0*/  ISETP.GE.U32.AND P6, PT, R40, R58, PT ;  /* 0x0000003a2800720c */ /* 0x000fe20003fc6070 */
[----:B--2---:R-:W-:Y:S01]  /*1ee0*/  FMUL.FTZ R10, R5, R10 ;  /* 0x0000000a050a7220 */ /* 0x004fe20000410000 */
[----:B------:R-:W-:Y:S02]  /*1ef0*/  FMUL.FTZ R6, R67, R6 ;  /* 0x0000000643067220 */ /* 0x000fe40000410000 */
[----:B------:R-:W-:Y:S01]  /*1f00*/  FSEL R91, R4, RZ, !P6 ;  /* 0x000000ff045b7208 */ /* 0x000fe20007000000 */
[-C--:B------:R-:W-:Y:S01]  /*1f10*/  FMUL.FTZ R4, R102, R103.reuse ;  /* 0x0000006766047220 */ /* 0x080fe20000410000 */
[----:B---3--:R-:W-:Y:S01]  /*1f20*/  FMUL.FTZ R8, R5, R8 ;  /* 0x0000000805087220 */ /* 0x008fe20000410000 */
[----:B------:R-:W-:Y:S01]  /*1f30*/  FMUL.FTZ R5, R99, R103 ;  /* 0x0000006763057220 */ /* 0x000fe20000410000 */
[----:B------:R-:W-:-:S03]  /*1f40*/  FSEL R90, R6, RZ, !P6 ;  /* 0x000000ff065a7208 */ /* 0x000fc60007000000 */
[-C--:B------:R-:W-:Y:S01]  /*1f50*/  FFMA.FTZ R7, R102, R104.reuse, R5 ;  /* 0x0000006866077223 */ /* 0x080fe20000010005 */
[----:B------:R-:W-:-:S03]  /*1f60*/  FFMA.FTZ R5, R99, R104, -R4 ;  /* 0x0000006863057223 */ /* 0x000fc60000010804 */
[----:B------:R-:W-:Y:S01]  /*1f70*/  FADD.FTZ R6, R98, R7 ;  /* 0x0000000762067221 */ /* 0x000fe20000010000 */
[----:B------:R-:W-:Y:S01]  /*1f80*/  FSEL R93, R8, RZ, !P6 ;  /* 0x000000ff085d7208 */ /* 0x000fe20007000000 */
[----:B------:R-:W-:Y:S02]  /*1f90*/  FADD.FTZ R4, R106, R5 ;  /* 0x000000056a047221 */ /* 0x000fe40000010000 */
[C---:B------:R-:W-:Y:S02]  /*1fa0*/  FMUL.FTZ R8, R97.reuse, R6 ;  /* 0x0000000661087220 */ /* 0x040fe40000410000 */
[-C--:B------:R-:W-:Y:S02]  /*1fb0*/  FMUL.FTZ R7, R97, R4.reuse ;  /* 0x0000000461077220 */ /* 0x080fe40000410000 */
[C---:B------:R-:W-:Y:S01]  /*1fc0*/  FFMA.FTZ R5, R95.reuse, R4, -R8 ;  /* 0x000000045f057223 */ /* 0x040fe20000010808 */
[----:B------:R-:W-:Y:S01]  /*1fd0*/  FMUL.FTZ R4, R100, R103 ;  /* 0x0000006764047220 */ /* 0x000fe20000410000 */
[----:B------:R-:W-:-:S02]  /*1fe0*/  FFMA.FTZ R7, R95, R6, R7 ;  /* 0x000000065f077223 */ /* 0x000fc40000010007 */
[----:B------:R-:W-:Y:S01]  /*1ff0*/  FADD.FTZ R9, R96, R5 ;  /* 0x0000000560097221 */ /* 0x000fe20000010000 */
[----:B------:R-:W-:Y:S01]  /*2000*/  FSEL R92, R10, 1, !P6 ;  /* 0x3f8000000a5c7808 */ /* 0x000fe20007000000 */
[C---:B------:R-:W-:Y:S01]  /*2010*/  FMUL.FTZ R5, R101.reuse, R103 ;  /* 0x0000006765057220 */ /* 0x040fe20000410000 */
[-C--:B------:R-:W-:Y:S01]  /*2020*/  FFMA.FTZ R6, R101, R104.reuse, R4 ;  /* 0x0000006865067223 */ /* 0x080fe20000010004 */
[----:B------:R-:W-:Y:S01]  /*2030*/  FADD.FTZ R7, R94, R7 ;  /* 0x000000075e077221 */ /* 0x000fe20000010000 */
[----:B------:R-:W-:Y:S01]  /*2040*/  FMUL.FTZ R11, R93, R9 ;  /* 0x000000095d0b7220 */ /* 0x000fe20000410000 */
[----:B------:R-:W-:Y:S01]  /*2050*/  FFMA.FTZ R4, R100, R104, -R5 ;  /* 0x0000006864047223 */ /* 0x000fe20000010805 */
[----:B------:R-:W-:Y:S01]  /*2060*/  FMUL.FTZ R8, R97, R6 ;  /* 0x0000000661087220 */ /* 0x000fe20000410000 */
[-C--:B------:R-:W-:Y:S01]  /*2070*/  FMUL.FTZ R10, R93, R7.reuse ;  /* 0x000000075d0a7220 */ /* 0x080fe20000410000 */
[C---:B------:R-:W-:Y:S01]  /*2080*/  FFMA.FTZ R11, R92.reuse, R7, R11 ;  /* 0x000000075c0b7223 */ /* 0x040fe2000001000b */
[-C--:B------:R-:W-:Y:S01]  /*2090*/  FMUL.FTZ R5, R97, R4.reuse ;  /* 0x0000000461057220 */ /* 0x080fe20000410000 */
[C---:B------:R-:W-:Y:S01]  /*20a0*/  FFMA.FTZ R8, R95.reuse, R4, -R8 ;  /* 0x000000045f087223 */ /* 0x040fe20000010808 */
[----:B------:R-:W-:Y:S01]  /*20b0*/  FFMA.FTZ R10, R92, R9, -R10 ;  /* 0x000000095c0a7223 */ /* 0x000fe2000001080a */
[----:B------:R-:W-:Y:S01]  /*20c0*/  FADD.FTZ R4, R90, R11 ;  /* 0x0000000b5a047221 */ /* 0x000fe20000010000 */
[----:B------:R-:W-:-:S02]  /*20d0*/  FFMA.FTZ R7, R95, R6, R5 ;  /* 0x000000065f077223 */ /* 0x000fc40000010005 */
[----:B------:R-:W-:Y:S02]  /*20e0*/  FADD.FTZ R5, R91, R10 ;  /* 0x0000000a5b057221 */ /* 0x000fe40000010000 */
[----:B------:R-:W0:Y:S01]  /*20f0*/  SHFL.UP PT, R11, R4, 0x1, RZ ;  /* 0x04200000040b7989 */ /* 0x000e2200000e00ff */
[----:B------:R-:W-:-:S03]  /*2100*/  FMUL.FTZ R9, R93, R8 ;  /* 0x000000085d097220 */ /* 0x000fc60000410000 */
[----:B------:R-:W1:Y:S01]  /*2110*/  SHFL.UP PT, R10, R5, 0x1, RZ ;  /* 0x04200000050a7989 */ /* 0x000e6200000e00ff */
[-C--:B------:R-:W-:Y:S01]  /*2120*/  FFMA.FTZ R6, R92, R7.reuse, R9 ;  /* 0x000000075c067223 */ /* 0x080fe20000010009 */
[----:B------:R-:W-:-:S04]  /*2130*/  FMUL.FTZ R7, R93, R7 ;  /* 0x000000075d077220 */ /* 0x000fc80000410000 */
[----:B------:R-:W2:Y:S01]  /*2140*/  SHFL.UP PT, R9, R6, 0x1, RZ ;  /* 0x0420000006097989 */ /* 0x000ea200000e00ff */
[----:B------:R-:W-:Y:S01]  /*2150*/  FFMA.FTZ R7, R92, R8, -R7 ;  /* 0x000000085c077223 */ /* 0x000fe20000010807 */
[----:B------:R-:W-:-:S04]  /*2160*/  ISETP.GE.AND P6, PT, R57, 0x1, PT ;  /* 0x000000013900780c */ /* 0x000fc80003fc6270 */
[----:B------:R-:W3:Y:S01]  /*2170*/  SHFL.UP PT, R8, R7, 0x1, RZ ;  /* 0x0420000007087989 */ /* 0x000ee200000e00ff */
[-C--:B0-----:R-:W-:Y:S01]  /*2180*/  FMUL.FTZ R20, R6, R11.reuse ;  /* 0x0000000b06147220 */ /* 0x081fe20000410000 */
[----:B------:R-:W-:-:S04]  /*2190*/  FMUL.FTZ R11, R7, R11 ;  /* 0x0000000b070b7220 */ /* 0x000fc80000410000 */
[-C--:B-1----:R-:W-:Y:S01]  /*21a0*/  FFMA.FTZ R11, R6, R10.reuse, R11 ;  /* 0x0000000a060b7223 */ /* 0x082fe2000001000b */
[----:B------:R-:W-:-:S03]  /*21b0*/  FFMA.FTZ R20, R7, R10, -R20 ;  /* 0x0000000a07147223 */ /* 0x000fc60000010814 */
        /* <DEDUP_REMOVED lines=80> */
[----:B-1----:R-:W-:Y:S02]  /*26c0*/  MOV R8, R79 ;  /* 0x0000004f00087202 */ /* 0x002fe40000000f00 */
        /* <DEDUP_REMOVED lines=30> */
[CC--:B------:R-:W-:Y:S01]  /*28b0*/  FMUL.FTZ R23, R103.reuse, R102.reuse ;  /* 0x0000006667177220 */ /* 0x0c0fe20000410000 */
[----:B------:R-:W-:Y:S01]  /*28c0*/  FMUL.FTZ R103, R103, R99 ;  /* 0x0000006367677220 */ /* 0x000fe20000410000 */
[----:B------:R-:W-:Y:S02]  /*28d0*/  IADD3.X R78, PT, PT, R78, R15, RZ, P6, !PT ;  /* 0x0000000f4e4e7210 */ /* 0x000fe400037fe4ff */
[----:B------:R-:W-:Y:S01]  /*28e0*/  LEA R81, P6, R16, R81, 0x3 ;  /* 0x0000005110517211 */ /* 0x000fe200078c18ff */
[C---:B------:R-:W-:Y:S01]  /*28f0*/  FFMA.FTZ R103, R104.reuse, R102, R103 ;  /* 0x0000006668677223 */ /* 0x040fe20000010067 */
[----:B------:R-:W-:-:S02]  /*2900*/  FFMA.FTZ R23, R104, R99, -R23 ;  /* 0x0000006368177223 */ /* 0x000fc40000010817 */
[----:B------:R-:W-:Y:S01]  /*2910*/  IADD3.X R80, PT, PT, R80, R17, RZ, P6, !PT ;  /* 0x0000001150507210 */ /* 0x000fe200037fe4ff */
[----:B------:R-:W-:Y:S01]  /*2920*/  FADD.FTZ R98, R98, R103 ;  /* 0x0000006762627221 */ /* 0x000fe20000010000 */
[----:B------:R-:W-:Y:S01]  /*2930*/  ISETP.NE.AND P6, PT, R26, RZ, PT ;  /* 0x000000ff1a00720c */ /* 0x000fe20003fc5270 */
[----:B------:R-:W-:Y:S01]  /*2940*/  FMUL.FTZ R101, R9, R7 ;  /* 0x0000000709657220 */ /* 0x000fe20000410000 */
[----:B------:R-:W-:Y:S01]  /*2950*/  FADD.FTZ R106, R106, R23 ;  /* 0x000000176a6a7221 */ /* 0x000fe20000010000 */
[----:B------:R-:W-:Y:S01]  /*2960*/  FMUL.FTZ R100, R97, R98 ;  /* 0x0000006261647220 */ /* 0x000fe20000410000 */
[CC--:B------:R-:W-:Y:S01]  /*2970*/  FMUL.FTZ R22, R9.reuse, R6.reuse ;  /* 0x0000000609167220 */ /* 0x0c0fe20000410000 */
[C---:B------:R-:W-:Y:S01]  /*2980*/  FFMA.FTZ R101, R8.reuse, R6, -R101 ;  /* 0x0000000608657223 */ /* 0x040fe20000010865 */
[C---:B------:R-:W-:Y:S01]  /*2990*/  FMUL.FTZ R23, R9.reuse, R5 ;  /* 0x0000000509177220 */ /* 0x040fe20000410000 */
[----:B------:R-:W-:Y:S01]  /*29a0*/  FMUL.FTZ R6, R9, R4 ;  /* 0x0000000409067220 */ /* 0x000fe20000410000 */
[-C--:B------:R-:W-:Y:S01]  /*29b0*/  FMUL.FTZ R97, R97, R106.reuse ;  /* 0x0000006a61617220 */ /* 0x080fe20000410000 */
[C---:B------:R-:W-:Y:S01]  /*29c0*/  FFMA.FTZ R9, R95.reuse, R106, -R100 ;  /* 0x0000006a5f097223 */ /* 0x040fe20000010864 */
[----:B------:R-:W-:Y:S01]  /*29d0*/  FFMA.FTZ R22, R8, R7, R22 ;  /* 0x0000000708167223 */ /* 0x000fe20000010016 */
[----:B------:R-:W-:Y:S01]  /*29e0*/  BSSY.RECONVERGENT B0, `(.L_x_2359) ;  /* 0x0000012000007945 */ /* 0x000fe20003800200 */
[----:B------:R-:W-:Y:S01]  /*29f0*/  FFMA.FTZ R97, R95, R98, R97 ;  /* 0x000000625f617223 */ /* 0x000fe20000010061 */
[----:B------:R-:W-:Y:S01]  /*2a00*/  FADD.FTZ R96, R96, R9 ;  /* 0x0000000960607221 */ /* 0x000fe20000010000 */
[C---:B------:R-:W-:Y:S01]  /*2a10*/  FFMA.FTZ R4, R8.reuse, R4, -R23 ;  /* 0x0000000408047223 */ /* 0x040fe20000010817 */
[----:B------:R-:W-:Y:S01]  /*2a20*/  FFMA.FTZ R5, R8, R5, R6 ;  /* 0x0000000508057223 */ /* 0x000fe20000010006 */
[----:B------:R-:W-:Y:S01]  /*2a30*/  FADD.FTZ R7, R11, R22 ;  /* 0x000000160b077221 */ /* 0x000fe20000010000 */
[----:B------:R-:W-:Y:S01]  /*2a40*/  FADD.FTZ R6, R10, R101 ;  /* 0x000000650a067221 */ /* 0x000fe20000010000 */
        /* <DEDUP_REMOVED lines=11> */
.L_x_2360:
[----:B------:R-:W-:Y:S05]  /*2b00*/  BSYNC.RECONVERGENT B0 ;  /* 0x0000000000007941 */ /* 0x000fea0003800200 */
.L_x_2359:
[-C--:B------:R-:W-:Y:S01]  /*2b10*/  FMUL.FTZ R93, R93, R94.reuse ;  /* 0x0000005e5d5d7220 */ /* 0x080fe20000410000 */
[----:B------:R-:W-:Y:S01]  /*2b20*/  FFMA.FTZ R11, R92, R94, R11 ;  /* 0x0000005e5c0b7223 */ /* 0x000fe2000001000b */
[----:B------:R-:W-:Y:S01]  /*2b30*/  UIADD3 UR4, UPT, UPT, UR4, 0x1, URZ ;  /* 0x0000000104047890 */ /* 0x000fe2000fffe0ff */
[----:B0-----:R-:W-:Y:S01]  /*2b40*/  FFMA.FTZ R4, R20, R99, -R23 ;  /* 0x0000006314047223 */ /* 0x001fe20000010817 */
        /* <DEDUP_REMOVED lines=11> */
[----:B------:R-:W-:Y:S01]  /*2c00*/  IADD3 R76, PT, PT, R76, 0x1, RZ ;  /* 0x000000014c4c7810 */ /* 0x000fe20007ffe0ff */
[----:B------:R-:W-:Y:S01]  /*2c10*/  FFMA.FTZ R70, R5, 2, R70 ;  /* 0x4000000005467823 */ /* 0x000fe20000010046 */
[----:B------:R-:W-:Y:S01]  /*2c20*/  FFMA.FTZ R65, R4, 2, R65 ;  /* 0x4000000004417823 */ /* 0x000fe20000010041 */
[----:B------:R-:W-:Y:S01]  /*2c30*/  FFMA.FTZ R72, R21, 2, R72 ;  /* 0x4000000015487823 */ /* 0x000fe20000010048 */
[----:B------:R-:W-:Y:S01]  /*2c40*/  UIADD3 UR7, UPT, UPT, UR7, 0x10, URZ ;  /* 0x0000001007077890 */ /* 0x000fe2000fffe0ff */
[----:B------:R-:W-:Y:S11]  /*2c50*/  BRA.U !UP0, `(.L_x_2361) ;  /* 0xffffffed08007547 */ /* 0x000ff6000b83ffff */
.L_x_2358:
[----:B------:R-:W-:Y:S01]  /*2c60*/  BAR.SYNC.DEFER_BLOCKING 0x0 ;  /* 0x0000000000007b1d */ /* 0x000fe20000010000 */
[----:B------:R-:W-:Y:S01]  /*2c70*/  ISETP.NE.AND P0, PT, R26, RZ, PT ;  /* 0x000000ff1a00720c */ /* 0x000fe20003f05270 */
[----:B------:R-:W-:Y:S01]  /*2c80*/  IMAD.MOV.U32 R57, RZ, RZ, RZ ;  /* 0x000000ffff397224 */ /* 0x000fe200078e00ff */
        /* <DEDUP_REMOVED lines=11> */
[----:B------:R-:W-:Y:S03]  /*2d40*/  LDS.U16 R9, [R59] ;  /* 0x000000003b097984 */ /* 0x000fe60000000400 */
[----:B------:R-:W5:Y:S01]  /*2d50*/  LDC.64 R20, c[0x0][0x418] ;  /* 0x00010600ff147b82 */ /* 0x000f620000000a00 */
[----:B------:R-:W-:Y:S01]  /*2d60*/  LDS.U16 R11, [R59+0x40] ;  /* 0x000040003b0b7984 */ /* 0x000fe20000000400 */
[----:B0-----:R-:W-:-:S03]  /*2d70*/  IMAD.WIDE.U32 R4, R6, UR18, R56 ;  /* 0x0000001206047c25 */ /* 0x001fc6000f8e0038 */
[----:B------:R-:W-:Y:S01]  /*2d80*/  LDS.U16 R13, [R59+0x80] ;  /* 0x000080003b0d7984 */ /* 0x000fe20000000400 */
[----:B------:R-:W-:-:S03]  /*2d90*/  IMAD R5, R7, UR18, R5 ;  /* 0x0000001207057c24 */ /* 0x000fc6000f8e0205 */
[----:B------:R-:W-:Y:S01]  /*2da0*/  LDS.U16 R15, [R59+0xc0] ;  /* 0x0000c0003b0f7984 */ /* 0x000fe20000000400 */
[----:B---3--:R-:W-:-:S03]  /*2db0*/  IMAD.WIDE.U32 R4, R0, R16, R4 ;  /* 0x0000001000047225 */ /* 0x008fc600078e0004 */
[----:B------:R-:W-:Y:S01]  /*2dc0*/  @!P0 STS [UR5+0x100], R58 ;  /* 0x0001003aff008988 */ /* 0x000fe20008000805 */
[----:B------:R-:W-:Y:S01]  /*2dd0*/  IMAD R10, R0, R17, R5 ;  /* 0x00000011000a7224 */ /* 0x000fe200078e0205 */
[----:B------:R-:W-:Y:S01]  /*2de0*/  BAR.SYNC.DEFER_BLOCKING 0x0 ;  /* 0x0000000000007b1d */ /* 0x000fe20000010000 */
[----:B------:R-:W-:Y:S01]  /*2df0*/  IADD3 R7, P1, PT, R37, R4, RZ ;  /* 0x0000000425077210 */ /* 0x000fe20007f3e0ff */
[----:B----4-:R-:W-:-:S03]  /*2e00*/  IMAD.WIDE.U32 R4, R18, UR18, R56 ;  /* 0x0000001212047c25 */ /* 0x010fc6000f8e0038 */
[----:B------:R-:W-:Y:S01]  /*2e10*/  IADD3.X R10, PT, PT, RZ, R10, RZ, P1, !PT ;  /* 0x0000000aff0a7210 */ /* 0x000fe20000ffe4ff */
[----:B------:R-:W-:Y:S01]  /*2e20*/  IMAD R5, R19, UR18, R5 ;  /* 0x0000001213057c24 */ /* 0x000fe2000f8e0205 */
[----:B-1----:R-:W-:Y:S01]  /*2e30*/  LEA R6, P1, R7, UR6, 0x1 ;  /* 0x0000000607067c11 */ /* 0x002fe2000f8208ff */
[----:B-----5:R-:W-:-:S03]  /*2e40*/  IMAD.WIDE.U32 R4, R0, R20, R4 ;  /* 0x0000001400047225 */ /* 0x020fc600078e0004 */
[--C-:B------:R-:W-:Y:S02]  /*2e50*/  LEA.HI.X R7, R7, UR7, R10.reuse, 0x1, P1 ;  /* 0x0000000707077c11 */ /* 0x100fe400088f0c0a */
[----:B------:R-:W-:Y:S01]  /*2e60*/  PRMT R10, RZ, 0x7610, R10 ;  /* 0x00007610ff0a7816 */ /* 0x000fe2000000000a */
[----:B------:R-:W0:Y:S02]  /*2e70*/  LDS R8, [UR5+0x100] ;  /* 0x00010005ff087984 */ /* 0x000e240008000800 */
[-C--:B0-----:R-:W-:Y:S02]  /*2e80*/  ISETP.GE.AND P2, PT, R37, R8.reuse, PT ;  /* 0x000000082500720c */ /* 0x081fe40003f46270 */
[-C--:B------:R-:W-:Y:S02]  /*2e90*/  ISETP.GE.AND P3, PT, R41, R8.reuse, PT ;  /* 0x000000082900720c */ /* 0x080fe40003f66270 */
[-C--:B------:R-:W-:Y:S02]  /*2ea0*/  ISETP.GE.AND P4, PT, R45, R8.reuse, PT ;  /* 0x000000082d00720c */ /* 0x080fe40003f86270 */
[----:B------:R-:W-:Y:S01]  /*2eb0*/  ISETP.GE.AND P1, PT, R46, R8, PT ;  /* 0x000000082e00720c */ /* 0x000fe20003f26270 */
[----:B------:R-:W-:Y:S01]  /*2ec0*/  IMAD R8, R0, R21, R5 ;  /* 0x0000001500087224 */ /* 0x000fe200078e0205 */
[----:B------:R-:W-:-:S04]  /*2ed0*/  IADD3 R5, P5, PT, R37, R4, RZ ;  /* 0x0000000425057210 */ /* 0x000fc80007fbe0ff */
[----:B------:R-:W-:Y:S01]  /*2ee0*/  IADD3.X R8, PT, PT, RZ, R8, RZ, P5, !PT ;  /* 0x00000008ff087210 */ /* 0x000fe20002ffe4ff */
[----:B------:R-:W-:Y:S01]  /*2ef0*/  @!P2 STG.E.U16 desc[UR16][R6.64], R9 ;  /* 0x000000090600a986 */ /* 0x000fe2000c101510 */
[-C--:B------:R-:W-:Y:S02]  /*2f00*/  ISETP.GE.AND P2, PT, R45, R58.reuse, PT ;  /* 0x0000003a2d00720c */ /* 0x080fe40003f46270 */
[----:B--2---:R-:W-:Y:S01]  /*2f10*/  LEA R4, P5, R5, UR10, 0x1 ;  /* 0x0000000a05047c11 */ /* 0x004fe2000f8a08ff */
[----:B------:R-:W-:Y:S01]  /*2f20*/  @!P3 STG.E.U16 desc[UR16][R6.64+0x40], R11 ;  /* 0x0000400b0600b986 */ /* 0x000fe2000c101510 */
[-C--:B------:R-:W-:Y:S02]  /*2f30*/  ISETP.GE.AND P3, PT, R41, R58.reuse, PT ;  /* 0x0000003a2900720c */ /* 0x080fe40003f66270 */
[----:B------:R-:W-:Y:S01]  /*2f40*/  LEA.HI.X R5, R5, UR11, R8, 0x1, P5 ;  /* 0x0000000b05057c11 */ /* 0x000fe2000a8f0c08 */
[----:B------:R-:W-:Y:S01]  /*2f50*/  @!P4 STG.E.U16 desc[UR16][R6.64+0x80], R13 ;  /* 0x0000800d0600c986 */ /* 0x000fe2000c101510 */
[----:B------:R-:W-:-:S02]  /*2f60*/  ISETP.GE.AND P4, PT, R37, R58, PT ;  /* 0x0000003a2500720c */ /* 0x000fc40003f86270 */
[----:B------:R-:W-:Y:S01]  /*2f70*/  PRMT R8, RZ, 0x7610, R8 ;  /* 0x00007610ff087816 */ /* 0x000fe20000000008 */
[----:B------:R-:W-:Y:S01]  /*2f80*/  @!P1 STG.E.U16 desc[UR16][R6.64+0xc0], R15 ;  /* 0x0000c00f06009986 */ /* 0x000fe2000c101510 */
[----:B------:R-:W-:Y:S09]  /*2f90*/  BAR.SYNC.DEFER_BLOCKING 0x0 ;  /* 0x0000000000007b1d */ /* 0x000ff20000010000 */
[----:B------:R-:W2:Y:S04]  /*2fa0*/  @!P4 LDG.E.U16 R8, desc[UR16][R4.64] ;  /* 0x000000100408c981 */ /* 0x000ea8000c1e1500 */
[----:B------:R-:W3:Y:S04]  /*2fb0*/  @!P3 LDG.E.U16 R10, desc[UR16][R4.64+0x40] ;  /* 0x00004010040ab981 */ /* 0x000ee8000c1e1500 */
[----:B------:R-:W4:Y:S04]  /*2fc0*/  @!P2 LDG.E.U16 R12, desc[UR16][R4.64+0x80] ;  /* 0x00008010040ca981 */ /* 0x000f28000c1e1500 */
[----:B------:R-:W5:Y:S01]  /*2fd0*/  @!P6 LDG.E.U16 R68, desc[UR16][R4.64+0xc0] ;  /* 0x0000c0100444e981 */ /* 0x000f62000c1e1500 */
[----:B------:R-:W-:-:S03]  /*2fe0*/  IADD3 R33, PT, PT, R33, 0x1, RZ ;  /* 0x0000000121217810 */ /* 0x000fc60007ffe0ff */
        /* <DEDUP_REMOVED lines=9> */
[----:B------:R-:W-:Y:S01]  /*3080*/  SHF.L.U32 R9, R15, 0x10, RZ ;  /* 0x000000100f097819 */ /* 0x000fe200000006ff */
[----:B------:R-:W-:Y:S01]  /*3090*/  IMAD.U32 R12, R5, 0x10000, RZ ;  /* 0x00010000050c7824 */ /* 0x000fe200078e00ff */
[----:B------:R-:W-:Y:S01]  /*30a0*/  SHF.L.U32 R4, R4, 0x10, RZ ;  /* 0x0000001004047819 */ /* 0x000fe200000006ff */
[----:B------:R-:W-:-:S02]  /*30b0*/  FMUL.FTZ R7, R6, -1.4426950216293334961 ;  /* 0xbfb8aa3b06077820 */ /* 0x000fc40000410000 */
[----:B------:R-:W-:Y:S01]  /*30c0*/  FMUL.FTZ R10, R9, -1.4426950216293334961 ;  /* 0xbfb8aa3b090a7820 */ /* 0x000fe20000410000 */
[----:B------:R-:W-:Y:S01]  /*30d0*/  FMUL.FTZ R13, R12, -1.4426950216293334961 ;  /* 0xbfb8aa3b0c0d7820 */ /* 0x000fe20000410000 */
[----:B------:R-:W-:Y:S02]  /*30e0*/  FMUL.FTZ R5, R4, -1.4426950216293334961 ;  /* 0xbfb8aa3b04057820 */ /* 0x000fe40000410000 */
        /* <DEDUP_REMOVED lines=9> */
[----:B0-----:R-:W-:Y:S01]  /*3180*/  FADD.FTZ R14, R13, 1 ;  /* 0x3f8000000d0e7421 */ /* 0x001fe20000010000 */
[----:B------:R-:W-:Y:S06]  /*3190*/  BAR.SYNC.DEFER_BLOCKING 0x0 ;  /* 0x0000000000007b1d */ /* 0x000fec0000010000 */
[----:B------:R-:W0:Y:S01]  /*31a0*/  MUFU.RCP R15, R8 ;  /* 0x00000008000f7308 */ /* 0x000e220000001000 */
[----:B-1----:R-:W-:-:S04]  /*31b0*/  FMUL.FTZ R6, R6, R7 ;  /* 0x0000000706067220 */ /* 0x002fc80000410000 */
[----:B------:R-:W-:-:S03]  /*31c0*/  FMUL.FTZ R6, R6, R63 ;  /* 0x0000003f06067220 */ /* 0x000fc60000410000 */
[----:B------:R1:W3:Y:S01]  /*31d0*/  MUFU.RCP R17, R14 ;  /* 0x0000000e00117308 */ /* 0x0002e20000001000 */
[----:B--2---:R-:W-:-:S04]  /*31e0*/  FMUL.FTZ R10, R9, R16 ;  /* 0x00000010090a7220 */ /* 0x004fc80000410000 */
[----:B------:R-:W-:Y:S01]  /*31f0*/  FMUL.FTZ R10, R10, R65 ;  /* 0x000000410a0a7220 */ /* 0x000fe20000410000 */
[----:B0-----:R-:W-:Y:S02]  /*3200*/  FMUL.FTZ R5, R4, R15 ;  /* 0x0000000f04057220 */ /* 0x001fe40000410000 */
[----:B-1----:R-:W0:Y:S02]  /*3210*/  LDC.64 R14, c[0x0][0x430] ;  /* 0x00010c00ff0e7b82 */ /* 0x002e240000000a00 */
[----:B------:R-:W-:Y:S01]  /*3220*/  FMUL.FTZ R5, R5, R70 ;  /* 0x0000004605057220 */ /* 0x000fe20000410000 */
[----:B---3--:R-:W-:-:S04]  /*3230*/  FMUL.FTZ R9, R12, R17 ;  /* 0x000000110c097220 */ /* 0x008fc80000410000 */
[----:B------:R-:W-:Y:S01]  /*3240*/  F2FP.BF16.F32.PACK_AB R4, R5, R6 ;  /* 0x000000060504723e */ /* 0x000fe200000010ff */
[----:B------:R-:W1:Y:S01]  /*3250*/  LDC.64 R16, c[0x0][0x438] ;  /* 0x00010e00ff107b82 */ /* 0x000e620000000a00 */
[----:B------:R-:W-:-:S05]  /*3260*/  FMUL.FTZ R9, R9, R72 ;  /* 0x0000004809097220 */ /* 0x000fca0000410000 */
[----:B------:R-:W-:-:S05]  /*3270*/  F2FP.BF16.F32.PACK_AB R5, R9, R10 ;  /* 0x0000000a0905723e */ /* 0x000fca00000010ff */
[----:B------:R1:W-:Y:S01]  /*3280*/  STS.64 [R61], R4 ;  /* 0x000000043d007388 */ /* 0x0003e20000000a00 */
        /* <DEDUP_REMOVED lines=35> */
.L_x_2363:
        /* <DEDUP_REMOVED lines=12> */
.L_x_5067:


//--------------------- .text._Z25selective_scan_fwd_kernelI32Selective_Scan_fwd_kernel_traitsILi32ELi4ELi1ELb0ELb1ELb1ELb0EN3c108BFloat16ENS1_7complexIfEEEEv13SSMParamsBase --------------------------
	.section	.text._Z25selective_scan_fwd_kernelI32Selective_Scan_fwd_kernel_traitsILi32ELi4ELi1ELb0ELb1ELb1ELb0EN3c108BFloat16ENS1_7complexIfEEEEv13SSMParamsBase,"ax",@progbits
	.align	128
        .global         _Z25selective_scan_fwd_kernelI32Selective_Scan_fwd_kernel_traitsILi32ELi4ELi1ELb0ELb1ELb1ELb0EN3c108BFloat16ENS1_7complexIfEEEEv13SSMParamsBase
        .type           _Z25selective_scan_fwd_kernelI32Selective_Scan_fwd_kernel_traitsILi32ELi4ELi1ELb0ELb1ELb1ELb0EN3c108BFloat16ENS1_7complexIfEEEEv13SSMParamsBase,@function
        .size           _Z25selective_scan_fwd_kernelI32Selective_Scan_fwd_kernel_traitsILi32ELi4ELi1ELb0ELb1ELb1ELb0EN3c108BFloat16ENS1_7complexIfEEEEv13SSMParamsBase,(.L_x_5068 - _Z25selective_scan_fwd_kernelI32Selective_Scan_fwd_kernel_traitsILi32ELi4ELi1ELb0ELb1ELb1ELb0EN3c108BFloat16ENS1_7complexIfEEEEv13SSMParamsBase)
        .other          _Z25selective_scan_fwd_kernelI32Selective_Scan_fwd_kernel_traitsILi32ELi4ELi1ELb0ELb1ELb1ELb0EN3c108BFloat16ENS1_7complexIfEEEEv13SSMParamsBase,@"STO_CUDA_ENTRY STV_DEFAULT"
_Z25selective_scan_fwd_kernelI32Selective_Scan_fwd_kernel_traitsILi32ELi4ELi1ELb0ELb1ELb1ELb0EN3c108BFloat16ENS1_7complexIfEEEEv13SSMParamsBase:
.text._Z25selective_scan_fwd_kernelI32Selective_Scan_fwd_kernel_traitsILi32ELi4ELi1ELb0ELb1ELb1ELb0EN3c108BFloat16ENS1_7complexIfEEEEv13SSMParamsBase:
        /* <DEDUP_REMOVED lines=38> */
[----:B------:R-:W-:Y:S01]  /*0260*/  IMAD.HI.U32 R7, R7, R2, RZ ;  /* 0x0000000207077227 */ /* 0x000fe200078e00ff */
[----:B------:R-:W3:Y:S03]  /*0270*/  LDC R6, c[0x0][0x384] ;  /* 0x0000e100ff067b82 */ /* 0x000ee60000000800 */
[----:B------:R-:W-:-:S04]  /*0280*/  IMAD.MOV R3, RZ, RZ, -R7 ;  /* 0x000000ffff037224 */ /* 0x000fc800078e0a07 */
        /* <DEDUP_REMOVED lines=8> */
[----:B------:R-:W-:-:S04]  /*0310*/  @P0 IADD3 R7, PT, PT, R7, 0x1, RZ ;  /* 0x0000000107070810 */ /* 0x000fc80007ffe0ff */
[----:B------:R-:W-:Y:S01]  /*0320*/  MOV R8, R7 ;  /* 0x0000000700087202 */ /* 0x000fe20000000f00 */
[----:B------:R-:W-:-:S03]  /*0330*/  UIMAD UR9, UR20, UR9, UR5 ;  /* 0x00000009140972a4 */ /* 0x000fc6000f8e0205 */
[----:B------:R-:W-:Y:S02]  /*0340*/  @!P2 IADD3 R8, PT, PT, -R8, RZ, RZ ;  /* 0x000000ff0808a210 */ /* 0x000fe40007ffe1ff */
[----:B------:R-:W-:Y:S02]  /*0350*/  @!P1 LOP3.LUT R8, RZ, R10, RZ, 0x33, !PT ;  /* 0x0000000aff089212 */ /* 0x000fe400078e33ff */
[----:B------:R-:W0:Y:S01]  /*0360*/  LDC.64 R10, c[0x0][0x448] ;  /* 0x00011200ff0a7b82 */ /* 0x000e220000000a00 */
[----:B----4-:R-:W-:Y:S01]  /*0370*/  ISETP.GE.AND P0, PT, R18, 0x1, PT ;  /* 0x000000011200780c */ /* 0x010fe20003f06270 */
[----:B------:R-:W-:Y:S01]  /*0380*/  UIMAD.WIDE.U32 UR6, UR20, UR12, URZ ;  /* 0x0000000c140672a5 */ /* 0x000fe2000f8e00ff */
[----:B------:R-:W-:Y:S02]  /*0390*/  MOV R3, UR5 ;  /* 0x0000000500037c02 */ /* 0x000fe40008000f00 */
[----:B------:R-:W-:Y:S02]  /*03a0*/  MOV R2, UR4 ;  /* 0x0000000400027c02 */ /* 0x000fe40008000f00 */
[----:B------:R-:W-:Y:S01]  /*03b0*/  MOV R3, UR9 ;  /* 0x0000000900037c02 */ /* 0x000fe20008000f00 */
[----:B------:R-:W-:-:S02]  /*03c0*/  UIMAD UR8, UR20, UR13, UR7 ;  /* 0x0000000d140872a4 */ /* 0x000fc4000f8e0207 */
[----:B------:R-:W-:Y:S01]  /*03d0*/  UIMAD.WIDE.U32 UR4, UR20, UR16, URZ ;  /* 0x00000010140472a5 */ /* 0x000fe2000f8e00ff */
[----:B------:R-:W-:Y:S01]  /*03e0*/  IMAD.WIDE.U32 R2, R27, UR10, R2 ;  /* 0x0000000a1b027c25 */ /* 0x000fe2000f8e0002 */
[----:B------:R-:W-:-:S03]  /*03f0*/  MOV R4, UR6 ;  /* 0x0000000600047c02 */ /* 0x000fc60008000f00 */
[----:B------:R-:W-:Y:S01]  /*0400*/  IMAD.U32 R5, RZ, RZ, UR7 ;  /* 0x00000007ff057e24 */ /* 0x000fe2000f8e00ff */
[----:B------:R-:W-:Y:S01]  /*0410*/  MOV R5, UR8 ;  /* 0x0000000800057c02 */ /* 0x000fe20008000f00 */
[----:B------:R-:W-:Y:S01]  /*0420*/  IMAD R38, R27, UR11, R3 ;  /* 0x0000000b1b267c24 */ /* 0x000fe2000f8e0203 */
[----:B------:R-:W4:Y:S01]  /*0430*/  LDCU.64 UR10, c[0x0][0x3d0] ;  /* 0x00007a00ff0a77ac */ /* 0x000f220008000a00 */
[----:B------:R-:W-:Y:S01]  /*0440*/  UIMAD UR8, UR20, UR17, UR5 ;  /* 0x00000011140872a4 */ /* 0x000fe2000f8e0205 */
[----:B-1234-:R-:W-:Y:S11]  /*0450*/  @!P0 EXIT ;  /* 0x000000000000894d */ /* 0x01eff60003800000 */
[----:B------:R-:W1:Y:S01]  /*0460*/  S2R R28, SR_TID.X ;  /* 0x00000000001c7919 */ /* 0x000e620000002100 */
[----:B------:R-:W2:Y:S01]  /*0470*/  LDC.64 R16, c[0x0][0x450] ;  /* 0x00011400ff107b82 */ /* 0x000ea20000000a00 */
[----:B------:R-:W-:Y:S01]  /*0480*/  IMAD R3, R6, UR20, R27 ;  /* 0x0000001406037c24 */ /* 0x000fe2000f8e021b */
[----:B------:R-:W-:Y:S01]  /*0490*/  SHF.R.S32.HI R7, RZ, 0x1f, R8 ;  /* 0x0000001fff077819 */ /* 0x000fe20000011408 */
[----:B------:R-:W-:Y:S01]  /*04a0*/  IMAD.WIDE.U32 R4, R27, UR14, R4 ;  /* 0x0000000e1b047c25 */ /* 0x000fe2000f8e0004 */
[C---:B------:R-:W-:Y:S01]  /*04b0*/  LEA R30, P0, R2.reuse, R30, 0x1 ;  /* 0x0000001e021e7211 */ /* 0x040fe200078008ff */
[----:B------:R-:W3:Y:S02]  /*04c0*/  LDCU.64 UR12, c[0x0][0x3a0] ;  /* 0x00007400ff0c77ac */ /* 0x000ee40008000a00 */
[----:B------:R-:W-:Y:S01]  /*04d0*/  IMAD R3, R3, R18, RZ ;  /* 0x0000001203037224 */ /* 0x000fe200078e02ff */
[----:B------:R-:W-:Y:S01]  /*04e0*/  LEA.HI.X R38, R2, R31, R38, 0x1, P0 ;  /* 0x0000001f02267211 */ /* 0x000fe200000f0c26 */
[----:B------:R-:W-:Y:S01]  /*04f0*/  IMAD R39, R27, UR15, R5 ;  /* 0x0000000f1b277c24 */ /* 0x000fe2000f8e0205 */
[----:B------:R-:W-:Y:S01]  /*0500*/  UIMAD.WIDE.U32 UR6, UR20, UR10, URZ ;  /* 0x0000000a140672a5 */ /* 0x000fe2000f8e00ff */
[----:B0-----:R-:W-:Y:S01]  /*0510*/  IMAD R5, R7, R12, RZ ;  /* 0x0000000c07057224 */ /* 0x001fe200078e02ff */
[----:B------:R-:W-:Y:S01]  /*0520*/  LEA R32, P0, R4, R32, 0x1 ;  /* 0x0000002004207211 */ /* 0x000fe200078008ff */
[----:B------:R-:W-:Y:S01]  /*0530*/  UMOV UR5, UR8 ;  /* 0x0000000800057c82 */ /* 0x000fe20008000000 */
[----:B------:R-:W0:Y:S01]  /*0540*/  LDCU UR9, c[0x0][0x38c] ;  /* 0x00007180ff0977ac */ /* 0x000e220008000800 */
[----:B------:R-:W-:Y:S01]  /*0550*/  R2UR UR10, R3 ;  /* 0x00000000030a72ca */ /* 0x000fe200000e0000 */
[----:B------:R-:W-:Y:S01]  /*0560*/  IMAD R5, R8, R13, R5 ;  /* 0x0000000d08057224 */ /* 0x000fe200078e0205 */
[----:B------:R-:W-:Y:S01]  /*0570*/  LEA.HI.X R39, R4, R33, R39, 0x1, P0 ;  /* 0x0000002104277211 */ /* 0x000fe200000f0c27 */
[----:B------:R-:W-:Y:S01]  /*0580*/  UIMAD UR7, UR20, UR11, UR7 ;  /* 0x0000000b140772a4 */ /* 0x000fe2000f8e0207 */
[----:B------:R-:W-:Y:S01]  /*0590*/  IMAD.WIDE.U32 R2, R8, R12, UR4 ;  /* 0x0000000408027e25 */ /* 0x000fe2000f8e000c */
[----:B------:R-:W4:Y:S03]  /*05a0*/  LDCU.U8 UR16, c[0x0][0x39e] ;  /* 0x000073c0ff1077ac */ /* 0x000f260008000000 */
[----:B------:R-:W-:Y:S01]  /*05b0*/  IMAD R9, R7, R14, RZ ;  /* 0x0000000e07097224 */ /* 0x000fe200078e02ff */
[----:B------:R-:W-:Y:S01]  /*05c0*/  LEA R51, P1, R2, R10, 0x1 ;  /* 0x0000000a02337211 */ /* 0x000fe200078208ff */
[----:B------:R-:W-:Y:S01]  /*05d0*/  IMAD.IADD R55, R3, 0x1, R5 ;  /* 0x0000000103377824 */ /* 0x000fe200078e0205 */
[----:B------:R-:W-:Y:S01]  /*05e0*/  UMOV UR4, URZ ;  /* 0x000000ff00047c82 */ /* 0x000fe20008000000 */
[----:B------:R-:W-:-:S03]  /*05f0*/  IMAD.WIDE.U32 R6, R8, R14, UR6 ;  /* 0x0000000608067e25 */ /* 0x000fc6000f8e000e */
[----:B------:R-:W-:Y:S01]  /*0600*/  LEA.HI.X R55, R2, R11, R55, 0x1, P1 ;  /* 0x0000000b02377211 */ /* 0x000fe200008f0c37 */
[----:B------:R-:W-:Y:S01]  /*0610*/  IMAD R9, R8, R15, R9 ;  /* 0x0000000f08097224 */ /* 0x000fe200078e0209 */
[C---:B-1----:R-:W-:Y:S01]  /*0620*/  SHF.L.U32 R29, R28.reuse, 0x2, RZ ;  /* 0x000000021c1d7819 */ /* 0x042fe200000006ff */
[----:B---3--:R-:W-:Y:S01]  /*0630*/  IMAD.WIDE.U32 R2, R27, UR12, RZ ;  /* 0x0000000c1b027c25 */ /* 0x008fe2000f8e00ff */
[----:B------:R-:W-:Y:S01]  /*0640*/  SHF.L.U32 R4, R28, 0x3, RZ ;  /* 0x000000031c047819 */ /* 0x000fe200000006ff */
[----:B0-----:R-:W-:Y:S01]  /*0650*/  UIMAD UR8, UR10, UR9, URZ ;  /* 0x000000090a0872a4 */ /* 0x001fe2000f8e02ff */
[----:B------:R-:W-:Y:S01]  /*0660*/  LOP3.LUT R41, R29, 0xf80, RZ, 0xc0, !PT ;  /* 0x00000f801d297812 */ /* 0x000fe200078ec0ff */
[----:B------:R-:W-:Y:S01]  /*0670*/  IMAD R31, R27, UR13, R3 ;  /* 0x0000000d1b1f7c24 */ /* 0x000fe2000f8e0203 */
[----:B--2---:R-:W-:Y:S01]  /*0680*/  LEA R53, P0, R6, R16, 0x1 ;  /* 0x0000001006357211 */ /* 0x004fe200078008ff */
[----:B------:R-:W-:Y:S01]  /*0690*/  VIADD R36, R29, 0x3 ;  /* 0x000000031d247836 */ /* 0x000fe20000000000 */
[----:B------:R-:W-:-:S02]  /*06a0*/  LOP3.LUT R33, R41, 0x1f, R28, 0xf8, !PT ;  /* 0x0000001f29217812 */ /* 0x000fc400078ef81c */
[----:B------:R-:W-:Y:S02]  /*06b0*/  IADD3 R57, PT, PT, R7, R9, RZ ;  /* 0x0000000907397210 */ /* 0x000fe40007ffe0ff */
[----:B------:R-:W-:Y:S02]  /*06c0*/  LOP3.LUT R37, R33, 0x20, RZ, 0xfc, !PT ;  /* 0x0000002021257812 */ /* 0x000fe400078efcff */
[----:B------:R-:W-:Y:S02]  /*06d0*/  LOP3.LUT R5, R4, 0x1f00, RZ, 0xc0, !PT ;  /* 0x00001f0004057812 */ /* 0x000fe400078ec0ff */
[----:B------:R-:W-:Y:S02]  /*06e0*/  IADD3 R41, PT, PT, R41, R37, RZ ;  /* 0x0000002529297210 */ /* 0x000fe40007ffe0ff */
[----:B------:R-:W-:Y:S02]  /*06f0*/  LEA.HI.X R57, R6, R17, R57, 0x1, P0 ;  /* 0x0000001106397211 */ /* 0x000fe400000f0c39 */
[----:B------:R-:W-:Y:S01]  /*0700*/  IADD3 R34, PT, PT, R29, 0x1, RZ ;  /* 0x000000011d227810 */ /* 0x000fe20007ffe0ff */
[----:B------:R-:W-:Y:S01]  /*0710*/  VIADD R48, R41, 0x80 ;  /* 0x0000008029307836 */ /* 0x000fe20000000000 */
[----:B------:R-:W-:-:S02]  /*0720*/  IADD3 R35, PT, PT, R29, 0x2, RZ ;  /* 0x000000021d237810 */ /* 0x000fc40007ffe0ff */
[----:B------:R-:W-:Y:S02]  /*0730*/  LOP3.LUT R40, R5, 0x1f, R28, 0xf8, !PT ;  /* 0x0000001f05287812 */ /* 0x000fe400078ef81c */
[C---:B------:R-:W-:Y:S02]  /*0740*/  LOP3.LUT R42, R33.reuse, 0x40, RZ, 0xfc, !PT ;  /* 0x00000040212a7812 */ /* 0x040fe400078efcff */
[C---:B------:R-:W-:Y:S02]  /*0750*/  LOP3.LUT R43, R33.reuse, 0x60, RZ, 0xfc, !PT ;  /* 0x00000060212b7812 */ /* 0x040fe400078efcff */
[----:B------:R-:W-:Y:S02]  /*0760*/  SHF.L.U32 R45, R33, 0x1, RZ ;  /* 0x00000001212d7819 */ /* 0x000fe400000006ff */
[C---:B------:R-:W-:Y:S02]  /*0770*/  IADD3 R44, PT, PT, R41.reuse, 0x20, RZ ;  /* 0x00000020292c7810 */ /* 0x040fe40007ffe0ff */
[----:B------:R-:W-:-:S02]  /*0780*/  IADD3 R46, PT, PT, R41, 0x40, RZ ;  /* 0x00000040292e7810 */ /* 0x000fc40007ffe0ff */
[C---:B------:R-:W-:Y:S02]  /*0790*/  IADD3 R47, PT, PT, R41.reuse, 0x60, RZ ;  /* 0x00000060292f7810 */ /* 0x040fe40007ffe0ff */
[C---:B------:R-:W-:Y:S02]  /*07a0*/  IADD3 R49, PT, PT, R41.reuse, 0xa0, RZ ;  /* 0x000000a029317810 */ /* 0x040fe40007ffe0ff */
[----:B----4-:R-:W-:-:S07]  /*07b0*/  IADD3 R50, PT, PT, R41, 0xc0, RZ ;  /* 0x000000c029327810 */ /* 0x010fce0007ffe0ff */
.L_x_2376:
[----:B0-----:R-:W0:Y:S01]  /*07c0*/  LDC R71, c[0x0][0x388] ;  /* 0x0000e200ff477b82 */ /* 0x001e220000000800 */
[----:B------:R-:W-:Y:S01]  /*07d0*/  USHF.L.U32 UR10, UR4, 0x7, URZ ;  /* 0x00000007040a7899 */ /* 0x000fe200080006ff */
[----:B------:R-:W-:Y:S02]  /*07e0*/  IADD3 R4, P4, PT, R45, R30, RZ ;  /* 0x0000001e2d047210 */ /* 0x000fe40007f9e0ff */
[----:B------:R-:W-:Y:S02]  /*07f0*/  PRMT R7, RZ, 0x7610, R7 ;  /* 0x00007610ff077816 */ /* 0x000fe40000000007 */
[----:B------:R-:W-:Y:S02]  /*0800*/  PRMT R11, RZ, 0x7610, R11 ;  /* 0x00007610ff0b7816 */ /* 0x000fe4000000000b */
[----:B------:R-:W-:Y:S02]  /*0810*/  PRMT R13, RZ, 0x7610, R13 ;  /* 0x00007610ff0d7816 */ /* 0x000fe4000000000d */
[----:B------:R-:W-:-:S02]  /*0820*/  PRMT R15, RZ, 0x7610, R15 ;  /* 0x00007610ff0f7816 */ /* 0x000fc4000000000f */
[----:B------:R-:W-:Y:S02]  /*0830*/  IADD3.X R5, PT, PT, RZ, R38, RZ, P4, !PT ;  /* 0x00000026ff057210 */ /* 0x000fe400027fe4ff */
[----:B0-----:R-:W-:-:S04]  /*0840*/  IADD3 R52, PT, PT, R71, -UR10, RZ ;  /* 0x8000000a47347c10 */ /* 0x001fc8000fffe0ff */
        /* <DEDUP_REMOVED lines=9> */
[----:B------:R-:W0:Y:S01]  /*08e0*/  S2UR UR6, SR_CgaCtaId ;  /* 0x00000000000679c3 */ /* 0x000e220000008800 */
[----:B------:R-:W-:Y:S01]  /*08f0*/  UMOV UR5, 0x400 ;  /* 0x0000040000057882 */ /* 0x000fe20000000000 */
[----:B------:R-:W-:Y:S01]  /*0900*/  IADD3 R8, P4, PT, R45, R32, RZ ;  /* 0x000000202d087210 */ /* 0x000fe20007f9e0ff */
[----:B------:R-:W1:Y:S01]  /*0910*/  S2R R54, SR_LANEID ;  /* 0x0000000000367919 */ /* 0x000e620000000000 */
[----:B------:R-:W-:-:S02]  /*0920*/  PRMT R17, RZ, 0x7610, R17 ;  /* 0x00007610ff117816 */ /* 0x000fc40000000011 */
[----:B------:R-:W-:Y:S02]  /*0930*/  PRMT R19, RZ, 0x7610, R19 ;  /* 0x00007610ff137816 */ /* 0x000fe40000000013 */
[----:B------:R-:W-:Y:S02]  /*0940*/  PRMT R21, RZ, 0x7610, R21 ;  /* 0x00007610ff157816 */ /* 0x000fe40000000015 */
[----:B------:R-:W-:Y:S02]  /*0950*/  PRMT R23, RZ, 0x7610, R23 ;  /* 0x00007610ff177816 */ /* 0x000fe40000000017 */
[----:B------:R-:W-:Y:S01]  /*0960*/  IADD3.X R9, PT, PT, RZ, R39, RZ, P4, !PT ;  /* 0x00000027ff097210 */ /* 0x000fe200027fe4ff */
[----:B0-----:R-:W-:-:S06]  /*0970*/  ULEA UR6, UR6, UR5, 0x18 ;  /* 0x0000000506067291 */ /* 0x001fcc000f8ec0ff */
[C---:B-1----:R-:W-:Y:S01]  /*0980*/  LEA R56, R54.reuse, UR6, 0x1 ;  /* 0x0000000636387c11 */ /* 0x042fe2000f8e08ff */
[----:B------:R-:W-:-:S04]  /*0990*/  IMAD.SHL.U32 R6, R54, 0x8, RZ ;  /* 0x0000000836067824 */ /* 0x000fc800078e00ff */
[----:B--2---:R-:W-:Y:S04]  /*09a0*/  STS.U16 [R56], R7 ;  /* 0x0000000738007388 */ /* 0x004fe80000000400 */
[----:B---3--:R-:W-:Y:S04]  /*09b0*/  STS.U16 [R56+0x40], R11 ;  /* 0x0000400b38007388 */ /* 0x008fe80000000400 */
[----:B----4-:R-:W-:Y:S04]  /*09c0*/  STS.U16 [R56+0x80], R13 ;  /* 0x0000800d38007388 */ /* 0x010fe80000000400 */
        /* <DEDUP_REMOVED lines=64> */
.L_x_2365:
[----:B------:R-:W-:Y:S05]  /*0dd0*/  BSYNC.RECONVERGENT B0 ;  /* 0x0000000000007941 */ /* 0x000fea0003800200 */
.L_x_2364:
        /* <DEDUP_REMOVED lines=32> */
.L_x_2367:
[----:B------:R-:W-:Y:S05]  /*0fe0*/  BSYNC.RECONVERGENT B0 ;  /* 0x0000000000007941 */ /* 0x000fea0003800200 */
.L_x_2366:
        /* <DEDUP_REMOVED lines=32> */
.L_x_2369:
[----:B------:R-:W-:Y:S05]  /*11f0*/  BSYNC.RECONVERGENT B0 ;  /* 0x0000000000007941 */ /* 0x000fea0003800200 */
.L_x_2368:
        /* <DEDUP_REMOVED lines=32> */
.L_x_2371:
[----:B------:R-:W-:Y:S05]  /*1400*/  BSYNC.RECONVERGENT B0 ;  /* 0x0000000000007941 */ /* 0x000fea0003800200 */
.L_x_2370:
[----:B------:R-:W0:Y:S01]  /*1410*/  LDCU UR5, c[0x0][0x38c] ;  /* 0x00007180ff0577ac */ /* 0x000e220008000800 */
[C---:B------:R-:W-:Y:S02]  /*1420*/  PRMT R7, R4.reuse, 0x7632, R7 ;  /* 0x0000763204077816 */ /* 0x040fe40000000007 */
[----:B------:R-:W-:Y:S02]  /*1430*/  SHF.L.U32 R9, R4, 0x10, RZ ;  /* 0x0000001004097819 */ /* 0x000fe400000006ff */
[C---:B------:R-:W-:Y:S02]  /*1440*/  PRMT R4, R5.reuse, 0x7632, R4 ;  /* 0x0000763205047816 */ /* 0x040fe40000000004 */
[----:B------:R-:W-:Y:S01]  /*1450*/  SHF.L.U32 R5, R5, 0x10, RZ ;  /* 0x0000001005057819 */ /* 0x000fe200000006ff */
[-C--:B------:R-:W-:Y:S01]  /*1460*/  FMUL.FTZ R67, R9, R0.reuse ;  /* 0x0000000009437220 */ /* 0x080fe20000410000 */
[----:B------:R-:W-:Y:S02]  /*1470*/  SHF.L.U32 R7, R7, 0x10, RZ ;  /* 0x0000001007077819 */ /* 0x000fe400000006ff */
[----:B------:R-:W-:Y:S01]  /*1480*/  SHF.L.U32 R63, R4, 0x10, RZ ;  /* 0x00000010043f7819 */ /* 0x000fe200000006ff */
[-C--:B------:R-:W-:Y:S01]  /*1490*/  FMUL.FTZ R68, R5, R0.reuse ;  /* 0x0000000005447220 */ /* 0x080fe20000410000 */
[----:B------:R-:W-:Y:S01]  /*14a0*/  IADD3 R69, PT, PT, R6, UR6, RZ ;  /* 0x0000000606457c10 */ /* 0x000fe2000fffe0ff */
[----:B------:R-:W-:-:S02]  /*14b0*/  FMUL.FTZ R66, R7, R0 ;  /* 0x0000000007427220 */ /* 0x000fc40000410000 */
[----:B------:R-:W-:Y:S01]  /*14c0*/  FMUL.FTZ R65, R63, R0 ;  /* 0x000000003f417220 */ /* 0x000fe20000410000 */
[----:B0-----:R-:W-:Y:S01]  /*14d0*/  UISETP.GE.AND UP0, UPT, UR5, 0x1, UPT ;  /* 0x000000010500788c */ /* 0x001fe2000bf06270 */
[----:B------:R-:W-:Y:S08]  /*14e0*/  BAR.SYNC.DEFER_BLOCKING 0x0 ;  /* 0x0000000000007b1d */ /* 0x000ff00000010000 */
[----:B------:R-:W-:Y:S05]  /*14f0*/  BRA.U !UP0, `(.L_x_2372) ;  /* 0x0000001908807547 */ /* 0x000fea000b800000 */
[----:B------:R-:W0:Y:S01]  /*1500*/  LDC.64 R16, c[0x0][0x3a8] ;  /* 0x0000ea00ff107b82 */ /* 0x000e220000000a00 */
[----:B------:R-:W-:Y:S01]  /*1510*/  USHF.L.U32 UR5, UR4, 0x8, URZ ;  /* 0x0000000804057899 */ /* 0x000fe200080006ff */
[----:B------:R-:W-:Y:S01]  /*1520*/  FMUL.FTZ R61, R5, R60 ;  /* 0x0000003c053d7220 */ /* 0x000fe20000410000 */
[----:B------:R-:W-:Y:S01]  /*1530*/  FMUL.FTZ R59, R7, R62 ;  /* 0x0000003e073b7220 */ /* 0x000fe20000410000 */
[----:B------:R-:W-:Y:S01]  /*1540*/  ISETP.NE.AND P0, PT, RZ, UR4, PT ;  /* 0x00000004ff007c0c */ /* 0x000fe2000bf05270 */
[C---:B------:R-:W-:Y:S01]  /*1550*/  VIADD R5, R6.reuse, 0x1 ;  /* 0x0000000106057836 */ /* 0x040fe20000000000 */
[C---:B------:R-:W-:Y:S01]  /*1560*/  IADD3 R7, PT, PT, R6.reuse, 0x2, RZ ;  /* 0x0000000206077810 */ /* 0x040fe20007ffe0ff */
[C---:B------:R-:W-:Y:S01]  /*1570*/  VIADD R73, R6.reuse, 0x7 ;  /* 0x0000000706497836 */ /* 0x040fe20000000000 */
[----:B------:R-:W1:Y:S01]  /*1580*/  LDC.64 R18, c[0x0][0x440] ;  /* 0x00011000ff127b82 */ /* 0x000e620000000a00 */
[C---:B------:R-:W-:Y:S01]  /*1590*/  IADD3 R11, PT, PT, R6.reuse, 0x3, RZ ;  /* 0x00000003060b7810 */ /* 0x040fe20007ffe0ff */
[----:B------:R-:W-:Y:S01]  /*15a0*/  FMUL.FTZ R63, R63, R64 ;  /* 0x000000403f3f7220 */ /* 0x000fe20000410000 */
[C---:B------:R-:W-:Y:S01]  /*15b0*/  IADD3 R13, PT, PT, R6.reuse, 0x4, RZ ;  /* 0x00000004060d7810 */ /* 0x040fe20007ffe0ff */
[----:B------:R-:W-:Y:S01]  /*15c0*/  FMUL.FTZ R70, R9, R58 ;  /* 0x0000003a09467220 */ /* 0x000fe20000410000 */
[C---:B------:R-:W-:Y:S01]  /*15d0*/  IADD3 R15, PT, PT, R6.reuse, 0x5, RZ ;  /* 0x00000005060f7810 */ /* 0x040fe20007ffe0ff */
[----:B------:R-:W2:Y:S01]  /*15e0*/  LDCU UR13, c[0x0][0x38c] ;  /* 0x00007180ff0d77ac */ /* 0x000ea20008000800 */
[----:B------:R-:W-:Y:S01]  /*15f0*/  IADD3 R25, PT, PT, R6, 0x6, RZ ;  /* 0x0000000606197810 */ /* 0x000fe20007ffe0ff */
[----:B------:R-:W3:Y:S01]  /*1600*/  LDC.64 R20, c[0x0][0x3c0] ;  /* 0x0000f000ff147b82 */ /* 0x000ee20000000a00 */
[----:B------:R-:W-:Y:S01]  /*1610*/  LEA R71, R71, -UR5, 0x1 ;  /* 0x8000000547477c11 */ /* 0x000fe2000f8e08ff */
[----:B------:R-:W4:Y:S01]  /*1620*/  LDCU.64 UR14, c[0x0][0x480] ;  /* 0x00009000ff0e77ac */ /* 0x000f220008000a00 */
[----:B------:R-:W-:-:S02]  /*1630*/  ISETP.EQ.AND P1, PT, R28, RZ, P0 ;  /* 0x000000ff1c00720c */ /* 0x000fc40000722270 */
[-C--:B------:R-:W-:Y:S01]  /*1640*/  LEA.HI.SX32 R5, R5, R6.reuse, 0x1b ;  /* 0x0000000605057211 */ /* 0x080fe200078fdaff */
[----:B------:R-:W-:Y:S01]  /*1650*/  UMOV UR5, URZ ;  /* 0x000000ff00057c82 */ /* 0x000fe20008000000 */
[-C--:B------:R-:W-:Y:S01]  /*1660*/  LEA.HI.SX32 R7, R7, R6.reuse, 0x1b ;  /* 0x0000000607077211 */ /* 0x080fe200078fdaff */
[----:B------:R-:W0:Y:S01]  /*1670*/  LDC.64 R22, c[0x0][0x3e0] ;  /* 0x0000f800ff167b82 */ /* 0x000e220000000a00 */
[-C--:B------:R-:W-:Y:S02]  /*1680*/  LEA.HI.SX32 R11, R11, R6.reuse, 0x1b ;  /* 0x000000060b0b7211 */ /* 0x080fe400078fdaff */
[-C--:B------:R-:W-:Y:S02]  /*1690*/  LEA.HI.SX32 R13, R13, R6.reuse, 0x1b ;  /* 0x000000060d0d7211 */ /* 0x080fe400078fdaff */
[-C--:B------:R-:W-:Y:S02]  /*16a0*/  LEA.HI.SX32 R15, R15, R6.reuse, 0x1b ;  /* 0x000000060f0f7211 */ /* 0x080fe400078fdaff */
[----:B------:R-:W-:-:S02]  /*16b0*/  LEA.HI.SX32 R25, R25, R6, 0x1b ;  /* 0x0000000619197211 */ /* 0x000fc400078fdaff */
[-C--:B------:R-:W-:Y:S02]  /*16c0*/  LEA.HI.SX32 R79, R73, R6.reuse, 0x1b ;  /* 0x00000006494f7211 */ /* 0x080fe400078fdaff */
[----:B------:R-:W-:Y:S02]  /*16d0*/  LEA.HI.SX32 R72, R6, R6, 0x1b ;  /* 0x0000000606487211 */ /* 0x000fe400078fdaff */
[----:B------:R-:W-:Y:S02]  /*16e0*/  ISETP.GE.AND P0, PT, R40, R71, PT ;  /* 0x000000472800720c */ /* 0x000fe40003f06270 */
[----:B------:R-:W-:Y:S02]  /*16f0*/  LEA R72, R72, UR6, 0x1 ;  /* 0x0000000648487c11 */ /* 0x000fe4000f8e08ff */
[----:B------:R-:W-:Y:S02]  /*1700*/  P2R R94, PR, RZ, 0x2 ;  /* 0x00000002ff5e7803 */ /* 0x000fe40000000000 */
[----:B------:R-:W-:-:S02]  /*1710*/  LEA R73, R5, UR6, 0x1 ;  /* 0x0000000605497c11 */ /* 0x000fc4000f8e08ff */
[----:B------:R-:W-:Y:S02]  /*1720*/  LEA R74, R7, UR6, 0x1 ;  /* 0x00000006074a7c11 */ /* 0x000fe4000f8e08ff */
[----:B------:R-:W-:Y:S02]  /*1730*/  P2R R96, PR, RZ, 0x1 ;  /* 0x00000001ff607803 */ /* 0x000fe40000000000 */
[----:B------:R-:W-:Y:S02]  /*1740*/  LEA R75, R11, UR6, 0x1 ;  /* 0x000000060b4b7c11 */ /* 0x000fe4000f8e08ff */
[----:B------:R-:W-:Y:S02]  /*1750*/  LEA R76, R13, UR6, 0x1 ;  /* 0x000000060d4c7c11 */ /* 0x000fe4000f8e08ff */
[----:B------:R-:W-:Y:S02]  /*1760*/  LEA R77, R15, UR6, 0x1 ;  /* 0x000000060f4d7c11 */ /* 0x000fe4000f8e08ff */
[----:B------:R-:W-:-:S02]  /*1770*/  LEA R78, R25, UR6, 0x1 ;  /* 0x00000006194e7c11 */ /* 0x000fc4000f8e08ff */
[----:B-12-4-:R-:W-:-:S07]  /*1780*/  LEA R79, R79, UR6, 0x1 ;  /* 0x000000064f4f7c11 */ /* 0x016fce000f8e08ff */
.L_x_2375:
[----:B------:R-:W-:Y:S01]  /*1790*/  HFMA2 R7, -RZ, RZ, 0, 0 ;  /* 0x00000000ff077431 */ /* 0x000fe200000001ff */
[----:B------:R-:W-:Y:S02]  /*17a0*/  MOV R6, R40 ;  /* 0x0000002800067202 */ /* 0x000fe40000000f00 */
[----:B------:R-:W-:Y:S02]  /*17b0*/  MOV R8, R2 ;  /* 0x0000000200087202 */ /* 0x000fe40000000f00 */
[----:B------:R-:W-:Y:S02]  /*17c0*/  MOV R9, R31 ;  /* 0x0000001f00097202 */ /* 0x000fe40000000f00 */
[-C--:B------:R-:W-:Y:S02]  /*17d0*/  ISETP.GE.AND P6, PT, R41, R71.reuse, PT ;  /* 0x000000472900720c */ /* 0x080fe40003fc6270 */
[-C--:B------:R-:W-:Y:S01]  /*17e0*/  ISETP.GE.AND P5, PT, R44, R71.reuse, PT ;  /* 0x000000472c00720c */ /* 0x080fe20003fa6270 */
[----:B---3--:R-:W-:Y:S01]  /*17f0*/  IMAD.WIDE.U32 R4, R20, UR5, R6 ;  /* 0x0000000514047c25 */ /* 0x008fe2000f8e0006 */
[----:B------:R-:W-:-:S02]  /*1800*/  ISETP.GE.AND P4, PT, R46, R71, PT ;  /* 0x000000472e00720c */ /* 0x000fc40003f86270 */
[----:B------:R-:W-:Y:S01]  /*1810*/  ISETP.GE.AND P3, PT, R47, R71, PT ;  /* 0x000000472f00720c */ /* 0x000fe20003f66270 */
[----:B0-----:R-:W-:Y:S01]  /*1820*/  IMAD.WIDE.U32 R10, R16, UR5, R8 ;  /* 0x00000005100a7c25 */ /* 0x001fe2000f8e0008 */
[----:B------:R-:W-:Y:S02]  /*1830*/  LEA R12, P1, R4, R51, 0x1 ;  /* 0x00000033040c7211 */ /* 0x000fe400078208ff */
[----:B------:R-:W-:Y:S01]  /*1840*/  PRMT R25, RZ, 0x7610, R25 ;  /* 0x00007610ff197816 */ /* 0x000fe20000000019 */
[----:B------:R-:W-:Y:S01]  /*1850*/  IMAD R9, R21, UR5, R5 ;  /* 0x0000000515097c24 */ /* 0x000fe2000f8e0205 */
[----:B------:R-:W-:Y:S01]  /*1860*/  LEA R14, P0, R10, R18, 0x3 ;  /* 0x000000120a0e7211 */ /* 0x000fe200078018ff */
[----:B------:R-:W-:Y:S01]  /*1870*/  IMAD.WIDE.U32 R6, R22, UR5, R6 ;  /* 0x0000000516067c25 */ /* 0x000fe2000f8e0006 */
[----:B------:R-:W-:Y:S02]  /*1880*/  PRMT R81, RZ, 0x7610, R81 ;  /* 0x00007610ff517816 */ /* 0x000fe40000000051 */
[----:B------:R-:W-:Y:S01]  /*1890*/  LEA.HI.X R13, R4, R55, R9, 0x1, P1 ;  /* 0x00000037040d7211 */ /* 0x000fe200008f0c09 */
[----:B------:R-:W-:Y:S01]  /*18a0*/  IMAD R5, R23, UR5, R7 ;  /* 0x0000000517057c24 */ /* 0x000fe2000f8e0207 */
[----:B------:R-:W-:Y:S01]  /*18b0*/  ISETP.NE.AND P1, PT, R96, RZ, PT ;  /* 0x000000ff6000720c */ /* 0x000fe20003f25270 */
[--C-:B------:R-:W-:Y:S01]  /*18c0*/  IMAD R7, R17, UR5, R11.reuse ;  /* 0x0000000511077c24 */ /* 0x100fe2000f8e020b */
[----:B------:R-:W-:Y:S01]  /*18d0*/  LEA R8, P2, R6, R53, 0x1 ;  /* 0x0000003506087211 */ /* 0x000fe200078408ff */
[----:B------:R-:W2:Y:S01]  /*18e0*/  @!P4 LDG.E.U16 R25, desc[UR18][R12.64+0xc0] ;  /* 0x0000c0120c19c981 */ /* 0x000ea2000c1e1500 */
[----:B------:R-:W-:-:S02]  /*18f0*/  PRMT R11, RZ, 0x7610, R11 ;  /* 0x00007610ff0b7816 */ /* 0x000fc4000000000b */
[--C-:B------:R-:W-:Y:S01]  /*1900*/  LEA.HI.X R9, R6, R57, R5.reuse, 0x1, P2 ;  /* 0x0000003906097211 */ /* 0x100fe200010f0c05 */
[----:B------:R-:W3:Y:S01]  /*1910*/  @!P3 LDG.E.U16 R81, desc[UR18][R12.64+0x100] ;  /* 0x000100120c51b981 */ /* 0x000ee2000c1e1500 */
[----:B------:R-:W-:Y:S02]  /*1920*/  PRMT R5, RZ, 0x7610, R5 ;  /* 0x00007610ff057816 */ /* 0x000fe40000000005 */
[----:B------:R-:W-:Y:S01]  /*1930*/  LEA.HI.X R15, R10, R19, R7, 0x3, P0 ;  /* 0x000000130a0f7211 */ /* 0x000fe200000f1c07 */
[----:B------:R-:W4:Y:S01]  /*1940*/  @!P5 LDG.E.U16 R11, desc[UR18][R12.64+0x80] ;  /* 0x000080120c0bd981 */ /* 0x000f22000c1e1500 */
[-C--:B------:R-:W-:Y:S02]  /*1950*/  ISETP.GE.AND P2, PT, R48, R71.reuse, PT ;  /* 0x000000473000720c */ /* 0x080fe40003f46270 */
[-C--:B------:R-:W-:Y:S01]  /*1960*/  ISETP.GE.AND P0, PT, R50, R71.reuse, PT ;  /* 0x000000473200720c */ /* 0x080fe20003f06270 */
[----:B------:R-:W5:Y:S01]  /*1970*/  @!P1 LDG.E.U16 R5, desc[UR18][R12.64] ;  /* 0x000000120c059981 */ /* 0x000f62000c1e1500 */
[----:B------:R-:W-:-:S02]  /*1980*/  ISETP.GE.AND P1, PT, R49, R71, PT ;  /* 0x000000473100720c */ /* 0x000fc40003f26270 */
[----:B------:R-:W-:Y:S01]  /*1990*/  PRMT R7, RZ, 0x7610, R7 ;  /* 0x00007610ff077816 */ /* 0x000fe20000000007 */
[----:B------:R-:W4:Y:S01]  /*19a0*/  LDG.E.64 R14, desc[UR18][R14.64] ;  /* 0x000000120e0e7981 */ /* 0x000f22000c1e1b00 */
[----:B------:R-:W-:Y:S02]  /*19b0*/  PRMT R83, RZ, 0x7610, R83 ;  /* 0x00007610ff537816 */ /* 0x000fe40000000053 */
[----:B------:R-:W-:Y:S02]  /*19c0*/  PRMT R85, RZ, 0x7610, R85 ;  /* 0x00007610ff557816 */ /* 0x000fe40000000055 */
[----:B------:R-:W-:Y:S01]  /*19d0*/  PRMT R87, RZ, 0x7610, R87 ;  /* 0x00007610ff577816 */ /* 0x000fe20000000057 */
[----:B------:R-:W4:Y:S04]  /*19e0*/  @!P6 LDG.E.U16 R7, desc[UR18][R12.64+0x40] ;  /* 0x000040120c07e981 */ /* 0x000f28000c1e1500 */
[----:B------:R-:W4:Y:S04]  /*19f0*/  @!P2 LDG.E.U16 R83, desc[UR18][R12.64+0x140] ;  /* 0x000140120c53a981 */ /* 0x000f28000c1e1500 */
[----:B------:R-:W4:Y:S04]  /*1a00*/  @!P1 LDG.E.U16 R85, desc[UR18][R12.64+0x180] ;  /* 0x000180120c559981 */ /* 0x000f28000c1e1500 */
[----:B------:R0:W4:Y:S01]  /*1a10*/  @!P0 LDG.E.U16 R87, desc[UR18][R12.64+0x1c0] ;  /* 0x0001c0120c578981 */ /* 0x000122000c1e1500 */
[----:B------:R-:W-:-:S02]  /*1a20*/  P2R R4, PR, RZ, 0x40 ;  /* 0x00000040ff047803 */ /* 0x000fc40000000000 */
[----:B------:R-:W-:Y:S02]  /*1a30*/  ISETP.GE.AND P6, PT, R40, R71, PT ;  /* 0x000000472800720c */ /* 0x000fe40003fc6270 */
[----:B------:R-:W-:Y:S02]  /*1a40*/  PRMT R97, RZ, 0x7610, R97 ;  /* 0x00007610ff617816 */ /* 0x000fe40000000061 */
[----:B0-----:R-:W-:Y:S02]  /*1a50*/  PRMT R13, RZ, 0x7610, R13 ;  /* 0x00007610ff0d7816 */ /* 0x001fe4000000000d */
[----:B------:R-:W-:Y:S02]  /*1a60*/  PRMT R95, RZ, 0x7610, R95 ;  /* 0x00007610ff5f7816 */ /* 0x000fe4000000005f */
[----:B------:R-:W-:Y:S01]  /*1a70*/  PRMT R99, RZ, 0x7610, R99 ;  /* 0x00007610ff637816 */ /* 0x000fe20000000063 */
[----:B--2---:R-:W-:Y:S04]  /*1a80*/  STS.U16 [R56+0xc6], R25 ;  /* 0x0000c61938007388 */ /* 0x004fe80000000400 */
[----:B---3--:R-:W-:Y:S04]  /*1a90*/  STS.U16 [R56+0x108], R81 ;  /* 0x0001085138007388 */ /* 0x008fe80000000400 */
[----:B-----5:R0:W-:Y:S04]  /*1aa0*/  STS.U16 [R56], R5 ;  /* 0x0000000538007388 */ /* 0x0201e80000000400 */
[----:B----4-:R1:W-:Y:S01]  /*1ab0*/  STS.U16 [R56+0x84], R11 ;  /* 0x0000840b38007388 */ /* 0x0103e20000000400 */
[----:B0-----:R-:W-:-:S03]  /*1ac0*/  PRMT R5, RZ, 0x7610, R5 ;  /* 0x00007610ff057816 */ /* 0x001fc60000000005 */
[----:B------:R0:W-:Y:S04]  /*1ad0*/  STS.U16 [R56+0x42], R7 ;  /* 0x0000420738007388 */ /* 0x0001e80000000400 */
[----:B------:R2:W-:Y:S04]  /*1ae0*/  STS.U16 [R56+0x14a], R83 ;  /* 0x00014a5338007388 */ /* 0x0005e80000000400 */
[----:B------:R3:W-:Y:S04]  /*1af0*/  STS.U16 [R56+0x18c], R85 ;  /* 0x00018c5538007388 */ /* 0x0007e80000000400 */
[----:B------:R4:W-:Y:S01]  /*1b00*/  STS.U16 [R56+0x1ce], R87 ;  /* 0x0001ce5738007388 */ /* 0x0009e20000000400 */
[----:B------:R-:W-:-:S03]  /*1b10*/  NOP ;  /* 0x0000000000007918 */ /* 0x000fc60000000000 */
[----:B------:R-:W5:Y:S01]  /*1b20*/  @!P1 LDG.E.U16 R5, desc[UR18][R8.64+0x180] ;  /* 0x0001801208059981 */ /* 0x000f62000c1e1500 */
[----:B-1----:R-:W-:-:S03]  /*1b30*/  PRMT R11, RZ, 0x7610, R11 ;  /* 0x00007610ff0b7816 */ /* 0x002fc6000000000b */
[----:B------:R-:W5:Y:S01]  /*1b40*/  @!P6 LDG.E.U16 R97, desc[UR18][R8.64] ;  /* 0x000000120861e981 */ /* 0x000f62000c1e1500 */
[----:B------:R-:W-:-:S03]  /*1b50*/  ISETP.NE.AND P6, PT, R4, RZ, PT ;  /* 0x000000ff0400720c */ /* 0x000fc60003fc5270 */
[----:B------:R-:W5:Y:S01]  /*1b60*/  @!P2 LDG.E.U16 R13, desc[UR18][R8.64+0x140] ;  /* 0x00014012080da981 */ /* 0x000f62000c1e1500 */
[----:B------:R-:W-:Y:S02]  /*1b70*/  PRMT R25, RZ, 0x7610, R25 ;  /* 0x00007610ff197816 */ /* 0x000fe40000000019 */
[----:B0-----:R-:W-:Y:S01]  /*1b80*/  PRMT R7, RZ, 0x7610, R7 ;  /* 0x00007610ff077816 */ /* 0x001fe20000000007 */
[----:B------:R-:W5:Y:S04]  /*1b90*/  @!P0 LDG.E.U16 R11, desc[UR18][R8.64+0x1c0] ;  /* 0x0001c012080b8981 */ /* 0x000f68000c1e1500 */
[----:B------:R-:W5:Y:S04]  /*1ba0*/  @!P5 LDG.E.U16 R25, desc[UR18][R8.64+0x80] ;  /* 0x000080120819d981 */ /* 0x000f68000c1e1500 */
[----:B------:R-:W5:Y:S04]  /*1bb0*/  @!P6 LDG.E.U16 R95, desc[UR18][R8.64+0x40] ;  /* 0x00004012085fe981 */ /* 0x000f68000c1e1500 */
[----:B------:R-:W5:Y:S04]  /*1bc0*/  @!P4 LDG.E.U16 R7, desc[UR18][R8.64+0xc0] ;  /* 0x0000c0120807c981 */ /* 0x000f68000c1e1500 */
[----:B------:R0:W5:Y:S01]  /*1bd0*/  @!P3 LDG.E.U16 R99, desc[UR18][R8.64+0x100] ;  /* 0x000100120863b981 */ /* 0x000162000c1e1500 */
[----:B--2---:R-:W-:-:S03]  /*1be0*/  FMUL.FTZ R83, R14, 1.4426950216293334961 ;  /* 0x3fb8aa3b0e537820 */ /* 0x004fc60000410000 */
[----:B------:R-:W1:Y:S01]  /*1bf0*/  LDS.U16 R14, [R72] ;  /* 0x00000000480e7984 */ /* 0x000e620000000400 */
[----:B------:R-:W-:-:S03]  /*1c00*/  FMUL.FTZ R4, R15, R58 ;  /* 0x0000003a0f047220 */ /* 0x000fc60000410000 */
[----:B------:R-:W2:Y:S01]  /*1c10*/  LDS.U16 R24, [R73+0x2] ;  /* 0x0000020049187984 */ /* 0x000ea20000000400 */
[----:B------:R-:W-:Y:S01]  /*1c20*/  FMUL.RZ R10, R4, 0.15915493667125701904 ;  /* 0x3e22f983040a7820 */ /* 0x000fe2000040c000 */
[----:B------:R-:W-:Y:S02]  /*1c30*/  FMUL.FTZ R4, R83, R58 ;  /* 0x0000003a53047220 */ /* 0x000fe40000410000 */
[----:B------:R-:W2:Y:S01]  /*1c40*/  LDS.U16 R81, [R75+0x6] ;  /* 0x000006004b517984 */ /* 0x000ea20000000400 */
[----:B------:R-:W-:-:S03]  /*1c50*/  FMUL.FTZ R6, R15, R62 ;  /* 0x0000003e0f067220 */ /* 0x000fc60000410000 */
[----:B------:R-:W2:Y:S01]  /*1c60*/  LDS.U16 R80, [R74+0x4] ;  /* 0x000004004a507984 */ /* 0x000ea20000000400 */
[----:B------:R4:W-:Y:S01]  /*1c70*/  MUFU.EX2 R98, R4 ;  /* 0x0000000400627308 */ /* 0x0009e20000000800 */
[----:B------:R-:W-:Y:S01]  /*1c80*/  FMUL.RZ R12, R6, 0.15915493667125701904 ;  /* 0x3e22f983060c7820 */ /* 0x000fe2000040c000 */
[----:B------:R-:W-:Y:S01]  /*1c90*/  FMUL.FTZ R6, R83, R62 ;  /* 0x0000003e53067220 */ /* 0x000fe20000410000 */
[----:B0-----:R-:W-:Y:S05]  /*1ca0*/  LDS.U16 R9, [R76+0x8] ;  /* 0x000008004c097984 */ /* 0x001fea0000000400 */
[----:B---3--:R-:W-:Y:S01]  /*1cb0*/  MUFU.SIN R85, R10 ;  /* 0x0000000a00557308 */ /* 0x008fe20000000400 */
[----:B----4-:R-:W-:-:S04]  /*1cc0*/  FMUL.FTZ R4, R15, R60 ;  /* 0x0000003c0f047220 */ /* 0x010fc80000410000 */
[----:B------:R-:W-:-:S03]  /*1cd0*/  FMUL.RZ R82, R4, 0.15915493667125701904 ;  /* 0x3e22f98304527820 */ /* 0x000fc6000040c000 */
[----:B------:R0:W3:Y:S02]  /*1ce0*/  MUFU.COS R87, R10 ;  /* 0x0000000a00577308 */ /* 0x0000e40000000000 */
[----:B0-----:R-:W-:-:S06]  /*1cf0*/  FMUL.FTZ R10, R83, R60 ;  /* 0x0000003c530a7220 */ /* 0x001fcc0000410000 */
[----:B------:R-:W-:Y:S08]  /*1d00*/  MUFU.SIN R89, R12 ;  /* 0x0000000c00597308 */ /* 0x000ff00000000400 */
[----:B------:R0:W-:Y:S08]  /*1d10*/  MUFU.COS R91, R12 ;  /* 0x0000000c005b7308 */ /* 0x0001f00000000000 */
[----:B------:R-:W-:Y:S01]  /*1d20*/  MUFU.EX2 R10, R10 ;  /* 0x0000000a000a7308 */ /* 0x000fe20000000800 */
[----:B0-----:R-:W0:Y:S07]  /*1d30*/  LDS.U16 R12, [R77+0xa] ;  /* 0x00000a004d0c7984 */ /* 0x001e2e0000000400 */
[----:B------:R-:W4:Y:S08]  /*1d40*/  MUFU.SIN R93, R82 ;  /* 0x00000052005d7308 */ /* 0x000f300000000400 */
[----:B------:R4:W2:Y:S01]  /*1d50*/  MUFU.COS R101, R82 ;  /* 0x0000005200657308 */ /* 0x0008a20000000000 */
[----:B------:R-:W-:-:S07]  /*1d60*/  FMUL.FTZ R15, R15, R64 ;  /* 0x000000400f0f7220 */ /* 0x000fce0000410000 */
[----:B------:R-:W0:Y:S01]  /*1d70*/  MUFU.EX2 R8, R6 ;  /* 0x0000000600087308 */ /* 0x000e220000000800 */
[----:B------:R-:W-:Y:S01]  /*1d80*/  FMUL.FTZ R83, R83, R64 ;  /* 0x0000004053537220 */ /* 0x000fe20000410000 */
[----:B------:R-:W-:Y:S01]  /*1d90*/  FMUL.RZ R84, R15, 0.15915493667125701904 ;  /* 0x3e22f9830f547820 */ /* 0x000fe2000040c000 */
[C---:B---3--:R-:W-:Y:S01]  /*1da0*/  FMUL.FTZ R4, R98.reuse, R87 ;  /* 0x0000005762047220 */ /* 0x048fe20000410000 */
[----:B------:R-:W-:Y:S01]  /*1db0*/  FMUL.FTZ R98, R98, R85 ;  /* 0x0000005562627220 */ /* 0x000fe20000410000 */
[----:B----4-:R-:W-:Y:S01]  /*1dc0*/  FMUL.FTZ R82, R10, R93 ;  /* 0x0000005d0a527220 */ /* 0x010fe20000410000 */
[----:B-1----:R-:W-:Y:S02]  /*1dd0*/  SHF.L.U32 R15, R14, 0x10, RZ ;  /* 0x000000100e0f7819 */ /* 0x002fe400000006ff */
[----:B------:R1:W-:Y:S01]  /*1de0*/  MUFU.EX2 R6, R83 ;  /* 0x0000005300067308 */ /* 0x0003e20000000800 */
[----:B--2---:R-:W-:Y:S02]  /*1df0*/  FMUL.FTZ R101, R10, R101 ;  /* 0x000000650a657220 */ /* 0x004fe40000410000 */
[----:B------:R-:W2:Y:S05]  /*1e00*/  LDS.U16 R10, [R79+0xe] ;  /* 0x00000e004f0a7984 */ /* 0x000eaa0000000400 */
[----:B------:R-:W3:Y:S01]  /*1e10*/  MUFU.COS R85, R84 ;  /* 0x0000005400557308 */ /* 0x000ee20000000000 */
[C---:B0-----:R-:W-:Y:S01]  /*1e20*/  FMUL.FTZ R87, R8.reuse, R91 ;  /* 0x0000005b08577220 */ /* 0x041fe20000410000 */
[----:B------:R-:W-:Y:S01]  /*1e30*/  FMUL.FTZ R86, R8, R89 ;  /* 0x0000005908567220 */ /* 0x000fe20000410000 */
[----:B-1----:R-:W-:Y:S01]  /*1e40*/  IMAD.U32 R83, R24, 0x10000, RZ ;  /* 0x0001000018537824 */ /* 0x002fe200078e00ff */
[----:B------:R-:W0:Y:S01]  /*1e50*/  LDS.U16 R8, [R78+0xc] ;  /* 0x00000c004e087984 */ /* 0x000e220000000400 */
[C---:B------:R-:W-:Y:S01]  /*1e60*/  FMUL.FTZ R15, R70.reuse, R15 ;  /* 0x0000000f460f7220 */ /* 0x040fe20000410000 */
[-C--:B------:R-:W-:Y:S01]  /*1e70*/  ISETP.GE.U32.AND P0, PT, R29, R52.reuse, PT ;  /* 0x000000341d00720c */ /* 0x080fe20003f06070 */
[----:B------:R-:W-:Y:S01]  /*1e80*/  FMUL.FTZ R83, R70, R83 ;  /* 0x0000005346537220 */ /* 0x000fe20000410000 */
[----:B------:R-:W-:Y:S01]  /*1e90*/  ISETP.GE.U32.AND P1, PT, R34, R52, PT ;  /* 0x000000342200720c */ /* 0x000fe20003f26070 */
[----:B------:R-:W1:Y:S01]  /*1ea0*/  MUFU.SIN R91, R84 ;  /* 0x00000054005b7308 */ /* 0x000e620000000400 */
[----:B------:R-:W-:-:S02]  /*1eb0*/  SHF.L.U32 R14, R81, 0x10, RZ ;  /* 0x00000010510e7819 */ /* 0x000fc400000006ff */
[----:B------:R-:W-:Y:S02]  /*1ec0*/  SHF.L.U32 R80, R80, 0x10, RZ ;  /* 0x0000001050507819 */ /* 0x000fe400000006ff */
[----:B------:R-:W-:Y:S02]  /*1ed0*/  FSEL R86, R86, RZ, !P1 ;  /* 0x000000ff56567208 */ /* 0x000fe40004800000 */
[----:B------:R-:W-:Y:S01]  /*1ee0*/  FSEL R88, R15, RZ, !P0 ;  /* 0x000000ff0f587208 */ /* 0x000fe20004000000 */
[----:B------:R-:W-:Y:S01]  /*1ef0*/  FMUL.FTZ R14, R59, R14 ;  /* 0x0000000e3b0e7220 */ /* 0x000fe20000410000 */
[----:B------:R-:W-:Y:S01]  /*1f00*/  FSEL R89, R83, RZ, !P0 ;  /* 0x000000ff53597208 */ /* 0x000fe20004000000 */
[----:B------:R-:W-:Y:S01]  /*1f10*/  FMUL.FTZ R80, R59, R80 ;  /* 0x000000503b507220 */ /* 0x000fe20000410000 */
[----:B------:R-:W-:Y:S01]  /*1f20*/  FSEL R87, R87, 1, !P1 ;  /* 0x3f80000057577808 */ /* 0x000fe20004800000 */
[-C--:B------:R-:W-:Y:S01]  /*1f30*/  FMUL.FTZ R24, R88, R86.reuse ;  /* 0x0000005658187220 */ /* 0x080fe20000410000 */
[----:B---3--:R-:W-:Y:S01]  /*1f40*/  FMUL.FTZ R15, R6, R85 ;  /* 0x00000055060f7220 */ /* 0x008fe20000410000 */
[----:B------:R-:W-:Y:S01]  /*1f50*/  FMUL.FTZ R81, R89, R86 ;  /* 0x0000005659517220 */ /* 0x000fe20000410000 */
[----:B------:R-:W-:Y:S01]  /*1f60*/  ISETP.GE.U32.AND P2, PT, R35, R52, PT ;  /* 0x000000342300720c */ /* 0x000fe20003f46070 */
[-C--:B------:R-:W-:Y:S01]  /*1f70*/  FFMA.FTZ R24, R89, R87.reuse, R24 ;  /* 0x0000005759187223 */ /* 0x080fe20000010018 */
[----:B------:R-:W-:Y:S01]  /*1f80*/  FSEL R85, R14, RZ, !P1 ;  /* 0x000000ff0e557208 */ /* 0x000fe20004800000 */
[----:B------:R-:W-:Y:S01]  /*1f90*/  FFMA.FTZ R81, R88, R87, -R81 ;  /* 0x0000005758517223 */ /* 0x000fe20000010851 */
[----:B------:R-:W-:-:S02]  /*1fa0*/  FSEL R90, R80, RZ, !P1 ;  /* 0x000000ff505a7208 */ /* 0x000fc40004800000 */
[----:B------:R-:W-:Y:S01]  /*1fb0*/  FSEL R82, R82, RZ, !P2 ;  /* 0x000000ff52527208 */ /* 0x000fe20005000000 */
[----:B------:R-:W-:Y:S01]  /*1fc0*/  FADD.FTZ R24, R85, R24 ;  /* 0x0000001855187221 */ /* 0x000fe20000010000 */
[----:B------:R-:W-:Y:S01]  /*1fd0*/  SHF.L.U32 R12, R12, 0x10, RZ ;  /* 0x000000100c0c7819 */ /* 0x000fe200000006ff */
[----:B------:R-:W-:Y:S01]  /*1fe0*/  FADD.FTZ R14, R90, R81 ;  /* 0x000000515a0e7221 */ /* 0x000fe20000010000 */
[----:B-1----:R-:W-:Y:S01]  /*1ff0*/  FMUL.FTZ R83, R6, R91 ;  /* 0x0000005b06537220 */ /* 0x002fe20000410000 */
[----:B------:R-:W-:Y:S01]  /*2000*/  FSEL R81, R101, 1, !P2 ;  /* 0x3f80000065517808 */ /* 0x000fe20005000000 */
[C---:B------:R-:W-:Y:S01]  /*2010*/  FMUL.FTZ R80, R82.reuse, R24 ;  /* 0x0000001852507220 */ /* 0x040fe20000410000 */
[----:B------:R-:W-:Y:S01]  /*2020*/  SHF.L.U32 R6, R9, 0x10, RZ ;  /* 0x0000001009067819 */ /* 0x000fe200000006ff */
[----:B------:R-:W-:Y:S01]  /*2030*/  FMUL.FTZ R12, R61, R12 ;  /* 0x0000000c3d0c7220 */ /* 0x000fe20000410000 */
[-C--:B------:R-:W-:Y:S01]  /*2040*/  FMUL.FTZ R91, R82, R14.reuse ;  /* 0x0000000e525b7220 */ /* 0x080fe20000410000 */
[----:B------:R-:W-:Y:S01]  /*2050*/  FFMA.FTZ R9, R81, R14, -R80 ;  /* 0x0000000e51097223 */ /* 0x000fe20000010850 */
[----:B------:R-:W-:Y:S01]  /*2060*/  ISETP.GE.U32.AND P1, PT, R36, R52, PT ;  /* 0x000000342400720c */ /* 0x000fe20003f26070 */
[----:B------:R-:W-:Y:S01]  /*2070*/  FMUL.FTZ R6, R61, R6 ;  /* 0x000000063d067220 */ /* 0x000fe20000410000 */
[----:B------:R-:W-:Y:S01]  /*2080*/  FSEL R80, R12, RZ, !P2 ;  /* 0x000000ff0c507208 */ /* 0x000fe20005000000 */
[----:B------:R-:W-:Y:S01]  /*2090*/  FFMA.FTZ R91, R81, R24, R91 ;  /* 0x00000018515b7223 */ /* 0x000fe2000001005b */
[----:B------:R-:W-:-:S02]  /*20a0*/  FSEL R83, R83, RZ, !P1 ;  /* 0x000000ff53537208 */ /* 0x000fc40004800000 */
[----:B------:R-:W-:Y:S01]  /*20b0*/  FSEL R84, R6, RZ, !P2 ;  /* 0x000000ff06547208 */ /* 0x000fe20005000000 */
[----:B------:R-:W-:Y:S01]  /*20c0*/  FADD.FTZ R6, R80, R91 ;  /* 0x0000005b50067221 */ /* 0x000fe20000010000 */
[----:B--2---:R-:W-:Y:S01]  /*20d0*/  IMAD.U32 R10, R10, 0x10000, RZ ;  /* 0x000100000a0a7824 */ /* 0x004fe200078e00ff */
[----:B------:R-:W-:Y:S02]  /*20e0*/  FSEL R100, R4, 1, !P0 ;  /* 0x3f80000004647808 */ /* 0x000fe40004000000 */
[----:B------:R-:W-:Y:S01]  /*20f0*/  FSEL R91, R15, 1, !P1 ;  /* 0x3f8000000f5b7808 */ /* 0x000fe20004800000 */
[----:B------:R-:W-:Y:S01]  /*2100*/  FADD.FTZ R4, R84, R9 ;  /* 0x0000000954047221 */ /* 0x000fe20000010000 */
[----:B------:R-:W-:Y:S01]  /*2110*/  FMUL.FTZ R12, R83, R6 ;  /* 0x00000006530c7220 */ /* 0x000fe20000410000 */
[----:B0-----:R-:W-:Y:S01]  /*2120*/  SHF.L.U32 R8, R8, 0x10, RZ ;  /* 0x0000001008087819 */ /* 0x001fe200000006ff */
[----:B------:R-:W-:Y:S01]  /*2130*/  FMUL.FTZ R10, R63, R10 ;  /* 0x0000000a3f0a7220 */ /* 0x000fe20000410000 */
[----:B------:R-:W-:Y:S01]  /*2140*/  FSEL R98, R98, RZ, !P0 ;  /* 0x000000ff62627208 */ /* 0x000fe20004000000 */
[----:B------:R-:W-:Y:S01]  /*2150*/  FFMA.FTZ R12, R91, R4, -R12 ;  /* 0x000000045b0c7223 */ /* 0x000fe2000001080c */
[----:B------:R-:W-:Y:S01]  /*2160*/  FMUL.FTZ R15, R100, R86 ;  /* 0x00000056640f7220 */ /* 0x000fe20000410000 */
[----:B------:R-:W-:Y:S01]  /*2170*/  FMUL.FTZ R4, R83, R4 ;  /* 0x0000000453047220 */ /* 0x000fe20000410000 */
[----:B------:R-:W-:Y:S01]  /*2180*/  FMUL.FTZ R8, R63, R8 ;  /* 0x000000083f087220 */ /* 0x000fe20000410000 */
[----:B------:R-:W-:Y:S01]  /*2190*/  FMUL.FTZ R9, R98, R86 ;  /* 0x0000005662097220 */ /* 0x000fe20000410000 */
[----:B------:R-:W-:Y:S01]  /*21a0*/  FSEL R92, R10, RZ, !P1 ;  /* 0x000000ff0a5c7208 */ /* 0x000fe20004800000 */
[-C--:B------:R-:W-:Y:S01]  /*21b0*/  FFMA.FTZ R15, R98, R87.reuse, R15 ;  /* 0x00000057620f7223 */ /* 0x080fe2000001000f */
[----:B------:R-:W-:Y:S01]  /*21c0*/  FFMA.FTZ R101, R91, R6, R4 ;  /* 0x000000065b657223 */ /* 0x000fe20000010004 */
[----:B------:R-:W-:Y:S01]  /*21d0*/  FFMA.FTZ R9, R100, R87, -R9 ;  /* 0x0000005764097223 */ /* 0x000fe20000010809 */
[----:B------:R-:W-:Y:S01]  /*21e0*/  FSEL R93, R8, RZ, !P1 ;  /* 0x000000ff085d7208 */ /* 0x000fe20004800000 */
[----:B------:R-:W-:Y:S01]  /*21f0*/  FMUL.FTZ R4, R82, R15 ;  /* 0x0000000f52047220 */ /* 0x000fe20000410000 */
[----:B------:R-:W-:Y:S01]  /*2200*/  FADD.FTZ R102, R92, R101 ;  /* 0x000000655c667221 */ /* 0x000fe20000010000 */
[----:B------:R-:W-:-:S02]  /*2210*/  FMUL.FTZ R6, R82, R9 ;  /* 0x0000000952067220 */ /* 0x000fc40000410000 */
[----:B------:R-:W-:Y:S01]  /*2220*/  FFMA.FTZ R4, R81, R9, -R4 ;  /* 0x0000000951047223 */ /* 0x000fe20000010804 */
[----:B------:R-:W-:Y:S01]  /*2230*/  FADD.FTZ R101, R93, R12 ;  /* 0x0000000c5d657221 */ /* 0x000fe20000010000 */
        /* <DEDUP_REMOVED lines=65> */
[----:B------:R-:W-:Y:S01]  /*2650*/  @P0 FFMA.FTZ R103, R103, R4, -R9 ;  /* 0x0000000467670223 */ /* 0x000fe20000010809 */
[----:B------:R-:W1:Y:S02]  /*2660*/  S2UR UR7, SR_CgaCtaId ;  /* 0x00000000000779c3 */ /* 0x000e640000008800 */
[----:B-----5:R-:W-:Y:S04]  /*2670*/  STS.U16 [R56+0x39c], R5 ;  /* 0x00039c0538007388 */ /* 0x020fe80000000400 */
[----:B------:R-:W2:Y:S04]  /*2680*/  SHFL.UP PT, R4, R104, 0x10, RZ ;  /* 0x0600000068047989 */ /* 0x000ea800000e00ff */
[----:B------:R-:W3:Y:S01]  /*2690*/  SHFL.UP PT, R5, R101, 0x10, RZ ;  /* 0x0600000065057989 */ /* 0x000ee200000e00ff */
[----:B------:R-:W-:-:S03]  /*26a0*/  ISETP.NE.AND P6, PT, R94, RZ, PT ;  /* 0x000000ff5e00720c */ /* 0x000fc60003fc5270 */
[----:B------:R-:W-:Y:S04]  /*26b0*/  STS.U16 [R56+0x35a], R13 ;  /* 0x00035a0d38007388 */ /* 0x000fe80000000400 */
[----:B------:R-:W4:Y:S01]  /*26c0*/  SHFL.UP PT, R13, R103, 0x10, RZ ;  /* 0x06000000670d7989 */ /* 0x000f2200000e00ff */
[----:B------:R-:W-:Y:S01]  /*26d0*/  HFMA2 R8, -RZ, RZ, 1.875, 0 ;  /* 0x3f800000ff087431 */ /* 0x000fe200000001ff */
[----:B------:R-:W-:Y:S01]  /*26e0*/  ULEA UR11, UR5, UR6, 0x4 ;  /* 0x00000006050b7291 */ /* 0x000fe2000f8e20ff */
[----:B------:R-:W-:Y:S01]  /*26f0*/  MOV R9, RZ ;  /* 0x000000ff00097202 */ /* 0x000fe20000000f00 */
[----:B------:R5:W-:Y:S04]  /*2700*/  STS.U16 [R56+0x3de], R11 ;  /* 0x0003de0b38007388 */ /* 0x000be80000000400 */
[----:B------:R-:W-:Y:S01]  /*2710*/  STS.U16 [R56+0x210], R97 ;  /* 0x0002106138007388 */ /* 0x000fe20000000400 */
[----:B-----5:R-:W-:-:S03]  /*2720*/  CS2R R10, SRZ ;  /* 0x00000000000a7805 */ /* 0x020fc6000001ff00 */
[----:B------:R-:W-:Y:S04]  /*2730*/  STS.U16 [R56+0x252], R95 ;  /* 0x0002525f38007388 */ /* 0x000fe80000000400 */
[----:B------:R-:W-:Y:S04]  /*2740*/  STS.U16 [R56+0x294], R25 ;  /* 0x0002941938007388 */ /* 0x000fe80000000400 */
[----:B------:R5:W-:Y:S04]  /*2750*/  STS.U16 [R56+0x2d6], R7 ;  /* 0x0002d60738007388 */ /* 0x000be80000000400 */
[----:B------:R-:W-:Y:S01]  /*2760*/  STS.U16 [R56+0x318], R99 ;  /* 0x0003186338007388 */ /* 0x000fe20000000400 */
[----:B------:R-:W-:-:S03]  /*2770*/  NOP ;  /* 0x0000000000007918 */ /* 0x000fc60000000000 */
[----:B------:R-:W4:Y:S01]  /*2780*/  @P6 LDS.128 R8, [UR11+0x460] ;  /* 0x0004600bff086984 */ /* 0x000f220008000c00 */
[-C--:B0-----:R-:W-:Y:S01]  /*2790*/  FMUL.FTZ R14, R104, R6.reuse ;  /* 0x00000006680e7220 */ /* 0x081fe20000410000 */
[C---:B-----5:R-:W-:Y:S01]  /*27a0*/  FMUL.FTZ R7, R103.reuse, R6 ;  /* 0x0000000667077220 */ /* 0x060fe20000410000 */
[----:B------:R-:W-:Y:S01]  /*27b0*/  ISETP.NE.AND P0, PT, R54, 0x1f, PT ;  /* 0x0000001f3600780c */ /* 0x000fe20003f05270 */
[----:B------:R-:W-:Y:S01]  /*27c0*/  UMOV UR6, 0x400 ;  /* 0x0000040000067882 */ /* 0x000fe20000000000 */
[CC--:B--2---:R-:W-:Y:S01]  /*27d0*/  FMUL.FTZ R12, R104.reuse, R4.reuse ;  /* 0x00000004680c7220 */ /* 0x0c4fe20000410000 */
[C---:B------:R-:W-:Y:S01]  /*27e0*/  FMUL.FTZ R4, R103.reuse, R4 ;  /* 0x0000000467047220 */ /* 0x040fe20000410000 */
[CC--:B---3--:R-:W-:Y:S01]  /*27f0*/  FFMA.FTZ R14, R103.reuse, R5.reuse, -R14 ;  /* 0x00000005670e7223 */ /* 0x0c8fe2000001080e */
[C---:B------:R-:W-:Y:S01]  /*2800*/  FFMA.FTZ R7, R104.reuse, R5, R7 ;  /* 0x0000000568077223 */ /* 0x040fe20000010007 */
[----:B-1----:R-:W-:Y:S01]  /*2810*/  ULEA UR6, UR7, UR6, 0x18 ;  /* 0x0000000607067291 */ /* 0x002fe2000f8ec0ff */
        /* <DEDUP_REMOVED lines=12> */
[----:B------:R0:W-:Y:S01]  /*28e0*/  @!P0 STS.128 [UR6+0x420], R12 ;  /* 0x0004200cff008988 */ /* 0x0001e20008000c06 */
[----:B------:R-:W-:Y:S01]  /*28f0*/  BAR.SYNC.DEFER_BLOCKING 0x0 ;  /* 0x0000000000007b1d */ /* 0x000fe20000010000 */
[----:B------:R-:W-:-:S02]  /*2900*/  ISETP.NE.AND P1, PT, R54, RZ, PT ;  /* 0x000000ff3600720c */ /* 0x000fc40003f25270 */
        /* <DEDUP_REMOVED lines=32> */
[----:B------:R-:W-:Y:S01]  /*2b10*/  FMUL.FTZ R15, R5, R11 ;  /* 0x0000000b050f7220 */ /* 0x000fe20000410000 */
        /* <DEDUP_REMOVED lines=31> */
.L_x_2374:
[----:B------:R-:W-:Y:S05]  /*2d10*/  BSYNC.RECONVERGENT B0 ;  /* 0x0000000000007941 */ /* 0x000fea0003800200 */
.L_x_2373:
[----:B------:R-:W-:Y:S01]  /*2d20*/  FADD.FTZ R81, R80, R81 ;  /* 0x0000005150517221 */ /* 0x000fe20000010000 */
[----:B------:R-:W-:Y:S01]  /*2d30*/  FADD.FTZ R84, R84, R13 ;  /* 0x0000000d54547221 */ /* 0x000fe20000010000 */
[----:B------:R-:W-:Y:S01]  /*2d40*/  UIADD3 UR5, UPT, UPT, UR5, 0x1, URZ ;  /* 0x0000000105057890 */ /* 0x000fe2000fffe0ff */
[----:B------:R-:W-:Y:S01]  /*2d50*/  SHF.L.U32 R105, R105, 0x10, RZ ;  /* 0x0000001069697819 */ /* 0x000fe200000006ff */
[CC--:B0-----:R-:W-:Y:S01]  /*2d60*/  FMUL.FTZ R4, R83.reuse, R81.reuse ;  /* 0x0000005153047220 */ /* 0x0c1fe20000410000 */
[-C--:B------:R-:W-:Y:S01]  /*2d70*/  FMUL.FTZ R6, R83, R84.reuse ;  /* 0x0000005453067220 */ /* 0x080fe20000410000 */
[----:B------:R-:W-:Y:S01]  /*2d80*/  SHF.L.U32 R106, R106, 0x10, RZ ;  /* 0x000000106a6a7819 */ /* 0x000fe200000006ff */
[----:B------:R-:W-:Y:S02]  /*2d90*/  IMAD.U32 R108, R108, 0x10000, RZ ;  /* 0x000100006c6c7824 */ /* 0x000fe400078e00ff */
[C---:B------:R-:W-:Y:S01]  /*2da0*/  FFMA.FTZ R4, R91.reuse, R84, -R4 ;  /* 0x000000545b047223 */ /* 0x040fe20000010804 */
[----:B------:R-:W-:Y:S01]  /*2db0*/  FFMA.FTZ R91, R91, R81, R6 ;  /* 0x000000515b5b7223 */ /* 0x000fe20000010006 */
[----:B------:R-:W-:Y:S01]  /*2dc0*/  UISETP.GE.AND UP0, UPT, UR5, UR13, UPT ;  /* 0x0000000d0500728c */ /* 0x000fe2000bf06270 */
[----:B------:R-:W-:Y:S01]  /*2dd0*/  SHF.L.U32 R107, R107, 0x10, RZ ;  /* 0x000000106b6b7819 */ /* 0x000fe200000006ff */
[----:B------:R-:W-:Y:S01]  /*2de0*/  FMUL.FTZ R8, R109, R89 ;  /* 0x000000596d087220 */ /* 0x000fe20000410000 */
[----:B------:R-:W-:Y:S01]  /*2df0*/  FADD.FTZ R91, R92, R91 ;  /* 0x0000005b5c5b7221 */ /* 0x000fe20000010000 */
[----:B------:R-:W-:Y:S01]  /*2e00*/  SHF.L.U32 R95, R95, 0x10, RZ ;  /* 0x000000105f5f7819 */ /* 0x000fe200000006ff */
[----:B------:R-:W-:Y:S01]  /*2e10*/  FMUL.FTZ R10, R105, R85 ;  /* 0x00000055690a7220 */ /* 0x000fe20000410000 */
        /* <DEDUP_REMOVED lines=13> */
[----:B------:R-:W-:Y:S06]  /*2ef0*/  BRA.U !UP0, `(.L_x_2375) ;  /* 0xffffffe908247547 */ /* 0x000fec000b83ffff */
.L_x_2372:
[----:B------:R-:W-:Y:S01]  /*2f00*/  BAR.SYNC.DEFER_BLOCKING 0x0 ;  /* 0x0000000000007b1d */ /* 0x000fe20000010000 */
[----:B------:R-:W-:Y:S01]  /*2f10*/  ISETP.NE.AND P0, PT, R28, RZ, PT ;  /* 0x000000ff1c00720c */ /* 0x000fe20003f05270 */
[----:B------:R-:W-:Y:S01]  /*2f20*/  UIADD3 UR4, UPT, UPT, UR4, 0x1, URZ ;  /* 0x0000000104047890 */ /* 0x000fe2000fffe0ff */
[----:B------:R-:W-:Y:S02]  /*2f30*/  F2FP.BF16.F32.PACK_AB R64, R66, R67 ;  /* 0x000000434240723e */ /* 0x000fe400000010ff */
[----:B------:R-:W-:Y:S01]  /*2f40*/  F2FP.BF16.F32.PACK_AB R65, R65, R68 ;  /* 0x000000444141723e */ /* 0x000fe200000010ff */
[----:B------:R-:W0:Y:S01]  /*2f50*/  LDCU.128 UR12, c[0x0][0x420] ;  /* 0x00008400ff0c77ac */ /* 0x000e220008000c00 */
[----:B------:R-:W-:-:S03]  /*2f60*/  UMOV UR7, URZ ;  /* 0x000000ff00077c82 */ /* 0x000fc60008000000 */
        /* <DEDUP_REMOVED lines=8> */
[----:B------:R-:W1:Y:S01]  /*2ff0*/  LDS R6, [UR6+0x100] ;  /* 0x00010006ff067984 */ /* 0x000e620008000800 */
[----:B------:R-:W-:Y:S01]  /*3000*/  UMOV UR6, UR10 ;  /* 0x0000000a00067c82 */ /* 0x000fe20008000000 */
[----:B------:R-:W2:Y:S01]  /*3010*/  LDCU.64 UR10, c[0x0][0x478] ;  /* 0x00008f00ff0a77ac */ /* 0x000ea20008000a00 */
[----:B0-----:R-:W-:-:S04]  /*3020*/  UIMAD.WIDE.U32 UR6, UR20, UR12, UR6 ;  /* 0x0000000c140672a5 */ /* 0x001fc8000f8e0006 */
[----:B------:R-:W-:Y:S02]  /*3030*/  UIMAD UR5, UR20, UR13, UR7 ;  /* 0x0000000d140572a4 */ /* 0x000fe4000f8e0207 */
[----:B------:R-:W-:Y:S01]  /*3040*/  IMAD.U32 R5, RZ, RZ, UR7 ;  /* 0x00000007ff057e24 */ /* 0x000fe2000f8e00ff */
[----:B------:R-:W-:-:S03]  /*3050*/  MOV R4, UR6 ;  /* 0x0000000600047c02 */ /* 0x000fc60008000f00 */
[----:B------:R-:W-:-:S05]  /*3060*/  MOV R5, UR5 ;  /* 0x0000000500057c02 */ /* 0x000fca0008000f00 */
[----:B------:R-:W0:Y:S01]  /*3070*/  LDCU UR5, c[0x0][0x394] ;  /* 0x00007280ff0577ac */ /* 0x000e220008000800 */
[----:B------:R-:W-:-:S04]  /*3080*/  IMAD.WIDE.U32 R4, R27, UR14, R4 ;  /* 0x0000000e1b047c25 */ /* 0x000fc8000f8e0004 */
[----:B------:R-:W-:Y:S01]  /*3090*/  IMAD R8, R27, UR15, R5 ;  /* 0x0000000f1b087c24 */ /* 0x000fe2000f8e0205 */
[C---:B------:R-:W-:Y:S01]  /*30a0*/  IADD3 R5, P4, PT, R33.reuse, R4, RZ ;  /* 0x0000000421057210 */ /* 0x040fe20007f9e0ff */
[----:B0-----:R-:W-:Y:S01]  /*30b0*/  UISETP.GE.AND UP0, UPT, UR4, UR5, UPT ;  /* 0x000000050400728c */ /* 0x001fe2000bf06270 */
[-C--:B-1----:R-:W-:Y:S02]  /*30c0*/  ISETP.GE.AND P0, PT, R33, R6.reuse, PT ;  /* 0x000000062100720c */ /* 0x082fe40003f06270 */
[-C--:B------:R-:W-:Y:S02]  /*30d0*/  ISETP.GE.AND P1, PT, R37, R6.reuse, PT ;  /* 0x000000062500720c */ /* 0x080fe40003f26270 */
[-C--:B------:R-:W-:Y:S02]  /*30e0*/  ISETP.GE.AND P2, PT, R42, R6.reuse, PT ;  /* 0x000000062a00720c */ /* 0x080fe40003f46270 */
[----:B------:R-:W-:Y:S02]  /*30f0*/  ISETP.GE.AND P3, PT, R43, R6, PT ;  /* 0x000000062b00720c */ /* 0x000fe40003f66270 */
[----:B------:R-:W-:-:S02]  /*3100*/  IADD3.X R6, PT, PT, RZ, R8, RZ, P4, !PT ;  /* 0x00000008ff067210 */ /* 0x000fc400027fe4ff */
[----:B--2---:R-:W-:-:S04]  /*3110*/  LEA R4, P4, R5, UR10, 0x1 ;  /* 0x0000000a05047c11 */ /* 0x004fc8000f8808ff */
[----:B------:R-:W-:-:S05]  /*3120*/  LEA.HI.X R5, R5, UR11, R6, 0x1, P4 ;  /* 0x0000000b05057c11 */ /* 0x000fca000a0f0c06 */
        /* <DEDUP_REMOVED lines=12> */
[----:B------:R-:W-:Y:S08]  /*31f0*/  BRA.U !UP0, `(.L_x_2376) ;  /* 0xffffffd508707547 */ /* 0x000ff0000b83ffff */
[----:B------:R-:W-:Y:S05]  /*3200*/  EXIT ;  /* 0x000000000000794d */ /* 0x000fea0003800000 */
.L_x_2377:
        /* <DEDUP_REMOVED lines=15> */
.L_x_5068:


//--------------------- .text._Z25selective_scan_fwd_kernelI32Selective_Scan_fwd_kernel_traitsILi32ELi4ELi1ELb0ELb1ELb1ELb1EN3c108BFloat16ENS1_7complexIfEEEEv13SSMParamsBase --------------------------
	.section	.text._Z25selective_scan_fwd_kernelI32Selective_Scan_fwd_kernel_traitsILi32ELi4ELi1ELb0ELb1ELb1ELb1EN3c108BFloat16ENS1_7complexIfEEEEv13SSMParamsBase,"ax",@progbits
	.align	128
        .global         _Z25selective_scan_fwd_kernelI32Selective_Scan_fwd_kernel_traitsILi32ELi4ELi1ELb0ELb1ELb1ELb1EN3c108BFloat16ENS1_7complexIfEEEEv13SSMParamsBase
        .type           _Z25selective_scan_fwd_kernelI32Selective_Scan_fwd_kernel_traitsILi32ELi4ELi1ELb0ELb1ELb1ELb1EN3c108BFloat16ENS1_7complexIfEEEEv13SSMParamsBase,@function
        .size           _Z25selective_scan_fwd_kernelI32Selective_Scan_fwd_kernel_traitsILi32ELi4ELi1ELb0ELb1ELb1ELb1EN3c108BFloat16ENS1_7complexIfEEEEv13SSMParamsBase,(.L_x_5069 - _Z25selective_scan_fwd_kernelI32Selective_Scan_fwd_kernel_traitsILi32ELi4ELi1ELb0ELb1ELb1ELb1EN3c108BFloat16ENS1_7complexIfEEEEv13SSMParamsBase)
        .other          _Z25selective_scan_fwd_kernelI32Selective_Scan_fwd_kernel_traitsILi32ELi4ELi1ELb0ELb1ELb1ELb1EN3c108BFloat16ENS1_7complexIfEEEEv13SSMParamsBase,@"STO_CUDA_ENTRY STV_DEFAULT"
_Z25selective_scan_fwd_kernelI32Selective_Scan_fwd_kernel_traitsILi32ELi4ELi1ELb0ELb1ELb1ELb1EN3c108BFloat16ENS1_7complexIfEEEEv13SSMParamsBase:
.text._Z25selective_scan_fwd_kernelI32Selective_Scan_fwd_kernel_traitsILi32ELi4ELi1ELb0ELb1ELb1ELb1EN3c108BFloat16ENS1_7complexIfEEEEv13SSMParamsBase:
        /* <DEDUP_REMOVED lines=29> */
[----:B------:R0:W4:Y:S03]  /*01d0*/  F2I.FTZ.U32.TRUNC.NTZ R7, R6 ;  /* 0x0000000600077305 */ /* 0x000126000021f000 */
[----:B------:R2:W5:Y:S01]  /*01e0*/  @P1 LDG.E R26, desc[UR18][R4.64] ;  /* 0x00000012041a1981 */ /* 0x000562000c1e1900 */
[----:B---3--:R-:W-:Y:S01]  /*01f0*/  IABS R2, R27 ;  /* 0x0000001b00027213 */ /* 0x008fe20000000000 */
[----:B0-----:R-:W-:Y:S01]  /*0200*/  IMAD.MOV.U32 R6, RZ, RZ, RZ ;  /* 0x000000ffff067224 */ /* 0x001fe200078e00ff */
[----:B----4-:R-:W-:-:S05]  /*0210*/  IADD3 R12, PT, PT, RZ, -R7, RZ ;  /* 0x80000007ff0c7210 */ /* 0x010fca0007ffe0ff */
[----:B------:R-:W-:Y:S01]  /*0220*/  IMAD R3, R12, R9, RZ ;  /* 0x000000090c037224 */ /* 0x000fe200078e02ff */
[----:B------:R-:W-:Y:S01]  /*0230*/  UIMAD.WIDE.U32 UR4, UR24, UR8, URZ ;  /* 0x00000008180472a5 */ /* 0x000fe2000f8e00ff */
[----:B------:R-:W0:Y:S02]  /*0240*/  LDC.64 R12, c[0x0][0x3c8] ;  /* 0x0000f200ff0c7b82 */ /* 0x000e240000000a00 */
[----:B------:R-:W-:-:S06]  /*0250*/  IMAD.HI.U32 R7, R7, R3, R6 ;  /* 0x0000000307077227 */ /* 0x000fcc00078e0006 */
[----:B------:R-:W-:Y:S01]  /*0260*/  IMAD.HI.U32 R7, R7, R2, RZ ;  /* 0x0000000207077227 */ /* 0x000fe200078e00ff */
[----:B------:R-:W3:Y:S04]  /*0270*/  LDC R6, c[0x0][0x384] ;  /* 0x0000e100ff067b82 */ /* 0x000ee80000000800 */
        /* <DEDUP_REMOVED lines=11> */
[----:B------:R-:W-:-:S04]  /*0330*/  UIMAD UR9, UR24, UR9, UR5 ;  /* 0x00000009180972a4 */ /* 0x000fc8000f8e0205 */
[----:B------:R-:W-:Y:S01]  /*0340*/  @!P2 IMAD.MOV R8, RZ, RZ, -R8 ;  /* 0x000000ffff08a224 */ /* 0x000fe200078e0a08 */
[----:B------:R-:W-:Y:S02]  /*0350*/  @!P1 LOP3.LUT R8, RZ, R10, RZ, 0x33, !PT ;  /* 0x0000000aff089212 */ /* 0x000fe400078e33ff */
[----:B------:R-:W4:Y:S01]  /*0360*/  LDC.64 R10, c[0x0][0x448] ;  /* 0x00011200ff0a7b82 */ /* 0x000f220000000a00 */
[----:B------:R-:W-:Y:S01]  /*0370*/  ISETP.GE.AND P0, PT, R18, 0x1, PT ;  /* 0x000000011200780c */ /* 0x000fe20003f06270 */
[----:B------:R-:W-:Y:S01]  /*0380*/  UIMAD.WIDE.U32 UR6, UR24, UR12, URZ ;  /* 0x0000000c180672a5 */ /* 0x000fe2000f8e00ff */
[----:B------:R-:W-:Y:S01]  /*0390*/  IMAD.U32 R3, RZ, RZ, UR5 ;  /* 0x00000005ff037e24 */ /* 0x000fe2000f8e00ff */
[----:B------:R-:W-:Y:S02]  /*03a0*/  MOV R2, UR4 ;  /* 0x0000000400027c02 */ /* 0x000fe40008000f00 */
[----:B------:R-:W-:Y:S01]  /*03b0*/  MOV R3, UR9 ;  /* 0x0000000900037c02 */ /* 0x000fe20008000f00 */
[----:B------:R-:W-:-:S02]  /*03c0*/  UIMAD UR8, UR24, UR13, UR7 ;  /* 0x0000000d180872a4 */ /* 0x000fc4000f8e0207 */
[----:B------:R-:W-:Y:S01]  /*03d0*/  UIMAD.WIDE.U32 UR4, UR24, UR16, URZ ;  /* 0x00000010180472a5 */ /* 0x000fe2000f8e00ff */
[C---:B------:R-:W-:Y:S01]  /*03e0*/  IMAD.WIDE.U32 R2, R27.reuse, UR10, R2 ;  /* 0x0000000a1b027c25 */ /* 0x040fe2000f8e0002 */
[----:B--2---:R-:W-:Y:S02]  /*03f0*/  MOV R5, UR7 ;  /* 0x0000000700057c02 */ /* 0x004fe40008000f00 */
[----:B------:R-:W-:Y:S01]  /*0400*/  MOV R4, UR6 ;  /* 0x0000000600047c02 */ /* 0x000fe20008000f00 */
[----:B------:R-:W-:Y:S01]  /*0410*/  IMAD.U32 R5, RZ, RZ, UR8 ;  /* 0x00000008ff057e24 */ /* 0x000fe2000f8e00ff */
[----:B------:R-:W-:Y:S01]  /*0420*/  UIMAD UR8, UR24, UR17, UR5 ;  /* 0x00000011180872a4 */ /* 0x000fe2000f8e0205 */
[----:B------:R-:W-:Y:S01]  /*0430*/  IMAD R38, R27, UR11, R3 ;  /* 0x0000000b1b267c24 */ /* 0x000fe2000f8e0203 */
[----:B------:R-:W2:Y:S02]  /*0440*/  LDCU.64 UR10, c[0x0][0x3d0] ;  /* 0x00007a00ff0a77ac */ /* 0x000ea40008000a00 */
[----:B0123--:R-:W-:Y:S08]  /*0450*/  @!P0 EXIT ;  /* 0x000000000000894d */ /* 0x00fff00003800000 */
[----:B------:R-:W0:Y:S01]  /*0460*/  S2R R28, SR_TID.X ;  /* 0x00000000001c7919 */ /* 0x000e220000002100 */
[----:B------:R-:W1:Y:S01]  /*0470*/  LDC.64 R16, c[0x0][0x450] ;  /* 0x00011400ff107b82 */ /* 0x000e620000000a00 */
[----:B------:R-:W-:Y:S01]  /*0480*/  IMAD R3, R6, UR24, R27 ;  /* 0x0000001806037c24 */ /* 0x000fe2000f8e021b */
[----:B------:R-:W-:Y:S01]  /*0490*/  SHF.R.S32.HI R7, RZ, 0x1f, R8 ;  /* 0x0000001fff077819 */ /* 0x000fe20000011408 */
[----:B------:R-:W-:Y:S01]  /*04a0*/  IMAD.WIDE.U32 R4, R27, UR14, R4 ;  /* 0x0000000e1b047c25 */ /* 0x000fe2000f8e0004 */
[C---:B------:R-:W-:Y:S01]  /*04b0*/  LEA R30, P0, R2.reuse, R30, 0x1 ;  /* 0x0000001e021e7211 */ /* 0x040fe200078008ff */
[----:B------:R-:W2:Y:S02]  /*04c0*/  LDCU.64 UR12, c[0x0][0x3a0] ;  /* 0x00007400ff0c77ac */ /* 0x000ea40008000a00 */
[----:B------:R-:W-:Y:S01]  /*04d0*/  IMAD R3, R3, R18, RZ ;  /* 0x0000001203037224 */ /* 0x000fe200078e02ff */
[----:B------:R-:W-:Y:S01]  /*04e0*/  LEA.HI.X R38, R2, R31, R38, 0x1, P0 ;  /* 0x0000001f02267211 */ /* 0x000fe200000f0c26 */
[----:B------:R-:W-:Y:S01]  /*04f0*/  IMAD R39, R27, UR15, R5 ;  /* 0x0000000f1b277c24 */ /* 0x000fe2000f8e0205 */
[----:B------:R-:W-:Y:S01]  /*0500*/  UIMAD.WIDE.U32 UR6, UR24, UR10, URZ ;  /* 0x0000000a180672a5 */ /* 0x000fe2000f8e00ff */
[----:B------:R-:W-:Y:S01]  /*0510*/  IMAD R5, R7, R12, RZ ;  /* 0x0000000c07057224 */ /* 0x000fe200078e02ff */
[----:B------:R-:W-:Y:S01]  /*0520*/  LEA R32, P0, R4, R32, 0x1 ;  /* 0x0000002004207211 */ /* 0x000fe200078008ff */
[----:B------:R-:W-:Y:S01]  /*0530*/  UMOV UR5, UR8 ;  /* 0x0000000800057c82 */ /* 0x000fe20008000000 */
[----:B------:R-:W3:Y:S01]  /*0540*/  LDCU UR9, c[0x0][0x38c] ;  /* 0x00007180ff0977ac */ /* 0x000ee20008000800 */
[----:B------:R-:W-:Y:S01]  /*0550*/  R2UR UR10, R3 ;  /* 0x00000000030a72ca */ /* 0x000fe200000e0000 */
[----:B------:R-:W-:Y:S01]  /*0560*/  IMAD R5, R8, R13, R5 ;  /* 0x0000000d08057224 */ /* 0x000fe200078e0205 */
[----:B------:R-:W-:Y:S01]  /*0570*/  LEA.HI.X R39, R4, R33, R39, 0x1, P0 ;  /* 0x0000002104277211 */ /* 0x000fe200000f0c27 */
[----:B------:R-:W-:Y:S01]  /*0580*/  UIMAD UR7, UR24, UR11, UR7 ;  /* 0x0000000b180772a4 */ /* 0x000fe2000f8e0207 */
[----:B------:R-:W-:Y:S01]  /*0590*/  IMAD.WIDE.U32 R2, R8, R12, UR4 ;  /* 0x0000000408027e25 */ /* 0x000fe2000f8e000c */
[----:B------:R-:W1:Y:S03]  /*05a0*/  LDCU.U8 UR16, c[0x0][0x39e] ;  /* 0x000073c0ff1077ac */ /* 0x000e660008000000 */
[----:B------:R-:W-:Y:S01]  /*05b0*/  IMAD R9, R7, R14, RZ ;  /* 0x0000000e07097224 */ /* 0x000fe200078e02ff */
[----:B----4-:R-:W-:Y:S01]  /*05c0*/  LEA R51, P1, R2, R10, 0x1 ;  /* 0x0000000a02337211 */ /* 0x010fe200078208ff */
[----:B------:R-:W-:Y:S01]  /*05d0*/  IMAD.WIDE.U32 R6, R8, R14, UR6 ;  /* 0x0000000608067e25 */ /* 0x000fe2000f8e000e */
[----:B------:R-:W-:Y:S01]  /*05e0*/  IADD3 R55, PT, PT, R3, R5, RZ ;  /* 0x0000000503377210 */ /* 0x000fe20007ffe0ff */
[----:B------:R-:W-:-:S02]  /*05f0*/  UMOV UR4, URZ ;  /* 0x000000ff00047c82 */ /* 0x000fc40008000000 */
[----:B------:R-:W-:Y:S01]  /*0600*/  IMAD R9, R8, R15, R9 ;  /* 0x0000000f08097224 */ /* 0x000fe200078e0209 */
[----:B------:R-:W-:Y:S01]  /*0610*/  LEA.HI.X R55, R2, R11, R55, 0x1, P1 ;  /* 0x0000000b02377211 */ /* 0x000fe200008f0c37 */
[C---:B0-----:R-:W-:Y:S01]  /*0620*/  IMAD.SHL.U32 R4, R28.reuse, 0x8, RZ ;  /* 0x000000081c047824 */ /* 0x041fe200078e00ff */
[----:B------:R-:W-:Y:S01]  /*0630*/  SHF.L.U32 R29, R28, 0x2, RZ ;  /* 0x000000021c1d7819 */ /* 0x000fe200000006ff */
[----:B--2---:R-:W-:Y:S01]  /*0640*/  IMAD.WIDE.U32 R2, R27, UR12, RZ ;  /* 0x0000000c1b027c25 */ /* 0x004fe2000f8e00ff */
[----:B-1----:R-:W-:Y:S01]  /*0650*/  LEA R53, P0, R6, R16, 0x1 ;  /* 0x0000001006357211 */ /* 0x002fe200078008ff */
[----:B---3--:R-:W-:Y:S01]  /*0660*/  UIMAD UR10, UR10, UR9, URZ ;  /* 0x000000090a0a72a4 */ /* 0x008fe2000f8e02ff */
[----:B------:R-:W-:Y:S01]  /*0670*/  LOP3.LUT R41, R29, 0xf80, RZ, 0xc0, !PT ;  /* 0x00000f801d297812 */ /* 0x000fe200078ec0ff */
[----:B------:R-:W-:Y:S01]  /*0680*/  IMAD R31, R27, UR13, R3 ;  /* 0x0000000d1b1f7c24 */ /* 0x000fe2000f8e0203 */
[----:B------:R-:W-:Y:S02]  /*0690*/  IADD3 R57, PT, PT, R7, R9, RZ ;  /* 0x0000000907397210 */ /* 0x000fe40007ffe0ff */
[----:B------:R-:W-:-:S02]  /*06a0*/  LOP3.LUT R33, R41, 0x1f, R28, 0xf8, !PT ;  /* 0x0000001f29217812 */ /* 0x000fc400078ef81c */
[----:B------:R-:W-:Y:S02]  /*06b0*/  LOP3.LUT R5, R4, 0x1f00, RZ, 0xc0, !PT ;  /* 0x00001f0004057812 */ /* 0x000fe400078ec0ff */
[C---:B------:R-:W-:Y:S01]  /*06c0*/  LOP3.LUT R37, R33.reuse, 0x20, RZ, 0xfc, !PT ;  /* 0x0000002021257812 */ /* 0x040fe200078efcff */
[----:B------:R-:W-:Y:S01]  /*06d0*/  IMAD.SHL.U32 R45, R33, 0x2, RZ ;  /* 0x00000002212d7824 */ /* 0x000fe200078e00ff */
[----:B------:R-:W-:Y:S02]  /*06e0*/  LEA.HI.X R57, R6, R17, R57, 0x1, P0 ;  /* 0x0000001106397211 */ /* 0x000fe400000f0c39 */
[----:B------:R-:W-:Y:S02]  /*06f0*/  IADD3 R41, PT, PT, R41, R37, RZ ;  /* 0x0000002529297210 */ /* 0x000fe40007ffe0ff */
[C---:B------:R-:W-:Y:S02]  /*0700*/  IADD3 R34, PT, PT, R29.reuse, 0x1, RZ ;  /* 0x000000011d227810 */ /* 0x040fe40007ffe0ff */
[----:B------:R-:W-:Y:S01]  /*0710*/  IADD3 R35, PT, PT, R29, 0x2, RZ ;  /* 0x000000021d237810 */ /* 0x000fe20007ffe0ff */
[----:B------:R-:W-:Y:S01]  /*0720*/  VIADD R49, R41, 0xa0 ;  /* 0x000000a029317836 */ /* 0x000fe20000000000 */
[----:B------:R-:W-:-:S02]  /*0730*/  IADD3 R36, PT, PT, R29, 0x3, RZ ;  /* 0x000000031d247810 */ /* 0x000fc40007ffe0ff */
[----:B------:R-:W-:Y:S02]  /*0740*/  LOP3.LUT R40, R5, 0x1f, R28, 0xf8, !PT ;  /* 0x0000001f05287812 */ /* 0x000fe400078ef81c */
[C---:B------:R-:W-:Y:S02]  /*0750*/  LOP3.LUT R42, R33.reuse, 0x40, RZ, 0xfc, !PT ;  /* 0x00000040212a7812 */ /* 0x040fe400078efcff */
[----:B------:R-:W-:Y:S02]  /*0760*/  LOP3.LUT R43, R33, 0x60, RZ, 0xfc, !PT ;  /* 0x00000060212b7812 */ /* 0x000fe400078efcff */
[C---:B------:R-:W-:Y:S02]  /*0770*/  IADD3 R44, PT, PT, R41.reuse, 0x20, RZ ;  /* 0x00000020292c7810 */ /* 0x040fe40007ffe0ff */
[C---:B------:R-:W-:Y:S02]  /*0780*/  IADD3 R46, PT, PT, R41.reuse, 0x40, RZ ;  /* 0x00000040292e7810 */ /* 0x040fe40007ffe0ff */
[----:B------:R-:W-:-:S02]  /*0790*/  IADD3 R47, PT, PT, R41, 0x60, RZ ;  /* 0x00000060292f7810 */ /* 0x000fc40007ffe0ff */
[C---:B------:R-:W-:Y:S02]  /*07a0*/  IADD3 R48, PT, PT, R41.reuse, 0x80, RZ ;  /* 0x0000008029307810 */ /* 0x040fe40007ffe0ff */
[----:B------:R-:W-:-:S07]  /*07b0*/  IADD3 R50, PT, PT, R41, 0xc0, RZ ;  /* 0x000000c029327810 */ /* 0x000fce0007ffe0ff */
.L_x_2390:
        /* <DEDUP_REMOVED lines=97> */
.L_x_2379:
[----:B------:R-:W-:Y:S05]  /*0dd0*/  BSYNC.RECONVERGENT B0 ;  /* 0x0000000000007941 */ /* 0x000fea0003800200 */
.L_x_2378:
        /* <DEDUP_REMOVED lines=32> */
.L_x_2381:
[----:B------:R-:W-:Y:S05]  /*0fe0*/  BSYNC.RECONVERGENT B0 ;  /* 0x0000000000007941 */ /* 0x000fea0003800200 */
.L_x_2380:
        /* <DEDUP_REMOVED lines=32> */
.L_x_2383:
[----:B------:R-:W-:Y:S05]  /*11f0*/  BSYNC.RECONVERGENT B0 ;  /* 0x0000000000007941 */ /* 0x000fea0003800200 */
.L_x_2382:
        /* <DEDUP_REMOVED lines=32> */
.L_x_2385:
[----:B------:R-:W-:Y:S05]  /*1400*/  BSYNC.RECONVERGENT B0 ;  /* 0x0000000000007941 */ /* 0x000fea0003800200 */
.L_x_2384:
[----:B------:R-:W0:Y:S01]  /*1410*/  LDCU UR5, c[0x0][0x38c] ;  /* 0x00007180ff0577ac */ /* 0x000e220008000800 */
[C---:B------:R-:W-:Y:S01]  /*1420*/  PRMT R7, R4.reuse, 0x7632, R7 ;  /* 0x0000763204077816 */ /* 0x040fe20000000007 */
[----:B------:R-:W-:Y:S01]  /*1430*/  IMAD.U32 R9, R4, 0x10000, RZ ;  /* 0x0001000004097824 */ /* 0x000fe200078e00ff */
[C---:B------:R-:W-:Y:S02]  /*1440*/  PRMT R4, R5.reuse, 0x7632, R4 ;  /* 0x0000763205047816 */ /* 0x040fe40000000004 */
[----:B------:R-:W-:Y:S01]  /*1450*/  SHF.L.U32 R5, R5, 0x10, RZ ;  /* 0x0000001005057819 */ /* 0x000fe200000006ff */
[-C--:B------:R-:W-:Y:S01]  /*1460*/  FMUL.FTZ R67, R9, R0.reuse ;  /* 0x0000000009437220 */ /* 0x080fe20000410000 */
[----:B------:R-:W-:Y:S02]  /*1470*/  SHF.L.U32 R7, R7, 0x10, RZ ;  /* 0x0000001007077819 */ /* 0x000fe400000006ff */
[----:B------:R-:W-:Y:S01]  /*1480*/  SHF.L.U32 R63, R4, 0x10, RZ ;  /* 0x00000010043f7819 */ /* 0x000fe200000006ff */
[-C--:B------:R-:W-:Y:S01]  /*1490*/  FMUL.FTZ R68, R5, R0.reuse ;  /* 0x0000000005447220 */ /* 0x080fe20000410000 */
[----:B------:R-:W-:Y:S01]  /*14a0*/  PRMT R71, RZ, 0x7610, R71 ;  /* 0x00007610ff477816 */ /* 0x000fe20000000047 */
[-C--:B------:R-:W-:Y:S01]  /*14b0*/  FMUL.FTZ R66, R7, R0.reuse ;  /* 0x0000000007427220 */ /* 0x080fe20000410000 */
[----:B------:R-:W-:Y:S01]  /*14c0*/  IADD3 R69, PT, PT, R6, UR11, RZ ;  /* 0x0000000b06457c10 */ /* 0x000fe2000fffe0ff */
        /* <DEDUP_REMOVED lines=45> */
.L_x_2389:
[----:B------:R-:W-:Y:S01]  /*17a0*/  HFMA2 R7, -RZ, RZ, 0, 0 ;  /* 0x00000000ff077431 */ /* 0x000fe200000001ff */
[----:B------:R-:W-:Y:S01]  /*17b0*/  MOV R6, R40 ;  /* 0x0000002800067202 */ /* 0x000fe20000000f00 */
[----:B------:R-:W-:Y:S01]  /*17c0*/  IMAD.MOV.U32 R9, RZ, RZ, R31 ;  /* 0x000000ffff097224 */ /* 0x000fe200078e001f */
[----:B------:R-:W-:Y:S02]  /*17d0*/  MOV R8, R2 ;  /* 0x0000000200087202 */ /* 0x000fe40000000f00 */
[-C--:B------:R-:W-:Y:S02]  /*17e0*/  ISETP.GE.AND P6, PT, R41, R73.reuse, PT ;  /* 0x000000492900720c */ /* 0x080fe40003fc6270 */
[-C--:B------:R-:W-:Y:S01]  /*17f0*/  ISETP.GE.AND P5, PT, R44, R73.reuse, PT ;  /* 0x000000492c00720c */ /* 0x080fe20003fa6270 */
[----:B0-----:R-:W-:Y:S01]  /*1800*/  IMAD.WIDE.U32 R10, R16, UR5, R8 ;  /* 0x00000005100a7c25 */ /* 0x001fe2000f8e0008 */
[-C--:B------:R-:W-:Y:S02]  /*1810*/  ISETP.GE.AND P4, PT, R46, R73.reuse, PT ;  /* 0x000000492e00720c */ /* 0x080fe40003f86270 */
[----:B------:R-:W-:Y:S01]  /*1820*/  ISETP.GE.AND P3, PT, R47, R73, PT ;  /* 0x000000492f00720c */ /* 0x000fe20003f66270 */
[----:B---3--:R-:W-:Y:S01]  /*1830*/  IMAD.WIDE.U32 R4, R20, UR5, R6 ;  /* 0x0000000514047c25 */ /* 0x008fe2000f8e0006 */
[----:B------:R-:W-:-:S02]  /*1840*/  LEA R14, P0, R10, R18, 0x3 ;  /* 0x000000120a0e7211 */ /* 0x000fc400078018ff */
        /* <DEDUP_REMOVED lines=64> */
[----:B------:R-:W2:Y:S02]  /*1c50*/  LDS.U16 R81, [R75+0x4] ;  /* 0x000004004b517984 */ /* 0x000ea40000000400 */
[----:B------:R4:W-:Y:S02]  /*1c60*/  MUFU.EX2 R98, R4 ;  /* 0x0000000400627308 */ /* 0x0009e40000000800 */
[----:B------:R-:W2:Y:S01]  /*1c70*/  LDS.U16 R82, [R76+0x6] ;  /* 0x000006004c527984 */ /* 0x000ea20000000400 */
[----:B------:R-:W-:-:S03]  /*1c80*/  FMUL.FTZ R6, R15, R62 ;  /* 0x0000003e0f067220 */ /* 0x000fc60000410000 */
[----:B0-----:R-:W0:Y:S02]  /*1c90*/  LDS.U16 R8, [R78+0xa] ;  /* 0x00000a004e087984 */ /* 0x001e240000000400 */
[----:B---3--:R-:W-:Y:S01]  /*1ca0*/  MUFU.SIN R85, R12 ;  /* 0x0000000c00557308 */ /* 0x008fe20000000400 */
[----:B----4-:R-:W-:Y:S01]  /*1cb0*/  FMUL.FTZ R4, R15, R60 ;  /* 0x0000003c0f047220 */ /* 0x010fe20000410000 */
[----:B------:R-:W-:Y:S01]  /*1cc0*/  FMUL.RZ R84, R6, 0.15915493667125701904 ;  /* 0x3e22f98306547820 */ /* 0x000fe2000040c000 */
[----:B------:R-:W3:Y:S02]  /*1cd0*/  LDS.U16 R9, [R77+0x8] ;  /* 0x000008004d097984 */ /* 0x000ee40000000400 */
[----:B------:R-:W-:-:S03]  /*1ce0*/  FMUL.RZ R86, R4, 0.15915493667125701904 ;  /* 0x3e22f98304567820 */ /* 0x000fc6000040c000 */
[----:B------:R4:W-:Y:S01]  /*1cf0*/  MUFU.COS R87, R12 ;  /* 0x0000000c00577308 */ /* 0x0009e20000000000 */
[C---:B------:R-:W-:Y:S01]  /*1d00*/  FMUL.FTZ R6, R83.reuse, R62 ;  /* 0x0000003e53067220 */ /* 0x040fe20000410000 */
[----:B----4-:R-:W-:-:S06]  /*1d10*/  FMUL.FTZ R12, R83, R60 ;  /* 0x0000003c530c7220 */ /* 0x010fcc0000410000 */
[----:B------:R-:W-:Y:S08]  /*1d20*/  MUFU.SIN R93, R86 ;  /* 0x00000056005d7308 */ /* 0x000ff00000000400 */
[----:B------:R-:W-:Y:S08]  /*1d30*/  MUFU.EX2 R12, R12 ;  /* 0x0000000c000c7308 */ /* 0x000ff00000000800 */
[----:B------:R-:W4:Y:S08]  /*1d40*/  MUFU.COS R103, R86 ;  /* 0x0000005600677308 */ /* 0x000f300000000000 */
[----:B------:R-:W-:Y:S08]  /*1d50*/  MUFU.SIN R89, R84 ;  /* 0x0000005400597308 */ /* 0x000ff00000000400 */
[----:B------:R1:W-:Y:S08]  /*1d60*/  MUFU.COS R91, R84 ;  /* 0x00000054005b7308 */ /* 0x0003f00000000000 */
[----:B------:R-:W0:Y:S01]  /*1d70*/  MUFU.EX2 R10, R6 ;  /* 0x00000006000a7308 */ /* 0x000e220000000800 */
[-C--:B------:R-:W-:Y:S01]  /*1d80*/  FMUL.FTZ R15, R15, R64.reuse ;  /* 0x000000400f0f7220 */ /* 0x080fe20000410000 */
[----:B------:R-:W-:Y:S01]  /*1d90*/  FMUL.FTZ R83, R83, R64 ;  /* 0x0000004053537220 */ /* 0x000fe20000410000 */
[C---:B----4-:R-:W-:Y:S01]  /*1da0*/  FMUL.FTZ R103, R12.reuse, R103 ;  /* 0x000000670c677220 */ /* 0x050fe20000410000 */
[----:B-1----:R-:W-:Y:S01]  /*1db0*/  FMUL.FTZ R84, R12, R93 ;  /* 0x0000005d0c547220 */ /* 0x002fe20000410000 */
[----:B------:R-:W-:Y:S01]  /*1dc0*/  FMUL.RZ R88, R15, 0.15915493667125701904 ;  /* 0x3e22f9830f587820 */ /* 0x000fe2000040c000 */
[----:B------:R-:W1:Y:S01]  /*1dd0*/  LDS.U16 R12, [R80+0xe] ;  /* 0x00000e00500c7984 */ /* 0x000e620000000400 */
[----:B------:R-:W-:Y:S01]  /*1de0*/  SHF.L.U32 R15, R14, 0x10, RZ ;  /* 0x000000100e0f7819 */ /* 0x000fe200000006ff */
[----:B------:R2:W-:Y:S01]  /*1df0*/  MUFU.EX2 R6, R83 ;  /* 0x0000005300067308 */ /* 0x0005e20000000800 */
[-C--:B------:R-:W-:Y:S01]  /*1e00*/  ISETP.GE.U32.AND P0, PT, R29, R52.reuse, PT ;  /* 0x000000341d00720c */ /* 0x080fe20003f06070 */
[----:B------:R-:W-:Y:S01]  /*1e10*/  FMUL.FTZ R4, R98, R87 ;  /* 0x0000005762047220 */ /* 0x000fe20000410000 */
[----:B------:R-:W-:Y:S01]  /*1e20*/  ISETP.GE.U32.AND P1, PT, R34, R52, PT ;  /* 0x000000342200720c */ /* 0x000fe20003f26070 */
[----:B------:R-:W-:Y:S01]  /*1e30*/  FMUL.FTZ R15, R70, R15 ;  /* 0x0000000f460f7220 */ /* 0x000fe20000410000 */
[----:B--2---:R-:W-:Y:S01]  /*1e40*/  SHF.L.U32 R83, R24, 0x10, RZ ;  /* 0x0000001018537819 */ /* 0x004fe200000006ff */
[C---:B0-----:R-:W-:Y:S01]  /*1e50*/  FMUL.FTZ R91, R10.reuse, R91 ;  /* 0x0000005b0a5b7220 */ /* 0x041fe20000410000 */
[----:B------:R-:W-:-:S02]  /*1e60*/  FMUL.FTZ R89, R10, R89 ;  /* 0x000000590a597220 */ /* 0x000fc40000410000 */
[----:B------:R-:W0:Y:S01]  /*1e70*/  LDS.U16 R10, [R79+0xc] ;  /* 0x00000c004f0a7984 */ /* 0x000e220000000400 */
[----:B------:R-:W-:Y:S01]  /*1e80*/  FMUL.FTZ R83, R70, R83 ;  /* 0x0000005346537220 */ /* 0x000fe20000410000 */
[----:B------:R-:W-:Y:S01]  /*1e90*/  FMUL.FTZ R98, R98, R85 ;  /* 0x0000005562627220 */ /* 0x000fe20000410000 */
[----:B------:R-:W2:Y:S01]  /*1ea0*/  MUFU.COS R87, R88 ;  /* 0x0000005800577308 */ /* 0x000ea20000000000 */
[----:B------:R-:W-:Y:S02]  /*1eb0*/  SHF.L.U32 R14, R81, 0x10, RZ ;  /* 0x00000010510e7819 */ /* 0x000fe400000006ff */
[----:B------:R-:W-:Y:S02]  /*1ec0*/  FSEL R90, R89, RZ, !P1 ;  /* 0x000000ff595a7208 */ /* 0x000fe40004800000 */
[----:B------:R-:W-:-:S03]  /*1ed0*/  FSEL R93, R15, RZ, !P0 ;  /* 0x000000ff0f5d7208 */ /* 0x000fc60004000000 */
[----:B------:R-:W4:Y:S01]  /*1ee0*/  MUFU.SIN R85, R88 ;  /* 0x0000005800557308 */ /* 0x000f220000000400 */
[----:B------:R-:W-:Y:S02]  /*1ef0*/  FSEL R94, R83, RZ, !P0 ;  /* 0x000000ff535e7208 */ /* 0x000fe40004000000 */
[----:B------:R-:W-:Y:S01]  /*1f00*/  SHF.L.U32 R82, R82, 0x10, RZ ;  /* 0x0000001052527819 */ /* 0x000fe200000006ff */
[----:B------:R-:W-:Y:S01]  /*1f10*/  FMUL.FTZ R14, R59, R14 ;  /* 0x0000000e3b0e7220 */ /* 0x000fe20000410000 */
[----:B------:R-:W-:Y:S01]  /*1f20*/  FSEL R91, R91, 1, !P1 ;  /* 0x3f8000005b5b7808 */ /* 0x000fe20004800000 */
[-C--:B------:R-:W-:Y:S01]  /*1f30*/  FMUL.FTZ R15, R93, R90.reuse ;  /* 0x0000005a5d0f7220 */ /* 0x080fe20000410000 */
[C---:B------:R-:W-:Y:S01]  /*1f40*/  FMUL.FTZ R24, R94.reuse, R90 ;  /* 0x0000005a5e187220 */ /* 0x040fe20000410000 */
[----:B------:R-:W-:Y:S01]  /*1f50*/  FMUL.FTZ R82, R59, R82 ;  /* 0x000000523b527220 */ /* 0x000fe20000410000 */
[----:B------:R-:W-:Y:S01]  /*1f60*/  ISETP.GE.U32.AND P2, PT, R35, R52, PT ;  /* 0x000000342300720c */ /* 0x000fe20003f46070 */
[-C--:B------:R-:W-:Y:S01]  /*1f70*/  FFMA.FTZ R81, R94, R91.reuse, R15 ;  /* 0x0000005b5e517223 */ /* 0x080fe2000001000f */
[----:B------:R-:W-:Y:S01]  /*1f80*/  FSEL R92, R14, RZ, !P1 ;  /* 0x000000ff0e5c7208 */ /* 0x000fe20004800000 */
[----:B------:R-:W-:Y:S01]  /*1f90*/  FFMA.FTZ R15, R93, R91, -R24 ;  /* 0x0000005b5d0f7223 */ /* 0x000fe20000010818 */
[----:B------:R-:W-:Y:S01]  /*1fa0*/  FSEL R86, R82, RZ, !P1 ;  /* 0x000000ff52567208 */ /* 0x000fe20004800000 */
[----:B------:R-:W-:Y:S01]  /*1fb0*/  IMAD.U32 R8, R8, 0x10000, RZ ;  /* 0x0001000008087824 */ /* 0x000fe200078e00ff */
[----:B------:R-:W-:Y:S01]  /*1fc0*/  FSEL R82, R84, RZ, !P2 ;  /* 0x000000ff54527208 */ /* 0x000fe20005000000 */
[----:B------:R-:W-:Y:S01]  /*1fd0*/  FADD.FTZ R15, R92, R15 ;  /* 0x0000000f5c0f7221 */ /* 0x000fe20000010000 */
[C---:B--2---:R-:W-:Y:S01]  /*1fe0*/  FMUL.FTZ R87, R6.reuse, R87 ;  /* 0x0000005706577220 */ /* 0x044fe20000410000 */
[----:B----4-:R-:W-:Y:S01]  /*1ff0*/  FMUL.FTZ R84, R6, R85 ;  /* 0x0000005506547220 */ /* 0x010fe20000410000 */
[----:B------:R-:W-:Y:S01]  /*2000*/  FSEL R83, R103, 1, !P2 ;  /* 0x3f80000067537808 */ /* 0x000fe20005000000 */
[----:B------:R-:W-:Y:S01]  /*2010*/  FADD.FTZ R81, R86, R81 ;  /* 0x0000005156517221 */ /* 0x000fe20000010000 */
[----:B---3--:R-:W-:Y:S01]  /*2020*/  SHF.L.U32 R6, R9, 0x10, RZ ;  /* 0x0000001009067819 */ /* 0x008fe200000006ff */
[C---:B------:R-:W-:Y:S01]  /*2030*/  FMUL.FTZ R24, R82.reuse, R15 ;  /* 0x0000000f52187220 */ /* 0x040fe20000410000 */
[----:B------:R-:W-:Y:S01]  /*2040*/  FMUL.FTZ R8, R61, R8 ;  /* 0x000000083d087220 */ /* 0x000fe20000410000 */
[-C--:B------:R-:W-:Y:S01]  /*2050*/  FMUL.FTZ R14, R82, R81.reuse ;  /* 0x00000051520e7220 */ /* 0x080fe20000410000 */
[----:B------:R-:W-:Y:S01]  /*2060*/  ISETP.GE.U32.AND P1, PT, R36, R52, PT ;  /* 0x000000342400720c */ /* 0x000fe20003f26070 */
[----:B------:R-:W-:Y:S01]  /*2070*/  FFMA.FTZ R24, R83, R81, R24 ;  /* 0x0000005153187223 */ /* 0x000fe20000010018 */
[----:B------:R-:W-:Y:S01]  /*2080*/  FMUL.FTZ R6, R61, R6 ;  /* 0x000000063d067220 */ /* 0x000fe20000410000 */
[----:B------:R-:W-:Y:S01]  /*2090*/  FSEL R81, R8, RZ, !P2 ;  /* 0x000000ff08517208 */ /* 0x000fe20005000000 */
[----:B------:R-:W-:Y:S01]  /*20a0*/  FFMA.FTZ R14, R83, R15, -R14 ;  /* 0x0000000f530e7223 */ /* 0x000fe2000001080e */
[----:B------:R-:W-:-:S02]  /*20b0*/  FSEL R84, R84, RZ, !P1 ;  /* 0x000000ff54547208 */ /* 0x000fc40004800000 */
[----:B------:R-:W-:Y:S01]  /*20c0*/  FSEL R85, R6, RZ, !P2 ;  /* 0x000000ff06557208 */ /* 0x000fe20005000000 */
[----:B------:R-:W-:Y:S01]  /*20d0*/  FADD.FTZ R24, R81, R24 ;  /* 0x0000001851187221 */ /* 0x000fe20000010000 */
[----:B-1----:R-:W-:Y:S02]  /*20e0*/  SHF.L.U32 R12, R12, 0x10, RZ ;  /* 0x000000100c0c7819 */ /* 0x002fe400000006ff */
[----:B------:R-:W-:Y:S01]  /*20f0*/  FSEL R100, R4, 1, !P0 ;  /* 0x3f80000004647808 */ /* 0x000fe20004000000 */
[----:B------:R-:W-:Y:S01]  /*2100*/  FADD.FTZ R14, R85, R14 ;  /* 0x0000000e550e7221 */ /* 0x000fe20000010000 */
[----:B------:R-:W-:Y:S01]  /*2110*/  FSEL R89, R87, 1, !P1 ;  /* 0x3f80000057597808 */ /* 0x000fe20004800000 */
        /* <DEDUP_REMOVED lines=94> */
[----:B------:R-:W-:Y:S01]  /*2700*/  IMAD.MOV.U32 R9, RZ, RZ, RZ ;  /* 0x000000ffff097224 */ /* 0x000fe200078e00ff */
        /* <DEDUP_REMOVED lines=84> */
[----:B------:R-:W-:Y:S02]  /*2c50*/  IMAD.U32 R110, R110, 0x10000, RZ ;  /* 0x000100006e6e7824 */ /* 0x000fe400078e00ff */
        /* <DEDUP_REMOVED lines=12> */
.L_x_2388:
[----:B------:R-:W-:Y:S05]  /*2d20*/  BSYNC.RECONVERGENT B0 ;  /* 0x0000000000007941 */ /* 0x000fea0003800200 */
.L_x_2387:
[----:B------:R-:W-:Y:S01]  /*2d30*/  FADD.FTZ R81, R81, R82 ;  /* 0x0000005251517221 */ /* 0x000fe20000010000 */
[----:B------:R-:W-:Y:S01]  /*2d40*/  FADD.FTZ R85, R85, R12 ;  /* 0x0000000c55557221 */ /* 0x000fe20000010000 */
[----:B------:R-:W-:Y:S01]  /*2d50*/  UIADD3 UR5, UPT, UPT, UR5, 0x1, URZ ;  /* 0x0000000105057890 */ /* 0x000fe2000fffe0ff */
[----:B------:R-:W-:Y:S01]  /*2d60*/  SHF.L.U32 R106, R106, 0x10, RZ ;  /* 0x000000106a6a7819 */ /* 0x000fe200000006ff */
[C---:B0-----:R-:W-:Y:S01]  /*2d70*/  FMUL.FTZ R4, R84.reuse, R81 ;  /* 0x0000005154047220 */ /* 0x041fe20000410000 */
[-C--:B------:R-:W-:Y:S01]  /*2d80*/  FMUL.FTZ R84, R84, R85.reuse ;  /* 0x0000005554547220 */ /* 0x080fe20000410000 */
[----:B------:R-:W-:Y:S01]  /*2d90*/  SHF.L.U32 R107, R107, 0x10, RZ ;  /* 0x000000106b6b7819 */ /* 0x000fe200000006ff */
[----:B------:R-:W-:Y:S02]  /*2da0*/  IMAD.U32 R109, R109, 0x10000, RZ ;  /* 0x000100006d6d7824 */ /* 0x000fe400078e00ff */
[C---:B------:R-:W-:Y:S01]  /*2db0*/  FFMA.FTZ R4, R89.reuse, R85, -R4 ;  /* 0x0000005559047223 */ /* 0x040fe20000010804 */
[----:B------:R-:W-:Y:S01]  /*2dc0*/  FFMA.FTZ R89, R89, R81, R84 ;  /* 0x0000005159597223 */ /* 0x000fe20000010054 */
[----:B------:R-:W-:Y:S01]  /*2dd0*/  UISETP.GE.AND UP0, UPT, UR5, UR13, UPT ;  /* 0x0000000d0500728c */ /* 0x000fe2000bf06270 */
[----:B------:R-:W-:Y:S01]  /*2de0*/  SHF.L.U32 R108, R108, 0x10, RZ ;  /* 0x000000106c6c7819 */ /* 0x000fe200000006ff */
[----:B------:R-:W-:Y:S01]  /*2df0*/  FADD.FTZ R87, R87, R4 ;  /* 0x0000000457577221 */ /* 0x000fe20000010000 */
        /* <DEDUP_REMOVED lines=17> */
.L_x_2386:
[----:B------:R-:W-:Y:S01]  /*2f10*/  BAR.SYNC.DEFER_BLOCKING 0x0 ;  /* 0x0000000000007b1d */ /* 0x000fe20000010000 */
[----:B------:R-:W-:Y:S02]  /*2f20*/  ISETP.NE.AND P0, PT, R28, RZ, PT ;  /* 0x000000ff1c00720c */ /* 0x000fe40003f05270 */
[----:B------:R-:W-:Y:S02]  /*2f30*/  F2FP.BF16.F32.PACK_AB R4, R66, R67 ;  /* 0x000000434204723e */ /* 0x000fe400000010ff */
[----:B------:R-:W-:Y:S01]  /*2f40*/  F2FP.BF16.F32.PACK_AB R5, R65, R68 ;  /* 0x000000444105723e */ /* 0x000fe200000010ff */
[----:B------:R-:W0:Y:S01]  /*2f50*/  LDCU.128 UR12, c[0x0][0x420] ;  /* 0x00008400ff0c77ac */ /* 0x000e220008000c00 */
[----:B------:R-:W-:Y:S01]  /*2f60*/  ISETP.GE.AND P6, PT, R43, R52, PT ;  /* 0x000000342b00720c */ /* 0x000fe20003fc6270 */
[----:B------:R-:W-:Y:S01]  /*2f70*/  UMOV UR6, UR8 ;  /* 0x0000000800067c82 */ /* 0x000fe20008000000 */
[----:B------:R-:W-:Y:S01]  /*2f80*/  UMOV UR7, URZ ;  /* 0x000000ff00077c82 */ /* 0x000fe20008000000 */
[----:B------:R-:W1:Y:S01]  /*2f90*/  LDCU.128 UR20, c[0x0][0x410] ;  /* 0x00008200ff1477ac */ /* 0x000e620008000c00 */
[----:B------:R2:W-:Y:S01]  /*2fa0*/  STS.64 [R69], R4 ;  /* 0x0000000445007388 */ /* 0x0005e20000000a00 */
[----:B------:R-:W-:-:S03]  /*2fb0*/  NOP ;  /* 0x0000000000007918 */ /* 0x000fc60000000000 */
[----:B------:R-:W-:Y:S01]  /*2fc0*/  LDS.U16 R9, [R56] ;  /* 0x0000000038097984 */ /* 0x000fe20000000400 */
[----:B0-----:R-:W-:-:S03]  /*2fd0*/  UIMAD.WIDE.U32 UR8, UR24, UR12, UR6 ;  /* 0x0000000c180872a5 */ /* 0x001fc6000f8e0006 */
[----:B------:R-:W-:Y:S01]  /*2fe0*/  LDS.U16 R11, [R56+0x40] ;  /* 0x00004000380b7984 */ /* 0x000fe20000000400 */
[----:B------:R-:W-:Y:S01]  /*2ff0*/  UIMAD UR5, UR24, UR13, UR9 ;  /* 0x0000000d180572a4 */ /* 0x000fe2000f8e0209 */
[----:B------:R-:W0:Y:S02]  /*3000*/  LDCU.64 UR12, c[0x0][0x478] ;  /* 0x00008f00ff0c77ac */ /* 0x000e240008000a00 */
[----:B------:R-:W-:Y:S01]  /*3010*/  LDS.U16 R13, [R56+0x80] ;  /* 0x00008000380d7984 */ /* 0x000fe20000000400 */
[----:B--2---:R-:W-:Y:S01]  /*3020*/  MOV R5, UR9 ;  /* 0x0000000900057c02 */ /* 0x004fe20008000f00 */
[----:B------:R-:W-:Y:S01]  /*3030*/  IMAD.U32 R4, RZ, RZ, UR8 ;  /* 0x00000008ff047e24 */ /* 0x000fe2000f8e00ff */
[----:B------:R-:W-:Y:S01]  /*3040*/  MOV R5, UR5 ;  /* 0x0000000500057c02 */ /* 0x000fe20008000f00 */
[----:B------:R-:W-:Y:S01]  /*3050*/  LDS.U16 R15, [R56+0xc0] ;  /* 0x0000c000380f7984 */ /* 0x000fe20000000400 */
[----:B-1----:R-:W-:-:S03]  /*3060*/  UIMAD.WIDE.U32 UR8, UR24, UR20, UR6 ;  /* 0x00000014180872a5 */ /* 0x002fc6000f8e0006 */
[----:B------:R-:W-:Y:S01]  /*3070*/  @!P0 STS [UR11+0x100], R52 ;  /* 0x00010034ff008988 */ /* 0x000fe2000800080b */
[C---:B------:R-:W-:Y:S01]  /*3080*/  IMAD.WIDE.U32 R4, R27.reuse, UR14, R4 ;  /* 0x0000000e1b047c25 */ /* 0x040fe2000f8e0004 */
[----:B------:R-:W-:Y:S01]  /*3090*/  UIMAD UR5, UR24, UR21, UR9 ;  /* 0x00000015180572a4 */ /* 0x000fe2000f8e0209 */
[----:B------:R-:W-:Y:S02]  /*30a0*/  BAR.SYNC.DEFER_BLOCKING 0x0 ;  /* 0x0000000000007b1d */ /* 0x000fe40000010000 */
[----:B------:R-:W-:Y:S01]  /*30b0*/  IMAD R10, R27, UR15, R5 ;  /* 0x0000000f1b0a7c24 */ /* 0x000fe2000f8e0205 */
[----:B------:R-:W-:Y:S02]  /*30c0*/  IADD3 R7, P1, PT, R33, R4, RZ ;  /* 0x0000000421077210 */ /* 0x000fe40007f3e0ff */
[----:B------:R-:W-:Y:S02]  /*30d0*/  MOV R4, UR8 ;  /* 0x0000000800047c02 */ /* 0x000fe40008000f00 */
[----:B------:R-:W-:Y:S01]  /*30e0*/  IADD3.X R10, PT, PT, RZ, R10, RZ, P1, !PT ;  /* 0x0000000aff0a7210 */ /* 0x000fe20000ffe4ff */
[----:B------:R-:W1:Y:S01]  /*30f0*/  LDCU.64 UR14, c[0x0][0x488] ;  /* 0x00009100ff0e77ac */ /* 0x000e620008000a00 */
[----:B0-----:R-:W-:-:S02]  /*3100*/  LEA R6, P1, R7, UR12, 0x1 ;  /* 0x0000000c07067c11 */ /* 0x001fc4000f8208ff */
[----:B------:R-:W-:Y:S01]  /*3110*/  MOV R5, UR9 ;  /* 0x0000000900057c02 */ /* 0x000fe20008000f00 */
[----:B------:R-:W-:Y:S01]  /*3120*/  IMAD.U32 R5, RZ, RZ, UR5 ;  /* 0x00000005ff057e24 */ /* 0x000fe2000f8e00ff */
[----:B------:R-:W-:Y:S01]  /*3130*/  LEA.HI.X R7, R7, UR13, R10, 0x1, P1 ;  /* 0x0000000d07077c11 */ /* 0x000fe200088f0c0a */
[----:B------:R-:W0:Y:S01]  /*3140*/  LDCU.64 UR8, c[0x0][0x490] ;  /* 0x00009200ff0877ac */ /* 0x000e220008000a00 */
[----:B------:R-:W-:-:S04]  /*3150*/  IMAD.WIDE.U32 R4, R27, UR22, R4 ;  /* 0x000000161b047c25 */ /* 0x000fc8000f8e0004 */
[----:B------:R-:W-:Y:S01]  /*3160*/  IMAD R10, R27, UR23, R5 ;  /* 0x000000171b0a7c24 */ /* 0x000fe2000f8e0205 */
[C---:B------:R-:W-:Y:S01]  /*3170*/  IADD3 R5, P1, PT, R33.reuse, R4, RZ ;  /* 0x0000000421057210 */ /* 0x040fe20007f3e0ff */
[----:B------:R-:W2:Y:S02]  /*3180*/  LDS R8, [UR11+0x100] ;  /* 0x0001000bff087984 */ /* 0x000ea40008000800 */
[-C--:B--2---:R-:W-:Y:S02]  /*3190*/  ISETP.GE.AND P3, PT, R33, R8.reuse, PT ;  /* 0x000000082100720c */ /* 0x084fe40003f66270 */
[-C--:B------:R-:W-:Y:S02]  /*31a0*/  ISETP.GE.AND P4, PT, R37, R8.reuse, PT ;  /* 0x000000082500720c */ /* 0x080fe40003f86270 */
[-C--:B------:R-:W-:Y:S02]  /*31b0*/  ISETP.GE.AND P5, PT, R42, R8.reuse, PT ;  /* 0x000000082a00720c */ /* 0x080fe40003fa6270 */
[----:B------:R-:W-:-:S02]  /*31c0*/  ISETP.GE.AND P2, PT, R43, R8, PT ;  /* 0x000000082b00720c */ /* 0x000fc40003f46270 */
[----:B------:R-:W-:Y:S02]  /*31d0*/  IADD3.X R8, PT, PT, RZ, R10, RZ, P1, !PT ;  /* 0x0000000aff087210 */ /* 0x000fe40000ffe4ff */
[----:B-1----:R-:W-:-:S03]  /*31e0*/  LEA R4, P1, R5, UR14, 0x1 ;  /* 0x0000000e05047c11 */ /* 0x002fc6000f8208ff */
[----:B------:R1:W-:Y:S01]  /*31f0*/  @!P3 STG.E.U16 desc[UR18][R6.64], R9 ;  /* 0x000000090600b986 */ /* 0x0003e2000c101512 */
[-C--:B------:R-:W-:Y:S02]  /*3200*/  ISETP.GE.AND P3, PT, R42, R52.reuse, PT ;  /* 0x000000342a00720c */ /* 0x080fe40003f66270 */
[----:B------:R-:W-:Y:S01]  /*3210*/  LEA.HI.X R5, R5, UR15, R8, 0x1, P1 ;  /* 0x0000000f05057c11 */ /* 0x000fe200088f0c08 */
[----:B------:R2:W-:Y:S01]  /*3220*/  @!P4 STG.E.U16 desc[UR18][R6.64+0x40], R11 ;  /* 0x0000400b0600c986 */ /* 0x0005e2000c101512 */
[-C--:B------:R-:W-:Y:S01]  /*3230*/  ISETP.GE.AND P4, PT, R37, R52.reuse, PT ;  /* 0x000000342500720c */ /* 0x080fe20003f86270 */
[----:B------:R-:W3:Y:S02]  /*3240*/  LDCU.128 UR12, c[0x0][0x430] ;  /* 0x00008600ff0c77ac */ /* 0x000ee40008000c00 */
[----:B------:R4:W-:Y:S01]  /*3250*/  @!P5 STG.E.U16 desc[UR18][R6.64+0x80], R13 ;  /* 0x0000800d0600d986 */ /* 0x0009e2000c101512 */
[----:B------:R-:W-:-:S03]  /*3260*/  ISETP.GE.AND P5, PT, R33, R52, PT ;  /* 0x000000342100720c */ /* 0x000fc60003fa6270 */
[----:B------:R-:W-:Y:S01]  /*3270*/  @!P2 STG.E.U16 desc[UR18][R6.64+0xc0], R15 ;  /* 0x0000c00f0600a986 */ /* 0x000fe2000c101512 */
[----:B-1----:R-:W-:Y:S01]  /*3280*/  PRMT R9, RZ, 0x7610, R9 ;  /* 0x00007610ff097816 */ /* 0x002fe20000000009 */
[----:B------:R-:W-:Y:S01]  /*3290*/  BAR.SYNC.DEFER_BLOCKING 0x0 ;  /* 0x0000000000007b1d */ /* 0x000fe20000010000 */
[----:B--2---:R-:W-:Y:S02]  /*32a0*/  PRMT R11, RZ, 0x7610, R11 ;  /* 0x00007610ff0b7816 */ /* 0x004fe4000000000b */
[----:B----4-:R-:W-:-:S05]  /*32b0*/  PRMT R13, RZ, 0x7610, R13 ;  /* 0x00007610ff0d7816 */ /* 0x010fca000000000d */
[----:B------:R-:W2:Y:S04]  /*32c0*/  @!P5 LDG.E.U16 R9, desc[UR18][R4.64] ;  /* 0x000000120409d981 */ /* 0x000ea8000c1e1500 */
[----:B------:R-:W4:Y:S04]  /*32d0*/  @!P4 LDG.E.U16 R11, desc[UR18][R4.64+0x40] ;  /* 0x00004012040bc981 */ /* 0x000f28000c1e1500 */
[----:B------:R-:W5:Y:S04]  /*32e0*/  @!P3 LDG.E.U16 R13, desc[UR18][R4.64+0x80] ;  /* 0x00008012040db981 */ /* 0x000f68000c1e1500 */
[----:B------:R-:W5:Y:S01]  /*32f0*/  @!P6 LDG.E.U16 R71, desc[UR18][R4.64+0xc0] ;  /* 0x0000c0120447e981 */ /* 0x000f62000c1e1500 */
[----:B---3--:R-:W-:-:S02]  /*3300*/  UIMAD.WIDE.U32 UR6, UR24, UR12, UR6 ;  /* 0x0000000c180672a5 */ /* 0x008fc4000f8e0006 */
[----:B------:R-:W-:Y:S02]  /*3310*/  UIADD3 UR4, UPT, UPT, UR4, 0x1, URZ ;  /* 0x0000000104047890 */ /* 0x000fe4000fffe0ff */
[----:B------:R-:W-:Y:S01]  /*3320*/  UIMAD UR5, UR24, UR13, UR7 ;  /* 0x0000000d180572a4 */ /* 0x000fe2000f8e0207 */
[----:B--2---:R-:W-:Y:S04]  /*3330*/  STS.U16 [R56], R9 ;  /* 0x0000000938007388 */ /* 0x004fe80000000400 */
[----:B----4-:R-:W-:Y:S04]  /*3340*/  STS.U16 [R56+0x40], R11 ;  /* 0x0000400b38007388 */ /* 0x010fe80000000400 */
[----:B-----5:R-:W-:Y:S04]  /*3350*/  STS.U16 [R56+0x80], R13 ;  /* 0x0000800d38007388 */ /* 0x020fe80000000400 */
[----:B------:R-:W-:Y:S01]  /*3360*/  STS.U16 [R56+0xc0], R71 ;  /* 0x0000c04738007388 */ /* 0x000fe20000000400 */
[----:B------:R-:W-:-:S03]  /*3370*/  NOP ;  /* 0x0000000000007918 */ /* 0x000fc60000000000 */
[----:B------:R-:W1:Y:S02]  /*3380*/  LDS.64 R14, [R69] ;  /* 0x00000000450e7984 */ /* 0x000e640000000a00 */
[C---:B-1----:R-:W-:Y:S02]  /*3390*/  PRMT R4, R14.reuse, 0x7632, R4 ;  /* 0x000076320e047816 */ /* 0x042fe40000000004 */
[C---:B------:R-:W-:Y:S02]  /*33a0*/  PRMT R5, R15.reuse, 0x7632, R5 ;  /* 0x000076320f057816 */ /* 0x040fe40000000005 */
[----:B------:R-:W-:Y:S01]  /*33b0*/  SHF.L.U32 R6, R14, 0x10, RZ ;  /* 0x000000100e067819 */ /* 0x000fe200000006ff */
[----:B------:R-:W-:Y:S01]  /*33c0*/  IMAD.U32 R4, R4, 0x10000, RZ ;  /* 0x0001000004047824 */ /* 0x000fe200078e00ff */
[----:B------:R-:W-:Y:S02]  /*33d0*/  SHF.L.U32 R10, R15, 0x10, RZ ;  /* 0x000000100f0a7819 */ /* 0x000fe400000006ff */
[----:B------:R-:W-:Y:S01]  /*33e0*/  SHF.L.U32 R12, R5, 0x10, RZ ;  /* 0x00000010050c7819 */ /* 0x000fe200000006ff */
[----:B------:R-:W-:Y:S01]  /*33f0*/  FMUL.FTZ R7, R6, -1.4426950216293334961 ;  /* 0xbfb8aa3b06077820 */ /* 0x000fe20000410000 */
[----:B------:R-:W-:Y:S01]  /*3400*/  FMUL.FTZ R5, R4, -1.4426950216293334961 ;  /* 0xbfb8aa3b04057820 */ /* 0x000fe20000410000 */
[----:B------:R-:W-:-:S02]  /*3410*/  FMUL.FTZ R9, R10, -1.4426950216293334961 ;  /* 0xbfb8aa3b0a097820 */ /* 0x000fc40000410000 */
[----:B------:R-:W-:Y:S02]  /*3420*/  FMUL.FTZ R13, R12, -1.4426950216293334961 ;  /* 0xbfb8aa3b0c0d7820 */ /* 0x000fe40000410000 */
[----:B------:R-:W1:Y:S08]  /*3430*/  MUFU.EX2 R7, R7 ;  /* 0x0000000700077308 */ /* 0x000e700000000800 */
[----:B------:R-:W2:Y:S08]  /*3440*/  MUFU.EX2 R9, R9 ;  /* 0x0000000900097308 */ /* 0x000eb00000000800 */
[----:B------:R-:W3:Y:S01]  /*3450*/  MUFU.EX2 R5, R5 ;  /* 0x0000000500057308 */ /* 0x000ee20000000800 */
[----:B-1----:R-:W-:-:S07]  /*3460*/  FADD.FTZ R7, R7, 1 ;  /* 0x3f80000007077421 */ /* 0x002fce0000010000 */
[----:B------:R-:W1:Y:S01]  /*3470*/  MUFU.EX2 R13, R13 ;  /* 0x0000000d000d7308 */ /* 0x000e620000000800 */
[----:B--2---:R-:W-:-:S07]  /*3480*/  FADD.FTZ R11, R9, 1 ;  /* 0x3f800000090b7421 */ /* 0x004fce0000010000 */
[----:B------:R-:W2:Y:S01]  /*3490*/  MUFU.RCP R7, R7 ;  /* 0x0000000700077308 */ /* 0x000ea20000001000 */
[----:B---3--:R-:W-:-:S07]  /*34a0*/  FADD.FTZ R8, R5, 1 ;  /* 0x3f80000005087421 */ /* 0x008fce0000010000 */
[----:B------:R-:W3:Y:S01]  /*34b0*/  MUFU.RCP R15, R8 ;  /* 0x00000008000f7308 */ /* 0x000ee20000001000 */
[----:B-1----:R-:W-:Y:S01]  /*34c0*/  FADD.FTZ R14, R13, 1 ;  /* 0x3f8000000d0e7421 */ /* 0x002fe20000010000 */
[----:B------:R-:W-:Y:S06]  /*34d0*/  BAR.SYNC.DEFER_BLOCKING 0x0 ;  /* 0x0000000000007b1d */ /* 0x000fec0000010000 */
[----:B------:R-:W1:Y:S01]  /*34e0*/  MUFU.RCP R11, R11 ;  /* 0x0000000b000b7308 */ /* 0x000e620000001000 */
[----:B--2---:R-:W-:-:S04]  /*34f0*/  FMUL.FTZ R6, R6, R7 ;  /* 0x0000000706067220 */ /* 0x004fc80000410000 */
[----:B------:R-:W-:-:S03]  /*3500*/  FMUL.FTZ R6, R6, R67 ;  /* 0x0000004306067220 */ /* 0x000fc60000410000 */
[----:B------:R-:W2:Y:S01]  /*3510*/  MUFU.RCP R17, R14 ;  /* 0x0000000e00117308 */ /* 0x000ea20000001000 */
[----:B---3--:R-:W-:-:S04]  /*3520*/  FMUL.FTZ R5, R4, R15 ;  /* 0x0000000f04057220 */ /* 0x008fc80000410000 */
[----:B------:R-:W-:Y:S01]  /*3530*/  FMUL.FTZ R5, R5, R66 ;  /* 0x0000004205057220 */ /* 0x000fe20000410000 */
[----:B-1----:R-:W-:-:S04]  /*3540*/  FMUL.FTZ R9, R10, R11 ;  /* 0x0000000b0a097220 */ /* 0x002fc80000410000 */
[----:B------:R-:W-:Y:S01]  /*3550*/  F2FP.BF16.F32.PACK_AB R4, R5, R6 ;  /* 0x000000060504723e */ /* 0x000fe200000010ff */
[----:B------:R-:W-:Y:S01]  /*3560*/  FMUL.FTZ R9, R9, R68 ;  /* 0x0000004409097220 */ /* 0x000fe20000410000 */
[----:B--2---:R-:W-:-:S04]  /*3570*/  FMUL.FTZ R12, R12, R17 ;  /* 0x000000110c0c7220 */ /* 0x004fc80000410000 */
[----:B------:R-:W-:-:S05]  /*3580*/  FMUL.FTZ R12, R12, R65 ;  /* 0x000000410c0c7220 */ /* 0x000fca0000410000 */
[----:B------:R-:W-:-:S05]  /*3590*/  F2FP.BF16.F32.PACK_AB R5, R12, R9 ;  /* 0x000000090c05723e */ /* 0x000fca00000010ff */
[----:B------:R1:W-:Y:S01]  /*35a0*/  STS.64 [R69], R4 ;  /* 0x0000000445007388 */ /* 0x0003e20000000a00 */
[----:B------:R-:W-:-:S03]  /*35b0*/  NOP ;  /* 0x0000000000007918 */ /* 0x000fc60000000000 */
[----:B------:R-:W-:Y:S04]  /*35c0*/  LDS.U16 R7, [R56] ;  /* 0x0000000038077984 */ /* 0x000fe80000000400 */
[----:B------:R-:W-:Y:S01]  /*35d0*/  LDS.U16 R9, [R56+0x40] ;  /* 0x0000400038097984 */ /* 0x000fe20000000400 */
[----:B-1----:R-:W-:Y:S02]  /*35e0*/  MOV R5, UR7 ;  /* 0x0000000700057c02 */ /* 0x002fe40008000f00 */
[----:B------:R-:W-:Y:S01]  /*35f0*/  MOV R4, UR6 ;  /* 0x0000000600047c02 */ /* 0x000fe20008000f00 */
[----:B------:R-:W-:Y:S01]  /*3600*/  LDS.U16 R11, [R56+0x80] ;  /* 0x00008000380b7984 */ /* 0x000fe20000000400 */
[----:B------:R-:W-:Y:S01]  /*3610*/  MOV R5, UR5 ;  /* 0x0000000500057c02 */ /* 0x000fe20008000f00 */
[----:B------:R-:W1:Y:S02]  /*3620*/  LDCU UR5, c[0x0][0x394] ;  /* 0x00007280ff0577ac */ /* 0x000e640008000800 */
[----:B------:R-:W-:Y:S01]  /*3630*/  LDS.U16 R13, [R56+0xc0] ;  /* 0x0000c000380d7984 */ /* 0x000fe20000000400 */
[----:B------:R-:W-:-:S03]  /*3640*/  IMAD.WIDE.U32 R4, R27, UR14, R4 ;  /* 0x0000000e1b047c25 */ /* 0x000fc6000f8e0004 */
[----:B------:R-:W-:Y:S01]  /*3650*/  @!P0 STS [UR11+0x100], R52 ;  /* 0x00010034ff008988 */ /* 0x000fe2000800080b */
[----:B------:R-:W-:Y:S01]  /*3660*/  IMAD R8, R27, UR15, R5 ;  /* 0x0000000f1b087c24 */ /* 0x000fe2000f8e0205 */
[----:B------:R-:W-:Y:S01]  /*3670*/  BAR.SYNC.DEFER_BLOCKING 0x0 ;  /* 0x0000000000007b1d */ /* 0x000fe20000010000 */
[----:B------:R-:W-:Y:S01]  /*3680*/  IADD3 R5, P4, PT, R33, R4, RZ ;  /* 0x0000000421057210 */ /* 0x000fe20007f9e0ff */
[----:B-1----:R-:W-:-:S04]  /*3690*/  UISETP.GE.AND UP0, UPT, UR4, UR5, UPT ;  /* 0x000000050400728c */ /* 0x002fc8000bf06270 */
[----:B------:R-:W1:Y:S02]  /*36a0*/  LDS R6, [UR11+0x100] ;  /* 0x0001000bff067984 */ /* 0x000e640008000800 */
[-C--:B-1----:R-:W-:Y:S02]  /*36b0*/  ISETP.GE.AND P0, PT, R33, R6.reuse, PT ;  /* 0x000000062100720c */ /* 0x082fe40003f06270 */
[-C--:B------:R-:W-:Y:S02]  /*36c0*/  ISETP.GE.AND P1, PT, R37, R6.reuse, PT ;  /* 0x000000062500720c */ /* 0x080fe40003f26270 */
[-C--:B------:R-:W-:Y:S02]  /*36d0*/  ISETP.GE.AND P2, PT, R42, R6.reuse, PT ;  /* 0x000000062a00720c */ /* 0x080fe40003f46270 */
[----:B------:R-:W-:Y:S01]  /*36e0*/  ISETP.GE.AND P3, PT, R43, R6, PT ;  /* 0x000000062b00720c */ /* 0x000fe20003f66270 */
[----:B------:R-:W-:Y:S01]  /*36f0*/  IMAD.X R6, RZ, RZ, R8, P4 ;  /* 0x000000ffff067224 */ /* 0x000fe200020e0608 */
[----:B0-----:R-:W-:-:S04]  /*3700*/  LEA R4, P4, R5, UR8, 0x1 ;  /* 0x0000000805047c11 */ /* 0x001fc8000f8808ff */
        /* <DEDUP_REMOVED lines=15> */
.L_x_2391:
        /* <DEDUP_REMOVED lines=16> */
.L_x_5069:


//--------------------- .text._Z25selective_scan_fwd_kernelI32Selective_Scan_fwd_kernel_traitsILi32ELi4ELi1ELb1ELb0ELb0ELb0EN3c108BFloat16ENS1_7complexIfEEEEv13SSMParamsBase --------------------------
	.section	.text._Z25selective_scan_fwd_kernelI32Selective_Scan_fwd_kernel_traitsILi32ELi4ELi1ELb1ELb0ELb0ELb0EN3c108BFloat16ENS1_7complexIfEEEEv13SSMParamsBase,"ax",@progbits
	.align	128
        .global         _Z25selective_scan_fwd_kernelI32Selective_Scan_fwd_kernel_traitsILi32ELi4ELi1ELb1ELb0ELb0ELb0EN3c108BFloat16ENS1_7complexIfEEEEv13SSMParamsBase
        .type           _Z25selective_scan_fwd_kernelI32Selective_Scan_fwd_kernel_traitsILi32ELi4ELi1ELb1ELb0ELb0ELb0EN3c108BFloat16ENS1_7complexIfEEEEv13SSMParamsBase,@function
        .size           _Z25selective_scan_fwd_kernelI32Selective_Scan_fwd_kernel_traitsILi32ELi4ELi1ELb1ELb0ELb0ELb0EN3c108BFloat16ENS1_7complexIfEEEEv13SSMParamsBase,(.L_x_5070 - _Z25selective_scan_fwd_kernelI32Selective_Scan_fwd_kernel_traitsILi32ELi4ELi1ELb1ELb0ELb0ELb0EN3c108BFloat16ENS1_7complexIfEEEEv13SSMParamsBase)
        .other          _Z25selective_scan_fwd_kernelI32Selective_Scan_fwd_kernel_traitsILi32ELi4ELi1ELb1ELb0ELb0ELb0EN3c108BFloat16ENS1_7complexIfEEEEv13SSMParamsBase,@"STO_CUDA_ENTRY STV_DEFAULT"
_Z25selective_scan_fwd_kernelI32Selective_Scan_fwd_kernel_traitsILi32ELi4ELi1ELb1ELb0ELb0ELb0EN3c108BFloat16ENS1_7complexIfEEEEv13SSMParamsBase:
.text._Z25selective_scan_fwd_kernelI32Selective_Scan_fwd_kernel_traitsILi32ELi4ELi1ELb1ELb0ELb0ELb0EN3c108BFloat16ENS1_7complexIfEEEEv13SSMParamsBase:
        /* <DEDUP_REMOVED lines=26> */
[----:B------:R-:W-:Y:S01]  /*01a0*/  UIMAD UR8, UR18, UR13, UR7 ;  /* 0x0000000d120872a4 */ /* 0x000fe2000f8e0207 */
[----:B------:R0:W5:Y:S01]  /*01b0*/  @P1 LDG.E R33, desc[UR16][R4.64] ;  /* 0x0000001004211981 */ /* 0x000162000c1e1900 */
[----:B------:R-:W-:-:S02]  /*01c0*/  MOV R6, UR4 ;  /* 0x0000000400067c02 */ /* 0x000fc40008000f00 */
[----:B------:R-:W-:Y:S02]  /*01d0*/  MOV R7, UR5 ;  /* 0x0000000500077c02 */ /* 0x000fe40008000f00 */
[----:B------:R-:W-:Y:S02]  /*01e0*/  MOV R8, UR6 ;  /* 0x0000000600087c02 */ /* 0x000fe40008000f00 */
[----:B------:R-:W-:Y:S02]  /*01f0*/  MOV R9, UR7 ;  /* 0x0000000700097c02 */ /* 0x000fe40008000f00 */
[----:B--2---:R-:W-:Y:S02]  /*0200*/  MOV R3, UR9 ;  /* 0x0000000900037c02 */ /* 0x004fe40008000f00 */
[----:B0-----:R-:W-:Y:S01]  /*0210*/  MOV R5, UR8 ;  /* 0x0000000800057c02 */ /* 0x001fe20008000f00 */
[----:B------:R-:W-:Y:S06]  /*0220*/  @!P0 EXIT ;  /* 0x000000000000894d */ /* 0x000fec0003800000 */
[----:B------:R-:W0:Y:S01]  /*0230*/  LDCU.64 UR4, c[0x0][0x3d8] ;  /* 0x00007b00ff0477ac */ /* 0x000e220008000a00 */
[----:B------:R-:W2:Y:S01]  /*0240*/  LDC.64 R14, c[0x0][0x428] ;  /* 0x00010a00ff0e7b82 */ /* 0x000ea20000000a00 */
[----:B------:R-:W3:Y:S01]  /*0250*/  S2R R34, SR_TID.X ;  /* 0x0000000000227919 */ /* 0x000ee20000002100 */
[----:B------:R-:W-:Y:S01]  /*0260*/  MOV R2, R6 ;  /* 0x0000000600027202 */ /* 0x000fe20000000f00 */
[----:B------:R-:W2:Y:S01]  /*0270*/  LDCU.64 UR6, c[0x0][0x3b8] ;  /* 0x00007700ff0677ac */ /* 0x000ea20008000a00 */
[----:B------:R-:W-:Y:S01]  /*0280*/  MOV R4, R8 ;  /* 0x0000000800047202 */ /* 0x000fe20000000f00 */
[----:B----4-:R-:W-:Y:S02]  /*0290*/  IMAD R0, R0, UR18, R11 ;  /* 0x0000001200007c24 */ /* 0x010fe4000f8e020b */
[----:B------:R-:W-:Y:S02]  /*02a0*/  HFMA2 R43, -RZ, RZ, 0, 0 ;  /* 0x00000000ff2b7431 */ /* 0x000fe400000001ff */
[C---:B------:R-:W-:Y:S01]  /*02b0*/  IMAD.WIDE.U32 R2, R11.reuse, UR10, R2 ;  /* 0x0000000a0b027c25 */ /* 0x040fe2000f8e0002 */
[----:B------:R-:W4:Y:S01]  /*02c0*/  LDC.64 R16, c[0x0][0x450] ;  /* 0x00011400ff107b82 */ /* 0x000f220000000a00 */
[----:B------:R-:W2:Y:S02]  /*02d0*/  LDCU.U8 UR9, c[0x0][0x39e] ;  /* 0x000073c0ff0977ac */ /* 0x000ea40008000000 */
[----:B------:R-:W-:Y:S01]  /*02e0*/  IMAD.WIDE.U32 R4, R11, UR14, R4 ;  /* 0x0000000e0b047c25 */ /* 0x000fe2000f8e0004 */
[----:B-1----:R-:W-:-:S03]  /*02f0*/  LEA R58, P0, R2, R58, 0x1 ;  /* 0x0000003a023a7211 */ /* 0x002fc600078008ff */
[C---:B------:R-:W-:Y:S01]  /*0300*/  IMAD R49, R11.reuse, UR11, R3 ;  /* 0x0000000b0b317c24 */ /* 0x040fe2000f8e0203 */
[----:B------:R-:W1:Y:S01]  /*0310*/  LDC.64 R28, c[0x0][0x3a0] ;  /* 0x0000e800ff1c7b82 */ /* 0x000e620000000a00 */
[C---:B0-----:R-:W-:Y:S01]  /*0320*/  IMAD.WIDE.U32 R36, R11.reuse, UR4, RZ ;  /* 0x000000040b247c25 */ /* 0x041fe2000f8e00ff */
[----:B------:R-:W0:Y:S01]  /*0330*/  LDCU UR4, c[0x0][0x38c] ;  /* 0x00007180ff0477ac */ /* 0x000e220008000800 */
[----:B------:R-:W-:Y:S02]  /*0340*/  LEA R56, P1, R4, R56, 0x1 ;  /* 0x0000003804387211 */ /* 0x000fe400078208ff */
[C---:B------:R-:W-:Y:S01]  /*0350*/  IMAD R47, R11.reuse, UR15, R5 ;  /* 0x0000000f0b2f7c24 */ /* 0x040fe2000f8e0205 */
[----:B------:R-:W-:Y:S01]  /*0360*/  LEA.HI.X R49, R2, R59, R49, 0x1, P0 ;  /* 0x0000003b02317211 */ /* 0x000fe200000f0c31 */
[C---:B------:R-:W-:Y:S01]  /*0370*/  IMAD R8, R11.reuse, UR5, R37 ;  /* 0x000000050b087c24 */ /* 0x040fe2000f8e0225 */
[----:B------:R-:W3:Y:S01]  /*0380*/  LDC.64 R26, c[0x0][0x448] ;  /* 0x00011200ff1a7b82 */ /* 0x000ee20000000a00 */
[----:B--2---:R-:W-:Y:S01]  /*0390*/  IMAD.WIDE.U32 R2, R11, R14, RZ ;  /* 0x0000000e0b027225 */ /* 0x004fe200078e00ff */
[----:B------:R-:W-:-:S03]  /*03a0*/  LEA.HI.X R47, R4, R57, R47, 0x1, P1 ;  /* 0x00000039042f7211 */ /* 0x000fc600008f0c2f */
[----:B------:R-:W-:-:S03]  /*03b0*/  IMAD.WIDE.U32 R4, R11, UR6, RZ ;  /* 0x000000060b047c25 */ /* 0x000fc6000f8e00ff */
[----:B------:R-:W2:Y:S01]  /*03c0*/  LDC.64 R30, c[0x0][0x440] ;  /* 0x00011000ff1e7b82 */ /* 0x000ea20000000a00 */
[----:B----4-:R-:W-:Y:S01]  /*03d0*/  LEA R35, P0, R36, R16, 0x3 ;  /* 0x0000001024237211 */ /* 0x010fe200078018ff */
[C---:B------:R-:W-:Y:S02]  /*03e0*/  IMAD R3, R11.reuse, R15, R3 ;  /* 0x0000000f0b037224 */ /* 0x040fe400078e0203 */
[----:B------:R-:W-:Y:S01]  /*03f0*/  IMAD R0, R0, R13, RZ ;  /* 0x0000000d00007224 */ /* 0x000fe200078e02ff */
[----:B------:R-:W-:Y:S01]  /*0400*/  LEA.HI.X R36, R36, R17, R8, 0x3, P0 ;  /* 0x0000001124247211 */ /* 0x000fe200000f1c08 */
[C---:B------:R-:W-:Y:S01]  /*0410*/  IMAD R39, R11.reuse, UR7, R5 ;  /* 0x000000070b277c24 */ /* 0x040fe2000f8e0205 */
[----:B0-----:R-:W-:Y:S01]  /*0420*/  UISETP.LT.AND UP0, UPT, UR4, 0x1, UPT ;  /* 0x000000010400788c */ /* 0x001fe2000bf01270 */
[----:B------:R-:W0:Y:S01]  /*0430*/  LDC.64 R24, c[0x0][0x420] ;  /* 0x00010800ff187b82 */ /* 0x000e220000000a00 */
[----:B-1----:R-:W-:-:S04]  /*0440*/  IMAD.WIDE.U32 R40, R11, R28, RZ ;  /* 0x0000001c0b287225 */ /* 0x002fc800078e00ff */
[----:B------:R-:W-:Y:S02]  /*0450*/  IMAD R8, R11, R29, R41 ;  /* 0x0000001d0b087224 */ /* 0x000fe400078e0229 */
[----:B------:R-:W-:Y:S01]  /*0460*/  IMAD R42, R0, UR4, RZ ;  /* 0x00000004002a7c24 */ /* 0x000fe2000f8e02ff */
[----:B------:R-:W1:Y:S01]  /*0470*/  LDC.64 R6, c[0x0][0x478] ;  /* 0x00011e00ff067b82 */ /* 0x000e620000000a00 */
[----:B---3--:R-:W-:Y:S01]  /*0480*/  LEA R37, P0, R4, R26, 0x3 ;  /* 0x0000001a04257211 */ /* 0x008fe200078018ff */
[----:B------:R-:W-:-:S03]  /*0490*/  USEL UR4, UR4, 0x1, !UP0 ;  /* 0x0000000104047887 */ /* 0x000fc6000c000000 */
[----:B------:R-:W-:Y:S01]  /*04a0*/  LEA.HI.X R39, R4, R27, R39, 0x3, P0 ;  /* 0x0000001b04277211 */ /* 0x000fe200000f1c27 */
[----:B------:R-:W-:Y:S02]  /*04b0*/  UIADD3 UR6, UPT, UPT, -UR4, URZ, URZ ;  /* 0x000000ff04067290 */ /* 0x000fe4000fffe1ff */
[----:B------:R-:W3:Y:S01]  /*04c0*/  LDC.64 R22, c[0x0][0x3e0] ;  /* 0x0000f800ff167b82 */ /* 0x000ee20000000a00 */
[----:B--2---:R-:W-:-:S04]  /*04d0*/  LEA R38, P1, R40, R30, 0x3 ;  /* 0x0000001e28267211 */ /* 0x004fc800078218ff */
[----:B------:R-:W-:-:S03]  /*04e0*/  LEA.HI.X R40, R40, R31, R8, 0x3, P1 ;  /* 0x0000001f28287211 */ /* 0x000fc600008f1c08 */
[----:B------:R-:W2:Y:S01]  /*04f0*/  LDC.64 R20, c[0x0][0x3c0] ;  /* 0x0000f000ff147b82 */ /* 0x000ea20000000a00 */
[----:B0-----:R-:W-:-:S04]  /*0500*/  IMAD.WIDE.U32 R16, R24, UR18, R2 ;  /* 0x0000001218107c25 */ /* 0x001fc8000f8e0002 */
[----:B------:R-:W-:-:S03]  /*0510*/  IMAD R41, R25, UR18, R17 ;  /* 0x0000001219297c24 */ /* 0x000fc6000f8e0211 */
[----:B------:R-:W0:Y:S01]  /*0520*/  LDC.64 R18, c[0x0][0x3a8] ;  /* 0x0000ea00ff127b82 */ /* 0x000e220000000a00 */
[----:B-1----:R-:W-:Y:S01]  /*0530*/  IMAD.WIDE.U32 R2, R34, 0x8, R6 ;  /* 0x0000000822027825 */ /* 0x002fe200078e0006 */
[----:B---3--:R-:W-:Y:S02]  /*0540*/  SHF.L.U64.HI R23, R22, 0x3, R23 ;  /* 0x0000000316177819 */ /* 0x008fe40000010217 */
[----:B--2---:R-:W-:Y:S02]  /*0550*/  SHF.L.U64.HI R21, R20, 0x3, R21 ;  /* 0x0000000314157819 */ /* 0x004fe40000010215 */
[----:B0-----:R-:W-:-:S07]  /*0560*/  SHF.L.U64.HI R51, R18, 0x3, R19 ;  /* 0x0000000312337819 */ /* 0x001fce0000010213 */
.L_x_2406:
[----:B------:R-:W-:Y:S01]  /*0570*/  BAR.SYNC.DEFER_BLOCKING 0x0 ;  /* 0x0000000000007b1d */ /* 0x000fe20000010000 */
[----:B------:R-:W-:Y:S02]  /*0580*/  MOV R48, R58 ;  /* 0x0000003a00307202 */ /* 0x000fe40000000f00 */
[----:B------:R-:W-:-:S03]  /*0590*/  MOV R46, R56 ;  /* 0x00000038002e7202 */ /* 0x000fc60000000f00 */
[----:B0-----:R-:W-:-:S04]  /*05a0*/  IMAD.WIDE.U32 R4, R34, 0x8, R48 ;  /* 0x0000000822047825 */ /* 0x001fc800078e0030 */
[----:B------:R-:W-:Y:S02]  /*05b0*/  IMAD.WIDE.U32 R6, R34, 0x8, R46 ;  /* 0x0000000822067825 */ /* 0x000fe400078e002e */
[----:B------:R-:W2:Y:S04]  /*05c0*/  LDG.E.64 R4, desc[UR16][R4.64] ;  /* 0x0000001004047981 */ /* 0x000ea8000c1e1b00 */
[----:B------:R-:W3:Y:S01]  /*05d0*/  LDG.E.64 R6, desc[UR16][R6.64] ;  /* 0x0000001006067981 */ /* 0x000ee2000c1e1b00 */
[----:B------:R-:W-:Y:S01]  /*05e0*/  UISETP.NE.AND UP0, UPT, UR9, URZ, UPT ;  /* 0x000000ff0900728c */ /* 0x000fe2000bf05270 */
[--C-:B--2---:R-:W-:Y:S02]  /*05f0*/  SHF.R.U64 R55, R4, 0x10, R5.reuse ;  /* 0x0000001004377819 */ /* 0x104fe40000001205 */
[----:B------:R-:W-:-:S02]  /*0600*/  SHF.R.U32.HI R0, RZ, 0x10, R5 ;  /* 0x00000010ff007819 */ /* 0x000fc40000011605 */
[--C-:B---3--:R-:W-:Y:S02]  /*0610*/  SHF.R.U64 R52, R6, 0x10, R7.reuse ;  /* 0x0000001006347819 */ /* 0x108fe40000001207 */
[----:B------:R-:W-:Y:S02]  /*0620*/  SHF.R.U32.HI R48, RZ, 0x10, R7 ;  /* 0x00000010ff307819 */ /* 0x000fe40000011607 */
[----:B------:R-:W-:Y:S05]  /*0630*/  BRA.U UP0, `(.L_x_2392) ;  /* 0x0000000100447547 */ /* 0x000fea000b800000 */
[----:B------:R-:W-:Y:S02]  /*0640*/  SHF.L.U32 R54, R6, 0x10, RZ ;  /* 0x0000001006367819 */ /* 0x000fe400000006ff */
[----:B------:R-:W-:Y:S02]  /*0650*/  SHF.L.U32 R50, R7, 0x10, RZ ;  /* 0x0000001007327819 */ /* 0x000fe400000006ff */
[----:B------:R-:W-:Y:S01]  /*0660*/  SHF.L.U32 R52, R52, 0x10, RZ ;  /* 0x0000001034347819 */ /* 0x000fe200000006ff */
[--C-:B-----5:R-:W-:Y:S01]  /*0670*/  FADD.FTZ R54, R54, R33.reuse ;  /* 0x0000002136367221 */ /* 0x120fe20000010000 */
        /* <DEDUP_REMOVED lines=9> */
[----:B------:R-:W-:-:S02]  /*0710*/  FMUL.FTZ R46, R53, R54 ;  /* 0x00000036352e7220 */ /* 0x000fc40000410000 */
[----:B------:R-:W-:Y:S02]  /*0720*/  FMUL.FTZ R45, R55, R52 ;  /* 0x00000034372d7220 */ /* 0x000fe40000410000 */
[----:B------:R-:W-:Y:S01]  /*0730*/  FMUL.FTZ R19, R5, R48 ;  /* 0x0000003005137220 */ /* 0x000fe20000410000 */
[----:B------:R-:W-:Y:S06]  /*0740*/  BRA `(.L_x_2393) ;  /* 0x0000000800607947 */ /* 0x000fec0003800000 */
.L_x_2392:
[----:B------:R-:W-:Y:S01]  /*0750*/  SHF.L.U32 R54, R6, 0x10, RZ ;  /* 0x0000001006367819 */ /* 0x000fe200000006ff */
[----:B------:R-:W-:Y:S01]  /*0760*/  BSSY.RECONVERGENT B0, `(.L_x_2394) ;  /* 0x000002f000007945 */ /* 0x000fe20003800200 */
[----:B------:R-:W-:Y:S02]  /*0770*/  SHF.L.U32 R52, R52, 0x10, RZ ;  /* 0x0000001034347819 */ /* 0x000fe400000006ff */
[----:B------:R-:W-:Y:S01]  /*0780*/  SHF.L.U32 R50, R7, 0x10, RZ ;  /* 0x0000001007327819 */ /* 0x000fe200000006ff */
[--C-:B-----5:R-:W-:Y:S01]  /*0790*/  FADD.FTZ R54, R54, R33.reuse ;  /* 0x0000002136367221 */ /* 0x120fe20000010000 */
[----:B------:R-:W-:Y:S01]  /*07a0*/  SHF.L.U32 R48, R48, 0x10, RZ ;  /* 0x0000001030307819 */ /* 0x000fe200000006ff */
[--C-:B------:R-:W-:Y:S01]  /*07b0*/  FADD.FTZ R52, R52, R33.reuse ;  /* 0x0000002134347221 */ /* 0x100fe20000010000 */
[----:B------:R-:W-:Y:S01]  /*07c0*/  SHF.L.U32 R57, R5, 0x10, RZ ;  /* 0x0000001005397819 */ /* 0x000fe200000006ff */
[--C-:B------:R-:W-:Y:S01]  /*07d0*/  FADD.FTZ R50, R50, R33.reuse ;  /* 0x0000002132327221 */ /* 0x100fe20000010000 */
[----:B------:R-:W-:Y:S01]  /*07e0*/  FSETP.GTU.FTZ.AND P3, PT, R54, 20, PT ;  /* 0x41a000003600780b */ /* 0x000fe20003f7c000 */
[----:B------:R-:W-:Y:S01]  /*07f0*/  FADD.FTZ R48, R48, R33 ;  /* 0x0000002130307221 */ /* 0x000fe20000010000 */
[----:B------:R-:W-:-:S02]  /*0800*/  FSETP.GTU.FTZ.AND P2, PT, R52, 20, PT ;  /* 0x41a000003400780b */ /* 0x000fc40003f5c000 */
[----:B------:R-:W-:Y:S02]  /*0810*/  FSETP.GTU.FTZ.AND P0, PT, R50, 20, PT ;  /* 0x41a000003200780b */ /* 0x000fe40003f1c000 */
[----:B------:R-:W-:Y:S02]  /*0820*/  FSETP.GTU.FTZ.AND P1, PT, R48, 20, PT ;  /* 0x41a000003000780b */ /* 0x000fe40003f3c000 */
[----:B------:R-:W-:Y:S02]  /*0830*/  SHF.L.U32 R53, R4, 0x10, RZ ;  /* 0x0000001004357819 */ /* 0x000fe400000006ff */
[----:B------:R-:W-:Y:S02]  /*0840*/  SHF.L.U32 R55, R55, 0x10, RZ ;  /* 0x0000001037377819 */ /* 0x000fe400000006ff */
[----:B------:R-:W-:Y:S01]  /*0850*/  SHF.L.U32 R5, R0, 0x10, RZ ;  /* 0x0000001000057819 */ /* 0x000fe200000006ff */
        /* <DEDUP_REMOVED lines=31> */
.L_x_2395:
[----:B------:R-:W-:Y:S05]  /*0a50*/  BSYNC.RECONVERGENT B0 ;  /* 0x0000000000007941 */ /* 0x000fea0003800200 */
.L_x_2394:
        /* <DEDUP_REMOVED lines=32> */
.L_x_2397:
[----:B------:R-:W-:Y:S05]  /*0c60*/  BSYNC.RECONVERGENT B0 ;  /* 0x0000000000007941 */ /* 0x000fea0003800200 */
.L_x_2396:
        /* <DEDUP_REMOVED lines=32> */
.L_x_2399:
[----:B------:R-:W-:Y:S05]  /*0e70*/  BSYNC.RECONVERGENT B0 ;  /* 0x0000000000007941 */ /* 0x000fea0003800200 */
.L_x_2398:
        /* <DEDUP_REMOVED lines=32> */
.L_x_2401:
[----:B------:R-:W-:Y:S05]  /*1080*/  BSYNC.RECONVERGENT B0 ;  /* 0x0000000000007941 */ /* 0x000fea0003800200 */
.L_x_2400:
[----:B------:R-:W-:Y:S01]  /*1090*/  FMUL.FTZ R19, R5, R48 ;  /* 0x0000003005137220 */ /* 0x000fe20000410000 */
[----:B------:R-:W-:Y:S01]  /*10a0*/  FMUL.FTZ R46, R53, R54 ;  /* 0x00000036352e7220 */ /* 0x000fe20000410000 */
[----:B------:R-:W-:Y:S01]  /*10b0*/  FMUL.FTZ R45, R55, R52 ;  /* 0x00000034372d7220 */ /* 0x000fe20000410000 */
[----:B------:R-:W-:-:S07]  /*10c0*/  FMUL.FTZ R44, R57, R50 ;  /* 0x00000032392c7220 */ /* 0x000fce0000410000 */
.L_x_2393:
[----:B------:R-:W0:Y:S01]  /*10d0*/  LDC R0, c[0x0][0x38c] ;  /* 0x0000e300ff007b82 */ /* 0x000e220000000800 */
[-C--:B------:R-:W-:Y:S01]  /*10e0*/  FMUL.FTZ R53, R53, R32.reuse ;  /* 0x0000002035357220 */ /* 0x080fe20000410000 */
[-C--:B------:R-:W-:Y:S01]  /*10f0*/  FMUL.FTZ R55, R55, R32.reuse ;  /* 0x0000002037377220 */ /* 0x080fe20000410000 */
[-C--:B------:R-:W-:Y:S01]  /*1100*/  FMUL.FTZ R57, R57, R32.reuse ;  /* 0x0000002039397220 */ /* 0x080fe20000410000 */
[----:B------:R-:W-:-:S04]  /*1110*/  FMUL.FTZ R66, R5, R32 ;  /* 0x0000002005427220 */ /* 0x000fc80000410000 */
[----:B------:R-:W-:Y:S01]  /*1120*/  BAR.SYNC.DEFER_BLOCKING 0x0 ;  /* 0x0000000000007b1d */ /* 0x000fe20000010000 */
[----:B0-----:R-:W-:-:S13]  /*1130*/  ISETP.GE.AND P0, PT, R0, 0x1, PT ;  /* 0x000000010000780c */ /* 0x001fda0003f06270 */
[----:B------:R-:W-:Y:S05]  /*1140*/  @!P0 BRA `(.L_x_2402) ;  /* 0x0000001000348947 */ /* 0x000fea0003800000 */
[----:B------:R-:W0:Y:S01]  /*1150*/  S2UR UR5, SR_CgaCtaId ;  /* 0x00000000000579c3 */ /* 0x000e220000008800 */
[----:B------:R-:W1:Y:S01]  /*1160*/  S2R R77, SR_LANEID ;  /* 0x00000000004d7919 */ /* 0x000e620000000000 */
[C---:B------:R-:W-:Y:S01]  /*1170*/  ISETP.NE.AND P0, PT, R43.reuse, RZ, PT ;  /* 0x000000ff2b00720c */ /* 0x040fe20003f05270 */
[----:B------:R-:W-:Y:S01]  /*1180*/  UMOV UR4, 0x400 ;  /* 0x0000040000047882 */ /* 0x000fe20000000000 */
[----:B------:R-:W-:Y:S01]  /*1190*/  IMAD R65, R43, R0, RZ ;  /* 0x000000002b417224 */ /* 0x000fe200078e02ff */
[----:B------:R-:W-:Y:S02]  /*11a0*/  MOV R64, R38 ;  /* 0x0000002600407202 */ /* 0x000fe40000000f00 */
[----:B------:R-:W-:Y:S01]  /*11b0*/  ISETP.EQ.AND P0, PT, R34, RZ, P0 ;  /* 0x000000ff2200720c */ /* 0x000fe20000702270 */
[----:B------:R-:W2:Y:S01]  /*11c0*/  LDC.64 R24, c[0x0][0x480] ;  /* 0x00012000ff187b82 */ /* 0x000ea20000000a00 */
        /* <DEDUP_REMOVED lines=8> */
.L_x_2405:
[----:B------:R-:W-:Y:S02]  /*1250*/  MOV R4, R64 ;  /* 0x0000004000047202 */ /* 0x000fe40000000f00 */
[----:B------:R-:W-:-:S06]  /*1260*/  MOV R5, R63 ;  /* 0x0000003f00057202 */ /* 0x000fcc0000000f00 */
[----:B------:R-:W3:Y:S01]  /*1270*/  LDG.E.64 R4, desc[UR16][R4.64] ;  /* 0x0000001004047981 */ /* 0x000ee2000c1e1b00 */
[C---:B-1----:R-:W-:Y:S01]  /*1280*/  ISETP.GE.AND P1, PT, R77.reuse, 0x1, PT ;  /* 0x000000014d00780c */ /* 0x042fe20003f26270 */
[----:B------:R-:W0:Y:S01]  /*1290*/  S2UR UR8, SR_CgaCtaId ;  /* 0x00000000000879c3 */ /* 0x000e220000008800 */
[----:B------:R-:W-:Y:S01]  /*12a0*/  UMOV UR7, 0x400 ;  /* 0x0000040000077882 */ /* 0x000fe20000000000 */
[----:B------:R-:W-:Y:S01]  /*12b0*/  ISETP.NE.AND P2, PT, R77, RZ, PT ;  /* 0x000000ff4d00720c */ /* 0x000fe20003f45270 */
[----:B0-----:R-:W-:Y:S01]  /*12c0*/  ULEA UR7, UR8, UR7, 0x18 ;  /* 0x0000000708077291 */ /* 0x001fe2000f8ec0ff */
[C---:B---3--:R-:W-:Y:S01]  /*12d0*/  FMUL.FTZ R0, R5.reuse, R52 ;  /* 0x0000003405007220 */ /* 0x048fe20000410000 */
[----:B------:R-:W-:Y:S01]  /*12e0*/  FMUL.FTZ R7, R4, 1.4426950216293334961 ;  /* 0x3fb8aa3b04077820 */ /* 0x000fe20000410000 */
[----:B------:R-:W-:Y:S02]  /*12f0*/  FMUL.FTZ R4, R5, R50 ;  /* 0x0000003205047220 */ /* 0x000fe40000410000 */
[----:B------:R-:W-:Y:S01]  /*1300*/  FMUL.RZ R9, R0, 0.15915493667125701904 ;  /* 0x3e22f98300097820 */ /* 0x000fe2000040c000 */
[C---:B------:R-:W-:Y:S01]  /*1310*/  FMUL.FTZ R0, R7.reuse, R52 ;  /* 0x0000003407007220 */ /* 0x040fe20000410000 */
[----:B------:R-:W-:Y:S01]  /*1320*/  FMUL.FTZ R6, R7, R50 ;  /* 0x0000003207067220 */ /* 0x000fe20000410000 */
[----:B------:R-:W-:Y:S01]  /*1330*/  FMUL.RZ R12, R4, 0.15915493667125701904 ;  /* 0x3e22f983040c7820 */ /* 0x000fe2000040c000 */
[----:B------:R-:W-:Y:S01]  /*1340*/  MUFU.SIN R67, R9 ;  /* 0x0000000900437308 */ /* 0x000fe20000000400 */
[----:B------:R-:W-:Y:S01]  /*1350*/  FMUL.FTZ R4, R5, R48 ;  /* 0x0000003005047220 */ /* 0x000fe20000410000 */
[C---:B------:R-:W-:Y:S01]  /*1360*/  FMUL.FTZ R8, R7.reuse, R54 ;  /* 0x0000003607087220 */ /* 0x040fe20000410000 */
[----:B------:R-:W-:-:S02]  /*1370*/  FMUL.FTZ R7, R7, R48 ;  /* 0x0000003007077220 */ /* 0x000fc40000410000 */
[----:B------:R-:W-:Y:S01]  /*1380*/  FMUL.RZ R15, R4, 0.15915493667125701904 ;  /* 0x3e22f983040f7820 */ /* 0x000fe2000040c000 */
[----:B------:R-:W-:Y:S02]  /*1390*/  MOV R4, R59 ;  /* 0x0000003b00047202 */ /* 0x000fe40000000f00 */
[----:B------:R-:W0:Y:S08]  /*13a0*/  MUFU.EX2 R0, R0 ;  /* 0x0000000000007308 */ /* 0x000e300000000800 */
[----:B------:R1:W3:Y:S08]  /*13b0*/  MUFU.COS R69, R9 ;  /* 0x0000000900457308 */ /* 0x0002f00000000000 */
[----:B------:R4:W-:Y:S01]  /*13c0*/  MUFU.EX2 R71, R6 ;  /* 0x0000000600477308 */ /* 0x0009e20000000800 */
[----:B0-----:R-:W-:Y:S01]  /*13d0*/  FMUL.FTZ R67, R0, R67 ;  /* 0x0000004300437220 */ /* 0x001fe20000410000 */
[----:B-1----:R-:W-:Y:S01]  /*13e0*/  FMUL.FTZ R9, R5, R54 ;  /* 0x0000003605097220 */ /* 0x002fe20000410000 */
[----:B------:R-:W-:-:S05]  /*13f0*/  MOV R5, R60 ;  /* 0x0000003c00057202 */ /* 0x000fca0000000f00 */
[----:B------:R-:W0:Y:S01]  /*1400*/  MUFU.SIN R68, R12 ;  /* 0x0000000c00447308 */ /* 0x000e220000000400 */
[----:B---3--:R-:W-:Y:S01]  /*1410*/  FMUL.FTZ R69, R0, R69 ;  /* 0x0000004500457220 */ /* 0x008fe20000410000 */
[----:B------:R-:W-:-:S06]  /*1420*/  FMUL.FTZ R0, R67, R46 ;  /* 0x0000002e43007220 */ /* 0x000fcc0000410000 */
[----:B------:R1:W3:Y:S01]  /*1430*/  MUFU.COS R10, R12 ;  /* 0x0000000c000a7308 */ /* 0x0002e20000000000 */
[----:B------:R-:W-:Y:S01]  /*1440*/  FFMA.FTZ R0, RZ, R69, R0 ;  /* 0x00000045ff007223 */ /* 0x000fe20000010000 */
[----:B------:R-:W-:Y:S01]  /*1450*/  FMUL.RZ R14, R9, 0.15915493667125701904 ;  /* 0x3e22f983090e7820 */ /* 0x000fe2000040c000 */
[----:B----4-:R-:W-:Y:S01]  /*1460*/  MOV R6, R61 ;  /* 0x0000003d00067202 */ /* 0x010fe20000000f00 */
[----:B------:R4:W5:Y:S04]  /*1470*/  LDG.E.64 R28, desc[UR16][R4.64] ;  /* 0x00000010041c7981 */ /* 0x000968000c1e1b00 */
[----:B------:R2:W-:Y:S01]  /*1480*/  MUFU.EX2 R70, R7 ;  /* 0x0000000700467308 */ /* 0x0005e20000000800 */
[----:B-1----:R-:W-:Y:S01]  /*1490*/  FMUL.FTZ R12, RZ, R67 ;  /* 0x00000043ff0c7220 */ /* 0x002fe20000410000 */
[----:B0-----:R-:W-:Y:S01]  /*14a0*/  FMUL.FTZ R68, R71, R68 ;  /* 0x0000004447447220 */ /* 0x001fe20000410000 */
[----:B------:R-:W-:-:S05]  /*14b0*/  FADD.FTZ R0, RZ, R0 ;  /* 0x00000000ff007221 */ /* 0x000fca0000010000 */
[----:B------:R-:W0:Y:S01]  /*14c0*/  MUFU.SIN R11, R15 ;  /* 0x0000000f000b7308 */ /* 0x000e220000000400 */
[----:B------:R-:W-:Y:S01]  /*14d0*/  FFMA.FTZ R12, R69, R46, -R12 ;  /* 0x0000002e450c7223 */ /* 0x000fe2000001080c */
[----:B--2---:R-:W-:Y:S01]  /*14e0*/  MOV R7, R62 ;  /* 0x0000003e00077202 */ /* 0x004fe20000000f00 */
[----:B---3--:R-:W-:-:S05]  /*14f0*/  FMUL.FTZ R71, R71, R10 ;  /* 0x0000000a47477220 */ /* 0x008fca0000410000 */
[----:B------:R1:W2:Y:S01]  /*1500*/  MUFU.COS R13, R15 ;  /* 0x0000000f000d7308 */ /* 0x0002a20000000000 */
[----:B------:R-:W-:Y:S01]  /*1510*/  FADD.FTZ R12, R12, R45 ;  /* 0x0000002d0c0c7221 */ /* 0x000fe20000010000 */
[C---:B----4-:R-:W-:Y:S01]  /*1520*/  FMUL.FTZ R4, R68.reuse, R0 ;  /* 0x0000000044047220 */ /* 0x050fe20000410000 */
[----:B------:R3:W5:Y:S05]  /*1530*/  LDG.E.64 R26, desc[UR16][R6.64] ;  /* 0x00000010061a7981 */ /* 0x00076a000c1e1b00 */
[----:B------:R-:W-:Y:S01]  /*1540*/  MUFU.EX2 R8, R8 ;  /* 0x0000000800087308 */ /* 0x000fe20000000800 */
[----:B-1----:R-:W-:-:S07]  /*1550*/  FMUL.FTZ R15, R68, R12 ;  /* 0x0000000c440f7220 */ /* 0x002fce0000410000 */
[----:B------:R-:W1:Y:S01]  /*1560*/  MUFU.COS R9, R14 ;  /* 0x0000000e00097308 */ /* 0x000e620000000000 */
[C---:B---3--:R-:W-:Y:S01]  /*1570*/  FFMA.FTZ R7, R71.reuse, R12, -R4 ;  /* 0x0000000c47077223 */ /* 0x048fe20000010804 */
[----:B------:R-:W-:Y:S01]  /*1580*/  FFMA.FTZ R15, R71, R0, R15 ;  /* 0x00000000470f7223 */ /* 0x000fe2000001000f */
[----:B0-----:R-:W-:-:S05]  /*1590*/  FMUL.FTZ R0, R70, R11 ;  /* 0x0000000b46007220 */ /* 0x001fca0000410000 */
[----:B------:R-:W0:Y:S01]  /*15a0*/  MUFU.SIN R5, R14 ;  /* 0x0000000e00057308 */ /* 0x000e220000000400 */
[----:B------:R-:W-:Y:S01]  /*15b0*/  FADD.FTZ R7, R7, R44 ;  /* 0x0000002c07077221 */ /* 0x000fe20000010000 */
[----:B--2---:R-:W-:Y:S01]  /*15c0*/  FMUL.FTZ R70, R70, R13 ;  /* 0x0000000d46467220 */ /* 0x004fe20000410000 */
[----:B------:R-:W-:Y:S02]  /*15d0*/  FADD.FTZ R15, RZ, R15 ;  /* 0x0000000fff0f7221 */ /* 0x000fe40000010000 */
[C---:B------:R-:W-:Y:S02]  /*15e0*/  FMUL.FTZ R11, R0.reuse, R7 ;  /* 0x00000007000b7220 */ /* 0x040fe40000410000 */
[-C--:B------:R-:W-:Y:S02]  /*15f0*/  FMUL.FTZ R4, R0, R15.reuse ;  /* 0x0000000f00047220 */ /* 0x080fe40000410000 */
[----:B------:R-:W-:Y:S01]  /*1600*/  FFMA.FTZ R11, R70, R15, R11 ;  /* 0x0000000f460b7223 */ /* 0x000fe2000001000b */
[----:B-1----:R-:W-:Y:S01]  /*1610*/  FMUL.FTZ R72, R8, R9 ;  /* 0x0000000908487220 */ /* 0x002fe20000410000 */
[----:B------:R-:W-:-:S02]  /*1620*/  FFMA.FTZ R4, R70, R7, -R4 ;  /* 0x0000000746047223 */ /* 0x000fc40000010804 */
[----:B------:R-:W-:Y:S01]  /*1630*/  FADD.FTZ R76, RZ, R11 ;  /* 0x0000000bff4c7221 */ /* 0x000fe20000010000 */
[----:B------:R-:W-:Y:S01]  /*1640*/  FMUL.FTZ R7, R72, R67 ;  /* 0x0000004348077220 */ /* 0x000fe20000410000 */
[----:B0-----:R-:W-:Y:S01]  /*1650*/  FMUL.FTZ R74, R8, R5 ;  /* 0x00000005084a7220 */ /* 0x001fe20000410000 */
[----:B------:R-:W-:Y:S02]  /*1660*/  FADD.FTZ R73, R4, R19 ;  /* 0x0000001304497221 */ /* 0x000fe40000010000 */
[----:B------:R-:W0:Y:S01]  /*1670*/  SHFL.UP PT, R10, R76, 0x1, RZ ;  /* 0x042000004c0a7989 */ /* 0x000e2200000e00ff */
[C---:B------:R-:W-:Y:S01]  /*1680*/  FMUL.FTZ R5, R74.reuse, R67 ;  /* 0x000000434a057220 */ /* 0x040fe20000410000 */
[-C--:B------:R-:W-:Y:S02]  /*1690*/  FFMA.FTZ R7, R74, R69.reuse, R7 ;  /* 0x000000454a077223 */ /* 0x080fe40000010007 */
[----:B------:R-:W1:Y:S01]  /*16a0*/  SHFL.UP PT, R8, R73, 0x1, RZ ;  /* 0x0420000049087989 */ /* 0x000e6200000e00ff */
[----:B------:R-:W-:Y:S01]  /*16b0*/  FFMA.FTZ R5, R72, R69, -R5 ;  /* 0x0000004548057223 */ /* 0x000fe20000010805 */
[----:B------:R-:W-:-:S03]  /*16c0*/  FMUL.FTZ R4, R68, R7 ;  /* 0x0000000744047220 */ /* 0x000fc60000410000 */
[-C--:B------:R-:W-:Y:S01]  /*16d0*/  FMUL.FTZ R6, R68, R5.reuse ;  /* 0x0000000544067220 */ /* 0x080fe20000410000 */
[----:B------:R-:W-:-:S03]  /*16e0*/  FFMA.FTZ R5, R71, R5, -R4 ;  /* 0x0000000547057223 */ /* 0x000fc60000010804 */
[----:B------:R-:W-:Y:S01]  /*16f0*/  FFMA.FTZ R7, R71, R7, R6 ;  /* 0x0000000747077223 */ /* 0x000fe20000010006 */
[----:B------:R-:W-:-:S03]  /*1700*/  FMUL.FTZ R9, R0, R5 ;  /* 0x0000000500097220 */ /* 0x000fc60000410000 */
[-C--:B------:R-:W-:Y:S01]  /*1710*/  FMUL.FTZ R4, R0, R7.reuse ;  /* 0x0000000700047220 */ /* 0x080fe20000410000 */
[----:B------:R-:W-:-:S03]  /*1720*/  FFMA.FTZ R78, R70, R7, R9 ;  /* 0x00000007464e7223 */ /* 0x000fc60000010009 */
[----:B------:R-:W-:Y:S02]  /*1730*/  FFMA.FTZ R75, R70, R5, -R4 ;  /* 0x00000005464b7223 */ /* 0x000fe40000010804 */
[----:B------:R-:W2:Y:S02]  /*1740*/  SHFL.UP PT, R5, R78, 0x1, RZ ;  /* 0x042000004e057989 */ /* 0x000ea400000e00ff */
[-C--:B0-----:R-:W-:Y:S02]  /*1750*/  FMUL.FTZ R7, R75, R10.reuse ;  /* 0x0000000a4b077220 */ /* 0x081fe40000410000 */
        /* <DEDUP_REMOVED lines=45> */
[-C--:B-1----:R-:W-:Y:S01]  /*1a30*/  FMUL.FTZ R6, R78, R9.reuse ;  /* 0x000000094e067220 */ /* 0x082fe20000410000 */
[----:B------:R-:W-:-:S04]  /*1a40*/  FMUL.FTZ R9, R75, R9 ;  /* 0x000000094b097220 */ /* 0x000fc80000410000 */
[-C--:B0-----:R-:W-:Y:S01]  /*1a50*/  FFMA.FTZ R9, R78, R8.reuse, R9 ;  /* 0x000000084e097223 */ /* 0x081fe20000010009 */
[----:B------:R-:W-:-:S06]  /*1a60*/  FFMA.FTZ R6, R75, R8, -R6 ;  /* 0x000000084b067223 */ /* 0x000fcc0000010806 */
[----:B------:R-:W-:Y:S01]  /*1a70*/  @P1 FADD.FTZ R76, R76, R9 ;  /* 0x000000094c4c1221 */ /* 0x000fe20000010000 */
[-C--:B--2---:R-:W-:Y:S01]  /*1a80*/  FMUL.FTZ R7, R75, R5.reuse ;  /* 0x000000054b077220 */ /* 0x084fe20000410000 */
[----:B------:R-:W-:Y:S01]  /*1a90*/  @P1 FADD.FTZ R73, R73, R6 ;  /* 0x0000000649491221 */ /* 0x000fe20000010000 */
[C---:B------:R-:W-:Y:S02]  /*1aa0*/  FMUL.FTZ R6, R78.reuse, R5 ;  /* 0x000000054e067220 */ /* 0x040fe40000410000 */
[-C--:B---3--:R-:W-:Y:S01]  /*1ab0*/  @P1 FFMA.FTZ R78, R78, R4.reuse, R7 ;  /* 0x000000044e4e1223 */ /* 0x088fe20000010007 */
[----:B------:R-:W0:Y:S01]  /*1ac0*/  SHFL.UP PT, R12, R76, 0x10, RZ ;  /* 0x060000004c0c7989 */ /* 0x000e2200000e00ff */
[----:B------:R-:W-:-:S03]  /*1ad0*/  @P1 FFMA.FTZ R75, R75, R4, -R6 ;  /* 0x000000044b4b1223 */ /* 0x000fc60000010806 */
[----:B------:R-:W1:Y:S04]  /*1ae0*/  SHFL.UP PT, R5, R73, 0x10, RZ ;  /* 0x0600000049057989 */ /* 0x000e6800000e00ff */
[----:B------:R-:W2:Y:S04]  /*1af0*/  SHFL.UP PT, R4, R78, 0x10, RZ ;  /* 0x060000004e047989 */ /* 0x000ea800000e00ff */
[----:B------:R-:W3:Y:S01]  /*1b00*/  SHFL.UP PT, R13, R75, 0x10, RZ ;  /* 0x060000004b0d7989 */ /* 0x000ee200000e00ff */
[----:B------:R-:W-:Y:S01]  /*1b10*/  HFMA2 R8, -RZ, RZ, 1.875, 0 ;  /* 0x3f800000ff087431 */ /* 0x000fe200000001ff */
[----:B------:R-:W-:-:S02]  /*1b20*/  CS2R R10, SRZ ;  /* 0x00000000000a7805 */ /* 0x000fc4000001ff00 */
[----:B------:R-:W-:Y:S02]  /*1b30*/  MOV R9, RZ ;  /* 0x000000ff00097202 */ /* 0x000fe40000000f00 */
[----:B------:R-:W-:-:S04]  /*1b40*/  ISETP.NE.AND P1, PT, R77, 0x1f, PT ;  /* 0x0000001f4d00780c */ /* 0x000fc80003f25270 */
[----:B------:R-:W4:Y:S01]  /*1b50*/  @P0 LDS.128 R8, [UR4] ;  /* 0x00000004ff080984 */ /* 0x000f220008000c00 */
        /* <DEDUP_REMOVED lines=12> */
[----:B------:R-:W-:-:S05]  /*1c20*/  ISETP.NE.AND P3, PT, R34, RZ, PT ;  /* 0x000000ff2200720c */ /* 0x000fca0003f65270 */
        /* <DEDUP_REMOVED lines=26> */
[----:B------:R-:W-:Y:S01]  /*1dd0*/  FFMA.FTZ R74, R72, R13, R74 ;  /* 0x0000000d484a7223 */ /* 0x000fe2000001004a */
[-C--:B-----5:R-:W-:Y:S02]  /*1de0*/  FMUL.FTZ R13, R27, R29.reuse ;  /* 0x0000001d1b0d7220 */ /* 0x0a0fe40000410000 */
[----:B------:R-:W-:Y:S01]  /*1df0*/  FADD.FTZ R12, R15, R46 ;  /* 0x0000002e0f0c7221 */ /* 0x000fe20000010000 */
[----:B------:R-:W-:Y:S01]  /*1e00*/  FADD.FTZ R74, RZ, R74 ;  /* 0x0000004aff4a7221 */ /* 0x000fe20000010000 */
[C---:B------:R-:W-:Y:S01]  /*1e10*/  FMUL.FTZ R14, R26.reuse, R29 ;  /* 0x0000001d1a0e7220 */ /* 0x040fe20000410000 */
[----:B------:R-:W-:Y:S01]  /*1e20*/  FFMA.FTZ R13, R26, R28, -R13 ;  /* 0x0000001c1a0d7223 */ /* 0x000fe2000001080d */
[C---:B------:R-:W-:Y:S01]  /*1e30*/  FMUL.FTZ R26, R67.reuse, R12 ;  /* 0x0000000c431a7220 */ /* 0x040fe20000410000 */
[----:B------:R-:W-:Y:S01]  /*1e40*/  FMUL.FTZ R67, R67, R74 ;  /* 0x0000004a43437220 */ /* 0x000fe20000410000 */
[----:B------:R-:W-:-:S02]  /*1e50*/  FFMA.FTZ R27, R27, R28, R14 ;  /* 0x0000001c1b1b7223 */ /* 0x000fc4000001000e */
[C---:B------:R-:W-:Y:S01]  /*1e60*/  FFMA.FTZ R26, R69.reuse, R74, R26 ;  /* 0x0000004a451a7223 */ /* 0x040fe2000001001a */
[----:B------:R-:W-:Y:S01]  /*1e70*/  FFMA.FTZ R14, R69, R12, -R67 ;  /* 0x0000000c450e7223 */ /* 0x000fe20000010843 */
[C---:B------:R-:W-:Y:S01]  /*1e80*/  FMUL.FTZ R15, R5.reuse, R11 ;  /* 0x0000000b050f7220 */ /* 0x040fe20000410000 */
[----:B------:R-:W-:Y:S01]  /*1e90*/  ISETP.NE.AND P1, PT, R34, RZ, PT ;  /* 0x000000ff2200720c */ /* 0x000fe20003f25270 */
[----:B------:R-:W-:Y:S01]  /*1ea0*/  FADD.FTZ R69, RZ, R26 ;  /* 0x0000001aff457221 */ /* 0x000fe20000010000 */
[----:B------:R-:W-:Y:S01]  /*1eb0*/  FADD.FTZ R67, R14, R45 ;  /* 0x0000002d0e437221 */ /* 0x000fe20000010000 */
[-C--:B------:R-:W-:Y:S01]  /*1ec0*/  FFMA.FTZ R29, R4, R10.reuse, -R15 ;  /* 0x0000000a041d7223 */ /* 0x080fe2000001080f */
[C---:B------:R-:W-:Y:S01]  /*1ed0*/  FMUL.FTZ R31, R5.reuse, R10 ;  /* 0x0000000a051f7220 */ /* 0x040fe20000410000 */
[C---:B------:R-:W-:Y:S01]  /*1ee0*/  FMUL.FTZ R14, R68.reuse, R69 ;  /* 0x00000045440e7220 */ /* 0x040fe20000410000 */
[C---:B------:R-:W-:Y:S01]  /*1ef0*/  FMUL.FTZ R15, R5.reuse, R9 ;  /* 0x00000009050f7220 */ /* 0x040fe20000410000 */
[-C--:B------:R-:W-:Y:S01]  /*1f00*/  FMUL.FTZ R10, R5, R8.reuse ;  /* 0x00000008050a7220 */ /* 0x080fe20000410000 */
[-C--:B------:R-:W-:Y:S01]  /*1f10*/  FMUL.FTZ R68, R68, R67.reuse ;  /* 0x0000004344447220 */ /* 0x080fe20000410000 */
[C---:B------:R-:W-:Y:S01]  /*1f20*/  FFMA.FTZ R5, R71.reuse, R67, -R14 ;  /* 0x0000004347057223 */ /* 0x040fe2000001080e */
        /* <DEDUP_REMOVED lines=19> */
.L_x_2404:
[----:B------:R-:W-:Y:S05]  /*2060*/  BSYNC.RECONVERGENT B0 ;  /* 0x0000000000007941 */ /* 0x000fea0003800200 */
.L_x_2403:
[-C--:B0-----:R-:W-:Y:S01]  /*2070*/  FFMA.FTZ R8, R70, R68.reuse, R15 ;  /* 0x0000004446087223 */ /* 0x081fe2000001000f */
[-C--:B------:R-:W-:Y:S01]  /*2080*/  FMUL.FTZ R5, R0, R68.reuse ;  /* 0x0000004400057220 */ /* 0x080fe20000410000 */
[----:B------:R-:W-:Y:S01]  /*2090*/  UIADD3 UR5, UPT, UPT, UR5, 0x1, URZ ;  /* 0x0000000105057890 */ /* 0x000fe2000fffe0ff */
[C---:B------:R-:W-:Y:S01]  /*20a0*/  FMUL.FTZ R0, R27.reuse, R69 ;  /* 0x000000451b007220 */ /* 0x040fe20000410000 */
[----:B------:R-:W-:Y:S01]  /*20b0*/  FADD.FTZ R8, RZ, R8 ;  /* 0x00000008ff087221 */ /* 0x000fe20000010000 */
[----:B------:R-:W-:Y:S01]  /*20c0*/  FFMA.FTZ R70, R70, R31, -R5 ;  /* 0x0000001f46467223 */ /* 0x000fe20000010805 */
[----:B------:R-:W-:Y:S01]  /*20d0*/  UISETP.NE.AND UP0, UPT, UR5, URZ, UPT ;  /* 0x000000ff0500728c */ /* 0x000fe2000bf05270 */
[C---:B------:R-:W-:Y:S01]  /*20e0*/  FMUL.FTZ R4, R27.reuse, R68 ;  /* 0x000000441b047220 */ /* 0x040fe20000410000 */
[----:B------:R-:W-:Y:S01]  /*20f0*/  FMUL.FTZ R10, R27, R8 ;  /* 0x000000081b0a7220 */ /* 0x000fe20000410000 */
[----:B------:R-:W-:Y:S01]  /*2100*/  FADD.FTZ R8, R70, R19 ;  /* 0x0000001346087221 */ /* 0x000fe20000010000 */
[C---:B------:R-:W-:Y:S01]  /*2110*/  FFMA.FTZ R6, R13.reuse, R12, -R6 ;  /* 0x0000000c0d067223 */ /* 0x040fe20000010806 */
[C---:B------:R-:W-:Y:S01]  /*2120*/  FFMA.FTZ R0, R13.reuse, R67, -R0 ;  /* 0x000000430d007223 */ /* 0x040fe20000010800 */
[C---:B------:R-:W-:Y:S01]  /*2130*/  FFMA.FTZ R4, R13.reuse, R31, -R4 ;  /* 0x0000001f0d047223 */ /* 0x040fe20000010804 */
[----:B------:R-:W-:Y:S01]  /*2140*/  FFMA.FTZ R13, R13, R8, -R10 ;  /* 0x000000080d0d7223 */ /* 0x000fe2000001080a */
[----:B------:R-:W-:Y:S01]  /*2150*/  LEA R59, P1, R22, R59, 0x3 ;  /* 0x0000003b163b7211 */ /* 0x000fe200078218ff */
[----:B------:R-:W-:Y:S01]  /*2160*/  FFMA.FTZ R53, R6, 2, R53 ;  /* 0x4000000006357823 */ /* 0x000fe20000010035 */
[----:B------:R-:W-:Y:S01]  /*2170*/  LEA R61, P2, R20, R61, 0x3 ;  /* 0x0000003d143d7211 */ /* 0x000fe200078418ff */
[----:B------:R-:W-:Y:S01]  /*2180*/  FFMA.FTZ R55, R0, 2, R55 ;  /* 0x4000000000377823 */ /* 0x000fe20000010037 */
[----:B------:R-:W-:Y:S01]  /*2190*/  LEA R64, P3, R18, R64, 0x3 ;  /* 0x0000004012407211 */ /* 0x000fe200078618ff */
[----:B------:R-:W-:Y:S01]  /*21a0*/  FFMA.FTZ R57, R4, 2, R57 ;  /* 0x4000000004397823 */ /* 0x000fe20000010039 */
[----:B------:R-:W-:Y:S01]  /*21b0*/  FFMA.FTZ R66, R13, 2, R66 ;  /* 0x400000000d427823 */ /* 0x000fe20000010042 */
[----:B------:R-:W-:Y:S01]  /*21c0*/  IADD3.X R60, PT, PT, R60, R23, RZ, P1, !PT ;  /* 0x000000173c3c7210 */ /* 0x000fe20000ffe4ff */
[----:B------:R-:W-:Y:S01]  /*21d0*/  UIADD3 UR4, UPT, UPT, UR4, 0x10, URZ ;  /* 0x0000001004047890 */ /* 0x000fe2000fffe0ff */
[----:B------:R-:W-:-:S02]  /*21e0*/  IADD3.X R62, PT, PT, R62, R21, RZ, P2, !PT ;  /* 0x000000153e3e7210 */ /* 0x000fc400017fe4ff */
[----:B------:R-:W-:Y:S02]  /*21f0*/  IADD3.X R63, PT, PT, R63, R51, RZ, P3, !PT ;  /* 0x000000333f3f7210 */ /* 0x000fe40001ffe4ff */
[----:B------:R-:W-:Y:S01]  /*2200*/  IADD3 R65, PT, PT, R65, 0x1, RZ ;  /* 0x0000000141417810 */ /* 0x000fe20007ffe0ff */
[----:B------:R-:W-:Y:S06]  /*2210*/  BRA.U UP0, `(.L_x_2405) ;  /* 0xfffffff1000c7547 */ /* 0x000fec000b83ffff */
.L_x_2402:
[----:B------:R-:W0:Y:S01]  /*2220*/  F2F.BF16.F32 R4, R55 ;  /* 0x0000003700047304 */ /* 0x000e220000202000 */
[----:B------:R-:W-:Y:S01]  /*2230*/  BAR.SYNC.DEFER_BLOCKING 0x0 ;  /* 0x0000000000007b1d */ /* 0x000fe20000010000 */
[C---:B------:R-:W-:Y:S02]  /*2240*/  LEA R9, P0, R43.reuse, R16, 0x7 ;  /* 0x000000102b097211 */ /* 0x040fe400078038ff */
[----:B------:R-:W-:Y:S02]  /*2250*/  IADD3 R43, PT, PT, R43, 0x1, RZ ;  /* 0x000000012b2b7810 */ /* 0x000fe40007ffe0ff */
[----:B------:R-:W-:Y:S01]  /*2260*/  IADD3.X R0, PT, PT, RZ, R41, RZ, P0, !PT ;  /* 0x00000029ff007210 */ /* 0x000fe200007fe4ff */
[----:B------:R-:W1:Y:S01]  /*2270*/  LDCU UR4, c[0x0][0x394] ;  /* 0x00007280ff0477ac */ /* 0x000e620008000800 */
[----:B------:R-:W-:Y:S01]  /*2280*/  F2F.BF16.F32 R57, R57 ;  /* 0x0000003900397304 */ /* 0x000fe20000202000 */
[----:B------:R-:W-:Y:S02]  /*2290*/  LEA R6, P0, R9, R2, 0x1 ;  /* 0x0000000209067211 */ /* 0x000fe400078008ff */
[----:B------:R-:W-:-:S02]  /*22a0*/  IADD3 R56, P1, PT, R56, 0x100, RZ ;  /* 0x0000010038387810 */ /* 0x000fc40007f3e0ff */
[----:B------:R-:W-:Y:S01]  /*22b0*/  IADD3 R58, P2, PT, R58, 0x100, RZ ;  /* 0x000001003a3a7810 */ /* 0x000fe20007f5e0ff */
[----:B0-----:R-:W-:Y:S02]  /*22c0*/  IMAD.WIDE.U32 R4, R4, 0x10000, RZ ;  /* 0x0001000004047825 */ /* 0x001fe400078e00ff */
[----:B------:R-:W0:Y:S01]  /*22d0*/  F2F.BF16.F32 R66, R66 ;  /* 0x0000004200427304 */ /* 0x000e220000202000 */
[----:B------:R-:W-:Y:S02]  /*22e0*/  IADD3.X R47, PT, PT, RZ, R47, RZ, P1, !PT ;  /* 0x0000002fff2f7210 */ /* 0x000fe40000ffe4ff */
[----:B------:R-:W-:-:S05]  /*22f0*/  IADD3.X R49, PT, PT, RZ, R49, RZ, P2, !PT ;  /* 0x00000031ff317210 */ /* 0x000fca00017fe4ff */
[----:B------:R-:W2:Y:S01]  /*2300*/  F2F.BF16.F32 R53, R53 ;  /* 0x0000003500357304 */ /* 0x000ea20000202000 */
[----:B0-----:R-:W-:-:S04]  /*2310*/  PRMT R7, R57, 0x5410, R66 ;  /* 0x0000541039077816 */ /* 0x001fc80000000042 */
[----:B------:R-:W-:Y:S02]  /*2320*/  LOP3.LUT R5, R7, R5, RZ, 0xfc, !PT ;  /* 0x0000000507057212 */ /* 0x000fe400078efcff */
[----:B------:R-:W-:Y:S02]  /*2330*/  LEA.HI.X R7, R9, R3, R0, 0x1, P0 ;  /* 0x0000000309077211 */ /* 0x000fe400000f0c00 */
[----:B--2---:R-:W-:Y:S02]  /*2340*/  LOP3.LUT R4, R4, R53, RZ, 0xfc, !PT ;  /* 0x0000003504047212 */ /* 0x004fe400078efcff */
[----:B-1----:R-:W-:-:S03]  /*2350*/  ISETP.NE.AND P0, PT, R43, UR4, PT ;  /* 0x000000042b007c0c */ /* 0x002fc6000bf05270 */
[----:B------:R0:W-:Y:S10]  /*2360*/  STG.E.64 desc[UR16][R6.64], R4 ;  /* 0x0000000406007986 */ /* 0x0001f4000c101b10 */
[----:B------:R-:W-:Y:S05]  /*2370*/  @P0 BRA `(.L_x_2406) ;  /* 0xffffffe0007c0947 */ /* 0x000fea000383ffff */
[----:B------:R-:W-:Y:S05]  /*2380*/  EXIT ;  /* 0x000000000000794d */ /* 0x000fea0003800000 */
.L_x_2407:
        /* <DEDUP_REMOVED lines=15> */
.L_x_5070:


//--------------------- .text._Z25selective_scan_fwd_kernelI32Selective_Scan_fwd_kernel_traitsILi32ELi4ELi1ELb1ELb0ELb0ELb1EN3c108BFloat16ENS1_7complexIfEEEEv13SSMParamsBase --------------------------
	.section	.text._Z25selective_scan_fwd_kernelI32Selective_Scan_fwd_kernel_traitsILi32ELi4ELi1ELb1ELb0ELb0ELb1EN3c108BFloat16ENS1_7complexIfEEEEv13SSMParamsBase,"ax",@progbits
	.align	128
        .global         _Z25selective_scan_fwd_kernelI32Selective_Scan_fwd_kernel_traitsILi32ELi4ELi1ELb1ELb0ELb0ELb1EN3c108BFloat16ENS1_7complexIfEEEEv13SSMParamsBase
        .type           _Z25selective_scan_fwd_kernelI32Selective_Scan_fwd_kernel_traitsILi32ELi4ELi1ELb1ELb0ELb0ELb1EN3c108BFloat16ENS1_7complexIfEEEEv13SSMParamsBase,@function
        .size           _Z25selective_scan_fwd_kernelI32Selective_Scan_fwd_kernel_traitsILi32ELi4ELi1ELb1ELb0ELb0ELb1EN3c108BFloat16ENS1_7complexIfEEEEv13SSMParamsBase,(.L_x_5071 - _Z25selective_scan_fwd_kernelI32Selective_Scan_fwd_kernel_traitsILi32ELi4ELi1ELb1ELb0ELb0ELb1EN3c108BFloat16ENS1_7complexIfEEEEv13SSMParamsBase)
        .other          _Z25selective_scan_fwd_kernelI32Selective_Scan_fwd_kernel_traitsILi32ELi4ELi1ELb1ELb0ELb0ELb1EN3c108BFloat16ENS1_7complexIfEEEEv13SSMParamsBase,@"STO_CUDA_ENTRY STV_DEFAULT"
_Z25selective_scan_fwd_kernelI32Selective_Scan_fwd_kernel_traitsILi32ELi4ELi1ELb1ELb0ELb0ELb1EN3c108BFloat16ENS1_7complexIfEEEEv13SSMParamsBase:
.text._Z25selective_scan_fwd_kernelI32Selective_Scan_fwd_kernel_traitsILi32ELi4ELi1ELb1ELb0ELb0ELb1EN3c108BFloat16ENS1_7complexIfEEEEv13SSMParamsBase:
        /* <DEDUP_REMOVED lines=35> */
[----:B------:R-:W0:Y:S01]  /*0230*/  LDC.64 R18, c[0x0][0x450] ;  /* 0x00011400ff127b82 */ /* 0x000e220000000a00 */
[----:B------:R-:W2:Y:S01]  /*0240*/  LDCU.64 UR4, c[0x0][0x3d8] ;  /* 0x00007b00ff0477ac */ /* 0x000ea20008000a00 */
[----:B------:R-:W-:Y:S01]  /*0250*/  MOV R2, R6 ;  /* 0x0000000600027202 */ /* 0x000fe20000000f00 */
[----:B------:R-:W3:Y:S01]  /*0260*/  S2R R40, SR_TID.X ;  /* 0x0000000000287919 */ /* 0x000ee20000002100 */
[----:B------:R-:W-:Y:S01]  /*0270*/  MOV R4, R8 ;  /* 0x0000000800047202 */ /* 0x000fe20000000f00 */
[----:B------:R-:W0:Y:S02]  /*0280*/  LDCU.64 UR6, c[0x0][0x3b8] ;  /* 0x00007700ff0677ac */ /* 0x000e240008000a00 */
[C---:B------:R-:W-:Y:S01]  /*0290*/  IMAD.WIDE.U32 R2, R0.reuse, UR10, R2 ;  /* 0x0000000a00027c25 */ /* 0x040fe2000f8e0002 */
[----:B------:R-:W3:Y:S03]  /*02a0*/  LDC.64 R16, c[0x0][0x418] ;  /* 0x00010600ff107b82 */ /* 0x000ee60000000a00 */
[----:B------:R-:W-:Y:S01]  /*02b0*/  IMAD R51, R0, UR11, R3 ;  /* 0x0000000b00337c24 */ /* 0x000fe2000f8e0203 */
[----:B-1----:R-:W-:Y:S01]  /*02c0*/  LEA R54, P0, R2, R54, 0x1 ;  /* 0x0000003602367211 */ /* 0x002fe200078008ff */
[----:B------:R-:W-:Y:S01]  /*02d0*/  IMAD.WIDE.U32 R4, R0, UR14, R4 ;  /* 0x0000000e00047c25 */ /* 0x000fe2000f8e0004 */
[----:B------:R-:W1:Y:S02]  /*02e0*/  LDCU.U8 UR11, c[0x0][0x39e] ;  /* 0x000073c0ff0b77ac */ /* 0x000e640008000000 */
[----:B------:R-:W1:Y:S01]  /*02f0*/  LDC.64 R22, c[0x0][0x448] ;  /* 0x00011200ff167b82 */ /* 0x000e620000000a00 */
[----:B------:R-:W-:Y:S01]  /*0300*/  LEA.HI.X R51, R2, R55, R51, 0x1, P0 ;  /* 0x0000003702337211 */ /* 0x000fe200000f0c33 */
[----:B----4-:R-:W-:Y:S01]  /*0310*/  IMAD R2, R11, UR18, R0 ;  /* 0x000000120b027c24 */ /* 0x010fe2000f8e0200 */
[----:B------:R-:W-:Y:S01]  /*0320*/  LEA R52, P1, R4, R52, 0x1 ;  /* 0x0000003404347211 */ /* 0x000fe200078208ff */
[----:B--2---:R-:W-:Y:S01]  /*0330*/  IMAD.WIDE.U32 R8, R0, UR4, RZ ;  /* 0x0000000400087c25 */ /* 0x004fe2000f8e00ff */
[----:B------:R-:W2:Y:S03]  /*0340*/  LDCU UR4, c[0x0][0x38c] ;  /* 0x00007180ff0477ac */ /* 0x000ea60008000800 */
[----:B------:R-:W4:Y:S01]  /*0350*/  LDC.64 R14, c[0x0][0x428] ;  /* 0x00010a00ff0e7b82 */ /* 0x000f220000000a00 */
[----:B------:R-:W-:Y:S01]  /*0360*/  IMAD R50, R2, R13, RZ ;  /* 0x0000000d02327224 */ /* 0x000fe200078e02ff */
[----:B0-----:R-:W-:Y:S01]  /*0370*/  LEA R41, P0, R8, R18, 0x3 ;  /* 0x0000001208297211 */ /* 0x001fe200078018ff */
[----:B------:R-:W-:-:S02]  /*0380*/  IMAD R43, R0, UR5, R9 ;  /* 0x00000005002b7c24 */ /* 0x000fc4000f8e0209 */
[C---:B------:R-:W-:Y:S02]  /*0390*/  IMAD R12, R0.reuse, UR15, R5 ;  /* 0x0000000f000c7c24 */ /* 0x040fe4000f8e0205 */
[----:B------:R-:W-:Y:S01]  /*03a0*/  IMAD.WIDE.U32 R44, R0, UR6, RZ ;  /* 0x00000006002c7c25 */ /* 0x000fe2000f8e00ff */
[----:B------:R-:W0:Y:S01]  /*03b0*/  LDC.64 R20, c[0x0][0x438] ;  /* 0x00010e00ff147b82 */ /* 0x000e220000000a00 */
[----:B------:R-:W-:Y:S02]  /*03c0*/  LEA.HI.X R43, R8, R19, R43, 0x3, P0 ;  /* 0x00000013082b7211 */ /* 0x000fe400000f1c2b */
[----:B---3--:R-:W-:Y:S01]  /*03d0*/  IMAD.WIDE.U32 R6, R0, R16, RZ ;  /* 0x0000001000067225 */ /* 0x008fe200078e00ff */
[----:B------:R-:W-:-:S03]  /*03e0*/  LEA.HI.X R12, R4, R53, R12, 0x1, P1 ;  /* 0x00000035040c7211 */ /* 0x000fc600008f0c0c */
[C---:B------:R-:W-:Y:S01]  /*03f0*/  IMAD R7, R0.reuse, R17, R7 ;  /* 0x0000001100077224 */ /* 0x040fe200078e0207 */
[----:B------:R-:W3:Y:S01]  /*0400*/  LDC.64 R24, c[0x0][0x3a0] ;  /* 0x0000e800ff187b82 */ /* 0x000ee20000000a00 */
[----:B------:R-:W-:Y:S01]  /*0410*/  IMAD R9, R0, UR7, R45 ;  /* 0x0000000700097c24 */ /* 0x000fe2000f8e022d */
[----:B-1----:R-:W-:Y:S01]  /*0420*/  LEA R42, P1, R44, R22, 0x3 ;  /* 0x000000162c2a7211 */ /* 0x002fe200078218ff */
[----:B--2---:R-:W-:Y:S02]  /*0430*/  UISETP.LT.AND UP0, UPT, UR4, 0x1, UPT ;  /* 0x000000010400788c */ /* 0x004fe4000bf01270 */
[----:B------:R-:W-:Y:S01]  /*0440*/  IMAD R50, R50, UR4, RZ ;  /* 0x0000000432327c24 */ /* 0x000fe2000f8e02ff */
[----:B------:R-:W-:Y:S01]  /*0450*/  LEA.HI.X R44, R44, R23, R9, 0x3, P1 ;  /* 0x000000172c2c7211 */ /* 0x000fe200008f1c09 */
[----:B------:R-:W-:Y:S01]  /*0460*/  USEL UR4, UR4, 0x1, !UP0 ;  /* 0x0000000104047887 */ /* 0x000fe2000c000000 */
[----:B------:R-:W1:Y:S01]  /*0470*/  LDC.64 R2, c[0x0][0x410] ;  /* 0x00010400ff027b82 */ /* 0x000e620000000a00 */
[----:B----4-:R-:W-:-:S02]  /*0480*/  IMAD.WIDE.U32 R4, R0, R14, RZ ;  /* 0x0000000e00047225 */ /* 0x010fc400078e00ff */
[----:B------:R-:W-:Y:S02]  /*0490*/  UIADD3 UR8, UPT, UPT, -UR4, URZ, URZ ;  /* 0x000000ff04087290 */ /* 0x000fe4000fffe1ff */
[C---:B------:R-:W-:Y:S01]  /*04a0*/  IMAD R5, R0.reuse, R15, R5 ;  /* 0x0000000f00057224 */ /* 0x040fe200078e0205 */
[----:B------:R-:W-:Y:S02]  /*04b0*/  UMOV UR4, URZ ;  /* 0x000000ff00047c82 */ /* 0x000fe40008000000 */
[----:B------:R-:W2:Y:S01]  /*04c0*/  LDC.64 R34, c[0x0][0x440] ;  /* 0x00011000ff227b82 */ /* 0x000ea20000000a00 */
[----:B0-----:R-:W-:-:S04]  /*04d0*/  IMAD.WIDE.U32 R8, R0, R20, RZ ;  /* 0x0000001400087225 */ /* 0x001fc800078e00ff */
[----:B------:R-:W-:-:S03]  /*04e0*/  IMAD R9, R0, R21, R9 ;  /* 0x0000001500097224 */ /* 0x000fc600078e0209 */
[----:B------:R-:W0:Y:S01]  /*04f0*/  LDC.64 R32, c[0x0][0x420] ;  /* 0x00010800ff207b82 */ /* 0x000e220000000a00 */
[----:B---3--:R-:W-:-:S04]  /*0500*/  IMAD.WIDE.U32 R46, R0, R24, RZ ;  /* 0x00000018002e7225 */ /* 0x008fc800078e00ff */
[----:B------:R-:W-:-:S03]  /*0510*/  IMAD R0, R0, R25, R47 ;  /* 0x0000001900007224 */ /* 0x000fc600078e022f */
[----:B------:R-:W3:Y:S01]  /*0520*/  LDC.64 R48, c[0x0][0x430] ;  /* 0x00010c00ff307b82 */ /* 0x000ee20000000a00 */
[----:B-1----:R-:W-:-:S07]  /*0530*/  IMAD.WIDE.U32 R22, R2, UR18, R6 ;  /* 0x0000001202167c25 */ /* 0x002fce000f8e0006 */
[----:B------:R-:W1:Y:S01]  /*0540*/  LDC.64 R26, c[0x0][0x3a8] ;  /* 0x0000ea00ff1a7b82 */ /* 0x000e620000000a00 */
[----:B--2---:R-:W-:-:S04]  /*0550*/  LEA R45, P0, R46, R34, 0x3 ;  /* 0x000000222e2d7211 */ /* 0x004fc800078018ff */
[----:B------:R-:W-:-:S03]  /*0560*/  LEA.HI.X R46, R46, R35, R0, 0x3, P0 ;  /* 0x000000232e2e7211 */ /* 0x000fc600000f1c00 */
[----:B------:R-:W2:Y:S01]  /*0570*/  LDC.64 R18, c[0x0][0x478] ;  /* 0x00011e00ff127b82 */ /* 0x000ea20000000a00 */
[----:B0-----:R-:W-:-:S04]  /*0580*/  IMAD.WIDE.U32 R24, R32, UR18, R4 ;  /* 0x0000001220187c25 */ /* 0x001fc8000f8e0004 */
[----:B------:R-:W-:-:S03]  /*0590*/  IMAD R47, R33, UR18, R25 ;  /* 0x00000012212f7c24 */ /* 0x000fc6000f8e0219 */
[----:B------:R-:W0:Y:S01]  /*05a0*/  LDC.64 R16, c[0x0][0x488] ;  /* 0x00012200ff107b82 */ /* 0x000e220000000a00 */
[----:B---3--:R-:W-:-:S04]  /*05b0*/  IMAD.WIDE.U32 R20, R48, UR18, R8 ;  /* 0x0000001230147c25 */ /* 0x008fc8000f8e0008 */
[----:B------:R-:W-:Y:S02]  /*05c0*/  IMAD R48, R3, UR18, R23 ;  /* 0x0000001203307c24 */ /* 0x000fe4000f8e0217 */
[----:B------:R-:W-:Y:S01]  /*05d0*/  IMAD R49, R49, UR18, R21 ;  /* 0x0000001231317c24 */ /* 0x000fe2000f8e0215 */
[----:B------:R-:W3:Y:S01]  /*05e0*/  LDC.64 R10, c[0x0][0x490] ;  /* 0x00012400ff0a7b82 */ /* 0x000ee20000000a00 */
[----:B-1----:R-:W-:Y:S02]  /*05f0*/  SHF.L.U64.HI R53, R26, 0x3, R27 ;  /* 0x000000031a357819 */ /* 0x002fe4000001021b */
[----:B------:R-:W-:-:S05]  /*0600*/  MOV R27, R12 ;  /* 0x0000000c001b7202 */ /* 0x000fca0000000f00 */
[----:B------:R-:W1:Y:S01]  /*0610*/  LDC.64 R30, c[0x0][0x3e0] ;  /* 0x0000f800ff1e7b82 */ /* 0x000e620000000a00 */
[----:B--2---:R-:W-:-:S07]  /*0620*/  IMAD.WIDE.U32 R18, R40, 0x8, R18 ;  /* 0x0000000828127825 */ /* 0x004fce00078e0012 */
[----:B------:R-:W2:Y:S01]  /*0630*/  LDC.64 R28, c[0x0][0x3c0] ;  /* 0x0000f000ff1c7b82 */ /* 0x000ea20000000a00 */
[----:B0-----:R-:W-:-:S04]  /*0640*/  IMAD.WIDE.U32 R16, R40, 0x8, R16 ;  /* 0x0000000828107825 */ /* 0x001fc800078e0010 */
[----:B---3--:R-:W-:Y:S01]  /*0650*/  IMAD.WIDE.U32 R2, R40, 0x8, R10 ;  /* 0x0000000828027825 */ /* 0x008fe200078e000a */
[----:B-1----:R-:W-:Y:S02]  /*0660*/  SHF.L.U64.HI R31, R30, 0x3, R31 ;  /* 0x000000031e1f7819 */ /* 0x002fe4000001021f */
[----:B--2---:R-:W-:-:S07]  /*0670*/  SHF.L.U64.HI R29, R28, 0x3, R29 ;  /* 0x000000031c1d7819 */ /* 0x004fce000001021d */
.L_x_2420:
[----:B------:R-:W-:Y:S01]  /*0680*/  BAR.SYNC.DEFER_BLOCKING 0x0 ;  /* 0x0000000000007b1d */ /* 0x000fe20000010000 */
[----:B------:R-:W-:Y:S02]  /*0690*/  MOV R55, R51 ;  /* 0x0000003300377202 */ /* 0x000fe40000000f00 */
[----:B0-----:R-:W-:Y:S02]  /*06a0*/  MOV R4, R52 ;  /* 0x0000003400047202 */ /* 0x001fe40000000f00 */
[----:B------:R-:W-:Y:S01]  /*06b0*/  MOV R5, R27 ;  /* 0x0000001b00057202 */ /* 0x000fe20000000f00 */
[----:B------:R-:W-:-:S04]  /*06c0*/  IMAD.WIDE.U32 R64, R40, 0x8, R54 ;  /* 0x0000000828407825 */ /* 0x000fc800078e0036 */
        /* <DEDUP_REMOVED lines=26> */
.L_x_2408:
        /* <DEDUP_REMOVED lines=48> */
.L_x_2411:
[----:B------:R-:W-:Y:S05]  /*0b70*/  BSYNC.RECONVERGENT B0 ;  /* 0x0000000000007941 */ /* 0x000fea0003800200 */
.L_x_2410:
        /* <DEDUP_REMOVED lines=32> */
.L_x_2413:
[----:B------:R-:W-:Y:S05]  /*0d80*/  BSYNC.RECONVERGENT B0 ;  /* 0x0000000000007941 */ /* 0x000fea0003800200 */
.L_x_2412:
        /* <DEDUP_REMOVED lines=32> */
.L_x_2415:
[----:B------:R-:W-:Y:S05]  /*0f90*/  BSYNC.RECONVERGENT B0 ;  /* 0x0000000000007941 */ /* 0x000fea0003800200 */
.L_x_2414:
        /* <DEDUP_REMOVED lines=32> */
.L_x_2417:
[----:B------:R-:W-:Y:S05]  /*11a0*/  BSYNC.RECONVERGENT B0 ;  /* 0x0000000000007941 */ /* 0x000fea0003800200 */
.L_x_2416:
[----:B------:R-:W-:Y:S01]  /*11b0*/  FMUL.FTZ R61, R5, R62 ;  /* 0x0000003e053d7220 */ /* 0x000fe20000410000 */
[----:B------:R-:W-:Y:S01]  /*11c0*/  FMUL.FTZ R55, R63, R56 ;  /* 0x000000383f377220 */ /* 0x000fe20000410000 */
[----:B------:R-:W-:Y:S01]  /*11d0*/  FMUL.FTZ R57, R7, R58 ;  /* 0x0000003a07397220 */ /* 0x000fe20000410000 */
[----:B------:R-:W-:-:S07]  /*11e0*/  FMUL.FTZ R59, R65, R60 ;  /* 0x0000003c413b7220 */ /* 0x000fce0000410000 */
.L_x_2409:
[----:B------:R-:W0:Y:S01]  /*11f0*/  LDCU UR7, c[0x0][0x38c] ;  /* 0x00007180ff0777ac */ /* 0x000e220008000800 */
        /* <DEDUP_REMOVED lines=22> */
.L_x_2419:
[----:B------:R-:W-:Y:S02]  /*1360*/  MOV R4, R67 ;  /* 0x0000004300047202 */ /* 0x000fe40000000f00 */
[----:B------:R-:W-:-:S06]  /*1370*/  MOV R5, R72 ;  /* 0x0000004800057202 */ /* 0x000fcc0000000f00 */
[----:B------:R-:W2:Y:S01]  /*1380*/  LDG.E.64 R4, desc[UR16][R4.64] ;  /* 0x0000001004047981 */ /* 0x000ea2000c1e1b00 */
[----:B0-----:R-:W-:Y:S02]  /*1390*/  MOV R9, R70 ;  /* 0x0000004600097202 */ /* 0x001fe40000000f00 */
[C---:B-1----:R-:W-:Y:S01]  /*13a0*/  ISETP.GE.AND P1, PT, R76.reuse, 0x1, PT ;  /* 0x000000014c00780c */ /* 0x042fe20003f26270 */
[----:B------:R-:W0:Y:S01]  /*13b0*/  S2UR UR10, SR_CgaCtaId ;  /* 0x00000000000a79c3 */ /* 0x000e220000008800 */
[----:B------:R-:W-:Y:S01]  /*13c0*/  UMOV UR9, 0x400 ;  /* 0x0000040000097882 */ /* 0x000fe20000000000 */
[----:B------:R-:W-:Y:S01]  /*13d0*/  ISETP.NE.AND P2, PT, R76, RZ, PT ;  /* 0x000000ff4c00720c */ /* 0x000fe20003f45270 */
[----:B0-----:R-:W-:Y:S01]  /*13e0*/  ULEA UR9, UR10, UR9, 0x18 ;  /* 0x000000090a097291 */ /* 0x001fe2000f8ec0ff */
[C---:B--2---:R-:W-:Y:S01]  /*13f0*/  FMUL.FTZ R0, R5.reuse, R58 ;  /* 0x0000003a05007220 */ /* 0x044fe20000410000 */
[----:B------:R-:W-:Y:S01]  /*1400*/  FMUL.FTZ R7, R4, 1.4426950216293334961 ;  /* 0x3fb8aa3b04077820 */ /* 0x000fe20000410000 */
[----:B------:R-:W-:-:S02]  /*1410*/  FMUL.FTZ R4, R5, R60 ;  /* 0x0000003c05047220 */ /* 0x000fc40000410000 */
[----:B------:R-:W-:Y:S01]  /*1420*/  FMUL.RZ R8, R0, 0.15915493667125701904 ;  /* 0x3e22f98300087820 */ /* 0x000fe2000040c000 */
[C---:B------:R-:W-:Y:S01]  /*1430*/  FMUL.FTZ R0, R7.reuse, R58 ;  /* 0x0000003a07007220 */ /* 0x040fe20000410000 */
[C---:B------:R-:W-:Y:S01]  /*1440*/  FMUL.FTZ R10, R7.reuse, R56 ;  /* 0x00000038070a7220 */ /* 0x040fe20000410000 */
[C---:B------:R-:W-:Y:S01]  /*1450*/  FMUL.FTZ R6, R7.reuse, R60 ;  /* 0x0000003c07067220 */ /* 0x040fe20000410000 */
[----:B------:R-:W-:Y:S01]  /*1460*/  MUFU.SIN R11, R8 ;  /* 0x00000008000b7308 */ /* 0x000fe20000000400 */
[-C--:B------:R-:W-:Y:S01]  /*1470*/  FMUL.FTZ R73, R7, R62.reuse ;  /* 0x0000003e07497220 */ /* 0x080fe20000410000 */
[----:B------:R-:W-:Y:S01]  /*1480*/  FMUL.RZ R7, R4, 0.15915493667125701904 ;  /* 0x3e22f98304077820 */ /* 0x000fe2000040c000 */
[----:B------:R-:W-:-:S04]  /*1490*/  FMUL.FTZ R4, R5, R62 ;  /* 0x0000003e05047220 */ /* 0x000fc80000410000 */
[----:B------:R-:W-:Y:S01]  /*14a0*/  FMUL.RZ R15, R4, 0.15915493667125701904 ;  /* 0x3e22f983040f7820 */ /* 0x000fe2000040c000 */
[----:B------:R-:W0:Y:S08]  /*14b0*/  MUFU.EX2 R0, R0 ;  /* 0x0000000000007308 */ /* 0x000e300000000800 */
[----:B------:R-:W1:Y:S08]  /*14c0*/  MUFU.COS R77, R8 ;  /* 0x00000008004d7308 */ /* 0x000e700000000000 */
[----:B------:R2:W-:Y:S01]  /*14d0*/  MUFU.EX2 R74, R6 ;  /* 0x00000006004a7308 */ /* 0x0005e20000000800 */
[----:B0-----:R-:W-:-:S07]  /*14e0*/  FMUL.FTZ R78, R0, R11 ;  /* 0x0000000b004e7220 */ /* 0x001fce0000410000 */
[----:B------:R-:W0:Y:S01]  /*14f0*/  MUFU.SIN R75, R7 ;  /* 0x00000007004b7308 */ /* 0x000e220000000400 */
[----:B-1----:R-:W-:Y:S01]  /*1500*/  FMUL.FTZ R77, R0, R77 ;  /* 0x0000004d004d7220 */ /* 0x002fe20000410000 */
[----:B------:R-:W-:-:S06]  /*1510*/  FMUL.FTZ R0, R78, R55 ;  /* 0x000000374e007220 */ /* 0x000fcc0000410000 */
[----:B------:R1:W3:Y:S01]  /*1520*/  MUFU.COS R13, R7 ;  /* 0x00000007000d7308 */ /* 0x0002e20000000000 */
[----:B------:R-:W-:Y:S01]  /*1530*/  FMUL.FTZ R14, RZ, R78 ;  /* 0x0000004eff0e7220 */ /* 0x000fe20000410000 */
[----:B------:R-:W-:Y:S01]  /*1540*/  FMUL.FTZ R5, R5, R56 ;  /* 0x0000003805057220 */ /* 0x000fe20000410000 */
[----:B------:R-:W-:Y:S01]  /*1550*/  FFMA.FTZ R0, RZ, R77, R0 ;  /* 0x0000004dff007223 */ /* 0x000fe20000010000 */
[----:B--2---:R-:W-:-:S04]  /*1560*/  MOV R6, R71 ;  /* 0x0000004700067202 */ /* 0x004fc80000000f00 */
[----:B------:R-:W-:Y:S01]  /*1570*/  MUFU.EX2 R73, R73 ;  /* 0x0000004900497308 */ /* 0x000fe20000000800 */
[----:B-1----:R-:W-:Y:S01]  /*1580*/  MOV R7, R68 ;  /* 0x0000004400077202 */ /* 0x002fe20000000f00 */
[----:B------:R-:W-:Y:S01]  /*1590*/  FFMA.FTZ R14, R77, R55, -R14 ;  /* 0x000000374d0e7223 */ /* 0x000fe2000001080e */
[----:B------:R-:W-:-:S05]  /*15a0*/  FMUL.RZ R11, R5, 0.15915493667125701904 ;  /* 0x3e22f983050b7820 */ /* 0x000fca000040c000 */
[----:B------:R-:W1:Y:S01]  /*15b0*/  MUFU.SIN R4, R15 ;  /* 0x0000000f00047308 */ /* 0x000e620000000400 */
[----:B0-----:R-:W-:Y:S01]  /*15c0*/  FMUL.FTZ R75, R74, R75 ;  /* 0x0000004b4a4b7220 */ /* 0x001fe20000410000 */
[----:B------:R-:W-:Y:S01]  /*15d0*/  FADD.FTZ R0, RZ, R0 ;  /* 0x00000000ff007221 */ /* 0x000fe20000010000 */
[----:B------:R-:W-:Y:S01]  /*15e0*/  MOV R8, R69 ;  /* 0x0000004500087202 */ /* 0x000fe20000000f00 */
[----:B------:R0:W2:Y:S04]  /*15f0*/  LDG.E.64 R34, desc[UR16][R6.64] ;  /* 0x0000001006227981 */ /* 0x0000a8000c1e1b00 */
[----:B------:R-:W4:Y:S01]  /*1600*/  MUFU.COS R12, R15 ;  /* 0x0000000f000c7308 */ /* 0x000f220000000000 */
[----:B------:R-:W-:Y:S01]  /*1610*/  FADD.FTZ R14, R14, R57 ;  /* 0x000000390e0e7221 */ /* 0x000fe20000010000 */
[----:B---3--:R-:W-:Y:S01]  /*1620*/  FMUL.FTZ R74, R74, R13 ;  /* 0x0000000d4a4a7220 */ /* 0x008fe20000410000 */
[----:B------:R3:W2:Y:S01]  /*1630*/  LDG.E.64 R32, desc[UR16][R8.64] ;  /* 0x0000001008207981 */ /* 0x0006a2000c1e1b00 */
[----:B0-----:R-:W-:-:S04]  /*1640*/  FMUL.FTZ R7, R75, R0 ;  /* 0x000000004b077220 */ /* 0x001fc80000410000 */
[----:B------:R-:W-:Y:S01]  /*1650*/  MUFU.EX2 R10, R10 ;  /* 0x0000000a000a7308 */ /* 0x000fe20000000800 */
[----:B---3--:R-:W-:-:S07]  /*1660*/  FMUL.FTZ R9, R75, R14 ;  /* 0x0000000e4b097220 */ /* 0x008fce0000410000 */
[----:B------:R-:W0:Y:S01]  /*1670*/  MUFU.COS R79, R11 ;  /* 0x0000000b004f7308 */ /* 0x000e220000000000 */
[C---:B------:R-:W-:Y:S01]  /*1680*/  FFMA.FTZ R14, R74.reuse, R14, -R7 ;  /* 0x0000000e4a0e7223 */ /* 0x040fe20000010807 */
[----:B------:R-:W-:Y:S01]  /*1690*/  FFMA.FTZ R9, R74, R0, R9 ;  /* 0x000000004a097223 */ /* 0x000fe20000010009 */
[----:B-1----:R-:W-:-:S05]  /*16a0*/  FMUL.FTZ R0, R73, R4 ;  /* 0x0000000449007220 */ /* 0x002fca0000410000 */
[----:B------:R-:W1:Y:S01]  /*16b0*/  MUFU.SIN R5, R11 ;  /* 0x0000000b00057308 */ /* 0x000e620000000400 */
[----:B------:R-:W-:Y:S01]  /*16c0*/  FADD.FTZ R14, R14, R59 ;  /* 0x0000003b0e0e7221 */ /* 0x000fe20000010000 */
[----:B----4-:R-:W-:Y:S01]  /*16d0*/  FMUL.FTZ R73, R73, R12 ;  /* 0x0000000c49497220 */ /* 0x010fe20000410000 */
[----:B------:R-:W-:Y:S02]  /*16e0*/  FADD.FTZ R9, RZ, R9 ;  /* 0x00000009ff097221 */ /* 0x000fe40000010000 */
[CC--:B------:R-:W-:Y:S02]  /*16f0*/  FMUL.FTZ R4, R0.reuse, R14.reuse ;  /* 0x0000000e00047220 */ /* 0x0c0fe40000410000 */
[-C--:B------:R-:W-:Y:S02]  /*1700*/  FMUL.FTZ R7, R0, R9.reuse ;  /* 0x0000000900077220 */ /* 0x080fe40000410000 */
[C---:B------:R-:W-:Y:S01]  /*1710*/  FFMA.FTZ R4, R73.reuse, R9, R4 ;  /* 0x0000000949047223 */ /* 0x040fe20000010004 */
[----:B0-----:R-:W-:Y:S01]  /*1720*/  FMUL.FTZ R79, R10, R79 ;  /* 0x0000004f0a4f7220 */ /* 0x001fe20000410000 */
[----:B------:R-:W-:-:S02]  /*1730*/  FFMA.FTZ R14, R73, R14, -R7 ;  /* 0x0000000e490e7223 */ /* 0x000fc40000010807 */
[----:B------:R-:W-:Y:S01]  /*1740*/  FADD.FTZ R82, RZ, R4 ;  /* 0x00000004ff527221 */ /* 0x000fe20000010000 */
[----:B-1----:R-:W-:Y:S01]  /*1750*/  FMUL.FTZ R80, R10, R5 ;  /* 0x000000050a507220 */ /* 0x002fe20000410000 */
[CC--:B------:R-:W-:Y:S01]  /*1760*/  FMUL.FTZ R5, R79.reuse, R78.reuse ;  /* 0x0000004e4f057220 */ /* 0x0c0fe20000410000 */
        /* <DEDUP_REMOVED lines=14> */
[----:B------:R-:W3:Y:S02]  /*1850*/  SHFL.UP PT, R5, R84, 0x1, RZ ;  /* 0x0420000054057989 */ /* 0x000ee400000e00ff */
        /* <DEDUP_REMOVED lines=8> */
[----:B------:R-:W4:Y:S01]  /*18e0*/  SHFL.UP PT, R8, R81, 0x2, RZ ;  /* 0x0440000051087989 */ /* 0x000f2200000e00ff */
[-C--:B---3--:R-:W-:Y:S01]  /*18f0*/  FMUL.FTZ R7, R83, R5.reuse ;  /* 0x0000000553077220 */ /* 0x088fe20000410000 */
[----:B------:R-:W-:-:S03]  /*1900*/  FMUL.FTZ R6, R84, R5 ;  /* 0x0000000554067220 */ /* 0x000fc60000410000 */
[-C--:B0-----:R-:W-:Y:S01]  /*1910*/  @P1 FFMA.FTZ R84, R84, R4.reuse, R7 ;  /* 0x0000000454541223 */ /* 0x081fe20000010007 */
[----:B------:R-:W-:Y:S01]  /*1920*/  @P1 FFMA.FTZ R83, R83, R4, -R6 ;  /* 0x0000000453531223 */ /* 0x000fe20000010806 */
[----:B------:R-:W-:-:S03]  /*1930*/  ISETP.GE.AND P1, PT, R76, 0x2, PT ;  /* 0x000000024c00780c */ /* 0x000fc60003f26270 */
[----:B------:R-:W0:Y:S04]  /*1940*/  SHFL.UP PT, R5, R84, 0x2, RZ ;  /* 0x0440000054057989 */ /* 0x000e2800000e00ff */
[----:B------:R-:W3:Y:S01]  /*1950*/  SHFL.UP PT, R4, R83, 0x2, RZ ;  /* 0x0440000053047989 */ /* 0x000ee200000e00ff */
        /* <DEDUP_REMOVED lines=10> */
[-C--:B---3--:R-:W-:Y:S01]  /*1a00*/  @P1 FFMA.FTZ R84, R84, R4.reuse, R7 ;  /* 0x0000000454541223 */ /* 0x088fe20000010007 */
[----:B------:R-:W-:-:S04]  /*1a10*/  @P1 FFMA.FTZ R83, R83, R4, -R6 ;  /* 0x0000000453531223 */ /* 0x000fc80000010806 */
[----:B------:R-:W0:Y:S01]  /*1a20*/  SHFL.UP PT, R5, R84, 0x4, RZ ;  /* 0x0480000054057989 */ /* 0x000e2200000e00ff */
[----:B------:R-:W-:-:S03]  /*1a30*/  ISETP.GE.AND P1, PT, R76, 0x4, PT ;  /* 0x000000044c00780c */ /* 0x000fc60003f26270 */
[----:B------:R-:W3:Y:S01]  /*1a40*/  SHFL.UP PT, R4, R83, 0x4, RZ ;  /* 0x0480000053047989 */ /* 0x000ee200000e00ff */
        /* <DEDUP_REMOVED lines=10> */
[-C--:B---3--:R-:W-:Y:S01]  /*1af0*/  @P1 FFMA.FTZ R84, R84, R4.reuse, R7 ;  /* 0x0000000454541223 */ /* 0x088fe20000010007 */
[----:B------:R-:W-:-:S04]  /*1b00*/  @P1 FFMA.FTZ R83, R83, R4, -R6 ;  /* 0x0000000453531223 */ /* 0x000fc80000010806 */
[----:B------:R-:W3:Y:S04]  /*1b10*/  SHFL.UP PT, R5, R84, 0x8, RZ ;  /* 0x0500000054057989 */ /* 0x000ee800000e00ff */
[----:B------:R-:W4:Y:S01]  /*1b20*/  SHFL.UP PT, R4, R83, 0x8, RZ ;  /* 0x0500000053047989 */ /* 0x000f2200000e00ff */
[----:B------:R-:W-:Y:S01]  /*1b30*/  ISETP.GE.AND P1, PT, R76, 0x8, PT ;  /* 0x000000084c00780c */ /* 0x000fe20003f26270 */
[-C--:B-1----:R-:W-:Y:S01]  /*1b40*/  FMUL.FTZ R6, R84, R9.reuse ;  /* 0x0000000954067220 */ /* 0x082fe20000410000 */
[----:B------:R-:W-:-:S04]  /*1b50*/  FMUL.FTZ R9, R83, R9 ;  /* 0x0000000953097220 */ /* 0x000fc80000410000 */
[-C--:B0-----:R-:W-:Y:S01]  /*1b60*/  FFMA.FTZ R9, R84, R8.reuse, R9 ;  /* 0x0000000854097223 */ /* 0x081fe20000010009 */
[----:B------:R-:W-:-:S06]  /*1b70*/  FFMA.FTZ R6, R83, R8, -R6 ;  /* 0x0000000853067223 */ /* 0x000fcc0000010806 */
[----:B------:R-:W-:Y:S01]  /*1b80*/  @P1 FADD.FTZ R82, R82, R9 ;  /* 0x0000000952521221 */ /* 0x000fe20000010000 */
[-C--:B---3--:R-:W-:Y:S01]  /*1b90*/  FMUL.FTZ R7, R83, R5.reuse ;  /* 0x0000000553077220 */ /* 0x088fe20000410000 */
[----:B------:R-:W-:Y:S01]  /*1ba0*/  @P1 FADD.FTZ R81, R81, R6 ;  /* 0x0000000651511221 */ /* 0x000fe20000010000 */
[C---:B------:R-:W-:Y:S02]  /*1bb0*/  FMUL.FTZ R6, R84.reuse, R5 ;  /* 0x0000000554067220 */ /* 0x040fe40000410000 */
[-C--:B----4-:R-:W-:Y:S01]  /*1bc0*/  @P1 FFMA.FTZ R84, R84, R4.reuse, R7 ;  /* 0x0000000454541223 */ /* 0x090fe20000010007 */
[----:B------:R-:W0:Y:S01]  /*1bd0*/  SHFL.UP PT, R12, R82, 0x10, RZ ;  /* 0x06000000520c7989 */ /* 0x000e2200000e00ff */
[----:B------:R-:W-:-:S03]  /*1be0*/  @P1 FFMA.FTZ R83, R83, R4, -R6 ;  /* 0x0000000453531223 */ /* 0x000fc60000010806 */
[----:B------:R-:W1:Y:S04]  /*1bf0*/  SHFL.UP PT, R5, R81, 0x10, RZ ;  /* 0x0600000051057989 */ /* 0x000e6800000e00ff */
[----:B------:R-:W3:Y:S04]  /*1c00*/  SHFL.UP PT, R4, R84, 0x10, RZ ;  /* 0x0600000054047989 */ /* 0x000ee800000e00ff */
[----:B------:R-:W4:Y:S01]  /*1c10*/  SHFL.UP PT, R13, R83, 0x10, RZ ;  /* 0x06000000530d7989 */ /* 0x000f2200000e00ff */
[----:B------:R-:W-:Y:S01]  /*1c20*/  HFMA2 R8, -RZ, RZ, 1.875, 0 ;  /* 0x3f800000ff087431 */ /* 0x000fe200000001ff */
[----:B------:R-:W-:-:S02]  /*1c30*/  CS2R R10, SRZ ;  /* 0x00000000000a7805 */ /* 0x000fc4000001ff00 */
[----:B------:R-:W-:Y:S02]  /*1c40*/  MOV R9, RZ ;  /* 0x000000ff00097202 */ /* 0x000fe40000000f00 */
[----:B------:R-:W-:-:S04]  /*1c50*/  ISETP.NE.AND P1, PT, R76, 0x1f, PT ;  /* 0x0000001f4c00780c */ /* 0x000fc80003f25270 */
[----:B------:R-:W5:Y:S01]  /*1c60*/  @P0 LDS.128 R8, [UR5] ;  /* 0x00000005ff080984 */ /* 0x000f620008000c00 */
[-C--:B0-----:R-:W-:Y:S01]  /*1c70*/  FMUL.FTZ R6, R84, R12.reuse ;  /* 0x0000000c54067220 */ /* 0x081fe20000410000 */
[----:B------:R-:W-:-:S03]  /*1c80*/  FMUL.FTZ R7, R83, R12 ;  /* 0x0000000c53077220 */ /* 0x000fc60000410000 */
[CC--:B-1----:R-:W-:Y:S01]  /*1c90*/  FFMA.FTZ R6, R83.reuse, R5.reuse, -R6 ;  /* 0x0000000553067223 */ /* 0x0c2fe20000010806 */
[C---:B------:R-:W-:Y:S01]  /*1ca0*/  FFMA.FTZ R7, R84.reuse, R5, R7 ;  /* 0x0000000554077223 */ /* 0x040fe20000010007 */
[-C--:B---3--:R-:W-:Y:S01]  /*1cb0*/  FMUL.FTZ R12, R84, R4.reuse ;  /* 0x00000004540c7220 */ /* 0x088fe20000410000 */
[----:B------:R-:W-:Y:S01]  /*1cc0*/  FMUL.FTZ R5, R83, R4 ;  /* 0x0000000453057220 */ /* 0x000fe20000410000 */
[----:B------:R-:W-:Y:S01]  /*1cd0*/  FADD.FTZ R14, R81, R6 ;  /* 0x00000006510e7221 */ /* 0x000fe20000010000 */
[----:B------:R-:W-:Y:S01]  /*1ce0*/  FADD.FTZ R15, R82, R7 ;  /* 0x00000007520f7221 */ /* 0x000fe20000010000 */
[-C--:B----4-:R-:W-:Y:S01]  /*1cf0*/  FFMA.FTZ R12, R83, R13.reuse, -R12 ;  /* 0x0000000d530c7223 */ /* 0x090fe2000001080c */
[----:B------:R-:W-:-:S05]  /*1d00*/  FFMA.FTZ R13, R84, R13, R5 ;  /* 0x0000000d540d7223 */ /* 0x000fca0000010005 */
[----:B------:R0:W-:Y:S01]  /*1d10*/  @!P1 STS.128 [UR9+0x110], R12 ;  /* 0x0001100cff009988 */ /* 0x0001e20008000c09 */
[----:B------:R-:W-:Y:S01]  /*1d20*/  BAR.SYNC.DEFER_BLOCKING 0x0 ;  /* 0x0000000000007b1d */ /* 0x000fe20000010000 */
[----:B------:R-:W-:-:S05]  /*1d30*/  ISETP.NE.AND P3, PT, R40, RZ, PT ;  /* 0x000000ff2800720c */ /* 0x000fca0003f65270 */
[----:B-----5:R-:W-:Y:S04]  /*1d40*/  @!P2 STS.128 [UR9+0x130], R8 ;  /* 0x00013008ff00a988 */ /* 0x020fe80008000c09 */
        /* <DEDUP_REMOVED lines=22> */
[CC--:B------:R-:W-:Y:S01]  /*1eb0*/  FMUL.FTZ R14, R80.reuse, R13.reuse ;  /* 0x0000000d500e7220 */ /* 0x0c0fe20000410000 */
[-C--:B------:R-:W-:Y:S01]  /*1ec0*/  FMUL.FTZ R80, R80, R12.reuse ;  /* 0x0000000c50507220 */ /* 0x080fe20000410000 */
[----:B------:R-:W-:Y:S02]  /*1ed0*/  ISETP.NE.AND P1, PT, R40, RZ, PT ;  /* 0x000000ff2800720c */ /* 0x000fe40003f25270 */
[C---:B------:R-:W-:Y:S01]  /*1ee0*/  FFMA.FTZ R14, R79.reuse, R12, R14 ;  /* 0x0000000c4f0e7223 */ /* 0x040fe2000001000e */
[----:B------:R-:W-:Y:S01]  /*1ef0*/  FFMA.FTZ R80, R79, R13, -R80 ;  /* 0x0000000d4f507223 */ /* 0x000fe20000010850 */
[CC--:B--2---:R-:W-:Y:S01]  /*1f00*/  FMUL.FTZ R13, R33.reuse, R35.reuse ;  /* 0x00000023210d7220 */ /* 0x0c4fe20000410000 */
[----:B------:R-:W-:Y:S01]  /*1f10*/  FMUL.FTZ R12, R32, R35 ;  /* 0x00000023200c7220 */ /* 0x000fe20000410000 */
[----:B------:R-:W-:Y:S01]  /*1f20*/  FADD.FTZ R14, RZ, R14 ;  /* 0x0000000eff0e7221 */ /* 0x000fe20000010000 */
[----:B------:R-:W-:Y:S01]  /*1f30*/  FADD.FTZ R15, R80, R55 ;  /* 0x00000037500f7221 */ /* 0x000fe20000010000 */
[-C--:B------:R-:W-:Y:S01]  /*1f40*/  FFMA.FTZ R32, R32, R34.reuse, -R13 ;  /* 0x0000002220207223 */ /* 0x080fe2000001080d */
[----:B------:R-:W-:Y:S01]  /*1f50*/  FFMA.FTZ R33, R33, R34, R12 ;  /* 0x0000002221217223 */ /* 0x000fe2000001000c */
[CC--:B------:R-:W-:Y:S01]  /*1f60*/  FMUL.FTZ R34, R78.reuse, R14.reuse ;  /* 0x0000000e4e227220 */ /* 0x0c0fe20000410000 */
[----:B------:R-:W-:Y:S01]  /*1f70*/  FMUL.FTZ R35, R78, R15 ;  /* 0x0000000f4e237220 */ /* 0x000fe20000410000 */
[----:B------:R-:W-:Y:S01]  /*1f80*/  FMUL.FTZ R37, R5, R11 ;  /* 0x0000000b05257220 */ /* 0x000fe20000410000 */
[----:B------:R-:W0:Y:S01]  /*1f90*/  @!P1 LDC.64 R12, c[0x0][0x480] ;  /* 0x00012000ff0c9b82 */ /* 0x000e220000000a00 */
[C---:B------:R-:W-:Y:S01]  /*1fa0*/  FFMA.FTZ R78, R77.reuse, R15, -R34 ;  /* 0x0000000f4d4e7223 */ /* 0x040fe20000010822 */
[----:B------:R-:W-:Y:S01]  /*1fb0*/  FFMA.FTZ R34, R77, R14, R35 ;  /* 0x0000000e4d227223 */ /* 0x000fe20000010023 */
[CC--:B------:R-:W-:Y:S01]  /*1fc0*/  FMUL.FTZ R35, R5.reuse, R9.reuse ;  /* 0x0000000905237220 */ /* 0x0c0fe20000410000 */
[CC--:B------:R-:W-:Y:S01]  /*1fd0*/  FFMA.FTZ R37, R4.reuse, R10.reuse, -R37 ;  /* 0x0000000a04257223 */ /* 0x0c0fe20000010825 */
[C---:B------:R-:W-:Y:S01]  /*1fe0*/  FMUL.FTZ R36, R5.reuse, R10 ;  /* 0x0000000a05247220 */ /* 0x040fe20000410000 */
[----:B------:R-:W-:Y:S01]  /*1ff0*/  FADD.FTZ R34, RZ, R34 ;  /* 0x00000022ff227221 */ /* 0x000fe20000010000 */
[-C--:B------:R-:W-:Y:S01]  /*2000*/  FMUL.FTZ R10, R5, R8.reuse ;  /* 0x00000008050a7220 */ /* 0x080fe20000410000 */
[----:B------:R-:W-:Y:S01]  /*2010*/  FFMA.FTZ R8, R4, R8, -R35 ;  /* 0x0000000804087223 */ /* 0x000fe20000010823 */
[----:B------:R-:W-:Y:S01]  /*2020*/  FADD.FTZ R5, R78, R57 ;  /* 0x000000394e057221 */ /* 0x000fe20000010000 */
[C---:B------:R-:W-:Y:S01]  /*2030*/  FMUL.FTZ R35, R75.reuse, R34 ;  /* 0x000000224b237220 */ /* 0x040fe20000410000 */
[C---:B------:R-:W-:Y:S01]  /*2040*/  FFMA.FTZ R9, R4.reuse, R9, R10 ;  /* 0x0000000904097223 */ /* 0x040fe2000001000a */
[----:B------:R-:W-:Y:S01]  /*2050*/  FFMA.FTZ R36, R4, R11, R36 ;  /* 0x0000000b04247223 */ /* 0x000fe20000010024 */
[-C--:B------:R-:W-:Y:S01]  /*2060*/  FMUL.FTZ R75, R75, R5.reuse ;  /* 0x000000054b4b7220 */ /* 0x080fe20000410000 */
[----:B------:R-:W-:-:S03]  /*2070*/  FFMA.FTZ R4, R74, R5, -R35 ;  /* 0x000000054a047223 */ /* 0x000fc60000010823 */
[----:B------:R-:W-:Y:S01]  /*2080*/  FFMA.FTZ R75, R74, R34, R75 ;  /* 0x000000224a4b7223 */ /* 0x000fe2000001004b */
[----:B------:R-:W-:Y:S01]  /*2090*/  FADD.FTZ R35, R4, R59 ;  /* 0x0000003b04237221 */ /* 0x000fe20000010000 */
[----:B------:R-:W-:Y:S01]  /*20a0*/  FADD.FTZ R11, R7, R36 ;  /* 0x00000024070b7221 */ /* 0x000fe20000010000 */
[----:B------:R-:W-:Y:S01]  /*20b0*/  FMUL.FTZ R7, R33, R14 ;  /* 0x0000000e21077220 */ /* 0x000fe20000410000 */
[----:B------:R-:W-:Y:S01]  /*20c0*/  FADD.FTZ R75, RZ, R75 ;  /* 0x0000004bff4b7221 */ /* 0x000fe20000010000 */
[----:B------:R-:W-:Y:S01]  /*20d0*/  FMUL.FTZ R4, R0, R35 ;  /* 0x0000002300047220 */ /* 0x000fe20000410000 */
[----:B------:R-:W-:Y:S01]  /*20e0*/  @!P1 IADD3 R14, P2, PT, R50, UR6, RZ ;  /* 0x00000006320e9c10 */ /* 0x000fe2000ff5e0ff */
[----:B------:R-:W-:Y:S01]  /*20f0*/  FADD.FTZ R10, R6, R37 ;  /* 0x00000025060a7221 */ /* 0x000fe20000010000 */
[----:B------:R-:W-:Y:S01]  /*2100*/  FFMA.FTZ R6, R32, R15, -R7 ;  /* 0x0000000f20067223 */ /* 0x000fe20000010807 */
[-C--:B------:R-:W-:Y:S01]  /*2110*/  FFMA.FTZ R4, R73, R75.reuse, R4 ;  /* 0x0000004b49047223 */ /* 0x080fe20000010004 */
[----:B------:R-:W-:Y:S01]  /*2120*/  FMUL.FTZ R0, R0, R75 ;  /* 0x0000004b00007220 */ /* 0x000fe20000410000 */
[----:B------:R-:W-:Y:S01]  /*2130*/  @!P1 LEA.HI.X.SX32 R15, R50, RZ, 0x1, P2 ;  /* 0x000000ff320f9211 */ /* 0x000fe200010f0eff */
[----:B------:R-:W-:Y:S01]  /*2140*/  UIADD3 UR7, UPT, UPT, UR7, 0x1, URZ ;  /* 0x0000000107077890 */ /* 0x000fe2000fffe0ff */
[C---:B0-----:R-:W-:Y:S01]  /*2150*/  @!P1 LEA R12, P2, R14.reuse, R12, 0x4 ;  /* 0x0000000c0e0c9211 */ /* 0x041fe200078420ff */
[----:B------:R-:W-:Y:S01]  /*2160*/  FMUL.FTZ R7, R33, R34 ;  /* 0x0000002221077220 */ /* 0x000fe20000410000 */
[----:B------:R-:W-:Y:S01]  /*2170*/  FADD.FTZ R4, RZ, R4 ;  /* 0x00000004ff047221 */ /* 0x000fe20000010000 */
[----:B------:R-:W-:Y:S01]  /*2180*/  FFMA.FTZ R0, R73, R35, -R0 ;  /* 0x0000002349007223 */ /* 0x000fe20000010800 */
[----:B------:R-:W-:Y:S01]  /*2190*/  UISETP.NE.AND UP0, UPT, UR7, URZ, UPT ;  /* 0x000000ff0700728c */ /* 0x000fe2000bf05270 */
[----:B------:R-:W-:Y:S01]  /*21a0*/  @!P1 LEA.HI.X R13, R14, R13, R15, 0x4, P2 ;  /* 0x0000000d0e0d9211 */ /* 0x000fe200010f240f */
[----:B------:R-:W-:Y:S01]  /*21b0*/  FFMA.FTZ R7, R32, R5, -R7 ;  /* 0x0000000520077223 */ /* 0x000fe20000010807 */
[C---:B------:R-:W-:Y:S01]  /*21c0*/  FMUL.FTZ R5, R33.reuse, R75 ;  /* 0x0000004b21057220 */ /* 0x040fe20000410000 */
[----:B------:R-:W-:Y:S01]  /*21d0*/  FMUL.FTZ R4, R33, R4 ;  /* 0x0000000421047220 */ /* 0x000fe20000410000 */
[----:B------:R-:W-:Y:S01]  /*21e0*/  FADD.FTZ R15, R0, R61 ;  /* 0x0000003d000f7221 */ /* 0x000fe20000010000 */
[----:B------:R0:W-:Y:S01]  /*21f0*/  @!P1 STS.128 [UR5], R8 ;  /* 0x00000008ff009988 */ /* 0x0001e20008000c05 */
[----:B------:R-:W-:Y:S01]  /*2200*/  FFMA.FTZ R0, R32, R35, -R5 ;  /* 0x0000002320007223 */ /* 0x000fe20000010805 */
[----:B------:R-:W-:Y:S01]  /*2210*/  LEA R69, P2, R28, R69, 0x3 ;  /* 0x000000451c457211 */ /* 0x000fe200078418ff */
[----:B------:R-:W-:Y:S01]  /*2220*/  FFMA.FTZ R15, R32, R15, -R4 ;  /* 0x0000000f200f7223 */ /* 0x000fe20000010804 */
[----:B------:R0:W-:Y:S01]  /*2230*/  @!P1 STG.E.128 desc[UR16][R12.64], R8 ;  /* 0x000000080c009986 */ /* 0x0001e2000c101d10 */
[----:B------:R-:W-:-:S02]  /*2240*/  LEA R71, P1, R30, R71, 0x3 ;  /* 0x000000471e477211 */ /* 0x000fc400078218ff */
[----:B------:R-:W-:Y:S01]  /*2250*/  LEA R67, P3, R26, R67, 0x3 ;  /* 0x000000431a437211 */ /* 0x000fe200078618ff */
[----:B------:R-:W-:Y:S01]  /*2260*/  FFMA.FTZ R63, R6, 2, R63 ;  /* 0x40000000063f7823 */ /* 0x000fe2000001003f */
        /* <DEDUP_REMOVED lines=9> */
.L_x_2418:
[----:B------:R-:W-:Y:S01]  /*2300*/  F2F.BF16.F32 R0, R65 ;  /* 0x0000004100007304 */ /* 0x000fe20000202000 */
[----:B------:R-:W-:Y:S01]  /*2310*/  BAR.SYNC.DEFER_BLOCKING 0x0 ;  /* 0x0000000000007b1d */ /* 0x000fe20000010000 */
[----:B------:R-:W-:-:S06]  /*2320*/  USHF.L.U32 UR5, UR4, 0x7, URZ ;  /* 0x0000000704057899 */ /* 0x000fcc00080006ff */
[----:B------:R-:W1:Y:S01]  /*2330*/  F2F.BF16.F32 R5, R66 ;  /* 0x0000004200057304 */ /* 0x000e620000202000 */
[----:B0-----:R-:W-:Y:S02]  /*2340*/  IADD3 R13, P0, PT, R24, UR5, RZ ;  /* 0x00000005180d7c10 */ /* 0x001fe4000ff1e0ff */
[----:B------:R-:W-:Y:S02]  /*2350*/  IADD3 R9, P1, PT, R22, UR5, RZ ;  /* 0x0000000516097c10 */ /* 0x000fe4000ff3e0ff */
[----:B------:R-:W-:Y:S02]  /*2360*/  IADD3.X R10, PT, PT, RZ, R47, RZ, P0, !PT ;  /* 0x0000002fff0a7210 */ /* 0x000fe400007fe4ff */
[----:B------:R-:W-:Y:S01]  /*2370*/  LEA R6, P0, R13, R18, 0x1 ;  /* 0x000000120d067211 */ /* 0x000fe200078008ff */
[----:B------:R-:W0:Y:S01]  /*2380*/  F2F.BF16.F32 R4, R64 ;  /* 0x0000004000047304 */ /* 0x000e220000202000 */
[----:B-1----:R-:W-:-:S07]  /*2390*/  PRMT R11, R0, 0x5410, R5 ;  /* 0x00005410000b7816 */ /* 0x002fce0000000005 */
[----:B------:R-:W1:Y:S01]  /*23a0*/  F2F.BF16.F32 R7, R63 ;  /* 0x0000003f00077304 */ /* 0x000e620000202000 */
[----:B------:R-:W-:Y:S02]  /*23b0*/  IADD3.X R0, PT, PT, RZ, R48, RZ, P1, !PT ;  /* 0x00000030ff007210 */ /* 0x000fe40000ffe4ff */
[----:B------:R-:W-:Y:S01]  /*23c0*/  LEA R8, P1, R9, R16, 0x1 ;  /* 0x0000001009087211 */ /* 0x000fe200078208ff */
[----:B0-----:R-:W-:-:S03]  /*23d0*/  IMAD.WIDE.U32 R4, R4, 0x10000, RZ ;  /* 0x0001000004047825 */ /* 0x001fc600078e00ff */
[----:B------:R-:W-:Y:S02]  /*23e0*/  LEA.HI.X R9, R9, R17, R0, 0x1, P1 ;  /* 0x0000001109097211 */ /* 0x000fe400008f0c00 */
[----:B------:R-:W-:Y:S02]  /*23f0*/  LOP3.LUT R5, R11, R5, RZ, 0xfc, !PT ;  /* 0x000000050b057212 */ /* 0x000fe400078efcff */
[----:B-1----:R-:W-:Y:S02]  /*2400*/  LOP3.LUT R4, R4, R7, RZ, 0xfc, !PT ;  /* 0x0000000704047212 */ /* 0x002fe400078efcff */
[----:B------:R-:W-:-:S05]  /*2410*/  LEA.HI.X R7, R13, R19, R10, 0x1, P0 ;  /* 0x000000130d077211 */ /* 0x000fca00000f0c0a */
[----:B------:R0:W-:Y:S01]  /*2420*/  STG.E.64 desc[UR16][R6.64], R4 ;  /* 0x0000000406007986 */ /* 0x0001e2000c101b10 */
[----:B------:R-:W-:Y:S06]  /*2430*/  BAR.SYNC.DEFER_BLOCKING 0x0 ;  /* 0x0000000000007b1d */ /* 0x000fec0000010000 */
[----:B------:R-:W2:Y:S01]  /*2440*/  LDG.E.64 R8, desc[UR16][R8.64] ;  /* 0x0000001008087981 */ /* 0x000ea2000c1e1b00 */
[----:B------:R-:W-:Y:S01]  /*2450*/  UIADD3 UR4, UPT, UPT, UR4, 0x1, URZ ;  /* 0x0000000104047890 */ /* 0x000fe2000fffe0ff */
[----:B------:R-:W-:Y:S01]  /*2460*/  BAR.SYNC.DEFER_BLOCKING 0x0 ;  /* 0x0000000000007b1d */ /* 0x000fe20000010000 */
[----:B------:R-:W-:-:S04]  /*2470*/  IADD3 R54, P1, PT, R54, 0x100, RZ ;  /* 0x0000010036367810 */ /* 0x000fc80007f3e0ff */
[----:B------:R-:W-:Y:S02]  /*2480*/  IADD3.X R51, PT, PT, RZ, R51, RZ, P1, !PT ;  /* 0x00000033ff337210 */ /* 0x000fe40000ffe4ff */
[--C-:B--2---:R-:W-:Y:S02]  /*2490*/  SHF.R.U64 R10, R8, 0x10, R9.reuse ;  /* 0x00000010080a7819 */ /* 0x104fe40000001209 */
[----:B------:R-:W-:Y:S02]  /*24a0*/  SHF.R.U32.HI R14, RZ, 0x10, R9 ;  /* 0x00000010ff0e7819 */ /* 0x000fe40000011609 */
[----:B------:R-:W-:Y:S02]  /*24b0*/  SHF.L.U32 R10, R10, 0x10, RZ ;  /* 0x000000100a0a7819 */ /* 0x000fe400000006ff */
[----:B------:R-:W-:Y:S02]  /*24c0*/  SHF.L.U32 R12, R9, 0x10, RZ ;  /* 0x00000010090c7819 */ /* 0x000fe400000006ff */
[----:B------:R-:W-:Y:S01]  /*24d0*/  SHF.L.U32 R14, R14, 0x10, RZ ;  /* 0x000000100e0e7819 */ /* 0x000fe200000006ff */
[----:B------:R-:W-:Y:S01]  /*24e0*/  FMUL.FTZ R11, R10, -1.4426950216293334961 ;  /* 0xbfb8aa3b0a0b7820 */ /* 0x000fe20000410000 */
[----:B------:R-:W-:Y:S01]  /*24f0*/  SHF.L.U32 R0, R8, 0x10, RZ ;  /* 0x0000001008007819 */ /* 0x000fe200000006ff */
[----:B------:R-:W-:-:S02]  /*2500*/  FMUL.FTZ R13, R12, -1.4426950216293334961 ;  /* 0xbfb8aa3b0c0d7820 */ /* 0x000fc40000410000 */
[----:B0-----:R-:W-:Y:S02]  /*2510*/  FMUL.FTZ R7, R14, -1.4426950216293334961 ;  /* 0xbfb8aa3b0e077820 */ /* 0x001fe40000410000 */
        /* <DEDUP_REMOVED lines=8> */
[----:B--2---:R-:W-:-:S07]  /*25a0*/  FADD.FTZ R9, R7, 1 ;  /* 0x3f80000007097421 */ /* 0x004fce0000010000 */
[----:B------:R2:W3:Y:S01]  /*25b0*/  MUFU.RCP R15, R8 ;  /* 0x00000008000f7308 */ /* 0x0004e20000001000 */
[----:B0-----:R-:W-:-:S07]  /*25c0*/  FADD.FTZ R5, R4, 1 ;  /* 0x3f80000004057421 */ /* 0x001fce0000010000 */
[----:B------:R-:W0:Y:S01]  /*25d0*/  MUFU.RCP R9, R9 ;  /* 0x0000000900097308 */ /* 0x000e220000001000 */
[----:B-1----:R-:W-:Y:S01]  /*25e0*/  FMUL.FTZ R7, R10, R13 ;  /* 0x0000000d0a077220 */ /* 0x002fe20000410000 */
[----:B------:R-:W-:Y:S01]  /*25f0*/  IADD3 R13, P0, PT, R20, UR5, RZ ;  /* 0x00000005140d7c10 */ /* 0x000fe2000ff1e0ff */
[----:B------:R-:W1:Y:S02]  /*2600*/  LDCU UR5, c[0x0][0x394] ;  /* 0x00007280ff0577ac */ /* 0x000e640008000800 */
[----:B------:R-:W-:Y:S01]  /*2610*/  FMUL.FTZ R64, R7, R64 ;  /* 0x0000004007407220 */ /* 0x000fe20000410000 */
[----:B--2---:R-:W-:Y:S02]  /*2620*/  IADD3.X R8, PT, PT, RZ, R49, RZ, P0, !PT ;  /* 0x00000031ff087210 */ /* 0x004fe400007fe4ff */
[----:B------:R-:W2:Y:S01]  /*2630*/  MUFU.RCP R5, R5 ;  /* 0x0000000500057308 */ /* 0x000ea20000001000 */
[----:B---3--:R-:W-:Y:S01]  /*2640*/  FMUL.FTZ R12, R12, R15 ;  /* 0x0000000f0c0c7220 */ /* 0x008fe20000410000 */
[----:B------:R-:W-:-:S03]  /*2650*/  LEA R6, P0, R13, R2, 0x1 ;  /* 0x000000020d067211 */ /* 0x000fc600078008ff */
[----:B------:R-:W-:-:S03]  /*2660*/  FMUL.FTZ R12, R12, R65 ;  /* 0x000000410c0c7220 */ /* 0x000fc60000410000 */
[----:B------:R-:W3:Y:S01]  /*2670*/  F2F.BF16.F32 R4, R64 ;  /* 0x0000004000047304 */ /* 0x000ee20000202000 */
[----:B0-----:R-:W-:-:S04]  /*2680*/  FMUL.FTZ R7, R14, R9 ;  /* 0x000000090e077220 */ /* 0x001fc80000410000 */
[----:B------:R-:W-:Y:S01]  /*2690*/  FMUL.FTZ R66, R7, R66 ;  /* 0x0000004207427220 */ /* 0x000fe20000410000 */
[----:B-1----:R-:W-:Y:S02]  /*26a0*/  UISETP.GE.AND UP0, UPT, UR4, UR5, UPT ;  /* 0x000000050400728c */ /* 0x002fe4000bf06270 */
[----:B------:R-:W-:Y:S01]  /*26b0*/  F2F.BF16.F32 R12, R12 ;  /* 0x0000000c000c7304 */ /* 0x000fe20000202000 */
[----:B--2---:R-:W-:-:S04]  /*26c0*/  FMUL.FTZ R0, R0, R5 ;  /* 0x0000000500007220 */ /* 0x004fc80000410000 */
[----:B------:R-:W-:Y:S01]  /*26d0*/  FMUL.FTZ R0, R0, R63 ;  /* 0x0000003f00007220 */ /* 0x000fe20000410000 */
[----:B---3--:R-:W-:Y:S02]  /*26e0*/  IMAD.WIDE.U32 R4, R4, 0x10000, RZ ;  /* 0x0001000004047825 */ /* 0x008fe400078e00ff */
[----:B------:R-:W0:Y:S08]  /*26f0*/  F2F.BF16.F32 R7, R66 ;  /* 0x0000004200077304 */ /* 0x000e300000202000 */
[----:B------:R-:W1:Y:S01]  /*2700*/  F2F.BF16.F32 R9, R0 ;  /* 0x0000000000097304 */ /* 0x000e620000202000 */
[----:B0-----:R-:W-:-:S02]  /*2710*/  PRMT R11, R12, 0x5410, R7 ;  /* 0x000054100c0b7816 */ /* 0x001fc40000000007 */
[----:B------:R-:W-:Y:S02]  /*2720*/  LEA.HI.X R7, R13, R3, R8, 0x1, P0 ;  /* 0x000000030d077211 */ /* 0x000fe400000f0c08 */
[----:B------:R-:W-:Y:S02]  /*2730*/  LOP3.LUT R5, R11, R5, RZ, 0xfc, !PT ;  /* 0x000000050b057212 */ /* 0x000fe400078efcff */
[----:B------:R-:W-:Y:S02]  /*2740*/  IADD3 R52, P0, PT, R52, 0x100, RZ ;  /* 0x0000010034347810 */ /* 0x000fe40007f1e0ff */
[----:B-1----:R-:W-:Y:S02]  /*2750*/  LOP3.LUT R4, R4, R9, RZ, 0xfc, !PT ;  /* 0x0000000904047212 */ /* 0x002fe400078efcff */
[----:B------:R-:W-:-:S03]  /*2760*/  IADD3.X R27, PT, PT, RZ, R27, RZ, P0, !PT ;  /* 0x0000001bff1b7210 */ /* 0x000fc600007fe4ff */
[----:B------:R0:W-:Y:S01]  /*2770*/  STG.E.64 desc[UR16][R6.64], R4 ;  /* 0x0000000406007986 */ /* 0x0001e2000c101b10 */
[----:B------:R-:W-:Y:S05]  /*2780*/  BRA.U !UP0, `(.L_x_2420) ;  /* 0xffffffdd08bc7547 */ /* 0x000fea000b83ffff */
[----:B------:R-:W-:Y:S05]  /*2790*/  EXIT ;  /* 0x000000000000794d */ /* 0x000fea0003800000 */
.L_x_2421:
        /* <DEDUP_REMOVED lines=14> */
.L_x_5071:


//--------------------- .text._Z25selective_scan_fwd_kernelI32Selective_Scan_fwd_kernel_traitsILi32ELi4ELi1ELb1ELb0ELb1ELb0EN3c108BFloat16ENS1_7complexIfEEEEv13SSMParamsBase --------------------------
	.section	.text._Z25selective_scan_fwd_kernelI32Selective_Scan_fwd_kernel_traitsILi32ELi4ELi1ELb1ELb0ELb1ELb0EN3c108BFloat16ENS1_7complexIfEEEEv13SSMParamsBase,"ax",@progbits
	.align	128
        .global         _Z25selective_scan_fwd_kernelI32Selective_Scan_fwd_kernel_traitsILi32ELi4ELi1ELb1ELb0ELb1ELb0EN3c108BFloat16ENS1_7complexIfEEEEv13SSMParamsBase
        .type           _Z25selective_scan_fwd_kernelI32Selective_Scan_fwd_kernel_traitsILi32ELi4ELi1ELb1ELb0ELb1ELb0EN3c108BFloat16ENS1_7complexIfEEEEv13SSMParamsBase,@function
        .size           _Z25selective_scan_fwd_kernelI32Selective_Scan_fwd_kernel_traitsILi32ELi4ELi1ELb1ELb0ELb1ELb0EN3c108BFloat16ENS1_7complexIfEEEEv13SSMParamsBase,(.L_x_5072 - _Z25selective_scan_fwd_kernelI32Selective_Scan_fwd_kernel_traitsILi32ELi4ELi1ELb1ELb0ELb1ELb0EN3c108BFloat16ENS1_7complexIfEEEEv13SSMParamsBase)
        .other          _Z25selective_scan_fwd_kernelI32Selective_Scan_fwd_kernel_traitsILi32ELi4ELi1ELb1ELb0ELb1ELb0EN3c108BFloat16ENS1_7complexIfEEEEv13SSMParamsBase,@"STO_CUDA_ENTRY STV_DEFAULT"
_Z25selective_scan_fwd_kernelI32Selective_Scan_fwd_kernel_traitsILi32ELi4ELi1ELb1ELb0ELb1ELb0EN3c108BFloat16ENS1_7complexIfEEEEv13SSMParamsBase:
.text._Z25selective_scan_fwd_kernelI32Selective_Scan_fwd_kernel_traitsILi32ELi4ELi1ELb1ELb0ELb1ELb0EN3c108BFloat16ENS1_7complexIfEEEEv13SSMParamsBase:
        /* <DEDUP_REMOVED lines=24> */
[----:B---3--:R-:W-:Y:S02]  /*0180*/  IADD3 R6, PT, PT, R8, 0xffffffe, RZ ;  /* 0x0ffffffe08067810 */ /* 0x008fe40007ffe0ff */
[C---:B------:R-:W-:Y:S02]  /*0190*/  @P1 LEA.HI.X R5, R0.reuse, R5, RZ, 0x2, P3 ;  /* 0x0000000500051211 */ /* 0x040fe400018f14ff */
[----:B------:R3:W3:Y:S01]  /*01a0*/  F2I.FTZ.U32.TRUNC.NTZ R7, R6 ;  /* 0x0000000600077305 */ /* 0x0006e2000021f000 */
[----:B----4-:R-:W-:Y:S01]  /*01b0*/  IABS R2, R0 ;  /* 0x0000000000027213 */ /* 0x010fe20000000000 */
[----:B------:R-:W-:Y:S01]  /*01c0*/  UIMAD.WIDE.U32 UR6, UR18, UR12, URZ ;  /* 0x0000000c120672a5 */ /* 0x000fe2000f8e00ff */
[----:B------:R-:W-:Y:S02]  /*01d0*/  LOP3.LUT R8, R0, R11, RZ, 0x3c, !PT ;  /* 0x0000000b00087212 */ /* 0x000fe400078e3cff */
[----:B0-----:R-:W-:Y:S01]  /*01e0*/  ISETP.GE.AND P4, PT, R17, 0x1, PT ;  /* 0x000000011100780c */ /* 0x001fe20003f86270 */
[----:B---3--:R-:W-:Y:S01]  /*01f0*/  HFMA2 R6, -RZ, RZ, 0, 0 ;  /* 0x00000000ff067431 */ /* 0x008fe200000001ff */
[----:B------:R-:W-:Y:S01]  /*0200*/  UIMAD.WIDE.U32 UR4, UR18, UR8, URZ ;  /* 0x00000008120472a5 */ /* 0x000fe2000f8e00ff */
[----:B------:R0:W5:Y:S01]  /*0210*/  @P1 LDG.E R37, desc[UR16][R4.64] ;  /* 0x0000001004251981 */ /* 0x000162000c1e1900 */
[----:B------:R-:W-:-:S05]  /*0220*/  IADD3 R10, PT, PT, RZ, -R7, RZ ;  /* 0x80000007ff0a7210 */ /* 0x000fca0007ffe0ff */
[----:B------:R-:W-:-:S04]  /*0230*/  IMAD R3, R10, R9, RZ ;  /* 0x000000090a037224 */ /* 0x000fc800078e02ff */
        /* <DEDUP_REMOVED lines=8> */
[----:B------:R-:W3:Y:S01]  /*02c0*/  LDC.64 R8, c[0x0][0x468] ;  /* 0x00011a00ff087b82 */ /* 0x000ee20000000a00 */
[----:B------:R-:W-:Y:S02]  /*02d0*/  UIMAD UR9, UR18, UR9, UR5 ;  /* 0x00000009120972a4 */ /* 0x000fe4000f8e0205 */
[----:B------:R-:W-:Y:S01]  /*02e0*/  UIMAD UR8, UR18, UR13, UR7 ;  /* 0x0000000d120872a4 */ /* 0x000fe2000f8e0207 */
[----:B------:R-:W-:Y:S02]  /*02f0*/  MOV R3, UR5 ;  /* 0x0000000500037c02 */ /* 0x000fe40008000f00 */
[----:B0-----:R-:W-:Y:S02]  /*0300*/  MOV R4, UR6 ;  /* 0x0000000600047c02 */ /* 0x001fe40008000f00 */
[----:B------:R-:W-:Y:S01]  /*0310*/  MOV R5, UR7 ;  /* 0x0000000700057c02 */ /* 0x000fe20008000f00 */
[----:B------:R-:W0:Y:S01]  /*0320*/  LDCU.64 UR6, c[0x0][0x3d0] ;  /* 0x00007a00ff0677ac */ /* 0x000e220008000a00 */
[----:B------:R-:W-:-:S02]  /*0330*/  MOV R2, UR4 ;  /* 0x0000000400027c02 */ /* 0x000fc40008000f00 */
[----:B------:R-:W-:Y:S02]  /*0340*/  MOV R3, UR9 ;  /* 0x0000000900037c02 */ /* 0x000fe40008000f00 */
[----:B------:R-:W-:Y:S02]  /*0350*/  MOV R5, UR8 ;  /* 0x0000000800057c02 */ /* 0x000fe40008000f00 */
[----:B------:R-:W-:Y:S02]  /*0360*/  ISETP.NE.AND P1, PT, R11, RZ, PT ;  /* 0x000000ff0b00720c */ /* 0x000fe40003f25270 */
[----:B------:R-:W-:Y:S01]  /*0370*/  @!P2 IADD3 R7, PT, PT, R7, 0x1, RZ ;  /* 0x000000010707a810 */ /* 0x000fe20007ffe0ff */
[----:B012---:R-:W-:Y:S10]  /*0380*/  @!P4 EXIT ;  /* 0x000000000000c94d */ /* 0x007ff40003800000 */
[----:B------:R-:W-:Y:S01]  /*0390*/  @P0 IADD3 R7, PT, PT, R7, 0x1, RZ ;  /* 0x0000000107070810 */ /* 0x000fe20007ffe0ff */
[C---:B------:R-:W-:Y:S01]  /*03a0*/  IMAD.WIDE.U32 R2, R0.reuse, UR10, R2 ;  /* 0x0000000a00027c25 */ /* 0x040fe2000f8e0002 */
[----:B------:R-:W0:Y:S01]  /*03b0*/  LDC.64 R14, c[0x0][0x450] ;  /* 0x00011400ff0e7b82 */ /* 0x000e220000000a00 */
[----:B------:R-:W1:Y:S01]  /*03c0*/  S2R R38, SR_TID.X ;  /* 0x0000000000267919 */ /* 0x000e620000002100 */
[----:B------:R-:W-:Y:S01]  /*03d0*/  @!P3 IADD3 R7, PT, PT, -R7, RZ, RZ ;  /* 0x000000ff0707b210 */ /* 0x000fe20007ffe1ff */
[C---:B------:R-:W-:Y:S01]  /*03e0*/  IMAD R49, R0.reuse, UR11, R3 ;  /* 0x0000000b00317c24 */ /* 0x040fe2000f8e0203 */
[----:B------:R-:W-:Y:S01]  /*03f0*/  @!P1 LOP3.LUT R7, RZ, R11, RZ, 0x33, !PT ;  /* 0x0000000bff079212 */ /* 0x000fe200078e33ff */
[----:B------:R-:W-:Y:S01]  /*0400*/  IMAD.WIDE.U32 R4, R0, UR14, R4 ;  /* 0x0000000e00047c25 */ /* 0x000fe2000f8e0004 */
[----:B------:R-:W-:Y:S01]  /*0410*/  LEA R50, P0, R2, R50, 0x1 ;  /* 0x0000003202327211 */ /* 0x000fe200078008ff */
[----:B------:R-:W-:Y:S01]  /*0420*/  UIMAD.WIDE.U32 UR4, UR18, UR6, URZ ;  /* 0x00000006120472a5 */ /* 0x000fe2000f8e00ff */
[----:B------:R-:W2:Y:S01]  /*0430*/  LDC.64 R18, c[0x0][0x428] ;  /* 0x00010a00ff127b82 */ /* 0x000ea20000000a00 */
[----:B------:R-:W-:Y:S01]  /*0440*/  SHF.R.S32.HI R3, RZ, 0x1f, R7 ;  /* 0x0000001fff037819 */ /* 0x000fe20000011407 */
[----:B------:R-:W-:Y:S01]  /*0450*/  IMAD R47, R0, UR15, R5 ;  /* 0x0000000f002f7c24 */ /* 0x000fe2000f8e0205 */
[----:B------:R-:W-:Y:S01]  /*0460*/  LEA.HI.X R49, R2, R51, R49, 0x1, P0 ;  /* 0x0000003302317211 */ /* 0x000fe200000f0c31 */
[----:B------:R-:W-:Y:S01]  /*0470*/  UIMAD UR5, UR18, UR7, UR5 ;  /* 0x00000007120572a4 */ /* 0x000fe2000f8e0205 */
[C---:B---3--:R-:W-:Y:S01]  /*0480*/  LEA R48, P0, R4.reuse, R8, 0x1 ;  /* 0x0000000804307211 */ /* 0x048fe200078008ff */
[-C--:B------:R-:W-:Y:S01]  /*0490*/  IMAD R2, R3, R12.reuse, RZ ;  /* 0x0000000c03027224 */ /* 0x080fe200078e02ff */
[----:B------:R-:W3:Y:S01]  /*04a0*/  LDCU.64 UR6, c[0x0][0x3b8] ;  /* 0x00007700ff0677ac */ /* 0x000ee20008000a00 */
[----:B------:R-:W4:Y:S01]  /*04b0*/  LDC R11, c[0x0][0x384] ;  /* 0x0000e100ff0b7b82 */ /* 0x000f220000000800 */
[----:B------:R-:W-:Y:S01]  /*04c0*/  LEA.HI.X R47, R4, R9, R47, 0x1, P0 ;  /* 0x00000009042f7211 */ /* 0x000fe200000f0c2f */
[C---:B------:R-:W-:Y:S01]  /*04d0*/  IMAD R9, R7.reuse, R13, R2 ;  /* 0x0000000d07097224 */ /* 0x040fe200078e0202 */
[----:B------:R-:W-:Y:S01]  /*04e0*/  MOV R45, RZ ;  /* 0x000000ff002d7202 */ /* 0x000fe20000000f00 */
[----:B------:R-:W-:Y:S01]  /*04f0*/  IMAD.WIDE.U32 R2, R7, R12, UR4 ;  /* 0x0000000407027e25 */ /* 0x000fe2000f8e000c */
[----:B------:R-:W1:Y:S03]  /*0500*/  LDCU UR4, c[0x0][0x38c] ;  /* 0x00007180ff0477ac */ /* 0x000e660008000800 */
[----:B------:R-:W4:Y:S01]  /*0510*/  LDC.64 R30, c[0x0][0x3a0] ;  /* 0x0000e800ff1e7b82 */ /* 0x000f220000000a00 */
[----:B0-----:R-:W-:Y:S01]  /*0520*/  LEA R46, P0, R2, R14, 0x1 ;  /* 0x0000000e022e7211 */ /* 0x001fe200078008ff */
[----:B------:R-:W0:Y:S01]  /*0530*/  LDCU.U8 UR9, c[0x0][0x39e] ;  /* 0x000073c0ff0977ac */ /* 0x000e220008000000 */
[----:B------:R-:W-:-:S04]  /*0540*/  IADD3 R10, PT, PT, R3, R9, RZ ;  /* 0x00000009030a7210 */ /* 0x000fc80007ffe0ff */
[----:B------:R-:W-:Y:S01]  /*0550*/  LEA.HI.X R10, R2, R15, R10, 0x1, P0 ;  /* 0x0000000f020a7211 */ /* 0x000fe200000f0c0a */
[----:B------:R-:W0:Y:S01]  /*0560*/  LDC.64 R28, c[0x0][0x448] ;  /* 0x00011200ff1c7b82 */ /* 0x000e220000000a00 */
[----:B--2---:R-:W-:-:S04]  /*0570*/  IMAD.WIDE.U32 R4, R0, R18, RZ ;  /* 0x0000001200047225 */ /* 0x004fc800078e00ff */
[C---:B---3--:R-:W-:Y:S01]  /*0580*/  IMAD.WIDE.U32 R2, R0.reuse, UR6, RZ ;  /* 0x0000000600027c25 */ /* 0x048fe2000f8e00ff */
[----:B-1----:R-:W-:Y:S02]  /*0590*/  UISETP.LT.AND UP0, UPT, UR4, 0x1, UPT ;  /* 0x000000010400788c */ /* 0x002fe4000bf01270 */
[----:B------:R-:W1:Y:S01]  /*05a0*/  LDC.64 R32, c[0x0][0x440] ;  /* 0x00011000ff207b82 */ /* 0x000e620000000a00 */
[----:B----4-:R-:W-:Y:S02]  /*05b0*/  IMAD R8, R11, UR18, R0 ;  /* 0x000000120b087c24 */ /* 0x010fe4000f8e0200 */
[C---:B------:R-:W-:Y:S02]  /*05c0*/  IMAD R5, R0.reuse, R19, R5 ;  /* 0x0000001300057224 */ /* 0x040fe400078e0205 */
[----:B------:R-:W-:Y:S02]  /*05d0*/  IMAD R41, R0, UR7, R3 ;  /* 0x0000000700297c24 */ /* 0x000fe4000f8e0203 */
[----:B------:R-:W-:Y:S01]  /*05e0*/  IMAD R8, R8, R17, RZ ;  /* 0x0000001108087224 */ /* 0x000fe200078e02ff */
[----:B------:R-:W2:Y:S01]  /*05f0*/  LDC.64 R26, c[0x0][0x420] ;  /* 0x00010800ff1a7b82 */ /* 0x000ea20000000a00 */
[----:B------:R-:W-:-:S04]  /*0600*/  IMAD.WIDE.U32 R42, R0, R30, RZ ;  /* 0x0000001e002a7225 */ /* 0x000fc800078e00ff */
[----:B------:R-:W-:Y:S02]  /*0610*/  IMAD R9, R0, R31, R43 ;  /* 0x0000001f00097224 */ /* 0x000fe400078e022b */
[----:B------:R-:W-:Y:S01]  /*0620*/  IMAD.WIDE.U32 R16, R38, 0x10, RZ ;  /* 0x0000001026107825 */ /* 0x000fe200078e00ff */
[----:B------:R-:W3:Y:S01]  /*0630*/  LDC.64 R20, c[0x0][0x3a8] ;  /* 0x0000ea00ff147b82 */ /* 0x000ee20000000a00 */
[----:B0-----:R-:W-:Y:S02]  /*0640*/  LEA R39, P0, R2, R28, 0x3 ;  /* 0x0000001c02277211 */ /* 0x001fe400078018ff */
[----:B------:R-:W-:Y:S01]  /*0650*/  IMAD R44, R8, UR4, RZ ;  /* 0x00000004082c7c24 */ /* 0x000fe2000f8e02ff */
[----:B------:R-:W-:Y:S01]  /*0660*/  USEL UR4, UR4, 0x1, !UP0 ;  /* 0x0000000104047887 */ /* 0x000fe2000c000000 */
[----:B------:R-:W-:Y:S02]  /*0670*/  LEA.HI.X R41, R2, R29, R41, 0x3, P0 ;  /* 0x0000001d02297211 */ /* 0x000fe400000f1c29 */
[----:B------:R-:W-:Y:S01]  /*0680*/  LOP3.LUT R51, R16, 0x8, RZ, 0xfc, !PT ;  /* 0x0000000810337812 */ /* 0x000fe200078efcff */
[----:B------:R-:W0:Y:S01]  /*0690*/  LDC.64 R6, c[0x0][0x478] ;  /* 0x00011e00ff067b82 */ /* 0x000e220000000a00 */
[----:B-1----:R-:W-:Y:S01]  /*06a0*/  LEA R40, P1, R42, R32, 0x3 ;  /* 0x000000202a287211 */ /* 0x002fe200078218ff */
[----:B------:R-:W-:-:S03]  /*06b0*/  UIADD3 UR6, UPT, UPT, -UR4, URZ, URZ ;  /* 0x000000ff04067290 */ /* 0x000fc6000fffe1ff */
[----:B------:R-:W-:-:S03]  /*06c0*/  LEA.HI.X R42, R42, R33, R9, 0x3, P1 ;  /* 0x000000212a2a7211 */ /* 0x000fc600008f1c09 */
[----:B------:R-:W1:Y:S01]  /*06d0*/  LDC.64 R24, c[0x0][0x3c0] ;  /* 0x0000f000ff187b82 */ /* 0x000e620000000a00 */
[----:B--2---:R-:W-:-:S04]  /*06e0*/  IMAD.WIDE.U32 R18, R26, UR18, R4 ;  /* 0x000000121a127c25 */ /* 0x004fc8000f8e0004 */
[----:B------:R-:W-:-:S03]  /*06f0*/  IMAD R43, R27, UR18, R19 ;  /* 0x000000121b2b7c24 */ /* 0x000fc6000f8e0213 */
[----:B------:R-:W2:Y:S01]  /*0700*/  LDC.64 R22, c[0x0][0x3e0] ;  /* 0x0000f800ff167b82 */ /* 0x000ea20000000a00 */
[----:B---3--:R-:W-:Y:S02]  /*0710*/  SHF.L.U64.HI R52, R20, 0x3, R21 ;  /* 0x0000000314347819 */ /* 0x008fe40000010215 */
[----:B------:R-:W-:Y:S01]  /*0720*/  MOV R21, R10 ;  /* 0x0000000a00157202 */ /* 0x000fe20000000f00 */
[----:B0-----:R-:W-:Y:S01]  /*0730*/  IMAD.WIDE.U32 R2, R38, 0x8, R6 ;  /* 0x0000000826027825 */ /* 0x001fe200078e0006 */
[----:B-1----:R-:W-:Y:S02]  /*0740*/  SHF.L.U64.HI R25, R24, 0x3, R25 ;  /* 0x0000000318197819 */ /* 0x002fe40000010219 */
[----:B--2---:R-:W-:-:S07]  /*0750*/  SHF.L.U64.HI R23, R22, 0x1, R23 ;  /* 0x0000000116177819 */ /* 0x004fce0000010217 */
.L_x_2434:
[----:B------:R-:W-:Y:S01]  /*0760*/  BAR.SYNC.DEFER_BLOCKING 0x0 ;  /* 0x0000000000007b1d */ /* 0x000fe20000010000 */
[----:B0-----:R-:W-:Y:S02]  /*0770*/  MOV R4, R50 ;  /* 0x0000003200047202 */ /* 0x001fe40000000f00 */
[----:B------:R-:W-:Y:S02]  /*0780*/  MOV R5, R49 ;  /* 0x0000003100057202 */ /* 0x000fe40000000f00 */
[----:B------:R-:W-:Y:S02]  /*0790*/  MOV R6, R48 ;  /* 0x0000003000067202 */ /* 0x000fe40000000f00 */
        /* <DEDUP_REMOVED lines=28> */
.L_x_2422:
        /* <DEDUP_REMOVED lines=48> */
.L_x_2425:
[----:B------:R-:W-:Y:S05]  /*0c60*/  BSYNC.RECONVERGENT B0 ;  /* 0x0000000000007941 */ /* 0x000fea0003800200 */
.L_x_2424:
        /* <DEDUP_REMOVED lines=32> */
.L_x_2427:
[----:B------:R-:W-:Y:S05]  /*0e70*/  BSYNC.RECONVERGENT B0 ;  /* 0x0000000000007941 */ /* 0x000fea0003800200 */
.L_x_2426:
        /* <DEDUP_REMOVED lines=32> */
.L_x_2429:
[----:B------:R-:W-:Y:S05]  /*1080*/  BSYNC.RECONVERGENT B0 ;  /* 0x0000000000007941 */ /* 0x000fea0003800200 */
.L_x_2428:
        /* <DEDUP_REMOVED lines=32> */
.L_x_2431:
[----:B------:R-:W-:Y:S05]  /*1290*/  BSYNC.RECONVERGENT B0 ;  /* 0x0000000000007941 */ /* 0x000fea0003800200 */
.L_x_2430:
[----:B------:R-:W-:Y:S01]  /*12a0*/  FMUL.FTZ R59, R5, R60 ;  /* 0x0000003c053b7220 */ /* 0x000fe20000410000 */
[----:B------:R-:W-:Y:S01]  /*12b0*/  FMUL.FTZ R53, R61, R54 ;  /* 0x000000363d357220 */ /* 0x000fe20000410000 */
[----:B------:R-:W-:Y:S01]  /*12c0*/  FMUL.FTZ R55, R7, R56 ;  /* 0x0000003807377220 */ /* 0x000fe20000410000 */
[----:B------:R-:W-:-:S07]  /*12d0*/  FMUL.FTZ R57, R63, R58 ;  /* 0x0000003a3f397220 */ /* 0x000fce0000410000 */
.L_x_2423:
        /* <DEDUP_REMOVED lines=12> */
[----:B------:R-:W-:Y:S01]  /*13a0*/  IADD3 R26, P1, PT, R46, R51, RZ ;  /* 0x000000332e1a7210 */ /* 0x000fe20007f3e0ff */
[----:B------:R-:W-:Y:S01]  /*13b0*/  IMAD R65, R45, UR7, RZ ;  /* 0x000000072d417c24 */ /* 0x000fe2000f8e02ff */
[----:B------:R-:W-:Y:S02]  /*13c0*/  ISETP.EQ.AND P0, PT, R38, RZ, P0 ;  /* 0x000000ff2600720c */ /* 0x000fe40000702270 */
        /* <DEDUP_REMOVED lines=8> */
.L_x_2433:
[----:B------:R-:W-:Y:S01]  /*1450*/  MOV R4, R67 ;  /* 0x0000004300047202 */ /* 0x000fe20000000f00 */
[----:B------:R-:W2:Y:S01]  /*1460*/  LDG.E.64 R28, desc[UR16][R26.64+-0x8] ;  /* 0xfffff8101a1c7981 */ /* 0x000ea2000c1e1b00 */
[----:B------:R-:W-:Y:S02]  /*1470*/  MOV R5, R68 ;  /* 0x0000004400057202 */ /* 0x000fe40000000f00 */
[----:B------:R-:W-:Y:S01]  /*1480*/  MOV R6, R69 ;  /* 0x0000004500067202 */ /* 0x000fe20000000f00 */
[----:B------:R-:W3:Y:S04]  /*1490*/  LDG.E.64 R30, desc[UR16][R26.64] ;  /* 0x000000101a1e7981 */ /* 0x000ee8000c1e1b00 */
[----:B------:R-:W4:Y:S01]  /*14a0*/  LDG.E.64 R4, desc[UR16][R4.64] ;  /* 0x0000001004047981 */ /* 0x000f22000c1e1b00 */
[----:B------:R-:W-:-:S05]  /*14b0*/  MOV R7, R66 ;  /* 0x0000004200077202 */ /* 0x000fca0000000f00 */
[----:B0-----:R0:W5:Y:S01]  /*14c0*/  LDG.E.64 R32, desc[UR16][R6.64] ;  /* 0x0000001006207981 */ /* 0x001162000c1e1b00 */
[C---:B-1----:R-:W-:Y:S01]  /*14d0*/  ISETP.GE.AND P1, PT, R76.reuse, 0x1, PT ;  /* 0x000000014c00780c */ /* 0x042fe20003f26270 */
[----:B------:R-:W1:Y:S01]  /*14e0*/  S2UR UR8, SR_CgaCtaId ;  /* 0x00000000000879c3 */ /* 0x000e620000008800 */
[C---:B------:R-:W-:Y:S01]  /*14f0*/  ISETP.NE.AND P2, PT, R76.reuse, 0x1f, PT ;  /* 0x0000001f4c00780c */ /* 0x040fe20003f45270 */
[----:B------:R-:W-:Y:S01]  /*1500*/  UMOV UR7, 0x400 ;  /* 0x0000040000077882 */ /* 0x000fe20000000000 */
[----:B------:R-:W-:Y:S01]  /*1510*/  ISETP.NE.AND P3, PT, R76, RZ, PT ;  /* 0x000000ff4c00720c */ /* 0x000fe20003f65270 */
[----:B-1----:R-:W-:Y:S01]  /*1520*/  ULEA UR7, UR8, UR7, 0x18 ;  /* 0x0000000708077291 */ /* 0x002fe2000f8ec0ff */
[----:B----4-:R-:W-:Y:S01]  /*1530*/  FMUL.FTZ R0, R5, R56 ;  /* 0x0000003805007220 */ /* 0x010fe20000410000 */
[----:B------:R-:W-:-:S03]  /*1540*/  FMUL.FTZ R9, R4, 1.4426950216293334961 ;  /* 0x3fb8aa3b04097820 */ /* 0x000fc60000410000 */
[----:B------:R-:W-:Y:S01]  /*1550*/  FMUL.RZ R10, R0, 0.15915493667125701904 ;  /* 0x3e22f983000a7820 */ /* 0x000fe2000040c000 */
[----:B------:R-:W-:Y:S01]  /*1560*/  FMUL.FTZ R0, R9, R56 ;  /* 0x0000003809007220 */ /* 0x000fe20000410000 */
[-C--:B------:R-:W-:Y:S01]  /*1570*/  FMUL.FTZ R8, R5, R58.reuse ;  /* 0x0000003a05087220 */ /* 0x080fe20000410000 */
[----:B------:R-:W-:Y:S01]  /*1580*/  FMUL.FTZ R4, R9, R58 ;  /* 0x0000003a09047220 */ /* 0x000fe20000410000 */
[----:B------:R-:W-:Y:S01]  /*1590*/  MUFU.SIN R11, R10 ;  /* 0x0000000a000b7308 */ /* 0x000fe20000000400 */
[----:B0-----:R-:W-:Y:S01]  /*15a0*/  FMUL.FTZ R6, R5, R60 ;  /* 0x0000003c05067220 */ /* 0x001fe20000410000 */
[----:B------:R-:W-:-:S06]  /*15b0*/  FMUL.FTZ R77, R9, R54 ;  /* 0x00000036094d7220 */ /* 0x000fcc0000410000 */
[----:B------:R-:W0:Y:S01]  /*15c0*/  MUFU.EX2 R0, R0 ;  /* 0x0000000000007308 */ /* 0x000e220000000800 */
[----:B------:R-:W-:-:S07]  /*15d0*/  FMUL.RZ R12, R8, 0.15915493667125701904 ;  /* 0x3e22f983080c7820 */ /* 0x000fce000040c000 */
[----:B------:R-:W1:Y:S01]  /*15e0*/  MUFU.COS R73, R10 ;  /* 0x0000000a00497308 */ /* 0x000e620000000000 */
[----:B------:R-:W-:-:S07]  /*15f0*/  FMUL.FTZ R9, R9, R60 ;  /* 0x0000003c09097220 */ /* 0x000fce0000410000 */
[----:B------:R-:W-:Y:S01]  /*1600*/  MUFU.EX2 R4, R4 ;  /* 0x0000000400047308 */ /* 0x000fe20000000800 */
[----:B0-----:R-:W-:-:S07]  /*1610*/  FMUL.FTZ R74, R0, R11 ;  /* 0x0000000b004a7220 */ /* 0x001fce0000410000 */
[----:B------:R-:W0:Y:S01]  /*1620*/  MUFU.SIN R71, R12 ;  /* 0x0000000c00477308 */ /* 0x000e220000000400 */
[----:B------:R-:W-:Y:S01]  /*1630*/  FMUL.RZ R13, R6, 0.15915493667125701904 ;  /* 0x3e22f983060d7820 */ /* 0x000fe2000040c000 */
[----:B-1----:R-:W-:Y:S01]  /*1640*/  FMUL.FTZ R73, R0, R73 ;  /* 0x0000004900497220 */ /* 0x002fe20000410000 */
[----:B------:R-:W-:-:S05]  /*1650*/  FMUL.FTZ R0, R74, R53 ;  /* 0x000000354a007220 */ /* 0x000fca0000410000 */
[----:B------:R-:W1:Y:S01]  /*1660*/  MUFU.COS R7, R12 ;  /* 0x0000000c00077308 */ /* 0x000e620000000000 */
[----:B------:R-:W-:Y:S01]  /*1670*/  FMUL.FTZ R10, RZ, R74 ;  /* 0x0000004aff0a7220 */ /* 0x000fe20000410000 */
[----:B------:R-:W-:Y:S01]  /*1680*/  FMUL.FTZ R5, R5, R54 ;  /* 0x0000003605057220 */ /* 0x000fe20000410000 */
[----:B------:R-:W-:-:S05]  /*1690*/  FFMA.FTZ R0, RZ, R73, R0 ;  /* 0x00000049ff007223 */ /* 0x000fca0000010000 */
[----:B------:R-:W-:Y:S01]  /*16a0*/  MUFU.EX2 R9, R9 ;  /* 0x0000000900097308 */ /* 0x000fe20000000800 */
[----:B------:R-:W-:Y:S01]  /*16b0*/  FFMA.FTZ R10, R73, R53, -R10 ;  /* 0x00000035490a7223 */ /* 0x000fe2000001080a */
[----:B------:R-:W-:Y:S01]  /*16c0*/  FMUL.RZ R11, R5, 0.15915493667125701904 ;  /* 0x3e22f983050b7820 */ /* 0x000fe2000040c000 */
[----:B0-----:R-:W-:-:S05]  /*16d0*/  FMUL.FTZ R71, R4, R71 ;  /* 0x0000004704477220 */ /* 0x001fca0000410000 */
[----:B------:R-:W0:Y:S01]  /*16e0*/  MUFU.SIN R70, R13 ;  /* 0x0000000d00467308 */ /* 0x000e220000000400 */
[----:B------:R-:W-:Y:S01]  /*16f0*/  FADD.FTZ R0, RZ, R0 ;  /* 0x00000000ff007221 */ /* 0x000fe20000010000 */
[----:B------:R-:W-:-:S06]  /*1700*/  FADD.FTZ R10, R10, R55 ;  /* 0x000000370a0a7221 */ /* 0x000fcc0000010000 */
[----:B------:R-:W4:Y:S01]  /*1710*/  MUFU.COS R8, R13 ;  /* 0x0000000d00087308 */ /* 0x000f220000000000 */
[----:B-1----:R-:W-:Y:S01]  /*1720*/  FMUL.FTZ R72, R4, R7 ;  /* 0x0000000704487220 */ /* 0x002fe20000410000 */
[C---:B------:R-:W-:Y:S01]  /*1730*/  FMUL.FTZ R5, R71.reuse, R0 ;  /* 0x0000000047057220 */ /* 0x040fe20000410000 */
[----:B------:R-:W-:-:S05]  /*1740*/  FMUL.FTZ R7, R71, R10 ;  /* 0x0000000a47077220 */ /* 0x000fca0000410000 */
[----:B------:R-:W-:Y:S01]  /*1750*/  MUFU.EX2 R77, R77 ;  /* 0x0000004d004d7308 */ /* 0x000fe20000000800 */
[----:B------:R-:W-:-:S07]  /*1760*/  FFMA.FTZ R10, R72, R10, -R5 ;  /* 0x0000000a480a7223 */ /* 0x000fce0000010805 */
[----:B------:R-:W1:Y:S01]  /*1770*/  MUFU.COS R6, R11 ;  /* 0x0000000b00067308 */ /* 0x000e620000000000 */
[----:B------:R-:W-:Y:S01]  /*1780*/  FFMA.FTZ R7, R72, R0, R7 ;  /* 0x0000000048077223 */ /* 0x000fe20000010007 */
[----:B0-----:R-:W-:Y:S01]  /*1790*/  FMUL.FTZ R70, R9, R70 ;  /* 0x0000004609467220 */ /* 0x001fe20000410000 */
[----:B------:R-:W-:-:S05]  /*17a0*/  FADD.FTZ R5, R10, R57 ;  /* 0x000000390a057221 */ /* 0x000fca0000010000 */
[----:B------:R-:W0:Y:S01]  /*17b0*/  MUFU.SIN R4, R11 ;  /* 0x0000000b00047308 */ /* 0x000e220000000400 */
[----:B----4-:R-:W-:Y:S01]  /*17c0*/  FMUL.FTZ R0, R9, R8 ;  /* 0x0000000809007220 */ /* 0x010fe20000410000 */
[----:B------:R-:W-:Y:S01]  /*17d0*/  FADD.FTZ R7, RZ, R7 ;  /* 0x00000007ff077221 */ /* 0x000fe20000010000 */
[----:B------:R-:W-:-:S03]  /*17e0*/  FMUL.FTZ R9, R70, R5 ;  /* 0x0000000546097220 */ /* 0x000fc60000410000 */
[-C--:B------:R-:W-:Y:S01]  /*17f0*/  FMUL.FTZ R8, R70, R7.reuse ;  /* 0x0000000746087220 */ /* 0x080fe20000410000 */
[C---:B------:R-:W-:Y:S01]  /*1800*/  FFMA.FTZ R9, R0.reuse, R7, R9 ;  /* 0x0000000700097223 */ /* 0x040fe20000010009 */
[----:B-1----:R-:W-:Y:S02]  /*1810*/  FMUL.FTZ R75, R77, R6 ;  /* 0x000000064d4b7220 */ /* 0x002fe40000410000 */
[----:B------:R-:W-:Y:S01]  /*1820*/  FFMA.FTZ R8, R0, R5, -R8 ;  /* 0x0000000500087223 */ /* 0x000fe20000010808 */
[----:B------:R-:W-:Y:S01]  /*1830*/  FADD.FTZ R78, RZ, R9 ;  /* 0x00000009ff4e7221 */ /* 0x000fe20000010000 */
[----:B------:R-:W-:Y:S02]  /*1840*/  FMUL.FTZ R6, R75, R74 ;  /* 0x0000004a4b067220 */ /* 0x000fe40000410000 */
[----:B------:R-:W-:Y:S01]  /*1850*/  FADD.FTZ R79, R8, R59 ;  /* 0x0000003b084f7221 */ /* 0x000fe20000010000 */
[----:B0-----:R-:W-:Y:S01]  /*1860*/  FMUL.FTZ R77, R77, R4 ;  /* 0x000000044d4d7220 */ /* 0x001fe20000410000 */
[----:B------:R-:W0:Y:S03]  /*1870*/  SHFL.UP PT, R10, R78, 0x1, RZ ;  /* 0x042000004e0a7989 */ /* 0x000e2600000e00ff */
[C---:B------:R-:W-:Y:S01]  /*1880*/  FMUL.FTZ R4, R77.reuse, R74 ;  /* 0x0000004a4d047220 */ /* 0x040fe20000410000 */
[-C--:B------:R-:W-:Y:S01]  /*1890*/  FFMA.FTZ R6, R77, R73.reuse, R6 ;  /* 0x000000494d067223 */ /* 0x080fe20000010006 */
[----:B------:R-:W1:Y:S02]  /*18a0*/  SHFL.UP PT, R8, R79, 0x1, RZ ;  /* 0x042000004f087989 */ /* 0x000e6400000e00ff */
        /* <DEDUP_REMOVED lines=9> */
[----:B------:R-:W4:Y:S02]  /*1940*/  SHFL.UP PT, R5, R80, 0x1, RZ ;  /* 0x0420000050057989 */ /* 0x000f2400000e00ff */
        /* <DEDUP_REMOVED lines=8> */
[----:B------:R-:W2:Y:S01]  /*19d0*/  SHFL.UP PT, R8, R79, 0x2, RZ ;  /* 0x044000004f087989 */ /* 0x000ea200000e00ff */
        /* <DEDUP_REMOVED lines=9> */
[-C--:B--2---:R-:W-:Y:S01]  /*1a70*/  FFMA.FTZ R7, R80, R8.reuse, R7 ;  /* 0x0000000850077223 */ /* 0x084fe20000010007 */
[----:B------:R-:W-:-:S03]  /*1a80*/  FFMA.FTZ R6, R81, R8, -R6 ;  /* 0x0000000851067223 */ /* 0x000fc60000010806 */
[----:B------:R-:W-:Y:S01]  /*1a90*/  @P1 FADD.FTZ R78, R78, R7 ;  /* 0x000000074e4e1221 */ /* 0x000fe20000010000 */
[----:B------:R-:W-:-:S04]  /*1aa0*/  @P1 FADD.FTZ R79, R79, R6 ;  /* 0x000000064f4f1221 */ /* 0x000fc80000010000 */
[----:B------:R-:W1:Y:S04]  /*1ab0*/  SHFL.UP PT, R9, R78, 0x4, RZ ;  /* 0x048000004e097989 */ /* 0x000e6800000e00ff */
[----:B------:R-:W2:Y:S01]  /*1ac0*/  SHFL.UP PT, R8, R79, 0x4, RZ ;  /* 0x048000004f087989 */ /* 0x000ea200000e00ff */
        /* <DEDUP_REMOVED lines=9> */
[-C--:B--2---:R-:W-:Y:S01]  /*1b60*/  FFMA.FTZ R7, R80, R8.reuse, R7 ;  /* 0x0000000850077223 */ /* 0x084fe20000010007 */
        /* <DEDUP_REMOVED lines=9> */
[----:B------:R-:W2:Y:S04]  /*1c00*/  SHFL.UP PT, R5, R80, 0x8, RZ ;  /* 0x0500000050057989 */ /* 0x000ea800000e00ff */
[----:B------:R-:W4:Y:S01]  /*1c10*/  SHFL.UP PT, R4, R81, 0x8, RZ ;  /* 0x0500000051047989 */ /* 0x000f2200000e00ff */
        /* <DEDUP_REMOVED lines=9> */
[-C--:B----4-:R-:W-:Y:S01]  /*1cb0*/  @P1 FFMA.FTZ R80, R80, R4.reuse, R7 ;  /* 0x0000000450501223 */ /* 0x090fe20000010007 */
[----:B------:R-:W0:Y:S01]  /*1cc0*/  SHFL.UP PT, R12, R78, 0x10, RZ ;  /* 0x060000004e0c7989 */ /* 0x000e2200000e00ff */
[----:B------:R-:W-:-:S03]  /*1cd0*/  @P1 FFMA.FTZ R81, R81, R4, -R6 ;  /* 0x0000000451511223 */ /* 0x000fc60000010806 */
[----:B------:R-:W1:Y:S04]  /*1ce0*/  SHFL.UP PT, R5, R79, 0x10, RZ ;  /* 0x060000004f057989 */ /* 0x000e6800000e00ff */
[----:B------:R-:W2:Y:S04]  /*1cf0*/  SHFL.UP PT, R4, R80, 0x10, RZ ;  /* 0x0600000050047989 */ /* 0x000ea800000e00ff */
[----:B------:R-:W4:Y:S01]  /*1d00*/  SHFL.UP PT, R13, R81, 0x10, RZ ;  /* 0x06000000510d7989 */ /* 0x000f2200000e00ff */
[----:B------:R-:W-:Y:S01]  /*1d10*/  HFMA2 R8, -RZ, RZ, 1.875, 0 ;  /* 0x3f800000ff087431 */ /* 0x000fe200000001ff */
[----:B------:R-:W-:-:S02]  /*1d20*/  CS2R R10, SRZ ;  /* 0x00000000000a7805 */ /* 0x000fc4000001ff00 */
[----:B------:R-:W-:-:S06]  /*1d30*/  MOV R9, RZ ;  /* 0x000000ff00097202 */ /* 0x000fcc0000000f00 */
[----:B------:R-:W3:Y:S01]  /*1d40*/  @P0 LDS.128 R8, [UR4] ;  /* 0x00000004ff080984 */ /* 0x000ee20008000c00 */
        /* <DEDUP_REMOVED lines=13> */
[----:B---3--:R-:W-:Y:S04]  /*1e20*/  @!P3 STS.128 [UR7+0x230], R8 ;  /* 0x00023008ff00b988 */ /* 0x008fe80008000c07 */
        /* <DEDUP_REMOVED lines=9> */
[--C-:B------:R-:W-:Y:S02]  /*1ec0*/  SHF.R.U64 R82, R28, 0x10, R29.reuse ;  /* 0x000000101c527819 */ /* 0x100fe4000000121d */
[----:B------:R-:W-:Y:S01]  /*1ed0*/  FSEL R14, R79, R14, !P2 ;  /* 0x0000000e4f0e7208 */ /* 0x000fe20005000000 */
[----:B------:R-:W2:Y:S01]  /*1ee0*/  SHFL.UP PT, R12, R12, 0x1, RZ ;  /* 0x042000000c0c7989 */ /* 0x000ea200000e00ff */
[----:B------:R-:W-:Y:S02]  /*1ef0*/  SHF.R.U32.HI R79, RZ, 0x10, R29 ;  /* 0x00000010ff4f7819 */ /* 0x000fe4000001161d */
[----:B------:R-:W-:Y:S02]  /*1f00*/  SHF.L.U32 R78, R82, 0x10, RZ ;  /* 0x00000010524e7819 */ /* 0x000fe400000006ff */
[----:B------:R3:W4:Y:S01]  /*1f10*/  SHFL.UP PT, R82, R14, 0x1, RZ ;  /* 0x042000000e527989 */ /* 0x00072200000e00ff */
[----:B------:R-:W-:-:S02]  /*1f20*/  SHF.L.U32 R84, R79, 0x10, RZ ;  /* 0x000000104f547819 */ /* 0x000fc400000006ff */
[----:B------:R-:W-:Y:S02]  /*1f30*/  SHF.R.U64 R79, R30, 0x10, R31 ;  /* 0x000000101e4f7819 */ /* 0x000fe4000000121f */
[----:B------:R-:W-:Y:S01]  /*1f40*/  SHF.L.U32 R88, R29, 0x10, RZ ;  /* 0x000000101d587819 */ /* 0x000fe200000006ff */
[-C--:B-----5:R-:W-:Y:S01]  /*1f50*/  FMUL.FTZ R29, R84, R33.reuse ;  /* 0x00000021541d7220 */ /* 0x0a0fe20000410000 */
[----:B------:R-:W-:Y:S01]  /*1f60*/  SHF.L.U32 R86, R28, 0x10, RZ ;  /* 0x000000101c567819 */ /* 0x000fe200000006ff */
[----:B------:R-:W-:Y:S01]  /*1f70*/  FMUL.FTZ R15, R78, R33 ;  /* 0x000000214e0f7220 */ /* 0x000fe20000410000 */
[-C--:B------:R-:W-:Y:S01]  /*1f80*/  FMUL.FTZ R84, R84, R32.reuse ;  /* 0x0000002054547220 */ /* 0x080fe20000410000 */
[----:B------:R-:W-:Y:S02]  /*1f90*/  SHF.L.U32 R79, R79, 0x10, RZ ;  /* 0x000000104f4f7819 */ /* 0x000fe400000006ff */
[----:B-1----:R-:W-:Y:S01]  /*1fa0*/  @!P3 MOV R80, R9 ;  /* 0x000000090050b202 */ /* 0x002fe20000000f00 */
[-C--:B------:R-:W-:Y:S01]  /*1fb0*/  FFMA.FTZ R28, R86, R32.reuse, -R15 ;  /* 0x00000020561c7223 */ /* 0x080fe2000001080f */
[CC--:B---3--:R-:W-:Y:S01]  /*1fc0*/  FFMA.FTZ R14, R88.reuse, R33.reuse, R84 ;  /* 0x00000021580e7223 */ /* 0x0c8fe20000010054 */
[-C--:B------:R-:W-:Y:S01]  /*1fd0*/  FFMA.FTZ R15, R88, R32.reuse, -R29 ;  /* 0x00000020580f7223 */ /* 0x080fe2000001081d */
[----:B------:R-:W-:Y:S01]  /*1fe0*/  SHF.L.U32 R84, R30, 0x10, RZ ;  /* 0x000000101e547819 */ /* 0x000fe200000006ff */
[C---:B------:R-:W-:Y:S01]  /*1ff0*/  FMUL.FTZ R29, R79.reuse, R33 ;  /* 0x000000214f1d7220 */ /* 0x040fe20000410000 */
[----:B------:R-:W-:Y:S01]  /*2000*/  FMUL.FTZ R30, R79, R32 ;  /* 0x000000204f1e7220 */ /* 0x000fe20000410000 */
[----:B0-----:R-:W-:-:S02]  /*2010*/  @!P3 MOV R13, R8 ;  /* 0x00000008000db202 */ /* 0x001fc40000000f00 */
[----:B--2---:R-:W-:Y:S01]  /*2020*/  @!P3 MOV R12, R11 ;  /* 0x0000000b000cb202 */ /* 0x004fe20000000f00 */
[-C--:B------:R-:W-:Y:S01]  /*2030*/  @P1 FMUL.FTZ R79, R35, R80.reuse ;  /* 0x00000050234f1220 */ /* 0x080fe20000410000 */
[----:B------:R-:W-:-:S03]  /*2040*/  @P1 FMUL.FTZ R80, R34, R80 ;  /* 0x0000005022501220 */ /* 0x000fc60000410000 */
[-C--:B------:R-:W-:Y:S01]  /*2050*/  @P1 FFMA.FTZ R79, R34, R13.reuse, -R79 ;  /* 0x0000000d224f1223 */ /* 0x080fe2000001084f */
[----:B------:R-:W-:Y:S01]  /*2060*/  SHF.R.U32.HI R34, RZ, 0x10, R31 ;  /* 0x00000010ff227819 */ /* 0x000fe2000001161f */
[----:B------:R-:W-:Y:S01]  /*2070*/  @P1 FFMA.FTZ R13, R35, R13, R80 ;  /* 0x0000000d230d1223 */ /* 0x000fe20000010050 */
[----:B----4-:R-:W-:Y:S02]  /*2080*/  @!P3 MOV R82, R10 ;  /* 0x0000000a0052b202 */ /* 0x010fe40000000f00 */
[----:B------:R-:W-:Y:S01]  /*2090*/  SHF.L.U32 R34, R34, 0x10, RZ ;  /* 0x0000001022227819 */ /* 0x000fe200000006ff */
[----:B------:R-:W-:Y:S01]  /*20a0*/  @P1 FADD.FTZ R12, R12, R13 ;  /* 0x0000000d0c0c1221 */ /* 0x000fe20000010000 */
[----:B------:R-:W-:Y:S01]  /*20b0*/  ISETP.NE.AND P2, PT, R38, RZ, PT ;  /* 0x000000ff2600720c */ /* 0x000fe20003f45270 */
[----:B------:R-:W-:Y:S02]  /*20c0*/  @P1 FADD.FTZ R82, R82, R79 ;  /* 0x0000004f52521221 */ /* 0x000fe40000010000 */
[CC--:B------:R-:W-:Y:S01]  /*20d0*/  FMUL.FTZ R13, R34.reuse, R33.reuse ;  /* 0x00000021220d7220 */ /* 0x0c0fe20000410000 */
[----:B------:R-:W-:Y:S01]  /*20e0*/  FMUL.FTZ R80, R34, R32 ;  /* 0x0000002022507220 */ /* 0x000fe20000410000 */
[C---:B------:R-:W-:Y:S01]  /*20f0*/  FMUL.FTZ R34, R77.reuse, R12 ;  /* 0x0000000c4d227220 */ /* 0x040fe20000410000 */
[C---:B------:R-:W-:Y:S01]  /*2100*/  FFMA.FTZ R29, R84.reuse, R32, -R29 ;  /* 0x00000020541d7223 */ /* 0x040fe2000001081d */
[----:B------:R-:W-:Y:S01]  /*2110*/  FFMA.FTZ R30, R84, R33, R30 ;  /* 0x00000021541e7223 */ /* 0x000fe2000001001e */
[-C--:B------:R-:W-:Y:S01]  /*2120*/  FMUL.FTZ R77, R77, R82.reuse ;  /* 0x000000524d4d7220 */ /* 0x080fe20000410000 */
[----:B------:R-:W-:Y:S01]  /*2130*/  SHF.L.U32 R84, R31, 0x10, RZ ;  /* 0x000000101f547819 */ /* 0x000fe200000006ff */
[C---:B------:R-:W-:Y:S01]  /*2140*/  FFMA.FTZ R34, R75.reuse, R82, -R34 ;  /* 0x000000524b227223 */ /* 0x040fe20000010822 */
[----:B------:R-:W-:Y:S01]  /*2150*/  FMUL.FTZ R78, R78, R32 ;  /* 0x000000204e4e7220 */ /* 0x000fe20000410000 */
[----:B------:R-:W-:-:S02]  /*2160*/  FFMA.FTZ R35, R75, R12, R77 ;  /* 0x0000000c4b237223 */ /* 0x000fc4000001004d */
[----:B------:R-:W-:Y:S01]  /*2170*/  FADD.FTZ R31, R34, R53 ;  /* 0x00000035221f7221 */ /* 0x000fe20000010000 */
[----:B------:R-:W-:Y:S01]  /*2180*/  FFMA.FTZ R32, R84, R32, -R13 ;  /* 0x0000002054207223 */ /* 0x000fe2000001080d */
[-C--:B------:R-:W-:Y:S01]  /*2190*/  FFMA.FTZ R78, R86, R33.reuse, R78 ;  /* 0x00000021564e7223 */ /* 0x080fe2000001004e */
[----:B------:R-:W0:Y:S01]  /*21a0*/  @!P2 LDC.64 R12, c[0x0][0x480] ;  /* 0x00012000ff0cab82 */ /* 0x000e220000000a00 */
[----:B------:R-:W-:Y:S01]  /*21b0*/  FFMA.FTZ R33, R84, R33, R80 ;  /* 0x0000002154217223 */ /* 0x000fe20000010050 */
[----:B------:R-:W-:Y:S01]  /*21c0*/  FADD.FTZ R35, RZ, R35 ;  /* 0x00000023ff237221 */ /* 0x000fe20000010000 */
[----:B------:R-:W-:-:S03]  /*21d0*/  FMUL.FTZ R80, R74, R31 ;  /* 0x0000001f4a507220 */ /* 0x000fc60000410000 */
[-C--:B------:R-:W-:Y:S01]  /*21e0*/  FMUL.FTZ R74, R74, R35.reuse ;  /* 0x000000234a4a7220 */ /* 0x080fe20000410000 */
[----:B------:R-:W-:Y:S01]  /*21f0*/  FFMA.FTZ R80, R73, R35, R80 ;  /* 0x0000002349507223 */ /* 0x000fe20000010050 */
[----:B------:R-:W-:Y:S02]  /*2200*/  FMUL.FTZ R75, R5, R11 ;  /* 0x0000000b054b7220 */ /* 0x000fe40000410000 */
[----:B------:R-:W-:Y:S01]  /*2210*/  FFMA.FTZ R74, R73, R31, -R74 ;  /* 0x0000001f494a7223 */ /* 0x000fe2000001084a */
[----:B------:R-:W-:Y:S01]  /*2220*/  FADD.FTZ R80, RZ, R80 ;  /* 0x00000050ff507221 */ /* 0x000fe20000010000 */
[-C--:B------:R-:W-:Y:S01]  /*2230*/  FFMA.FTZ R77, R4, R10.reuse, -R75 ;  /* 0x0000000a044d7223 */ /* 0x080fe2000001084b */
[C---:B------:R-:W-:Y:S01]  /*2240*/  FMUL.FTZ R34, R5.reuse, R10 ;  /* 0x0000000a05227220 */ /* 0x040fe20000410000 */
[CC--:B------:R-:W-:Y:S01]  /*2250*/  FMUL.FTZ R75, R5.reuse, R9.reuse ;  /* 0x00000009054b7220 */ /* 0x0c0fe20000410000 */
[----:B------:R-:W-:Y:S01]  /*2260*/  FMUL.FTZ R10, R5, R8 ;  /* 0x00000008050a7220 */ /* 0x000fe20000410000 */
[----:B------:R-:W-:Y:S01]  /*2270*/  FADD.FTZ R73, R74, R55 ;  /* 0x000000374a497221 */ /* 0x000fe20000010000 */
[C---:B------:R-:W-:Y:S01]  /*2280*/  FMUL.FTZ R5, R71.reuse, R80 ;  /* 0x0000005047057220 */ /* 0x040fe20000410000 */
[C---:B------:R-:W-:Y:S01]  /*2290*/  FFMA.FTZ R8, R4.reuse, R8, -R75 ;  /* 0x0000000804087223 */ /* 0x040fe2000001084b */
[C---:B------:R-:W-:Y:S01]  /*22a0*/  FFMA.FTZ R9, R4.reuse, R9, R10 ;  /* 0x0000000904097223 */ /* 0x040fe2000001000a */
[----:B------:R-:W-:Y:S01]  /*22b0*/  FFMA.FTZ R34, R4, R11, R34 ;  /* 0x0000000b04227223 */ /* 0x000fe20000010022 */
[-C--:B------:R-:W-:Y:S01]  /*22c0*/  FMUL.FTZ R71, R71, R73.reuse ;  /* 0x0000004947477220 */ /* 0x080fe20000410000 */
[----:B------:R-:W-:Y:S01]  /*22d0*/  FADD.FTZ R10, R6, R77 ;  /* 0x0000004d060a7221 */ /* 0x000fe20000010000 */
[----:B------:R-:W-:Y:S01]  /*22e0*/  FFMA.FTZ R4, R72, R73, -R5 ;  /* 0x0000004948047223 */ /* 0x000fe20000010805 */
[----:B------:R-:W-:Y:S01]  /*22f0*/  @!P2 IADD3 R6, P1, PT, R44, R65, RZ ;  /* 0x000000412c06a210 */ /* 0x000fe20007f3e0ff */
[----:B------:R-:W-:Y:S01]  /*2300*/  FMUL.FTZ R78, R35, R78 ;  /* 0x0000004e234e7220 */ /* 0x000fe20000410000 */
[----:B------:R-:W-:Y:S01]  /*2310*/  FFMA.FTZ R71, R72, R80, R71 ;  /* 0x0000005048477223 */ /* 0x000fe20000010047 */
[----:B------:R-:W-:Y:S01]  /*2320*/  FADD.FTZ R35, R4, R57 ;  /* 0x0000003904237221 */ /* 0x000fe20000010000 */
[----:B------:R-:W-:Y:S01]  /*2330*/  @!P2 LEA.HI.X.SX32 R5, R44, RZ, 0x1, P1 ;  /* 0x000000ff2c05a211 */ /* 0x000fe200008f0eff */
[----:B------:R-:W-:Y:S01]  /*2340*/  FADD.FTZ R11, R7, R34 ;  /* 0x00000022070b7221 */ /* 0x000fe20000010000 */
[----:B0-----:R-:W-:Y:S01]  /*2350*/  @!P2 LEA R12, P1, R6, R12, 0x4 ;  /* 0x0000000c060ca211 */ /* 0x001fe200078220ff */
[----:B------:R-:W-:Y:S01]  /*2360*/  FADD.FTZ R71, RZ, R71 ;  /* 0x00000047ff477221 */ /* 0x000fe20000010000 */
[----:B------:R-:W-:-:S02]  /*2370*/  FMUL.FTZ R7, R70, R35 ;  /* 0x0000002346077220 */ /* 0x000fc40000410000 */
[----:B------:R-:W-:Y:S01]  /*2380*/  @!P2 LEA.HI.X R13, R6, R13, R5, 0x4, P1 ;  /* 0x0000000d060da211 */ /* 0x000fe200008f2405 */
[-C--:B------:R-:W-:Y:S01]  /*2390*/  FMUL.FTZ R5, R70, R71.reuse ;  /* 0x0000004746057220 */ /* 0x080fe20000410000 */
[C---:B------:R-:W-:Y:S01]  /*23a0*/  FFMA.FTZ R7, R0.reuse, R71, R7 ;  /* 0x0000004700077223 */ /* 0x040fe20000010007 */
[----:B------:R-:W-:Y:S02]  /*23b0*/  UIADD3 UR5, UPT, UPT, UR5, 0x1, URZ ;  /* 0x0000000105057890 */ /* 0x000fe4000fffe0ff */
[----:B------:R-:W-:Y:S01]  /*23c0*/  FFMA.FTZ R4, R0, R35, -R5 ;  /* 0x0000002300047223 */ /* 0x000fe20000010805 */
[----:B------:R-:W-:Y:S01]  /*23d0*/  FADD.FTZ R0, RZ, R7 ;  /* 0x00000007ff007221 */ /* 0x000fe20000010000 */
[----:B------:R-:W-:Y:S01]  /*23e0*/  UISETP.NE.AND UP0, UPT, UR5, URZ, UPT ;  /* 0x000000ff0500728c */ /* 0x000fe2000bf05270 */
[----:B------:R-:W-:Y:S01]  /*23f0*/  FMUL.FTZ R14, R80, R14 ;  /* 0x0000000e500e7220 */ /* 0x000fe20000410000 */
[----:B------:R-:W-:Y:S01]  /*2400*/  FMUL.FTZ R30, R71, R30 ;  /* 0x0000001e471e7220 */ /* 0x000fe20000410000 */
[----:B------:R-:W-:Y:S01]  /*2410*/  FMUL.FTZ R33, R33, R0 ;  /* 0x0000000021217220 */ /* 0x000fe20000410000 */
[----:B------:R-:W-:Y:S01]  /*2420*/  FADD.FTZ R5, R4, R59 ;  /* 0x0000003b04057221 */ /* 0x000fe20000010000 */
[----:B------:R0:W-:Y:S01]  /*2430*/  @!P2 STS.128 [UR4], R8 ;  /* 0x00000008ff00a988 */ /* 0x0001e20008000c04 */
[----:B------:R-:W-:Y:S01]  /*2440*/  LEA R26, P4, R22, R26, 0x1 ;  /* 0x0000001a161a7211 */ /* 0x000fe200078808ff */
[----:B------:R-:W-:Y:S01]  /*2450*/  FFMA.FTZ R28, R31, R28, -R78 ;  /* 0x0000001c1f1c7223 */ /* 0x000fe2000001084e */
[----:B------:R-:W-:Y:S01]  /*2460*/  FFMA.FTZ R15, R73, R15, -R14 ;  /* 0x0000000f490f7223 */ /* 0x000fe2000001080e */
[----:B------:R0:W-:Y:S01]  /*2470*/  @!P2 STG.E.128 desc[UR16][R12.64], R8 ;  /* 0x000000080c00a986 */ /* 0x0001e2000c101d10 */
[----:B------:R-:W-:Y:S01]  /*2480*/  FFMA.FTZ R30, R35, R29, -R30 ;  /* 0x0000001d231e7223 */ /* 0x000fe2000001081e */
[----:B------:R-:W-:Y:S01]  /*2490*/  FFMA.FTZ R5, R32, R5, -R33 ;  /* 0x0000000520057223 */ /* 0x000fe20000010821 */
[----:B------:R-:W-:-:S02]  /*24a0*/  LEA R69, P1, R24, R69, 0x3 ;  /* 0x0000004518457211 */ /* 0x000fc400078218ff */
[----:B------:R-:W-:Y:S01]  /*24b0*/  LEA R67, P2, R20, R67, 0x3 ;  /* 0x0000004314437211 */ /* 0x000fe200078418ff */
[----:B------:R-:W-:Y:S01]  /*24c0*/  FFMA.FTZ R61, R28, 2, R61 ;  /* 0x400000001c3d7823 */ /* 0x000fe2000001003d */
[----:B------:R-:W-:Y:S01]  /*24d0*/  IADD3.X R27, PT, PT, R27, R23, RZ, P4, !PT ;  /* 0x000000171b1b7210 */ /* 0x000fe200027fe4ff */
[----:B------:R-:W-:Y:S01]  /*24e0*/  FFMA.FTZ R62, R15, 2, R62 ;  /* 0x400000000f3e7823 */ /* 0x000fe2000001003e */
[----:B------:R-:W-:Y:S01]  /*24f0*/  FFMA.FTZ R63, R30, 2, R63 ;  /* 0x400000001e3f7823 */ /* 0x000fe2000001003f */
[----:B------:R-:W-:Y:S01]  /*2500*/  FFMA.FTZ R64, R5, 2, R64 ;  /* 0x4000000005407823 */ /* 0x000fe20000010040 */
[----:B------:R-:W-:Y:S02]  /*2510*/  IADD3 R65, PT, PT, R65, 0x1, RZ ;  /* 0x0000000141417810 */ /* 0x000fe40007ffe0ff */
[----:B------:R-:W-:Y:S02]  /*2520*/  IADD3.X R66, PT, PT, R66, R25, RZ, P1, !PT ;  /* 0x0000001942427210 */ /* 0x000fe40000ffe4ff */
[----:B------:R-:W-:Y:S01]  /*2530*/  IADD3.X R68, PT, PT, R68, R52, RZ, P2, !PT ;  /* 0x0000003444447210 */ /* 0x000fe200017fe4ff */
[----:B------:R-:W-:Y:S01]  /*2540*/  UIADD3 UR4, UPT, UPT, UR4, 0x10, URZ ;  /* 0x0000001004047890 */ /* 0x000fe2000fffe0ff */
[----:B------:R-:W-:Y:S11]  /*2550*/  BRA.U UP0, `(.L_x_2433) ;  /* 0xffffffed00bc7547 */ /* 0x000ff6000b83ffff */
.L_x_2432:
[----:B------:R-:W1:Y:S01]  /*2560*/  F2F.BF16.F32 R4, R62 ;  /* 0x0000003e00047304 */ /* 0x000e620000202000 */
[----:B------:R-:W-:Y:S01]  /*2570*/  BAR.SYNC.DEFER_BLOCKING 0x0 ;  /* 0x0000000000007b1d */ /* 0x000fe20000010000 */
[C---:B0-----:R-:W-:Y:S02]  /*2580*/  LEA R9, P0, R45.reuse, R18, 0x7 ;  /* 0x000000122d097211 */ /* 0x041fe400078038ff */
[----:B------:R-:W-:Y:S02]  /*2590*/  IADD3 R45, PT, PT, R45, 0x1, RZ ;  /* 0x000000012d2d7810 */ /* 0x000fe40007ffe0ff */
[----:B------:R-:W-:Y:S01]  /*25a0*/  IADD3.X R0, PT, PT, RZ, R43, RZ, P0, !PT ;  /* 0x0000002bff007210 */ /* 0x000fe200007fe4ff */
[----:B------:R-:W0:Y:S01]  /*25b0*/  LDCU UR4, c[0x0][0x394] ;  /* 0x00007280ff0477ac */ /* 0x000e220008000800 */
[----:B------:R-:W-:Y:S01]  /*25c0*/  F2F.BF16.F32 R63, R63 ;  /* 0x0000003f003f7304 */ /* 0x000fe20000202000 */
[----:B------:R-:W-:Y:S02]  /*25d0*/  LEA R6, P0, R9, R2, 0x1 ;  /* 0x0000000209067211 */ /* 0x000fe400078008ff */
[----:B------:R-:W-:-:S02]  /*25e0*/  IADD3 R46, P1, PT, R46, 0x200, RZ ;  /* 0x000002002e2e7810 */ /* 0x000fc40007f3e0ff */
[----:B------:R-:W-:Y:S01]  /*25f0*/  IADD3 R48, P2, PT, R48, 0x100, RZ ;  /* 0x0000010030307810 */ /* 0x000fe20007f5e0ff */
[----:B-1----:R-:W-:Y:S02]  /*2600*/  IMAD.WIDE.U32 R4, R4, 0x10000, RZ ;  /* 0x0001000004047825 */ /* 0x002fe400078e00ff */
[----:B------:R-:W1:Y:S01]  /*2610*/  F2F.BF16.F32 R64, R64 ;  /* 0x0000004000407304 */ /* 0x000e620000202000 */
[----:B------:R-:W-:Y:S02]  /*2620*/  IADD3 R50, P3, PT, R50, 0x100, RZ ;  /* 0x0000010032327810 */ /* 0x000fe40007f7e0ff */
[----:B------:R-:W-:Y:S02]  /*2630*/  IADD3.X R21, PT, PT, RZ, R21, RZ, P1, !PT ;  /* 0x00000015ff157210 */ /* 0x000fe40000ffe4ff */
[----:B------:R-:W-:Y:S02]  /*2640*/  IADD3.X R47, PT, PT, RZ, R47, RZ, P2, !PT ;  /* 0x0000002fff2f7210 */ /* 0x000fe400017fe4ff */
[----:B------:R-:W-:Y:S01]  /*2650*/  IADD3.X R49, PT, PT, RZ, R49, RZ, P3, !PT ;  /* 0x00000031ff317210 */ /* 0x000fe20001ffe4ff */
[----:B------:R-:W2:Y:S01]  /*2660*/  F2F.BF16.F32 R61, R61 ;  /* 0x0000003d003d7304 */ /* 0x000ea20000202000 */
[----:B-1----:R-:W-:-:S04]  /*2670*/  PRMT R7, R63, 0x5410, R64 ;  /* 0x000054103f077816 */ /* 0x002fc80000000040 */
[----:B------:R-:W-:Y:S02]  /*2680*/  LOP3.LUT R5, R7, R5, RZ, 0xfc, !PT ;  /* 0x0000000507057212 */ /* 0x000fe400078efcff */
[----:B------:R-:W-:Y:S02]  /*2690*/  LEA.HI.X R7, R9, R3, R0, 0x1, P0 ;  /* 0x0000000309077211 */ /* 0x000fe400000f0c00 */
[----:B--2---:R-:W-:Y:S02]  /*26a0*/  LOP3.LUT R4, R4, R61, RZ, 0xfc, !PT ;  /* 0x0000003d04047212 */ /* 0x004fe400078efcff */
[----:B0-----:R-:W-:-:S03]  /*26b0*/  ISETP.GE.AND P0, PT, R45, UR4, PT ;  /* 0x000000042d007c0c */ /* 0x001fc6000bf06270 */
[----:B------:R0:W-:Y:S10]  /*26c0*/  STG.E.64 desc[UR16][R6.64], R4 ;  /* 0x0000000406007986 */ /* 0x0001f4000c101b10 */
[----:B------:R-:W-:Y:S05]  /*26d0*/  @!P0 BRA `(.L_x_2434) ;  /* 0xffffffe000208947 */ /* 0x000fea000383ffff */
[----:B------:R-:W-:Y:S05]  /*26e0*/  EXIT ;  /* 0x000000000000794d */ /* 0x000fea0003800000 */
.L_x_2435:
        /* <DEDUP_REMOVED lines=9> */
.L_x_5072:


//--------------------- .text._Z25selective_scan_fwd_kernelI32Selective_Scan_fwd_kernel_traitsILi32ELi4ELi1ELb1ELb0ELb1ELb1EN3c108BFloat16ENS1_7complexIfEEEEv13SSMParamsBase --------------------------
	.section	.text._Z25selective_scan_fwd_kernelI32Selective_Scan_fwd_kernel_traitsILi32ELi4ELi1ELb1ELb0ELb1ELb1EN3c108BFloat16ENS1_7complexIfEEEEv13SSMParamsBase,"ax",@progbits
	.align	128
        .global         _Z25selective_scan_fwd_kernelI32Selective_Scan_fwd_kernel_traitsILi32ELi4ELi1ELb1ELb0ELb1ELb1EN3c108BFloat16ENS1_7complexIfEEEEv13SSMParamsBase
        .type           _Z25selective_scan_fwd_kernelI32Selective_Scan_fwd_kernel_traitsILi32ELi4ELi1ELb1ELb0ELb1ELb1EN3c108BFloat16ENS1_7complexIfEEEEv13SSMParamsBase,@function
        .size           _Z25selective_scan_fwd_kernelI32Selective_Scan_fwd_kernel_traitsILi32ELi4ELi1ELb1ELb0ELb1ELb1EN3c108BFloat16ENS1_7complexIfEEEEv13SSMParamsBase,(.L_x_5073 - _Z25selective_scan_fwd_kernelI32Selective_Scan_fwd_kernel_traitsILi32ELi4ELi1ELb1ELb0ELb1ELb1EN3c108BFloat16ENS1_7complexIfEEEEv13SSMParamsBase)
        .other          _Z25selective_scan_fwd_kernelI32Selective_Scan_fwd_kernel_traitsILi32ELi4ELi1ELb1ELb0ELb1ELb1EN3c108BFloat16ENS1_7complexIfEEEEv13SSMParamsBase,@"STO_CUDA_ENTRY STV_DEFAULT"
_Z25selective_scan_fwd_kernelI32Selective_Scan_fwd_kernel_traitsILi32ELi4ELi1ELb1ELb0ELb1ELb1EN3c108BFloat16ENS1_7complexIfEEEEv13SSMParamsBase:
.text._Z25selective_scan_fwd_kernelI32Selective_Scan_fwd_kernel_traitsILi32ELi4ELi1ELb1ELb0ELb1ELb1EN3c108BFloat16ENS1_7complexIfEEEEv13SSMParamsBase:
        /* <DEDUP_REMOVED lines=48> */
[----:B------:R-:W-:-:S04]  /*0300*/  MOV R2, R7 ;  /* 0x0000000700027202 */ /* 0x000fc80000000f00 */
[----:B------:R-:W-:Y:S02]  /*0310*/  @!P2 IADD3 R2, PT, PT, -R2, RZ, RZ ;  /* 0x000000ff0202a210 */ /* 0x000fe40007ffe1ff */
[----:B------:R-:W-:Y:S02]  /*0320*/  @!P1 LOP3.LUT R2, RZ, R11, RZ, 0x33, !PT ;  /* 0x0000000bff029212 */ /* 0x000fe400078e33ff */
[----:B------:R-:W0:Y:S01]  /*0330*/  LDC.64 R10, c[0x0][0x450] ;  /* 0x00011400ff0a7b82 */ /* 0x000e220000000a00 */
[----:B------:R-:W-:Y:S01]  /*0340*/  UIMAD.WIDE.U32 UR4, UR20, UR8, URZ ;  /* 0x00000008140472a5 */ /* 0x000fe2000f8e00ff */
[----:B----4-:R-:W-:Y:S01]  /*0350*/  ISETP.GE.AND P0, PT, R15, 0x1, PT ;  /* 0x000000010f00780c */ /* 0x010fe20003f06270 */
[----:B------:R-:W-:Y:S02]  /*0360*/  UIMAD.WIDE.U32 UR6, UR20, UR12, URZ ;  /* 0x0000000c140672a5 */ /* 0x000fe4000f8e00ff */
[----:B------:R-:W-:Y:S02]  /*0370*/  UIMAD UR9, UR20, UR9, UR5 ;  /* 0x00000009140972a4 */ /* 0x000fe4000f8e0205 */
[----:B------:R-:W-:Y:S01]  /*0380*/  UIMAD UR8, UR20, UR13, UR7 ;  /* 0x0000000d140872a4 */ /* 0x000fe2000f8e0207 */
[----:B------:R-:W-:-:S02]  /*0390*/  MOV R5, UR5 ;  /* 0x0000000500057c02 */ /* 0x000fc40008000f00 */
[----:B------:R-:W-:Y:S02]  /*03a0*/  MOV R4, UR4 ;  /* 0x0000000400047c02 */ /* 0x000fe40008000f00 */
[----:B------:R-:W-:Y:S01]  /*03b0*/  MOV R5, UR9 ;  /* 0x0000000900057c02 */ /* 0x000fe20008000f00 */
[----:B------:R-:W-:Y:S01]  /*03c0*/  UIMAD.WIDE.U32 UR4, UR20, UR16, URZ ;  /* 0x00000010140472a5 */ /* 0x000fe2000f8e00ff */
[----:B------:R-:W-:Y:S02]  /*03d0*/  MOV R7, UR7 ;  /* 0x0000000700077c02 */ /* 0x000fe40008000f00 */
[----:B------:R-:W-:Y:S01]  /*03e0*/  MOV R6, UR6 ;  /* 0x0000000600067c02 */ /* 0x000fe20008000f00 */
[----:B------:R-:W-:Y:S01]  /*03f0*/  IMAD.WIDE.U32 R4, R0, UR10, R4 ;  /* 0x0000000a00047c25 */ /* 0x000fe2000f8e0004 */
[----:B------:R-:W-:Y:S01]  /*0400*/  MOV R7, UR8 ;  /* 0x0000000800077c02 */ /* 0x000fe20008000f00 */
[----:B-12---:R-:W-:Y:S06]  /*0410*/  @!P0 EXIT ;  /* 0x000000000000894d */ /* 0x006fec0003800000 */
[----:B------:R-:W1:Y:S01]  /*0420*/  LDC.64 R16, c[0x0][0x428] ;  /* 0x00010a00ff107b82 */ /* 0x000e620000000a00 */
[----:B------:R-:W-:Y:S01]  /*0430*/  SHF.R.S32.HI R3, RZ, 0x1f, R2 ;  /* 0x0000001fff037819 */ /* 0x000fe20000011402 */
[----:B------:R-:W-:Y:S01]  /*0440*/  UIMAD UR5, UR20, UR17, UR5 ;  /* 0x00000011140572a4 */ /* 0x000fe2000f8e0205 */
[----:B------:R-:W-:Y:S01]  /*0450*/  IMAD.WIDE.U32 R6, R0, UR14, R6 ;  /* 0x0000000e00067c25 */ /* 0x000fe2000f8e0006 */
[----:B------:R-:W2:Y:S01]  /*0460*/  LDCU.64 UR6, c[0x0][0x3b8] ;  /* 0x00007700ff0677ac */ /* 0x000ea20008000a00 */
[----:B------:R-:W3:Y:S01]  /*0470*/  S2R R52, SR_TID.X ;  /* 0x0000000000347919 */ /* 0x000ee20000002100 */
[----:B------:R-:W-:Y:S01]  /*0480*/  LEA R78, P0, R4, R78, 0x1 ;  /* 0x0000004e044e7211 */ /* 0x000fe200078008ff */
[-C--:B------:R-:W-:Y:S01]  /*0490*/  IMAD R3, R3, R66.reuse, RZ ;  /* 0x0000004203037224 */ /* 0x080fe200078e02ff */
[----:B------:R-:W4:Y:S01]  /*04a0*/  LDC.64 R18, c[0x0][0x418] ;  /* 0x00010600ff127b82 */ /* 0x000f220000000a00 */
[----:B------:R-:W-:Y:S01]  /*04b0*/  IMAD.WIDE.U32 R8, R2, R66, UR4 ;  /* 0x0000000402087e25 */ /* 0x000fe2000f8e0042 */
[----:B------:R-:W-:Y:S01]  /*04c0*/  LEA R76, P1, R6, R76, 0x1 ;  /* 0x0000004c064c7211 */ /* 0x000fe200078208ff */
[----:B------:R-:W1:Y:S02]  /*04d0*/  LDCU UR4, c[0x0][0x38c] ;  /* 0x00007180ff0477ac */ /* 0x000e640008000800 */
[----:B------:R-:W-:Y:S01]  /*04e0*/  IMAD R67, R2, R67, R3 ;  /* 0x0000004302437224 */ /* 0x000fe200078e0203 */
[----:B0-----:R-:W-:Y:S01]  /*04f0*/  LEA R69, P2, R8, R10, 0x1 ;  /* 0x0000000a08457211 */ /* 0x001fe200078408ff */
[C---:B------:R-:W-:Y:S01]  /*0500*/  IMAD R73, R0.reuse, UR11, R5 ;  /* 0x0000000b00497c24 */ /* 0x040fe2000f8e0205 */
[----:B------:R-:W0:Y:S01]  /*0510*/  LDC.64 R22, c[0x0][0x448] ;  /* 0x00011200ff167b82 */ /* 0x000e220000000a00 */
[----:B------:R-:W-:Y:S01]  /*0520*/  IMAD R71, R0, UR15, R7 ;  /* 0x0000000f00477c24 */ /* 0x000fe2000f8e0207 */
[----:B------:R-:W-:Y:S01]  /*0530*/  IADD3 R67, PT, PT, R9, R67, RZ ;  /* 0x0000004309437210 */ /* 0x000fe20007ffe0ff */
[----:B------:R-:W0:Y:S01]  /*0540*/  LDCU.U8 UR11, c[0x0][0x39e] ;  /* 0x000073c0ff0b77ac */ /* 0x000e220008000000 */
[----:B------:R-:W-:-:S02]  /*0550*/  LEA.HI.X R73, R4, R79, R73, 0x1, P0 ;  /* 0x0000004f04497211 */ /* 0x000fc400000f0c49 */
[----:B------:R-:W-:Y:S01]  /*0560*/  LEA.HI.X R71, R6, R77, R71, 0x1, P1 ;  /* 0x0000004d06477211 */ /* 0x000fe200008f0c47 */
[----:B--2---:R-:W-:Y:S01]  /*0570*/  IMAD.WIDE.U32 R50, R0, UR6, RZ ;  /* 0x0000000600327c25 */ /* 0x004fe2000f8e00ff */
[----:B------:R-:W2:Y:S01]  /*0580*/  LDC.64 R2, c[0x0][0x438] ;  /* 0x00010e00ff027b82 */ /* 0x000ea20000000a00 */
[----:B------:R-:W-:Y:S02]  /*0590*/  LEA.HI.X R67, R8, R11, R67, 0x1, P2 ;  /* 0x0000000b08437211 */ /* 0x000fe400010f0c43 */
[----:B-1----:R-:W-:Y:S01]  /*05a0*/  IMAD.WIDE.U32 R4, R0, R16, RZ ;  /* 0x0000001000047225 */ /* 0x002fe200078e00ff */
[----:B------:R-:W-:-:S03]  /*05b0*/  UISETP.LT.AND UP0, UPT, UR4, 0x1, UPT ;  /* 0x000000010400788c */ /* 0x000fc6000bf01270 */
[C---:B------:R-:W-:Y:S01]  /*05c0*/  IMAD R5, R0.reuse, R17, R5 ;  /* 0x0000001100057224 */ /* 0x040fe200078e0205 */
[----:B------:R-:W1:Y:S01]  /*05d0*/  LDC.64 R24, c[0x0][0x3a0] ;  /* 0x0000e800ff187b82 */ /* 0x000e620000000a00 */
[----:B----4-:R-:W-:-:S04]  /*05e0*/  IMAD.WIDE.U32 R6, R0, R18, RZ ;  /* 0x0000001200067225 */ /* 0x010fc800078e00ff */
[C---:B------:R-:W-:Y:S02]  /*05f0*/  IMAD R7, R0.reuse, R19, R7 ;  /* 0x0000001300077224 */ /* 0x040fe400078e0207 */
[----:B------:R-:W-:Y:S01]  /*0600*/  IMAD R9, R0, UR7, R51 ;  /* 0x0000000700097c24 */ /* 0x000fe2000f8e0233 */
[----:B------:R-:W4:Y:S01]  /*0610*/  LDC.64 R20, c[0x0][0x410] ;  /* 0x00010400ff147b82 */ /* 0x000f220000000a00 */
[----:B------:R-:W-:Y:S01]  /*0620*/  IMAD R8, R13, UR20, R0 ;  /* 0x000000140d087c24 */ /* 0x000fe2000f8e0200 */
[----:B0-----:R-:W-:-:S03]  /*0630*/  LEA R51, P0, R50, R22, 0x3 ;  /* 0x0000001632337211 */ /* 0x001fc600078018ff */
[----:B------:R-:W-:Y:S01]  /*0640*/  IMAD R12, R8, R15, RZ ;  /* 0x0000000f080c7224 */ /* 0x000fe200078e02ff */
[----:B------:R-:W-:Y:S02]  /*0650*/  LEA.HI.X R50, R50, R23, R9, 0x3, P0 ;  /* 0x0000001732327211 */ /* 0x000fe400000f1c09 */
[----:B------:R-:W0:Y:S01]  /*0660*/  LDC.64 R46, c[0x0][0x420] ;  /* 0x00010800ff2e7b82 */ /* 0x000e220000000a00 */
[----:B--2---:R-:W-:-:S04]  /*0670*/  IMAD.WIDE.U32 R8, R0, R2, RZ ;  /* 0x0000000200087225 */ /* 0x004fc800078e00ff */
[----:B------:R-:W-:-:S03]  /*0680*/  IMAD R9, R0, R3, R9 ;  /* 0x0000000300097224 */ /* 0x000fc600078e0209 */
[----:B------:R-:W2:Y:S01]  /*0690*/  LDC.64 R44, c[0x0][0x430] ;  /* 0x00010c00ff2c7b82 */ /* 0x000ea20000000a00 */
[----:B-1----:R-:W-:-:S04]  /*06a0*/  IMAD.WIDE.U32 R48, R0, R24, RZ ;  /* 0x0000001800307225 */ /* 0x002fc800078e00ff */
[----:B------:R-:W-:-:S03]  /*06b0*/  IMAD R0, R0, R25, R49 ;  /* 0x0000001900007224 */ /* 0x000fc600078e0231 */
[----:B------:R-:W1:Y:S01]  /*06c0*/  LDC.64 R34, c[0x0][0x440] ;  /* 0x00011000ff227b82 */ /* 0x000e620000000a00 */
[----:B----4-:R-:W-:-:S07]  /*06d0*/  IMAD.WIDE.U32 R24, R20, UR20, R6 ;  /* 0x0000001414187c25 */ /* 0x010fce000f8e0006 */
[----:B------:R-:W4:Y:S01]  /*06e0*/  LDC.64 R18, c[0x0][0x478] ;  /* 0x00011e00ff127b82 */ /* 0x000f220000000a00 */
[----:B0-----:R-:W-:-:S04]  /*06f0*/  IMAD.WIDE.U32 R26, R46, UR20, R4 ;  /* 0x000000142e1a7c25 */ /* 0x001fc8000f8e0004 */
[----:B------:R-:W-:Y:S02]  /*0700*/  IMAD R46, R21, UR20, R25 ;  /* 0x00000014152e7c24 */ /* 0x000fe4000f8e0219 */
[----:B---3--:R-:W-:Y:S01]  /*0710*/  IMAD.WIDE.U32 R20, R52, 0x10, RZ ;  /* 0x0000001034147825 */ /* 0x008fe200078e00ff */
[----:B------:R-:W0:Y:S03]  /*0720*/  LDC.64 R16, c[0x0][0x488] ;  /* 0x00012200ff107b82 */ /* 0x000e260000000a00 */
[----:B--2---:R-:W-:Y:S01]  /*0730*/  IMAD.WIDE.U32 R22, R44, UR20, R8 ;  /* 0x000000142c167c25 */ /* 0x004fe2000f8e0008 */
[----:B------:R-:W-:-:S03]  /*0740*/  LOP3.LUT R74, R20, 0x8, RZ, 0xfc, !PT ;  /* 0x00000008144a7812 */ /* 0x000fc600078efcff */
[----:B------:R-:W-:Y:S01]  /*0750*/  IMAD R44, R12, UR4, RZ ;  /* 0x000000040c2c7c24 */ /* 0x000fe2000f8e02ff */
[----:B------:R-:W2:Y:S01]  /*0760*/  LDC.64 R10, c[0x0][0x490] ;  /* 0x00012400ff0a7b82 */ /* 0x000ea20000000a00 */
[C---:B-1----:R-:W-:Y:S01]  /*0770*/  LEA R49, P0, R48.reuse, R34, 0x3 ;  /* 0x0000002230317211 */ /* 0x042fe200078018ff */
[----:B------:R-:W-:Y:S01]  /*0780*/  USEL UR4, UR4, 0x1, !UP0 ;  /* 0x0000000104047887 */ /* 0x000fe2000c000000 */
[----:B------:R-:W-:Y:S02]  /*0790*/  IMAD R47, R47, UR20, R27 ;  /* 0x000000142f2f7c24 */ /* 0x000fe4000f8e021b */
[----:B------:R-:W-:Y:S01]  /*07a0*/  LEA.HI.X R48, R48, R35, R0, 0x3, P0 ;  /* 0x0000002330307211 */ /* 0x000fe200000f1c00 */
[----:B------:R-:W-:Y:S01]  /*07b0*/  IMAD R45, R45, UR20, R23 ;  /* 0x000000142d2d7c24 */ /* 0x000fe2000f8e0217 */
[----:B------:R-:W-:Y:S01]  /*07c0*/  UIADD3 UR8, UPT, UPT, -UR4, URZ, URZ ;  /* 0x000000ff04087290 */ /* 0x000fe2000fffe1ff */
[----:B------:R-:W1:Y:S01]  /*07d0*/  LDC.64 R32, c[0x0][0x3c0] ;  /* 0x0000f000ff207b82 */ /* 0x000e620000000a00 */
[----:B----4-:R-:W-:Y:S01]  /*07e0*/  IMAD.WIDE.U32 R18, R52, 0x8, R18 ;  /* 0x0000000834127825 */ /* 0x010fe200078e0012 */
[----:B------:R-:W-:-:S06]  /*07f0*/  UMOV UR4, URZ ;  /* 0x000000ff00047c82 */ /* 0x000fcc0008000000 */
[----:B------:R-:W3:Y:S01]  /*0800*/  LDC.64 R30, c[0x0][0x3e0] ;  /* 0x0000f800ff1e7b82 */ /* 0x000ee20000000a00 */
[----:B0-----:R-:W-:-:S07]  /*0810*/  IMAD.WIDE.U32 R16, R52, 0x8, R16 ;  /* 0x0000000834107825 */ /* 0x001fce00078e0010 */
[----:B------:R-:W0:Y:S01]  /*0820*/  LDC.64 R28, c[0x0][0x3a8] ;  /* 0x0000ea00ff1c7b82 */ /* 0x000e220000000a00 */
[----:B--2---:R-:W-:Y:S01]  /*0830*/  IMAD.WIDE.U32 R2, R52, 0x8, R10 ;  /* 0x0000000834027825 */ /* 0x004fe200078e000a */
[----:B-1----:R-:W-:Y:S02]  /*0840*/  SHF.L.U64.HI R33, R32, 0x3, R33 ;  /* 0x0000000320217819 */ /* 0x002fe40000010221 */
[----:B---3--:R-:W-:Y:S02]  /*0850*/  SHF.L.U64.HI R31, R30, 0x1, R31 ;  /* 0x000000011e1f7819 */ /* 0x008fe4000001021f */
[----:B0-----:R-:W-:-:S07]  /*0860*/  SHF.L.U64.HI R80, R28, 0x3, R29 ;  /* 0x000000031c507819 */ /* 0x001fce000001021d */
.L_x_2448:
[----:B------:R-:W-:Y:S01]  /*0870*/  BAR.SYNC.DEFER_BLOCKING 0x0 ;  /* 0x0000000000007b1d */ /* 0x000fe20000010000 */
[----:B------:R-:W-:Y:S02]  /*0880*/  MOV R72, R78 ;  /* 0x0000004e00487202 */ /* 0x000fe40000000f00 */
[----:B------:R-:W-:-:S03]  /*0890*/  MOV R70, R76 ;  /* 0x0000004c00467202 */ /* 0x000fc60000000f00 */
[----:B------:R-:W-:-:S04]  /*08a0*/  IMAD.WIDE.U32 R58, R52, 0x8, R72 ;  /* 0x00000008343a7825 */ /* 0x000fc800078e0048 */
[----:B0-----:R-:W-:Y:S02]  /*08b0*/  IMAD.WIDE.U32 R4, R52, 0x8, R70 ;  /* 0x0000000834047825 */ /* 0x001fe400078e0046 */
        /* <DEDUP_REMOVED lines=25> */
.L_x_2436:
        /* <DEDUP_REMOVED lines=48> */
.L_x_2439:
[----:B------:R-:W-:Y:S05]  /*0d50*/  BSYNC.RECONVERGENT B0 ;  /* 0x0000000000007941 */ /* 0x000fea0003800200 */
.L_x_2438:
        /* <DEDUP_REMOVED lines=32> */
.L_x_2441:
[----:B------:R-:W-:Y:S05]  /*0f60*/  BSYNC.RECONVERGENT B0 ;  /* 0x0000000000007941 */ /* 0x000fea0003800200 */
.L_x_2440:
        /* <DEDUP_REMOVED lines=32> */
.L_x_2443:
[----:B------:R-:W-:Y:S05]  /*1170*/  BSYNC.RECONVERGENT B0 ;  /* 0x0000000000007941 */ /* 0x000fea0003800200 */
.L_x_2442:
        /* <DEDUP_REMOVED lines=32> */
.L_x_2445:
[----:B------:R-:W-:Y:S05]  /*1380*/  BSYNC.RECONVERGENT B0 ;  /* 0x0000000000007941 */ /* 0x000fea0003800200 */
.L_x_2444:
[----:B------:R-:W-:Y:S01]  /*1390*/  FMUL.FTZ R62, R5, R66 ;  /* 0x00000042053e7220 */ /* 0x000fe20000410000 */
[----:B------:R-:W-:Y:S01]  /*13a0*/  FMUL.FTZ R65, R61, R72 ;  /* 0x000000483d417220 */ /* 0x000fe20000410000 */
[----:B------:R-:W-:Y:S01]  /*13b0*/  FMUL.FTZ R64, R7, R70 ;  /* 0x0000004607407220 */ /* 0x000fe20000410000 */
[----:B------:R-:W-:-:S07]  /*13c0*/  FMUL.FTZ R63, R59, R68 ;  /* 0x000000443b3f7220 */ /* 0x000fce0000410000 */
.L_x_2437:
        /* <DEDUP_REMOVED lines=12> */
[----:B------:R-:W-:Y:S02]  /*1490*/  IADD3 R34, P1, PT, R69, R74, RZ ;  /* 0x0000004a45227210 */ /* 0x000fe40007f3e0ff */
[----:B------:R-:W-:Y:S02]  /*14a0*/  ISETP.EQ.AND P0, PT, R52, RZ, P0 ;  /* 0x000000ff3400720c */ /* 0x000fe40000702270 */
[----:B------:R-:W-:Y:S02]  /*14b0*/  MOV R57, R49 ;  /* 0x0000003100397202 */ /* 0x000fe40000000f00 */
[----:B------:R-:W-:-:S02]  /*14c0*/  MOV R55, R48 ;  /* 0x0000003000377202 */ /* 0x000fc40000000f00 */
[----:B------:R-:W-:Y:S02]  /*14d0*/  MOV R29, R51 ;  /* 0x00000033001d7202 */ /* 0x000fe40000000f00 */
[----:B------:R-:W-:Y:S02]  /*14e0*/  MOV R56, R50 ;  /* 0x0000003200387202 */ /* 0x000fe40000000f00 */
[----:B------:R-:W-:Y:S01]  /*14f0*/  IADD3.X R35, PT, PT, R21, R67, RZ, P1, !PT ;  /* 0x0000004315237210 */ /* 0x000fe20000ffe4ff */
[----:B0-----:R-:W-:Y:S02]  /*1500*/  ULEA UR5, UR6, UR5, 0x18 ;  /* 0x0000000506057291 */ /* 0x001fe4000f8ec0ff */
[----:B------:R-:W-:Y:S02]  /*1510*/  UIMAD UR6, UR4, UR7, URZ ;  /* 0x00000007040672a4 */ /* 0x000fe4000f8e02ff */
[----:B------:R-:W-:Y:S01]  /*1520*/  UIADD3 UR5, UPT, UPT, UR5, 0x250, URZ ;  /* 0x0000025005057890 */ /* 0x000fe2000fffe0ff */
[----:B------:R-:W-:-:S11]  /*1530*/  UMOV UR7, UR8 ;  /* 0x0000000800077c82 */ /* 0x000fd60008000000 */
.L_x_2447:
        /* <DEDUP_REMOVED lines=17> */
[----:B------:R-:W-:-:S03]  /*1650*/  FMUL.FTZ R0, R9, R70 ;  /* 0x0000004609007220 */ /* 0x000fc60000410000 */
[----:B------:R-:W-:Y:S01]  /*1660*/  MUFU.SIN R11, R10 ;  /* 0x0000000a000b7308 */ /* 0x000fe20000000400 */
[C---:B------:R-:W-:Y:S01]  /*1670*/  FMUL.FTZ R84, R9.reuse, R72 ;  /* 0x0000004809547220 */ /* 0x040fe20000410000 */
[C---:B------:R-:W-:Y:S01]  /*1680*/  FMUL.FTZ R8, R9.reuse, R68 ;  /* 0x0000004409087220 */ /* 0x040fe20000410000 */
[----:B------:R-:W-:Y:S01]  /*1690*/  FMUL.FTZ R4, R9, R66 ;  /* 0x0000004209047220 */ /* 0x000fe20000410000 */
[----:B------:R-:W-:-:S04]  /*16a0*/  FMUL.FTZ R9, R5, R68 ;  /* 0x0000004405097220 */ /* 0x000fc80000410000 */
[----:B------:R-:W1:Y:S01]  /*16b0*/  MUFU.EX2 R0, R0 ;  /* 0x0000000000007308 */ /* 0x000e620000000800 */
[----:B------:R-:W-:-:S07]  /*16c0*/  FMUL.RZ R9, R9, 0.15915493667125701904 ;  /* 0x3e22f98309097820 */ /* 0x000fce000040c000 */
[----:B------:R-:W4:Y:S01]  /*16d0*/  MUFU.COS R83, R10 ;  /* 0x0000000a00537308 */ /* 0x000f220000000000 */
[----:B0-----:R-:W-:-:S07]  /*16e0*/  FMUL.FTZ R6, R5, R66 ;  /* 0x0000004205067220 */ /* 0x001fce0000410000 */
[----:B------:R-:W-:Y:S01]  /*16f0*/  MUFU.EX2 R8, R8 ;  /* 0x0000000800087308 */ /* 0x000fe20000000800 */
[----:B-1----:R-:W-:-:S07]  /*1700*/  FMUL.FTZ R82, R0, R11 ;  /* 0x0000000b00527220 */ /* 0x002fce0000410000 */
[----:B------:R-:W0:Y:S01]  /*1710*/  MUFU.SIN R79, R9 ;  /* 0x00000009004f7308 */ /* 0x000e220000000400 */
[----:B------:R-:W-:Y:S01]  /*1720*/  FMUL.RZ R12, R6, 0.15915493667125701904 ;  /* 0x3e22f983060c7820 */ /* 0x000fe2000040c000 */
[----:B----4-:R-:W-:-:S06]  /*1730*/  FMUL.FTZ R83, R0, R83 ;  /* 0x0000005300537220 */ /* 0x010fcc0000410000 */
[----:B------:R-:W1:Y:S01]  /*1740*/  MUFU.COS R81, R9 ;  /* 0x0000000900517308 */ /* 0x000e620000000000 */
[----:B------:R-:W-:Y:S01]  /*1750*/  FMUL.FTZ R0, R82, R65 ;  /* 0x0000004152007220 */ /* 0x000fe20000410000 */
[----:B------:R-:W-:Y:S01]  /*1760*/  FMUL.FTZ R5, R5, R72 ;  /* 0x0000004805057220 */ /* 0x000fe20000410000 */
[----:B------:R-:W-:Y:S02]  /*1770*/  FMUL.FTZ R6, RZ, R82 ;  /* 0x00000052ff067220 */ /* 0x000fe40000410000 */
[----:B------:R-:W-:-:S03]  /*1780*/  FFMA.FTZ R0, RZ, R83, R0 ;  /* 0x00000053ff007223 */ /* 0x000fc60000010000 */
[----:B------:R-:W-:Y:S01]  /*1790*/  MUFU.EX2 R4, R4 ;  /* 0x0000000400047308 */ /* 0x000fe20000000800 */
[----:B------:R-:W-:Y:S01]  /*17a0*/  FMUL.RZ R10, R5, 0.15915493667125701904 ;  /* 0x3e22f983050a7820 */ /* 0x000fe2000040c000 */
[----:B------:R-:W-:Y:S01]  /*17b0*/  FFMA.FTZ R5, R83, R65, -R6 ;  /* 0x0000004153057223 */ /* 0x000fe20000010806 */
[----:B0-----:R-:W-:-:S05]  /*17c0*/  FMUL.FTZ R79, R8, R79 ;  /* 0x0000004f084f7220 */ /* 0x001fca0000410000 */
[----:B------:R-:W0:Y:S01]  /*17d0*/  MUFU.SIN R77, R12 ;  /* 0x0000000c004d7308 */ /* 0x000e220000000400 */
[----:B------:R-:W-:Y:S01]  /*17e0*/  FADD.FTZ R6, RZ, R0 ;  /* 0x00000000ff067221 */ /* 0x000fe20000010000 */
[----:B-1----:R-:W-:Y:S01]  /*17f0*/  FMUL.FTZ R81, R8, R81 ;  /* 0x0000005108517220 */ /* 0x002fe20000410000 */
[----:B------:R-:W-:-:S05]  /*1800*/  FADD.FTZ R0, R5, R64 ;  /* 0x0000004005007221 */ /* 0x000fca0000010000 */
[----:B------:R-:W1:Y:S01]  /*1810*/  MUFU.COS R7, R12 ;  /* 0x0000000c00077308 */ /* 0x000e620000000000 */
[C---:B------:R-:W-:Y:S01]  /*1820*/  FMUL.FTZ R8, R79.reuse, R6 ;  /* 0x000000064f087220 */ /* 0x040fe20000410000 */
[----:B------:R-:W-:-:S06]  /*1830*/  FMUL.FTZ R9, R79, R0 ;  /* 0x000000004f097220 */ /* 0x000fcc0000410000 */
[----:B------:R-:W-:Y:S01]  /*1840*/  MUFU.EX2 R84, R84 ;  /* 0x0000005400547308 */ /* 0x000fe20000000800 */
[----:B------:R-:W-:-:S07]  /*1850*/  FFMA.FTZ R8, R81, R0, -R8 ;  /* 0x0000000051087223 */ /* 0x000fce0000010808 */
[----:B------:R-:W4:Y:S01]  /*1860*/  MUFU.COS R85, R10 ;  /* 0x0000000a00557308 */ /* 0x000f220000000000 */
[----:B------:R-:W-:Y:S01]  /*1870*/  FFMA.FTZ R9, R81, R6, R9 ;  /* 0x0000000651097223 */ /* 0x000fe20000010009 */
[----:B0-----:R-:W-:Y:S01]  /*1880*/  FMUL.FTZ R77, R4, R77 ;  /* 0x0000004d044d7220 */ /* 0x001fe20000410000 */
[----:B------:R-:W-:-:S05]  /*1890*/  FADD.FTZ R8, R8, R63 ;  /* 0x0000003f08087221 */ /* 0x000fca0000010000 */
[----:B------:R-:W0:Y:S01]  /*18a0*/  MUFU.SIN R5, R10 ;  /* 0x0000000a00057308 */ /* 0x000e220000000400 */
[----:B-1----:R-:W-:Y:S01]  /*18b0*/  FMUL.FTZ R0, R4, R7 ;  /* 0x0000000704007220 */ /* 0x002fe20000410000 */
[----:B------:R-:W-:Y:S01]  /*18c0*/  FADD.FTZ R9, RZ, R9 ;  /* 0x00000009ff097221 */ /* 0x000fe20000010000 */
[----:B------:R-:W-:-:S03]  /*18d0*/  FMUL.FTZ R11, R77, R8 ;  /* 0x000000084d0b7220 */ /* 0x000fc60000410000 */
[-C--:B------:R-:W-:Y:S01]  /*18e0*/  FMUL.FTZ R7, R77, R9.reuse ;  /* 0x000000094d077220 */ /* 0x080fe20000410000 */
[----:B------:R-:W-:Y:S01]  /*18f0*/  FFMA.FTZ R11, R0, R9, R11 ;  /* 0x00000009000b7223 */ /* 0x000fe2000001000b */
[----:B----4-:R-:W-:Y:S02]  /*1900*/  FMUL.FTZ R85, R84, R85 ;  /* 0x0000005554557220 */ /* 0x010fe40000410000 */
[----:B------:R-:W-:Y:S01]  /*1910*/  FFMA.FTZ R7, R0, R8, -R7 ;  /* 0x0000000800077223 */ /* 0x000fe20000010807 */
[----:B------:R-:W-:Y:S01]  /*1920*/  FADD.FTZ R86, RZ, R11 ;  /* 0x0000000bff567221 */ /* 0x000fe20000010000 */
[----:B0-----:R-:W-:Y:S01]  /*1930*/  FMUL.FTZ R84, R84, R5 ;  /* 0x0000000554547220 */ /* 0x001fe20000410000 */
[-C--:B------:R-:W-:Y:S01]  /*1940*/  FMUL.FTZ R5, R85, R82.reuse ;  /* 0x0000005255057220 */ /* 0x080fe20000410000 */
[----:B------:R-:W-:Y:S02]  /*1950*/  FADD.FTZ R87, R7, R62 ;  /* 0x0000003e07577221 */ /* 0x000fe40000010000 */
[----:B------:R-:W0:Y:S01]  /*1960*/  SHFL.UP PT, R10, R86, 0x1, RZ ;  /* 0x04200000560a7989 */ /* 0x000e2200000e00ff */
[C---:B------:R-:W-:Y:S01]  /*1970*/  FMUL.FTZ R4, R84.reuse, R82 ;  /* 0x0000005254047220 */ /* 0x040fe20000410000 */
[----:B------:R-:W-:-:S02]  /*1980*/  FFMA.FTZ R6, R84, R83, R5 ;  /* 0x0000005354067223 */ /* 0x000fc40000010005 */
        /* <DEDUP_REMOVED lines=93> */
[----:B------:R-:W-:Y:S02]  /*1f60*/  FSEL R89, R89, R12, !P2 ;  /* 0x0000000c59597208 */ /* 0x000fe40005000000 */
[----:B------:R-:W-:Y:S01]  /*1f70*/  SHF.R.U64 R88, R36, 0x10, R37 ;  /* 0x0000001024587819 */ /* 0x000fe20000001225 */
[----:B------:R1:W2:Y:S04]  /*1f80*/  SHFL.UP PT, R12, R90, 0x1, RZ ;  /* 0x042000005a0c7989 */ /* 0x0002a800000e00ff */
[----:B------:R-:W-:Y:S01]  /*1f90*/  @P1 LDS.64 R42, [UR9+0x238] ;  /* 0x00023809ff2a1984 */ /* 0x000fe20008000a00 */
[----:B------:R-:W-:-:S02]  /*1fa0*/  FSEL R91, R86, R15, !P2 ;  /* 0x0000000f565b7208 */ /* 0x000fc40005000000 */
[----:B0-----:R-:W-:Y:S01]  /*1fb0*/  SHF.L.U32 R15, R88, 0x10, RZ ;  /* 0x00000010580f7819 */ /* 0x001fe200000006ff */
[----:B------:R-:W0:Y:S01]  /*1fc0*/  SHFL.UP PT, R13, R89, 0x1, RZ ;  /* 0x04200000590d7989 */ /* 0x000e2200000e00ff */
[----:B------:R-:W-:-:S03]  /*1fd0*/  FSEL R88, R87, R14, !P2 ;  /* 0x0000000e57587208 */ /* 0x000fc60005000000 */
[----:B------:R-:W3:Y:S01]  /*1fe0*/  SHFL.UP PT, R87, R91, 0x1, RZ ;  /* 0x042000005b577989 */ /* 0x000ee200000e00ff */
[----:B------:R-:W-:-:S03]  /*1ff0*/  SHF.L.U32 R86, R36, 0x10, RZ ;  /* 0x0000001024567819 */ /* 0x000fc600000006ff */
[----:B------:R-:W4:Y:S01]  /*2000*/  SHFL.UP PT, R88, R88, 0x1, RZ ;  /* 0x0420000058587989 */ /* 0x000f2200000e00ff */
[----:B------:R-:W-:Y:S01]  /*2010*/  SHF.R.U32.HI R36, RZ, 0x10, R37 ;  /* 0x00000010ff247819 */ /* 0x000fe20000011625 */
[CC--:B-----5:R-:W-:Y:S01]  /*2020*/  FMUL.FTZ R93, R15.reuse, R39.reuse ;  /* 0x000000270f5d7220 */ /* 0x0e0fe20000410000 */
[-C--:B-1----:R-:W-:Y:S01]  /*2030*/  FMUL.FTZ R90, R15, R38.reuse ;  /* 0x000000260f5a7220 */ /* 0x082fe20000410000 */
[----:B------:R-:W-:Y:S02]  /*2040*/  SHF.R.U64 R15, R40, 0x10, R41 ;  /* 0x00000010280f7819 */ /* 0x000fe40000001229 */
[----:B------:R-:W-:Y:S02]  /*2050*/  SHF.L.U32 R36, R36, 0x10, RZ ;  /* 0x0000001024247819 */ /* 0x000fe400000006ff */
[----:B------:R-:W-:Y:S01]  /*2060*/  SHF.L.U32 R92, R15, 0x10, RZ ;  /* 0x000000100f5c7819 */ /* 0x000fe200000006ff */
[-C--:B------:R-:W-:Y:S01]  /*2070*/  FFMA.FTZ R14, R86, R38.reuse, -R93 ;  /* 0x00000026560e7223 */ /* 0x080fe2000001085d */
[----:B------:R-:W-:Y:S01]  /*2080*/  SHF.L.U32 R15, R40, 0x10, RZ ;  /* 0x00000010280f7819 */ /* 0x000fe200000006ff */
[-C--:B------:R-:W-:Y:S01]  /*2090*/  FMUL.FTZ R40, R36, R39.reuse ;  /* 0x0000002724287220 */ /* 0x080fe20000410000 */
[----:B------:R-:W-:Y:S01]  /*20a0*/  SHF.L.U32 R37, R37, 0x10, RZ ;  /* 0x0000001025257819 */ /* 0x000fe200000006ff */
[-C--:B------:R-:W-:Y:S01]  /*20b0*/  FFMA.FTZ R86, R86, R39.reuse, R90 ;  /* 0x0000002756567223 */ /* 0x080fe2000001005a */
[-C--:B------:R-:W-:Y:S01]  /*20c0*/  FMUL.FTZ R36, R36, R38.reuse ;  /* 0x0000002624247220 */ /* 0x080fe20000410000 */
[----:B------:R-:W-:Y:S01]  /*20d0*/  FMUL.FTZ R90, R92, R39 ;  /* 0x000000275c5a7220 */ /* 0x000fe20000410000 */
[----:B--2---:R-:W-:Y:S01]  /*20e0*/  @!P3 MOV R12, R9 ;  /* 0x00000009000cb202 */ /* 0x004fe20000000f00 */
[CC--:B------:R-:W-:Y:S01]  /*20f0*/  FFMA.FTZ R40, R37.reuse, R38.reuse, -R40 ;  /* 0x0000002625287223 */ /* 0x0c0fe20000010828 */
[----:B------:R-:W-:Y:S01]  /*2100*/  FFMA.FTZ R36, R37, R39, R36 ;  /* 0x0000002725247223 */ /* 0x000fe20000010024 */
[----:B------:R-:W-:Y:S01]  /*2110*/  FFMA.FTZ R37, R15, R38, -R90 ;  /* 0x000000260f257223 */ /* 0x000fe2000001085a */
[----:B0-----:R-:W-:-:S02]  /*2120*/  @!P3 MOV R13, R8 ;  /* 0x00000008000db202 */ /* 0x001fc40000000f00 */
[----:B---3--:R-:W-:Y:S01]  /*2130*/  @!P3 MOV R87, R11 ;  /* 0x0000000b0057b202 */ /* 0x008fe20000000f00 */
[CC--:B------:R-:W-:Y:S01]  /*2140*/  @P1 FMUL.FTZ R90, R42.reuse, R12.reuse ;  /* 0x0000000c2a5a1220 */ /* 0x0c0fe20000410000 */
[C---:B------:R-:W-:Y:S01]  /*2150*/  @P1 FMUL.FTZ R89, R43.reuse, R12 ;  /* 0x0000000c2b591220 */ /* 0x040fe20000410000 */
[----:B----4-:R-:W-:Y:S02]  /*2160*/  @!P3 MOV R88, R10 ;  /* 0x0000000a0058b202 */ /* 0x010fe40000000f00 */
[-C--:B------:R-:W-:Y:S01]  /*2170*/  @P1 FFMA.FTZ R90, R43, R13.reuse, R90 ;  /* 0x0000000d2b5a1223 */ /* 0x080fe2000001005a */
[----:B------:R-:W-:Y:S01]  /*2180*/  @P1 FFMA.FTZ R89, R42, R13, -R89 ;  /* 0x0000000d2a591223 */ /* 0x000fe20000010859 */
[----:B------:R-:W-:Y:S02]  /*2190*/  SHF.R.U32.HI R91, RZ, 0x10, R41 ;  /* 0x00000010ff5b7819 */ /* 0x000fe40000011629 */
[----:B------:R-:W-:Y:S01]  /*21a0*/  @P1 FADD.FTZ R87, R87, R90 ;  /* 0x0000005a57571221 */ /* 0x000fe20000010000 */
[----:B------:R-:W-:Y:S01]  /*21b0*/  @P1 FADD.FTZ R88, R88, R89 ;  /* 0x0000005958581221 */ /* 0x000fe20000010000 */
[----:B------:R-:W-:-:S02]  /*21c0*/  ISETP.NE.AND P2, PT, R52, RZ, PT ;  /* 0x000000ff3400720c */ /* 0x000fc40003f45270 */
[CC--:B------:R-:W-:Y:S01]  /*21d0*/  FMUL.FTZ R12, R84.reuse, R87.reuse ;  /* 0x00000057540c7220 */ /* 0x0c0fe20000410000 */
[----:B------:R-:W-:Y:S01]  /*21e0*/  SHF.L.U32 R91, R91, 0x10, RZ ;  /* 0x000000105b5b7819 */ /* 0x000fe200000006ff */
[-C--:B------:R-:W-:Y:S02]  /*21f0*/  FMUL.FTZ R84, R84, R88.reuse ;  /* 0x0000005854547220 */ /* 0x080fe40000410000 */
[----:B------:R-:W-:Y:S01]  /*2200*/  FFMA.FTZ R12, R85, R88, -R12 ;  /* 0x00000058550c7223 */ /* 0x000fe2000001080c */
[-C--:B------:R-:W-:Y:S01]  /*2210*/  FMUL.FTZ R92, R92, R38.reuse ;  /* 0x000000265c5c7220 */ /* 0x080fe20000410000 */
[----:B------:R-:W-:Y:S01]  /*2220*/  SHF.L.U32 R90, R41, 0x10, RZ ;  /* 0x00000010295a7819 */ /* 0x000fe200000006ff */
[-C--:B------:R-:W-:Y:S01]  /*2230*/  FMUL.FTZ R42, R91, R38.reuse ;  /* 0x000000265b2a7220 */ /* 0x080fe20000410000 */
[----:B------:R-:W-:Y:S01]  /*2240*/  FFMA.FTZ R43, R85, R87, R84 ;  /* 0x00000057552b7223 */ /* 0x000fe20000010054 */
[-C--:B------:R-:W-:Y:S01]  /*2250*/  FMUL.FTZ R13, R91, R39.reuse ;  /* 0x000000275b0d7220 */ /* 0x080fe20000410000 */
[----:B------:R-:W-:Y:S01]  /*2260*/  FADD.FTZ R41, R12, R65 ;  /* 0x000000410c297221 */ /* 0x000fe20000010000 */
[-C--:B------:R-:W-:Y:S01]  /*2270*/  FFMA.FTZ R15, R15, R39.reuse, R92 ;  /* 0x000000270f0f7223 */ /* 0x080fe2000001005c */
[----:B------:R-:W-:Y:S01]  /*2280*/  FFMA.FTZ R39, R90, R39, R42 ;  /* 0x000000275a277223 */ /* 0x000fe2000001002a */
[----:B------:R-:W-:Y:S01]  /*2290*/  FADD.FTZ R43, RZ, R43 ;  /* 0x0000002bff2b7221 */ /* 0x000fe20000010000 */
[----:B------:R-:W-:Y:S01]  /*22a0*/  FMUL.FTZ R42, R82, R41 ;  /* 0x00000029522a7220 */ /* 0x000fe20000410000 */
[----:B------:R-:W-:Y:S01]  /*22b0*/  FFMA.FTZ R38, R90, R38, -R13 ;  /* 0x000000265a267223 */ /* 0x000fe2000001080d */
[----:B------:R-:W-:Y:S01]  /*22c0*/  FMUL.FTZ R85, R5, R11 ;  /* 0x0000000b05557220 */ /* 0x000fe20000410000 */
[----:B------:R-:W0:Y:S01]  /*22d0*/  @!P2 LDC.64 R12, c[0x0][0x480] ;  /* 0x00012000ff0cab82 */ /* 0x000e220000000a00 */
[-C--:B------:R-:W-:Y:S01]  /*22e0*/  FMUL.FTZ R82, R82, R43.reuse ;  /* 0x0000002b52527220 */ /* 0x080fe20000410000 */
[----:B------:R-:W-:Y:S01]  /*22f0*/  FFMA.FTZ R42, R83, R43, R42 ;  /* 0x0000002b532a7223 */ /* 0x000fe2000001002a */
[CC--:B------:R-:W-:Y:S01]  /*2300*/  FFMA.FTZ R85, R4.reuse, R10.reuse, -R85 ;  /* 0x0000000a04557223 */ /* 0x0c0fe20000010855 */
[C---:B------:R-:W-:Y:S01]  /*2310*/  FMUL.FTZ R84, R5.reuse, R10 ;  /* 0x0000000a05547220 */ /* 0x040fe20000410000 */
[C---:B------:R-:W-:Y:S01]  /*2320*/  FMUL.FTZ R87, R5.reuse, R9 ;  /* 0x0000000905577220 */ /* 0x040fe20000410000 */
[-C--:B------:R-:W-:Y:S01]  /*2330*/  FMUL.FTZ R10, R5, R8.reuse ;  /* 0x00000008050a7220 */ /* 0x080fe20000410000 */
[----:B------:R-:W-:Y:S01]  /*2340*/  FFMA.FTZ R83, R83, R41, -R82 ;  /* 0x0000002953537223 */ /* 0x000fe20000010852 */
[----:B------:R-:W-:Y:S01]  /*2350*/  FADD.FTZ R42, RZ, R42 ;  /* 0x0000002aff2a7221 */ /* 0x000fe20000010000 */
[C---:B------:R-:W-:Y:S01]  /*2360*/  FFMA.FTZ R8, R4.reuse, R8, -R87 ;  /* 0x0000000804087223 */ /* 0x040fe20000010857 */
[C---:B------:R-:W-:Y:S01]  /*2370*/  FFMA.FTZ R9, R4.reuse, R9, R10 ;  /* 0x0000000904097223 */ /* 0x040fe2000001000a */
[----:B------:R-:W-:Y:S01]  /*2380*/  FFMA.FTZ R84, R4, R11, R84 ;  /* 0x0000000b04547223 */ /* 0x000fe20000010054 */
[----:B------:R-:W-:Y:S01]  /*2390*/  FADD.FTZ R4, R83, R64 ;  /* 0x0000004053047221 */ /* 0x000fe20000010000 */
[----:B------:R-:W-:Y:S01]  /*23a0*/  FMUL.FTZ R82, R79, R42 ;  /* 0x0000002a4f527220 */ /* 0x000fe20000410000 */
[----:B------:R-:W-:-:S02]  /*23b0*/  FADD.FTZ R10, R6, R85 ;  /* 0x00000055060a7221 */ /* 0x000fc40000010000 */
[-C--:B------:R-:W-:Y:S01]  /*23c0*/  FMUL.FTZ R79, R79, R4.reuse ;  /* 0x000000044f4f7220 */ /* 0x080fe20000410000 */
[----:B------:R-:W-:Y:S01]  /*23d0*/  FFMA.FTZ R6, R81, R4, -R82 ;  /* 0x0000000451067223 */ /* 0x000fe20000010852 */
[----:B------:R-:W-:Y:S02]  /*23e0*/  FADD.FTZ R11, R7, R84 ;  /* 0x00000054070b7221 */ /* 0x000fe40000010000 */
[----:B------:R-:W-:Y:S01]  /*23f0*/  FFMA.FTZ R79, R81, R42, R79 ;  /* 0x0000002a514f7223 */ /* 0x000fe2000001004f */
[----:B------:R-:W-:Y:S01]  /*2400*/  FADD.FTZ R6, R6, R63 ;  /* 0x0000003f06067221 */ /* 0x000fe20000010000 */
[C---:B------:R-:W-:Y:S01]  /*2410*/  @!P2 IADD3 R7, P1, PT, R44.reuse, UR6, RZ ;  /* 0x000000062c07ac10 */ /* 0x040fe2000ff3e0ff */
[----:B------:R-:W-:Y:S01]  /*2420*/  FMUL.FTZ R86, R43, R86 ;  /* 0x000000562b567220 */ /* 0x000fe20000410000 */
[----:B------:R-:W-:Y:S01]  /*2430*/  FADD.FTZ R84, RZ, R79 ;  /* 0x0000004fff547221 */ /* 0x000fe20000010000 */
[----:B------:R-:W-:Y:S01]  /*2440*/  FMUL.FTZ R5, R77, R6 ;  /* 0x000000064d057220 */ /* 0x000fe20000410000 */
[----:B------:R-:W-:Y:S01]  /*2450*/  @!P2 LEA.HI.X.SX32 R82, R44, RZ, 0x1, P1 ;  /* 0x000000ff2c52a211 */ /* 0x000fe200008f0eff */
[----:B------:R-:W-:Y:S01]  /*2460*/  FFMA.FTZ R14, R41, R14, -R86 ;  /* 0x0000000e290e7223 */ /* 0x000fe20000010856 */
[----:B0-----:R-:W-:Y:S01]  /*2470*/  @!P2 LEA R12, P1, R7, R12, 0x4 ;  /* 0x0000000c070ca211 */ /* 0x001fe200078220ff */
[-C--:B------:R-:W-:Y:S01]  /*2480*/  FMUL.FTZ R77, R77, R84.reuse ;  /* 0x000000544d4d7220 */ /* 0x080fe20000410000 */
[C---:B------:R-:W-:Y:S01]  /*2490*/  FFMA.FTZ R41, R0.reuse, R84, R5 ;  /* 0x0000005400297223 */ /* 0x040fe20000010005 */
[----:B------:R-:W-:Y:S01]  /*24a0*/  UIADD3 UR7, UPT, UPT, UR7, 0x1, URZ ;  /* 0x0000000107077890 */ /* 0x000fe2000fffe0ff */
[----:B------:R-:W-:Y:S01]  /*24b0*/  @!P2 LEA.HI.X R13, R7, R13, R82, 0x4, P1 ;  /* 0x0000000d070da211 */ /* 0x000fe200008f2452 */
        /* <DEDUP_REMOVED lines=20> */
[----:B------:R-:W-:Y:S02]  /*2600*/  IADD3.X R56, PT, PT, R56, R33, RZ, P1, !PT ;  /* 0x0000002138387210 */ /* 0x000fe40000ffe4ff */
[----:B------:R-:W-:Y:S01]  /*2610*/  IADD3.X R55, PT, PT, R55, R80, RZ, P2, !PT ;  /* 0x0000005037377210 */ /* 0x000fe200017fe4ff */
[----:B------:R-:W-:Y:S02]  /*2620*/  UIADD3 UR6, UPT, UPT, UR6, 0x1, URZ ;  /* 0x0000000106067890 */ /* 0x000fe4000fffe0ff */
[----:B------:R-:W-:Y:S01]  /*2630*/  UIADD3 UR5, UPT, UPT, UR5, 0x10, URZ ;  /* 0x0000001005057890 */ /* 0x000fe2000fffe0ff */
[----:B------:R-:W-:Y:S11]  /*2640*/  BRA.U UP0, `(.L_x_2447) ;  /* 0xffffffed00bc7547 */ /* 0x000ff6000b83ffff */
.L_x_2446:
        /* <DEDUP_REMOVED lines=23> */
[----:B------:R-:W-:-:S02]  /*27c0*/  IADD3 R76, P1, PT, R76, 0x100, RZ ;  /* 0x000001004c4c7810 */ /* 0x000fc40007f3e0ff */
[----:B------:R-:W-:Y:S02]  /*27d0*/  IADD3 R78, P2, PT, R78, 0x100, RZ ;  /* 0x000001004e4e7810 */ /* 0x000fe40007f5e0ff */
[----:B------:R-:W-:Y:S02]  /*27e0*/  IADD3.X R71, PT, PT, RZ, R71, RZ, P1, !PT ;  /* 0x00000047ff477210 */ /* 0x000fe40000ffe4ff */
[----:B------:R-:W-:Y:S02]  /*27f0*/  IADD3.X R73, PT, PT, RZ, R73, RZ, P2, !PT ;  /* 0x00000049ff497210 */ /* 0x000fe400017fe4ff */
[--C-:B--2---:R-:W-:Y:S02]  /*2800*/  SHF.R.U64 R10, R8, 0x10, R9.reuse ;  /* 0x00000010080a7819 */ /* 0x104fe40000001209 */
[----:B------:R-:W-:Y:S02]  /*2810*/  SHF.R.U32.HI R14, RZ, 0x10, R9 ;  /* 0x00000010ff0e7819 */ /* 0x000fe40000011609 */
[----:B------:R-:W-:-:S02]  /*2820*/  SHF.L.U32 R10, R10, 0x10, RZ ;  /* 0x000000100a0a7819 */ /* 0x000fc400000006ff */
[----:B------:R-:W-:Y:S02]  /*2830*/  SHF.L.U32 R12, R9, 0x10, RZ ;  /* 0x00000010090c7819 */ /* 0x000fe400000006ff */
[----:B------:R-:W-:Y:S01]  /*2840*/  SHF.L.U32 R14, R14, 0x10, RZ ;  /* 0x000000100e0e7819 */ /* 0x000fe200000006ff */
[----:B------:R-:W-:Y:S01]  /*2850*/  FMUL.FTZ R11, R10, -1.4426950216293334961 ;  /* 0xbfb8aa3b0a0b7820 */ /* 0x000fe20000410000 */
[----:B------:R-:W-:Y:S01]  /*2860*/  SHF.L.U32 R0, R8, 0x10, RZ ;  /* 0x0000001008007819 */ /* 0x000fe200000006ff */
[----:B------:R-:W-:Y:S02]  /*2870*/  FMUL.FTZ R13, R12, -1.4426950216293334961 ;  /* 0xbfb8aa3b0c0d7820 */ /* 0x000fe40000410000 */
        /* <DEDUP_REMOVED lines=41> */
.L_x_2449:
        /* <DEDUP_REMOVED lines=15> */
.L_x_5073:


//--------------------- .text._Z25selective_scan_fwd_kernelI32Selective_Scan_fwd_kernel_traitsILi32ELi4ELi1ELb1ELb1ELb0ELb0EN3c108BFloat16ENS1_7complexIfEEEEv13SSMParamsBase --------------------------
	.section	.text._Z25selective_scan_fwd_kernelI32Selective_Scan_fwd_kernel_traitsILi32ELi4ELi1ELb1ELb1ELb0ELb0EN3c108BFloat16ENS1_7complexIfEEEEv13SSMParamsBase,"ax",@progbits
	.align	128
        .global         _Z25selective_scan_fwd_kernelI32Selective_Scan_fwd_kernel_traitsILi32ELi4ELi1ELb1ELb1ELb0ELb0EN3c108BFloat16ENS1_7complexIfEEEEv13SSMParamsBase
        .type           _Z25selective_scan_fwd_kernelI32Selective_Scan_fwd_kernel_traitsILi32ELi4ELi1ELb1ELb1ELb0ELb0EN3c108BFloat16ENS1_7complexIfEEEEv13SSMParamsBase,@function
        .size           _Z25selective_scan_fwd_kernelI32Selective_Scan_fwd_kernel_traitsILi32ELi4ELi1ELb1ELb1ELb0ELb0EN3c108BFloat16ENS1_7complexIfEEEEv13SSMParamsBase,(.L_x_5074 - _Z25selective_scan_fwd_kernelI32Selective_Scan_fwd_kernel_traitsILi32ELi4ELi1ELb1ELb1ELb0ELb0EN3c108BFloat16ENS1_7complexIfEEEEv13SSMParamsBase)
        .other          _Z25selective_scan_fwd_kernelI32Selective_Scan_fwd_kernel_traitsILi32ELi4ELi1ELb1ELb1ELb0ELb0EN3c108BFloat16ENS1_7complexIfEEEEv13SSMParamsBase,@"STO_CUDA_ENTRY STV_DEFAULT"
_Z25selective_scan_fwd_kernelI32Selective_Scan_fwd_kernel_traitsILi32ELi4ELi1ELb1ELb1ELb0ELb0EN3c108BFloat16ENS1_7complexIfEEEEv13SSMParamsBase:
.text._Z25selective_scan_fwd_kernelI32Selective_Scan_fwd_kernel_traitsILi32ELi4ELi1ELb1ELb1ELb0ELb0EN3c108BFloat16ENS1_7complexIfEEEEv13SSMParamsBase:
        /* <DEDUP_REMOVED lines=22> */
[----:B------:R-:W-:Y:S02]  /*0160*/  @P0 LEA.HI.X R5, R2, R5, RZ, 0x2, P2 ;  /* 0x0000000502050211 */ /* 0x000fe400010f14ff */
[----:B0-----:R-:W-:-:S03]  /*0170*/  ISETP.GE.AND P4, PT, R26, 0x1, PT ;  /* 0x000000011a00780c */ /* 0x001fc60003f86270 */
[C---:B------:R-:W-:Y:S01]  /*0180*/  @P1 LEA R6, P3, R2.reuse, R6, 0x2 ;  /* 0x0000000602061211 */ /* 0x040fe200078610ff */
[----:B------:R0:W5:Y:S01]  /*0190*/  @P0 LDG.E R0, desc[UR16][R4.64] ;  /* 0x0000001004000981 */ /* 0x000162000c1e1900 */
[----:B---3--:R-:W-:Y:S01]  /*01a0*/  IADD3 R8, PT, PT, R3, 0xffffffe, RZ ;  /* 0x0ffffffe03087810 */ /* 0x008fe20007ffe0ff */
[----:B----4-:R-:W-:Y:S01]  /*01b0*/  UIMAD.WIDE.U32 UR6, UR18, UR12, URZ ;  /* 0x0000000c120672a5 */ /* 0x010fe2000f8e00ff */
[----:B------:R-:W-:Y:S02]  /*01c0*/  @P1 LEA.HI.X R7, R2, R7, RZ, 0x2, P3 ;  /* 0x0000000702071211 */ /* 0x000fe400018f14ff */
[----:B------:R3:W4:Y:S01]  /*01d0*/  F2I.FTZ.U32.TRUNC.NTZ R9, R8 ;  /* 0x0000000800097305 */ /* 0x000722000021f000 */
[----:B------:R-:W-:Y:S01]  /*01e0*/  IABS R3, R2 ;  /* 0x0000000200037213 */ /* 0x000fe20000000000 */
[----:B------:R-:W-:Y:S01]  /*01f0*/  UIMAD.WIDE.U32 UR4, UR18, UR8, URZ ;  /* 0x00000008120472a5 */ /* 0x000fe2000f8e00ff */
[----:B------:R2:W5:Y:S01]  /*0200*/  @P1 LDG.E R32, desc[UR16][R6.64] ;  /* 0x0000001006201981 */ /* 0x000562000c1e1900 */
[----:B---3--:R-:W-:Y:S01]  /*0210*/  HFMA2 R8, -RZ, RZ, 0, 0 ;  /* 0x00000000ff087431 */ /* 0x008fe200000001ff */
[----:B----4-:R-:W-:-:S05]  /*0220*/  IADD3 R13, PT, PT, RZ, -R9, RZ ;  /* 0x80000009ff0d7210 */ /* 0x010fca0007ffe0ff */
[----:B0-----:R-:W-:Y:S02]  /*0230*/  IMAD R5, R13, R10, RZ ;  /* 0x0000000a0d057224 */ /* 0x001fe400078e02ff */
[----:B------:R-:W0:Y:S02]  /*0240*/  LDC.64 R12, c[0x0][0x460] ;  /* 0x00011800ff0c7b82 */ /* 0x000e240000000a00 */
[----:B------:R-:W-:-:S06]  /*0250*/  IMAD.HI.U32 R9, R9, R5, R8 ;  /* 0x0000000509097227 */ /* 0x000fcc00078e0008 */
[----:B------:R-:W-:-:S05]  /*0260*/  IMAD.HI.U32 R9, R9, R3, RZ ;  /* 0x0000000309097227 */ /* 0x000fca00078e00ff */
[----:B------:R-:W-:-:S05]  /*0270*/  IADD3 R4, PT, PT, -R9, RZ, RZ ;  /* 0x000000ff09047210 */ /* 0x000fca0007ffe1ff */
[----:B------:R-:W-:-:S05]  /*0280*/  IMAD R3, R10, R4, R3 ;  /* 0x000000040a037224 */ /* 0x000fca00078e0203 */
[----:B------:R-:W-:Y:S01]  /*0290*/  ISETP.GT.U32.AND P2, PT, R10, R3, PT ;  /* 0x000000030a00720c */ /* 0x000fe20003f44070 */
[----:B------:R-:W-:Y:S02]  /*02a0*/  UIMAD UR9, UR18, UR9, UR5 ;  /* 0x00000009120972a4 */ /* 0x000fe4000f8e0205 */
[----:B------:R-:W-:Y:S01]  /*02b0*/  UIMAD UR8, UR18, UR13, UR7 ;  /* 0x0000000d120872a4 */ /* 0x000fe2000f8e0207 */
[----:B------:R-:W-:Y:S02]  /*02c0*/  MOV R5, UR5 ;  /* 0x0000000500057c02 */ /* 0x000fe40008000f00 */
[----:B--2---:R-:W-:Y:S02]  /*02d0*/  MOV R6, UR6 ;  /* 0x0000000600067c02 */ /* 0x004fe40008000f00 */
[----:B------:R-:W-:Y:S01]  /*02e0*/  MOV R7, UR7 ;  /* 0x0000000700077c02 */ /* 0x000fe20008000f00 */
[----:B------:R-:W2:Y:S01]  /*02f0*/  LDCU.64 UR6, c[0x0][0x3b0] ;  /* 0x00007600ff0677ac */ /* 0x000ea20008000a00 */
[----:B------:R-:W-:-:S02]  /*0300*/  LOP3.LUT R8, R2, R11, RZ, 0x3c, !PT ;  /* 0x0000000b02087212 */ /* 0x000fc400078e3cff */
[----:B------:R-:W-:Y:S02]  /*0310*/  MOV R4, UR4 ;  /* 0x0000000400047c02 */ /* 0x000fe40008000f00 */
[-C--:B------:R-:W-:Y:S02]  /*0320*/  @!P2 IADD3 R3, PT, PT, R3, -R10.reuse, RZ ;  /* 0x8000000a0303a210 */ /* 0x080fe40007ffe0ff */
[----:B------:R-:W-:Y:S02]  /*0330*/  MOV R5, UR9 ;  /* 0x0000000900057c02 */ /* 0x000fe40008000f00 */
[----:B------:R-:W-:Y:S02]  /*0340*/  MOV R7, UR8 ;  /* 0x0000000800077c02 */ /* 0x000fe40008000f00 */
[----:B------:R-:W-:Y:S02]  /*0350*/  ISETP.GE.U32.AND P0, PT, R3, R10, PT ;  /* 0x0000000a0300720c */ /* 0x000fe40003f06070 */
[----:B------:R-:W-:-:S02]  /*0360*/  ISETP.GE.AND P3, PT, R8, RZ, PT ;  /* 0x000000ff0800720c */ /* 0x000fc40003f66270 */
[----:B------:R-:W-:Y:S02]  /*0370*/  ISETP.NE.AND P1, PT, R11, RZ, PT ;  /* 0x000000ff0b00720c */ /* 0x000fe40003f25270 */
[----:B------:R-:W-:Y:S01]  /*0380*/  @!P2 IADD3 R9, PT, PT, R9, 0x1, RZ ;  /* 0x000000010909a810 */ /* 0x000fe20007ffe0ff */
[----:B012---:R-:W-:Y:S10]  /*0390*/  @!P4 EXIT ;  /* 0x000000000000c94d */ /* 0x007ff40003800000 */
[C---:B------:R-:W-:Y:S01]  /*03a0*/  IMAD.WIDE.U32 R4, R2.reuse, UR10, R4 ;  /* 0x0000000a02047c25 */ /* 0x040fe2000f8e0004 */
[----:B------:R-:W-:Y:S01]  /*03b0*/  @P0 IADD3 R9, PT, PT, R9, 0x1, RZ ;  /* 0x0000000109090810 */ /* 0x000fe20007ffe0ff */
[----:B------:R-:W0:Y:S01]  /*03c0*/  S2R R33, SR_TID.X ;  /* 0x0000000000217919 */ /* 0x000e220000002100 */
[----:B------:R-:W1:Y:S01]  /*03d0*/  LDC.64 R18, c[0x0][0x428] ;  /* 0x00010a00ff127b82 */ /* 0x000e620000000a00 */
[----:B------:R-:W-:Y:S01]  /*03e0*/  IMAD R43, R2, UR11, R5 ;  /* 0x0000000b022b7c24 */ /* 0x000fe2000f8e0205 */
[----:B------:R-:W-:Y:S01]  /*03f0*/  @!P3 IADD3 R9, PT, PT, -R9, RZ, RZ ;  /* 0x000000ff0909b210 */ /* 0x000fe20007ffe1ff */
[----:B------:R-:W-:Y:S01]  /*0400*/  UIMAD.WIDE.U32 UR4, UR18, UR6, URZ ;  /* 0x00000006120472a5 */ /* 0x000fe2000f8e00ff */
[----:B------:R-:W-:Y:S01]  /*0410*/  LEA R42, P0, R4, R12, 0x1 ;  /* 0x0000000c042a7211 */ /* 0x000fe200078008ff */
[----:B------:R-:W-:Y:S01]  /*0420*/  IMAD.WIDE.U32 R6, R2, UR14, R6 ;  /* 0x0000000e02067c25 */ /* 0x000fe2000f8e0006 */
[----:B------:R-:W-:Y:S01]  /*0430*/  @!P1 LOP3.LUT R9, RZ, R11, RZ, 0x33, !PT ;  /* 0x0000000bff099212 */ /* 0x000fe200078e33ff */
[----:B------:R-:W-:Y:S01]  /*0440*/  UIMAD UR5, UR18, UR7, UR5 ;  /* 0x00000007120572a4 */ /* 0x000fe2000f8e0205 */
[----:B------:R-:W2:Y:S01]  /*0450*/  LDC.64 R16, c[0x0][0x448] ;  /* 0x00011200ff107b82 */ /* 0x000ea20000000a00 */
[----:B------:R-:W-:Y:S01]  /*0460*/  LEA.HI.X R43, R4, R13, R43, 0x1, P0 ;  /* 0x0000000d042b7211 */ /* 0x000fe200000f0c2b */
[----:B------:R-:W3:Y:S01]  /*0470*/  LDCU.64 UR6, c[0x0][0x3d8] ;  /* 0x00007b00ff0677ac */ /* 0x000ee20008000a00 */
[----:B------:R-:W-:Y:S01]  /*0480*/  SHF.R.S32.HI R3, RZ, 0x1f, R9 ;  /* 0x0000001fff037819 */ /* 0x000fe20000011409 */
[----:B------:R-:W-:Y:S01]  /*0490*/  IMAD R45, R2, UR15, R7 ;  /* 0x0000000f022d7c24 */ /* 0x000fe2000f8e0207 */
[C---:B------:R-:W-:Y:S01]  /*04a0*/  LEA R44, P0, R6.reuse, R14, 0x1 ;  /* 0x0000000e062c7211 */ /* 0x040fe200078008ff */
[----:B------:R-:W4:Y:S02]  /*04b0*/  LDCU.U8 UR9, c[0x0][0x39e] ;  /* 0x000073c0ff0977ac */ /* 0x000f240008000000 */
[----:B------:R-:W4:Y:S01]  /*04c0*/  LDC.64 R34, c[0x0][0x3a0] ;  /* 0x0000e800ff227b82 */ /* 0x000f220000000a00 */
[----:B------:R-:W-:Y:S01]  /*04d0*/  IMAD R4, R3, R46, RZ ;  /* 0x0000002e03047224 */ /* 0x000fe200078e02ff */
[----:B------:R-:W-:-:S03]  /*04e0*/  LEA.HI.X R45, R6, R15, R45, 0x1, P0 ;  /* 0x0000000f062d7211 */ /* 0x000fc600000f0c2d */
[C---:B------:R-:W-:Y:S02]  /*04f0*/  IMAD R47, R9.reuse, R47, R4 ;  /* 0x0000002f092f7224 */ /* 0x040fe400078e0204 */
[----:B------:R-:W-:Y:S01]  /*0500*/  IMAD.WIDE.U32 R4, R9, R46, UR4 ;  /* 0x0000000409047e25 */ /* 0x000fe2000f8e002e */
[----:B------:R-:W4:Y:S01]  /*0510*/  LDC R13, c[0x0][0x384] ;  /* 0x0000e100ff0d7b82 */ /* 0x000f220000000800 */
[----:B------:R-:W4:Y:S02]  /*0520*/  LDCU UR4, c[0x0][0x38c] ;  /* 0x00007180ff0477ac */ /* 0x000f240008000800 */
[----:B-1----:R-:W-:Y:S01]  /*0530*/  IMAD.WIDE.U32 R6, R2, R18, RZ ;  /* 0x0000001202067225 */ /* 0x002fe200078e00ff */
[----:B------:R-:W-:-:S03]  /*0540*/  IADD3 R47, PT, PT, R5, R47, RZ ;  /* 0x0000002f052f7210 */ /* 0x000fc60007ffe0ff */
[----:B---3--:R-:W-:Y:S01]  /*0550*/  IMAD.WIDE.U32 R36, R2, UR6, RZ ;  /* 0x0000000602247c25 */ /* 0x008fe2000f8e00ff */
[----:B------:R-:W1:Y:S01]  /*0560*/  LDC.64 R30, c[0x0][0x450] ;  /* 0x00011400ff1e7b82 */ /* 0x000e620000000a00 */
[----:B--2---:R-:W-:Y:S02]  /*0570*/  LEA R46, P0, R4, R16, 0x1 ;  /* 0x00000010042e7211 */ /* 0x004fe400078008ff */
[----:B------:R-:W-:Y:S02]  /*0580*/  IMAD R7, R2, R19, R7 ;  /* 0x0000001302077224 */ /* 0x000fe400078e0207 */
[----:B------:R-:W-:Y:S01]  /*0590*/  LEA.HI.X R47, R4, R17, R47, 0x1, P0 ;  /* 0x00000011042f7211 */ /* 0x000fe200000f0c2f */
[----:B0-----:R-:W-:Y:S02]  /*05a0*/  IMAD.WIDE.U32 R16, R33, 0x10, RZ ;  /* 0x0000001021107825 */ /* 0x001fe400078e00ff */
[----:B------:R-:W0:Y:S02]  /*05b0*/  LDC.64 R38, c[0x0][0x440] ;  /* 0x00011000ff267b82 */ /* 0x000e240000000a00 */
[----:B----4-:R-:W-:Y:S01]  /*05c0*/  IMAD.WIDE.U32 R8, R2, R34, RZ ;  /* 0x0000002202087225 */ /* 0x010fe200078e00ff */
[----:B------:R-:W-:Y:S01]  /*05d0*/  UISETP.LT.AND UP0, UPT, UR4, 0x1, UPT ;  /* 0x000000010400788c */ /* 0x000fe2000bf01270 */
[----:B------:R-:W-:-:S02]  /*05e0*/  LOP3.LUT R41, R16, 0x8, RZ, 0xfc, !PT ;  /* 0x0000000810297812 */ /* 0x000fc400078efcff */
[C---:B------:R-:W-:Y:S02]  /*05f0*/  IMAD R4, R2.reuse, R35, R9 ;  /* 0x0000002302047224 */ /* 0x040fe400078e0209 */
[----:B------:R-:W2:Y:S01]  /*0600*/  LDC.64 R28, c[0x0][0x420] ;  /* 0x00010800ff1c7b82 */ /* 0x000ea20000000a00 */
[----:B------:R-:W-:Y:S02]  /*0610*/  IMAD R3, R13, UR18, R2 ;  /* 0x000000120d037c24 */ /* 0x000fe4000f8e0202 */
[----:B------:R-:W-:Y:S02]  /*0620*/  IMAD R2, R2, UR7, R37 ;  /* 0x0000000702027c24 */ /* 0x000fe4000f8e0225 */
[----:B------:R-:W-:-:S03]  /*0630*/  IMAD R3, R3, R26, RZ ;  /* 0x0000001a03037224 */ /* 0x000fc600078e02ff */
[----:B------:R-:W3:Y:S01]  /*0640*/  LDC.64 R10, c[0x0][0x478] ;  /* 0x00011e00ff0a7b82 */ /* 0x000ee20000000a00 */
[C---:B-1----:R-:W-:Y:S01]  /*0650*/  LEA R34, P0, R36.reuse, R30, 0x3 ;  /* 0x0000001e24227211 */ /* 0x042fe200078018ff */
[----:B------:R-:W-:Y:S01]  /*0660*/  IMAD R40, R3, UR4, RZ ;  /* 0x0000000403287c24 */ /* 0x000fe2000f8e02ff */
[----:B------:R-:W-:Y:S02]  /*0670*/  USEL UR4, UR4, 0x1, !UP0 ;  /* 0x0000000104047887 */ /* 0x000fe4000c000000 */
[----:B------:R-:W-:Y:S02]  /*0680*/  LEA.HI.X R36, R36, R31, R2, 0x3, P0 ;  /* 0x0000001f24247211 */ /* 0x000fe400000f1c02 */
[----:B------:R-:W-:Y:S01]  /*0690*/  UIADD3 UR6, UPT, UPT, -UR4, URZ, URZ ;  /* 0x000000ff04067290 */ /* 0x000fe2000fffe1ff */
[----:B------:R-:W1:Y:S01]  /*06a0*/  LDC.64 R24, c[0x0][0x3e0] ;  /* 0x0000f800ff187b82 */ /* 0x000e620000000a00 */
[----:B0-----:R-:W-:-:S04]  /*06b0*/  LEA R35, P1, R8, R38, 0x3 ;  /* 0x0000002608237211 */ /* 0x001fc800078218ff */
[----:B------:R-:W-:Y:S02]  /*06c0*/  LEA.HI.X R37, R8, R39, R4, 0x3, P1 ;  /* 0x0000002708257211 */ /* 0x000fe400008f1c04 */
[----:B------:R-:W-:Y:S01]  /*06d0*/  MOV R39, RZ ;  /* 0x000000ff00277202 */ /* 0x000fe20000000f00 */
[----:B------:R-:W0:Y:S01]  /*06e0*/  LDC.64 R22, c[0x0][0x3c0] ;  /* 0x0000f000ff167b82 */ /* 0x000e220000000a00 */
[----:B--2---:R-:W-:-:S04]  /*06f0*/  IMAD.WIDE.U32 R18, R28, UR18, R6 ;  /* 0x000000121c127c25 */ /* 0x004fc8000f8e0006 */
[----:B------:R-:W-:-:S03]  /*0700*/  IMAD R38, R29, UR18, R19 ;  /* 0x000000121d267c24 */ /* 0x000fc6000f8e0213 */
[----:B------:R-:W2:Y:S01]  /*0710*/  LDC.64 R20, c[0x0][0x3a8] ;  /* 0x0000ea00ff147b82 */ /* 0x000ea20000000a00 */
[----:B---3--:R-:W-:Y:S01]  /*0720*/  IMAD.WIDE.U32 R2, R33, 0x8, R10 ;  /* 0x0000000821027825 */ /* 0x008fe200078e000a */
[----:B-1----:R-:W-:Y:S02]  /*0730*/  SHF.L.U64.HI R25, R24, 0x3, R25 ;  /* 0x0000000318197819 */ /* 0x002fe40000010219 */
[----:B0-----:R-:W-:Y:S02]  /*0740*/  SHF.L.U64.HI R23, R22, 0x1, R23 ;  /* 0x0000000116177819 */ /* 0x001fe40000010217 */
[----:B--2---:R-:W-:-:S07]  /*0750*/  SHF.L.U64.HI R21, R20, 0x3, R21 ;  /* 0x0000000314157819 */ /* 0x004fce0000010215 */
.L_x_2462:
[----:B------:R-:W-:Y:S01]  /*0760*/  BAR.SYNC.DEFER_BLOCKING 0x0 ;  /* 0x0000000000007b1d */ /* 0x000fe20000010000 */
[----:B0-----:R-:W-:-:S04]  /*0770*/  IMAD.WIDE.U32 R4, R33, 0x8, R42 ;  /* 0x0000000821047825 */ /* 0x001fc800078e002a */
[----:B------:R-:W-:Y:S01]  /*0780*/  IMAD.WIDE.U32 R6, R33, 0x8, R44 ;  /* 0x0000000821067825 */ /* 0x000fe200078e002c */
[----:B------:R-:W2:Y:S04]  /*0790*/  LDG.E.64 R12, desc[UR16][R4.64] ;  /* 0x00000010040c7981 */ /* 0x000ea8000c1e1b00 */
[----:B------:R-:W3:Y:S01]  /*07a0*/  LDG.E.64 R14, desc[UR16][R6.64] ;  /* 0x00000010060e7981 */ /* 0x000ee2000c1e1b00 */
[----:B------:R-:W-:Y:S01]  /*07b0*/  UISETP.NE.AND UP0, UPT, UR9, URZ, UPT ;  /* 0x000000ff0900728c */ /* 0x000fe2000bf05270 */
[--C-:B--2---:R-:W-:Y:S02]  /*07c0*/  SHF.R.U64 R8, R12, 0x10, R13.reuse ;  /* 0x000000100c087819 */ /* 0x104fe4000000120d */
[----:B------:R-:W-:Y:S02]  /*07d0*/  SHF.R.U32.HI R57, RZ, 0x10, R13 ;  /* 0x00000010ff397819 */ /* 0x000fe4000001160d */
[----:B---3--:R-:W-:-:S02]  /*07e0*/  SHF.R.U64 R10, R14, 0x10, R15 ;  /* 0x000000100e0a7819 */ /* 0x008fc4000000120f */
[----:B------:R-:W-:Y:S02]  /*07f0*/  SHF.R.U32.HI R27, RZ, 0x10, R15 ;  /* 0x00000010ff1b7819 */ /* 0x000fe4000001160f */
[----:B------:R-:W-:Y:S05]  /*0800*/  BRA.U UP0, `(.L_x_2450) ;  /* 0x0000000100447547 */ /* 0x000fea000b800000 */
[----:B------:R-:W-:Y:S02]  /*0810*/  SHF.L.U32 R5, R13, 0x10, RZ ;  /* 0x000000100d057819 */ /* 0x000fe400000006ff */
        /* <DEDUP_REMOVED lines=12> */
[----:B------:R-:W-:Y:S01]  /*08e0*/  FMUL.FTZ R53, R5, R52 ;  /* 0x0000003405357220 */ /* 0x000fe20000410000 */
[----:B------:R-:W-:-:S02]  /*08f0*/  FMUL.FTZ R51, R7, R50 ;  /* 0x0000003207337220 */ /* 0x000fc40000410000 */
[----:B------:R-:W-:Y:S01]  /*0900*/  FMUL.FTZ R55, R57, R54 ;  /* 0x0000003639377220 */ /* 0x000fe20000410000 */
[----:B------:R-:W-:Y:S06]  /*0910*/  BRA `(.L_x_2451) ;  /* 0x0000000800607947 */ /* 0x000fec0003800000 */
.L_x_2450:
        /* <DEDUP_REMOVED lines=48> */
.L_x_2453:
[----:B------:R-:W-:Y:S05]  /*0c20*/  BSYNC.RECONVERGENT B0 ;  /* 0x0000000000007941 */ /* 0x000fea0003800200 */
.L_x_2452:
        /* <DEDUP_REMOVED lines=32> */
.L_x_2455:
[----:B------:R-:W-:Y:S05]  /*0e30*/  BSYNC.RECONVERGENT B0 ;  /* 0x0000000000007941 */ /* 0x000fea0003800200 */
.L_x_2454:
        /* <DEDUP_REMOVED lines=32> */
.L_x_2457:
[----:B------:R-:W-:Y:S05]  /*1040*/  BSYNC.RECONVERGENT B0 ;  /* 0x0000000000007941 */ /* 0x000fea0003800200 */
.L_x_2456:
        /* <DEDUP_REMOVED lines=32> */
.L_x_2459:
[----:B------:R-:W-:Y:S05]  /*1250*/  BSYNC.RECONVERGENT B0 ;  /* 0x0000000000007941 */ /* 0x000fea0003800200 */
.L_x_2458:
[----:B------:R-:W-:Y:S01]  /*1260*/  FMUL.FTZ R55, R57, R54 ;  /* 0x0000003639377220 */ /* 0x000fe20000410000 */
[----:B------:R-:W-:Y:S01]  /*1270*/  FMUL.FTZ R49, R9, R48 ;  /* 0x0000003009317220 */ /* 0x000fe20000410000 */
[----:B------:R-:W-:Y:S01]  /*1280*/  FMUL.FTZ R51, R7, R50 ;  /* 0x0000003207337220 */ /* 0x000fe20000410000 */
[----:B------:R-:W-:-:S07]  /*1290*/  FMUL.FTZ R53, R5, R52 ;  /* 0x0000003405357220 */ /* 0x000fce0000410000 */
.L_x_2451:
        /* <DEDUP_REMOVED lines=23> */
.L_x_2461:
[----:B------:R-:W-:Y:S01]  /*1410*/  MOV R4, R61 ;  /* 0x0000003d00047202 */ /* 0x000fe20000000f00 */
[----:B------:R-:W2:Y:S01]  /*1420*/  LDG.E.64 R6, desc[UR16][R26.64+-0x8] ;  /* 0xfffff8101a067981 */ /* 0x000ea2000c1e1b00 */
[----:B------:R-:W-:-:S03]  /*1430*/  MOV R5, R62 ;  /* 0x0000003e00057202 */ /* 0x000fc60000000f00 */
[----:B0-----:R-:W3:Y:S04]  /*1440*/  LDG.E.64 R8, desc[UR16][R26.64] ;  /* 0x000000101a087981 */ /* 0x001ee8000c1e1b00 */
[----:B------:R-:W4:Y:S01]  /*1450*/  LDG.E.64 R4, desc[UR16][R4.64] ;  /* 0x0000001004047981 */ /* 0x000f22000c1e1b00 */
[C---:B-1----:R-:W-:Y:S01]  /*1460*/  ISETP.GE.AND P1, PT, R77.reuse, 0x1, PT ;  /* 0x000000014d00780c */ /* 0x042fe20003f26270 */
[----:B------:R-:W0:Y:S01]  /*1470*/  S2UR UR8, SR_CgaCtaId ;  /* 0x00000000000879c3 */ /* 0x000e220000008800 */
[----:B------:R-:W-:Y:S01]  /*1480*/  UMOV UR7, 0x400 ;  /* 0x0000040000077882 */ /* 0x000fe20000000000 */
[----:B------:R-:W-:Y:S01]  /*1490*/  ISETP.NE.AND P2, PT, R77, RZ, PT ;  /* 0x000000ff4d00720c */ /* 0x000fe20003f45270 */
[----:B0-----:R-:W-:Y:S01]  /*14a0*/  ULEA UR7, UR8, UR7, 0x18 ;  /* 0x0000000708077291 */ /* 0x001fe2000f8ec0ff */
[----:B----4-:R-:W-:Y:S01]  /*14b0*/  FMUL.FTZ R11, R4, 1.4426950216293334961 ;  /* 0x3fb8aa3b040b7820 */ /* 0x010fe20000410000 */
[----:B------:R-:W-:-:S03]  /*14c0*/  FMUL.FTZ R12, R5, R50 ;  /* 0x00000032050c7220 */ /* 0x000fc60000410000 */
[----:B------:R-:W-:Y:S01]  /*14d0*/  FMUL.FTZ R4, R11, R50 ;  /* 0x000000320b047220 */ /* 0x000fe20000410000 */
[----:B------:R-:W-:-:S04]  /*14e0*/  FMUL.RZ R15, R12, 0.15915493667125701904 ;  /* 0x3e22f9830c0f7820 */ /* 0x000fc8000040c000 */
[----:B------:R-:W-:Y:S01]  /*14f0*/  MUFU.SIN R69, R15 ;  /* 0x0000000f00457308 */ /* 0x000fe20000000400 */
[C---:B------:R-:W-:Y:S01]  /*1500*/  FMUL.FTZ R10, R11.reuse, R48 ;  /* 0x000000300b0a7220 */ /* 0x040fe20000410000 */
[----:B------:R-:W-:-:S06]  /*1510*/  FMUL.FTZ R12, R11, R52 ;  /* 0x000000340b0c7220 */ /* 0x000fcc0000410000 */
[----:B------:R-:W-:Y:S01]  /*1520*/  MUFU.COS R13, R15 ;  /* 0x0000000f000d7308 */ /* 0x000fe20000000000 */
[----:B------:R-:W-:-:S07]  /*1530*/  FMUL.FTZ R67, R11, R54 ;  /* 0x000000360b437220 */ /* 0x000fce0000410000 */
[----:B------:R-:W0:Y:S01]  /*1540*/  MUFU.EX2 R4, R4 ;  /* 0x0000000400047308 */ /* 0x000e220000000800 */
[----:B------:R-:W-:Y:S01]  /*1550*/  FMUL.FTZ R11, R5, R52 ;  /* 0x00000034050b7220 */ /* 0x000fe20000410000 */
[----:B--2---:R-:W-:-:S03]  /*1560*/  SHF.R.U64 R78, R6, 0x10, R7 ;  /* 0x00000010064e7819 */ /* 0x004fc60000001207 */
[----:B------:R-:W-:Y:S01]  /*1570*/  FMUL.RZ R28, R11, 0.15915493667125701904 ;  /* 0x3e22f9830b1c7820 */ /* 0x000fe2000040c000 */
[----:B------:R-:W-:Y:S02]  /*1580*/  SHF.L.U32 R6, R6, 0x10, RZ ;  /* 0x0000001006067819 */ /* 0x000fe400000006ff */
[----:B------:R-:W-:Y:S01]  /*1590*/  MUFU.EX2 R12, R12 ;  /* 0x0000000c000c7308 */ /* 0x000fe20000000800 */
[----:B------:R-:W-:Y:S01]  /*15a0*/  SHF.L.U32 R78, R78, 0x10, RZ ;  /* 0x000000104e4e7819 */ /* 0x000fe200000006ff */
[----:B------:R-:W-:Y:S01]  /*15b0*/  FMUL.FTZ R14, R5, R54 ;  /* 0x00000036050e7220 */ /* 0x000fe20000410000 */
[----:B------:R-:W-:-:S05]  /*15c0*/  FMUL.FTZ R79, R6, R49 ;  /* 0x00000031064f7220 */ /* 0x000fca0000410000 */
[----:B------:R-:W1:Y:S01]  /*15d0*/  MUFU.SIN R71, R28 ;  /* 0x0000001c00477308 */ /* 0x000e620000000400 */
[C---:B0-----:R-:W-:Y:S01]  /*15e0*/  FMUL.FTZ R68, R4.reuse, R13 ;  /* 0x0000000d04447220 */ /* 0x041fe20000410000 */
[----:B------:R-:W-:Y:S01]  /*15f0*/  FMUL.FTZ R69, R4, R69 ;  /* 0x0000004504457220 */ /* 0x000fe20000410000 */
[----:B------:R-:W-:Y:S01]  /*1600*/  SHF.R.U32.HI R4, RZ, 0x10, R7 ;  /* 0x00000010ff047819 */ /* 0x000fe20000011607 */
[----:B------:R-:W-:-:S04]  /*1610*/  FMUL.FTZ R5, R5, R48 ;  /* 0x0000003005057220 */ /* 0x000fc80000410000 */
[----:B------:R-:W0:Y:S01]  /*1620*/  MUFU.COS R11, R28 ;  /* 0x0000001c000b7308 */ /* 0x000e220000000000 */
[----:B------:R-:W-:Y:S01]  /*1630*/  SHF.L.U32 R4, R4, 0x10, RZ ;  /* 0x0000001004047819 */ /* 0x000fe200000006ff */
[----:B------:R-:W-:Y:S01]  /*1640*/  FMUL.RZ R29, R14, 0.15915493667125701904 ;  /* 0x3e22f9830e1d7820 */ /* 0x000fe2000040c000 */
[----:B------:R-:W-:Y:S01]  /*1650*/  SHF.L.U32 R74, R7, 0x10, RZ ;  /* 0x00000010074a7819 */ /* 0x000fe200000006ff */
[----:B------:R-:W-:Y:S01]  /*1660*/  FMUL.FTZ R78, R78, R49 ;  /* 0x000000314e4e7220 */ /* 0x000fe20000410000 */
[----:B------:R-:W-:Y:S01]  /*1670*/  FMUL.FTZ R7, R79, R69 ;  /* 0x000000454f077220 */ /* 0x000fe20000410000 */
[----:B------:R-:W-:Y:S01]  /*1680*/  FMUL.RZ R15, R5, 0.15915493667125701904 ;  /* 0x3e22f983050f7820 */ /* 0x000fe2000040c000 */
[----:B------:R-:W-:Y:S01]  /*1690*/  FMUL.FTZ R75, R4, R51 ;  /* 0x00000033044b7220 */ /* 0x000fe20000410000 */
[----:B------:R-:W-:Y:S01]  /*16a0*/  MUFU.EX2 R67, R67 ;  /* 0x0000004300437308 */ /* 0x000fe20000000800 */
[C---:B------:R-:W-:Y:S01]  /*16b0*/  FMUL.FTZ R6, R78.reuse, R69 ;  /* 0x000000454e067220 */ /* 0x040fe20000410000 */
[----:B------:R-:W-:Y:S01]  /*16c0*/  FFMA.FTZ R4, R78, R68, R7 ;  /* 0x000000444e047223 */ /* 0x000fe20000010007 */
[----:B------:R-:W-:-:S05]  /*16d0*/  FMUL.FTZ R74, R74, R51 ;  /* 0x000000334a4a7220 */ /* 0x000fca0000410000 */
[----:B------:R-:W2:Y:S01]  /*16e0*/  MUFU.SIN R66, R29 ;  /* 0x0000001d00427308 */ /* 0x000ea20000000400 */
[----:B------:R-:W-:Y:S01]  /*16f0*/  FFMA.FTZ R7, R79, R68, -R6 ;  /* 0x000000444f077223 */ /* 0x000fe20000010806 */
[----:B-1----:R-:W-:Y:S01]  /*1700*/  FMUL.FTZ R71, R12, R71 ;  /* 0x000000470c477220 */ /* 0x002fe20000410000 */
[----:B------:R-:W-:Y:S01]  /*1710*/  FADD.FTZ R6, R75, R4 ;  /* 0x000000044b067221 */ /* 0x000fe20000010000 */
[----:B---3--:R-:W-:-:S04]  /*1720*/  SHF.R.U64 R13, R8, 0x10, R9 ;  /* 0x00000010080d7819 */ /* 0x008fc80000001209 */
[----:B------:R-:W-:Y:S01]  /*1730*/  MUFU.EX2 R10, R10 ;  /* 0x0000000a000a7308 */ /* 0x000fe20000000800 */
[----:B0-----:R-:W-:Y:S01]  /*1740*/  FMUL.FTZ R70, R12, R11 ;  /* 0x0000000b0c467220 */ /* 0x001fe20000410000 */
[----:B------:R-:W-:-:S06]  /*1750*/  SHF.L.U32 R8, R8, 0x10, RZ ;  /* 0x0000001008087819 */ /* 0x000fcc00000006ff */
[----:B------:R-:W0:Y:S01]  /*1760*/  MUFU.COS R5, R15 ;  /* 0x0000000f00057308 */ /* 0x000e220000000000 */
[----:B------:R-:W-:Y:S01]  /*1770*/  FADD.FTZ R7, R74, R7 ;  /* 0x000000074a077221 */ /* 0x000fe20000010000 */
[----:B------:R-:W-:-:S06]  /*1780*/  FMUL.FTZ R11, R71, R6 ;  /* 0x00000006470b7220 */ /* 0x000fcc0000410000 */
[----:B------:R-:W1:Y:S01]  /*1790*/  MUFU.COS R14, R29 ;  /* 0x0000001d000e7308 */ /* 0x000e620000000000 */
[----:B------:R-:W-:Y:S01]  /*17a0*/  SHF.L.U32 R4, R13, 0x10, RZ ;  /* 0x000000100d047819 */ /* 0x000fe200000006ff */
[-C--:B------:R-:W-:Y:S01]  /*17b0*/  FMUL.FTZ R13, R71, R7.reuse ;  /* 0x00000007470d7220 */ /* 0x080fe20000410000 */
[----:B------:R-:W-:Y:S01]  /*17c0*/  FFMA.FTZ R12, R70, R7, -R11 ;  /* 0x00000007460c7223 */ /* 0x000fe2000001080b */
[----:B------:R-:W-:Y:S01]  /*17d0*/  FMUL.FTZ R73, R8, R53 ;  /* 0x0000003508497220 */ /* 0x000fe20000410000 */
[----:B------:R-:W-:-:S03]  /*17e0*/  SHF.R.U32.HI R72, RZ, 0x10, R9 ;  /* 0x00000010ff487819 */ /* 0x000fc60000011609 */
[----:B------:R-:W3:Y:S01]  /*17f0*/  MUFU.SIN R81, R15 ;  /* 0x0000000f00517308 */ /* 0x000ee20000000400 */
[----:B------:R-:W-:Y:S01]  /*1800*/  FFMA.FTZ R6, R70, R6, R13 ;  /* 0x0000000646067223 */ /* 0x000fe2000001000d */
[----:B------:R-:W-:Y:S01]  /*1810*/  FMUL.FTZ R65, R4, R53 ;  /* 0x0000003504417220 */ /* 0x000fe20000410000 */
[----:B--2---:R-:W-:Y:S01]  /*1820*/  FMUL.FTZ R66, R67, R66 ;  /* 0x0000004243427220 */ /* 0x004fe20000410000 */
[----:B------:R-:W-:Y:S01]  /*1830*/  FADD.FTZ R12, R73, R12 ;  /* 0x0000000c490c7221 */ /* 0x000fe20000010000 */
[----:B------:R-:W-:Y:S01]  /*1840*/  SHF.L.U32 R72, R72, 0x10, RZ ;  /* 0x0000001048487819 */ /* 0x000fe200000006ff */
[----:B0-----:R-:W-:Y:S01]  /*1850*/  FMUL.FTZ R80, R10, R5 ;  /* 0x000000050a507220 */ /* 0x001fe20000410000 */
[----:B------:R-:W-:Y:S01]  /*1860*/  FADD.FTZ R6, R65, R6 ;  /* 0x0000000641067221 */ /* 0x000fe20000010000 */
[C---:B------:R-:W-:Y:S01]  /*1870*/  FMUL.FTZ R5, R66.reuse, R12 ;  /* 0x0000000c42057220 */ /* 0x040fe20000410000 */
[----:B-1----:R-:W-:Y:S01]  /*1880*/  FMUL.FTZ R67, R67, R14 ;  /* 0x0000000e43437220 */ /* 0x002fe20000410000 */
[----:B------:R-:W-:Y:S01]  /*1890*/  SHF.L.U32 R76, R9, 0x10, RZ ;  /* 0x00000010094c7819 */ /* 0x000fe200000006ff */
[-C--:B------:R-:W-:Y:S01]  /*18a0*/  FMUL.FTZ R4, R66, R6.reuse ;  /* 0x0000000642047220 */ /* 0x080fe20000410000 */
[----:B------:R-:W-:Y:S01]  /*18b0*/  FMUL.FTZ R72, R72, R55 ;  /* 0x0000003748487220 */ /* 0x000fe20000410000 */
[C---:B------:R-:W-:Y:S01]  /*18c0*/  FFMA.FTZ R7, R67.reuse, R6, R5 ;  /* 0x0000000643077223 */ /* 0x040fe20000010005 */
[----:B------:R-:W-:Y:S01]  /*18d0*/  FMUL.FTZ R6, R80, R69 ;  /* 0x0000004550067220 */ /* 0x000fe20000410000 */
[----:B------:R-:W-:Y:S01]  /*18e0*/  FFMA.FTZ R83, R67, R12, -R4 ;  /* 0x0000000c43537223 */ /* 0x000fe20000010804 */
[----:B------:R-:W-:Y:S01]  /*18f0*/  FMUL.FTZ R76, R76, R55 ;  /* 0x000000374c4c7220 */ /* 0x000fe20000410000 */
[----:B------:R-:W-:Y:S01]  /*1900*/  FADD.FTZ R82, R72, R7 ;  /* 0x0000000748527221 */ /* 0x000fe20000010000 */
[----:B---3--:R-:W-:-:S02]  /*1910*/  FMUL.FTZ R81, R10, R81 ;  /* 0x000000510a517220 */ /* 0x008fc40000410000 */
[----:B------:R-:W-:Y:S02]  /*1920*/  FADD.FTZ R83, R76, R83 ;  /* 0x000000534c537221 */ /* 0x000fe40000010000 */
[C---:B------:R-:W-:Y:S01]  /*1930*/  FMUL.FTZ R7, R81.reuse, R69 ;  /* 0x0000004551077220 */ /* 0x040fe20000410000 */
[----:B------:R-:W0:Y:S01]  /*1940*/  SHFL.UP PT, R10, R82, 0x1, RZ ;  /* 0x04200000520a7989 */ /* 0x000e2200000e00ff */
[----:B------:R-:W-:Y:S01]  /*1950*/  FFMA.FTZ R6, R81, R68, R6 ;  /* 0x0000004451067223 */ /* 0x000fe20000010006 */
[----:B------:R-:W-:Y:S02]  /*1960*/  MOV R4, R63 ;  /* 0x0000003f00047202 */ /* 0x000fe40000000f00 */
[----:B------:R-:W-:Y:S01]  /*1970*/  MOV R5, R58 ;  /* 0x0000003a00057202 */ /* 0x000fe20000000f00 */
[----:B------:R-:W-:Y:S01]  /*1980*/  FFMA.FTZ R7, R80, R68, -R7 ;  /* 0x0000004450077223 */ /* 0x000fe20000010807 */
[----:B------:R-:W1:Y:S01]  /*1990*/  SHFL.UP PT, R8, R83, 0x1, RZ ;  /* 0x0420000053087989 */ /* 0x000e6200000e00ff */
[----:B------:R-:W-:-:S03]  /*19a0*/  FMUL.FTZ R9, R71, R6 ;  /* 0x0000000647097220 */ /* 0x000fc60000410000 */
[----:B------:R2:W3:Y:S01]  /*19b0*/  LDG.E.64 R28, desc[UR16][R4.64] ;  /* 0x00000010041c7981 */ /* 0x0004e2000c1e1b00 */
[----:B------:R-:W-:-:S04]  /*19c0*/  FFMA.FTZ R9, R70, R7, -R9 ;  /* 0x0000000746097223 */ /* 0x000fc80000010809 */
[----:B------:R-:W-:Y:S01]  /*19d0*/  FMUL.FTZ R84, R66, R9 ;  /* 0x0000000942547220 */ /* 0x000fe20000410000 */
[----:B--2---:R-:W-:-:S04]  /*19e0*/  FMUL.FTZ R5, R71, R7 ;  /* 0x0000000747057220 */ /* 0x004fc80000410000 */
[----:B------:R-:W-:-:S04]  /*19f0*/  FFMA.FTZ R5, R70, R6, R5 ;  /* 0x0000000646057223 */ /* 0x000fc80000010005 */
        /* <DEDUP_REMOVED lines=92> */
[----:B0-----:R-:W-:-:S03]  /*1fc0*/  FSEL R14, R83, R14, !P1 ;  /* 0x0000000e530e7208 */ /* 0x001fc60004800000 */
[----:B------:R-:W0:Y:S04]  /*1fd0*/  SHFL.UP PT, R12, R82, 0x1, RZ ;  /* 0x04200000520c7989 */ /* 0x000e2800000e00ff */
[----:B------:R-:W4:Y:S01]  /*1fe0*/  SHFL.UP PT, R13, R14, 0x1, RZ ;  /* 0x042000000e0d7989 */ /* 0x000f2200000e00ff */
[----:B-1----:R-:W-:Y:S02]  /*1ff0*/  @!P2 MOV R86, R9 ;  /* 0x000000090056a202 */ /* 0x002fe40000000f00 */
[----:B--2---:R-:W-:Y:S02]  /*2000*/  @!P2 MOV R15, R8 ;  /* 0x00000008000fa202 */ /* 0x004fe40000000f00 */
[----:B0-----:R-:W-:Y:S01]  /*2010*/  @!P2 MOV R12, R11 ;  /* 0x0000000b000ca202 */ /* 0x001fe20000000f00 */
[-C--:B------:R-:W-:Y:S01]  /*2020*/  @P3 FMUL.FTZ R88, R30, R86.reuse ;  /* 0x000000561e583220 */ /* 0x080fe20000410000 */
[----:B------:R-:W-:Y:S01]  /*2030*/  @P3 FMUL.FTZ R83, R31, R86 ;  /* 0x000000561f533220 */ /* 0x000fe20000410000 */
[----:B----4-:R-:W-:-:S02]  /*2040*/  @!P2 MOV R13, R10 ;  /* 0x0000000a000da202 */ /* 0x010fc40000000f00 */
[-C--:B------:R-:W-:Y:S01]  /*2050*/  @P3 FFMA.FTZ R31, R31, R15.reuse, R88 ;  /* 0x0000000f1f1f3223 */ /* 0x080fe20000010058 */
[----:B------:R-:W-:-:S03]  /*2060*/  @P3 FFMA.FTZ R30, R30, R15, -R83 ;  /* 0x0000000f1e1e3223 */ /* 0x000fc60000010853 */
[----:B------:R-:W-:Y:S01]  /*2070*/  @P3 FADD.FTZ R12, R12, R31 ;  /* 0x0000001f0c0c3221 */ /* 0x000fe20000010000 */
[----:B------:R-:W-:-:S03]  /*2080*/  @P3 FADD.FTZ R13, R13, R30 ;  /* 0x0000001e0d0d3221 */ /* 0x000fc60000010000 */
[CC--:B------:R-:W-:Y:S01]  /*2090*/  FMUL.FTZ R15, R81.reuse, R12.reuse ;  /* 0x0000000c510f7220 */ /* 0x0c0fe20000410000 */
[-C--:B------:R-:W-:Y:S01]  /*20a0*/  FMUL.FTZ R81, R81, R13.reuse ;  /* 0x0000000d51517220 */ /* 0x080fe20000410000 */
[----:B------:R-:W-:Y:S02]  /*20b0*/  ISETP.NE.AND P1, PT, R33, RZ, PT ;  /* 0x000000ff2100720c */ /* 0x000fe40003f25270 */
[C---:B------:R-:W-:Y:S01]  /*20c0*/  FFMA.FTZ R14, R80.reuse, R13, -R15 ;  /* 0x0000000d500e7223 */ /* 0x040fe2000001080f */
[----:B------:R-:W-:-:S03]  /*20d0*/  FFMA.FTZ R81, R80, R12, R81 ;  /* 0x0000000c50517223 */ /* 0x000fc60000010051 */
[----:B------:R-:W-:Y:S01]  /*20e0*/  FADD.FTZ R79, R79, R14 ;  /* 0x0000000e4f4f7221 */ /* 0x000fe20000010000 */
[----:B------:R-:W-:-:S03]  /*20f0*/  FADD.FTZ R78, R78, R81 ;  /* 0x000000514e4e7221 */ /* 0x000fc60000010000 */
[C---:B------:R-:W-:Y:S01]  /*2100*/  FMUL.FTZ R15, R69.reuse, R79 ;  /* 0x0000004f450f7220 */ /* 0x040fe20000410000 */
[-C--:B------:R-:W-:Y:S02]  /*2110*/  FMUL.FTZ R14, R69, R78.reuse ;  /* 0x0000004e450e7220 */ /* 0x080fe40000410000 */
[----:B------:R-:W0:Y:S01]  /*2120*/  @!P1 LDC.64 R12, c[0x0][0x480] ;  /* 0x00012000ff0c9b82 */ /* 0x000e220000000a00 */
[C---:B------:R-:W-:Y:S01]  /*2130*/  FFMA.FTZ R30, R68.reuse, R78, R15 ;  /* 0x0000004e441e7223 */ /* 0x040fe2000001000f */
[----:B------:R-:W-:Y:S01]  /*2140*/  FMUL.FTZ R15, R5, R11 ;  /* 0x0000000b050f7220 */ /* 0x000fe20000410000 */
[----:B------:R-:W-:Y:S02]  /*2150*/  FFMA.FTZ R81, R68, R79, -R14 ;  /* 0x0000004f44517223 */ /* 0x000fe4000001080e */
[----:B------:R-:W-:Y:S01]  /*2160*/  FADD.FTZ R14, R75, R30 ;  /* 0x0000001e4b0e7221 */ /* 0x000fe20000010000 */
        /* <DEDUP_REMOVED lines=10> */
[----:B------:R-:W-:Y:S01]  /*2210*/  FFMA.FTZ R4, R4, R11, R69 ;  /* 0x0000000b04047223 */ /* 0x000fe20000010045 */
[----:B------:R-:W-:Y:S01]  /*2220*/  LEA R26, P2, R22, R26, 0x1 ;  /* 0x0000001a161a7211 */ /* 0x000fe200078408ff */
[----:B------:R-:W-:Y:S01]  /*2230*/  FFMA.FTZ R70, R70, R14, R71 ;  /* 0x0000000e46467223 */ /* 0x000fe20000010047 */
[----:B------:R-:W-:Y:S01]  /*2240*/  FADD.FTZ R73, R73, R10 ;  /* 0x0000000a49497221 */ /* 0x000fe20000010000 */
[----:B------:R-:W-:Y:S01]  /*2250*/  FADD.FTZ R11, R7, R4 ;  /* 0x00000004070b7221 */ /* 0x000fe20000010000 */
[----:B------:R-:W-:Y:S01]  /*2260*/  IADD3.X R27, PT, PT, R27, R23, RZ, P2, !PT ;  /* 0x000000171b1b7210 */ /* 0x000fe200017fe4ff */
[----:B------:R-:W-:Y:S01]  /*2270*/  FADD.FTZ R70, R65, R70 ;  /* 0x0000004641467221 */ /* 0x000fe20000010000 */
[----:B------:R-:W-:Y:S01]  /*2280*/  FMUL.FTZ R4, R66, R73 ;  /* 0x0000004942047220 */ /* 0x000fe20000410000 */
[----:B------:R-:W-:Y:S01]  /*2290*/  @!P1 IADD3 R15, P2, PT, R40, R59, RZ ;  /* 0x0000003b280f9210 */ /* 0x000fe20007f5e0ff */
[----:B------:R-:W-:Y:S01]  /*22a0*/  UIADD3 UR5, UPT, UPT, UR5, 0x1, URZ ;  /* 0x0000000105057890 */ /* 0x000fe2000fffe0ff */
[-C--:B------:R-:W-:Y:S01]  /*22b0*/  FMUL.FTZ R66, R66, R70.reuse ;  /* 0x0000004642427220 */ /* 0x080fe20000410000 */
[----:B------:R-:W-:Y:S01]  /*22c0*/  FFMA.FTZ R7, R67, R70, R4 ;  /* 0x0000004643077223 */ /* 0x000fe20000010004 */
[----:B------:R-:W-:-:S02]  /*22d0*/  @!P1 LEA.HI.X.SX32 R30, R40, RZ, 0x1, P2 ;  /* 0x000000ff281e9211 */ /* 0x000fc400010f0eff */
[----:B0-----:R-:W-:Y:S01]  /*22e0*/  @!P1 LEA R12, P2, R15, R12, 0x4 ;  /* 0x0000000c0f0c9211 */ /* 0x001fe200078420ff */
[----:B------:R-:W-:Y:S01]  /*22f0*/  FFMA.FTZ R67, R67, R73, -R66 ;  /* 0x0000004943437223 */ /* 0x000fe20000010842 */
[----:B------:R-:W-:Y:S01]  /*2300*/  FADD.FTZ R72, R72, R7 ;  /* 0x0000000748487221 */ /* 0x000fe20000010000 */
[----:B------:R-:W-:Y:S01]  /*2310*/  UISETP.NE.AND UP0, UPT, UR5, URZ, UPT ;  /* 0x000000ff0500728c */ /* 0x000fe2000bf05270 */
[----:B------:R-:W-:Y:S01]  /*2320*/  FADD.FTZ R10, R6, R31 ;  /* 0x0000001f060a7221 */ /* 0x000fe20000010000 */
[----:B------:R-:W-:Y:S01]  /*2330*/  @!P1 LEA.HI.X R13, R15, R13, R30, 0x4, P2 ;  /* 0x0000000d0f0d9211 */ /* 0x000fe200010f241e */
[C---:B---3--:R-:W-:Y:S01]  /*2340*/  FMUL.FTZ R15, R29.reuse, R78 ;  /* 0x0000004e1d0f7220 */ /* 0x048fe20000410000 */
[C---:B------:R-:W-:Y:S01]  /*2350*/  FMUL.FTZ R14, R29.reuse, R14 ;  /* 0x0000000e1d0e7220 */ /* 0x040fe20000410000 */
[C---:B------:R-:W-:Y:S01]  /*2360*/  FMUL.FTZ R7, R29.reuse, R70 ;  /* 0x000000461d077220 */ /* 0x040fe20000410000 */
[----:B------:R-:W-:Y:S01]  /*2370*/  FADD.FTZ R76, R76, R67 ;  /* 0x000000434c4c7221 */ /* 0x000fe20000010000 */
[----:B------:R-:W-:Y:S01]  /*2380*/  FMUL.FTZ R29, R29, R72 ;  /* 0x000000481d1d7220 */ /* 0x000fe20000410000 */
[C---:B------:R-:W-:Y:S01]  /*2390*/  FFMA.FTZ R15, R28.reuse, R79, -R15 ;  /* 0x0000004f1c0f7223 */ /* 0x040fe2000001080f */
[C---:B------:R-:W-:Y:S01]  /*23a0*/  FFMA.FTZ R5, R28.reuse, R5, -R14 ;  /* 0x000000051c057223 */ /* 0x040fe2000001080e */
[----:B------:R0:W-:Y:S01]  /*23b0*/  @!P1 STS.128 [UR4], R8 ;  /* 0x00000008ff009988 */ /* 0x0001e20008000c04 */
[C---:B------:R-:W-:Y:S01]  /*23c0*/  FFMA.FTZ R7, R28.reuse, R73, -R7 ;  /* 0x000000491c077223 */ /* 0x040fe20000010807 */
[----:B------:R-:W-:Y:S01]  /*23d0*/  FFMA.FTZ R28, R28, R76, -R29 ;  /* 0x0000004c1c1c7223 */ /* 0x000fe2000001081d */
[----:B------:R-:W-:Y:S01]  /*23e0*/  LEA R61, P2, R20, R61, 0x3 ;  /* 0x0000003d143d7211 */ /* 0x000fe200078418ff */
[----:B------:R0:W-:Y:S01]  /*23f0*/  @!P1 STG.E.128 desc[UR16][R12.64], R8 ;  /* 0x000000080c009986 */ /* 0x0001e2000c101d10 */
[----:B------:R-:W-:Y:S01]  /*2400*/  LEA R63, P1, R24, R63, 0x3 ;  /* 0x0000003f183f7211 */ /* 0x000fe200078218ff */
[----:B------:R-:W-:Y:S01]  /*2410*/  FFMA.FTZ R64, R15, 2, R64 ;  /* 0x400000000f407823 */ /* 0x000fe20000010040 */
[----:B------:R-:W-:Y:S01]  /*2420*/  FFMA.FTZ R56, R5, 2, R56 ;  /* 0x4000000005387823 */ /* 0x000fe20000010038 */
[----:B------:R-:W-:Y:S01]  /*2430*/  FFMA.FTZ R60, R7, 2, R60 ;  /* 0x40000000073c7823 */ /* 0x000fe2000001003c */
[----:B------:R-:W-:Y:S01]  /*2440*/  FFMA.FTZ R57, R28, 2, R57 ;  /* 0x400000001c397823 */ /* 0x000fe20000010039 */
[----:B------:R-:W-:-:S02]  /*2450*/  IADD3 R59, PT, PT, R59, 0x1, RZ ;  /* 0x000000013b3b7810 */ /* 0x000fc40007ffe0ff */
[----:B------:R-:W-:Y:S02]  /*2460*/  IADD3.X R58, PT, PT, R58, R25, RZ, P1, !PT ;  /* 0x000000193a3a7210 */ /* 0x000fe40000ffe4ff */
[----:B------:R-:W-:Y:S01]  /*2470*/  IADD3.X R62, PT, PT, R62, R21, RZ, P2, !PT ;  /* 0x000000153e3e7210 */ /* 0x000fe200017fe4ff */
[----:B------:R-:W-:Y:S01]  /*2480*/  UIADD3 UR4, UPT, UPT, UR4, 0x10, URZ ;  /* 0x0000001004047890 */ /* 0x000fe2000fffe0ff */
[----:B------:R-:W-:Y:S11]  /*2490*/  BRA.U UP0, `(.L_x_2461) ;  /* 0xffffffed00dc7547 */ /* 0x000ff6000b83ffff */
.L_x_2460:
        /* <DEDUP_REMOVED lines=19> */
[----:B--2---:R-:W-:Y:S02]  /*25d0*/  LOP3.LUT R4, R4, R7, RZ, 0xfc, !PT ;  /* 0x0000000704047212 */ /* 0x004fe400078efcff */
[----:B------:R-:W-:Y:S02]  /*25e0*/  LEA.HI.X R7, R11, R3, R8, 0x1, P0 ;  /* 0x000000030b077211 */ /* 0x000fe400000f0c08 */
[----:B0-----:R-:W-:-:S03]  /*25f0*/  ISETP.GE.AND P0, PT, R39, UR4, PT ;  /* 0x0000000427007c0c */ /* 0x001fc6000bf06270 */
[----:B------:R0:W-:Y:S10]  /*2600*/  STG.E.64 desc[UR16][R6.64], R4 ;  /* 0x0000000406007986 */ /* 0x0001f4000c101b10 */
[----:B------:R-:W-:Y:S05]  /*2610*/  @!P0 BRA `(.L_x_2462) ;  /* 0xffffffe000508947 */ /* 0x000fea000383ffff */
[----:B------:R-:W-:Y:S05]  /*2620*/  EXIT ;  /* 0x000000000000794d */ /* 0x000fea0003800000 */
.L_x_2463:
        /* <DEDUP_REMOVED lines=13> */
.L_x_5074:


//--------------------- .text._Z25selective_scan_fwd_kernelI32Selective_Scan_fwd_kernel_traitsILi32ELi4ELi1ELb1ELb1ELb0ELb1EN3c108BFloat16ENS1_7complexIfEEEEv13SSMParamsBase --------------------------
	.section	.text._Z25selective_scan_fwd_kernelI32Selective_Scan_fwd_kernel_traitsILi32ELi4ELi1ELb1ELb1ELb0ELb1EN3c108BFloat16ENS1_7complexIfEEEEv13SSMParamsBase,"ax",@progbits
	.align	128
        .global         _Z25selective_scan_fwd_kernelI32Selective_Scan_fwd_kernel_traitsILi32ELi4ELi1ELb1ELb1ELb0ELb1EN3c108BFloat16ENS1_7complexIfEEEEv13SSMParamsBase
        .type           _Z25selective_scan_fwd_kernelI32Selective_Scan_fwd_kernel_traitsILi32ELi4ELi1ELb1ELb1ELb0ELb1EN3c108BFloat16ENS1_7complexIfEEEEv13SSMParamsBase,@function
        .size           _Z25selective_scan_fwd_kernelI32Selective_Scan_fwd_kernel_traitsILi32ELi4ELi1ELb1ELb1ELb0ELb1EN3c108BFloat16ENS1_7complexIfEEEEv13SSMParamsBase,(.L_x_5075 - _Z25selective_scan_fwd_kernelI32Selective_Scan_fwd_kernel_traitsILi32ELi4ELi1ELb1ELb1ELb0ELb1EN3c108BFloat16ENS1_7complexIfEEEEv13SSMParamsBase)
        .other          _Z25selective_scan_fwd_kernelI32Selective_Scan_fwd_kernel_traitsILi32ELi4ELi1ELb1ELb1ELb0ELb1EN3c108BFloat16ENS1_7complexIfEEEEv13SSMParamsBase,@"STO_CUDA_ENTRY STV_DEFAULT"
_Z25selective_scan_fwd_kernelI32Selective_Scan_fwd_kernel_traitsILi32ELi4ELi1ELb1ELb1ELb0ELb1EN3c108BFloat16ENS1_7complexIfEEEEv13SSMParamsBase:
.text._Z25selective_scan_fwd_kernelI32Selective_Scan_fwd_kernel_traitsILi32ELi4ELi1ELb1ELb1ELb0ELb1EN3c108BFloat16ENS1_7complexIfEEEEv13SSMParamsBase:
        /* <DEDUP_REMOVED lines=44> */
[----:B------:R-:W-:Y:S01]  /*02c0*/  @!P1 IADD3 R9, PT, PT, R9, 0x1, RZ ;  /* 0x0000000109099810 */ /* 0x000fe20007ffe0ff */
[----:B------:R-:W-:Y:S01]  /*02d0*/  UIMAD.WIDE.U32 UR4, UR20, UR8, URZ ;  /* 0x00000008140472a5 */ /* 0x000fe2000f8e00ff */
[----:B------:R-:W-:Y:S01]  /*02e0*/  LOP3.LUT R3, R2, R11, RZ, 0x3c, !PT ;  /* 0x0000000b02037212 */ /* 0x000fe200078e3cff */
[----:B------:R-:W-:Y:S01]  /*02f0*/  UIMAD.WIDE.U32 UR6, UR20, UR12, URZ ;  /* 0x0000000c140672a5 */ /* 0x000fe2000f8e00ff */
[----:B------:R-:W-:Y:S01]  /*0300*/  ISETP.NE.AND P1, PT, R11, RZ, PT ;  /* 0x000000ff0b00720c */ /* 0x000fe20003f25270 */
[----:B------:R-:W-:Y:S01]  /*0310*/  UIMAD UR9, UR20, UR9, UR5 ;  /* 0x00000009140972a4 */ /* 0x000fe2000f8e0205 */
[----:B------:R-:W-:-:S05]  /*0320*/  ISETP.GE.AND P2, PT, R3, RZ, PT ;  /* 0x000000ff0300720c */ /* 0x000fca0003f46270 */
[----:B------:R-:W-:Y:S02]  /*0330*/  @P0 IADD3 R9, PT, PT, R9, 0x1, RZ ;  /* 0x0000000109090810 */ /* 0x000fe40007ffe0ff */
[----:B----4-:R-:W-:Y:S01]  /*0340*/  ISETP.GE.AND P0, PT, R18, 0x1, PT ;  /* 0x000000011200780c */ /* 0x010fe20003f06270 */
[----:B------:R-:W-:Y:S01]  /*0350*/  UIMAD UR8, UR20, UR13, UR7 ;  /* 0x0000000d140872a4 */ /* 0x000fe2000f8e0207 */
[----:B------:R-:W-:Y:S02]  /*0360*/  MOV R7, UR5 ;  /* 0x0000000500077c02 */ /* 0x000fe40008000f00 */
[----:B------:R-:W-:Y:S02]  /*0370*/  MOV R6, UR4 ;  /* 0x0000000400067c02 */ /* 0x000fe40008000f00 */
[----:B------:R-:W-:Y:S02]  /*0380*/  MOV R7, UR9 ;  /* 0x0000000900077c02 */ /* 0x000fe40008000f00 */
[----:B------:R-:W-:Y:S01]  /*0390*/  MOV R3, R9 ;  /* 0x0000000900037202 */ /* 0x000fe20000000f00 */
[----:B------:R-:W-:Y:S01]  /*03a0*/  UIMAD.WIDE.U32 UR4, UR20, UR16, URZ ;  /* 0x00000010140472a5 */ /* 0x000fe2000f8e00ff */
[----:B------:R-:W-:Y:S01]  /*03b0*/  MOV R9, UR7 ;  /* 0x0000000700097c02 */ /* 0x000fe20008000f00 */
[----:B------:R-:W-:Y:S01]  /*03c0*/  IMAD.WIDE.U32 R6, R2, UR10, R6 ;  /* 0x0000000a02067c25 */ /* 0x000fe2000f8e0006 */
[----:B------:R-:W-:-:S02]  /*03d0*/  MOV R8, UR6 ;  /* 0x0000000600087c02 */ /* 0x000fc40008000f00 */
[----:B------:R-:W-:Y:S02]  /*03e0*/  MOV R9, UR8 ;  /* 0x0000000800097c02 */ /* 0x000fe40008000f00 */
[----:B------:R-:W-:Y:S02]  /*03f0*/  @!P2 IADD3 R3, PT, PT, -R3, RZ, RZ ;  /* 0x000000ff0303a210 */ /* 0x000fe40007ffe1ff */
[----:B------:R-:W-:Y:S01]  /*0400*/  @!P1 LOP3.LUT R3, RZ, R11, RZ, 0x33, !PT ;  /* 0x0000000bff039212 */ /* 0x000fe200078e33ff */
[----:B012---:R-:W-:Y:S06]  /*0410*/  @!P0 EXIT ;  /* 0x000000000000894d */ /* 0x007fec0003800000 */
[----:B------:R-:W-:Y:S01]  /*0420*/  SHF.R.S32.HI R5, RZ, 0x1f, R3 ;  /* 0x0000001fff057819 */ /* 0x000fe20000011403 */
[----:B------:R-:W0:Y:S01]  /*0430*/  LDC.64 R24, c[0x0][0x450] ;  /* 0x00011400ff187b82 */ /* 0x000e220000000a00 */
[----:B------:R-:W1:Y:S01]  /*0440*/  LDCU.64 UR6, c[0x0][0x3d8] ;  /* 0x00007b00ff0677ac */ /* 0x000e620008000a00 */
[----:B------:R-:W2:Y:S01]  /*0450*/  S2R R41, SR_TID.X ;  /* 0x0000000000297919 */ /* 0x000ea20000002100 */
[----:B------:R-:W-:Y:S01]  /*0460*/  IMAD R53, R2, UR11, R7 ;  /* 0x0000000b02357c24 */ /* 0x000fe2000f8e0207 */
[----:B------:R-:W-:Y:S01]  /*0470*/  LEA R50, P0, R6, R50, 0x1 ;  /* 0x0000003206327211 */ /* 0x000fe200078008ff */
[----:B------:R-:W-:Y:S01]  /*0480*/  IMAD R4, R5, R56, RZ ;  /* 0x0000003805047224 */ /* 0x000fe200078e02ff */
[----:B------:R-:W-:Y:S01]  /*0490*/  UIMAD UR5, UR20, UR17, UR5 ;  /* 0x00000011140572a4 */ /* 0x000fe2000f8e0205 */
[----:B------:R-:W-:Y:S01]  /*04a0*/  IMAD.WIDE.U32 R8, R2, UR14, R8 ;  /* 0x0000000e02087c25 */ /* 0x000fe2000f8e0008 */
[----:B------:R-:W3:Y:S01]  /*04b0*/  LDC.64 R20, c[0x0][0x428] ;  /* 0x00010a00ff147b82 */ /* 0x000ee20000000a00 */
[----:B------:R-:W-:Y:S01]  /*04c0*/  LEA.HI.X R53, R6, R51, R53, 0x1, P0 ;  /* 0x0000003306357211 */ /* 0x000fe200000f0c35 */
[----:B------:R-:W4:Y:S01]  /*04d0*/  LDCU.U8 UR11, c[0x0][0x39e] ;  /* 0x000073c0ff0b77ac */ /* 0x000f220008000000 */
[C---:B------:R-:W-:Y:S01]  /*04e0*/  IMAD R57, R3.reuse, R57, R4 ;  /* 0x0000003903397224 */ /* 0x040fe200078e0204 */
[----:B------:R-:W-:Y:S01]  /*04f0*/  LEA R52, P1, R8, R14, 0x1 ;  /* 0x0000000e08347211 */ /* 0x000fe200078208ff */
[----:B------:R-:W-:Y:S01]  /*0500*/  IMAD.WIDE.U32 R10, R3, R56, UR4 ;  /* 0x00000004030a7e25 */ /* 0x000fe2000f8e0038 */
[----:B------:R-:W4:Y:S02]  /*0510*/  LDCU UR4, c[0x0][0x38c] ;  /* 0x00007180ff0477ac */ /* 0x000f240008000800 */
[----:B------:R-:W2:Y:S01]  /*0520*/  LDC.64 R4, c[0x0][0x438] ;  /* 0x00010e00ff047b82 */ /* 0x000ea20000000a00 */
[----:B------:R-:W-:Y:S01]  /*0530*/  IMAD R55, R2, UR15, R9 ;  /* 0x0000000f02377c24 */ /* 0x000fe2000f8e0209 */
[----:B------:R-:W-:Y:S01]  /*0540*/  LEA R54, P2, R10, R16, 0x1 ;  /* 0x000000100a367211 */ /* 0x000fe200078408ff */
[----:B------:R-:W-:Y:S01]  /*0550*/  IMAD R3, R19, UR20, R2 ;  /* 0x0000001413037c24 */ /* 0x000fe2000f8e0202 */
[----:B------:R-:W-:Y:S01]  /*0560*/  IADD3 R57, PT, PT, R11, R57, RZ ;  /* 0x000000390b397210 */ /* 0x000fe20007ffe0ff */
[----:B-1----:R-:W-:Y:S01]  /*0570*/  IMAD.WIDE.U32 R12, R2, UR6, RZ ;  /* 0x00000006020c7c25 */ /* 0x002fe2000f8e00ff */
[----:B------:R-:W-:-:S02]  /*0580*/  LEA.HI.X R55, R8, R15, R55, 0x1, P1 ;  /* 0x0000000f08377211 */ /* 0x000fc400008f0c37 */
[----:B------:R-:W1:Y:S01]  /*0590*/  LDC.64 R22, c[0x0][0x418] ;  /* 0x00010600ff167b82 */ /* 0x000e620000000a00 */
[----:B------:R-:W-:Y:S01]  /*05a0*/  LEA.HI.X R57, R10, R17, R57, 0x1, P2 ;  /* 0x000000110a397211 */ /* 0x000fe200010f0c39 */
[----:B------:R-:W-:Y:S01]  /*05b0*/  IMAD R3, R3, R18, RZ ;  /* 0x0000001203037224 */ /* 0x000fe200078e02ff */
[----:B0-----:R-:W-:Y:S01]  /*05c0*/  LEA R42, P0, R12, R24, 0x3 ;  /* 0x000000180c2a7211 */ /* 0x001fe200078018ff */
[----:B------:R-:W-:-:S04]  /*05d0*/  IMAD R43, R2, UR7, R13 ;  /* 0x00000007022b7c24 */ /* 0x000fc8000f8e020d */
[----:B------:R-:W0:Y:S01]  /*05e0*/  LDC.64 R44, c[0x0][0x3a0] ;  /* 0x0000e800ff2c7b82 */ /* 0x000e220000000a00 */
[----:B------:R-:W-:Y:S01]  /*05f0*/  LEA.HI.X R43, R12, R25, R43, 0x3, P0 ;  /* 0x000000190c2b7211 */ /* 0x000fe200000f1c2b */
[----:B---3--:R-:W-:Y:S01]  /*0600*/  IMAD.WIDE.U32 R8, R2, R20, RZ ;  /* 0x0000001402087225 */ /* 0x008fe200078e00ff */
[----:B----4-:R-:W-:-:S03]  /*0610*/  UISETP.LT.AND UP0, UPT, UR4, 0x1, UPT ;  /* 0x000000010400788c */ /* 0x010fc6000bf01270 */
[C---:B------:R-:W-:Y:S02]  /*0620*/  IMAD R9, R2.reuse, R21, R9 ;  /* 0x0000001502097224 */ /* 0x040fe400078e0209 */
[----:B------:R-:W3:Y:S01]  /*0630*/  LDC.64 R36, c[0x0][0x440] ;  /* 0x00011000ff247b82 */ /* 0x000ee20000000a00 */
[----:B--2---:R-:W-:-:S04]  /*0640*/  IMAD.WIDE.U32 R12, R2, R4, RZ ;  /* 0x00000004020c7225 */ /* 0x004fc800078e00ff */
[C---:B------:R-:W-:Y:S02]  /*0650*/  IMAD R13, R2.reuse, R5, R13 ;  /* 0x00000005020d7224 */ /* 0x040fe400078e020d */
[----:B------:R-:W-:Y:S01]  /*0660*/  IMAD R49, R3, UR4, RZ ;  /* 0x0000000403317c24 */ /* 0x000fe2000f8e02ff */
[----:B------:R-:W2:Y:S01]  /*0670*/  LDC.64 R34, c[0x0][0x420] ;  /* 0x00010800ff227b82 */ /* 0x000ea20000000a00 */
[----:B-1----:R-:W-:Y:S01]  /*0680*/  IMAD.WIDE.U32 R10, R2, R22, RZ ;  /* 0x00000016020a7225 */ /* 0x002fe200078e00ff */
[----:B------:R-:W-:-:S03]  /*0690*/  USEL UR4, UR4, 0x1, !UP0 ;  /* 0x0000000104047887 */ /* 0x000fc6000c000000 */
[C---:B------:R-:W-:Y:S01]  /*06a0*/  IMAD R11, R2.reuse, R23, R11 ;  /* 0x00000017020b7224 */ /* 0x040fe200078e020b */
[----:B------:R-:W-:Y:S01]  /*06b0*/  UIADD3 UR8, UPT, UPT, -UR4, URZ, URZ ;  /* 0x000000ff04087290 */ /* 0x000fe2000fffe1ff */
[----:B------:R-:W-:Y:S01]  /*06c0*/  IMAD.WIDE.U32 R20, R41, 0x10, RZ ;  /* 0x0000001029147825 */ /* 0x000fe200078e00ff */
[----:B------:R-:W1:Y:S01]  /*06d0*/  LDC.64 R46, c[0x0][0x410] ;  /* 0x00010400ff2e7b82 */ /* 0x000e620000000a00 */
[----:B------:R-:W-:Y:S02]  /*06e0*/  UMOV UR4, URZ ;  /* 0x000000ff00047c82 */ /* 0x000fe40008000000 */
[----:B0-----:R-:W-:Y:S01]  /*06f0*/  IMAD.WIDE.U32 R4, R2, R44, RZ ;  /* 0x0000002c02047225 */ /* 0x001fe200078e00ff */
[----:B------:R-:W-:-:S03]  /*0700*/  LOP3.LUT R51, R20, 0x8, RZ, 0xfc, !PT ;  /* 0x0000000814337812 */ /* 0x000fc600078efcff */
[----:B------:R-:W-:Y:S01]  /*0710*/  IMAD R45, R2, R45, R5 ;  /* 0x0000002d022d7224 */ /* 0x000fe200078e0205 */
[----:B------:R-:W0:Y:S01]  /*0720*/  LDC.64 R6, c[0x0][0x430] ;  /* 0x00010c00ff067b82 */ /* 0x000e220000000a00 */
[----:B---3--:R-:W-:-:S04]  /*0730*/  LEA R44, P0, R4, R36, 0x3 ;  /* 0x00000024042c7211 */ /* 0x008fc800078018ff */
[----:B------:R-:W-:-:S03]  /*0740*/  LEA.HI.X R45, R4, R37, R45, 0x3, P0 ;  /* 0x00000025042d7211 */ /* 0x000fc600000f1c2d */
[----:B------:R-:W3:Y:S01]  /*0750*/  LDC.64 R18, c[0x0][0x478] ;  /* 0x00011e00ff127b82 */ /* 0x000ee20000000a00 */
[----:B--2---:R-:W-:-:S07]  /*0760*/  IMAD.WIDE.U32 R26, R34, UR20, R8 ;  /* 0x00000014221a7c25 */ /* 0x004fce000f8e0008 */
[----:B------:R-:W2:Y:S01]  /*0770*/  LDC.64 R16, c[0x0][0x488] ;  /* 0x00012200ff107b82 */ /* 0x000ea20000000a00 */
[----:B-1----:R-:W-:-:S04]  /*0780*/  IMAD.WIDE.U32 R24, R46, UR20, R10 ;  /* 0x000000142e187c25 */ /* 0x002fc8000f8e000a */
[----:B------:R-:W-:Y:S02]  /*0790*/  IMAD R46, R35, UR20, R27 ;  /* 0x00000014232e7c24 */ /* 0x000fe4000f8e021b */
[----:B------:R-:W-:Y:S01]  /*07a0*/  IMAD R47, R47, UR20, R25 ;  /* 0x000000142f2f7c24 */ /* 0x000fe2000f8e0219 */
[----:B------:R-:W1:Y:S01]  /*07b0*/  LDC.64 R14, c[0x0][0x490] ;  /* 0x00012400ff0e7b82 */ /* 0x000e620000000a00 */
[----:B0-----:R-:W-:-:S04]  /*07c0*/  IMAD.WIDE.U32 R22, R6, UR20, R12 ;  /* 0x0000001406167c25 */ /* 0x001fc8000f8e000c */
[----:B------:R-:W-:-:S03]  /*07d0*/  IMAD R48, R7, UR20, R23 ;  /* 0x0000001407307c24 */ /* 0x000fc6000f8e0217 */
[----:B------:R-:W0:Y:S01]  /*07e0*/  LDC.64 R32, c[0x0][0x3e0] ;  /* 0x0000f800ff207b82 */ /* 0x000e220000000a00 */
[----:B---3--:R-:W-:-:S07]  /*07f0*/  IMAD.WIDE.U32 R18, R41, 0x8, R18 ;  /* 0x0000000829127825 */ /* 0x008fce00078e0012 */
[----:B------:R-:W3:Y:S01]  /*0800*/  LDC.64 R30, c[0x0][0x3c0] ;  /* 0x0000f000ff1e7b82 */ /* 0x000ee20000000a00 */
[----:B--2---:R-:W-:-:S07]  /*0810*/  IMAD.WIDE.U32 R16, R41, 0x8, R16 ;  /* 0x0000000829107825 */ /* 0x004fce00078e0010 */
[----:B------:R-:W2:Y:S01]  /*0820*/  LDC.64 R28, c[0x0][0x3a8] ;  /* 0x0000ea00ff1c7b82 */ /* 0x000ea20000000a00 */
[----:B-1----:R-:W-:Y:S01]  /*0830*/  IMAD.WIDE.U32 R2, R41, 0x8, R14 ;  /* 0x0000000829027825 */ /* 0x002fe200078e000e */
[----:B0-----:R-:W-:Y:S02]  /*0840*/  SHF.L.U64.HI R33, R32, 0x3, R33 ;  /* 0x0000000320217819 */ /* 0x001fe40000010221 */
[----:B---3--:R-:W-:Y:S02]  /*0850*/  SHF.L.U64.HI R31, R30, 0x1, R31 ;  /* 0x000000011e1f7819 */ /* 0x008fe4000001021f */
[----:B--2---:R-:W-:-:S07]  /*0860*/  SHF.L.U64.HI R29, R28, 0x3, R29 ;  /* 0x000000031c1d7819 */ /* 0x004fce000001021d */
.L_x_2476:
[----:B------:R-:W-:Y:S01]  /*0870*/  BAR.SYNC.DEFER_BLOCKING 0x0 ;  /* 0x0000000000007b1d */ /* 0x000fe20000010000 */
[----:B0-----:R-:W-:Y:S02]  /*0880*/  MOV R4, R50 ;  /* 0x0000003200047202 */ /* 0x001fe40000000f00 */
[----:B------:R-:W-:-:S03]  /*0890*/  MOV R5, R53 ;  /* 0x0000003500057202 */ /* 0x000fc60000000f00 */
[----:B------:R-:W-:Y:S01]  /*08a0*/  IMAD.WIDE.U32 R66, R41, 0x8, R4 ;  /* 0x0000000829427825 */ /* 0x000fe200078e0004 */
[----:B------:R-:W-:Y:S02]  /*08b0*/  MOV R4, R52 ;  /* 0x0000003400047202 */ /* 0x000fe40000000f00 */
[----:B------:R-:W-:-:S03]  /*08c0*/  MOV R5, R55 ;  /* 0x0000003700057202 */ /* 0x000fc60000000f00 */
        /* <DEDUP_REMOVED lines=26> */
.L_x_2464:
        /* <DEDUP_REMOVED lines=48> */
.L_x_2467:
[----:B------:R-:W-:Y:S05]  /*0d70*/  BSYNC.RECONVERGENT B0 ;  /* 0x0000000000007941 */ /* 0x000fea0003800200 */
.L_x_2466:
        /* <DEDUP_REMOVED lines=32> */
.L_x_2469:
[----:B------:R-:W-:Y:S05]  /*0f80*/  BSYNC.RECONVERGENT B0 ;  /* 0x0000000000007941 */ /* 0x000fea0003800200 */
.L_x_2468:
        /* <DEDUP_REMOVED lines=32> */
.L_x_2471:
[----:B------:R-:W-:Y:S05]  /*1190*/  BSYNC.RECONVERGENT B0 ;  /* 0x0000000000007941 */ /* 0x000fea0003800200 */
.L_x_2470:
        /* <DEDUP_REMOVED lines=32> */
.L_x_2473:
[----:B------:R-:W-:Y:S05]  /*13a0*/  BSYNC.RECONVERGENT B0 ;  /* 0x0000000000007941 */ /* 0x000fea0003800200 */
.L_x_2472:
[----:B------:R-:W-:Y:S01]  /*13b0*/  FMUL.FTZ R64, R65, R62 ;  /* 0x0000003e41407220 */ /* 0x000fe20000410000 */
[----:B------:R-:W-:Y:S01]  /*13c0*/  FMUL.FTZ R59, R5, R56 ;  /* 0x00000038053b7220 */ /* 0x000fe20000410000 */
[----:B------:R-:W-:Y:S01]  /*13d0*/  FMUL.FTZ R61, R7, R58 ;  /* 0x0000003a073d7220 */ /* 0x000fe20000410000 */
[----:B------:R-:W-:-:S07]  /*13e0*/  FMUL.FTZ R63, R67, R60 ;  /* 0x0000003c433f7220 */ /* 0x000fce0000410000 */
.L_x_2465:
        /* <DEDUP_REMOVED lines=23> */
.L_x_2475:
        /* <DEDUP_REMOVED lines=13> */
[----:B------:R-:W-:-:S03]  /*1630*/  FMUL.RZ R12, R10, 0.15915493667125701904 ;  /* 0x3e22f9830a0c7820 */ /* 0x000fc6000040c000 */
[----:B------:R-:W-:Y:S08]  /*1640*/  MUFU.EX2 R78, R4 ;  /* 0x00000004004e7308 */ /* 0x000ff00000000800 */
[----:B------:R-:W0:Y:S08]  /*1650*/  MUFU.COS R77, R12 ;  /* 0x0000000c004d7308 */ /* 0x000e300000000000 */
[----:B------:R-:W1:Y:S01]  /*1660*/  MUFU.SIN R13, R12 ;  /* 0x0000000c000d7308 */ /* 0x000e620000000400 */
[-C--:B------:R-:W-:Y:S01]  /*1670*/  FMUL.FTZ R10, R5, R60.reuse ;  /* 0x0000003c050a7220 */ /* 0x080fe20000410000 */
[----:B------:R-:W-:-:S03]  /*1680*/  FMUL.FTZ R80, R11, R60 ;  /* 0x0000003c0b507220 */ /* 0x000fc60000410000 */
[----:B------:R-:W-:Y:S01]  /*1690*/  FMUL.RZ R14, R10, 0.15915493667125701904 ;  /* 0x3e22f9830a0e7820 */ /* 0x000fe2000040c000 */
[----:B------:R-:W-:Y:S01]  /*16a0*/  FMUL.FTZ R10, R5, R62 ;  /* 0x0000003e050a7220 */ /* 0x000fe20000410000 */
[----:B0-----:R-:W-:Y:S01]  /*16b0*/  FMUL.FTZ R77, R78, R77 ;  /* 0x0000004d4e4d7220 */ /* 0x001fe20000410000 */
[C---:B------:R-:W-:Y:S01]  /*16c0*/  FMUL.FTZ R89, R11.reuse, R56 ;  /* 0x000000380b597220 */ /* 0x040fe20000410000 */
[----:B------:R-:W-:Y:S01]  /*16d0*/  MUFU.EX2 R80, R80 ;  /* 0x0000005000507308 */ /* 0x000fe20000000800 */
[----:B------:R-:W-:Y:S01]  /*16e0*/  FMUL.FTZ R79, R11, R62 ;  /* 0x0000003e0b4f7220 */ /* 0x000fe20000410000 */
[----:B--2---:R-:W-:Y:S01]  /*16f0*/  SHF.L.U32 R86, R6, 0x10, RZ ;  /* 0x0000001006567819 */ /* 0x004fe200000006ff */
[----:B-1----:R-:W-:Y:S01]  /*1700*/  FMUL.FTZ R78, R78, R13 ;  /* 0x0000000d4e4e7220 */ /* 0x002fe20000410000 */
[----:B------:R-:W-:-:S04]  /*1710*/  SHF.R.U64 R13, R6, 0x10, R7 ;  /* 0x00000010060d7819 */ /* 0x000fc80000001207 */
[----:B------:R-:W0:Y:S01]  /*1720*/  MUFU.COS R15, R14 ;  /* 0x0000000e000f7308 */ /* 0x000e220000000000 */
[----:B------:R-:W-:Y:S01]  /*1730*/  FMUL.RZ R12, R10, 0.15915493667125701904 ;  /* 0x3e22f9830a0c7820 */ /* 0x000fe2000040c000 */
[----:B------:R-:W-:Y:S02]  /*1740*/  SHF.L.U32 R10, R7, 0x10, RZ ;  /* 0x00000010070a7819 */ /* 0x000fe400000006ff */
[----:B------:R-:W-:-:S04]  /*1750*/  SHF.L.U32 R6, R13, 0x10, RZ ;  /* 0x000000100d067819 */ /* 0x000fc800000006ff */
[----:B------:R-:W1:Y:S01]  /*1760*/  MUFU.SIN R11, R14 ;  /* 0x0000000e000b7308 */ /* 0x000e620000000400 */
[----:B------:R-:W-:Y:S01]  /*1770*/  SHF.R.U32.HI R7, RZ, 0x10, R7 ;  /* 0x00000010ff077819 */ /* 0x000fe20000011607 */
[-C--:B------:R-:W-:Y:S01]  /*1780*/  FMUL.FTZ R86, R86, R59.reuse ;  /* 0x0000003b56567220 */ /* 0x080fe20000410000 */
[----:B------:R-:W-:Y:S01]  /*1790*/  FMUL.FTZ R87, R6, R59 ;  /* 0x0000003b06577220 */ /* 0x000fe20000410000 */
[----:B------:R-:W-:Y:S01]  /*17a0*/  FMUL.FTZ R5, R5, R56 ;  /* 0x0000003805057220 */ /* 0x000fe20000410000 */
[----:B------:R-:W-:Y:S01]  /*17b0*/  SHF.L.U32 R6, R7, 0x10, RZ ;  /* 0x0000001007067819 */ /* 0x000fe200000006ff */
[-C--:B------:R-:W-:Y:S01]  /*17c0*/  FMUL.FTZ R81, R10, R61.reuse ;  /* 0x0000003d0a517220 */ /* 0x080fe20000410000 */
[-C--:B------:R-:W-:Y:S01]  /*17d0*/  FMUL.FTZ R10, R86, R78.reuse ;  /* 0x0000004e560a7220 */ /* 0x080fe20000410000 */
[----:B------:R-:W-:Y:S01]  /*17e0*/  MUFU.EX2 R79, R79 ;  /* 0x0000004f004f7308 */ /* 0x000fe20000000800 */
[----:B------:R-:W-:Y:S01]  /*17f0*/  FMUL.RZ R13, R5, 0.15915493667125701904 ;  /* 0x3e22f983050d7820 */ /* 0x000fe2000040c000 */
[C---:B------:R-:W-:Y:S01]  /*1800*/  FMUL.FTZ R5, R87.reuse, R78 ;  /* 0x0000004e57057220 */ /* 0x040fe20000410000 */
[----:B------:R-:W-:Y:S01]  /*1810*/  FMUL.FTZ R83, R6, R61 ;  /* 0x0000003d06537220 */ /* 0x000fe20000410000 */
[----:B------:R-:W-:-:S04]  /*1820*/  FFMA.FTZ R10, R87, R77, R10 ;  /* 0x0000004d570a7223 */ /* 0x000fc8000001000a */
[----:B------:R-:W2:Y:S01]  /*1830*/  MUFU.COS R76, R12 ;  /* 0x0000000c004c7308 */ /* 0x000ea20000000000 */
[----:B0-----:R-:W-:Y:S01]  /*1840*/  FMUL.FTZ R82, R80, R15 ;  /* 0x0000000f50527220 */ /* 0x001fe20000410000 */
[----:B------:R-:W-:Y:S01]  /*1850*/  FFMA.FTZ R6, R86, R77, -R5 ;  /* 0x0000004d56067223 */ /* 0x000fe20000010805 */
[----:B-1----:R-:W-:-:S05]  /*1860*/  FMUL.FTZ R80, R80, R11 ;  /* 0x0000000b50507220 */ /* 0x002fca0000410000 */
[----:B------:R0:W1:Y:S01]  /*1870*/  MUFU.SIN R4, R12 ;  /* 0x0000000c00047308 */ /* 0x0000620000000400 */
[----:B------:R-:W-:Y:S01]  /*1880*/  FADD.FTZ R7, R83, R10 ;  /* 0x0000000a53077221 */ /* 0x000fe20000010000 */
[C---:B---3--:R-:W-:Y:S01]  /*1890*/  SHF.R.U64 R84, R8.reuse, 0x10, R9 ;  /* 0x0000001008547819 */ /* 0x048fe20000001209 */
[----:B------:R-:W-:Y:S01]  /*18a0*/  FADD.FTZ R5, R81, R6 ;  /* 0x0000000651057221 */ /* 0x000fe20000010000 */
[----:B------:R-:W-:Y:S01]  /*18b0*/  SHF.L.U32 R8, R8, 0x10, RZ ;  /* 0x0000001008087819 */ /* 0x000fe200000006ff */
[----:B------:R-:W-:-:S03]  /*18c0*/  FMUL.FTZ R11, R80, R7 ;  /* 0x00000007500b7220 */ /* 0x000fc60000410000 */
[----:B------:R-:W-:Y:S01]  /*18d0*/  MUFU.EX2 R89, R89 ;  /* 0x0000005900597308 */ /* 0x000fe20000000800 */
[----:B------:R-:W-:Y:S01]  /*18e0*/  SHF.L.U32 R84, R84, 0x10, RZ ;  /* 0x0000001054547819 */ /* 0x000fe200000006ff */
[-C--:B0-----:R-:W-:Y:S01]  /*18f0*/  FMUL.FTZ R12, R80, R5.reuse ;  /* 0x00000005500c7220 */ /* 0x081fe20000410000 */
[----:B------:R-:W-:Y:S01]  /*1900*/  FFMA.FTZ R10, R82, R5, -R11 ;  /* 0x00000005520a7223 */ /* 0x000fe2000001080b */
[----:B------:R-:W-:-:S04]  /*1910*/  FMUL.FTZ R85, R8, R63 ;  /* 0x0000003f08557220 */ /* 0x000fc80000410000 */
[----:B------:R-:W0:Y:S01]  /*1920*/  MUFU.COS R88, R13 ;  /* 0x0000000d00587308 */ /* 0x000e220000000000 */
[----:B------:R-:W-:Y:S01]  /*1930*/  SHF.R.U32.HI R73, RZ, 0x10, R9 ;  /* 0x00000010ff497819 */ /* 0x000fe20000011609 */
[----:B--2---:R-:W-:-:S06]  /*1940*/  FMUL.FTZ R76, R79, R76 ;  /* 0x0000004c4f4c7220 */ /* 0x004fcc0000410000 */
[----:B------:R-:W2:Y:S01]  /*1950*/  MUFU.SIN R6, R13 ;  /* 0x0000000d00067308 */ /* 0x000ea20000000400 */
[----:B------:R-:W-:Y:S01]  /*1960*/  FFMA.FTZ R7, R82, R7, R12 ;  /* 0x0000000752077223 */ /* 0x000fe2000001000c */
[----:B------:R-:W-:Y:S01]  /*1970*/  FMUL.FTZ R84, R84, R63 ;  /* 0x0000003f54547220 */ /* 0x000fe20000410000 */
[----:B-1----:R-:W-:Y:S01]  /*1980*/  FMUL.FTZ R79, R79, R4 ;  /* 0x000000044f4f7220 */ /* 0x002fe20000410000 */
[----:B------:R-:W-:Y:S01]  /*1990*/  FADD.FTZ R10, R85, R10 ;  /* 0x0000000a550a7221 */ /* 0x000fe20000010000 */
[----:B------:R-:W-:Y:S01]  /*19a0*/  SHF.L.U32 R73, R73, 0x10, RZ ;  /* 0x0000001049497819 */ /* 0x000fe200000006ff */
[----:B------:R-:W-:Y:S02]  /*19b0*/  FADD.FTZ R7, R84, R7 ;  /* 0x0000000754077221 */ /* 0x000fe40000010000 */
[----:B------:R-:W-:Y:S01]  /*19c0*/  FMUL.FTZ R11, R79, R10 ;  /* 0x0000000a4f0b7220 */ /* 0x000fe20000410000 */
[----:B------:R-:W-:Y:S01]  /*19d0*/  SHF.L.U32 R9, R9, 0x10, RZ ;  /* 0x0000001009097819 */ /* 0x000fe200000006ff */
[-C--:B------:R-:W-:Y:S01]  /*19e0*/  FMUL.FTZ R5, R79, R7.reuse ;  /* 0x000000074f057220 */ /* 0x080fe20000410000 */
[----:B------:R-:W-:Y:S01]  /*19f0*/  FMUL.FTZ R73, R73, R64 ;  /* 0x0000004049497220 */ /* 0x000fe20000410000 */
[C---:B------:R-:W-:Y:S01]  /*1a00*/  FFMA.FTZ R90, R76.reuse, R7, R11 ;  /* 0x000000074c5a7223 */ /* 0x040fe2000001000b */
[----:B0-----:R-:W-:Y:S01]  /*1a10*/  FMUL.FTZ R88, R89, R88 ;  /* 0x0000005859587220 */ /* 0x001fe20000410000 */
[----:B------:R-:W-:Y:S01]  /*1a20*/  FFMA.FTZ R93, R76, R10, -R5 ;  /* 0x0000000a4c5d7223 */ /* 0x000fe20000010805 */
[----:B------:R-:W-:Y:S01]  /*1a30*/  FMUL.FTZ R74, R9, R64 ;  /* 0x00000040094a7220 */ /* 0x000fe20000410000 */
[----:B------:R-:W-:Y:S01]  /*1a40*/  FADD.FTZ R90, R73, R90 ;  /* 0x0000005a495a7221 */ /* 0x000fe20000010000 */
[----:B--2---:R-:W-:Y:S01]  /*1a50*/  FMUL.FTZ R89, R89, R6 ;  /* 0x0000000659597220 */ /* 0x004fe20000410000 */
[----:B------:R-:W-:Y:S01]  /*1a60*/  FMUL.FTZ R8, R88, R78 ;  /* 0x0000004e58087220 */ /* 0x000fe20000410000 */
[----:B------:R-:W-:-:S02]  /*1a70*/  FADD.FTZ R93, R74, R93 ;  /* 0x0000005d4a5d7221 */ /* 0x000fc40000010000 */
[C---:B------:R-:W-:Y:S01]  /*1a80*/  FMUL.FTZ R7, R89.reuse, R78 ;  /* 0x0000004e59077220 */ /* 0x040fe20000410000 */
[----:B------:R-:W0:Y:S01]  /*1a90*/  SHFL.UP PT, R6, R90, 0x1, RZ ;  /* 0x042000005a067989 */ /* 0x000e2200000e00ff */
[-C--:B------:R-:W-:Y:S02]  /*1aa0*/  FFMA.FTZ R11, R89, R77.reuse, R8 ;  /* 0x0000004d590b7223 */ /* 0x080fe40000010008 */
[----:B------:R-:W-:Y:S02]  /*1ab0*/  FFMA.FTZ R9, R88, R77, -R7 ;  /* 0x0000004d58097223 */ /* 0x000fe40000010807 */
[----:B------:R-:W1:Y:S01]  /*1ac0*/  SHFL.UP PT, R7, R93, 0x1, RZ ;  /* 0x042000005d077989 */ /* 0x000e6200000e00ff */
[C---:B------:R-:W-:Y:S01]  /*1ad0*/  FMUL.FTZ R13, R80.reuse, R11 ;  /* 0x0000000b500d7220 */ /* 0x040fe20000410000 */
[----:B------:R-:W-:Y:S02]  /*1ae0*/  MOV R4, R71 ;  /* 0x0000004700047202 */ /* 0x000fe40000000f00 */
[----:B------:R-:W-:Y:S01]  /*1af0*/  MOV R5, R66 ;  /* 0x0000004200057202 */ /* 0x000fe20000000f00 */
[-C--:B------:R-:W-:Y:S01]  /*1b00*/  FMUL.FTZ R8, R80, R9.reuse ;  /* 0x0000000950087220 */ /* 0x080fe20000410000 */
[----:B------:R-:W-:-:S03]  /*1b10*/  FFMA.FTZ R13, R82, R9, -R13 ;  /* 0x00000009520d7223 */ /* 0x000fc6000001080d */
[----:B------:R2:W3:Y:S01]  /*1b20*/  LDG.E.64 R36, desc[UR18][R4.64] ;  /* 0x0000001204247981 */ /* 0x0004e2000c1e1b00 */
[----:B------:R-:W-:Y:S01]  /*1b30*/  FFMA.FTZ R8, R82, R11, R8 ;  /* 0x0000000b52087223 */ /* 0x000fe20000010008 */
[----:B--2---:R-:W-:-:S03]  /*1b40*/  FMUL.FTZ R5, R79, R13 ;  /* 0x0000000d4f057220 */ /* 0x004fc60000410000 */
        /* <DEDUP_REMOVED lines=86> */
[----:B0-----:R-:W-:Y:S02]  /*20b0*/  FSEL R13, R92, R13, !P1 ;  /* 0x0000000d5c0d7208 */ /* 0x001fe40004800000 */
[----:B------:R-:W-:-:S03]  /*20c0*/  FSEL R92, R91, R12, !P1 ;  /* 0x0000000c5b5c7208 */ /* 0x000fc60004800000 */
[----:B------:R-:W0:Y:S04]  /*20d0*/  SHFL.UP PT, R91, R13, 0x1, RZ ;  /* 0x042000000d5b7989 */ /* 0x000e2800000e00ff */
[----:B------:R-:W-:Y:S01]  /*20e0*/  @P3 LDS.64 R38, [UR9+0x238] ;  /* 0x00023809ff263984 */ /* 0x000fe20008000a00 */
[----:B------:R-:W-:Y:S02]  /*20f0*/  FSEL R15, R90, R15, !P1 ;  /* 0x0000000f5a0f7208 */ /* 0x000fe40004800000 */
[----:B------:R-:W-:Y:S01]  /*2100*/  FSEL R14, R93, R14, !P1 ;  /* 0x0000000e5d0e7208 */ /* 0x000fe20004800000 */
[----:B------:R-:W1:Y:S04]  /*2110*/  SHFL.UP PT, R92, R92, 0x1, RZ ;  /* 0x042000005c5c7989 */ /* 0x000e6800000e00ff */
[----:B------:R-:W2:Y:S04]  /*2120*/  SHFL.UP PT, R12, R15, 0x1, RZ ;  /* 0x042000000f0c7989 */ /* 0x000ea800000e00ff */
[----:B------:R-:W4:Y:S01]  /*2130*/  SHFL.UP PT, R13, R14, 0x1, RZ ;  /* 0x042000000e0d7989 */ /* 0x000f2200000e00ff */
[----:B0-----:R-:W-:-:S02]  /*2140*/  @!P2 MOV R91, R9 ;  /* 0x00000009005ba202 */ /* 0x001fc40000000f00 */
[----:B-1----:R-:W-:Y:S02]  /*2150*/  @!P2 MOV R92, R8 ;  /* 0x00000008005ca202 */ /* 0x002fe40000000f00 */
[----:B--2---:R-:W-:Y:S02]  /*2160*/  @!P2 MOV R12, R11 ;  /* 0x0000000b000ca202 */ /* 0x004fe40000000f00 */
[----:B----4-:R-:W-:Y:S01]  /*2170*/  @!P2 MOV R13, R10 ;  /* 0x0000000a000da202 */ /* 0x010fe20000000f00 */
[-C--:B------:R-:W-:Y:S01]  /*2180*/  @P3 FMUL.FTZ R90, R38, R91.reuse ;  /* 0x0000005b265a3220 */ /* 0x080fe20000410000 */
[----:B------:R-:W-:-:S03]  /*2190*/  @P3 FMUL.FTZ R91, R39, R91 ;  /* 0x0000005b275b3220 */ /* 0x000fc60000410000 */
        /* <DEDUP_REMOVED lines=12> */
[----:B------:R-:W-:-:S03]  /*2260*/  FMUL.FTZ R78, R78, R14 ;  /* 0x0000000e4e4e7220 */ /* 0x000fc60000410000 */
[C---:B------:R-:W-:Y:S01]  /*2270*/  FFMA.FTZ R38, R77.reuse, R14, R12 ;  /* 0x0000000e4d267223 */ /* 0x040fe2000001000c */
[----:B------:R-:W-:Y:S01]  /*2280*/  FFMA.FTZ R78, R77, R15, -R78 ;  /* 0x0000000f4d4e7223 */ /* 0x000fe2000001084e */
[----:B------:R-:W0:Y:S02]  /*2290*/  @!P1 LDC.64 R12, c[0x0][0x480] ;  /* 0x00012000ff0c9b82 */ /* 0x000e240000000a00 */
[----:B------:R-:W-:Y:S01]  /*22a0*/  FADD.FTZ R83, R83, R38 ;  /* 0x0000002653537221 */ /* 0x000fe20000010000 */
[----:B------:R-:W-:-:S03]  /*22b0*/  FADD.FTZ R81, R81, R78 ;  /* 0x0000004e51517221 */ /* 0x000fc60000010000 */
[C---:B------:R-:W-:Y:S01]  /*22c0*/  FMUL.FTZ R77, R80.reuse, R83 ;  /* 0x00000053504d7220 */ /* 0x040fe20000410000 */
[----:B------:R-:W-:Y:S01]  /*22d0*/  FMUL.FTZ R80, R80, R81 ;  /* 0x0000005150507220 */ /* 0x000fe20000410000 */
[C---:B------:R-:W-:Y:S02]  /*22e0*/  FMUL.FTZ R39, R5.reuse, R11 ;  /* 0x0000000b05277220 */ /* 0x040fe40000410000 */
[C---:B------:R-:W-:Y:S01]  /*22f0*/  FFMA.FTZ R78, R82.reuse, R81, -R77 ;  /* 0x00000051524e7223 */ /* 0x040fe2000001084d */
[----:B------:R-:W-:Y:S01]  /*2300*/  FFMA.FTZ R87, R82, R83, R80 ;  /* 0x0000005352577223 */ /* 0x000fe20000010050 */
[-C--:B------:R-:W-:Y:S01]  /*2310*/  FFMA.FTZ R39, R4, R10.reuse, -R39 ;  /* 0x0000000a04277223 */ /* 0x080fe20000010827 */
[C---:B------:R-:W-:Y:S01]  /*2320*/  FMUL.FTZ R38, R5.reuse, R10 ;  /* 0x0000000a05267220 */ /* 0x040fe20000410000 */
[----:B------:R-:W-:Y:S01]  /*2330*/  LEA R34, P2, R30, R34, 0x1 ;  /* 0x000000221e227211 */ /* 0x000fe200078408ff */
[----:B------:R-:W-:Y:S01]  /*2340*/  FMUL.FTZ R10, R5, R8 ;  /* 0x00000008050a7220 */ /* 0x000fe20000410000 */
[----:B------:R-:W-:Y:S01]  /*2350*/  FADD.FTZ R84, R84, R87 ;  /* 0x0000005754547221 */ /* 0x000fe20000010000 */
[----:B------:R-:W-:Y:S01]  /*2360*/  FADD.FTZ R85, R85, R78 ;  /* 0x0000004e55557221 */ /* 0x000fe20000010000 */
[----:B------:R-:W-:Y:S01]  /*2370*/  FMUL.FTZ R77, R5, R9 ;  /* 0x00000009054d7220 */ /* 0x000fe20000410000 */
[----:B------:R-:W-:Y:S01]  /*2380*/  IADD3.X R35, PT, PT, R35, R31, RZ, P2, !PT ;  /* 0x0000001f23237210 */ /* 0x000fe200017fe4ff */
[C---:B------:R-:W-:Y:S01]  /*2390*/  FFMA.FTZ R9, R4.reuse, R9, R10 ;  /* 0x0000000904097223 */ /* 0x040fe2000001000a */
[----:B------:R-:W-:Y:S01]  /*23a0*/  FMUL.FTZ R5, R79, R84 ;  /* 0x000000544f057220 */ /* 0x000fe20000410000 */
[----:B------:R-:W-:Y:S01]  /*23b0*/  @!P1 IADD3 R10, P2, PT, R49, UR6, RZ ;  /* 0x00000006310a9c10 */ /* 0x000fe2000ff5e0ff */
[----:B------:R-:W-:Y:S01]  /*23c0*/  FMUL.FTZ R79, R79, R85 ;  /* 0x000000554f4f7220 */ /* 0x000fe20000410000 */
[C---:B------:R-:W-:Y:S01]  /*23d0*/  FFMA.FTZ R8, R4.reuse, R8, -R77 ;  /* 0x0000000804087223 */ /* 0x040fe2000001084d */
[----:B------:R-:W-:Y:S01]  /*23e0*/  FFMA.FTZ R38, R4, R11, R38 ;  /* 0x0000000b04267223 */ /* 0x000fe20000010026 */
[C---:B------:R-:W-:Y:S01]  /*23f0*/  FFMA.FTZ R5, R76.reuse, R85, -R5 ;  /* 0x000000554c057223 */ /* 0x040fe20000010805 */
[----:B------:R-:W-:Y:S01]  /*2400*/  @!P1 LEA.HI.X.SX32 R4, R49, RZ, 0x1, P2 ;  /* 0x000000ff31049211 */ /* 0x000fe200010f0eff */
[----:B------:R-:W-:Y:S01]  /*2410*/  FFMA.FTZ R76, R76, R84, R79 ;  /* 0x000000544c4c7223 */ /* 0x000fe2000001004f */
[----:B0-----:R-:W-:Y:S01]  /*2420*/  @!P1 LEA R12, P2, R10, R12, 0x4 ;  /* 0x0000000c0a0c9211 */ /* 0x001fe200078420ff */
[----:B------:R-:W-:-:S02]  /*2430*/  UIADD3 UR7, UPT, UPT, UR7, 0x1, URZ ;  /* 0x0000000107077890 */ /* 0x000fc4000fffe0ff */
[----:B------:R-:W-:Y:S01]  /*2440*/  FADD.FTZ R76, R73, R76 ;  /* 0x0000004c494c7221 */ /* 0x000fe20000010000 */
[----:B------:R-:W-:Y:S01]  /*2450*/  @!P1 LEA.HI.X R13, R10, R13, R4, 0x4, P2 ;  /* 0x0000000d0a0d9211 */ /* 0x000fe200010f2404 */
[----:B------:R-:W-:Y:S01]  /*2460*/  UISETP.NE.AND UP0, UPT, UR7, URZ, UPT ;  /* 0x000000ff0700728c */ /* 0x000fe2000bf05270 */
[----:B------:R-:W-:Y:S01]  /*2470*/  FADD.FTZ R10, R6, R39 ;  /* 0x00000027060a7221 */ /* 0x000fe20000010000 */
[----:B------:R-:W-:Y:S01]  /*2480*/  FADD.FTZ R11, R7, R38 ;  /* 0x00000026070b7221 */ /* 0x000fe20000010000 */
[C---:B---3--:R-:W-:Y:S01]  /*2490*/  FMUL.FTZ R77, R37.reuse, R14 ;  /* 0x0000000e254d7220 */ /* 0x048fe20000410000 */
[C---:B------:R-:W-:Y:S01]  /*24a0*/  FMUL.FTZ R83, R37.reuse, R83 ;  /* 0x0000005325537220 */ /* 0x040fe20000410000 */
[C---:B------:R-:W-:Y:S01]  /*24b0*/  FMUL.FTZ R84, R37.reuse, R84 ;  /* 0x0000005425547220 */ /* 0x040fe20000410000 */
[----:B------:R-:W-:Y:S01]  /*24c0*/  FADD.FTZ R74, R74, R5 ;  /* 0x000000054a4a7221 */ /* 0x000fe20000010000 */
[----:B------:R-:W-:Y:S01]  /*24d0*/  FMUL.FTZ R37, R37, R76 ;  /* 0x0000004c25257220 */ /* 0x000fe20000410000 */
[C---:B------:R-:W-:Y:S01]  /*24e0*/  FFMA.FTZ R77, R36.reuse, R15, -R77 ;  /* 0x0000000f244d7223 */ /* 0x040fe2000001084d */
[----:B------:R0:W-:Y:S01]  /*24f0*/  @!P1 STS.128 [UR5], R8 ;  /* 0x00000008ff009988 */ /* 0x0001e20008000c05 */
[C---:B------:R-:W-:Y:S01]  /*2500*/  FFMA.FTZ R83, R36.reuse, R81, -R83 ;  /* 0x0000005124537223 */ /* 0x040fe20000010853 */
[C---:B------:R-:W-:Y:S01]  /*2510*/  FFMA.FTZ R84, R36.reuse, R85, -R84 ;  /* 0x0000005524547223 */ /* 0x040fe20000010854 */
        /* <DEDUP_REMOVED lines=13> */
.L_x_2474:
[----:B------:R-:W-:Y:S01]  /*25f0*/  F2F.BF16.F32 R5, R67 ;  /* 0x0000004300057304 */ /* 0x000fe20000202000 */
[----:B------:R-:W-:Y:S01]  /*2600*/  BAR.SYNC.DEFER_BLOCKING 0x0 ;  /* 0x0000000000007b1d */ /* 0x000fe20000010000 */
[----:B------:R-:W-:-:S06]  /*2610*/  USHF.L.U32 UR5, UR4, 0x7, URZ ;  /* 0x0000000704057899 */ /* 0x000fcc00080006ff */
[----:B------:R-:W1:Y:S01]  /*2620*/  F2F.BF16.F32 R6, R65 ;  /* 0x0000004100067304 */ /* 0x000e620000202000 */
[----:B0-----:R-:W-:Y:S02]  /*2630*/  IADD3 R13, P0, PT, R26, UR5, RZ ;  /* 0x000000051a0d7c10 */ /* 0x001fe4000ff1e0ff */
[----:B------:R-:W-:Y:S02]  /*2640*/  IADD3 R9, P1, PT, R24, UR5, RZ ;  /* 0x0000000518097c10 */ /* 0x000fe4000ff3e0ff */
[----:B------:R-:W-:Y:S02]  /*2650*/  IADD3.X R12, PT, PT, RZ, R46, RZ, P0, !PT ;  /* 0x0000002eff0c7210 */ /* 0x000fe400007fe4ff */
[----:B------:R-:W-:Y:S01]  /*2660*/  IADD3.X R10, PT, PT, RZ, R47, RZ, P1, !PT ;  /* 0x0000002fff0a7210 */ /* 0x000fe20000ffe4ff */
[----:B------:R-:W0:Y:S01]  /*2670*/  F2F.BF16.F32 R4, R68 ;  /* 0x0000004400047304 */ /* 0x000e220000202000 */
[----:B------:R-:W-:-:S04]  /*2680*/  LEA R8, P1, R9, R16, 0x1 ;  /* 0x0000001009087211 */ /* 0x000fc800078208ff */
[----:B------:R-:W-:Y:S02]  /*2690*/  LEA.HI.X R9, R9, R17, R10, 0x1, P1 ;  /* 0x0000001109097211 */ /* 0x000fe400008f0c0a */
[----:B-1----:R-:W-:Y:S01]  /*26a0*/  PRMT R11, R5, 0x5410, R6 ;  /* 0x00005410050b7816 */ /* 0x002fe20000000006 */
[----:B------:R-:W1:Y:S01]  /*26b0*/  F2F.BF16.F32 R7, R72 ;  /* 0x0000004800077304 */ /* 0x000e620000202000 */
[----:B------:R-:W-:Y:S01]  /*26c0*/  LEA R6, P0, R13, R18, 0x1 ;  /* 0x000000120d067211 */ /* 0x000fe200078008ff */
[----:B0-----:R-:W-:-:S05]  /*26d0*/  IMAD.WIDE.U32 R4, R4, 0x10000, RZ ;  /* 0x0001000004047825 */ /* 0x001fca00078e00ff */
        /* <DEDUP_REMOVED lines=18> */
[----:B0-----:R-:W-:Y:S01]  /*2800*/  SHF.L.U32 R4, R8, 0x10, RZ ;  /* 0x0000001008047819 */ /* 0x001fe200000006ff */
[----:B------:R-:W-:Y:S02]  /*2810*/  FMUL.FTZ R13, R12, -1.4426950216293334961 ;  /* 0xbfb8aa3b0c0d7820 */ /* 0x000fe40000410000 */
[----:B------:R-:W-:Y:S02]  /*2820*/  FMUL.FTZ R9, R14, -1.4426950216293334961 ;  /* 0xbfb8aa3b0e097820 */ /* 0x000fe40000410000 */
        /* <DEDUP_REMOVED lines=17> */
[----:B------:R-:W2:Y:S01]  /*2940*/  F2F.BF16.F32 R68, R68 ;  /* 0x0000004400447304 */ /* 0x000ea20000202000 */
[----:B0-----:R-:W-:Y:S01]  /*2950*/  FMUL.FTZ R14, R14, R13 ;  /* 0x0000000d0e0e7220 */ /* 0x001fe20000410000 */
[----:B------:R-:W-:Y:S01]  /*2960*/  IADD3 R13, P0, PT, R22, UR5, RZ ;  /* 0x00000005160d7c10 */ /* 0x000fe2000ff1e0ff */
[----:B------:R-:W0:Y:S02]  /*2970*/  LDCU UR5, c[0x0][0x394] ;  /* 0x00007280ff0577ac */ /* 0x000e240008000800 */
[----:B------:R-:W-:Y:S01]  /*2980*/  FMUL.FTZ R14, R14, R65 ;  /* 0x000000410e0e7220 */ /* 0x000fe20000410000 */
[----:B------:R-:W-:Y:S02]  /*2990*/  IADD3.X R8, PT, PT, RZ, R48, RZ, P0, !PT ;  /* 0x00000030ff087210 */ /* 0x000fe400007fe4ff */
[----:B------:R-:W-:Y:S01]  /*29a0*/  F2F.BF16.F32 R12, R12 ;  /* 0x0000000c000c7304 */ /* 0x000fe20000202000 */
[----:B-1----:R-:W-:Y:S01]  /*29b0*/  FMUL.FTZ R5, R4, R11 ;  /* 0x0000000b04057220 */ /* 0x002fe20000410000 */
[----:B------:R-:W-:-:S03]  /*29c0*/  LEA R6, P0, R13, R2, 0x1 ;  /* 0x000000020d067211 */ /* 0x000fc600078008ff */
[----:B------:R-:W-:Y:S01]  /*29d0*/  FMUL.FTZ R72, R5, R72 ;  /* 0x0000004805487220 */ /* 0x000fe20000410000 */
[----:B--2---:R-:W-:Y:S02]  /*29e0*/  IMAD.WIDE.U32 R4, R68, 0x10000, RZ ;  /* 0x0001000044047825 */ /* 0x004fe400078e00ff */
[----:B------:R-:W1:Y:S01]  /*29f0*/  F2F.BF16.F32 R7, R14 ;  /* 0x0000000e00077304 */ /* 0x000e620000202000 */
[----:B0-----:R-:W-:-:S07]  /*2a00*/  UISETP.GE.AND UP0, UPT, UR4, UR5, UPT ;  /* 0x000000050400728c */ /* 0x001fce000bf06270 */
[----:B------:R-:W0:Y:S01]  /*2a10*/  F2F.BF16.F32 R9, R72 ;  /* 0x0000004800097304 */ /* 0x000e220000202000 */
[----:B-1----:R-:W-:Y:S02]  /*2a20*/  PRMT R11, R12, 0x5410, R7 ;  /* 0x000054100c0b7816 */ /* 0x002fe40000000007 */
[----:B------:R-:W-:Y:S02]  /*2a30*/  LEA.HI.X R7, R13, R3, R8, 0x1, P0 ;  /* 0x000000030d077211 */ /* 0x000fe400000f0c08 */
[----:B------:R-:W-:Y:S02]  /*2a40*/  LOP3.LUT R5, R11, R5, RZ, 0xfc, !PT ;  /* 0x000000050b057212 */ /* 0x000fe400078efcff */
[----:B------:R-:W-:Y:S02]  /*2a50*/  IADD3 R54, P0, PT, R54, 0x200, RZ ;  /* 0x0000020036367810 */ /* 0x000fe40007f1e0ff */
[----:B0-----:R-:W-:Y:S02]  /*2a60*/  LOP3.LUT R4, R4, R9, RZ, 0xfc, !PT ;  /* 0x0000000904047212 */ /* 0x001fe400078efcff */
[----:B------:R-:W-:-:S03]  /*2a70*/  IADD3.X R57, PT, PT, RZ, R57, RZ, P0, !PT ;  /* 0x00000039ff397210 */ /* 0x000fc600007fe4ff */
[----:B------:R0:W-:Y:S01]  /*2a80*/  STG.E.64 desc[UR18][R6.64], R4 ;  /* 0x0000000406007986 */ /* 0x0001e2000c101b12 */
[----:B------:R-:W-:Y:S05]  /*2a90*/  BRA.U !UP0, `(.L_x_2476) ;  /* 0xffffffdd08747547 */ /* 0x000fea000b83ffff */
[----:B------:R-:W-:Y:S05]  /*2aa0*/  EXIT ;  /* 0x000000000000794d */ /* 0x000fea0003800000 */
.L_x_2477:
        /* <DEDUP_REMOVED lines=13> */
.L_x_5075:


//--------------------- .text._Z25selective_scan_fwd_kernelI32Selective_Scan_fwd_kernel_traitsILi32ELi4ELi1ELb1ELb1ELb1ELb0EN3c108BFloat16ENS1_7complexIfEEEEv13SSMParamsBase --------------------------
	.section	.text._Z25selective_scan_fwd_kernelI32Selective_Scan_fwd_kernel_traitsILi32ELi4ELi1ELb1ELb1ELb1ELb0EN3c108BFloat16ENS1_7complexIfEEEEv13SSMParamsBase,"ax",@progbits
	.align	128
        .global         _Z25selective_scan_fwd_kernelI32Selective_Scan_fwd_kernel_traitsILi32ELi4ELi1ELb1ELb1ELb1ELb0EN3c108BFloat16ENS1_7complexIfEEEEv13SSMParamsBase
        .type           _Z25selective_scan_fwd_kernelI32Selective_Scan_fwd_kernel_traitsILi32ELi4ELi1ELb1ELb1ELb1ELb0EN3c108BFloat16ENS1_7complexIfEEEEv13SSMParamsBase,@function
        .size           _Z25selective_scan_fwd_kernelI32Selective_Scan_fwd_kernel_traitsILi32ELi4ELi1ELb1ELb1ELb1ELb0EN3c108BFloat16ENS1_7complexIfEEEEv13SSMParamsBase,(.L_x_5076 - _Z25selective_scan_fwd_kernelI32Selective_Scan_fwd_kernel_traitsILi32ELi4ELi1ELb1ELb1ELb1ELb0EN3c108BFloat16ENS1_7complexIfEEEEv13SSMParamsBase)
        .other          _Z25selective_scan_fwd_kernelI32Selective_Scan_fwd_kernel_traitsILi32ELi4ELi1ELb1ELb1ELb1ELb0EN3c108BFloat16ENS1_7complexIfEEEEv13SSMParamsBase,@"STO_CUDA_ENTRY STV_DEFAULT"
_Z25selective_scan_fwd_kernelI32Selective_Scan_fwd_kernel_traitsILi32ELi4ELi1ELb1ELb1ELb1ELb0EN3c108BFloat16ENS1_7complexIfEEEEv13SSMParamsBase:
.text._Z25selective_scan_fwd_kernelI32Selective_Scan_fwd_kernel_traitsILi32ELi4ELi1ELb1ELb1ELb1ELb0EN3c108BFloat16ENS1_7complexIfEEEEv13SSMParamsBase:
        /* <DEDUP_REMOVED lines=11> */
[----:B------:R-:W0:Y:S02]  /*00b0*/  LDCU.64 UR18, c[0x0][0x3d0] ;  /* 0x00007a00ff1277ac */ /* 0x000e240008000a00 */
[----:B0-----:R-:W-:-:S05]  /*00c0*/  IABS R10, R11 ;  /* 0x0000000b000a7213 */ /* 0x001fca0000000000 */
        /* <DEDUP_REMOVED lines=21> */
[----:B---3--:R-:W-:-:S02]  /*0220*/  IADD3 R13, PT, PT, RZ, -R9, RZ ;  /* 0x80000009ff0d7210 */ /* 0x008fc40007ffe0ff */
[----:B------:R-:W-:-:S03]  /*0230*/  IABS R2, R6 ;  /* 0x0000000600027213 */ /* 0x000fc60000000000 */
[----:B------:R-:W-:-:S04]  /*0240*/  IMAD R3, R13, R10, RZ ;  /* 0x0000000a0d037224 */ /* 0x000fc800078e02ff */
[----:B------:R-:W-:Y:S01]  /*0250*/  IMAD.HI.U32 R9, R9, R3, R8 ;  /* 0x0000000309097227 */ /* 0x000fe200078e0008 */
[----:B------:R-:W-:-:S05]  /*0260*/  MOV R3, R2 ;  /* 0x0000000200037202 */ /* 0x000fca0000000f00 */
[----:B------:R-:W-:-:S05]  /*0270*/  IMAD.HI.U32 R2, R9, R3, RZ ;  /* 0x0000000309027227 */ /* 0x000fca00078e00ff */
[----:B----4-:R-:W-:-:S05]  /*0280*/  IADD3 R4, PT, PT, -R2, RZ, RZ ;  /* 0x000000ff02047210 */ /* 0x010fca0007ffe1ff */
[----:B------:R-:W-:-:S05]  /*0290*/  IMAD R3, R10, R4, R3 ;  /* 0x000000040a037224 */ /* 0x000fca00078e0203 */
[----:B------:R-:W-:-:S13]  /*02a0*/  ISETP.GT.U32.AND P1, PT, R10, R3, PT ;  /* 0x000000030a00720c */ /* 0x000fda0003f24070 */
[----:B------:R-:W-:-:S04]  /*02b0*/  @!P1 IADD3 R3, PT, PT, R3, -R10, RZ ;  /* 0x8000000a03039210 */ /* 0x000fc80007ffe0ff */
[----:B------:R-:W-:Y:S02]  /*02c0*/  ISETP.GE.U32.AND P0, PT, R3, R10, PT ;  /* 0x0000000a0300720c */ /* 0x000fe40003f06070 */
[----:B------:R-:W-:Y:S01]  /*02d0*/  LOP3.LUT R3, R6, R11, RZ, 0x3c, !PT ;  /* 0x0000000b06037212 */ /* 0x000fe200078e3cff */
[----:B------:R-:W-:Y:S01]  /*02e0*/  UIMAD.WIDE.U32 UR4, UR22, UR8, URZ ;  /* 0x00000008160472a5 */ /* 0x000fe2000f8e00ff */
[----:B------:R-:W-:Y:S02]  /*02f0*/  @!P1 IADD3 R2, PT, PT, R2, 0x1, RZ ;  /* 0x0000000102029810 */ /* 0x000fe40007ffe0ff */
[----:B------:R-:W-:Y:S02]  /*0300*/  ISETP.GE.AND P2, PT, R3, RZ, PT ;  /* 0x000000ff0300720c */ /* 0x000fe40003f46270 */
[----:B------:R-:W-:Y:S01]  /*0310*/  ISETP.NE.AND P1, PT, R11, RZ, PT ;  /* 0x000000ff0b00720c */ /* 0x000fe20003f25270 */
[----:B------:R-:W-:Y:S01]  /*0320*/  UIMAD UR6, UR22, UR9, UR5 ;  /* 0x00000009160672a4 */ /* 0x000fe2000f8e0205 */
[----:B------:R-:W-:-:S03]  /*0330*/  MOV R8, UR4 ;  /* 0x0000000400087c02 */ /* 0x000fc60008000f00 */
[----:B------:R-:W-:Y:S02]  /*0340*/  @P0 IADD3 R2, PT, PT, R2, 0x1, RZ ;  /* 0x0000000102020810 */ /* 0x000fe40007ffe0ff */
[----:B------:R-:W-:Y:S02]  /*0350*/  ISETP.GE.AND P0, PT, R26, 0x1, PT ;  /* 0x000000011a00780c */ /* 0x000fe40003f06270 */
[----:B------:R-:W-:Y:S01]  /*0360*/  MOV R9, UR5 ;  /* 0x0000000500097c02 */ /* 0x000fe20008000f00 */
[----:B------:R-:W-:Y:S01]  /*0370*/  UIMAD.WIDE.U32 UR4, UR22, UR12, URZ ;  /* 0x0000000c160472a5 */ /* 0x000fe2000f8e00ff */
[----:B------:R-:W-:-:S03]  /*0380*/  MOV R7, R2 ;  /* 0x0000000200077202 */ /* 0x000fc60000000f00 */
[----:B------:R-:W-:Y:S01]  /*0390*/  UIMAD UR8, UR22, UR13, UR5 ;  /* 0x0000000d160872a4 */ /* 0x000fe2000f8e0205 */
[----:B------:R-:W-:Y:S02]  /*03a0*/  @!P2 IADD3 R7, PT, PT, -R7, RZ, RZ ;  /* 0x000000ff0707a210 */ /* 0x000fe40007ffe1ff */
[----:B------:R-:W-:Y:S01]  /*03b0*/  MOV R9, UR6 ;  /* 0x0000000600097c02 */ /* 0x000fe20008000f00 */
[----:B------:R-:W-:Y:S01]  /*03c0*/  UIMAD.WIDE.U32 UR6, UR22, UR16, URZ ;  /* 0x00000010160672a5 */ /* 0x000fe2000f8e00ff */
[----:B------:R-:W-:Y:S02]  /*03d0*/  @!P1 LOP3.LUT R7, RZ, R11, RZ, 0x33, !PT ;  /* 0x0000000bff079212 */ /* 0x000fe400078e33ff */
[----:B------:R-:W-:Y:S02]  /*03e0*/  MOV R2, UR4 ;  /* 0x0000000400027c02 */ /* 0x000fe40008000f00 */
[----:B------:R-:W-:Y:S02]  /*03f0*/  MOV R3, UR5 ;  /* 0x0000000500037c02 */ /* 0x000fe40008000f00 */
[----:B------:R-:W-:Y:S01]  /*0400*/  MOV R11, UR8 ;  /* 0x00000008000b7c02 */ /* 0x000fe20008000f00 */
[----:B-12---:R-:W-:Y:S06]  /*0410*/  @!P0 EXIT ;  /* 0x000000000000894d */ /* 0x006fec0003800000 */
[----:B------:R-:W0:Y:S01]  /*0420*/  LDC.64 R20, c[0x0][0x428] ;  /* 0x00010a00ff147b82 */ /* 0x000e220000000a00 */
[----:B------:R-:W-:Y:S01]  /*0430*/  SHF.R.S32.HI R17, RZ, 0x1f, R7 ;  /* 0x0000001fff117819 */ /* 0x000fe20000011407 */
[----:B------:R-:W-:Y:S01]  /*0440*/  UIMAD UR7, UR22, UR17, UR7 ;  /* 0x00000011160772a4 */ /* 0x000fe2000f8e0207 */
[----:B------:R-:W-:Y:S01]  /*0450*/  MOV R10, R2 ;  /* 0x00000002000a7202 */ /* 0x000fe20000000f00 */
[----:B------:R-:W1:Y:S01]  /*0460*/  S2R R37, SR_TID.X ;  /* 0x0000000000257919 */ /* 0x000e620000002100 */
[----:B------:R-:W-:Y:S01]  /*0470*/  IMAD.WIDE.U32 R8, R6, UR10, R8 ;  /* 0x0000000a06087c25 */ /* 0x000fe2000f8e0008 */
[----:B------:R-:W-:Y:S02]  /*0480*/  UIMAD.WIDE.U32 UR4, UR22, UR18, URZ ;  /* 0x00000012160472a5 */ /* 0x000fe4000f8e00ff */
[----:B------:R-:W2:Y:S01]  /*0490*/  LDC.64 R52, c[0x0][0x3e8] ;  /* 0x0000fa00ff347b82 */ /* 0x000ea20000000a00 */
[-C--:B------:R-:W-:Y:S01]  /*04a0*/  IMAD R2, R17, R50.reuse, RZ ;  /* 0x0000003211027224 */ /* 0x080fe200078e02ff */
[----:B------:R-:W-:Y:S01]  /*04b0*/  UIMAD UR5, UR22, UR19, UR5 ;  /* 0x00000013160572a4 */ /* 0x000fe2000f8e0205 */
[C---:B------:R-:W-:Y:S01]  /*04c0*/  IMAD.WIDE.U32 R12, R7.reuse, R50, UR6 ;  /* 0x00000006070c7e25 */ /* 0x040fe2000f8e0032 */
[----:B------:R-:W-:Y:S01]  /*04d0*/  LEA R42, P0, R8, R42, 0x1 ;  /* 0x0000002a082a7211 */ /* 0x000fe200078008ff */
[----:B------:R-:W3:Y:S02]  /*04e0*/  LDCU UR7, c[0x0][0x38c] ;  /* 0x00007180ff0777ac */ /* 0x000ee40008000800 */
[----:B------:R-:W-:Y:S01]  /*04f0*/  IMAD R51, R7, R51, R2 ;  /* 0x0000003307337224 */ /* 0x000fe200078e0202 */
[----:B------:R-:W4:Y:S01]  /*0500*/  LDC.64 R28, c[0x0][0x3a0] ;  /* 0x0000e800ff1c7b82 */ /* 0x000f220000000a00 */
[----:B------:R-:W-:Y:S01]  /*0510*/  LEA R46, P2, R12, R18, 0x1 ;  /* 0x000000120c2e7211 */ /* 0x000fe200078408ff */
[----:B------:R-:W-:Y:S01]  /*0520*/  IMAD.WIDE.U32 R10, R6, UR14, R10 ;  /* 0x0000000e060a7c25 */ /* 0x000fe2000f8e000a */
[----:B------:R-:W0:Y:S01]  /*0530*/  LDCU.U8 UR9, c[0x0][0x39e] ;  /* 0x000073c0ff0977ac */ /* 0x000e220008000000 */
[----:B------:R-:W-:-:S02]  /*0540*/  IADD3 R51, PT, PT, R13, R51, RZ ;  /* 0x000000330d337210 */ /* 0x000fc40007ffe0ff */
[----:B------:R-:W-:Y:S01]  /*0550*/  IMAD R47, R6, UR11, R9 ;  /* 0x0000000b062f7c24 */ /* 0x000fe2000f8e0209 */
[----:B------:R-:W-:Y:S01]  /*0560*/  LEA R44, P1, R10, R44, 0x1 ;  /* 0x0000002c0a2c7211 */ /* 0x000fe200078208ff */
[----:B------:R-:W3:Y:S01]  /*0570*/  LDC R27, c[0x0][0x384] ;  /* 0x0000e100ff1b7b82 */ /* 0x000ee20000000800 */
[----:B0-----:R-:W-:Y:S01]  /*0580*/  IMAD.WIDE.U32 R14, R6, R20, RZ ;  /* 0x00000014060e7225 */ /* 0x001fe200078e00ff */
[----:B------:R-:W-:Y:S02]  /*0590*/  LEA.HI.X R51, R12, R19, R51, 0x1, P2 ;  /* 0x000000130c337211 */ /* 0x000fe400010f0c33 */
[----:B------:R-:W-:Y:S01]  /*05a0*/  LEA.HI.X R47, R8, R43, R47, 0x1, P0 ;  /* 0x0000002b082f7211 */ /* 0x000fe200000f0c2f */
[C---:B------:R-:W-:Y:S01]  /*05b0*/  IMAD R15, R6.reuse, R21, R15 ;  /* 0x00000015060f7224 */ /* 0x040fe200078e020f */
[----:B------:R-:W-:Y:S01]  /*05c0*/  MOV R43, RZ ;  /* 0x000000ff002b7202 */ /* 0x000fe20000000f00 */
[----:B------:R-:W-:Y:S01]  /*05d0*/  IMAD R49, R6, UR15, R11 ;  /* 0x0000000f06317c24 */ /* 0x000fe2000f8e020b */
[----:B------:R-:W0:Y:S01]  /*05e0*/  LDC.64 R2, c[0x0][0x420] ;  /* 0x00010800ff027b82 */ /* 0x000e220000000a00 */
[----:B--2---:R-:W-:-:S02]  /*05f0*/  IMAD R16, R17, R52, RZ ;  /* 0x0000003411107224 */ /* 0x004fc400078e02ff */
[C---:B------:R-:W-:Y:S01]  /*0600*/  IMAD.WIDE.U32 R8, R7.reuse, R52, UR4 ;  /* 0x0000000407087e25 */ /* 0x040fe2000f8e0034 */
[----:B------:R-:W-:Y:S01]  /*0610*/  LEA.HI.X R49, R10, R45, R49, 0x1, P1 ;  /* 0x0000002d0a317211 */ /* 0x000fe200008f0c31 */
[----:B------:R-:W-:Y:S02]  /*0620*/  UMOV UR4, 0x400 ;  /* 0x0000040000047882 */ /* 0x000fe40000000000 */
[----:B------:R-:W-:Y:S01]  /*0630*/  IMAD R53, R7, R53, R16 ;  /* 0x0000003507357224 */ /* 0x000fe200078e0210 */
[----:B------:R-:W2:Y:S01]  /*0640*/  LDC.64 R4, c[0x0][0x450] ;  /* 0x00011400ff047b82 */ /* 0x000ea20000000a00 */
[----:B----4-:R-:W-:-:S03]  /*0650*/  IMAD.WIDE.U32 R10, R6, R28, RZ ;  /* 0x0000001c060a7225 */ /* 0x010fc600078e00ff */
[----:B------:R-:W-:Y:S01]  /*0660*/  IADD3 R53, PT, PT, R9, R53, RZ ;  /* 0x0000003509357210 */ /* 0x000fe20007ffe0ff */
[----:B-1----:R-:W-:-:S03]  /*0670*/  IMAD.WIDE.U32 R16, R37, 0x10, RZ ;  /* 0x0000001025107825 */ /* 0x002fc600078e00ff */
[----:B------:R-:W1:Y:S01]  /*0680*/  LDC.64 R38, c[0x0][0x440] ;  /* 0x00011000ff267b82 */ /* 0x000e620000000a00 */
[----:B---3--:R-:W-:Y:S01]  /*0690*/  IMAD R7, R27, UR22, R6 ;  /* 0x000000161b077c24 */ /* 0x008fe2000f8e0206 */
[----:B------:R-:W-:Y:S01]  /*06a0*/  LOP3.LUT R45, R16, 0x8, RZ, 0xfc, !PT ;  /* 0x00000008102d7812 */ /* 0x000fe200078efcff */
[----:B------:R-:W-:Y:S02]  /*06b0*/  IMAD R6, R6, R29, R11 ;  /* 0x0000001d06067224 */ /* 0x000fe400078e020b */
[----:B------:R-:W-:-:S03]  /*06c0*/  IMAD R7, R7, R26, RZ ;  /* 0x0000001a07077224 */ /* 0x000fc600078e02ff */
[----:B------:R-:W3:Y:S01]  /*06d0*/  S2UR UR6, SR_CgaCtaId ;  /* 0x00000000000679c3 */ /* 0x000ee20000008800 */
[----:B0-----:R-:W-:-:S04]  /*06e0*/  IMAD.WIDE.U32 R18, R2, UR22, R14 ;  /* 0x0000001602127c25 */ /* 0x001fc8000f8e000e */
[----:B------:R-:W-:Y:S02]  /*06f0*/  IMAD R40, R3, UR22, R19 ;  /* 0x0000001603287c24 */ /* 0x000fe4000f8e0213 */
[----:B------:R-:W-:Y:S01]  /*0700*/  IMAD R41, R7, UR7, RZ ;  /* 0x0000000707297c24 */ /* 0x000fe2000f8e02ff */
[----:B------:R-:W0:Y:S01]  /*0710*/  LDC.64 R12, c[0x0][0x478] ;  /* 0x00011e00ff0c7b82 */ /* 0x000e220000000a00 */
[----:B--2---:R-:W-:-:S04]  /*0720*/  LEA R48, P0, R8, R4, 0x1 ;  /* 0x0000000408307211 */ /* 0x004fc800078008ff */
[----:B------:R-:W-:-:S03]  /*0730*/  LEA.HI.X R53, R8, R5, R53, 0x1, P0 ;  /* 0x0000000508357211 */ /* 0x000fc600000f0c35 */
[----:B------:R-:W2:Y:S01]  /*0740*/  LDC.64 R24, c[0x0][0x3e0] ;  /* 0x0000f800ff187b82 */ /* 0x000ea20000000a00 */
[----:B-1----:R-:W-:-:S04]  /*0750*/  LEA R38, P1, R10, R38, 0x3 ;  /* 0x000000260a267211 */ /* 0x002fc800078218ff */
[----:B------:R-:W-:-:S03]  /*0760*/  LEA.HI.X R39, R10, R39, R6, 0x3, P1 ;  /* 0x000000270a277211 */ /* 0x000fc600008f1c06 */
[----:B------:R-:W1:Y:S01]  /*0770*/  LDC.64 R22, c[0x0][0x3c0] ;  /* 0x0000f000ff167b82 */ /* 0x000e620000000a00 */
[----:B---3--:R-:W-:-:S04]  /*0780*/  ULEA UR4, UR6, UR4, 0x18 ;  /* 0x0000000406047291 */ /* 0x008fc8000f8ec0ff */
[----:B------:R-:W-:-:S03]  /*0790*/  UIADD3 UR5, UPT, UPT, UR4, 0x460, URZ ;  /* 0x0000046004057890 */ /* 0x000fc6000fffe0ff */
[----:B------:R-:W3:Y:S01]  /*07a0*/  LDC.64 R20, c[0x0][0x3a8] ;  /* 0x0000ea00ff147b82 */ /* 0x000ee20000000a00 */
[----:B0-----:R-:W-:Y:S01]  /*07b0*/  IMAD.WIDE.U32 R2, R37, 0x8, R12 ;  /* 0x0000000825027825 */ /* 0x001fe200078e000c */
[----:B--2---:R-:W-:Y:S02]  /*07c0*/  SHF.L.U64.HI R25, R24, 0x1, R25 ;  /* 0x0000000118197819 */ /* 0x004fe40000010219 */
[----:B-1----:R-:W-:Y:S02]  /*07d0*/  SHF.L.U64.HI R23, R22, 0x1, R23 ;  /* 0x0000000116177819 */ /* 0x002fe40000010217 */
[----:B---3--:R-:W-:-:S07]  /*07e0*/  SHF.L.U64.HI R21, R20, 0x3, R21 ;  /* 0x0000000314157819 */ /* 0x008fce0000010215 */
.L_x_2490:
[----:B------:R-:W-:Y:S01]  /*07f0*/  BAR.SYNC.DEFER_BLOCKING 0x0 ;  /* 0x0000000000007b1d */ /* 0x000fe20000010000 */
[----:B0-----:R-:W-:Y:S02]  /*0800*/  MOV R4, R42 ;  /* 0x0000002a00047202 */ /* 0x001fe40000000f00 */
[----:B------:R-:W-:Y:S02]  /*0810*/  MOV R5, R47 ;  /* 0x0000002f00057202 */ /* 0x000fe40000000f00 */
[----:B------:R-:W-:Y:S02]  /*0820*/  MOV R6, R44 ;  /* 0x0000002c00067202 */ /* 0x000fe40000000f00 */
[----:B------:R-:W-:Y:S01]  /*0830*/  MOV R7, R49 ;  /* 0x0000003100077202 */ /* 0x000fe20000000f00 */
[----:B------:R-:W-:-:S04]  /*0840*/  IMAD.WIDE.U32 R4, R37, 0x8, R4 ;  /* 0x0000000825047825 */ /* 0x000fc800078e0004 */
        /* <DEDUP_REMOVED lines=26> */
.L_x_2478:
        /* <DEDUP_REMOVED lines=48> */
.L_x_2481:
[----:B------:R-:W-:Y:S05]  /*0cf0*/  BSYNC.RECONVERGENT B0 ;  /* 0x0000000000007941 */ /* 0x000fea0003800200 */
.L_x_2480:
        /* <DEDUP_REMOVED lines=32> */
.L_x_2483:
[----:B------:R-:W-:Y:S05]  /*0f00*/  BSYNC.RECONVERGENT B0 ;  /* 0x0000000000007941 */ /* 0x000fea0003800200 */
.L_x_2482:
        /* <DEDUP_REMOVED lines=32> */
.L_x_2485:
[----:B------:R-:W-:Y:S05]  /*1110*/  BSYNC.RECONVERGENT B0 ;  /* 0x0000000000007941 */ /* 0x000fea0003800200 */
.L_x_2484:
        /* <DEDUP_REMOVED lines=32> */
.L_x_2487:
[----:B------:R-:W-:Y:S05]  /*1320*/  BSYNC.RECONVERGENT B0 ;  /* 0x0000000000007941 */ /* 0x000fea0003800200 */
.L_x_2486:
[----:B------:R-:W-:Y:S01]  /*1330*/  FMUL.FTZ R59, R61, R56 ;  /* 0x000000383d3b7220 */ /* 0x000fe20000410000 */
[----:B------:R-:W-:Y:S01]  /*1340*/  FMUL.FTZ R55, R65, R50 ;  /* 0x0000003241377220 */ /* 0x000fe20000410000 */
[----:B------:R-:W-:Y:S01]  /*1350*/  FMUL.FTZ R57, R7, R52 ;  /* 0x0000003407397220 */ /* 0x000fe20000410000 */
[----:B------:R-:W-:-:S07]  /*1360*/  FMUL.FTZ R58, R5, R54 ;  /* 0x00000036053a7220 */ /* 0x000fce0000410000 */
.L_x_2479:
        /* <DEDUP_REMOVED lines=8> */
[----:B------:R-:W0:Y:S01]  /*13f0*/  S2R R75, SR_LANEID ;  /* 0x00000000004b7919 */ /* 0x000e220000000000 */
[C---:B------:R-:W-:Y:S01]  /*1400*/  ISETP.NE.AND P0, PT, R43.reuse, RZ, PT ;  /* 0x000000ff2b00720c */ /* 0x040fe20003f05270 */
[----:B------:R-:W-:Y:S01]  /*1410*/  IMAD R62, R43, UR4, RZ ;  /* 0x000000042b3e7c24 */ /* 0x000fe2000f8e02ff */
[-C--:B------:R-:W-:Y:S01]  /*1420*/  IADD3 R32, P1, PT, R48, R45.reuse, RZ ;  /* 0x0000002d30207210 */ /* 0x080fe20007f3e0ff */
[----:B------:R-:W1:Y:S01]  /*1430*/  LDCU UR10, c[0x0][0x38c] ;  /* 0x00007180ff0a77ac */ /* 0x000e620008000800 */
[----:B------:R-:W-:Y:S02]  /*1440*/  IADD3 R30, P2, PT, R46, R45, RZ ;  /* 0x0000002d2e1e7210 */ /* 0x000fe40007f5e0ff */
[----:B------:R-:W-:Y:S01]  /*1450*/  ISETP.EQ.AND P0, PT, R37, RZ, P0 ;  /* 0x000000ff2500720c */ /* 0x000fe20000702270 */
[----:B------:R-:W-:Y:S01]  /*1460*/  UMOV UR4, URZ ;  /* 0x000000ff00047c82 */ /* 0x000fe20008000000 */
[----:B------:R-:W-:Y:S01]  /*1470*/  MOV R66, R38 ;  /* 0x0000002600427202 */ /* 0x000fe20000000f00 */
[----:B------:R-:W-:Y:S01]  /*1480*/  UMOV UR6, UR5 ;  /* 0x0000000500067c82 */ /* 0x000fe20008000000 */
[----:B------:R-:W-:-:S02]  /*1490*/  MOV R63, R39 ;  /* 0x00000027003f7202 */ /* 0x000fc40000000f00 */
[C---:B------:R-:W-:Y:S02]  /*14a0*/  IADD3.X R33, PT, PT, R17.reuse, R53, RZ, P1, !PT ;  /* 0x0000003511217210 */ /* 0x040fe40000ffe4ff */
[----:B------:R-:W-:-:S07]  /*14b0*/  IADD3.X R31, PT, PT, R17, R51, RZ, P2, !PT ;  /* 0x00000033111f7210 */ /* 0x000fce00017fe4ff */
.L_x_2489:
[----:B------:R-:W-:Y:S01]  /*14c0*/  MOV R67, R63 ;  /* 0x0000003f00437202 */ /* 0x000fe20000000f00 */
[----:B--2---:R-:W2:Y:S04]  /*14d0*/  LDG.E.64 R6, desc[UR20][R30.64+-0x8] ;  /* 0xfffff8141e067981 */ /* 0x004ea8000c1e1b00 */
[----:B------:R-:W3:Y:S04]  /*14e0*/  LDG.E.64 R8, desc[UR20][R66.64] ;  /* 0x0000001442087981 */ /* 0x000ee8000c1e1b00 */
[----:B------:R-:W4:Y:S04]  /*14f0*/  LDG.E.64 R4, desc[UR20][R30.64] ;  /* 0x000000141e047981 */ /* 0x000f28000c1e1b00 */
[----:B------:R-:W5:Y:S01]  /*1500*/  LDG.E.64 R26, desc[UR20][R32.64+-0x8] ;  /* 0xfffff814201a7981 */ /* 0x000f62000c1e1b00 */
[----:B0-----:R-:W-:-:S03]  /*1510*/  ISETP.GE.AND P1, PT, R75, 0x1, PT ;  /* 0x000000014b00780c */ /* 0x001fc60003f26270 */
[----:B------:R0:W5:Y:S01]  /*1520*/  LDG.E.64 R28, desc[UR20][R32.64] ;  /* 0x00000014201c7981 */ /* 0x000162000c1e1b00 */
[----:B------:R-:W1:Y:S01]  /*1530*/  S2UR UR8, SR_CgaCtaId ;  /* 0x00000000000879c3 */ /* 0x000e620000008800 */
[C---:B------:R-:W-:Y:S01]  /*1540*/  ISETP.NE.AND P2, PT, R75.reuse, 0x1f, PT ;  /* 0x0000001f4b00780c */ /* 0x040fe20003f45270 */
[----:B------:R-:W-:Y:S01]  /*1550*/  UMOV UR7, 0x400 ;  /* 0x0000040000077882 */ /* 0x000fe20000000000 */
[----:B------:R-:W-:Y:S01]  /*1560*/  ISETP.NE.AND P3, PT, R75, RZ, PT ;  /* 0x000000ff4b00720c */ /* 0x000fe20003f65270 */
[----:B-1----:R-:W-:Y:S01]  /*1570*/  ULEA UR7, UR8, UR7, 0x18 ;  /* 0x0000000708077291 */ /* 0x002fe2000f8ec0ff */
[----:B---3--:R-:W-:Y:S01]  /*1580*/  FMUL.FTZ R11, R8, 1.4426950216293334961 ;  /* 0x3fb8aa3b080b7820 */ /* 0x008fe20000410000 */
[----:B------:R-:W-:-:S03]  /*1590*/  FMUL.FTZ R10, R9, R52 ;  /* 0x00000034090a7220 */ /* 0x000fc60000410000 */
[----:B------:R-:W-:Y:S01]  /*15a0*/  FMUL.FTZ R8, R11, R52 ;  /* 0x000000340b087220 */ /* 0x000fe20000410000 */
[----:B------:R-:W-:Y:S01]  /*15b0*/  FMUL.RZ R14, R10, 0.15915493667125701904 ;  /* 0x3e22f9830a0e7820 */ /* 0x000fe2000040c000 */
[-C--:B------:R-:W-:Y:S01]  /*15c0*/  FMUL.FTZ R12, R9, R54.reuse ;  /* 0x00000036090c7220 */ /* 0x080fe20000410000 */
[----:B------:R-:W-:Y:S02]  /*15d0*/  FMUL.FTZ R10, R11, R54 ;  /* 0x000000360b0a7220 */ /* 0x000fe40000410000 */
[----:B------:R-:W-:Y:S01]  /*15e0*/  MUFU.SIN R13, R14 ;  /* 0x0000000e000d7308 */ /* 0x000fe20000000400 */
[----:B------:R-:W-:-:S07]  /*15f0*/  FMUL.RZ R12, R12, 0.15915493667125701904 ;  /* 0x3e22f9830c0c7820 */ /* 0x000fce000040c000 */
[----:B------:R-:W-:Y:S08]  /*1600*/  MUFU.COS R69, R14 ;  /* 0x0000000e00457308 */ /* 0x000ff00000000000 */
[----:B------:R-:W1:Y:S01]  /*1610*/  MUFU.EX2 R8, R8 ;  /* 0x0000000800087308 */ /* 0x000e620000000800 */
[C---:B--2---:R-:W-:Y:S02]  /*1620*/  SHF.L.U32 R80, R6.reuse, 0x10, RZ ;  /* 0x0000001006507819 */ /* 0x044fe400000006ff */
[----:B------:R-:W-:-:S05]  /*1630*/  SHF.R.U64 R6, R6, 0x10, R7 ;  /* 0x0000001006067819 */ /* 0x000fca0000001207 */
[----:B------:R-:W-:Y:S08]  /*1640*/  MUFU.EX2 R10, R10 ;  /* 0x0000000a000a7308 */ /* 0x000ff00000000800 */
[----:B------:R-:W2:Y:S08]  /*1650*/  MUFU.SIN R15, R12 ;  /* 0x0000000c000f7308 */ /* 0x000eb00000000400 */
[----:B------:R-:W3:Y:S01]  /*1660*/  MUFU.COS R67, R12 ;  /* 0x0000000c00437308 */ /* 0x000ee20000000000 */
[C---:B------:R-:W-:Y:S01]  /*1670*/  FMUL.FTZ R83, R11.reuse, R50 ;  /* 0x000000320b537220 */ /* 0x040fe20000410000 */
[-C--:B------:R-:W-:Y:S01]  /*1680*/  FMUL.FTZ R77, R11, R56.reuse ;  /* 0x000000380b4d7220 */ /* 0x080fe20000410000 */
[----:B------:R-:W-:Y:S01]  /*1690*/  FMUL.FTZ R11, R9, R56 ;  /* 0x00000038090b7220 */ /* 0x000fe20000410000 */
[C---:B-1----:R-:W-:Y:S01]  /*16a0*/  FMUL.FTZ R69, R8.reuse, R69 ;  /* 0x0000004508457220 */ /* 0x042fe20000410000 */
[----:B------:R-:W-:Y:S01]  /*16b0*/  FMUL.FTZ R74, R8, R13 ;  /* 0x0000000d084a7220 */ /* 0x000fe20000410000 */
[----:B------:R-:W-:Y:S01]  /*16c0*/  SHF.L.U32 R6, R6, 0x10, RZ ;  /* 0x0000001006067819 */ /* 0x000fe200000006ff */
[-C--:B------:R-:W-:Y:S01]  /*16d0*/  FMUL.FTZ R80, R80, R55.reuse ;  /* 0x0000003750507220 */ /* 0x080fe20000410000 */
[----:B------:R-:W-:Y:S01]  /*16e0*/  SHF.R.U32.HI R8, RZ, 0x10, R7 ;  /* 0x00000010ff087819 */ /* 0x000fe20000011607 */
[----:B------:R-:W-:Y:S01]  /*16f0*/  FMUL.RZ R11, R11, 0.15915493667125701904 ;  /* 0x3e22f9830b0b7820 */ /* 0x000fe2000040c000 */
[----:B------:R-:W-:Y:S01]  /*1700*/  FMUL.FTZ R9, R9, R50 ;  /* 0x0000003209097220 */ /* 0x000fe20000410000 */
[----:B------:R-:W-:Y:S01]  /*1710*/  FMUL.FTZ R81, R6, R55 ;  /* 0x0000003706517220 */ /* 0x000fe20000410000 */
[----:B------:R-:W-:Y:S01]  /*1720*/  SHF.L.U32 R8, R8, 0x10, RZ ;  /* 0x0000001008087819 */ /* 0x000fe200000006ff */
[-C--:B------:R-:W-:Y:S01]  /*1730*/  FMUL.FTZ R6, R80, R74.reuse ;  /* 0x0000004a50067220 */ /* 0x080fe20000410000 */
[----:B------:R-:W-:Y:S01]  /*1740*/  MUFU.EX2 R77, R77 ;  /* 0x0000004d004d7308 */ /* 0x000fe20000000800 */
[C---:B--2---:R-:W-:Y:S01]  /*1750*/  FMUL.FTZ R68, R10.reuse, R15 ;  /* 0x0000000f0a447220 */ /* 0x044fe20000410000 */
[----:B------:R-:W-:Y:S01]  /*1760*/  SHF.L.U32 R76, R7, 0x10, RZ ;  /* 0x00000010074c7819 */ /* 0x000fe200000006ff */
[----:B---3--:R-:W-:Y:S01]  /*1770*/  FMUL.FTZ R67, R10, R67 ;  /* 0x000000430a437220 */ /* 0x008fe20000410000 */
[----:B------:R-:W-:Y:S01]  /*1780*/  FMUL.RZ R12, R9, 0.15915493667125701904 ;  /* 0x3e22f983090c7820 */ /* 0x000fe2000040c000 */
[----:B------:R-:W-:Y:S01]  /*1790*/  FMUL.FTZ R9, R81, R74 ;  /* 0x0000004a51097220 */ /* 0x000fe20000410000 */
[----:B------:R-:W-:-:S02]  /*17a0*/  FMUL.FTZ R71, R8, R57 ;  /* 0x0000003908477220 */ /* 0x000fc40000410000 */
[----:B------:R-:W1:Y:S01]  /*17b0*/  MUFU.COS R70, R11 ;  /* 0x0000000b00467308 */ /* 0x000e620000000000 */
[----:B------:R-:W-:Y:S01]  /*17c0*/  FFMA.FTZ R6, R81, R69, R6 ;  /* 0x0000004551067223 */ /* 0x000fe20000010006 */
[----:B------:R-:W-:Y:S01]  /*17d0*/  FMUL.FTZ R76, R76, R57 ;  /* 0x000000394c4c7220 */ /* 0x000fe20000410000 */
[----:B------:R-:W-:-:S05]  /*17e0*/  FFMA.FTZ R9, R80, R69, -R9 ;  /* 0x0000004550097223 */ /* 0x000fca0000010809 */
[----:B------:R2:W3:Y:S01]  /*17f0*/  MUFU.SIN R10, R11 ;  /* 0x0000000b000a7308 */ /* 0x0004e20000000400 */
[C---:B----4-:R-:W-:Y:S01]  /*1800*/  SHF.L.U32 R7, R4.reuse, 0x10, RZ ;  /* 0x0000001004077819 */ /* 0x050fe200000006ff */
[----:B------:R-:W-:Y:S01]  /*1810*/  FADD.FTZ R6, R71, R6 ;  /* 0x0000000647067221 */ /* 0x000fe20000010000 */
[----:B------:R-:W-:Y:S01]  /*1820*/  SHF.R.U64 R79, R4, 0x10, R5 ;  /* 0x00000010044f7819 */ /* 0x000fe20000001205 */
[----:B------:R-:W-:-:S04]  /*1830*/  FADD.FTZ R9, R76, R9 ;  /* 0x000000094c097221 */ /* 0x000fc80000010000 */
[----:B------:R-:W-:Y:S01]  /*1840*/  MUFU.EX2 R83, R83 ;  /* 0x0000005300537308 */ /* 0x000fe20000000800 */
[----:B------:R-:W-:-:S07]  /*1850*/  FMUL.FTZ R8, R68, R6 ;  /* 0x0000000644087220 */ /* 0x000fce0000410000 */
[----:B------:R-:W4:Y:S01]  /*1860*/  MUFU.COS R82, R12 ;  /* 0x0000000c00527308 */ /* 0x000f220000000000 */
[----:B------:R-:W-:Y:S01]  /*1870*/  SHF.L.U32 R79, R79, 0x10, RZ ;  /* 0x000000104f4f7819 */ /* 0x000fe200000006ff */
[----:B--2---:R-:W-:-:S06]  /*1880*/  FMUL.FTZ R11, R68, R9 ;  /* 0x00000009440b7220 */ /* 0x004fcc0000410000 */
[----:B------:R-:W2:Y:S01]  /*1890*/  MUFU.SIN R4, R12 ;  /* 0x0000000c00047308 */ /* 0x000ea20000000400 */
[----:B------:R-:W-:Y:S01]  /*18a0*/  FFMA.FTZ R9, R67, R9, -R8 ;  /* 0x0000000943097223 */ /* 0x000fe20000010808 */
[----:B------:R-:W-:Y:S01]  /*18b0*/  FMUL.FTZ R78, R7, R58 ;  /* 0x0000003a074e7220 */ /* 0x000fe20000410000 */
[C---:B-1----:R-:W-:Y:S01]  /*18c0*/  FMUL.FTZ R70, R77.reuse, R70 ;  /* 0x000000464d467220 */ /* 0x042fe20000410000 */
[----:B------:R-:W-:Y:S01]  /*18d0*/  SHF.R.U32.HI R72, RZ, 0x10, R5 ;  /* 0x00000010ff487819 */ /* 0x000fe20000011605 */
[----:B---3--:R-:W-:Y:S01]  /*18e0*/  FMUL.FTZ R77, R77, R10 ;  /* 0x0000000a4d4d7220 */ /* 0x008fe20000410000 */
[----:B------:R-:W-:Y:S01]  /*18f0*/  FFMA.FTZ R6, R67, R6, R11 ;  /* 0x0000000643067223 */ /* 0x000fe2000001000b */
[----:B------:R-:W-:Y:S01]  /*1900*/  FMUL.FTZ R79, R79, R58 ;  /* 0x0000003a4f4f7220 */ /* 0x000fe20000410000 */
[----:B------:R-:W-:Y:S01]  /*1910*/  FADD.FTZ R9, R78, R9 ;  /* 0x000000094e097221 */ /* 0x000fe20000010000 */
[----:B------:R-:W-:Y:S01]  /*1920*/  SHF.L.U32 R72, R72, 0x10, RZ ;  /* 0x0000001048487819 */ /* 0x000fe200000006ff */
[----:B----4-:R-:W-:Y:S01]  /*1930*/  FMUL.FTZ R82, R83, R82 ;  /* 0x0000005253527220 */ /* 0x010fe20000410000 */
[----:B------:R-:W-:Y:S01]  /*1940*/  FADD.FTZ R6, R79, R6 ;  /* 0x000000064f067221 */ /* 0x000fe20000010000 */
[----:B------:R-:W-:-:S02]  /*1950*/  FMUL.FTZ R7, R77, R9 ;  /* 0x000000094d077220 */ /* 0x000fc40000410000 */
[----:B------:R-:W-:Y:S01]  /*1960*/  FMUL.FTZ R72, R72, R59 ;  /* 0x0000003b48487220 */ /* 0x000fe20000410000 */
[----:B------:R-:W-:Y:S01]  /*1970*/  FMUL.FTZ R8, R77, R6 ;  /* 0x000000064d087220 */ /* 0x000fe20000410000 */
[----:B--2---:R-:W-:Y:S01]  /*1980*/  FMUL.FTZ R83, R83, R4 ;  /* 0x0000000453537220 */ /* 0x004fe20000410000 */
[----:B------:R-:W-:Y:S01]  /*1990*/  SHF.L.U32 R4, R5, 0x10, RZ ;  /* 0x0000001005047819 */ /* 0x000fe200000006ff */
[C---:B------:R-:W-:Y:S01]  /*19a0*/  FFMA.FTZ R7, R70.reuse, R6, R7 ;  /* 0x0000000646077223 */ /* 0x040fe20000010007 */
[----:B------:R-:W-:-:S03]  /*19b0*/  FFMA.FTZ R8, R70, R9, -R8 ;  /* 0x0000000946087223 */ /* 0x000fc60000010808 */
[----:B------:R-:W-:Y:S01]  /*19c0*/  FMUL.FTZ R73, R4, R59 ;  /* 0x0000003b04497220 */ /* 0x000fe20000410000 */
[----:B------:R-:W-:Y:S01]  /*19d0*/  FADD.FTZ R84, R72, R7 ;  /* 0x0000000748547221 */ /* 0x000fe20000010000 */
[CC--:B------:R-:W-:Y:S01]  /*19e0*/  FMUL.FTZ R4, R82.reuse, R74.reuse ;  /* 0x0000004a52047220 */ /* 0x0c0fe20000410000 */
[----:B------:R-:W-:Y:S01]  /*19f0*/  FMUL.FTZ R5, R83, R74 ;  /* 0x0000004a53057220 */ /* 0x000fe20000410000 */
[----:B------:R-:W-:Y:S02]  /*1a00*/  FADD.FTZ R85, R73, R8 ;  /* 0x0000000849557221 */ /* 0x000fe40000010000 */
[----:B------:R-:W1:Y:S01]  /*1a10*/  SHFL.UP PT, R9, R84, 0x1, RZ ;  /* 0x0420000054097989 */ /* 0x000e6200000e00ff */
[-C--:B------:R-:W-:Y:S01]  /*1a20*/  FFMA.FTZ R4, R83, R69.reuse, R4 ;  /* 0x0000004553047223 */ /* 0x080fe20000010004 */
[----:B------:R-:W-:Y:S02]  /*1a30*/  FFMA.FTZ R5, R82, R69, -R5 ;  /* 0x0000004552057223 */ /* 0x000fe40000010805 */
[----:B------:R-:W2:Y:S01]  /*1a40*/  SHFL.UP PT, R8, R85, 0x1, RZ ;  /* 0x0420000055087989 */ /* 0x000ea200000e00ff */
        /* <DEDUP_REMOVED lines=8> */
[----:B------:R-:W3:Y:S01]  /*1ad0*/  SHFL.UP PT, R5, R86, 0x1, RZ ;  /* 0x0420000056057989 */ /* 0x000ee200000e00ff */
[----:B-1----:R-:W-:-:S03]  /*1ae0*/  FMUL.FTZ R7, R87, R9 ;  /* 0x0000000957077220 */ /* 0x002fc60000410000 */
[----:B------:R-:W1:Y:S01]  /*1af0*/  SHFL.UP PT, R4, R87, 0x1, RZ ;  /* 0x0420000057047989 */ /* 0x000e6200000e00ff */
[C---:B------:R-:W-:Y:S01]  /*1b00*/  FMUL.FTZ R6, R86.reuse, R9 ;  /* 0x0000000956067220 */ /* 0x040fe20000410000 */
[----:B--2---:R-:W-:-:S03]  /*1b10*/  FFMA.FTZ R7, R86, R8, R7 ;  /* 0x0000000856077223 */ /* 0x004fc60000010007 */
[----:B------:R-:W-:Y:S01]  /*1b20*/  FFMA.FTZ R6, R87, R8, -R6 ;  /* 0x0000000857067223 */ /* 0x000fe20000010806 */
[----:B------:R-:W-:-:S03]  /*1b30*/  @P1 FADD.FTZ R84, R84, R7 ;  /* 0x0000000754541221 */ /* 0x000fc60000010000 */
[----:B------:R-:W-:Y:S02]  /*1b40*/  @P1 FADD.FTZ R85, R85, R6 ;  /* 0x0000000655551221 */ /* 0x000fe40000010000 */
[----:B------:R-:W2:Y:S04]  /*1b50*/  SHFL.UP PT, R9, R84, 0x2, RZ ;  /* 0x0440000054097989 */ /* 0x000ea800000e00ff */
[----:B------:R-:W4:Y:S01]  /*1b60*/  SHFL.UP PT, R8, R85, 0x2, RZ ;  /* 0x0440000055087989 */ /* 0x000f2200000e00ff */
[-C--:B---3--:R-:W-:Y:S01]  /*1b70*/  FMUL.FTZ R7, R87, R5.reuse ;  /* 0x0000000557077220 */ /* 0x088fe20000410000 */
[----:B------:R-:W-:-:S03]  /*1b80*/  FMUL.FTZ R6, R86, R5 ;  /* 0x0000000556067220 */ /* 0x000fc60000410000 */
[-C--:B-1----:R-:W-:Y:S01]  /*1b90*/  @P1 FFMA.FTZ R86, R86, R4.reuse, R7 ;  /* 0x0000000456561223 */ /* 0x082fe20000010007 */
[----:B------:R-:W-:Y:S01]  /*1ba0*/  @P1 FFMA.FTZ R87, R87, R4, -R6 ;  /* 0x0000000457571223 */ /* 0x000fe20000010806 */
[----:B------:R-:W-:-:S03]  /*1bb0*/  ISETP.GE.AND P1, PT, R75, 0x2, PT ;  /* 0x000000024b00780c */ /* 0x000fc60003f26270 */
[----:B------:R-:W1:Y:S04]  /*1bc0*/  SHFL.UP PT, R5, R86, 0x2, RZ ;  /* 0x0440000056057989 */ /* 0x000e6800000e00ff */
[----:B------:R-:W3:Y:S01]  /*1bd0*/  SHFL.UP PT, R4, R87, 0x2, RZ ;  /* 0x0440000057047989 */ /* 0x000ee200000e00ff */
[-C--:B--2---:R-:W-:Y:S01]  /*1be0*/  FMUL.FTZ R7, R87, R9.reuse ;  /* 0x0000000957077220 */ /* 0x084fe20000410000 */
[----:B------:R-:W-:-:S03]  /*1bf0*/  FMUL.FTZ R6, R86, R9 ;  /* 0x0000000956067220 */ /* 0x000fc60000410000 */
[-C--:B----4-:R-:W-:Y:S01]  /*1c00*/  FFMA.FTZ R7, R86, R8.reuse, R7 ;  /* 0x0000000856077223 */ /* 0x090fe20000010007 */
[----:B------:R-:W-:-:S03]  /*1c10*/  FFMA.FTZ R6, R87, R8, -R6 ;  /* 0x0000000857067223 */ /* 0x000fc60000010806 */
[----:B------:R-:W-:Y:S01]  /*1c20*/  @P1 FADD.FTZ R84, R84, R7 ;  /* 0x0000000754541221 */ /* 0x000fe20000010000 */
[----:B------:R-:W-:-:S04]  /*1c30*/  @P1 FADD.FTZ R85, R85, R6 ;  /* 0x0000000655551221 */ /* 0x000fc80000010000 */
[----:B------:R-:W2:Y:S04]  /*1c40*/  SHFL.UP PT, R9, R84, 0x4, RZ ;  /* 0x0480000054097989 */ /* 0x000ea800000e00ff */
[----:B------:R-:W4:Y:S01]  /*1c50*/  SHFL.UP PT, R8, R85, 0x4, RZ ;  /* 0x0480000055087989 */ /* 0x000f2200000e00ff */
[-C--:B-1----:R-:W-:Y:S01]  /*1c60*/  FMUL.FTZ R7, R87, R5.reuse ;  /* 0x0000000557077220 */ /* 0x082fe20000410000 */
[----:B------:R-:W-:-:S03]  /*1c70*/  FMUL.FTZ R6, R86, R5 ;  /* 0x0000000556067220 */ /* 0x000fc60000410000 */
[-C--:B---3--:R-:W-:Y:S01]  /*1c80*/  @P1 FFMA.FTZ R86, R86, R4.reuse, R7 ;  /* 0x0000000456561223 */ /* 0x088fe20000010007 */
[----:B------:R-:W-:-:S04]  /*1c90*/  @P1 FFMA.FTZ R87, R87, R4, -R6 ;  /* 0x0000000457571223 */ /* 0x000fc80000010806 */
[----:B------:R-:W1:Y:S01]  /*1ca0*/  SHFL.UP PT, R5, R86, 0x4, RZ ;  /* 0x0480000056057989 */ /* 0x000e6200000e00ff */
[----:B------:R-:W-:-:S03]  /*1cb0*/  ISETP.GE.AND P1, PT, R75, 0x4, PT ;  /* 0x000000044b00780c */ /* 0x000fc60003f26270 */
[----:B------:R-:W3:Y:S01]  /*1cc0*/  SHFL.UP PT, R4, R87, 0x4, RZ ;  /* 0x0480000057047989 */ /* 0x000ee200000e00ff */
[-C--:B--2---:R-:W-:Y:S01]  /*1cd0*/  FMUL.FTZ R7, R87, R9.reuse ;  /* 0x0000000957077220 */ /* 0x084fe20000410000 */
[----:B------:R-:W-:-:S03]  /*1ce0*/  FMUL.FTZ R6, R86, R9 ;  /* 0x0000000956067220 */ /* 0x000fc60000410000 */
[-C--:B----4-:R-:W-:Y:S01]  /*1cf0*/  FFMA.FTZ R7, R86, R8.reuse, R7 ;  /* 0x0000000856077223 */ /* 0x090fe20000010007 */
[----:B------:R-:W-:-:S04]  /*1d00*/  FFMA.FTZ R6, R87, R8, -R6 ;  /* 0x0000000857067223 */ /* 0x000fc80000010806 */
[----:B------:R-:W-:Y:S01]  /*1d10*/  @P1 FADD.FTZ R84, R84, R7 ;  /* 0x0000000754541221 */ /* 0x000fe20000010000 */
[----:B------:R-:W-:-:S04]  /*1d20*/  @P1 FADD.FTZ R85, R85, R6 ;  /* 0x0000000655551221 */ /* 0x000fc80000010000 */
[----:B------:R-:W2:Y:S01]  /*1d30*/  SHFL.UP PT, R9, R84, 0x8, RZ ;  /* 0x0500000054097989 */ /* 0x000ea200000e00ff */
[CC--:B-1----:R-:W-:Y:S01]  /*1d40*/  FMUL.FTZ R7, R87.reuse, R5.reuse ;  /* 0x0000000557077220 */ /* 0x0c2fe20000410000 */
[C---:B------:R-:W-:Y:S02]  /*1d50*/  FMUL.FTZ R6, R86.reuse, R5 ;  /* 0x0000000556067220 */ /* 0x040fe40000410000 */
[----:B------:R-:W1:Y:S01]  /*1d60*/  SHFL.UP PT, R8, R85, 0x8, RZ ;  /* 0x0500000055087989 */ /* 0x000e6200000e00ff */
[-C--:B---3--:R-:W-:Y:S01]  /*1d70*/  @P1 FFMA.FTZ R86, R86, R4.reuse, R7 ;  /* 0x0000000456561223 */ /* 0x088fe20000010007 */
[----:B------:R-:W-:-:S04]  /*1d80*/  @P1 FFMA.FTZ R87, R87, R4, -R6 ;  /* 0x0000000457571223 */ /* 0x000fc80000010806 */
[----:B------:R-:W3:Y:S04]  /*1d90*/  SHFL.UP PT, R5, R86, 0x8, RZ ;  /* 0x0500000056057989 */ /* 0x000ee800000e00ff */
[----:B------:R-:W4:Y:S01]  /*1da0*/  SHFL.UP PT, R4, R87, 0x8, RZ ;  /* 0x0500000057047989 */ /* 0x000f2200000e00ff */
[----:B------:R-:W-:Y:S01]  /*1db0*/  ISETP.GE.AND P1, PT, R75, 0x8, PT ;  /* 0x000000084b00780c */ /* 0x000fe20003f26270 */
[-C--:B--2---:R-:W-:Y:S01]  /*1dc0*/  FMUL.FTZ R6, R86, R9.reuse ;  /* 0x0000000956067220 */ /* 0x084fe20000410000 */
[----:B------:R-:W-:-:S04]  /*1dd0*/  FMUL.FTZ R9, R87, R9 ;  /* 0x0000000957097220 */ /* 0x000fc80000410000 */
[-C--:B-1----:R-:W-:Y:S01]  /*1de0*/  FFMA.FTZ R9, R86, R8.reuse, R9 ;  /* 0x0000000856097223 */ /* 0x082fe20000010009 */
[----:B------:R-:W-:-:S06]  /*1df0*/  FFMA.FTZ R6, R87, R8, -R6 ;  /* 0x0000000857067223 */ /* 0x000fcc0000010806 */
[----:B------:R-:W-:Y:S01]  /*1e00*/  @P1 FADD.FTZ R84, R84, R9 ;  /* 0x0000000954541221 */ /* 0x000fe20000010000 */
[-C--:B---3--:R-:W-:Y:S01]  /*1e10*/  FMUL.FTZ R7, R87, R5.reuse ;  /* 0x0000000557077220 */ /* 0x088fe20000410000 */
[----:B------:R-:W-:Y:S01]  /*1e20*/  @P1 FADD.FTZ R85, R85, R6 ;  /* 0x0000000655551221 */ /* 0x000fe20000010000 */
[C---:B------:R-:W-:Y:S02]  /*1e30*/  FMUL.FTZ R6, R86.reuse, R5 ;  /* 0x0000000556067220 */ /* 0x040fe40000410000 */
[-C--:B----4-:R-:W-:Y:S01]  /*1e40*/  @P1 FFMA.FTZ R86, R86, R4.reuse, R7 ;  /* 0x0000000456561223 */ /* 0x090fe20000010007 */
[----:B------:R-:W1:Y:S01]  /*1e50*/  SHFL.UP PT, R12, R84, 0x10, RZ ;  /* 0x06000000540c7989 */ /* 0x000e6200000e00ff */
[----:B------:R-:W-:-:S03]  /*1e60*/  @P1 FFMA.FTZ R87, R87, R4, -R6 ;  /* 0x0000000457571223 */ /* 0x000fc60000010806 */
[----:B------:R-:W2:Y:S04]  /*1e70*/  SHFL.UP PT, R5, R85, 0x10, RZ ;  /* 0x0600000055057989 */ /* 0x000ea800000e00ff */
[----:B------:R-:W3:Y:S04]  /*1e80*/  SHFL.UP PT, R4, R86, 0x10, RZ ;  /* 0x0600000056047989 */ /* 0x000ee800000e00ff */
[----:B------:R-:W4:Y:S01]  /*1e90*/  SHFL.UP PT, R13, R87, 0x10, RZ ;  /* 0x06000000570d7989 */ /* 0x000f2200000e00ff */
[----:B------:R-:W-:Y:S01]  /*1ea0*/  HFMA2 R8, -RZ, RZ, 1.875, 0 ;  /* 0x3f800000ff087431 */ /* 0x000fe200000001ff */
[----:B------:R-:W-:-:S02]  /*1eb0*/  CS2R R10, SRZ ;  /* 0x00000000000a7805 */ /* 0x000fc4000001ff00 */
[----:B------:R-:W-:-:S06]  /*1ec0*/  MOV R9, RZ ;  /* 0x000000ff00097202 */ /* 0x000fcc0000000f00 */
[----:B------:R-:W0:Y:S01]  /*1ed0*/  @P0 LDS.128 R8, [UR6] ;  /* 0x00000006ff080984 */ /* 0x000e220008000c00 */
[-C--:B-1----:R-:W-:Y:S01]  /*1ee0*/  FMUL.FTZ R6, R86, R12.reuse ;  /* 0x0000000c56067220 */ /* 0x082fe20000410000 */
[----:B------:R-:W-:-:S03]  /*1ef0*/  FMUL.FTZ R7, R87, R12 ;  /* 0x0000000c57077220 */ /* 0x000fc60000410000 */
[CC--:B--2---:R-:W-:Y:S01]  /*1f00*/  FFMA.FTZ R6, R87.reuse, R5.reuse, -R6 ;  /* 0x0000000557067223 */ /* 0x0c4fe20000010806 */
        /* <DEDUP_REMOVED lines=10> */
[----:B0-----:R-:W-:Y:S04]  /*1fb0*/  @!P3 STS.128 [UR7+0x440], R8 ;  /* 0x00044008ff00b988 */ /* 0x001fe80008000c07 */
[----:B------:R-:W-:Y:S01]  /*1fc0*/  LDS.128 R4, [UR7+0x420] ;  /* 0x00042007ff047984 */ /* 0x000fe20008000c00 */
[----:B------:R-:W-:Y:S01]  /*1fd0*/  BAR.SYNC.DEFER_BLOCKING 0x0 ;  /* 0x0000000000007b1d */ /* 0x000fe20000010000 */
[----:B------:R-:W-:-:S04]  /*1fe0*/  ISETP.GE.AND P2, PT, R75, 0x10, PT ;  /* 0x000000104b00780c */ /* 0x000fc80003f46270 */
[----:B------:R-:W-:Y:S02]  /*1ff0*/  FSEL R86, R86, R13, !P2 ;  /* 0x0000000d56567208 */ /* 0x000fe40005000000 */
[----:B------:R-:W-:-:S03]  /*2000*/  FSEL R87, R87, R12, !P2 ;  /* 0x0000000c57577208 */ /* 0x000fc60005000000 */
[----:B------:R-:W0:Y:S04]  /*2010*/  SHFL.UP PT, R88, R86, 0x1, RZ ;  /* 0x0420000056587989 */ /* 0x000e2800000e00ff */
[----:B------:R-:W-:Y:S01]  /*2020*/  @P1 LDS.64 R34, [UR7+0x448] ;  /* 0x00044807ff221984 */ /* 0x000fe20008000a00 */
[----:B------:R-:W-:Y:S02]  /*2030*/  FSEL R84, R84, R15, !P2 ;  /* 0x0000000f54547208 */ /* 0x000fe40005000000 */
[----:B-1----:R-:W-:Y:S01]  /*2040*/  FSEL R14, R85, R14, !P2 ;  /* 0x0000000e550e7208 */ /* 0x002fe20005000000 */
        /* <DEDUP_REMOVED lines=12> */
[----:B------:R-:W-:Y:S01]  /*2110*/  @P1 FADD.FTZ R13, R13, R34 ;  /* 0x000000220d0d1221 */ /* 0x000fe20000010000 */
[----:B------:R-:W-:Y:S02]  /*2120*/  ISETP.NE.AND P1, PT, R37, RZ, PT ;  /* 0x000000ff2500720c */ /* 0x000fe40003f25270 */
[CC--:B------:R-:W-:Y:S01]  /*2130*/  FMUL.FTZ R35, R83.reuse, R12.reuse ;  /* 0x0000000c53237220 */ /* 0x0c0fe20000410000 */
[----:B------:R-:W-:Y:S01]  /*2140*/  FMUL.FTZ R83, R83, R13 ;  /* 0x0000000d53537220 */ /* 0x000fe20000410000 */
[C---:B------:R-:W-:Y:S02]  /*2150*/  FMUL.FTZ R15, R5.reuse, R11 ;  /* 0x0000000b050f7220 */ /* 0x040fe40000410000 */
        /* <DEDUP_REMOVED lines=12> */
[----:B------:R-:W0:Y:S01]  /*2220*/  @!P1 LDC.64 R4, c[0x0][0x480] ;  /* 0x00012000ff049b82 */ /* 0x000e220000000a00 */
[----:B------:R-:W-:-:S02]  /*2230*/  FMUL.FTZ R74, R74, R80 ;  /* 0x000000504a4a7220 */ /* 0x000fc40000410000 */
[C---:B------:R-:W-:Y:S01]  /*2240*/  FFMA.FTZ R13, R69.reuse, R80, -R10 ;  /* 0x00000050450d7223 */ /* 0x040fe2000001080a */
[----:B-----5:R-:W-:Y:S01]  /*2250*/  SHF.R.U64 R14, R26, 0x10, R27 ;  /* 0x000000101a0e7819 */ /* 0x020fe2000000121b */
[-C--:B------:R-:W-:Y:S02]  /*2260*/  FFMA.FTZ R74, R69, R81.reuse, R74 ;  /* 0x00000051454a7223 */ /* 0x080fe4000001004a */
[----:B------:R-:W-:Y:S01]  /*2270*/  FADD.FTZ R76, R76, R13 ;  /* 0x0000000d4c4c7221 */ /* 0x000fe20000010000 */
[----:B------:R-:W-:Y:S01]  /*2280*/  SHF.L.U32 R14, R14, 0x10, RZ ;  /* 0x000000100e0e7819 */ /* 0x000fe200000006ff */
[----:B------:R-:W-:Y:S01]  /*2290*/  FADD.FTZ R74, R71, R74 ;  /* 0x0000004a474a7221 */ /* 0x000fe20000010000 */
[----:B------:R-:W-:Y:S01]  /*22a0*/  FADD.FTZ R10, R6, R15 ;  /* 0x0000000f060a7221 */ /* 0x000fe20000010000 */
[----:B------:R-:W-:Y:S01]  /*22b0*/  FMUL.FTZ R6, R68, R76 ;  /* 0x0000004c44067220 */ /* 0x000fe20000410000 */
[----:B------:R-:W-:Y:S01]  /*22c0*/  FADD.FTZ R11, R7, R12 ;  /* 0x0000000c070b7221 */ /* 0x000fe20000010000 */
[----:B------:R-:W-:Y:S01]  /*22d0*/  LEA R32, P2, R24, R32, 0x1 ;  /* 0x0000002018207211 */ /* 0x000fe200078408ff */
[-C--:B------:R-:W-:Y:S01]  /*22e0*/  FMUL.FTZ R7, R68, R74.reuse ;  /* 0x0000004a44077220 */ /* 0x080fe20000410000 */
[----:B------:R-:W-:Y:S01]  /*22f0*/  SHF.L.U32 R26, R26, 0x10, RZ ;  /* 0x000000101a1a7819 */ /* 0x000fe200000006ff */
[----:B------:R-:W-:Y:S01]  /*2300*/  FMUL.FTZ R81, R14, R81 ;  /* 0x000000510e517220 */ /* 0x000fe20000410000 */
[----:B------:R-:W-:Y:S01]  /*2310*/  SHF.R.U32.HI R12, RZ, 0x10, R27 ;  /* 0x00000010ff0c7819 */ /* 0x000fe2000001161b */
[----:B------:R-:W-:Y:S01]  /*2320*/  FFMA.FTZ R6, R67, R74, R6 ;  /* 0x0000004a43067223 */ /* 0x000fe20000010006 */
[----:B------:R-:W-:Y:S01]  /*2330*/  IADD3.X R33, PT, PT, R33, R25, RZ, P2, !PT ;  /* 0x0000001921217210 */ /* 0x000fe200017fe4ff */
[----:B------:R-:W-:Y:S01]  /*2340*/  FFMA.FTZ R7, R67, R76, -R7 ;  /* 0x0000004c43077223 */ /* 0x000fe20000010807 */
[----:B------:R-:W-:Y:S01]  /*2350*/  SHF.L.U32 R13, R12, 0x10, RZ ;  /* 0x000000100c0d7819 */ /* 0x000fe200000006ff */
[----:B------:R-:W-:Y:S01]  /*2360*/  FFMA.FTZ R80, R26, R80, -R81 ;  /* 0x000000501a507223 */ /* 0x000fe20000010851 */
[----:B------:R-:W-:Y:S01]  /*2370*/  @!P1 IADD3 R12, P2, PT, R41, R62, RZ ;  /* 0x0000003e290c9210 */ /* 0x000fe20007f5e0ff */
[----:B------:R-:W-:Y:S01]  /*2380*/  FADD.FTZ R26, R79, R6 ;  /* 0x000000064f1a7221 */ /* 0x000fe20000010000 */
[----:B------:R-:W-:Y:S01]  /*2390*/  FADD.FTZ R78, R78, R7 ;  /* 0x000000074e4e7221 */ /* 0x000fe20000010000 */
[----:B------:R-:W-:-:S02]  /*23a0*/  SHF.R.U64 R6, R28, 0x10, R29 ;  /* 0x000000101c067819 */ /* 0x000fc4000000121d */
[----:B------:R-:W-:Y:S01]  /*23b0*/  @!P1 LEA.HI.X.SX32 R14, R41, RZ, 0x1, P2 ;  /* 0x000000ff290e9211 */ /* 0x000fe200010f0eff */
[C---:B------:R-:W-:Y:S01]  /*23c0*/  FMUL.FTZ R7, R77.reuse, R26 ;  /* 0x0000001a4d077220 */ /* 0x040fe20000410000 */
[----:B0-----:R-:W-:Y:S01]  /*23d0*/  @!P1 LEA R4, P2, R12, R4, 0x4 ;  /* 0x000000040c049211 */ /* 0x001fe200078420ff */
[-C--:B------:R-:W-:Y:S01]  /*23e0*/  FMUL.FTZ R77, R77, R78.reuse ;  /* 0x0000004e4d4d7220 */ /* 0x080fe20000410000 */
[----:B------:R-:W-:Y:S01]  /*23f0*/  SHF.L.U32 R15, R6, 0x10, RZ ;  /* 0x00000010060f7819 */ /* 0x000fe200000006ff */
[----:B------:R-:W-:Y:S01]  /*2400*/  FFMA.FTZ R6, R70, R78, -R7 ;  /* 0x0000004e46067223 */ /* 0x000fe20000010807 */
[----:B------:R-:W-:Y:S01]  /*2410*/  @!P1 LEA.HI.X R5, R12, R5, R14, 0x4, P2 ;  /* 0x000000050c059211 */ /* 0x000fe200010f240e */
[----:B------:R-:W-:Y:S01]  /*2420*/  FFMA.FTZ R77, R70, R26, R77 ;  /* 0x0000001a464d7223 */ /* 0x000fe2000001004d */
[----:B------:R-:W-:Y:S01]  /*2430*/  SHF.R.U32.HI R12, RZ, 0x10, R29 ;  /* 0x00000010ff0c7819 */ /* 0x000fe2000001161d */
[----:B------:R-:W-:Y:S01]  /*2440*/  UIADD3 UR4, UPT, UPT, UR4, 0x1, URZ ;  /* 0x0000000104047890 */ /* 0x000fe2000fffe0ff */
[----:B------:R-:W-:Y:S01]  /*2450*/  FADD.FTZ R73, R73, R6 ;  /* 0x0000000649497221 */ /* 0x000fe20000010000 */
[----:B------:R-:W-:Y:S01]  /*2460*/  FADD.FTZ R77, R72, R77 ;  /* 0x0000004d484d7221 */ /* 0x000fe20000010000 */
[----:B------:R-:W-:Y:S01]  /*2470*/  SHF.L.U32 R6, R12, 0x10, RZ ;  /* 0x000000100c067819 */ /* 0x000fe200000006ff */
[----:B------:R-:W-:Y:S01]  /*2480*/  UISETP.GE.AND UP0, UPT, UR4, UR10, UPT ;  /* 0x0000000a0400728c */ /* 0x000fe2000bf06270 */
[----:B------:R-:W-:Y:S01]  /*2490*/  SHF.L.U32 R12, R27, 0x10, RZ ;  /* 0x000000101b0c7819 */ /* 0x000fe200000006ff */
[----:B------:R-:W-:Y:S01]  /*24a0*/  FMUL.FTZ R13, R13, R74 ;  /* 0x0000004a0d0d7220 */ /* 0x000fe20000410000 */
[----:B------:R-:W-:Y:S01]  /*24b0*/  SHF.L.U32 R28, R28, 0x10, RZ ;  /* 0x000000101c1c7819 */ /* 0x000fe200000006ff */
[----:B------:R-:W-:Y:S01]  /*24c0*/  FMUL.FTZ R7, R15, R26 ;  /* 0x0000001a0f077220 */ /* 0x000fe20000410000 */
[----:B------:R-:W-:Y:S01]  /*24d0*/  SHF.L.U32 R29, R29, 0x10, RZ ;  /* 0x000000101d1d7819 */ /* 0x000fe200000006ff */
[----:B------:R-:W-:Y:S01]  /*24e0*/  FMUL.FTZ R6, R6, R77 ;  /* 0x0000004d06067220 */ /* 0x000fe20000410000 */
[----:B------:R2:W-:Y:S01]  /*24f0*/  @!P1 STS.128 [UR6], R8 ;  /* 0x00000008ff009988 */ /* 0x0005e20008000c06 */
[----:B------:R-:W-:Y:S01]  /*2500*/  LEA R30, P3, R22, R30, 0x1 ;  /* 0x0000001e161e7211 */ /* 0x000fe200078608ff */
[----:B------:R-:W-:Y:S01]  /*2510*/  FFMA.FTZ R13, R12, R76, -R13 ;  /* 0x0000004c0c0d7223 */ /* 0x000fe2000001080d */
[----:B------:R-:W-:Y:S01]  /*2520*/  FFMA.FTZ R7, R28, R78, -R7 ;  /* 0x0000004e1c077223 */ /* 0x000fe20000010807 */
[----:B------:R2:W-:Y:S01]  /*2530*/  @!P1 STG.E.128 desc[UR20][R4.64], R8 ;  /* 0x0000000804009986 */ /* 0x0005e2000c101d14 */
[----:B------:R-:W-:Y:S01]  /*2540*/  FFMA.FTZ R6, R29, R73, -R6 ;  /* 0x000000491d067223 */ /* 0x000fe20000010806 */
[----:B------:R-:W-:Y:S01]  /*2550*/  LEA R66, P1, R20, R66, 0x3 ;  /* 0x0000004214427211 */ /* 0x000fe200078218ff */
[----:B------:R-:W-:Y:S01]  /*2560*/  FFMA.FTZ R65, R80, 2, R65 ;  /* 0x4000000050417823 */ /* 0x000fe20000010041 */
[----:B------:R-:W-:Y:S01]  /*2570*/  IADD3.X R31, PT, PT, R31, R23, RZ, P3, !PT ;  /* 0x000000171f1f7210 */ /* 0x000fe20001ffe4ff */
[----:B------:R-:W-:Y:S01]  /*2580*/  FFMA.FTZ R64, R13, 2, R64 ;  /* 0x400000000d407823 */ /* 0x000fe20000010040 */
[----:B------:R-:W-:Y:S01]  /*2590*/  FFMA.FTZ R60, R7, 2, R60 ;  /* 0x40000000073c7823 */ /* 0x000fe2000001003c */
[----:B------:R-:W-:Y:S01]  /*25a0*/  FFMA.FTZ R61, R6, 2, R61 ;  /* 0x40000000063d7823 */ /* 0x000fe2000001003d */
[----:B------:R-:W-:-:S02]  /*25b0*/  IADD3 R62, PT, PT, R62, 0x1, RZ ;  /* 0x000000013e3e7810 */ /* 0x000fc40007ffe0ff */
[----:B------:R-:W-:Y:S01]  /*25c0*/  IADD3.X R63, PT, PT, R63, R21, RZ, P1, !PT ;  /* 0x000000153f3f7210 */ /* 0x000fe20000ffe4ff */
[----:B------:R-:W-:Y:S01]  /*25d0*/  UIADD3 UR6, UPT, UPT, UR6, 0x10, URZ ;  /* 0x0000001006067890 */ /* 0x000fe2000fffe0ff */
[----:B------:R-:W-:Y:S11]  /*25e0*/  BRA.U !UP0, `(.L_x_2489) ;  /* 0xffffffed08b47547 */ /* 0x000ff6000b83ffff */
.L_x_2488:
[----:B--2---:R-:W0:Y:S01]  /*25f0*/  F2F.BF16.F32 R4, R64 ;  /* 0x0000004000047304 */ /* 0x004e220000202000 */
        /* <DEDUP_REMOVED lines=11> */
[----:B------:R-:W-:Y:S02]  /*26b0*/  IADD3 R44, P3, PT, R44, 0x100, RZ ;  /* 0x000001002c2c7810 */ /* 0x000fe40007f7e0ff */
[----:B------:R-:W-:Y:S02]  /*26c0*/  IADD3 R42, P4, PT, R42, 0x100, RZ ;  /* 0x000001002a2a7810 */ /* 0x000fe40007f9e0ff */
[----:B------:R-:W-:Y:S02]  /*26d0*/  IADD3.X R51, PT, PT, RZ, R51, RZ, P1, !PT ;  /* 0x00000033ff337210 */ /* 0x000fe40000ffe4ff */
[----:B------:R-:W-:Y:S01]  /*26e0*/  IADD3.X R53, PT, PT, RZ, R53, RZ, P2, !PT ;  /* 0x00000035ff357210 */ /* 0x000fe200017fe4ff */
[----:B------:R-:W2:Y:S01]  /*26f0*/  F2F.BF16.F32 R65, R65 ;  /* 0x0000004100417304 */ /* 0x000ea20000202000 */
[----:B------:R-:W-:-:S02]  /*2700*/  IADD3.X R49, PT, PT, RZ, R49, RZ, P3, !PT ;  /* 0x00000031ff317210 */ /* 0x000fc40001ffe4ff */
[----:B------:R-:W-:Y:S02]  /*2710*/  IADD3.X R47, PT, PT, RZ, R47, RZ, P4, !PT ;  /* 0x0000002fff2f7210 */ /* 0x000fe400027fe4ff */
[----:B0-----:R-:W-:-:S04]  /*2720*/  PRMT R7, R60, 0x5410, R61 ;  /* 0x000054103c077816 */ /* 0x001fc8000000003d */
[----:B------:R-:W-:Y:S02]  /*2730*/  LOP3.LUT R5, R7, R5, RZ, 0xfc, !PT ;  /* 0x0000000507057212 */ /* 0x000fe400078efcff */
[----:B------:R-:W-:Y:S02]  /*2740*/  LEA.HI.X R7, R9, R3, R8, 0x1, P0 ;  /* 0x0000000309077211 */ /* 0x000fe400000f0c08 */
[----:B--2---:R-:W-:Y:S02]  /*2750*/  LOP3.LUT R4, R4, R65, RZ, 0xfc, !PT ;  /* 0x0000004104047212 */ /* 0x004fe400078efcff */
[----:B-1----:R-:W-:-:S03]  /*2760*/  ISETP.GE.AND P0, PT, R43, UR4, PT ;  /* 0x000000042b007c0c */ /* 0x002fc6000bf06270 */
[----:B------:R0:W-:Y:S10]  /*2770*/  STG.E.64 desc[UR20][R6.64], R4 ;  /* 0x0000000406007986 */ /* 0x0001f4000c101b14 */
[----:B------:R-:W-:Y:S05]  /*2780*/  @!P0 BRA `(.L_x_2490) ;  /* 0xffffffe000188947 */ /* 0x000fea000383ffff */
[----:B------:R-:W-:Y:S05]  /*2790*/  EXIT ;  /* 0x000000000000794d */ /* 0x000fea0003800000 */
.L_x_2491:
        /* <DEDUP_REMOVED lines=14> */
.L_x_5076:


//--------------------- .text._Z25selective_scan_fwd_kernelI32Selective_Scan_fwd_kernel_traitsILi32ELi4ELi1ELb1ELb1ELb1ELb1EN3c108BFloat16ENS1_7complexIfEEEEv13SSMParamsBase --------------------------
	.section	.text._Z25selective_scan_fwd_kernelI32Selective_Scan_fwd_kernel_traitsILi32ELi4ELi1ELb1ELb1ELb1ELb1EN3c108BFloat16ENS1_7complexIfEEEEv13SSMParamsBase,"ax",@progbits
	.align	128
        .global         _Z25selective_scan_fwd_kernelI32Selective_Scan_fwd_kernel_traitsILi32ELi4ELi1ELb1ELb1ELb1ELb1EN3c108BFloat16ENS1_7complexIfEEEEv13SSMParamsBase
        .type           _Z25selective_scan_fwd_kernelI32Selective_Scan_fwd_kernel_traitsILi32ELi4ELi1ELb1ELb1ELb1ELb1EN3c108BFloat16ENS1_7complexIfEEEEv13SSMParamsBase,@function
        .size           _Z25selective_scan_fwd_kernelI32Selective_Scan_fwd_kernel_traitsILi32ELi4ELi1ELb1ELb1ELb1ELb1EN3c108BFloat16ENS1_7complexIfEEEEv13SSMParamsBase,(.L_x_5077 - _Z25selective_scan_fwd_kernelI32Selective_Scan_fwd_kernel_traitsILi32ELi4ELi1ELb1ELb1ELb1ELb1EN3c108BFloat16ENS1_7complexIfEEEEv13SSMParamsBase)
        .other          _Z25selective_scan_fwd_kernelI32Selective_Scan_fwd_kernel_traitsILi32ELi4ELi1ELb1ELb1ELb1ELb1EN3c108BFloat16ENS1_7complexIfEEEEv13SSMParamsBase,@"STO_CUDA_ENTRY STV_DEFAULT"
_Z25selective_scan_fwd_kernelI32Selective_Scan_fwd_kernel_traitsILi32ELi4ELi1ELb1ELb1ELb1ELb1EN3c108BFloat16ENS1_7complexIfEEEEv13SSMParamsBase:
.text._Z25selective_scan_fwd_kernelI32Selective_Scan_fwd_kernel_traitsILi32ELi4ELi1ELb1ELb1ELb1ELb1EN3c108BFloat16ENS1_7complexIfEEEEv13SSMParamsBase:
        /* <DEDUP_REMOVED lines=11> */
[----:B------:R-:W3:Y:S01]  /*00b0*/  LDCU.64 UR18, c[0x0][0x3d0] ;  /* 0x00007a00ff1277ac */ /* 0x000ee20008000a00 */
[----:B0-----:R-:W-:-:S06]  /*00c0*/  IABS R9, R10 ;  /* 0x0000000a00097213 */ /* 0x001fcc0000000000 */
        /* <DEDUP_REMOVED lines=37> */
[----:B------:R-:W-:Y:S01]  /*0320*/  @P0 IADD3 R7, PT, PT, R7, 0x1, RZ ;  /* 0x0000000107070810 */ /* 0x000fe20007ffe0ff */
[----:B------:R-:W-:-:S03]  /*0330*/  UIMAD.WIDE.U32 UR4, UR22, UR8, URZ ;  /* 0x00000008160472a5 */ /* 0x000fc6000f8e00ff */
[----:B------:R-:W-:Y:S01]  /*0340*/  MOV R8, R7 ;  /* 0x0000000700087202 */ /* 0x000fe20000000f00 */
[----:B------:R-:W-:-:S03]  /*0350*/  UIMAD.WIDE.U32 UR6, UR22, UR12, URZ ;  /* 0x0000000c160672a5 */ /* 0x000fc6000f8e00ff */
[----:B------:R-:W-:Y:S01]  /*0360*/  @!P2 IADD3 R8, PT, PT, -R8, RZ, RZ ;  /* 0x000000ff0808a210 */ /* 0x000fe20007ffe1ff */
[----:B------:R-:W-:Y:S01]  /*0370*/  UIMAD UR9, UR22, UR9, UR5 ;  /* 0x00000009160972a4 */ /* 0x000fe2000f8e0205 */
[----:B------:R-:W-:Y:S02]  /*0380*/  @!P1 LOP3.LUT R8, RZ, R10, RZ, 0x33, !PT ;  /* 0x0000000aff089212 */ /* 0x000fe400078e33ff */
[----:B------:R-:W0:Y:S01]  /*0390*/  LDC R10, c[0x0][0x384] ;  /* 0x0000e100ff0a7b82 */ /* 0x000e220000000800 */
[----:B------:R-:W-:Y:S01]  /*03a0*/  UIMAD UR8, UR22, UR13, UR7 ;  /* 0x0000000d160872a4 */ /* 0x000fe2000f8e0207 */
[----:B------:R-:W-:Y:S02]  /*03b0*/  MOV R3, UR5 ;  /* 0x0000000500037c02 */ /* 0x000fe40008000f00 */
[----:B----4-:R-:W-:Y:S02]  /*03c0*/  ISETP.GE.AND P0, PT, R51, 0x1, PT ;  /* 0x000000013300780c */ /* 0x010fe40003f06270 */
[----:B------:R-:W-:-:S02]  /*03d0*/  MOV R2, UR4 ;  /* 0x0000000400027c02 */ /* 0x000fc40008000f00 */
[----:B------:R-:W-:Y:S02]  /*03e0*/  MOV R3, UR9 ;  /* 0x0000000900037c02 */ /* 0x000fe40008000f00 */
[----:B------:R-:W-:Y:S02]  /*03f0*/  MOV R5, UR7 ;  /* 0x0000000700057c02 */ /* 0x000fe40008000f00 */
[----:B------:R-:W-:Y:S02]  /*0400*/  MOV R4, UR6 ;  /* 0x0000000600047c02 */ /* 0x000fe40008000f00 */
[----:B------:R-:W-:Y:S01]  /*0410*/  MOV R5, UR8 ;  /* 0x0000000800057c02 */ /* 0x000fe20008000f00 */
[C---:B------:R-:W-:Y:S01]  /*0420*/  IMAD.WIDE.U32 R2, R13.reuse, UR10, R2 ;  /* 0x0000000a0d027c25 */ /* 0x040fe2000f8e0002 */
[----:B------:R-:W-:Y:S02]  /*0430*/  UIMAD.WIDE.U32 UR4, UR22, UR16, URZ ;  /* 0x00000010160472a5 */ /* 0x000fe4000f8e00ff */
[----:B------:R-:W-:Y:S01]  /*0440*/  UIMAD.WIDE.U32 UR6, UR22, UR18, URZ ;  /* 0x00000012160672a5 */ /* 0x000fe2000f8e00ff */
[----:B------:R-:W-:Y:S01]  /*0450*/  IMAD.WIDE.U32 R4, R13, UR14, R4 ;  /* 0x0000000e0d047c25 */ /* 0x000fe2000f8e0004 */
[----:B--2---:R-:W-:Y:S01]  /*0460*/  LEA R52, P3, R2, R52, 0x1 ;  /* 0x0000003402347211 */ /* 0x004fe200078608ff */
[----:B------:R-:W-:-:S02]  /*0470*/  UIMAD UR5, UR22, UR17, UR5 ;  /* 0x00000011160572a4 */ /* 0x000fc4000f8e0205 */
[C---:B------:R-:W-:Y:S01]  /*0480*/  IMAD R55, R13.reuse, UR11, R3 ;  /* 0x0000000b0d377c24 */ /* 0x040fe2000f8e0203 */
[----:B------:R-:W-:Y:S01]  /*0490*/  UIMAD UR7, UR22, UR19, UR7 ;  /* 0x00000013160772a4 */ /* 0x000fe2000f8e0207 */
[----:B------:R-:W-:Y:S01]  /*04a0*/  IMAD R57, R13, UR15, R5 ;  /* 0x0000000f0d397c24 */ /* 0x000fe2000f8e0205 */
[----:B------:R-:W-:Y:S02]  /*04b0*/  SHF.R.S32.HI R3, RZ, 0x1f, R8 ;  /* 0x0000001fff037819 */ /* 0x000fe40000011408 */
[----:B------:R-:W-:Y:S01]  /*04c0*/  LEA.HI.X R55, R2, R53, R55, 0x1, P3 ;  /* 0x0000003502377211 */ /* 0x000fe200018f0c37 */
[----:B-1-3--:R-:W-:Y:S07]  /*04d0*/  @!P0 EXIT ;  /* 0x000000000000894d */ /* 0x00afee0003800000 */
[----:B------:R-:W1:Y:S01]  /*04e0*/  LDC.64 R28, c[0x0][0x438] ;  /* 0x00010e00ff1c7b82 */ /* 0x000e620000000a00 */
[CC--:B------:R-:W-:Y:S01]  /*04f0*/  IMAD R9, R3.reuse, R20.reuse, RZ ;  /* 0x0000001403097224 */ /* 0x0c0fe200078e02ff */
[----:B------:R-:W2:Y:S01]  /*0500*/  S2R R45, SR_TID.X ;  /* 0x00000000002d7919 */ /* 0x000ea20000002100 */
[----:B------:R-:W-:Y:S01]  /*0510*/  IMAD.WIDE.U32 R6, R8, R20, UR6 ;  /* 0x0000000608067e25 */ /* 0x000fe2000f8e0014 */
[----:B------:R-:W-:Y:S01]  /*0520*/  LEA R54, P0, R4, R14, 0x1 ;  /* 0x0000000e04367211 */ /* 0x000fe200078008ff */
[----:B------:R-:W3:Y:S02]  /*0530*/  LDCU UR6, c[0x0][0x38c] ;  /* 0x00007180ff0677ac */ /* 0x000ee40008000800 */
[----:B------:R-:W-:Y:S01]  /*0540*/  IMAD R9, R8, R21, R9 ;  /* 0x0000001508097224 */ /* 0x000fe200078e0209 */
[----:B------:R-:W4:Y:S01]  /*0550*/  LDC.64 R24, c[0x0][0x428] ;  /* 0x00010a00ff187b82 */ /* 0x000f220000000a00 */
[----:B------:R-:W-:Y:S01]  /*0560*/  IMAD R5, R3, R16, RZ ;  /* 0x0000001003057224 */ /* 0x000fe200078e02ff */
[----:B------:R-:W-:Y:S01]  /*0570*/  LEA R58, P2, R6, R22, 0x1 ;  /* 0x00000016063a7211 */ /* 0x000fe200078408ff */
[----:B------:R-:W-:Y:S01]  /*0580*/  IMAD.WIDE.U32 R2, R8, R16, UR4 ;  /* 0x0000000408027e25 */ /* 0x000fe2000f8e0010 */
[----:B------:R-:W-:Y:S01]  /*0590*/  IADD3 R61, PT, PT, R7, R9, RZ ;  /* 0x00000009073d7210 */ /* 0x000fe20007ffe0ff */
[----:B------:R-:W-:Y:S01]  /*05a0*/  UMOV UR4, 0x400 ;  /* 0x0000040000047882 */ /* 0x000fe20000000000 */
[----:B------:R-:W-:Y:S01]  /*05b0*/  LEA.HI.X R57, R4, R15, R57, 0x1, P0 ;  /* 0x0000000f04397211 */ /* 0x000fe200000f0c39 */
[----:B------:R-:W-:Y:S01]  /*05c0*/  IMAD R5, R8, R17, R5 ;  /* 0x0000001108057224 */ /* 0x000fe200078e0205 */
[----:B------:R-:W2:Y:S01]  /*05d0*/  LDC.64 R26, c[0x0][0x418] ;  /* 0x00010600ff1a7b82 */ /* 0x000ea20000000a00 */
[----:B------:R-:W-:Y:S01]  /*05e0*/  LEA.HI.X R61, R6, R23, R61, 0x1, P2 ;  /* 0x00000017063d7211 */ /* 0x000fe200010f0c3d */
[----:B0-----:R-:W-:Y:S01]  /*05f0*/  IMAD R8, R10, UR22, R13 ;  /* 0x000000160a087c24 */ /* 0x001fe2000f8e020d */
[----:B------:R-:W-:Y:S01]  /*0600*/  LEA R56, P1, R2, R18, 0x1 ;  /* 0x0000001202387211 */ /* 0x000fe200078208ff */
[----:B------:R-:W0:Y:S01]  /*0610*/  LDCU.U8 UR11, c[0x0][0x39e] ;  /* 0x000073c0ff0b77ac */ /* 0x000e220008000000 */
[----:B------:R-:W-:Y:S01]  /*0620*/  IADD3 R59, PT, PT, R3, R5, RZ ;  /* 0x00000005033b7210 */ /* 0x000fe20007ffe0ff */
[----:B------:R-:W-:-:S02]  /*0630*/  IMAD R51, R8, R51, RZ ;  /* 0x0000003308337224 */ /* 0x000fc400078e02ff */
[----:B------:R-:W0:Y:S01]  /*0640*/  LDC.64 R20, c[0x0][0x430] ;  /* 0x00010c00ff147b82 */ /* 0x000e220000000a00 */
[----:B-1----:R-:W-:Y:S01]  /*0650*/  IMAD.WIDE.U32 R6, R13, R28, RZ ;  /* 0x0000001c0d067225 */ /* 0x002fe200078e00ff */
[----:B------:R-:W-:-:S03]  /*0660*/  LEA.HI.X R59, R2, R19, R59, 0x1, P1 ;  /* 0x00000013023b7211 */ /* 0x000fc600008f0c3b */
[----:B------:R-:W-:Y:S02]  /*0670*/  IMAD R7, R13, R29, R7 ;  /* 0x0000001d0d077224 */ /* 0x000fe400078e0207 */
[----:B---3--:R-:W-:Y:S01]  /*0680*/  IMAD R51, R51, UR6, RZ ;  /* 0x0000000633337c24 */ /* 0x008fe2000f8e02ff */
[----:B------:R-:W1:Y:S01]  /*0690*/  LDC.64 R46, c[0x0][0x3a0] ;  /* 0x0000e800ff2e7b82 */ /* 0x000e620000000a00 */
[----:B----4-:R-:W-:-:S04]  /*06a0*/  IMAD.WIDE.U32 R2, R13, R24, RZ ;  /* 0x000000180d027225 */ /* 0x010fc800078e00ff */
[----:B------:R-:W-:-:S03]  /*06b0*/  IMAD R3, R13, R25, R3 ;  /* 0x000000190d037224 */ /* 0x000fc600078e0203 */
[----:B------:R-:W3:Y:S01]  /*06c0*/  LDC.64 R34, c[0x0][0x440] ;  /* 0x00011000ff227b82 */ /* 0x000ee20000000a00 */
[----:B--2---:R-:W-:-:S04]  /*06d0*/  IMAD.WIDE.U32 R4, R13, R26, RZ ;  /* 0x0000001a0d047225 */ /* 0x004fc800078e00ff */
[----:B------:R-:W-:-:S03]  /*06e0*/  IMAD R5, R13, R27, R5 ;  /* 0x0000001b0d057224 */ /* 0x000fc600078e0205 */
[----:B------:R-:W2:Y:S01]  /*06f0*/  LDC.64 R14, c[0x0][0x420] ;  /* 0x00010800ff0e7b82 */ /* 0x000ea20000000a00 */
[----:B0-----:R-:W-:-:S04]  /*0700*/  IMAD.WIDE.U32 R22, R20, UR22, R6 ;  /* 0x0000001614167c25 */ /* 0x001fc8000f8e0006 */
[----:B------:R-:W-:Y:S02]  /*0710*/  IMAD R50, R21, UR22, R23 ;  /* 0x0000001615327c24 */ /* 0x000fe4000f8e0217 */
[----:B------:R-:W-:Y:S01]  /*0720*/  IMAD.WIDE.U32 R20, R45, 0x10, RZ ;  /* 0x000000102d147825 */ /* 0x000fe200078e00ff */
[----:B------:R-:W0:Y:S03]  /*0730*/  LDC.64 R48, c[0x0][0x410] ;  /* 0x00010400ff307b82 */ /* 0x000e260000000a00 */
[----:B-1----:R-:W-:Y:S01]  /*0740*/  IMAD.WIDE.U32 R8, R13, R46, RZ ;  /* 0x0000002e0d087225 */ /* 0x002fe200078e00ff */
[----:B------:R-:W-:-:S03]  /*0750*/  LOP3.LUT R53, R20, 0x8, RZ, 0xfc, !PT ;  /* 0x0000000814357812 */ /* 0x000fc600078efcff */
[----:B------:R-:W-:Y:S01]  /*0760*/  IMAD R47, R13, R47, R9 ;  /* 0x0000002f0d2f7224 */ /* 0x000fe200078e0209 */
[----:B------:R-:W1:Y:S01]  /*0770*/  S2UR UR5, SR_CgaCtaId ;  /* 0x00000000000579c3 */ /* 0x000e620000008800 */
[----:B---3--:R-:W-:-:S04]  /*0780*/  LEA R46, P0, R8, R34, 0x3 ;  /* 0x00000022082e7211 */ /* 0x008fc800078018ff */
[----:B------:R-:W-:-:S03]  /*0790*/  LEA.HI.X R47, R8, R35, R47, 0x3, P0 ;  /* 0x00000023082f7211 */ /* 0x000fc600000f1c2f */
[----:B------:R-:W3:Y:S01]  /*07a0*/  LDC.64 R18, c[0x0][0x478] ;  /* 0x00011e00ff127b82 */ /* 0x000ee20000000a00 */
[----:B--2---:R-:W-:-:S07]  /*07b0*/  IMAD.WIDE.U32 R26, R14, UR22, R2 ;  /* 0x000000160e1a7c25 */ /* 0x004fce000f8e0002 */
[----:B------:R-:W2:Y:S01]  /*07c0*/  LDC.64 R16, c[0x0][0x488] ;  /* 0x00012200ff107b82 */ /* 0x000ea20000000a00 */
[----:B0-----:R-:W-:-:S04]  /*07d0*/  IMAD.WIDE.U32 R24, R48, UR22, R4 ;  /* 0x0000001630187c25 */ /* 0x001fc8000f8e0004 */
[----:B------:R-:W-:Y:S02]  /*07e0*/  IMAD R48, R15, UR22, R27 ;  /* 0x000000160f307c24 */ /* 0x000fe4000f8e021b */
[----:B------:R-:W-:Y:S01]  /*07f0*/  IMAD R49, R49, UR22, R25 ;  /* 0x0000001631317c24 */ /* 0x000fe2000f8e0219 */
[----:B------:R-:W0:Y:S01]  /*0800*/  LDC.64 R10, c[0x0][0x490] ;  /* 0x00012400ff0a7b82 */ /* 0x000e220000000a00 */
[----:B-1----:R-:W-:-:S04]  /*0810*/  ULEA UR4, UR5, UR4, 0x18 ;  /* 0x0000000405047291 */ /* 0x002fc8000f8ec0ff */
[----:B------:R-:W-:-:S03]  /*0820*/  UIADD3 UR6, UPT, UPT, UR4, 0x460, URZ ;  /* 0x0000046004067890 */ /* 0x000fc6000fffe0ff */
[----:B------:R-:W1:Y:S01]  /*0830*/  LDC.64 R32, c[0x0][0x3e0] ;  /* 0x0000f800ff207b82 */ /* 0x000e620000000a00 */
[----:B---3--:R-:W-:Y:S01]  /*0840*/  IMAD.WIDE.U32 R18, R45, 0x8, R18 ;  /* 0x000000082d127825 */ /* 0x008fe200078e0012 */
[----:B------:R-:W-:-:S06]  /*0850*/  UMOV UR4, URZ ;  /* 0x000000ff00047c82 */ /* 0x000fcc0008000000 */
[----:B------:R-:W3:Y:S01]  /*0860*/  LDC.64 R30, c[0x0][0x3c0] ;  /* 0x0000f000ff1e7b82 */ /* 0x000ee20000000a00 */
[----:B--2---:R-:W-:-:S07]  /*0870*/  IMAD.WIDE.U32 R16, R45, 0x8, R16 ;  /* 0x000000082d107825 */ /* 0x004fce00078e0010 */
[----:B------:R-:W2:Y:S01]  /*0880*/  LDC.64 R28, c[0x0][0x3a8] ;  /* 0x0000ea00ff1c7b82 */ /* 0x000ea20000000a00 */
[----:B0-----:R-:W-:Y:S01]  /*0890*/  IMAD.WIDE.U32 R2, R45, 0x8, R10 ;  /* 0x000000082d027825 */ /* 0x001fe200078e000a */
[----:B-1----:R-:W-:Y:S02]  /*08a0*/  SHF.L.U64.HI R33, R32, 0x1, R33 ;  /* 0x0000000120217819 */ /* 0x002fe40000010221 */
[----:B---3--:R-:W-:Y:S02]  /*08b0*/  SHF.L.U64.HI R31, R30, 0x1, R31 ;  /* 0x000000011e1f7819 */ /* 0x008fe4000001021f */
[----:B--2---:R-:W-:-:S07]  /*08c0*/  SHF.L.U64.HI R29, R28, 0x3, R29 ;  /* 0x000000031c1d7819 */ /* 0x004fce000001021d */
.L_x_2504:
        /* <DEDUP_REMOVED lines=32> */
.L_x_2492:
        /* <DEDUP_REMOVED lines=48> */
.L_x_2495:
[----:B------:R-:W-:Y:S05]  /*0dd0*/  BSYNC.RECONVERGENT B0 ;  /* 0x0000000000007941 */ /* 0x000fea0003800200 */
.L_x_2494:
        /* <DEDUP_REMOVED lines=32> */
.L_x_2497:
[----:B------:R-:W-:Y:S05]  /*0fe0*/  BSYNC.RECONVERGENT B0 ;  /* 0x0000000000007941 */ /* 0x000fea0003800200 */
.L_x_2496:
        /* <DEDUP_REMOVED lines=32> */
.L_x_2499:
[----:B------:R-:W-:Y:S05]  /*11f0*/  BSYNC.RECONVERGENT B0 ;  /* 0x0000000000007941 */ /* 0x000fea0003800200 */
.L_x_2498:
        /* <DEDUP_REMOVED lines=32> */
.L_x_2501:
[----:B------:R-:W-:Y:S05]  /*1400*/  BSYNC.RECONVERGENT B0 ;  /* 0x0000000000007941 */ /* 0x000fea0003800200 */
.L_x_2500:
[----:B------:R-:W-:Y:S01]  /*1410*/  FMUL.FTZ R72, R11, R64 ;  /* 0x000000400b487220 */ /* 0x000fe20000410000 */
[----:B------:R-:W-:Y:S01]  /*1420*/  FMUL.FTZ R69, R5, R66 ;  /* 0x0000004205457220 */ /* 0x000fe20000410000 */
[----:B------:R-:W-:Y:S01]  /*1430*/  FMUL.FTZ R70, R7, R60 ;  /* 0x0000003c07467220 */ /* 0x000fe20000410000 */
[----:B------:R-:W-:-:S07]  /*1440*/  FMUL.FTZ R71, R9, R62 ;  /* 0x0000003e09477220 */ /* 0x000fce0000410000 */
.L_x_2493:
        /* <DEDUP_REMOVED lines=9> */
[----:B------:R-:W-:Y:S01]  /*14e0*/  ISETP.NE.AND P0, PT, RZ, UR4, PT ;  /* 0x00000004ff007c0c */ /* 0x000fe2000bf05270 */
[----:B------:R-:W1:Y:S01]  /*14f0*/  LDCU UR12, c[0x0][0x38c] ;  /* 0x00007180ff0c77ac */ /* 0x000e620008000800 */
[-C--:B------:R-:W-:Y:S02]  /*1500*/  IADD3 R40, P1, PT, R58, R53.reuse, RZ ;  /* 0x000000353a287210 */ /* 0x080fe40007f3e0ff */
[----:B------:R-:W-:Y:S01]  /*1510*/  IADD3 R36, P2, PT, R56, R53, RZ ;  /* 0x0000003538247210 */ /* 0x000fe20007f5e0ff */
[----:B------:R-:W-:Y:S01]  /*1520*/  UIMAD UR7, UR4, UR7, URZ ;  /* 0x00000007040772a4 */ /* 0x000fe2000f8e02ff */
[----:B------:R-:W-:Y:S01]  /*1530*/  ISETP.EQ.AND P0, PT, R45, RZ, P0 ;  /* 0x000000ff2d00720c */ /* 0x000fe20000702270 */
[----:B------:R-:W-:Y:S01]  /*1540*/  UMOV UR5, URZ ;  /* 0x000000ff00057c82 */ /* 0x000fe20008000000 */
[----:B------:R-:W-:Y:S01]  /*1550*/  MOV R74, R46 ;  /* 0x0000002e004a7202 */ /* 0x000fe20000000f00 */
[----:B------:R-:W-:Y:S01]  /*1560*/  UMOV UR8, UR6 ;  /* 0x0000000600087c82 */ /* 0x000fe20008000000 */
[----:B------:R-:W-:-:S02]  /*1570*/  MOV R73, R47 ;  /* 0x0000002f00497202 */ /* 0x000fc40000000f00 */
[C---:B------:R-:W-:Y:S02]  /*1580*/  IADD3.X R41, PT, PT, R21.reuse, R61, RZ, P1, !PT ;  /* 0x0000003d15297210 */ /* 0x040fe40000ffe4ff */
[----:B------:R-:W-:-:S07]  /*1590*/  IADD3.X R37, PT, PT, R21, R59, RZ, P2, !PT ;  /* 0x0000003b15257210 */ /* 0x000fce00017fe4ff */
.L_x_2503:
[----:B------:R-:W-:Y:S01]  /*15a0*/  MOV R75, R73 ;  /* 0x00000049004b7202 */ /* 0x000fe20000000f00 */
[----:B--2---:R-:W2:Y:S04]  /*15b0*/  LDG.E.64 R6, desc[UR20][R36.64+-0x8] ;  /* 0xfffff81424067981 */ /* 0x004ea8000c1e1b00 */
[----:B------:R-:W3:Y:S04]  /*15c0*/  LDG.E.64 R8, desc[UR20][R74.64] ;  /* 0x000000144a087981 */ /* 0x000ee8000c1e1b00 */
[----:B------:R-:W4:Y:S01]  /*15d0*/  LDG.E.64 R4, desc[UR20][R36.64] ;  /* 0x0000001424047981 */ /* 0x000f22000c1e1b00 */
[----:B0-----:R-:W-:-:S03]  /*15e0*/  ISETP.GE.AND P1, PT, R95, 0x1, PT ;  /* 0x000000015f00780c */ /* 0x001fc60003f26270 */
[----:B------:R-:W5:Y:S01]  /*15f0*/  LDG.E.64 R38, desc[UR20][R40.64] ;  /* 0x0000001428267981 */ /* 0x000f62000c1e1b00 */
[----:B------:R-:W0:Y:S01]  /*1600*/  S2UR UR10, SR_CgaCtaId ;  /* 0x00000000000a79c3 */ /* 0x000e220000008800 */
[----:B------:R-:W-:Y:S01]  /*1610*/  UMOV UR9, 0x400 ;  /* 0x0000040000097882 */ /* 0x000fe20000000000 */
[----:B------:R-:W-:Y:S01]  /*1620*/  ISETP.NE.AND P2, PT, R95, RZ, PT ;  /* 0x000000ff5f00720c */ /* 0x000fe20003f45270 */
[----:B0-----:R-:W-:Y:S01]  /*1630*/  ULEA UR9, UR10, UR9, 0x18 ;  /* 0x000000090a097291 */ /* 0x001fe2000f8ec0ff */
[----:B---3--:R-:W-:Y:S01]  /*1640*/  FMUL.FTZ R10, R9, R60 ;  /* 0x0000003c090a7220 */ /* 0x008fe20000410000 */
[----:B------:R-:W-:-:S03]  /*1650*/  FMUL.FTZ R11, R8, 1.4426950216293334961 ;  /* 0x3fb8aa3b080b7820 */ /* 0x000fc60000410000 */
[----:B------:R-:W-:Y:S01]  /*1660*/  FMUL.RZ R14, R10, 0.15915493667125701904 ;  /* 0x3e22f9830a0e7820 */ /* 0x000fe2000040c000 */
[----:B------:R-:W-:-:S03]  /*1670*/  FMUL.FTZ R10, R11, R60 ;  /* 0x0000003c0b0a7220 */ /* 0x000fc60000410000 */
[----:B------:R-:W-:Y:S01]  /*1680*/  MUFU.SIN R13, R14 ;  /* 0x0000000e000d7308 */ /* 0x000fe20000000400 */
[----:B------:R-:W-:-:S07]  /*1690*/  FMUL.FTZ R8, R9, R62 ;  /* 0x0000003e09087220 */ /* 0x000fce0000410000 */
[----:B------:R-:W0:Y:S01]  /*16a0*/  MUFU.EX2 R10, R10 ;  /* 0x0000000a000a7308 */ /* 0x000e220000000800 */
[----:B------:R-:W-:Y:S01]  /*16b0*/  FMUL.FTZ R12, R11, R62 ;  /* 0x0000003e0b0c7220 */ /* 0x000fe20000410000 */
[----:B------:R-:W-:-:S06]  /*16c0*/  FMUL.RZ R34, R8, 0.15915493667125701904 ;  /* 0x3e22f98308227820 */ /* 0x000fcc000040c000 */
[----:B------:R-:W3:Y:S01]  /*16d0*/  MUFU.COS R15, R14 ;  /* 0x0000000e000f7308 */ /* 0x000ee20000000000 */
[C---:B--2---:R-:W-:Y:S02]  /*16e0*/  SHF.L.U32 R82, R6.reuse, 0x10, RZ ;  /* 0x0000001006527819 */ /* 0x044fe400000006ff */
[----:B------:R-:W-:-:S05]  /*16f0*/  SHF.R.U64 R6, R6, 0x10, R7 ;  /* 0x0000001006067819 */ /* 0x000fca0000001207 */
[----:B------:R-:W-:Y:S01]  /*1700*/  MUFU.EX2 R12, R12 ;  /* 0x0000000c000c7308 */ /* 0x000fe20000000800 */
[----:B0-----:R-:W-:Y:S01]  /*1710*/  FMUL.FTZ R78, R10, R13 ;  /* 0x0000000d0a4e7220 */ /* 0x001fe20000410000 */
[----:B------:R-:W-:Y:S01]  /*1720*/  SHF.L.U32 R6, R6, 0x10, RZ ;  /* 0x0000001006067819 */ /* 0x000fe200000006ff */
[----:B------:R-:W-:Y:S01]  /*1730*/  FMUL.FTZ R13, R9, R64 ;  /* 0x00000040090d7220 */ /* 0x000fe20000410000 */
[----:B------:R-:W-:-:S04]  /*1740*/  SHF.R.U32.HI R79, RZ, 0x10, R7 ;  /* 0x00000010ff4f7819 */ /* 0x000fc80000011607 */
[----:B------:R-:W0:Y:S01]  /*1750*/  MUFU.SIN R77, R34 ;  /* 0x00000022004d7308 */ /* 0x000e220000000400 */
[C---:B------:R-:W-:Y:S01]  /*1760*/  FMUL.FTZ R8, R11.reuse, R66 ;  /* 0x000000420b087220 */ /* 0x040fe20000410000 */
[----:B------:R-:W-:Y:S01]  /*1770*/  FMUL.FTZ R82, R82, R69 ;  /* 0x0000004552527220 */ /* 0x000fe20000410000 */
[----:B------:R-:W-:Y:S01]  /*1780*/  FMUL.FTZ R11, R11, R64 ;  /* 0x000000400b0b7220 */ /* 0x000fe20000410000 */
[----:B------:R-:W-:-:S04]  /*1790*/  FMUL.RZ R13, R13, 0.15915493667125701904 ;  /* 0x3e22f9830d0d7820 */ /* 0x000fc8000040c000 */
[----:B------:R-:W2:Y:S01]  /*17a0*/  MUFU.COS R35, R34 ;  /* 0x0000002200237308 */ /* 0x000ea20000000000 */
[----:B------:R-:W-:Y:S01]  /*17b0*/  SHF.L.U32 R79, R79, 0x10, RZ ;  /* 0x000000104f4f7819 */ /* 0x000fe200000006ff */
[----:B------:R-:W-:Y:S01]  /*17c0*/  FMUL.FTZ R81, R6, R69 ;  /* 0x0000004506517220 */ /* 0x000fe20000410000 */
[----:B---3--:R-:W-:Y:S01]  /*17d0*/  FMUL.FTZ R75, R10, R15 ;  /* 0x0000000f0a4b7220 */ /* 0x008fe20000410000 */
[C---:B------:R-:W-:Y:S01]  /*17e0*/  FMUL.FTZ R6, R82.reuse, R78 ;  /* 0x0000004e52067220 */ /* 0x040fe20000410000 */
[----:B------:R-:W-:Y:S01]  /*17f0*/  FMUL.FTZ R10, R9, R66 ;  /* 0x00000042090a7220 */ /* 0x000fe20000410000 */
[----:B------:R-:W-:Y:S01]  /*1800*/  SHF.L.U32 R9, R7, 0x10, RZ ;  /* 0x0000001007097819 */ /* 0x000fe200000006ff */
[----:B------:R-:W-:Y:S01]  /*1810*/  FMUL.FTZ R7, R81, R78 ;  /* 0x0000004e51077220 */ /* 0x000fe20000410000 */
[----:B------:R-:W-:Y:S01]  /*1820*/  MUFU.EX2 R11, R11 ;  /* 0x0000000b000b7308 */ /* 0x000fe20000000800 */
[-C--:B------:R-:W-:Y:S01]  /*1830*/  FMUL.FTZ R79, R79, R70.reuse ;  /* 0x000000464f4f7220 */ /* 0x080fe20000410000 */
[-C--:B------:R-:W-:Y:S01]  /*1840*/  FFMA.FTZ R6, R81, R75.reuse, R6 ;  /* 0x0000004b51067223 */ /* 0x080fe20000010006 */
[----:B------:R-:W-:Y:S01]  /*1850*/  FMUL.FTZ R80, R9, R70 ;  /* 0x0000004609507220 */ /* 0x000fe20000410000 */
[----:B------:R-:W-:-:S04]  /*1860*/  FFMA.FTZ R7, R82, R75, -R7 ;  /* 0x0000004b52077223 */ /* 0x000fc80000010807 */
[----:B------:R-:W3:Y:S01]  /*1870*/  MUFU.SIN R84, R13 ;  /* 0x0000000d00547308 */ /* 0x000ee20000000400 */
[----:B0-----:R-:W-:Y:S01]  /*1880*/  FMUL.FTZ R77, R12, R77 ;  /* 0x0000004d0c4d7220 */ /* 0x001fe20000410000 */
[----:B------:R-:W-:Y:S01]  /*1890*/  FADD.FTZ R9, R79, R6 ;  /* 0x000000064f097221 */ /* 0x000fe20000010000 */
[----:B------:R-:W-:Y:S01]  /*18a0*/  FMUL.RZ R14, R10, 0.15915493667125701904 ;  /* 0x3e22f9830a0e7820 */ /* 0x000fe2000040c000 */
[----:B----4-:R-:W-:-:S04]  /*18b0*/  SHF.R.U64 R6, R4, 0x10, R5 ;  /* 0x0000001004067819 */ /* 0x010fc80000001205 */
[----:B------:R0:W4:Y:S01]  /*18c0*/  MUFU.COS R86, R13 ;  /* 0x0000000d00567308 */ /* 0x0001220000000000 */
[----:B------:R-:W-:Y:S01]  /*18d0*/  FADD.FTZ R7, R80, R7 ;  /* 0x0000000750077221 */ /* 0x000fe20000010000 */
[----:B------:R-:W-:Y:S01]  /*18e0*/  SHF.L.U32 R4, R4, 0x10, RZ ;  /* 0x0000001004047819 */ /* 0x000fe200000006ff */
[----:B--2---:R-:W-:Y:S01]  /*18f0*/  FMUL.FTZ R76, R12, R35 ;  /* 0x000000230c4c7220 */ /* 0x004fe20000410000 */
[----:B------:R-:W-:Y:S01]  /*1900*/  SHF.L.U32 R6, R6, 0x10, RZ ;  /* 0x0000001006067819 */ /* 0x000fe200000006ff */
[C---:B------:R-:W-:Y:S01]  /*1910*/  FMUL.FTZ R12, R77.reuse, R7 ;  /* 0x000000074d0c7220 */ /* 0x040fe20000410000 */
[----:B------:R-:W-:Y:S02]  /*1920*/  SHF.R.U32.HI R87, RZ, 0x10, R5 ;  /* 0x00000010ff577819 */ /* 0x000fe40000011605 */
[----:B------:R-:W-:Y:S01]  /*1930*/  MUFU.EX2 R8, R8 ;  /* 0x0000000800087308 */ /* 0x000fe20000000800 */
[----:B0-----:R-:W-:Y:S01]  /*1940*/  FMUL.FTZ R13, R77, R9 ;  /* 0x000000094d0d7220 */ /* 0x001fe20000410000 */
[----:B------:R-:W-:Y:S01]  /*1950*/  FMUL.FTZ R83, R4, R71 ;  /* 0x0000004704537220 */ /* 0x000fe20000410000 */
[----:B---3--:R-:W-:Y:S01]  /*1960*/  FMUL.FTZ R84, R11, R84 ;  /* 0x000000540b547220 */ /* 0x008fe20000410000 */
[----:B------:R0:W2:Y:S01]  /*1970*/  LDG.E.64 R34, desc[UR20][R40.64+-0x8] ;  /* 0xfffff81428227981 */ /* 0x0000a2000c1e1b00 */
[----:B------:R-:W-:-:S03]  /*1980*/  FFMA.FTZ R10, R76, R7, -R13 ;  /* 0x000000074c0a7223 */ /* 0x000fc6000001080d */
[----:B------:R-:W3:Y:S01]  /*1990*/  MUFU.COS R89, R14 ;  /* 0x0000000e00597308 */ /* 0x000ee20000000000 */
[----:B------:R-:W-:Y:S01]  /*19a0*/  FFMA.FTZ R12, R76, R9, R12 ;  /* 0x000000094c0c7223 */ /* 0x000fe2000001000c */
[----:B------:R-:W-:Y:S01]  /*19b0*/  FMUL.FTZ R85, R6, R71 ;  /* 0x0000004706557220 */ /* 0x000fe20000410000 */
[----:B------:R-:W-:-:S05]  /*19c0*/  FADD.FTZ R9, R83, R10 ;  /* 0x0000000a53097221 */ /* 0x000fca0000010000 */
[----:B------:R-:W1:Y:S01]  /*19d0*/  MUFU.SIN R7, R14 ;  /* 0x0000000e00077308 */ /* 0x000e620000000400 */
[----:B----4-:R-:W-:Y:S01]  /*19e0*/  FMUL.FTZ R86, R11, R86 ;  /* 0x000000560b567220 */ /* 0x010fe20000410000 */
[----:B------:R-:W-:Y:S01]  /*19f0*/  FADD.FTZ R11, R85, R12 ;  /* 0x0000000c550b7221 */ /* 0x000fe20000010000 */
[----:B------:R-:W-:Y:S01]  /*1a00*/  FMUL.FTZ R13, R84, R9 ;  /* 0x00000009540d7220 */ /* 0x000fe20000410000 */
[----:B------:R-:W-:Y:S02]  /*1a10*/  SHF.L.U32 R87, R87, 0x10, RZ ;  /* 0x0000001057577819 */ /* 0x000fe400000006ff */
[----:B------:R-:W-:Y:S01]  /*1a20*/  SHF.L.U32 R5, R5, 0x10, RZ ;  /* 0x0000001005057819 */ /* 0x000fe200000006ff */
[-C--:B------:R-:W-:Y:S01]  /*1a30*/  FFMA.FTZ R92, R86, R11.reuse, R13 ;  /* 0x0000000b565c7223 */ /* 0x080fe2000001000d */
[----:B------:R-:W-:Y:S01]  /*1a40*/  FMUL.FTZ R11, R84, R11 ;  /* 0x0000000b540b7220 */ /* 0x000fe20000410000 */
[-C--:B------:R-:W-:Y:S01]  /*1a50*/  FMUL.FTZ R87, R87, R72.reuse ;  /* 0x0000004857577220 */ /* 0x080fe20000410000 */
[----:B---3--:R-:W-:Y:S01]  /*1a60*/  FMUL.FTZ R89, R8, R89 ;  /* 0x0000005908597220 */ /* 0x008fe20000410000 */
[----:B------:R-:W-:Y:S01]  /*1a70*/  FMUL.FTZ R88, R5, R72 ;  /* 0x0000004805587220 */ /* 0x000fe20000410000 */
[----:B------:R-:W-:Y:S01]  /*1a80*/  FFMA.FTZ R11, R86, R9, -R11 ;  /* 0x00000009560b7223 */ /* 0x000fe2000001080b */
[----:B------:R-:W-:Y:S01]  /*1a90*/  FADD.FTZ R92, R87, R92 ;  /* 0x0000005c575c7221 */ /* 0x000fe20000010000 */
[----:B------:R-:W-:Y:S01]  /*1aa0*/  FMUL.FTZ R5, R89, R78 ;  /* 0x0000004e59057220 */ /* 0x000fe20000410000 */
[----:B-1----:R-:W-:Y:S01]  /*1ab0*/  FMUL.FTZ R90, R8, R7 ;  /* 0x00000007085a7220 */ /* 0x002fe20000410000 */
[----:B------:R-:W-:-:S02]  /*1ac0*/  FADD.FTZ R91, R88, R11 ;  /* 0x0000000b585b7221 */ /* 0x000fc40000010000 */
[----:B------:R-:W1:Y:S01]  /*1ad0*/  SHFL.UP PT, R10, R92, 0x1, RZ ;  /* 0x042000005c0a7989 */ /* 0x000e6200000e00ff */
[C---:B------:R-:W-:Y:S01]  /*1ae0*/  FMUL.FTZ R4, R90.reuse, R78 ;  /* 0x0000004e5a047220 */ /* 0x040fe20000410000 */
[-C--:B------:R-:W-:Y:S02]  /*1af0*/  FFMA.FTZ R5, R90, R75.reuse, R5 ;  /* 0x0000004b5a057223 */ /* 0x080fe40000010005 */
[----:B------:R-:W3:Y:S01]  /*1b00*/  SHFL.UP PT, R8, R91, 0x1, RZ ;  /* 0x042000005b087989 */ /* 0x000ee200000e00ff */
        /* <DEDUP_REMOVED lines=10> */
[-C--:B-1----:R-:W-:Y:S02]  /*1bb0*/  FMUL.FTZ R7, R93, R10.reuse ;  /* 0x0000000a5d077220 */ /* 0x082fe40000410000 */
        /* <DEDUP_REMOVED lines=62> */
[----:B------:R-:W-:-:S04]  /*1fa0*/  ISETP.NE.AND P1, PT, R95, 0x1f, PT ;  /* 0x0000001f5f00780c */ /* 0x000fc80003f25270 */
[----:B------:R-:W0:Y:S01]  /*1fb0*/  @P0 LDS.128 R8, [UR8] ;  /* 0x00000008ff080984 */ /* 0x000e220008000c00 */
[-C--:B-1----:R-:W-:Y:S01]  /*1fc0*/  FMUL.FTZ R6, R94, R12.reuse ;  /* 0x0000000c5e067220 */ /* 0x082fe20000410000 */
[----:B------:R-:W-:-:S03]  /*1fd0*/  FMUL.FTZ R7, R93, R12 ;  /* 0x0000000c5d077220 */ /* 0x000fc60000410000 */
        /* <DEDUP_REMOVED lines=19> */
[----:B------:R-:W-:-:S03]  /*2110*/  FSEL R92, R92, R15, !P1 ;  /* 0x0000000f5c5c7208 */ /* 0x000fc60004800000 */
[----:B------:R-:W3:Y:S01]  /*2120*/  SHFL.UP PT, R15, R93, 0x1, RZ ;  /* 0x042000005d0f7989 */ /* 0x000ee200000e00ff */
[----:B-1----:R-:W-:-:S03]  /*2130*/  FSEL R14, R91, R14, !P1 ;  /* 0x0000000e5b0e7208 */ /* 0x002fc60004800000 */
[----:B------:R-:W1:Y:S04]  /*2140*/  SHFL.UP PT, R12, R92, 0x1, RZ ;  /* 0x042000005c0c7989 */ /* 0x000e6800000e00ff */
[----:B------:R-:W4:Y:S01]  /*2150*/  SHFL.UP PT, R13, R14, 0x1, RZ ;  /* 0x042000000e0d7989 */ /* 0x000f2200000e00ff */
[----:B0-----:R-:W-:Y:S02]  /*2160*/  @!P2 MOV R96, R9 ;  /* 0x000000090060a202 */ /* 0x001fe40000000f00 */
[----:B---3--:R-:W-:Y:S02]  /*2170*/  @!P2 MOV R15, R8 ;  /* 0x00000008000fa202 */ /* 0x008fe40000000f00 */
[----:B-1----:R-:W-:Y:S01]  /*2180*/  @!P2 MOV R12, R11 ;  /* 0x0000000b000ca202 */ /* 0x002fe20000000f00 */
[-C--:B------:R-:W-:Y:S01]  /*2190*/  @P3 FMUL.FTZ R98, R42, R96.reuse ;  /* 0x000000602a623220 */ /* 0x080fe20000410000 */
[----:B------:R-:W-:Y:S01]  /*21a0*/  @P3 FMUL.FTZ R91, R43, R96 ;  /* 0x000000602b5b3220 */ /* 0x000fe20000410000 */
[----:B----4-:R-:W-:-:S02]  /*21b0*/  @!P2 MOV R13, R10 ;  /* 0x0000000a000da202 */ /* 0x010fc40000000f00 */
[-C--:B------:R-:W-:Y:S01]  /*21c0*/  @P3 FFMA.FTZ R43, R43, R15.reuse, R98 ;  /* 0x0000000f2b2b3223 */ /* 0x080fe20000010062 */
[----:B------:R-:W-:-:S03]  /*21d0*/  @P3 FFMA.FTZ R42, R42, R15, -R91 ;  /* 0x0000000f2a2a3223 */ /* 0x000fc6000001085b */
[----:B------:R-:W-:Y:S01]  /*21e0*/  @P3 FADD.FTZ R12, R12, R43 ;  /* 0x0000002b0c0c3221 */ /* 0x000fe20000010000 */
[----:B------:R-:W-:Y:S01]  /*21f0*/  @P3 FADD.FTZ R13, R13, R42 ;  /* 0x0000002a0d0d3221 */ /* 0x000fe20000010000 */
[----:B------:R-:W-:Y:S02]  /*2200*/  LEA R40, P1, R32, R40, 0x1 ;  /* 0x0000002820287211 */ /* 0x000fe400078208ff */
[CC--:B------:R-:W-:Y:S01]  /*2210*/  FMUL.FTZ R14, R90.reuse, R12.reuse ;  /* 0x0000000c5a0e7220 */ /* 0x0c0fe20000410000 */
[----:B------:R-:W-:Y:S01]  /*2220*/  FMUL.FTZ R15, R90, R13 ;  /* 0x0000000d5a0f7220 */ /* 0x000fe20000410000 */
[----:B------:R-:W-:Y:S02]  /*2230*/  IADD3.X R41, PT, PT, R41, R33, RZ, P1, !PT ;  /* 0x0000002129297210 */ /* 0x000fe40000ffe4ff */
[C---:B------:R-:W-:Y:S01]  /*2240*/  FFMA.FTZ R13, R89.reuse, R13, -R14 ;  /* 0x0000000d590d7223 */ /* 0x040fe2000001080e */
[----:B------:R-:W-:Y:S01]  /*2250*/  FFMA.FTZ R12, R89, R12, R15 ;  /* 0x0000000c590c7223 */ /* 0x000fe2000001000f */
[----:B------:R-:W-:-:S02]  /*2260*/  ISETP.NE.AND P1, PT, R45, RZ, PT ;  /* 0x000000ff2d00720c */ /* 0x000fc40003f25270 */
[----:B------:R-:W-:Y:S01]  /*2270*/  FADD.FTZ R89, R82, R13 ;  /* 0x0000000d52597221 */ /* 0x000fe20000010000 */
[----:B--2---:R-:W-:Y:S01]  /*2280*/  SHF.R.U64 R13, R34, 0x10, R35 ;  /* 0x00000010220d7819 */ /* 0x004fe20000001223 */
[----:B------:R-:W-:Y:S02]  /*2290*/  FADD.FTZ R42, R81, R12 ;  /* 0x0000000c512a7221 */ /* 0x000fe40000010000 */
[C---:B------:R-:W-:Y:S01]  /*22a0*/  FMUL.FTZ R12, R78.reuse, R89 ;  /* 0x000000594e0c7220 */ /* 0x040fe20000410000 */
[----:B------:R-:W-:Y:S01]  /*22b0*/  SHF.L.U32 R81, R13, 0x10, RZ ;  /* 0x000000100d517819 */ /* 0x000fe200000006ff */
[----:B------:R-:W-:Y:S01]  /*22c0*/  FMUL.FTZ R13, R5, R11 ;  /* 0x0000000b050d7220 */ /* 0x000fe20000410000 */
[----:B------:R-:W-:-:S03]  /*22d0*/  FMUL.FTZ R78, R78, R42 ;  /* 0x0000002a4e4e7220 */ /* 0x000fc60000410000 */
[-C--:B------:R-:W-:Y:S01]  /*22e0*/  FMUL.FTZ R81, R81, R42.reuse ;  /* 0x0000002a51517220 */ /* 0x080fe20000410000 */
[----:B------:R-:W-:Y:S01]  /*22f0*/  FFMA.FTZ R42, R75, R42, R12 ;  /* 0x0000002a4b2a7223 */ /* 0x000fe2000001000c */
[CC--:B------:R-:W-:Y:S02]  /*2300*/  FFMA.FTZ R43, R4.reuse, R10.reuse, -R13 ;  /* 0x0000000a042b7223 */ /* 0x0c0fe4000001080d */
[----:B------:R-:W0:Y:S01]  /*2310*/  @!P1 LDC.64 R12, c[0x0][0x480] ;  /* 0x00012000ff0c9b82 */ /* 0x000e220000000a00 */
[C---:B------:R-:W-:Y:S01]  /*2320*/  FMUL.FTZ R14, R5.reuse, R10 ;  /* 0x0000000a050e7220 */ /* 0x040fe20000410000 */
[C---:B------:R-:W-:Y:S01]  /*2330*/  FMUL.FTZ R15, R5.reuse, R9 ;  /* 0x00000009050f7220 */ /* 0x040fe20000410000 */
[-C--:B------:R-:W-:Y:S01]  /*2340*/  FMUL.FTZ R10, R5, R8.reuse ;  /* 0x00000008050a7220 */ /* 0x080fe20000410000 */
[----:B------:R-:W-:Y:S01]  /*2350*/  FFMA.FTZ R75, R75, R89, -R78 ;  /* 0x000000594b4b7223 */ /* 0x000fe2000001084e */
[----:B------:R-:W-:Y:S01]  /*2360*/  FADD.FTZ R42, R79, R42 ;  /* 0x0000002a4f2a7221 */ /* 0x000fe20000010000 */
[C---:B------:R-:W-:Y:S01]  /*2370*/  FFMA.FTZ R8, R4.reuse, R8, -R15 ;  /* 0x0000000804087223 */ /* 0x040fe2000001080f */
[C---:B------:R-:W-:Y:S01]  /*2380*/  FFMA.FTZ R9, R4.reuse, R9, R10 ;  /* 0x0000000904097223 */ /* 0x040fe2000001000a */
[----:B------:R-:W-:Y:S01]  /*2390*/  FFMA.FTZ R14, R4, R11, R14 ;  /* 0x0000000b040e7223 */ /* 0x000fe2000001000e */
[----:B------:R-:W-:Y:S01]  /*23a0*/  SHF.R.U32.HI R4, RZ, 0x10, R35 ;  /* 0x00000010ff047819 */ /* 0x000fe20000011623 */
[----:B------:R-:W-:Y:S01]  /*23b0*/  FADD.FTZ R80, R80, R75 ;  /* 0x0000004b50507221 */ /* 0x000fe20000010000 */
[----:B------:R-:W-:Y:S01]  /*23c0*/  FMUL.FTZ R5, R77, R42 ;  /* 0x0000002a4d057220 */ /* 0x000fe20000410000 */
[----:B------:R-:W-:Y:S01]  /*23d0*/  FADD.FTZ R10, R6, R43 ;  /* 0x0000002b060a7221 */ /* 0x000fe20000010000 */
[----:B------:R-:W-:-:S02]  /*23e0*/  SHF.L.U32 R6, R4, 0x10, RZ ;  /* 0x0000001004067819 */ /* 0x000fc400000006ff */
[----:B------:R-:W-:Y:S01]  /*23f0*/  LEA R36, P2, R30, R36, 0x1 ;  /* 0x000000241e247211 */ /* 0x000fe200078408ff */
[-C--:B------:R-:W-:Y:S01]  /*2400*/  FFMA.FTZ R4, R76, R80.reuse, -R5 ;  /* 0x000000504c047223 */ /* 0x080fe20000010805 */
[----:B------:R-:W-:Y:S01]  /*2410*/  FMUL.FTZ R77, R77, R80 ;  /* 0x000000504d4d7220 */ /* 0x000fe20000410000 */
[----:B------:R-:W-:Y:S02]  /*2420*/  SHF.L.U32 R34, R34, 0x10, RZ ;  /* 0x0000001022227819 */ /* 0x000fe400000006ff */
[----:B------:R-:W-:Y:S01]  /*2430*/  IADD3.X R37, PT, PT, R37, R31, RZ, P2, !PT ;  /* 0x0000001f25257210 */ /* 0x000fe200017fe4ff */
[----:B------:R-:W-:Y:S01]  /*2440*/  FADD.FTZ R83, R83, R4 ;  /* 0x0000000453537221 */ /* 0x000fe20000010000 */
[----:B------:R-:W-:Y:S01]  /*2450*/  @!P1 IADD3 R4, P2, PT, R51, UR7, RZ ;  /* 0x0000000733049c10 */ /* 0x000fe2000ff5e0ff */
[-C--:B------:R-:W-:Y:S01]  /*2460*/  FFMA.FTZ R76, R76, R42.reuse, R77 ;  /* 0x0000002a4c4c7223 */ /* 0x080fe2000001004d */
[----:B------:R-:W-:Y:S01]  /*2470*/  FADD.FTZ R11, R7, R14 ;  /* 0x0000000e070b7221 */ /* 0x000fe20000010000 */
[----:B------:R-:W-:Y:S01]  /*2480*/  FFMA.FTZ R81, R34, R89, -R81 ;  /* 0x0000005922517223 */ /* 0x000fe20000010851 */
[----:B------:R-:W-:Y:S01]  /*2490*/  @!P1 LEA.HI.X.SX32 R14, R51, RZ, 0x1, P2 ;  /* 0x000000ff330e9211 */ /* 0x000fe200010f0eff */
[----:B------:R-:W-:Y:S01]  /*24a0*/  FMUL.FTZ R5, R6, R42 ;  /* 0x0000002a06057220 */ /* 0x000fe20000410000 */
[----:B0-----:R-:W-:Y:S01]  /*24b0*/  @!P1 LEA R12, P2, R4, R12, 0x4 ;  /* 0x0000000c040c9211 */ /* 0x001fe200078420ff */
[----:B------:R-:W-:Y:S01]  /*24c0*/  FADD.FTZ R76, R85, R76 ;  /* 0x0000004c554c7221 */ /* 0x000fe20000010000 */
[----:B------:R-:W-:Y:S01]  /*24d0*/  SHF.L.U32 R34, R35, 0x10, RZ ;  /* 0x0000001023227819 */ /* 0x000fe200000006ff */
[----:B------:R-:W-:Y:S01]  /*24e0*/  FMUL.FTZ R7, R84, R83 ;  /* 0x0000005354077220 */ /* 0x000fe20000410000 */
[----:B------:R-:W-:-:S02]  /*24f0*/  SHF.R.U64 R6, R38, 0x10, R39 ;  /* 0x0000001026067819 */ /* 0x000fc40000001227 */
[----:B------:R-:W-:Y:S01]  /*2500*/  @!P1 LEA.HI.X R13, R4, R13, R14, 0x4, P2 ;  /* 0x0000000d040d9211 */ /* 0x000fe200010f240e */
[----:B------:R-:W-:Y:S01]  /*2510*/  FFMA.FTZ R4, R86, R76, R7 ;  /* 0x0000004c56047223 */ /* 0x000fe20000010007 */
[----:B------:R-:W-:Y:S01]  /*2520*/  SHF.L.U32 R15, R6, 0x10, RZ ;  /* 0x00000010060f7819 */ /* 0x000fe200000006ff */
[----:B------:R-:W-:Y:S01]  /*2530*/  FFMA.FTZ R6, R34, R80, -R5 ;  /* 0x0000005022067223 */ /* 0x000fe20000010805 */
[----:B------:R-:W-:Y:S01]  /*2540*/  SHF.R.U32.HI R7, RZ, 0x10, R39 ;  /* 0x00000010ff077819 */ /* 0x000fe20000011627 */
[-C--:B------:R-:W-:Y:S01]  /*2550*/  FMUL.FTZ R5, R84, R76.reuse ;  /* 0x0000004c54057220 */ /* 0x080fe20000410000 */
[----:B------:R-:W-:Y:S01]  /*2560*/  UIADD3 UR5, UPT, UPT, UR5, 0x1, URZ ;  /* 0x0000000105057890 */ /* 0x000fe2000fffe0ff */
[----:B------:R-:W-:Y:S01]  /*2570*/  FADD.FTZ R4, R87, R4 ;  /* 0x0000000457047221 */ /* 0x000fe20000010000 */
[----:B------:R-:W-:Y:S01]  /*2580*/  SHF.L.U32 R7, R7, 0x10, RZ ;  /* 0x0000001007077819 */ /* 0x000fe200000006ff */
[-C--:B------:R-:W-:Y:S01]  /*2590*/  FFMA.FTZ R5, R86, R83.reuse, -R5 ;  /* 0x0000005356057223 */ /* 0x080fe20000010805 */
[----:B------:R-:W-:Y:S01]  /*25a0*/  UISETP.GE.AND UP0, UPT, UR5, UR12, UPT ;  /* 0x0000000c0500728c */ /* 0x000fe2000bf06270 */
[----:B------:R-:W-:Y:S01]  /*25b0*/  FMUL.FTZ R14, R15, R76 ;  /* 0x0000004c0f0e7220 */ /* 0x000fe20000410000 */
[----:B------:R-:W-:Y:S01]  /*25c0*/  SHF.L.U32 R15, R38, 0x10, RZ ;  /* 0x00000010260f7819 */ /* 0x000fe200000006ff */
[----:B------:R-:W-:Y:S01]  /*25d0*/  FADD.FTZ R5, R88, R5 ;  /* 0x0000000558057221 */ /* 0x000fe20000010000 */
[----:B------:R-:W-:Y:S01]  /*25e0*/  SHF.L.U32 R39, R39, 0x10, RZ ;  /* 0x0000001027277819 */ /* 0x000fe200000006ff */
[----:B------:R-:W-:Y:S01]  /*25f0*/  FMUL.FTZ R4, R7, R4 ;  /* 0x0000000407047220 */ /* 0x000fe20000410000 */
[----:B------:R2:W-:Y:S01]  /*2600*/  @!P1 STS.128 [UR8], R8 ;  /* 0x00000008ff009988 */ /* 0x0005e20008000c08 */
[----:B------:R-:W-:-:S02]  /*2610*/  FFMA.FTZ R14, R15, R83, -R14 ;  /* 0x000000530f0e7223 */ /* 0x000fc4000001080e */
[----:B------:R-:W-:Y:S01]  /*2620*/  FFMA.FTZ R4, R39, R5, -R4 ;  /* 0x0000000527047223 */ /* 0x000fe20000010804 */
[----:B------:R2:W-:Y:S01]  /*2630*/  @!P1 STG.E.128 desc[UR20][R12.64], R8 ;  /* 0x000000080c009986 */ /* 0x0005e2000c101d14 */
[----:B------:R-:W-:Y:S01]  /*2640*/  LEA R74, P1, R28, R74, 0x3 ;  /* 0x0000004a1c4a7211 */ /* 0x000fe200078218ff */
[----:B------:R-:W-:Y:S01]  /*2650*/  FFMA.FTZ R68, R81, 2, R68 ;  /* 0x4000000051447823 */ /* 0x000fe20000010044 */
[----:B------:R-:W-:Y:S01]  /*2660*/  FFMA.FTZ R67, R6, 2, R67 ;  /* 0x4000000006437823 */ /* 0x000fe20000010043 */
[----:B------:R-:W-:Y:S01]  /*2670*/  FFMA.FTZ R65, R14, 2, R65 ;  /* 0x400000000e417823 */ /* 0x000fe20000010041 */
[----:B------:R-:W-:Y:S01]  /*2680*/  FFMA.FTZ R63, R4, 2, R63 ;  /* 0x40000000043f7823 */ /* 0x000fe2000001003f */
[----:B------:R-:W-:Y:S01]  /*2690*/  IADD3.X R73, PT, PT, R73, R29, RZ, P1, !PT ;  /* 0x0000001d49497210 */ /* 0x000fe20000ffe4ff */
[----:B------:R-:W-:Y:S02]  /*26a0*/  UIADD3 UR7, UPT, UPT, UR7, 0x1, URZ ;  /* 0x0000000107077890 */ /* 0x000fe4000fffe0ff */
[----:B------:R-:W-:Y:S01]  /*26b0*/  UIADD3 UR8, UPT, UPT, UR8, 0x10, URZ ;  /* 0x0000001008087890 */ /* 0x000fe2000fffe0ff */
[----:B------:R-:W-:Y:S11]  /*26c0*/  BRA.U !UP0, `(.L_x_2503) ;  /* 0xffffffed08b47547 */ /* 0x000ff6000b83ffff */
.L_x_2502:
[----:B------:R-:W-:Y:S01]  /*26d0*/  F2F.BF16.F32 R5, R65 ;  /* 0x0000004100057304 */ /* 0x000fe20000202000 */
[----:B------:R-:W-:Y:S01]  /*26e0*/  BAR.SYNC.DEFER_BLOCKING 0x0 ;  /* 0x0000000000007b1d */ /* 0x000fe20000010000 */
[----:B------:R-:W-:-:S06]  /*26f0*/  USHF.L.U32 UR5, UR4, 0x7, URZ ;  /* 0x0000000704057899 */ /* 0x000fcc00080006ff */
[----:B------:R-:W0:Y:S01]  /*2700*/  F2F.BF16.F32 R6, R63 ;  /* 0x0000003f00067304 */ /* 0x000e220000202000 */
[----:B--2---:R-:W-:Y:S02]  /*2710*/  IADD3 R13, P0, PT, R26, UR5, RZ ;  /* 0x000000051a0d7c10 */ /* 0x004fe4000ff1e0ff */
[----:B------:R-:W-:Y:S02]  /*2720*/  IADD3 R9, P1, PT, R24, UR5, RZ ;  /* 0x0000000518097c10 */ /* 0x000fe4000ff3e0ff */
[----:B------:R-:W-:Y:S02]  /*2730*/  IADD3.X R12, PT, PT, RZ, R48, RZ, P0, !PT ;  /* 0x00000030ff0c7210 */ /* 0x000fe400007fe4ff */
[----:B------:R-:W-:Y:S01]  /*2740*/  IADD3.X R10, PT, PT, RZ, R49, RZ, P1, !PT ;  /* 0x00000031ff0a7210 */ /* 0x000fe20000ffe4ff */
[----:B------:R-:W1:Y:S01]  /*2750*/  F2F.BF16.F32 R4, R67 ;  /* 0x0000004300047304 */ /* 0x000e620000202000 */
[----:B------:R-:W-:-:S04]  /*2760*/  LEA R8, P1, R9, R16, 0x1 ;  /* 0x0000001009087211 */ /* 0x000fc800078208ff */
[----:B------:R-:W-:Y:S02]  /*2770*/  LEA.HI.X R9, R9, R17, R10, 0x1, P1 ;  /* 0x0000001109097211 */ /* 0x000fe400008f0c0a */
[----:B0-----:R-:W-:Y:S01]  /*2780*/  PRMT R11, R5, 0x5410, R6 ;  /* 0x00005410050b7816 */ /* 0x001fe20000000006 */
[----:B------:R-:W0:Y:S01]  /*2790*/  F2F.BF16.F32 R7, R68 ;  /* 0x0000004400077304 */ /* 0x000e220000202000 */
[----:B------:R-:W-:Y:S01]  /*27a0*/  LEA R6, P0, R13, R18, 0x1 ;  /* 0x000000120d067211 */ /* 0x000fe200078008ff */
[----:B-1----:R-:W-:-:S05]  /*27b0*/  IMAD.WIDE.U32 R4, R4, 0x10000, RZ ;  /* 0x0001000004047825 */ /* 0x002fca00078e00ff */
[----:B------:R-:W-:Y:S02]  /*27c0*/  LOP3.LUT R5, R11, R5, RZ, 0xfc, !PT ;  /* 0x000000050b057212 */ /* 0x000fe400078efcff */
[----:B0-----:R-:W-:Y:S02]  /*27d0*/  LOP3.LUT R4, R4, R7, RZ, 0xfc, !PT ;  /* 0x0000000704047212 */ /* 0x001fe400078efcff */
        /* <DEDUP_REMOVED lines=12> */
[----:B--2---:R-:W-:-:S02]  /*28a0*/  SHF.R.U64 R10, R8, 0x10, R9 ;  /* 0x00000010080a7819 */ /* 0x004fc40000001209 */
[----:B------:R-:W-:Y:S02]  /*28b0*/  SHF.R.U32.HI R14, RZ, 0x10, R9 ;  /* 0x00000010ff0e7819 */ /* 0x000fe40000011609 */
[----:B------:R-:W-:Y:S02]  /*28c0*/  SHF.L.U32 R10, R10, 0x10, RZ ;  /* 0x000000100a0a7819 */ /* 0x000fe400000006ff */
[----:B------:R-:W-:Y:S02]  /*28d0*/  SHF.L.U32 R12, R9, 0x10, RZ ;  /* 0x00000010090c7819 */ /* 0x000fe400000006ff */
[----:B------:R-:W-:Y:S01]  /*28e0*/  SHF.L.U32 R14, R14, 0x10, RZ ;  /* 0x000000100e0e7819 */ /* 0x000fe200000006ff */
[----:B------:R-:W-:Y:S01]  /*28f0*/  FMUL.FTZ R11, R10, -1.4426950216293334961 ;  /* 0xbfb8aa3b0a0b7820 */ /* 0x000fe20000410000 */
[----:B0-----:R-:W-:Y:S01]  /*2900*/  SHF.L.U32 R4, R8, 0x10, RZ ;  /* 0x0000001008047819 */ /* 0x001fe200000006ff */
[----:B------:R-:W-:Y:S02]  /*2910*/  FMUL.FTZ R13, R12, -1.4426950216293334961 ;  /* 0xbfb8aa3b0c0d7820 */ /* 0x000fe40000410000 */
[----:B------:R-:W-:-:S02]  /*2920*/  FMUL.FTZ R9, R14, -1.4426950216293334961 ;  /* 0xbfb8aa3b0e097820 */ /* 0x000fc40000410000 */
        /* <DEDUP_REMOVED lines=40> */
.L_x_2505:
        /* <DEDUP_REMOVED lines=13> */
.L_x_5077:


//--------------------- .text._Z25selective_scan_fwd_kernelI32Selective_Scan_fwd_kernel_traitsILi128ELi16ELi1ELb0ELb0ELb0ELb0EN3c108BFloat16EfEEv13SSMParamsBase --------------------------
	.section	.text._Z25selective_scan_fwd_kernelI32Selective_Scan_fwd_kernel_traitsILi128ELi16ELi1ELb0ELb0ELb0ELb0EN3c108BFloat16EfEEv13SSMParamsBase,"ax",@progbits
	.align	128
        .global         _Z25selective_scan_fwd_kernelI32Selective_Scan_fwd_kernel_traitsILi128ELi16ELi1ELb0ELb0ELb0ELb0EN3c108BFloat16EfEEv13SSMParamsBase
        .type           _Z25selective_scan_fwd_kernelI32Selective_Scan_fwd_kernel_traitsILi128ELi16ELi1ELb0ELb0ELb0ELb0EN3c108BFloat16EfEEv13SSMParamsBase,@function
        .size           _Z25selective_scan_fwd_kernelI32Selective_Scan_fwd_kernel_traitsILi128ELi16ELi1ELb0ELb0ELb0ELb0EN3c108BFloat16EfEEv13SSMParamsBase,(.L_x_5078 - _Z25selective_scan_fwd_kernelI32Selective_Scan_fwd_kernel_traitsILi128ELi16ELi1ELb0ELb0ELb0ELb0EN3c108BFloat16EfEEv13SSMParamsBase)
        .other          _Z25selective_scan_fwd_kernelI32Selective_Scan_fwd_kernel_traitsILi128ELi16ELi1ELb0ELb0ELb0ELb0EN3c108BFloat16EfEEv13SSMParamsBase,@"STO_CUDA_ENTRY STV_DEFAULT"
_Z25selective_scan_fwd_kernelI32Selective_Scan_fwd_kernel_traitsILi128ELi16ELi1ELb0ELb0ELb0ELb0EN3c108BFloat16EfEEv13SSMParamsBase:
.text._Z25selective_scan_fwd_kernelI32Selective_Scan_fwd_kernel_traitsILi128ELi16ELi1ELb0ELb0ELb0ELb0EN3c108BFloat16EfEEv13SSMParamsBase:
[----:B------:R-:W-:Y:S01]  /*0000*/  LDC R1, c[0x0][0x37c] ;  /* 0x0000df00ff017b82 */ /* 0x000fe20000000800 */
[----:B------:R-:W0:Y:S07]  /*0010*/  LDCU.64 UR6, c[0x0][0x470] ;  /* 0x00008e00ff0677ac */ /* 0x000e2e0008000a00 */
[----:B------:R-:W1:Y:S01]  /*0020*/  S2UR UR16, SR_CTAID.Y ;  /* 0x00000000001079c3 */ /* 0x000e620000002600 */
[----:B------:R-:W-:Y:S01]  /*0030*/  CS2R R48, SRZ ;  /* 0x0000000000307805 */ /* 0x000fe2000001ff00 */
[----:B------:R-:W2:Y:S01]  /*0040*/  LDCU.64 UR24, c[0x0][0x358] ;  /* 0x00006b00ff1877ac */ /* 0x000ea20008000a00 */
[----:B------:R-:W3:Y:S05]  /*0050*/  LDCU.64 UR4, c[0x0][0x458] ;  /* 0x00008b00ff0477ac */ /* 0x000eea0008000a00 */
[----:B------:R-:W4:Y:S01]  /*0060*/  LDC R47, c[0x0][0x394] ;  /* 0x0000e500ff2f7b82 */ /* 0x000f220000000800 */
[----:B------:R-:W4:Y:S01]  /*0070*/  LDCU.128 UR32, c[0x0][0x3f0] ;  /* 0x00007e00ff2077ac */ /* 0x000f220008000c00 */
[----:B------:R-:W4:Y:S01]  /*0080*/  LDCU.128 UR20, c[0x0][0x400] ;  /* 0x00008000ff1477ac */ /* 0x000f220008000c00 */
[----:B0-----:R-:W-:-:S04]  /*0090*/  UISETP.NE.U32.AND UP1, UPT, UR6, URZ, UPT ;  /* 0x000000ff0600728c */ /* 0x001fc8000bf25070 */
[----:B------:R-:W-:Y:S02]  /*00a0*/  UISETP.NE.AND.EX UP1, UPT, UR7, URZ, UPT, UP1 ;  /* 0x000000ff0700728c */ /* 0x000fe4000bf25310 */
[----:B---3--:R-:W-:-:S04]  /*00b0*/  UISETP.NE.U32.AND UP0, UPT, UR4, URZ, UPT ;  /* 0x000000ff0400728c */ /* 0x008fc8000bf05070 */
[----:B------:R-:W-:Y:S01]  /*00c0*/  PLOP3.LUT P1, PT, PT, PT, UP1, 0x80, 0x8 ;  /* 0x000000000008781c */ /* 0x000fe20003f2f018 */
[----:B------:R-:W-:-:S04]  /*00d0*/  UISETP.NE.AND.EX UP0, UPT, UR5, URZ, UPT, UP0 ;  /* 0x000000ff0500728c */ /* 0x000fc8000bf05300 */
[----:B-1----:R-:W-:Y:S01]  /*00e0*/  @UP1 ULEA UR6, UP3, UR16, UR6, 0x2 ;  /* 0x0000000610061291 */ /* 0x002fe2000f8610ff */
[----:B------:R-:W0:Y:S01]  /*00f0*/  S2UR UR17, SR_CTAID.X ;  /* 0x00000000001179c3 */ /* 0x000e220000002500 */
[----:B------:R-:W-:Y:S02]  /*0100*/  PLOP3.LUT P0, PT, PT, PT, UP0, 0x80, 0x8 ;  /* 0x000000000008781c */ /* 0x000fe40003f0f008 */
[----:B------:R-:W-:Y:S02]  /*0110*/  @UP1 ULEA.HI.X UR7, UR16, UR7, URZ, 0x2, UP3 ;  /* 0x0000000710071291 */ /* 0x000fe400098f14ff */
[----:B------:R-:W-:Y:S01]  /*0120*/  MOV R4, UR6 ;  /* 0x0000000600047c02 */ /* 0x000fe20008000f00 */
[----:B------:R-:W-:-:S03]  /*0130*/  @UP0 ULEA UR4, UP2, UR16, UR4, 0x2 ;  /* 0x0000000410040291 */ /* 0x000fc6000f8410ff */
[----:B------:R-:W-:Y:S01]  /*0140*/  IMAD.U32 R5, RZ, RZ, UR7 ;  /* 0x00000007ff057e24 */ /* 0x000fe2000f8e00ff */
[----:B------:R-:W-:Y:S02]  /*0150*/  @UP0 ULEA.HI.X UR5, UR16, UR5, URZ, 0x2, UP2 ;  /* 0x0000000510050291 */ /* 0x000fe400090f14ff */
[----:B------:R-:W-:Y:S02]  /*0160*/  MOV R2, UR4 ;  /* 0x0000000400027c02 */ /* 0x000fe40008000f00 */
[----:B--2---:R1:W5:Y:S02]  /*0170*/  @P1 LDG.E R48, desc[UR24][R4.64] ;  /* 0x0000001804301981 */ /* 0x004364000c1e1900 */
[----:B------:R-:W-:-:S05]  /*0180*/  IMAD.U32 R3, RZ, RZ, UR5 ;  /* 0x00000005ff037e24 */ /* 0x000fca000f8e00ff */
[----:B------:R1:W5:Y:S01]  /*0190*/  @P0 LDG.E R49, desc[UR24][R2.64] ;  /* 0x0000001802310981 */ /* 0x000362000c1e1900 */
[----:B----4-:R-:W-:Y:S01]  /*01a0*/  ISETP.GE.AND P0, PT, R47, 0x1, PT ;  /* 0x000000012f00780c */ /* 0x010fe20003f06270 */
[----:B0-----:R-:W-:Y:S02]  /*01b0*/  UIMAD.WIDE.U32 UR12, UR17, UR32, URZ ;  /* 0x00000020110c72a5 */ /* 0x001fe4000f8e00ff */
[----:B------:R-:W-:Y:S02]  /*01c0*/  UIMAD.WIDE.U32 UR14, UR17, UR20, URZ ;  /* 0x00000014110e72a5 */ /* 0x000fe4000f8e00ff */
[----:B------:R-:W-:Y:S02]  /*01d0*/  UIMAD UR19, UR17, UR33, UR13 ;  /* 0x00000021111372a4 */ /* 0x000fe4000f8e020d */
[----:B------:R-:W-:-:S06]  /*01e0*/  UIMAD UR18, UR17, UR21, UR15 ;  /* 0x00000015111272a4 */ /* 0x000fcc000f8e020f */
[----:B-1----:R-:W-:Y:S06]  /*01f0*/  @!P0 EXIT ;  /* 0x000000000000894d */ /* 0x002fec0003800000 */
[----:B------:R-:W0:Y:S01]  /*0200*/  LDCU.128 UR4, c[0x0][0x420] ;  /* 0x00008400ff0477ac */ /* 0x000e220008000c00 */
[----:B------:R-:W1:Y:S01]  /*0210*/  S2R R117, SR_TID.X ;  /* 0x0000000000757919 */ /* 0x000e620000002100 */
[----:B------:R-:W2:Y:S01]  /*0220*/  LDCU.128 UR8, c[0x0][0x460] ;  /* 0x00008c00ff0877ac */ /* 0x000ea20008000c00 */
[----:B------:R-:W3:Y:S01]  /*0230*/  LDCU.64 UR28, c[0x0][0x3d8] ;  /* 0x00007b00ff1c77ac */ /* 0x000ee20008000a00 */
[----:B------:R-:W4:Y:S01]  /*0240*/  LDCU.64 UR26, c[0x0][0x3b8] ;  /* 0x00007700ff1a77ac */ /* 0x000f220008000a00 */
[----:B------:R-:W-:Y:S01]  /*0250*/  UMOV UR13, UR19 ;  /* 0x00000013000d7c82 */ /* 0x000fe20008000000 */
[----:B------:R-:W-:Y:S01]  /*0260*/  UMOV UR15, UR18 ;  /* 0x00000012000f7c82 */ /* 0x000fe20008000000 */
[----:B------:R-:W-:Y:S02]  /*0270*/  UIMAD.WIDE.U32 UR12, UR16, UR34, UR12 ;  /* 0x00000022100c72a5 */ /* 0x000fe4000f8e000c */
[----:B0-----:R-:W-:Y:S02]  /*0280*/  UIMAD.WIDE.U32 UR18, UR16, UR6, URZ ;  /* 0x00000006101272a5 */ /* 0x001fe4000f8e00ff */
[----:B------:R-:W-:-:S02]  /*0290*/  UIMAD UR35, UR16, UR35, UR13 ;  /* 0x00000023102372a4 */ /* 0x000fc4000f8e020d */
[----:B--2---:R-:W-:Y:S02]  /*02a0*/  ULEA UR34, UP0, UR12, UR8, 0x1 ;  /* 0x000000080c227291 */ /* 0x004fe4000f8008ff */
[----:B------:R-:W-:Y:S02]  /*02b0*/  UIMAD UR19, UR16, UR7, UR19 ;  /* 0x00000007101372a4 */ /* 0x000fe4000f8e0213 */
[----:B------:R-:W-:Y:S02]  /*02c0*/  UIMAD.WIDE.U32 UR14, UR16, UR22, UR14 ;  /* 0x00000016100e72a5 */ /* 0x000fe4000f8e000e */
[----:B------:R-:W-:Y:S02]  /*02d0*/  ULEA.HI.X UR35, UR12, UR9, UR35, 0x1, UP0 ;  /* 0x000000090c237291 */ /* 0x000fe400080f0c23 */
[----:B------:R-:W-:Y:S01]  /*02e0*/  UIMAD.WIDE.U32 UR8, UR17, UR4, UR18 ;  /* 0x00000004110872a5 */ /* 0x000fe2000f8e0012 */
[C---:B-1----:R-:W-:Y:S01]  /*02f0*/  LOP3.LUT R46, R117.reuse, 0x1f, RZ, 0xc0, !PT ;  /* 0x0000001f752e7812 */ /* 0x042fe200078ec0ff */
[----:B------:R-:W-:Y:S01]  /*0300*/  UIMAD UR13, UR16, UR23, UR15 ;  /* 0x00000017100d72a4 */ /* 0x000fe2000f8e020f */
[----:B------:R-:W-:Y:S01]  /*0310*/  SHF.L.U32 R116, R117, 0x4, RZ ;  /* 0x0000000475747819 */ /* 0x000fe200000006ff */
[----:B---3--:R-:W-:Y:S01]  /*0320*/  UIMAD.WIDE.U32 UR18, UR16, UR28, URZ ;  /* 0x0000001c101272a5 */ /* 0x008fe2000f8e00ff */
[----:B------:R-:W-:Y:S01]  /*0330*/  SHF.R.U32.HI R115, RZ, 0x5, R117 ;  /* 0x00000005ff737819 */ /* 0x000fe20000011675 */
[----:B------:R-:W-:-:S02]  /*0340*/  ULEA UR33, UP1, UR14, UR10, 0x1 ;  /* 0x0000000a0e217291 */ /* 0x000fc4000f8208ff */
[----:B----4-:R-:W-:Y:S02]  /*0350*/  UIMAD.WIDE.U32 UR20, UR16, UR26, URZ ;  /* 0x0000001a101472a5 */ /* 0x010fe4000f8e00ff */
[----:B------:R-:W-:Y:S01]  /*0360*/  UIMAD UR10, UR17, UR5, UR9 ;  /* 0x00000005110a72a4 */ /* 0x000fe2000f8e0209 */
[----:B------:R-:W0:Y:S01]  /*0370*/  LDCU.128 UR4, c[0x0][0x3a0] ;  /* 0x00007400ff0477ac */ /* 0x000e220008000c00 */
[----:B------:R-:W-:Y:S02]  /*0380*/  UIMAD UR32, UR16, UR27, UR21 ;  /* 0x0000001b102072a4 */ /* 0x000fe4000f8e0215 */
[----:B------:R-:W-:Y:S02]  /*0390*/  ULEA.HI.X UR11, UR14, UR11, UR13, 0x1, UP1 ;  /* 0x0000000b0e0b7291 */ /* 0x000fe400088f0c0d */
[----:B------:R-:W-:Y:S01]  /*03a0*/  UIMAD UR27, UR16, UR29, UR19 ;  /* 0x0000001d101b72a4 */ /* 0x000fe2000f8e0213 */
[----:B------:R-:W1:Y:S01]  /*03b0*/  LDCU.128 UR12, c[0x0][0x440] ;  /* 0x00008800ff0c77ac */ /* 0x000e620008000c00 */
[----:B------:R-:W2:Y:S01]  /*03c0*/  LDCU UR19, c[0x0][0x384] ;  /* 0x00007080ff1377ac */ /* 0x000ea20008000800 */
[----:B------:R-:W3:Y:S01]  /*03d0*/  LDCU UR38, c[0x0][0x38c] ;  /* 0x00007180ff2677ac */ /* 0x000ee20008000800 */
[----:B------:R-:W4:Y:S01]  /*03e0*/  LDCU.64 UR36, c[0x0][0x450] ;  /* 0x00008a00ff2477ac */ /* 0x000f220008000a00 */
[----:B------:R-:W4:Y:S01]  /*03f0*/  LDCU.64 UR30, c[0x0][0x3e0] ;  /* 0x00007c00ff1e77ac */ /* 0x000f220008000a00 */
[----:B------:R-:W4:Y:S01]  /*0400*/  LDCU.64 UR28, c[0x0][0x3c0] ;  /* 0x00007800ff1c77ac */ /* 0x000f220008000a00 */
[----:B0-----:R-:W-:-:S02]  /*0410*/  UIMAD.WIDE.U32 UR22, UR16, UR4, URZ ;  /* 0x00000004101672a5 */ /* 0x001fc4000f8e00ff */
[----:B-1----:R-:W-:Y:S02]  /*0420*/  ULEA UR14, UP0, UR20, UR14, 0x2 ;  /* 0x0000000e140e7291 */ /* 0x002fe4000f8010ff */
[----:B------:R-:W-:Y:S02]  /*0430*/  UIMAD UR5, UR16, UR5, UR23 ;  /* 0x00000005100572a4 */ /* 0x000fe4000f8e0217 */
[----:B--2---:R-:W-:Y:S02]  /*0440*/  UIMAD UR16, UR17, UR19, UR16 ;  /* 0x00000013111072a4 */ /* 0x004fe4000f8e0210 */
[----:B------:R-:W-:Y:S02]  /*0450*/  ULEA UR21, UP2, UR22, UR12, 0x2 ;  /* 0x0000000c16157291 */ /* 0x000fe4000f8410ff */
[----:B------:R-:W-:Y:S02]  /*0460*/  ULEA.HI.X UR32, UR20, UR15, UR32, 0x2, UP0 ;  /* 0x0000000f14207291 */ /* 0x000fe400080f1420 */
[----:B---3--:R-:W-:Y:S01]  /*0470*/  UISETP.LT.AND UP0, UPT, UR38, 0x1, UPT ;  /* 0x000000012600788c */ /* 0x008fe2000bf01270 */
[----:B------:R-:W-:Y:S01]  /*0480*/  IMAD R47, R47, UR16, RZ ;  /* 0x000000102f2f7c24 */ /* 0x000fe2000f8e02ff */
[----:B------:R-:W-:-:S02]  /*0490*/  ULEA.HI.X UR22, UR22, UR13, UR5, 0x2, UP2 ;  /* 0x0000000d16167291 */ /* 0x000fc400090f1405 */
[----:B----4-:R-:W-:Y:S01]  /*04a0*/  ULEA UR26, UP1, UR18, UR36, 0x2 ;  /* 0x00000024121a7291 */ /* 0x010fe2000f8210ff */
[----:B------:R-:W-:Y:S01]  /*04b0*/  IMAD R47, R47, UR38, RZ ;  /* 0x000000262f2f7c24 */ /* 0x000fe2000f8e02ff */
[----:B------:R-:W-:Y:S02]  /*04c0*/  USEL UR5, UR38, 0x1, !UP0 ;  /* 0x0000000126057887 */ /* 0x000fe4000c000000 */
[----:B------:R-:W-:Y:S02]  /*04d0*/  USHF.L.U64.HI UR23, UR30, 0x2, UR31 ;  /* 0x000000021e177899 */ /* 0x000fe4000801021f */
[----:B------:R-:W-:Y:S01]  /*04e0*/  ULEA.HI.X UR27, UR18, UR37, UR27, 0x2, UP1 ;  /* 0x00000025121b7291 */ /* 0x000fe200088f141b */
[----:B------:R-:W-:Y:S01]  /*04f0*/  UMOV UR31, UR33 ;  /* 0x00000021001f7c82 */ /* 0x000fe20008000000 */
[----:B------:R-:W-:Y:S01]  /*0500*/  UMOV UR4, URZ ;  /* 0x000000ff00047c82 */ /* 0x000fe20008000000 */
[----:B------:R-:W-:Y:S02]  /*0510*/  USHF.L.U64.HI UR20, UR6, 0x2, UR7 ;  /* 0x0000000206147899 */ /* 0x000fe40008010207 */
[----:B------:R-:W-:-:S02]  /*0520*/  USHF.L.U64.HI UR29, UR28, 0x2, UR29 ;  /* 0x000000021c1d7899 */ /* 0x000fc4000801021d */
[----:B------:R-:W-:Y:S01]  /*0530*/  UIADD3 UR36, UPT, UPT, -UR5, URZ, URZ ;  /* 0x000000ff05247290 */ /* 0x000fe2000fffe1ff */
[----:B------:R-:W-:-:S11]  /*0540*/  UMOV UR33, UR11 ;  /* 0x0000000b00217c82 */ /* 0x000fd60008000000 */
.L_x_2544:
[----:B------:R-:W0:Y:S01]  /*0550*/  LDCU UR5, c[0x0][0x388] ;  /* 0x00007100ff0577ac */ /* 0x000e220008000800 */
[----:B------:R-:W-:Y:S01]  /*0560*/  LOP3.LUT R21, R116, 0x3e00, RZ, 0xc0, !PT ;  /* 0x00003e0074157812 */ /* 0x000fe200078ec0ff */
[----:B------:R-:W-:Y:S01]  /*0570*/  IMAD.U32 R5, RZ, RZ, UR35 ;  /* 0x00000023ff057e24 */ /* 0x000fe2000f8e00ff */
[----:B------:R-:W-:Y:S01]  /*0580*/  MOV R4, UR34 ;  /* 0x0000002200047c02 */ /* 0x000fe20008000f00 */
[----:B------:R-:W-:Y:S01]  /*0590*/  USHF.L.U32 UR39, UR4, 0xb, URZ ;  /* 0x0000000b04277899 */ /* 0x000fe200080006ff */
[----:B-1----:R-:W-:Y:S01]  /*05a0*/  PRMT R7, RZ, 0x7610, R7 ;  /* 0x00007610ff077816 */ /* 0x002fe20000000007 */
[----:B------:R-:W-:Y:S01]  /*05b0*/  IMAD.IADD R53, R46, 0x1, R21 ;  /* 0x000000012e357824 */ /* 0x000fe200078e0215 */
[----:B------:R-:W-:Y:S02]  /*05c0*/  PRMT R10, RZ, 0x7610, R10 ;  /* 0x00007610ff0a7816 */ /* 0x000fe4000000000a */
[----:B------:R-:W-:Y:S01]  /*05d0*/  PRMT R15, RZ, 0x7610, R15 ;  /* 0x00007610ff0f7816 */ /* 0x000fe2000000000f */
[C---:B------:R-:W-:Y:S01]  /*05e0*/  IMAD.WIDE.U32 R4, R53.reuse, 0x2, R4 ;  /* 0x0000000235047825 */ /* 0x040fe200078e0004 */
[----:B------:R-:W-:-:S02]  /*05f0*/  LEA R2, P0, R53, UR31, 0x1 ;  /* 0x0000001f35027c11 */ /* 0x000fc4000f8008ff */
[C---:B------:R-:W-:Y:S01]  /*0600*/  IADD3 R72, PT, PT, R53.reuse, 0x100, RZ ;  /* 0x0000010035487810 */ /* 0x040fe20007ffe0ff */
[C---:B------:R-:W-:Y:S01]  /*0610*/  VIADD R64, R53.reuse, 0xe0 ;  /* 0x000000e035407836 */ /* 0x040fe20000000000 */
[----:B------:R-:W-:Y:S01]  /*0620*/  IADD3.X R3, PT, PT, RZ, UR33, RZ, P0, !PT ;  /* 0x00000021ff037c10 */ /* 0x000fe200087fe4ff */
[C---:B------:R-:W-:Y:S01]  /*0630*/  VIADD R60, R53.reuse, 0xc0 ;  /* 0x000000c0353c7836 */ /* 0x040fe20000000000 */
[C---:B------:R-:W-:Y:S01]  /*0640*/  IADD3 R54, PT, PT, R53.reuse, 0x20, RZ ;  /* 0x0000002035367810 */ /* 0x040fe20007ffe0ff */
[----:B0-----:R-:W-:Y:S01]  /*0650*/  UIADD3 UR37, UPT, UPT, -UR39, UR5, URZ ;  /* 0x0000000527257290 */ /* 0x001fe2000fffe1ff */
[C---:B------:R-:W-:Y:S01]  /*0660*/  VIADD R75, R53.reuse, 0x40 ;  /* 0x00000040354b7836 */ /* 0x040fe20000000000 */
[C---:B------:R-:W-:Y:S01]  /*0670*/  IADD3 R56, PT, PT, R53.reuse, 0x60, RZ ;  /* 0x0000006035387810 */ /* 0x040fe20007ffe0ff */
[C---:B------:R-:W-:Y:S01]  /*0680*/  VIADD R73, R53.reuse, 0x80 ;  /* 0x0000008035497836 */ /* 0x040fe20000000000 */
[C---:B------:R-:W-:Y:S01]  /*0690*/  IADD3 R58, PT, PT, R53.reuse, 0xa0, RZ ;  /* 0x000000a0353a7810 */ /* 0x040fe20007ffe0ff */
[C---:B------:R-:W-:Y:S01]  /*06a0*/  VIADD R18, R53.reuse, 0x120 ;  /* 0x0000012035127836 */ /* 0x040fe20000000000 */
[C---:B------:R-:W-:Y:S01]  /*06b0*/  ISETP.GE.AND P0, PT, R53.reuse, UR37, PT ;  /* 0x0000002535007c0c */ /* 0x040fe2000bf06270 */
[----:B------:R-:W-:Y:S01]  /*06c0*/  BAR.SYNC.DEFER_BLOCKING 0x0 ;  /* 0x0000000000007b1d */ /* 0x000fe20000010000 */
[----:B------:R-:W-:Y:S01]  /*06d0*/  ISETP.GE.AND P1, PT, R60, UR37, PT ;  /* 0x000000253c007c0c */ /* 0x000fe2000bf26270 */
[C---:B------:R-:W-:Y:S01]  /*06e0*/  VIADD R22, R53.reuse, 0x160 ;  /* 0x0000016035167836 */ /* 0x040fe20000000000 */
[----:B------:R-:W-:Y:S01]  /*06f0*/  ISETP.GE.AND P6, PT, R54, UR37, PT ;  /* 0x0000002536007c0c */ /* 0x000fe2000bfc6270 */
[----:B------:R-:W-:Y:S01]  /*0700*/  VIADD R24, R53, 0x1a0 ;  /* 0x000001a035187836 */ /* 0x000fe20000000000 */
[----:B------:R-:W-:-:S02]  /*0710*/  ISETP.GE.AND P5, PT, R75, UR37, PT ;  /* 0x000000254b007c0c */ /* 0x000fc4000bfa6270 */
[----:B------:R-:W-:Y:S02]  /*0720*/  ISETP.GE.AND P4, PT, R56, UR37, PT ;  /* 0x0000002538007c0c */ /* 0x000fe4000bf86270 */
[----:B------:R-:W-:Y:S02]  /*0730*/  ISETP.GE.AND P3, PT, R73, UR37, PT ;  /* 0x0000002549007c0c */ /* 0x000fe4000bf66270 */
[----:B------:R-:W-:Y:S02]  /*0740*/  ISETP.GE.AND P2, PT, R58, UR37, PT ;  /* 0x000000253a007c0c */ /* 0x000fe4000bf46270 */
[----:B------:R-:W-:Y:S02]  /*0750*/  PRMT R13, RZ, 0x7610, R13 ;  /* 0x00007610ff0d7816 */ /* 0x000fe4000000000d */
[----:B------:R-:W-:Y:S02]  /*0760*/  PRMT R0, RZ, 0x7610, R0 ;  /* 0x00007610ff007816 */ /* 0x000fe40000000000 */
[----:B------:R-:W-:-:S02]  /*0770*/  PRMT R9, RZ, 0x7610, R9 ;  /* 0x00007610ff097816 */ /* 0x000fc40000000009 */
[----:B------:R-:W-:Y:S02]  /*0780*/  PRMT R6, RZ, 0x7610, R6 ;  /* 0x00007610ff067816 */ /* 0x000fe40000000006 */
[C---:B------:R-:W-:Y:S02]  /*0790*/  IADD3 R20, PT, PT, R53.reuse, 0x140, RZ ;  /* 0x0000014035147810 */ /* 0x040fe40007ffe0ff */
[----:B------:R-:W-:Y:S01]  /*07a0*/  PRMT R11, RZ, 0x7610, R11 ;  /* 0x00007610ff0b7816 */ /* 0x000fe2000000000b */
[----:B------:R-:W2:Y:S01]  /*07b0*/  @!P0 LDG.E.U16 R7, desc[UR24][R4.64] ;  /* 0x0000001804078981 */ /* 0x000ea2000c1e1500 */
[----:B------:R-:W-:Y:S02]  /*07c0*/  ISETP.GE.AND P0, PT, R64, UR37, PT ;  /* 0x0000002540007c0c */ /* 0x000fe4000bf06270 */
[----:B------:R-:W-:Y:S01]  /*07d0*/  PRMT R8, RZ, 0x7610, R8 ;  /* 0x00007610ff087816 */ /* 0x000fe20000000008 */
[----:B------:R-:W3:Y:S01]  /*07e0*/  @!P1 LDG.E.U16 R13, desc[UR24][R4.64+0x180] ;  /* 0x00018018040d9981 */ /* 0x000ee2000c1e1500 */
[----:B------:R-:W-:-:S02]  /*07f0*/  IADD3 R23, PT, PT, R53, 0x180, RZ ;  /* 0x0000018035177810 */ /* 0x000fc40007ffe0ff */
[----:B------:R-:W-:Y:S01]  /*0800*/  PRMT R12, RZ, 0x7610, R12 ;  /* 0x00007610ff0c7816 */ /* 0x000fe2000000000c */
[----:B------:R-:W4:Y:S01]  /*0810*/  @!P6 LDG.E.U16 R0, desc[UR24][R4.64+0x40] ;  /* 0x000040180400e981 */ /* 0x000f22000c1e1500 */
[----:B------:R-:W-:Y:S02]  /*0820*/  PRMT R17, RZ, 0x7610, R17 ;  /* 0x00007610ff117816 */ /* 0x000fe40000000011 */
[----:B------:R-:W-:Y:S01]  /*0830*/  PRMT R14, RZ, 0x7610, R14 ;  /* 0x00007610ff0e7816 */ /* 0x000fe2000000000e */
[----:B------:R-:W3:Y:S01]  /*0840*/  @!P5 LDG.E.U16 R9, desc[UR24][R4.64+0x80] ;  /* 0x000080180409d981 */ /* 0x000ee2000c1e1500 */
[----:B------:R-:W-:Y:S02]  /*0850*/  PRMT R19, RZ, 0x7610, R19 ;  /* 0x00007610ff137816 */ /* 0x000fe40000000013 */
[----:B------:R-:W-:Y:S01]  /*0860*/  PRMT R16, RZ, 0x7610, R16 ;  /* 0x00007610ff107816 */ /* 0x000fe20000000010 */
[----:B------:R-:W3:Y:S01]  /*0870*/  @!P0 LDG.E.U16 R10, desc[UR24][R4.64+0x1c0] ;  /* 0x0001c018040a8981 */ /* 0x000ee2000c1e1500 */
[----:B------:R-:W-:-:S02]  /*0880*/  ISETP.GE.AND P0, PT, R72, UR37, PT ;  /* 0x0000002548007c0c */ /* 0x000fc4000bf06270 */
[----:B------:R-:W-:Y:S01]  /*0890*/  ISETP.GE.AND P1, PT, R20, UR37, PT ;  /* 0x0000002514007c0c */ /* 0x000fe2000bf26270 */
[----:B------:R-:W3:Y:S01]  /*08a0*/  @!P4 LDG.E.U16 R6, desc[UR24][R4.64+0xc0] ;  /* 0x0000c0180406c981 */ /* 0x000ee2000c1e1500 */
[----:B------:R-:W-:-:S03]  /*08b0*/  ISETP.GE.AND P4, PT, R24, UR37, PT ;  /* 0x0000002518007c0c */ /* 0x000fc6000bf86270 */
[----:B------:R-:W3:Y:S04]  /*08c0*/  @!P3 LDG.E.U16 R11, desc[UR24][R4.64+0x100] ;  /* 0x00010018040bb981 */ /* 0x000ee8000c1e1500 */
[----:B------:R-:W3:Y:S04]  /*08d0*/  @!P2 LDG.E.U16 R8, desc[UR24][R4.64+0x140] ;  /* 0x000140180408a981 */ /* 0x000ee8000c1e1500 */
[----:B------:R-:W3:Y:S01]  /*08e0*/  @!P0 LDG.E.U16 R15, desc[UR24][R4.64+0x200] ;  /* 0x00020018040f8981 */ /* 0x000ee2000c1e1500 */
[----:B------:R-:W-:Y:S02]  /*08f0*/  ISETP.GE.AND P0, PT, R18, UR37, PT ;  /* 0x0000002512007c0c */ /* 0x000fe4000bf06270 */
[----:B------:R-:W-:Y:S01]  /*0900*/  ISETP.GE.AND P2, PT, R22, UR37, PT ;  /* 0x0000002516007c0c */ /* 0x000fe2000bf46270 */
[----:B------:R-:W-:Y:S01]  /*0910*/  VIADD R20, R53, 0x1e0 ;  /* 0x000001e035147836 */ /* 0x000fe20000000000 */
[----:B------:R-:W-:Y:S01]  /*0920*/  ISETP.GE.AND P3, PT, R23, UR37, PT ;  /* 0x0000002517007c0c */ /* 0x000fe2000bf66270 */
[----:B------:R-:W3:Y:S01]  /*0930*/  @!P1 LDG.E.U16 R17, desc[UR24][R4.64+0x280] ;  /* 0x0002801804119981 */ /* 0x000ee2000c1e1500 */
[----:B------:R-:W-:-:S02]  /*0940*/  IADD3 R18, PT, PT, R53, 0x1c0, RZ ;  /* 0x000001c035127810 */ /* 0x000fc40007ffe0ff */
[----:B------:R-:W-:Y:S01]  /*0950*/  ISETP.GE.AND P6, PT, R20, UR37, PT ;  /* 0x0000002514007c0c */ /* 0x000fe2000bfc6270 */
[----:B------:R-:W3:Y:S01]  /*0960*/  @!P4 LDG.E.U16 R16, desc[UR24][R4.64+0x340] ;  /* 0x000340180410c981 */ /* 0x000ee2000c1e1500 */
[----:B------:R-:W-:-:S03]  /*0970*/  ISETP.GE.AND P5, PT, R18, UR37, PT ;  /* 0x0000002512007c0c */ /* 0x000fc6000bfa6270 */
[----:B------:R-:W3:Y:S01]  /*0980*/  @!P0 LDG.E.U16 R12, desc[UR24][R4.64+0x240] ;  /* 0x00024018040c8981 */ /* 0x000ee2000c1e1500 */
[----:B------:R-:W-:-:S03]  /*0990*/  PRMT R55, RZ, 0x7610, R55 ;  /* 0x00007610ff377816 */ /* 0x000fc60000000037 */
[----:B------:R-:W3:Y:S01]  /*09a0*/  @!P2 LDG.E.U16 R14, desc[UR24][R4.64+0x2c0] ;  /* 0x0002c018040ea981 */ /* 0x000ee2000c1e1500 */
        /* <DEDUP_REMOVED lines=9> */
[C---:B------:R-:W-:Y:S01]  /*0a40*/  IADD3 R23, PT, PT, R18.reuse, 0x40, RZ ;  /* 0x0000004012177810 */ /* 0x040fe20007ffe0ff */
[C---:B------:R-:W-:Y:S01]  /*0a50*/  VIADD R21, R18.reuse, 0x20 ;  /* 0x0000002012157836 */ /* 0x040fe20000000000 */
[C---:B------:R-:W-:Y:S01]  /*0a60*/  IADD3 R27, PT, PT, R18.reuse, 0x80, RZ ;  /* 0x00000080121b7810 */ /* 0x040fe20007ffe0ff */
[C---:B------:R-:W-:Y:S01]  /*0a70*/  VIADD R25, R18.reuse, 0x60 ;  /* 0x0000006012197836 */ /* 0x040fe20000000000 */
[-C--:B------:R-:W-:Y:S01]  /*0a80*/  LEA.HI.SX32 R23, R23, R18.reuse, 0x1b ;  /* 0x0000001217177211 */ /* 0x080fe200078fdaff */
[C---:B------:R-:W-:Y:S01]  /*0a90*/  VIADD R5, R18.reuse, 0xa0 ;  /* 0x000000a012057836 */ /* 0x040fe20000000000 */
[-C--:B------:R-:W-:Y:S02]  /*0aa0*/  LEA.HI.SX32 R44, R18, R18.reuse, 0x1b ;  /* 0x00000012122c7211 */ /* 0x080fe400078fdaff */
[-C--:B------:R-:W-:Y:S02]  /*0ab0*/  LEA.HI.SX32 R21, R21, R18.reuse, 0x1b ;  /* 0x0000001215157211 */ /* 0x080fe400078fdaff */
[----:B------:R-:W-:-:S02]  /*0ac0*/  LEA.HI.SX32 R25, R25, R18, 0x1b ;  /* 0x0000001219197211 */ /* 0x000fc400078fdaff */
[-C--:B------:R-:W-:Y:S02]  /*0ad0*/  LEA.HI.SX32 R27, R27, R18.reuse, 0x1b ;  /* 0x000000121b1b7211 */ /* 0x080fe400078fdaff */
[----:B------:R-:W-:Y:S01]  /*0ae0*/  LEA R42, R23, UR5, 0x1 ;  /* 0x00000005172a7c11 */ /* 0x000fe2000f8e08ff */
[----:B------:R-:W-:Y:S01]  /*0af0*/  VIADD R23, R18, 0xe0 ;  /* 0x000000e012177836 */ /* 0x000fe20000000000 */
[----:B------:R-:W-:Y:S02]  /*0b00*/  LEA R44, R44, UR5, 0x1 ;  /* 0x000000052c2c7c11 */ /* 0x000fe4000f8e08ff */
[----:B------:R-:W-:Y:S02]  /*0b10*/  LEA R43, R21, UR5, 0x1 ;  /* 0x00000005152b7c11 */ /* 0x000fe4000f8e08ff */
[----:B------:R-:W-:Y:S02]  /*0b20*/  LEA.HI.SX32 R5, R5, R18, 0x1b ;  /* 0x0000001205057211 */ /* 0x000fe400078fdaff */
[----:B------:R-:W-:-:S02]  /*0b30*/  IADD3 R21, PT, PT, R18, 0xc0, RZ ;  /* 0x000000c012157810 */ /* 0x000fc40007ffe0ff */
[----:B------:R-:W-:Y:S02]  /*0b40*/  LEA R41, R25, UR5, 0x1 ;  /* 0x0000000519297c11 */ /* 0x000fe4000f8e08ff */
[----:B------:R-:W-:Y:S01]  /*0b50*/  LEA R40, R27, UR5, 0x1 ;  /* 0x000000051b287c11 */ /* 0x000fe2000f8e08ff */
[C---:B------:R-:W-:Y:S01]  /*0b60*/  VIADD R27, R18.reuse, 0x120 ;  /* 0x00000120121b7836 */ /* 0x040fe20000000000 */
[----:B------:R-:W-:Y:S02]  /*0b70*/  IADD3 R25, PT, PT, R18, 0x100, RZ ;  /* 0x0000010012197810 */ /* 0x000fe40007ffe0ff */
[-C--:B------:R-:W-:Y:S02]  /*0b80*/  LEA.HI.SX32 R23, R23, R18.reuse, 0x1b ;  /* 0x0000001217177211 */ /* 0x080fe400078fdaff */
[----:B------:R-:W-:Y:S02]  /*0b90*/  LEA R39, R5, UR5, 0x1 ;  /* 0x0000000505277c11 */ /* 0x000fe4000f8e08ff */
[----:B------:R-:W-:-:S02]  /*0ba0*/  LEA.HI.SX32 R21, R21, R18, 0x1b ;  /* 0x0000001215157211 */ /* 0x000fc400078fdaff */
[C---:B------:R-:W-:Y:S02]  /*0bb0*/  IADD3 R5, PT, PT, R18.reuse, 0x140, RZ ;  /* 0x0000014012057810 */ /* 0x040fe40007ffe0ff */
[-C--:B------:R-:W-:Y:S02]  /*0bc0*/  LEA.HI.SX32 R25, R25, R18.reuse, 0x1b ;  /* 0x0000001219197211 */ /* 0x080fe400078fdaff */
[-C--:B------:R-:W-:Y:S02]  /*0bd0*/  LEA.HI.SX32 R27, R27, R18.reuse, 0x1b ;  /* 0x000000121b1b7211 */ /* 0x080fe400078fdaff */
[----:B------:R-:W-:Y:S01]  /*0be0*/  LEA R37, R23, UR5, 0x1 ;  /* 0x0000000517257c11 */ /* 0x000fe2000f8e08ff */
[----:B------:R-:W-:Y:S01]  /*0bf0*/  VIADD R23, R18, 0x1e0 ;  /* 0x000001e012177836 */ /* 0x000fe20000000000 */
[----:B------:R-:W-:Y:S02]  /*0c00*/  LEA R38, R21, UR5, 0x1 ;  /* 0x0000000515267c11 */ /* 0x000fe4000f8e08ff */
[----:B------:R-:W-:-:S02]  /*0c10*/  LEA.HI.SX32 R5, R5, R18, 0x1b ;  /* 0x0000001205057211 */ /* 0x000fc400078fdaff */
[----:B------:R-:W-:Y:S02]  /*0c20*/  IADD3 R21, PT, PT, R18, 0x1c0, RZ ;  /* 0x000001c012157810 */ /* 0x000fe40007ffe0ff */
[----:B------:R-:W-:Y:S02]  /*0c30*/  LEA R36, R25, UR5, 0x1 ;  /* 0x0000000519247c11 */ /* 0x000fe4000f8e08ff */
        /* <DEDUP_REMOVED lines=8> */
[----:B------:R-:W-:Y:S02]  /*0cc0*/  P2R R74, PR, RZ, 0x2 ;  /* 0x00000002ff4a7803 */ /* 0x000fe40000000000 */
[----:B------:R-:W-:-:S02]  /*0cd0*/  ISETP.GE.AND P1, PT, R54, UR37, PT ;  /* 0x0000002536007c0c */ /* 0x000fc4000bf26270 */
[----:B------:R-:W-:Y:S02]  /*0ce0*/  PRMT R53, RZ, 0x7610, R53 ;  /* 0x00007610ff357816 */ /* 0x000fe40000000035 */
[----:B------:R-:W-:Y:S01]  /*0cf0*/  PRMT R54, RZ, 0x7610, R54 ;  /* 0x00007610ff367816 */ /* 0x000fe20000000036 */
[----:B--2---:R0:W-:Y:S04]  /*0d00*/  STS.U16 [R44], R7 ;  /* 0x000000072c007388 */ /* 0x0041e80000000400 */
[----:B----4-:R-:W-:Y:S01]  /*0d10*/  STS.U16 [R43+0x40], R0 ;  /* 0x000040002b007388 */ /* 0x010fe20000000400 */
[----:B0-----:R-:W-:-:S03]  /*0d20*/  VIADD R7, R18, 0x160 ;  /* 0x0000016012077836 */ /* 0x001fc60000000000 */
[----:B---3--:R0:W-:Y:S04]  /*0d30*/  STS.U16 [R42+0x80], R9 ;  /* 0x000080092a007388 */ /* 0x0081e80000000400 */
[----:B------:R-:W-:Y:S01]  /*0d40*/  STS.U16 [R41+0xc0], R6 ;  /* 0x0000c00629007388 */ /* 0x000fe20000000400 */
[----:B0-----:R-:W-:-:S03]  /*0d50*/  IADD3 R9, PT, PT, R18, 0x180, RZ ;  /* 0x0000018012097810 */ /* 0x001fc60007ffe0ff */
[----:B------:R0:W-:Y:S01]  /*0d60*/  STS.U16 [R40+0x100], R11 ;  /* 0x0001000b28007388 */ /* 0x0001e20000000400 */
[-C--:B------:R-:W-:Y:S02]  /*0d70*/  LEA.HI.SX32 R7, R7, R18.reuse, 0x1b ;  /* 0x0000001207077211 */ /* 0x080fe400078fdaff */
[----:B------:R-:W-:Y:S01]  /*0d80*/  LEA.HI.SX32 R9, R9, R18, 0x1b ;  /* 0x0000001209097211 */ /* 0x000fe200078fdaff */
[----:B------:R-:W-:Y:S01]  /*0d90*/  STS.U16 [R39+0x140], R8 ;  /* 0x0001400827007388 */ /* 0x000fe20000000400 */
[----:B0-----:R-:W-:-:S03]  /*0da0*/  VIADD R11, R18, 0x1a0 ;  /* 0x000001a0120b7836 */ /* 0x001fc60000000000 */
[----:B------:R-:W-:Y:S01]  /*0db0*/  STS.U16 [R38+0x180], R13 ;  /* 0x0001800d26007388 */ /* 0x000fe20000000400 */
[----:B------:R-:W-:Y:S02]  /*0dc0*/  LEA R33, R7, UR5, 0x1 ;  /* 0x0000000507217c11 */ /* 0x000fe4000f8e08ff */
[----:B------:R-:W-:Y:S01]  /*0dd0*/  LEA.HI.SX32 R11, R11, R18, 0x1b ;  /* 0x000000120b0b7211 */ /* 0x000fe200078fdaff */
[----:B------:R-:W-:Y:S01]  /*0de0*/  STS.U16 [R37+0x1c0], R10 ;  /* 0x0001c00a25007388 */ /* 0x000fe20000000400 */
[----:B------:R-:W-:Y:S01]  /*0df0*/  IMAD R18, R45, 0xf, R18 ;  /* 0x0000000f2d127824 */ /* 0x000fe200078e0212 */
[----:B------:R-:W-:Y:S02]  /*0e00*/  LEA R32, R9, UR5, 0x1 ;  /* 0x0000000509207c11 */ /* 0x000fe4000f8e08ff */
[----:B------:R0:W-:Y:S01]  /*0e10*/  STS.U16 [R36+0x200], R15 ;  /* 0x0002000f24007388 */ /* 0x0001e20000000400 */
[----:B------:R-:W-:-:S03]  /*0e20*/  LEA R31, R11, UR5, 0x1 ;  /* 0x000000050b1f7c11 */ /* 0x000fc6000f8e08ff */
[----:B------:R-:W-:Y:S01]  /*0e30*/  STS.U16 [R35+0x240], R12 ;  /* 0x0002400c23007388 */ /* 0x000fe20000000400 */
[----:B------:R-:W-:-:S03]  /*0e40*/  VIADD R7, R18, 0x2 ;  /* 0x0000000212077836 */ /* 0x000fc60000000000 */
[----:B------:R1:W-:Y:S01]  /*0e50*/  STS.U16 [R34+0x280], R17 ;  /* 0x0002801122007388 */ /* 0x0003e20000000400 */
[C---:B------:R-:W-:Y:S02]  /*0e60*/  VIADD R11, R18.reuse, 0x4 ;  /* 0x00000004120b7836 */ /* 0x040fe40000000000 */
[C---:B0-----:R-:W-:Y:S01]  /*0e70*/  VIADD R15, R18.reuse, 0x6 ;  /* 0x00000006120f7836 */ /* 0x041fe20000000000 */
[C---:B------:R-:W-:Y:S01]  /*0e80*/  IADD3 R5, PT, PT, R18.reuse, 0x1, RZ ;  /* 0x0000000112057810 */ /* 0x040fe20007ffe0ff */
[C---:B------:R-:W-:Y:S01]  /*0e90*/  VIADD R57, R18.reuse, 0xa ;  /* 0x0000000a12397836 */ /* 0x040fe20000000000 */
[C---:B------:R-:W-:Y:S01]  /*0ea0*/  IADD3 R9, PT, PT, R18.reuse, 0x3, RZ ;  /* 0x0000000312097810 */ /* 0x040fe20007ffe0ff */
[C---:B------:R-:W-:Y:S01]  /*0eb0*/  VIADD R61, R18.reuse, 0xc ;  /* 0x0000000c123d7836 */ /* 0x040fe20000000000 */
[C---:B------:R-:W-:Y:S01]  /*0ec0*/  IADD3 R13, PT, PT, R18.reuse, 0x5, RZ ;  /* 0x00000005120d7810 */ /* 0x040fe20007ffe0ff */
[C---:B------:R-:W-:Y:S02]  /*0ed0*/  VIADD R65, R18.reuse, 0xe ;  /* 0x0000000e12417836 */ /* 0x040fe40000000000 */
[C---:B-1----:R-:W-:Y:S01]  /*0ee0*/  VIADD R17, R18.reuse, 0x8 ;  /* 0x0000000812117836 */ /* 0x042fe20000000000 */
[C---:B------:R-:W-:Y:S01]  /*0ef0*/  IADD3 R25, PT, PT, R18.reuse, 0x7, RZ ;  /* 0x0000000712197810 */ /* 0x040fe20007ffe0ff */
[----:B------:R-:W-:Y:S01]  /*0f00*/  STS.U16 [R33+0x2c0], R14 ;  /* 0x0002c00e21007388 */ /* 0x000fe20000000400 */
[----:B------:R-:W-:-:S02]  /*0f10*/  IADD3 R27, PT, PT, R18, 0x9, RZ ;  /* 0x00000009121b7810 */ /* 0x000fc40007ffe0ff */
[C---:B------:R-:W-:Y:S02]  /*0f20*/  IADD3 R59, PT, PT, R18.reuse, 0xb, RZ ;  /* 0x0000000b123b7810 */ /* 0x040fe40007ffe0ff */
[C---:B------:R-:W-:Y:S02]  /*0f30*/  IADD3 R63, PT, PT, R18.reuse, 0xd, RZ ;  /* 0x0000000d123f7810 */ /* 0x040fe40007ffe0ff */
[----:B------:R-:W-:Y:S01]  /*0f40*/  IADD3 R67, PT, PT, R18, 0xf, RZ ;  /* 0x0000000f12437810 */ /* 0x000fe20007ffe0ff */
[----:B------:R0:W-:Y:S01]  /*0f50*/  STS.U16 [R32+0x300], R19 ;  /* 0x0003001320007388 */ /* 0x0001e20000000400 */
[-C--:B------:R-:W-:Y:S02]  /*0f60*/  LEA.HI.SX32 R15, R15, R18.reuse, 0x1b ;  /* 0x000000120f0f7211 */ /* 0x080fe400078fdaff */
[-C--:B------:R-:W-:Y:S01]  /*0f70*/  LEA.HI.SX32 R17, R17, R18.reuse, 0x1b ;  /* 0x0000001211117211 */ /* 0x080fe200078fdaff */
[----:B------:R1:W-:Y:S01]  /*0f80*/  STS.U16 [R31+0x340], R16 ;  /* 0x000340101f007388 */ /* 0x0003e20000000400 */
[----:B------:R-:W-:-:S02]  /*0f90*/  LEA.HI.SX32 R5, R5, R18, 0x1b ;  /* 0x0000001205057211 */ /* 0x000fc400078fdaff */
[-C--:B------:R-:W-:Y:S02]  /*0fa0*/  LEA.HI.SX32 R7, R7, R18.reuse, 0x1b ;  /* 0x0000001207077211 */ /* 0x080fe400078fdaff */
[-C--:B------:R-:W-:Y:S02]  /*0fb0*/  LEA.HI.SX32 R9, R9, R18.reuse, 0x1b ;  /* 0x0000001209097211 */ /* 0x080fe400078fdaff */
[-C--:B------:R-:W-:Y:S02]  /*0fc0*/  LEA.HI.SX32 R11, R11, R18.reuse, 0x1b ;  /* 0x000000120b0b7211 */ /* 0x080fe400078fdaff */
[-C--:B------:R-:W-:Y:S02]  /*0fd0*/  LEA.HI.SX32 R13, R13, R18.reuse, 0x1b ;  /* 0x000000120d0d7211 */ /* 0x080fe400078fdaff */
[-C--:B------:R-:W-:Y:S02]  /*0fe0*/  LEA.HI.SX32 R21, R25, R18.reuse, 0x1b ;  /* 0x0000001219157211 */ /* 0x080fe400078fdaff */
[----:B0-----:R-:W-:-:S02]  /*0ff0*/  LEA.HI.SX32 R19, R27, R18, 0x1b ;  /* 0x000000121b137211 */ /* 0x001fc400078fdaff */
[-C--:B------:R-:W-:Y:S02]  /*1000*/  LEA.HI.SX32 R57, R57, R18.reuse, 0x1b ;  /* 0x0000001239397211 */ /* 0x080fe400078fdaff */
[-C--:B------:R-:W-:Y:S02]  /*1010*/  LEA.HI.SX32 R59, R59, R18.reuse, 0x1b ;  /* 0x000000123b3b7211 */ /* 0x080fe400078fdaff */
[-C--:B-1----:R-:W-:Y:S02]  /*1020*/  LEA.HI.SX32 R16, R61, R18.reuse, 0x1b ;  /* 0x000000123d107211 */ /* 0x082fe400078fdaff */
        /* <DEDUP_REMOVED lines=41> */
[----:B------:R-:W2:Y:S01]  /*12c0*/  @!P0 LDG.E.U16 R61, desc[UR24][R2.64] ;  /* 0x00000018023d8981 */ /* 0x000ea2000c1e1500 */
[----:B------:R-:W-:-:S03]  /*12d0*/  ISETP.GE.AND P0, PT, R75, UR37, PT ;  /* 0x000000254b007c0c */ /* 0x000fc6000bf06270 */
[----:B------:R-:W3:Y:S01]  /*12e0*/  @!P1 LDG.E.U16 R54, desc[UR24][R2.64+0x40] ;  /* 0x0000401802369981 */ /* 0x000ee2000c1e1500 */
[----:B------:R-:W-:-:S09]  /*12f0*/  ISETP.GE.AND P1, PT, R56, UR37, PT ;  /* 0x0000002538007c0c */ /* 0x000fd2000bf26270 */
[----:B------:R-:W4:Y:S01]  /*1300*/  @!P0 LDG.E.U16 R53, desc[UR24][R2.64+0x80] ;  /* 0x0000801802358981 */ /* 0x000f22000c1e1500 */
[----:B------:R-:W-:Y:S02]  /*1310*/  ISETP.GE.AND P0, PT, R73, UR37, PT ;  /* 0x0000002549007c0c */ /* 0x000fe4000bf06270 */
[----:B0-----:R-:W-:Y:S02]  /*1320*/  PRMT R55, RZ, 0x7610, R55 ;  /* 0x00007610ff377816 */ /* 0x001fe40000000037 */
[----:B------:R-:W-:-:S06]  /*1330*/  PRMT R56, RZ, 0x7610, R56 ;  /* 0x00007610ff387816 */ /* 0x000fcc0000000038 */
[----:B------:R-:W4:Y:S01]  /*1340*/  @!P1 LDG.E.U16 R56, desc[UR24][R2.64+0xc0] ;  /* 0x0000c01802389981 */ /* 0x000f22000c1e1500 */
[----:B------:R-:W-:-:S03]  /*1350*/  ISETP.GE.AND P1, PT, R58, UR37, PT ;  /* 0x000000253a007c0c */ /* 0x000fc6000bf26270 */
[----:B------:R-:W4:Y:S01]  /*1360*/  @!P0 LDG.E.U16 R55, desc[UR24][R2.64+0x100] ;  /* 0x0001001802378981 */ /* 0x000f22000c1e1500 */
[----:B------:R-:W-:Y:S02]  /*1370*/  ISETP.GE.AND P0, PT, R60, UR37, PT ;  /* 0x000000253c007c0c */ /* 0x000fe4000bf06270 */
[----:B------:R-:W-:Y:S02]  /*1380*/  PRMT R57, RZ, 0x7610, R57 ;  /* 0x00007610ff397816 */ /* 0x000fe40000000039 */
        /* <DEDUP_REMOVED lines=8> */
[----:B------:R-:W-:-:S03]  /*1410*/  ISETP.NE.AND P1, PT, R74, RZ, PT ;  /* 0x000000ff4a00720c */ /* 0x000fc60003f25270 */
        /* <DEDUP_REMOVED lines=9> */
[----:B-1----:R-:W-:Y:S01]  /*14b0*/  PRMT R52, RZ, 0x7610, R52 ;  /* 0x00007610ff347816 */ /* 0x002fe20000000034 */
[----:B------:R-:W4:Y:S04]  /*14c0*/  @!P0 LDG.E.U16 R62, desc[UR24][R2.64+0x240] ;  /* 0x00024018023e8981 */ /* 0x000f28000c1e1500 */
[----:B------:R-:W4:Y:S04]  /*14d0*/  @!P2 LDG.E.U16 R64, desc[UR24][R2.64+0x2c0] ;  /* 0x0002c0180240a981 */ /* 0x000f28000c1e1500 */
[----:B------:R-:W4:Y:S04]  /*14e0*/  @!P3 LDG.E.U16 R65, desc[UR24][R2.64+0x300] ;  /* 0x000300180241b981 */ /* 0x000f28000c1e1500 */
[----:B------:R-:W4:Y:S04]  /*14f0*/  @!P4 LDG.E.U16 R72, desc[UR24][R2.64+0x340] ;  /* 0x000340180248c981 */ /* 0x000f28000c1e1500 */
[----:B------:R-:W4:Y:S04]  /*1500*/  @!P5 LDG.E.U16 R73, desc[UR24][R2.64+0x380] ;  /* 0x000380180249d981 */ /* 0x000f28000c1e1500 */
[----:B------:R-:W4:Y:S01]  /*1510*/  @!P6 LDG.E.U16 R52, desc[UR24][R2.64+0x3c0] ;  /* 0x0003c0180234e981 */ /* 0x000f22000c1e1500 */
[----:B------:R-:W0:Y:S01]  /*1520*/  LDCU.U8 UR7, c[0x0][0x39e] ;  /* 0x000073c0ff0777ac */ /* 0x000e220008000000 */
[----:B------:R-:W-:Y:S02]  /*1530*/  BSSY.RECONVERGENT B0, `(.L_x_2506) ;  /* 0x0000057000007945 */ /* 0x000fe40003800200 */
[----:B--2---:R-:W-:Y:S04]  /*1540*/  STS.U16 [R44], R61 ;  /* 0x0000003d2c007388 */ /* 0x004fe80000000400 */
        /* <DEDUP_REMOVED lines=33> */
[----:B-----5:R-:W-:-:S05]  /*1760*/  FADD.FTZ R61, R53, R48 ;  /* 0x00000030353d7221 */ /* 0x020fca0000010000 */
[----:B------:R-:W-:Y:S02]  /*1770*/  FSETP.GTU.FTZ.AND P0, PT, R61, 20, PT ;  /* 0x41a000003d00780b */ /* 0x000fe40003f1c000 */
[----:B--2---:R-:W-:Y:S02]  /*1780*/  SHF.L.U32 R59, R54, 0x10, RZ ;  /* 0x00000010363b7819 */ /* 0x004fe400000006ff */
[----:B0-----:R-:W-:Y:S01]  /*1790*/  ISETP.EQ.OR P0, PT, RZ, UR7, P0 ;  /* 0x00000007ff007c0c */ /* 0x001fe20008702670 */
[----:B---3--:R-:W-:Y:S01]  /*17a0*/  IMAD.U32 R55, R55, 0x10000, RZ ;  /* 0x0001000037377824 */ /* 0x008fe200078e00ff */
[----:B------:R-:W-:Y:S01]  /*17b0*/  SHF.L.U32 R75, R56, 0x10, RZ ;  /* 0x00000010384b7819 */ /* 0x000fe200000006ff */
[----:B----4-:R-:W-:Y:S01]  /*17c0*/  IMAD.U32 R57, R57, 0x10000, RZ ;  /* 0x0001000039397824 */ /* 0x010fe200078e00ff */
[----:B------:R-:W-:Y:S01]  /*17d0*/  SHF.L.U32 R77, R58, 0x10, RZ ;  /* 0x000000103a4d7819 */ /* 0x000fe200000006ff */
[--C-:B------:R-:W-:Y:S01]  /*17e0*/  FADD.FTZ R60, R59, R48.reuse ;  /* 0x000000303b3c7221 */ /* 0x100fe20000010000 */
[--C-:B------:R-:W-:Y:S01]  /*17f0*/  FADD.FTZ R59, R55, R48.reuse ;  /* 0x00000030373b7221 */ /* 0x100fe20000010000 */
[--C-:B------:R-:W-:Y:S01]  /*1800*/  FADD.FTZ R58, R75, R48.reuse ;  /* 0x000000304b3a7221 */ /* 0x100fe20000010000 */
[--C-:B------:R-:W-:Y:S01]  /*1810*/  FADD.FTZ R57, R57, R48.reuse ;  /* 0x0000003039397221 */ /* 0x100fe20000010000 */
[----:B------:R-:W-:Y:S01]  /*1820*/  FADD.FTZ R56, R77, R48 ;  /* 0x000000304d387221 */ /* 0x000fe20000010000 */
[----:B------:R-:W-:Y:S01]  /*1830*/  FSETP.GTU.FTZ.AND P1, PT, R60, 20, PT ;  /* 0x41a000003c00780b */ /* 0x000fe20003f3c000 */
[----:B------:R-:W-:Y:S01]  /*1840*/  IMAD.U32 R55, R74, 0x10000, RZ ;  /* 0x000100004a377824 */ /* 0x000fe200078e00ff */
        /* <DEDUP_REMOVED lines=20> */
[----:B------:R-:W-:-:S03]  /*1990*/  @P0 MOV R74, 0x7f800000 ;  /* 0x7f800000004a0802 */ /* 0x000fc60000000f00 */
        /* <DEDUP_REMOVED lines=11> */
[----:B------:R-:W-:-:S04]  /*1a50*/  FFMA.FTZ R54, R54, R75, R54 ;  /* 0x0000004b36367223 */ /* 0x000fc80000010036 */
[----:B------:R-:W-:Y:S01]  /*1a60*/  FFMA.FTZ R61, R53, 0.69314718246459960938, R54 ;  /* 0x3f317218353d7823 */ /* 0x000fe20000010036 */
[C---:B------:R-:W-:Y:S01]  /*1a70*/  @P6 FFMA.FTZ R61, R76.reuse, R74, +INF ;  /* 0x7f8000004c3d6423 */ /* 0x040fe2000001004a */
[----:B------:R-:W-:-:S04]  /*1a80*/  @P0 FSETP.NEU.FTZ.AND P6, PT, R76, RZ, PT ;  /* 0x000000ff4c00020b */ /* 0x000fc80003fdd000 */
[----:B------:R-:W-:-:S09]  /*1a90*/  @P0 FSEL R61, R61, -RZ, P6 ;  /* 0x800000ff3d3d0208 */ /* 0x000fd20003000000 */
.L_x_2507:
[----:B------:R-:W-:Y:S05]  /*1aa0*/  BSYNC.RECONVERGENT B0 ;  /* 0x0000000000007941 */ /* 0x000fea0003800200 */
.L_x_2506:
[----:B------:R-:W-:Y:S01]  /*1ab0*/  IMAD.U32 R53, R72, 0x10000, RZ ;  /* 0x0001000048357824 */ /* 0x000fe200078e00ff */
[----:B------:R-:W-:Y:S01]  /*1ac0*/  BSSY.RECONVERGENT B0, `(.L_x_2508) ;  /* 0x0000022000007945 */ /* 0x000fe20003800200 */
[----:B------:R-:W-:Y:S02]  /*1ad0*/  FSETP.GTU.FTZ.AND P0, PT, R55, 20, PT ;  /* 0x41a000003700780b */ /* 0x000fe40003f1c000 */
[----:B------:R-:W-:Y:S01]  /*1ae0*/  FADD.FTZ R54, R53, R48 ;  /* 0x0000003035367221 */ /* 0x000fe20000010000 */
        /* <DEDUP_REMOVED lines=31> */
.L_x_2509:
[----:B------:R-:W-:Y:S05]  /*1ce0*/  BSYNC.RECONVERGENT B0 ;  /* 0x0000000000007941 */ /* 0x000fea0003800200 */
.L_x_2508:
        /* <DEDUP_REMOVED lines=37> */
.L_x_2511:
[----:B------:R-:W-:Y:S05]  /*1f40*/  BSYNC.RECONVERGENT B0 ;  /* 0x0000000000007941 */ /* 0x000fea0003800200 */
.L_x_2510:
        /* <DEDUP_REMOVED lines=35> */
.L_x_2513:
[----:B------:R-:W-:Y:S05]  /*2180*/  BSYNC.RECONVERGENT B0 ;  /* 0x0000000000007941 */ /* 0x000fea0003800200 */
.L_x_2512:
        /* <DEDUP_REMOVED lines=37> */
.L_x_2515:
[----:B------:R-:W-:Y:S05]  /*23e0*/  BSYNC.RECONVERGENT B0 ;  /* 0x0000000000007941 */ /* 0x000fea0003800200 */
.L_x_2514:
        /* <DEDUP_REMOVED lines=35> */
.L_x_2517:
[----:B------:R-:W-:Y:S05]  /*2620*/  BSYNC.RECONVERGENT B0 ;  /* 0x0000000000007941 */ /* 0x000fea0003800200 */
.L_x_2516:
        /* <DEDUP_REMOVED lines=37> */
.L_x_2519:
[----:B------:R-:W-:Y:S05]  /*2880*/  BSYNC.RECONVERGENT B0 ;  /* 0x0000000000007941 */ /* 0x000fea0003800200 */
.L_x_2518:
        /* <DEDUP_REMOVED lines=35> */
.L_x_2521:
[----:B------:R-:W-:Y:S05]  /*2ac0*/  BSYNC.RECONVERGENT B0 ;  /* 0x0000000000007941 */ /* 0x000fea0003800200 */
.L_x_2520:
[----:B------:R-:W-:Y:S01]  /*2ad0*/  ISETP.EQ.OR P4, PT, RZ, UR7, P4 ;  /* 0x00000007ff007c0c */ /* 0x000fe2000a782670 */
[----:B------:R-:W-:Y:S01]  /*2ae0*/  IMAD.U32 R73, R3, 0x10000, RZ ;  /* 0x0001000003497824 */ /* 0x000fe200078e00ff */
[----:B------:R-:W-:Y:S01]  /*2af0*/  BSSY.RECONVERGENT B0, `(.L_x_2522) ;  /* 0x0000025000007945 */ /* 0x000fe20003800200 */
[----:B------:R-:W-:Y:S01]  /*2b00*/  IMAD.U32 R3, R66, 0x10000, RZ ;  /* 0x0001000042037824 */ /* 0x000fe200078e00ff */
[----:B------:R-:W-:Y:S01]  /*2b10*/  FSETP.GTU.FTZ.AND P1, PT, R65, 20, PT ;  /* 0x41a000004100780b */ /* 0x000fe20003f3c000 */
[----:B------:R-:W-:Y:S01]  /*2b20*/  FADD.FTZ R66, R73, R48 ;  /* 0x0000003049427221 */ /* 0x000fe20000010000 */
[----:B------:R-:W-:Y:S02]  /*2b30*/  ISETP.EQ.OR P5, PT, RZ, UR7, P5 ;  /* 0x00000007ff007c0c */ /* 0x000fe4000afa2670 */
[----:B------:R-:W-:-:S05]  /*2b40*/  SHF.L.U32 R72, R71, 0x10, RZ ;  /* 0x0000001047487819 */ /* 0x000fca00000006ff */
[----:B------:R-:W-:Y:S06]  /*2b50*/  @P4 BRA `(.L_x_2523) ;  /* 0x0000000000784947 */ /* 0x000fec0003800000 */
        /* <DEDUP_REMOVED lines=30> */
.L_x_2523:
[----:B------:R-:W-:Y:S05]  /*2d40*/  BSYNC.RECONVERGENT B0 ;  /* 0x0000000000007941 */ /* 0x000fea0003800200 */
.L_x_2522:
[----:B------:R-:W-:Y:S01]  /*2d50*/  IMAD.U32 R71, R2, 0x10000, RZ ;  /* 0x0001000002477824 */ /* 0x000fe200078e00ff */
[----:B------:R-:W-:Y:S01]  /*2d60*/  BSSY.RECONVERGENT B0, `(.L_x_2524) ;  /* 0x0000026000007945 */ /* 0x000fe20003800200 */
[----:B------:R-:W-:Y:S01]  /*2d70*/  IMAD.U32 R2, R67, 0x10000, RZ ;  /* 0x0001000043027824 */ /* 0x000fe200078e00ff */
[----:B------:R-:W-:Y:S01]  /*2d80*/  FSETP.GTU.FTZ.AND P4, PT, R66, 20, PT ;  /* 0x41a000004200780b */ /* 0x000fe20003f9c000 */
[----:B------:R-:W-:Y:S01]  /*2d90*/  IMAD.U32 R69, R69, 0x10000, RZ ;  /* 0x0001000045457824 */ /* 0x000fe200078e00ff */
[----:B------:R-:W-:Y:S01]  /*2da0*/  SHF.L.U32 R70, R70, 0x10, RZ ;  /* 0x0000001046467819 */ /* 0x000fe200000006ff */
[----:B------:R-:W-:Y:S01]  /*2db0*/  FADD.FTZ R67, R71, R48 ;  /* 0x0000003047437221 */ /* 0x000fe20000010000 */
[----:B------:R-:W-:Y:S01]  /*2dc0*/  SHF.L.U32 R68, R68, 0x10, RZ ;  /* 0x0000001044447819 */ /* 0x000fe200000006ff */
[----:B------:R-:W-:Y:S08]  /*2dd0*/  @P5 BRA `(.L_x_2525) ;  /* 0x0000000000785947 */ /* 0x000ff00003800000 */
        /* <DEDUP_REMOVED lines=30> */
.L_x_2525:
[----:B------:R-:W-:Y:S05]  /*2fc0*/  BSYNC.RECONVERGENT B0 ;  /* 0x0000000000007941 */ /* 0x000fea0003800200 */
.L_x_2524:
[----:B------:R-:W-:Y:S01]  /*2fd0*/  ISETP.EQ.OR P3, PT, RZ, UR7, P3 ;  /* 0x00000007ff007c0c */ /* 0x000fe20009f62670 */
[----:B------:R-:W-:Y:S01]  /*2fe0*/  BSSY.RECONVERGENT B0, `(.L_x_2526) ;  /* 0x000002c000007945 */ /* 0x000fe20003800200 */
[----:B------:R-:W-:Y:S01]  /*2ff0*/  FSETP.GTU.FTZ.AND P5, PT, R67, 20, PT ;  /* 0x41a000004300780b */ /* 0x000fe20003fbc000 */
[----:B------:R-:W-:Y:S01]  /*3000*/  IMAD.U32 R74, R13, 0x10000, RZ ;  /* 0x000100000d4a7824 */ /* 0x000fe200078e00ff */
[----:B------:R-:W-:Y:S01]  /*3010*/  ISETP.EQ.OR P2, PT, RZ, UR7, P2 ;  /* 0x00000007ff007c0c */ /* 0x000fe20009742670 */
[----:B------:R-:W-:Y:S01]  /*3020*/  IMAD.U32 R76, R11, 0x10000, RZ ;  /* 0x000100000b4c7824 */ /* 0x000fe200078e00ff */
[----:B------:R-:W-:Y:S01]  /*3030*/  ISETP.EQ.OR P0, PT, RZ, UR7, P0 ;  /* 0x00000007ff007c0c */ /* 0x000fe20008702670 */
[----:B------:R-:W-:Y:S01]  /*3040*/  IMAD.U32 R9, R9, 0x10000, RZ ;  /* 0x0001000009097824 */ /* 0x000fe200078e00ff */
[----:B------:R-:W-:Y:S02]  /*3050*/  ISETP.EQ.OR P1, PT, RZ, UR7, P1 ;  /* 0x00000007ff007c0c */ /* 0x000fe40008f22670 */
[----:B------:R-:W-:-:S02]  /*3060*/  ISETP.EQ.OR P4, PT, RZ, UR7, P4 ;  /* 0x00000007ff007c0c */ /* 0x000fc4000a782670 */
[----:B------:R-:W-:Y:S02]  /*3070*/  ISETP.EQ.OR P5, PT, RZ, UR7, P5 ;  /* 0x00000007ff007c0c */ /* 0x000fe4000afa2670 */
        /* <DEDUP_REMOVED lines=34> */
.L_x_2527:
[----:B------:R-:W-:Y:S05]  /*32a0*/  BSYNC.RECONVERGENT B0 ;  /* 0x0000000000007941 */ /* 0x000fea0003800200 */
.L_x_2526:
        /* <DEDUP_REMOVED lines=32> */
.L_x_2529:
[----:B------:R-:W-:Y:S05]  /*34b0*/  BSYNC.RECONVERGENT B0 ;  /* 0x0000000000007941 */ /* 0x000fea0003800200 */
.L_x_2528:
        /* <DEDUP_REMOVED lines=32> */
.L_x_2531:
[----:B------:R-:W-:Y:S05]  /*36c0*/  BSYNC.RECONVERGENT B0 ;  /* 0x0000000000007941 */ /* 0x000fea0003800200 */
.L_x_2530:
        /* <DEDUP_REMOVED lines=32> */
.L_x_2533:
[----:B------:R-:W-:Y:S05]  /*38d0*/  BSYNC.RECONVERGENT B0 ;  /* 0x0000000000007941 */ /* 0x000fea0003800200 */
.L_x_2532:
        /* <DEDUP_REMOVED lines=32> */
.L_x_2535:
[----:B------:R-:W-:Y:S05]  /*3ae0*/  BSYNC.RECONVERGENT B0 ;  /* 0x0000000000007941 */ /* 0x000fea0003800200 */
.L_x_2534:
        /* <DEDUP_REMOVED lines=32> */
.L_x_2537:
[----:B------:R-:W-:Y:S05]  /*3cf0*/  BSYNC.RECONVERGENT B0 ;  /* 0x0000000000007941 */ /* 0x000fea0003800200 */
.L_x_2536:
        /* <DEDUP_REMOVED lines=40> */
[----:B------:R-:W-:Y:S01]  /*3f80*/  UIMAD UR7, UR4, UR7, URZ ;  /* 0x00000007040772a4 */ /* 0x000fe2000f8e02ff */
[----:B------:R-:W0:Y:S01]  /*3f90*/  LDCU UR40, c[0x0][0x388] ;  /* 0x00007100ff2877ac */ /* 0x000e220008000800 */
[----:B------:R-:W-:Y:S01]  /*3fa0*/  UIADD3 UR11, UPT, UPT, UR5, 0x10d0, URZ ;  /* 0x000010d0050b7890 */ /* 0x000fe2000fffe0ff */
[----:B------:R-:W-:Y:S01]  /*3fb0*/  UMOV UR18, UR21 ;  /* 0x0000001500127c82 */ /* 0x000fe20008000000 */
[----:B------:R-:W-:Y:S01]  /*3fc0*/  UMOV UR19, UR22 ;  /* 0x0000001600137c82 */ /* 0x000fe20008000000 */
[----:B------:R-:W-:Y:S01]  /*3fd0*/  UMOV UR16, UR26 ;  /* 0x0000001a00107c82 */ /* 0x000fe20008000000 */
[----:B------:R-:W-:Y:S01]  /*3fe0*/  UMOV UR17, UR27 ;  /* 0x0000001b00117c82 */ /* 0x000fe20008000000 */
[----:B------:R-:W-:Y:S01]  /*3ff0*/  UMOV UR13, UR14 ;  /* 0x0000000e000d7c82 */ /* 0x000fe20008000000 */
[----:B------:R-:W-:Y:S01]  /*4000*/  UMOV UR15, UR32 ;  /* 0x00000020000f7c82 */ /* 0x000fe20008000000 */
[----:B------:R-:W-:-:S05]  /*4010*/  UMOV UR12, UR36 ;  /* 0x00000024000c7c82 */ /* 0x000fca0008000000 */
.L_x_2543:
[----:B-1----:R-:W-:Y:S01]  /*4020*/  IMAD.U32 R2, RZ, RZ, UR18 ;  /* 0x00000012ff027e24 */ /* 0x002fe2000f8e00ff */
[----:B------:R-:W-:-:S05]  /*4030*/  MOV R3, UR19 ;  /* 0x0000001300037c02 */ /* 0x000fca0008000f00 */
[----:B------:R1:W2:Y:S01]  /*4040*/  LDG.E R2, desc[UR24][R2.64] ;  /* 0x0000001802027981 */ /* 0x0002a2000c1e1900 */
[----:B0-----:R-:W-:-:S06]  /*4050*/  UIADD3 UR37, UPT, UPT, -UR39, UR40, URZ ;  /* 0x0000002827257290 */ /* 0x001fcc000fffe1ff */
[C---:B------:R-:W-:Y:S02]  /*4060*/  ISETP.GE.U32.AND P2, PT, R116.reuse, UR37, PT ;  /* 0x0000002574007c0c */ /* 0x040fe4000bf46070 */
[----:B-1----:R-:W-:Y:S02]  /*4070*/  IADD3 R3, PT, PT, R116, 0x1, RZ ;  /* 0x0000000174037810 */ /* 0x002fe40007ffe0ff */
[----:B------:R-:W-:Y:S02]  /*4080*/  FSEL R100, R72, RZ, !P2 ;  /* 0x000000ff48647208 */ /* 0x000fe40005000000 */
[----:B------:R-:W-:Y:S02]  /*4090*/  ISETP.GE.U32.AND P3, PT, R3, UR37, PT ;  /* 0x0000002503007c0c */ /* 0x000fe4000bf66070 */
[----:B------:R-:W-:Y:S02]  /*40a0*/  IADD3 R3, PT, PT, R116, 0x3, RZ ;  /* 0x0000000374037810 */ /* 0x000fe40007ffe0ff */
[----:B------:R-:W-:-:S02]  /*40b0*/  FSEL R103, R87, RZ, !P3 ;  /* 0x000000ff57677208 */ /* 0x000fc40005800000 */
[----:B------:R-:W-:Y:S01]  /*40c0*/  ISETP.GE.U32.AND P5, PT, R3, UR37, PT ;  /* 0x0000002503007c0c */ /* 0x000fe2000bfa6070 */
[----:B------:R-:W-:-:S03]  /*40d0*/  VIADD R3, R116, 0x5 ;  /* 0x0000000574037836 */ /* 0x000fc60000000000 */
[----:B------:R-:W-:Y:S02]  /*40e0*/  FSEL R106, R69, RZ, !P5 ;  /* 0x000000ff456a7208 */ /* 0x000fe40006800000 */
[----:B------:R-:W-:-:S04]  /*40f0*/  ISETP.GE.U32.AND P0, PT, R3, UR37, PT ;  /* 0x0000002503007c0c */ /* 0x000fc8000bf06070 */
[----:B------:R-:W-:Y:S01]  /*4100*/  FSEL R110, R89, RZ, !P0 ;  /* 0x000000ff596e7208 */ /* 0x000fe20004000000 */
[----:B------:R-:W0:Y:S01]  /*4110*/  S2UR UR38, SR_CgaCtaId ;  /* 0x00000000002679c3 */ /* 0x000e220000008800 */
[----:B------:R-:W-:Y:S01]  /*4120*/  UMOV UR5, 0x400 ;  /* 0x0000040000057882 */ /* 0x000fe20000000000 */
[----:B--2---:R-:W-:Y:S01]  /*4130*/  FMUL.FTZ R4, R2, 1.4426950216293334961 ;  /* 0x3fb8aa3b02047820 */ /* 0x004fe20000410000 */
[----:B------:R-:W-:-:S03]  /*4140*/  VIADD R2, R116, 0x2 ;  /* 0x0000000274027836 */ /* 0x000fc60000000000 */
[C---:B------:R-:W-:Y:S01]  /*4150*/  FMUL.FTZ R5, R4.reuse, R61 ;  /* 0x0000003d04057220 */ /* 0x040fe20000410000 */
[----:B------:R-:W-:Y:S01]  /*4160*/  FMUL.FTZ R6, R4, R60 ;  /* 0x0000003c04067220 */ /* 0x000fe20000410000 */
[----:B------:R-:W-:Y:S01]  /*4170*/  ISETP.GE.U32.AND P4, PT, R2, UR37, PT ;  /* 0x0000002502007c0c */ /* 0x000fe2000bf86070 */
[----:B------:R-:W-:Y:S01]  /*4180*/  FMUL.FTZ R7, R4, R59 ;  /* 0x0000003b04077220 */ /* 0x000fe20000410000 */
[----:B------:R-:W-:Y:S01]  /*4190*/  IADD3 R2, PT, PT, R116, 0x4, RZ ;  /* 0x0000000474027810 */ /* 0x000fe20007ffe0ff */
[C---:B------:R-:W-:Y:S01]  /*41a0*/  FMUL.FTZ R8, R4.reuse, R58 ;  /* 0x0000003a04087220 */ /* 0x040fe20000410000 */
[----:B------:R-:W1:Y:S01]  /*41b0*/  MUFU.EX2 R5, R5 ;  /* 0x0000000500057308 */ /* 0x000e620000000800 */
[----:B------:R-:W-:Y:S01]  /*41c0*/  FMUL.FTZ R9, R4, R57 ;  /* 0x0000003904097220 */ /* 0x000fe20000410000 */
[----:B------:R-:W-:Y:S01]  /*41d0*/  ISETP.GE.U32.AND P6, PT, R2, UR37, PT ;  /* 0x0000002502007c0c */ /* 0x000fe2000bfc6070 */
[----:B------:R-:W-:Y:S01]  /*41e0*/  FMUL.FTZ R10, R4, R56 ;  /* 0x00000038040a7220 */ /* 0x000fe20000410000 */
[----:B------:R-:W-:Y:S01]  /*41f0*/  IADD3 R2, PT, PT, R116, 0x6, RZ ;  /* 0x0000000674027810 */ /* 0x000fe20007ffe0ff */
[----:B------:R-:W-:Y:S01]  /*4200*/  FMUL.FTZ R11, R4, R55 ;  /* 0x00000037040b7220 */ /* 0x000fe20000410000 */
[----:B------:R-:W-:Y:S01]  /*4210*/  FSEL R104, R70, RZ, !P4 ;  /* 0x000000ff46687208 */ /* 0x000fe20006000000 */
[----:B------:R-:W-:Y:S01]  /*4220*/  FMUL.FTZ R3, R4, R54 ;  /* 0x0000003604037220 */ /* 0x000fe20000410000 */
[----:B------:R-:W2:Y:S01]  /*4230*/  MUFU.EX2 R6, R6 ;  /* 0x0000000600067308 */ /* 0x000ea20000000800 */
[----:B------:R-:W-:-:S02]  /*4240*/  ISETP.GE.U32.AND P1, PT, R2, UR37, PT ;  /* 0x0000002502007c0c */ /* 0x000fc4000bf26070 */
[----:B------:R-:W-:Y:S02]  /*4250*/  IADD3 R2, PT, PT, R116, 0x7, RZ ;  /* 0x0000000774027810 */ /* 0x000fe40007ffe0ff */
[----:B------:R-:W-:Y:S02]  /*4260*/  FSEL R108, R68, RZ, !P6 ;  /* 0x000000ff446c7208 */ /* 0x000fe40007000000 */
[----:B------:R-:W-:Y:S01]  /*4270*/  FSEL R112, R74, RZ, !P1 ;  /* 0x000000ff4a707208 */ /* 0x000fe20004800000 */
[----:B------:R-:W3:Y:S01]  /*4280*/  MUFU.EX2 R7, R7 ;  /* 0x0000000700077308 */ /* 0x000ee20000000800 */
[----:B-1----:R-:W-:Y:S01]  /*4290*/  FSEL R101, R5, 1, !P2 ;  /* 0x3f80000005657808 */ /* 0x002fe20005000000 */
[----:B------:R-:W-:Y:S01]  /*42a0*/  FMUL.FTZ R5, R4, R53 ;  /* 0x0000003504057220 */ /* 0x000fe20000410000 */
[----:B------:R-:W-:Y:S01]  /*42b0*/  ISETP.GE.U32.AND P2, PT, R2, UR37, PT ;  /* 0x0000002502007c0c */ /* 0x000fe2000bf46070 */
[----:B------:R-:W-:-:S03]  /*42c0*/  VIADD R2, R116, 0x8 ;  /* 0x0000000874027836 */ /* 0x000fc60000000000 */
[----:B------:R-:W-:Y:S01]  /*42d0*/  FSEL R114, R91, RZ, !P2 ;  /* 0x000000ff5b727208 */ /* 0x000fe20005000000 */
[----:B------:R-:W1:Y:S01]  /*42e0*/  MUFU.EX2 R8, R8 ;  /* 0x0000000800087308 */ /* 0x000e620000000800 */
[----:B--2---:R-:W-:Y:S01]  /*42f0*/  FSEL R102, R6, 1, !P3 ;  /* 0x3f80000006667808 */ /* 0x004fe20005800000 */
[----:B------:R-:W-:Y:S01]  /*4300*/  FMUL.FTZ R6, R4, R62 ;  /* 0x0000003e04067220 */ /* 0x000fe20000410000 */
[----:B------:R-:W-:Y:S02]  /*4310*/  ISETP.GE.U32.AND P3, PT, R2, UR37, PT ;  /* 0x0000002502007c0c */ /* 0x000fe4000bf66070 */
[----:B------:R-:W-:Y:S02]  /*4320*/  IADD3 R2, PT, PT, R116, 0xa, RZ ;  /* 0x0000000a74027810 */ /* 0x000fe40007ffe0ff */
[----:B------:R-:W-:Y:S01]  /*4330*/  FSEL R118, R76, RZ, !P3 ;  /* 0x000000ff4c767208 */ /* 0x000fe20005800000 */
[----:B------:R-:W2:Y:S01]  /*4340*/  MUFU.EX2 R9, R9 ;  /* 0x0000000900097308 */ /* 0x000ea20000000800 */
[----:B---3--:R-:W-:Y:S01]  /*4350*/  FSEL R105, R7, 1, !P4 ;  /* 0x3f80000007697808 */ /* 0x008fe20006000000 */
[----:B------:R-:W-:Y:S01]  /*4360*/  FMUL.FTZ R7, R4, R63 ;  /* 0x0000003f04077220 */ /* 0x000fe20000410000 */
[----:B------:R-:W-:-:S02]  /*4370*/  ISETP.GE.U32.AND P4, PT, R2, UR37, PT ;  /* 0x0000002502007c0c */ /* 0x000fc4000bf86070 */
[----:B------:R-:W-:Y:S02]  /*4380*/  IADD3 R2, PT, PT, R116, 0xb, RZ ;  /* 0x0000000b74027810 */ /* 0x000fe40007ffe0ff */
        /* <DEDUP_REMOVED lines=9> */
[-C--:B------:R-:W-:Y:S01]  /*4420*/  FFMA.FTZ R9, R100, R102.reuse, R103 ;  /* 0x0000006664097223 */ /* 0x080fe20000010067 */
[----:B------:R-:W-:Y:S02]  /*4430*/  ISETP.GE.U32.AND P6, PT, R2, UR37, PT ;  /* 0x0000002502007c0c */ /* 0x000fe4000bfc6070 */
[----:B------:R-:W-:Y:S01]  /*4440*/  IADD3 R2, PT, PT, R116, 0xd, RZ ;  /* 0x0000000d74027810 */ /* 0x000fe20007ffe0ff */
[----:B------:R-:W-:Y:S01]  /*4450*/  FFMA.FTZ R9, R105, R9, R104 ;  /* 0x0000000969097223 */ /* 0x000fe20000010068 */
[----:B------:R-:W-:Y:S01]  /*4460*/  FSEL R126, R96, RZ, !P6 ;  /* 0x000000ff607e7208 */ /* 0x000fe20007000000 */
[----:B------:R-:W2:Y:S01]  /*4470*/  MUFU.EX2 R3, R3 ;  /* 0x0000000300037308 */ /* 0x000ea20000000800 */
[----:B---3--:R-:W-:Y:S01]  /*4480*/  FSEL R111, R10, 1, !P0 ;  /* 0x3f8000000a6f7808 */ /* 0x008fe20004000000 */
[----:B------:R-:W-:Y:S01]  /*4490*/  FFMA.FTZ R9, R107, R9, R106 ;  /* 0x000000096b097223 */ /* 0x000fe2000001006a */
[----:B------:R-:W-:Y:S01]  /*44a0*/  ISETP.GE.U32.AND P0, PT, R2, UR37, PT ;  /* 0x0000002502007c0c */ /* 0x000fe2000bf06070 */
[----:B------:R-:W-:Y:S01]  /*44b0*/  FMUL.FTZ R10, R101, R102 ;  /* 0x00000066650a7220 */ /* 0x000fe20000410000 */
[----:B------:R-:W-:Y:S01]  /*44c0*/  IADD3 R2, PT, PT, R116, 0xe, RZ ;  /* 0x0000000e74027810 */ /* 0x000fe20007ffe0ff */
[----:B------:R-:W-:Y:S01]  /*44d0*/  FFMA.FTZ R9, R109, R9, R108 ;  /* 0x000000096d097223 */ /* 0x000fe2000001006c */
[----:B------:R-:W-:Y:S01]  /*44e0*/  FSEL R128, R97, RZ, !P0 ;  /* 0x000000ff61807208 */ /* 0x000fe20004000000 */
[----:B------:R3:W4:Y:S01]  /*44f0*/  MUFU.EX2 R125, R6 ;  /* 0x00000006007d7308 */ /* 0x0007220000000800 */
[----:B-1----:R-:W-:Y:S01]  /*4500*/  FSEL R113, R11, 1, !P1 ;  /* 0x3f8000000b717808 */ /* 0x002fe20004800000 */
[----:B------:R-:W-:Y:S01]  /*4510*/  FFMA.FTZ R9, R111, R9, R110 ;  /* 0x000000096f097223 */ /* 0x000fe2000001006e */
[----:B------:R-:W-:Y:S01]  /*4520*/  ISETP.GE.U32.AND P1, PT, R2, UR37, PT ;  /* 0x0000002502007c0c */ /* 0x000fe2000bf26070 */
[----:B------:R-:W-:-:S02]  /*4530*/  VIADD R2, R116, 0x9 ;  /* 0x0000000974027836 */ /* 0x000fc40000000000 */
[----:B------:R-:W-:Y:S01]  /*4540*/  FMUL.FTZ R10, R105, R10 ;  /* 0x0000000a690a7220 */ /* 0x000fe20000410000 */
[----:B------:R-:W-:Y:S01]  /*4550*/  FFMA.FTZ R9, R113, R9, R112 ;  /* 0x0000000971097223 */ /* 0x000fe20000010070 */
[----:B------:R-:W-:Y:S01]  /*4560*/  FSEL R130, R98, RZ, !P1 ;  /* 0x000000ff62827208 */ /* 0x000fe20004800000 */
[----:B------:R-:W1:Y:S01]  /*4570*/  MUFU.EX2 R5, R5 ;  /* 0x0000000500057308 */ /* 0x000e620000000800 */
[C---:B---3--:R-:W-:Y:S01]  /*4580*/  FMUL.FTZ R6, R4.reuse, R52 ;  /* 0x0000003404067220 */ /* 0x048fe20000410000 */
[----:B--2---:R-:W-:Y:S01]  /*4590*/  FSEL R119, R3, 1, !P2 ;  /* 0x3f80000003777808 */ /* 0x004fe20005000000 */
[----:B------:R-:W-:Y:S01]  /*45a0*/  FMUL.FTZ R3, R4, R65 ;  /* 0x0000004104037220 */ /* 0x000fe20000410000 */
[----:B------:R-:W-:Y:S01]  /*45b0*/  ISETP.GE.U32.AND P2, PT, R2, UR37, PT ;  /* 0x0000002502007c0c */ /* 0x000fe2000bf46070 */
[----:B------:R-:W-:Y:S01]  /*45c0*/  FMUL.FTZ R10, R107, R10 ;  /* 0x0000000a6b0a7220 */ /* 0x000fe20000410000 */
[----:B------:R-:W-:Y:S01]  /*45d0*/  IADD3 R2, PT, PT, R116, 0xf, RZ ;  /* 0x0000000f74027810 */ /* 0x000fe20007ffe0ff */
[----:B------:R-:W-:Y:S01]  /*45e0*/  FFMA.FTZ R9, R119, R9, R114 ;  /* 0x0000000977097223 */ /* 0x000fe20000010072 */
[----:B------:R-:W2:Y:S01]  /*45f0*/  MUFU.EX2 R6, R6 ;  /* 0x0000000600067308 */ /* 0x000ea20000000800 */
[----:B------:R-:W-:Y:S01]  /*4600*/  FSEL R124, R93, RZ, !P2 ;  /* 0x000000ff5d7c7208 */ /* 0x000fe20005000000 */
[----:B------:R-:W-:Y:S01]  /*4610*/  FMUL.FTZ R10, R109, R10 ;  /* 0x0000000a6d0a7220 */ /* 0x000fe20000410000 */
[----:B----4-:R-:W-:-:S03]  /*4620*/  FSEL R125, R125, 1, !P4 ;  /* 0x3f8000007d7d7808 */ /* 0x010fc60006000000 */
[----:B------:R-:W-:Y:S02]  /*4630*/  FMUL.FTZ R10, R111, R10 ;  /* 0x0000000a6f0a7220 */ /* 0x000fe40000410000 */
[----:B------:R-:W3:Y:S01]  /*4640*/  MUFU.EX2 R7, R7 ;  /* 0x0000000700077308 */ /* 0x000ee20000000800 */
[----:B-1----:R-:W-:Y:S01]  /*4650*/  FSEL R121, R5, 1, !P3 ;  /* 0x3f80000005797808 */ /* 0x002fe20005800000 */
[----:B------:R-:W-:Y:S01]  /*4660*/  FMUL.FTZ R10, R113, R10 ;  /* 0x0000000a710a7220 */ /* 0x000fe20000410000 */
[----:B------:R-:W-:Y:S01]  /*4670*/  ISETP.GE.U32.AND P3, PT, R2, UR37, PT ;  /* 0x0000002502007c0c */ /* 0x000fe2000bf66070 */
[C---:B------:R-:W-:Y:S01]  /*4680*/  FMUL.FTZ R2, R4.reuse, R66 ;  /* 0x0000004204027220 */ /* 0x040fe20000410000 */
[----:B------:R-:W-:Y:S01]  /*4690*/  FMUL.FTZ R4, R4, R67 ;  /* 0x0000004304047220 */ /* 0x000fe20000410000 */
[----:B------:R-:W-:Y:S01]  /*46a0*/  FFMA.FTZ R9, R121, R9, R118 ;  /* 0x0000000979097223 */ /* 0x000fe20000010076 */
[----:B------:R-:W-:Y:S01]  /*46b0*/  FMUL.FTZ R10, R119, R10 ;  /* 0x0000000a770a7220 */ /* 0x000fe20000410000 */
[----:B------:R-:W1:Y:S01]  /*46c0*/  MUFU.EX2 R8, R8 ;  /* 0x0000000800087308 */ /* 0x000e620000000800 */
[----:B--2---:R-:W-:-:S02]  /*46d0*/  FSEL R123, R6, 1, !P2 ;  /* 0x3f800000067b7808 */ /* 0x004fc40005000000 */
[----:B------:R-:W-:Y:S01]  /*46e0*/  FMUL.FTZ R10, R121, R10 ;  /* 0x0000000a790a7220 */ /* 0x000fe20000410000 */
[----:B------:R-:W-:Y:S02]  /*46f0*/  FSEL R132, R99, RZ, !P3 ;  /* 0x000000ff63847208 */ /* 0x000fe40005800000 */
[C---:B------:R-:W-:Y:S01]  /*4700*/  FFMA.FTZ R9, R123.reuse, R9, R124 ;  /* 0x000000097b097223 */ /* 0x040fe2000001007c */
[----:B------:R-:W-:Y:S01]  /*4710*/  FMUL.FTZ R10, R123, R10 ;  /* 0x0000000a7b0a7220 */ /* 0x000fe20000410000 */
[----:B------:R-:W2:Y:S01]  /*4720*/  MUFU.EX2 R3, R3 ;  /* 0x0000000300037308 */ /* 0x000ea20000000800 */
[----:B---3--:R-:W-:Y:S01]  /*4730*/  FSEL R127, R7, 1, !P5 ;  /* 0x3f800000077f7808 */ /* 0x008fe20006800000 */
[C---:B------:R-:W-:Y:S01]  /*4740*/  FFMA.FTZ R9, R125.reuse, R9, R120 ;  /* 0x000000097d097223 */ /* 0x040fe20000010078 */
[----:B------:R-:W-:Y:S01]  /*4750*/  FMUL.FTZ R10, R125, R10 ;  /* 0x0000000a7d0a7220 */ /* 0x000fe20000410000 */
[----:B------:R-:W-:Y:S02]  /*4760*/  MOV R5, UR17 ;  /* 0x0000001100057c02 */ /* 0x000fe40008000f00 */
[C---:B------:R-:W-:Y:S01]  /*4770*/  FFMA.FTZ R9, R127.reuse, R9, R122 ;  /* 0x000000097f097223 */ /* 0x040fe2000001007a */
[----:B------:R-:W-:Y:S01]  /*4780*/  FMUL.FTZ R10, R127, R10 ;  /* 0x0000000a7f0a7220 */ /* 0x000fe20000410000 */
[----:B------:R-:W3:Y:S01]  /*4790*/  MUFU.EX2 R2, R2 ;  /* 0x0000000200027308 */ /* 0x000ee20000000800 */
[----:B-1----:R-:W-:-:S05]  /*47a0*/  FSEL R129, R8, 1, !P6 ;  /* 0x3f80000008817808 */ /* 0x002fca0007000000 */
[C---:B------:R-:W-:Y:S01]  /*47b0*/  FFMA.FTZ R9, R129.reuse, R9, R126 ;  /* 0x0000000981097223 */ /* 0x040fe2000001007e */
[----:B------:R-:W-:Y:S01]  /*47c0*/  FMUL.FTZ R10, R129, R10 ;  /* 0x0000000a810a7220 */ /* 0x000fe20000410000 */
[----:B------:R-:W1:Y:S01]  /*47d0*/  MUFU.EX2 R4, R4 ;  /* 0x0000000400047308 */ /* 0x000e620000000800 */
[----:B--2---:R-:W-:Y:S02]  /*47e0*/  FSEL R131, R3, 1, !P0 ;  /* 0x3f80000003837808 */ /* 0x004fe40004000000 */
[----:B------:R-:W-:-:S03]  /*47f0*/  ISETP.GE.AND P0, PT, R45, 0x1, PT ;  /* 0x000000012d00780c */ /* 0x000fc60003f06270 */
[C---:B------:R-:W-:Y:S01]  /*4800*/  FFMA.FTZ R9, R131.reuse, R9, R128 ;  /* 0x0000000983097223 */ /* 0x040fe20000010080 */
[----:B------:R-:W-:Y:S01]  /*4810*/  FMUL.FTZ R10, R131, R10 ;  /* 0x0000000a830a7220 */ /* 0x000fe20000410000 */
[----:B---3--:R-:W-:-:S05]  /*4820*/  FSEL R133, R2, 1, !P1 ;  /* 0x3f80000002857808 */ /* 0x008fca0004800000 */
[C---:B------:R-:W-:Y:S01]  /*4830*/  FFMA.FTZ R9, R133.reuse, R9, R130 ;  /* 0x0000000985097223 */ /* 0x040fe20000010082 */
[----:B------:R-:W-:Y:S01]  /*4840*/  FMUL.FTZ R10, R133, R10 ;  /* 0x0000000a850a7220 */ /* 0x000fe20000410000 */
[----:B-1----:R-:W-:-:S05]  /*4850*/  FSEL R135, R4, 1, !P3 ;  /* 0x3f80000004877808 */ /* 0x002fca0005800000 */
[C---:B------:R-:W-:Y:S01]  /*4860*/  FFMA.FTZ R4, R135.reuse, R9, R132 ;  /* 0x0000000987047223 */ /* 0x040fe20000010084 */
[----:B------:R-:W-:-:S04]  /*4870*/  FMUL.FTZ R139, R135, R10 ;  /* 0x0000000a878b7220 */ /* 0x000fc80000410000 */
[----:B------:R-:W1:Y:S04]  /*4880*/  SHFL.UP PT, R2, R4, 0x1, RZ ;  /* 0x0420000004027989 */ /* 0x000e6800000e00ff */
[----:B------:R-:W2:Y:S01]  /*4890*/  SHFL.UP PT, R6, R139, 0x1, RZ ;  /* 0x042000008b067989 */ /* 0x000ea200000e00ff */
[----:B-1----:R-:W-:Y:S01]  /*48a0*/  FFMA.FTZ R3, R139, R2, R4 ;  /* 0x000000028b037223 */ /* 0x002fe20000010004 */
[----:B------:R-:W-:-:S04]  /*48b0*/  MOV R2, UR13 ;  /* 0x0000000d00027c02 */ /* 0x000fc80008000f00 */
[----:B------:R-:W-:Y:S01]  /*48c0*/  FSEL R8, R4, R3, !P0 ;  /* 0x0000000304087208 */ /* 0x000fe20004000000 */
[----:B--2---:R-:W-:Y:S01]  /*48d0*/  @P0 FMUL.FTZ R139, R139, R6 ;  /* 0x000000068b8b0220 */ /* 0x004fe20000410000 */
[----:B------:R-:W-:Y:S01]  /*48e0*/  IMAD.U32 R3, RZ, RZ, UR15 ;  /* 0x0000000fff037e24 */ /* 0x000fe2000f8e00ff */
[----:B------:R-:W-:Y:S02]  /*48f0*/  MOV R4, UR16 ;  /* 0x0000001000047c02 */ /* 0x000fe40008000f00 */
[----:B------:R-:W1:Y:S04]  /*4900*/  SHFL.UP PT, R7, R8, 0x2, RZ ;  /* 0x0440000008077989 */ /* 0x000e6800000e00ff */
[----:B------:R-:W2:Y:S01]  /*4910*/  SHFL.UP PT, R6, R139, 0x2, RZ ;  /* 0x044000008b067989 */ /* 0x000ea200000e00ff */
[----:B------:R-:W-:-:S03]  /*4920*/  ISETP.GE.AND P0, PT, R45, 0x2, PT ;  /* 0x000000022d00780c */ /* 0x000fc60003f06270 */
[----:B------:R3:W5:Y:S04]  /*4930*/  LDG.E R134, desc[UR24][R2.64] ;  /* 0x0000001802867981 */ /* 0x000768000c1e1900 */
[----:B------:R4:W5:Y:S01]  /*4940*/  LDG.E R137, desc[UR24][R4.64] ;  /* 0x0000001804897981 */ /* 0x000962000c1e1900 */
[----:B------:R-:W-:Y:S01]  /*4950*/  ISETP.NE.AND P1, PT, R45, 0x1f, PT ;  /* 0x0000001f2d00780c */ /* 0x000fe20003f25270 */
[----:B0-----:R-:W-:Y:S01]  /*4960*/  ULEA UR5, UR38, UR5, 0x18 ;  /* 0x0000000526057291 */ /* 0x001fe2000f8ec0ff */
[----:B------:R-:W-:Y:S01]  /*4970*/  ISETP.GE.U32.AND P2, PT, R117, 0x20, PT ;  /* 0x000000207500780c */ /* 0x000fe20003f46070 */
[----:B------:R-:W-:Y:S01]  /*4980*/  BSSY.RECONVERGENT B0, `(.L_x_2539) ;  /* 0x0000041000007945 */ /* 0x000fe20003800200 */
[----:B-1----:R-:W-:-:S09]  /*4990*/  FFMA.FTZ R7, R139, R7, R8 ;  /* 0x000000078b077223 */ /* 0x002fd20000010008 */
[----:B------:R-:W-:Y:S01]  /*49a0*/  @!P1 LEA R138, R115, UR5, 0x3 ;  /* 0x00000005738a9c11 */ /* 0x000fe2000f8e18ff */
[----:B--2---:R-:W-:Y:S01]  /*49b0*/  @P0 FMUL.FTZ R139, R139, R6 ;  /* 0x000000068b8b0220 */ /* 0x004fe20000410000 */
[----:B------:R-:W-:Y:S02]  /*49c0*/  FSEL R10, R8, R7, !P0 ;  /* 0x00000007080a7208 */ /* 0x000fe40004000000 */
[----:B------:R-:W-:Y:S02]  /*49d0*/  ISETP.GE.AND P0, PT, R45, 0x4, PT ;  /* 0x000000042d00780c */ /* 0x000fe40003f06270 */
[----:B------:R-:W-:Y:S04]  /*49e0*/  SHFL.UP PT, R6, R139, 0x4, RZ ;  /* 0x048000008b067989 */ /* 0x000fe800000e00ff */
[----:B------:R-:W0:Y:S02]  /*49f0*/  SHFL.UP PT, R7, R10, 0x4, RZ ;  /* 0x048000000a077989 */ /* 0x000e2400000e00ff */
[----:B0-----:R-:W-:-:S05]  /*4a00*/  FFMA.FTZ R7, R139, R7, R10 ;  /* 0x000000078b077223 */ /* 0x001fca000001000a */
[----:B------:R-:W-:Y:S01]  /*4a10*/  @P0 FMUL.FTZ R139, R139, R6 ;  /* 0x000000068b8b0220 */ /* 0x000fe20000410000 */
[----:B---3--:R-:W-:-:S04]  /*4a20*/  FSEL R2, R10, R7, !P0 ;  /* 0x000000070a027208 */ /* 0x008fc80004000000 */
[----:B----4-:R-:W-:Y:S01]  /*4a30*/  SHFL.UP PT, R4, R139, 0x8, RZ ;  /* 0x050000008b047989 */ /* 0x010fe200000e00ff */
[----:B------:R-:W-:-:S03]  /*4a40*/  ISETP.GE.AND P0, PT, R45, 0x8, PT ;  /* 0x000000082d00780c */ /* 0x000fc60003f06270 */
[----:B------:R-:W0:Y:S02]  /*4a50*/  SHFL.UP PT, R3, R2, 0x8, RZ ;  /* 0x0500000002037989 */ /* 0x000e2400000e00ff */
[----:B0-----:R-:W-:-:S08]  /*4a60*/  FFMA.FTZ R3, R139, R3, R2 ;  /* 0x000000038b037223 */ /* 0x001fd00000010002 */
[----:B------:R-:W-:Y:S01]  /*4a70*/  @P0 FMUL.FTZ R139, R139, R4 ;  /* 0x000000048b8b0220 */ /* 0x000fe20000410000 */
[----:B------:R-:W-:-:S04]  /*4a80*/  FSEL R136, R2, R3, !P0 ;  /* 0x0000000302887208 */ /* 0x000fc80004000000 */
[----:B------:R-:W0:Y:S01]  /*4a90*/  SHFL.UP PT, R12, R139, 0x10, RZ ;  /* 0x060000008b0c7989 */ /* 0x000e2200000e00ff */
[----:B------:R-:W-:Y:S01]  /*4aa0*/  ISETP.NE.AND P0, PT, RZ, UR4, PT ;  /* 0x00000004ff007c0c */ /* 0x000fe2000bf05270 */
[----:B------:R-:W-:Y:S02]  /*4ab0*/  HFMA2 R3, -RZ, RZ, 0, 0 ;  /* 0x00000000ff037431 */ /* 0x000fe400000001ff */
[----:B------:R-:W-:Y:S01]  /*4ac0*/  IMAD.MOV.U32 R2, RZ, RZ, 0x3f800000 ;  /* 0x3f800000ff027424 */ /* 0x000fe200078e00ff */
[----:B------:R-:W1:Y:S01]  /*4ad0*/  SHFL.UP PT, R13, R136, 0x10, RZ ;  /* 0x06000000880d7989 */ /* 0x000e6200000e00ff */
[----:B------:R-:W-:-:S13]  /*4ae0*/  ISETP.NE.OR P0, PT, R46, RZ, !P0 ;  /* 0x000000ff2e00720c */ /* 0x000fda0004705670 */
[----:B------:R-:W-:Y:S01]  /*4af0*/  @!P0 LDS.64 R2, [UR11] ;  /* 0x0000000bff028984 */ /* 0x000fe20008000a00 */
[----:B------:R-:W-:Y:S01]  /*4b00*/  ISETP.GE.AND P0, PT, R45, 0x10, PT ;  /* 0x000000102d00780c */ /* 0x000fe20003f06270 */
[C---:B0-----:R-:W-:Y:S01]  /*4b10*/  FMUL.FTZ R12, R139.reuse, R12 ;  /* 0x0000000c8b0c7220 */ /* 0x041fe20000410000 */
[----:B-1----:R-:W-:-:S04]  /*4b20*/  FFMA.FTZ R13, R139, R13, R136 ;  /* 0x0000000d8b0d7223 */ /* 0x002fc80000010088 */
[----:B------:R-:W-:Y:S01]  /*4b30*/  FSEL R139, R139, R12, !P0 ;  /* 0x0000000c8b8b7208 */ /* 0x000fe20004000000 */
[----:B------:R-:W-:Y:S01]  /*4b40*/  @!P1 STS.64 [R138+0x1090], R12 ;  /* 0x0010900c8a009388 */ /* 0x000fe20000000a00 */
[----:B------:R-:W-:Y:S01]  /*4b50*/  FSEL R136, R136, R13, !P0 ;  /* 0x0000000d88887208 */ /* 0x000fe20004000000 */
[----:B------:R-:W-:Y:S01]  /*4b60*/  BAR.SYNC.DEFER_BLOCKING 0x0 ;  /* 0x0000000000007b1d */ /* 0x000fe20000010000 */
[C---:B------:R-:W-:Y:S02]  /*4b70*/  ISETP.NE.AND P0, PT, R115.reuse, 0x1, PT ;  /* 0x000000017300780c */ /* 0x040fe40003f05270 */
[----:B------:R-:W-:-:S03]  /*4b80*/  ISETP.NE.AND P1, PT, R115, 0x2, PT ;  /* 0x000000027300780c */ /* 0x000fc60003f25270 */
[----:B------:R-:W-:Y:S04]  /*4b90*/  SHFL.UP PT, R139, R139, 0x1, RZ ;  /* 0x042000008b8b7989 */ /* 0x000fe800000e00ff */
[----:B------:R-:W-:Y:S04]  /*4ba0*/  SHFL.UP PT, R136, R136, 0x1, RZ ;  /* 0x0420000088887989 */ /* 0x000fe800000e00ff */
[----:B------:R-:W0:Y:S04]  /*4bb0*/  LDS.128 R4, [UR5+0x1090] ;  /* 0x00109005ff047984 */ /* 0x000e280008000c00 */
[----:B------:R-:W1:Y:S01]  /*4bc0*/  LDS.128 R8, [UR5+0x10a0] ;  /* 0x0010a005ff087984 */ /* 0x000e620008000c00 */
[C---:B0-----:R-:W-:Y:S01]  /*4bd0*/  FSEL R51, R4.reuse, R51, !P0 ;  /* 0x0000003304337208 */ /* 0x041fe20004000000 */
[-C--:B------:R-:W-:Y:S01]  /*4be0*/  FMUL.FTZ R4, R4, R6.reuse ;  /* 0x0000000604047220 */ /* 0x080fe20000410000 */
[C---:B------:R-:W-:Y:S01]  /*4bf0*/  FFMA.FTZ R6, R5.reuse, R6, R7 ;  /* 0x0000000605067223 */ /* 0x040fe20000010007 */
[----:B------:R-:W-:-:S02]  /*4c00*/  FSEL R5, R5, R50, !P0 ;  /* 0x0000003205057208 */ /* 0x000fc40004000000 */
[----:B------:R-:W-:Y:S02]  /*4c10*/  ISETP.NE.AND P0, PT, R115, 0x3, PT ;  /* 0x000000037300780c */ /* 0x000fe40003f05270 */
[C---:B------:R-:W-:Y:S01]  /*4c20*/  FSEL R51, R4.reuse, R51, !P1 ;  /* 0x0000003304337208 */ /* 0x040fe20004800000 */
[-C--:B-1----:R-:W-:Y:S01]  /*4c30*/  FMUL.FTZ R4, R4, R8.reuse ;  /* 0x0000000804047220 */ /* 0x082fe20000410000 */
[C---:B------:R-:W-:Y:S01]  /*4c40*/  FFMA.FTZ R8, R6.reuse, R8, R9 ;  /* 0x0000000806087223 */ /* 0x040fe20000010009 */
[----:B------:R-:W-:Y:S02]  /*4c50*/  FSEL R5, R6, R5, !P1 ;  /* 0x0000000506057208 */ /* 0x000fe40004800000 */
[----:B------:R-:W-:Y:S01]  /*4c60*/  ISETP.NE.AND P1, PT, R117, RZ, PT ;  /* 0x000000ff7500720c */ /* 0x000fe20003f25270 */
[----:B------:R-:W-:Y:S01]  /*4c70*/  FFMA.FTZ R11, R10, R8, R11 ;  /* 0x000000080a0b7223 */ /* 0x000fe2000001000b */
[----:B------:R-:W-:Y:S01]  /*4c80*/  FSEL R50, R8, R5, !P0 ;  /* 0x0000000508327208 */ /* 0x000fe20004000000 */
[----:B------:R-:W-:Y:S01]  /*4c90*/  FMUL.FTZ R10, R10, R4 ;  /* 0x000000040a0a7220 */ /* 0x000fe20000410000 */
[----:B------:R-:W-:Y:S01]  /*4ca0*/  FSEL R51, R4, R51, !P0 ;  /* 0x0000003304337208 */ /* 0x000fe20004000000 */
[----:B------:R-:W-:Y:S01]  /*4cb0*/  @P2 IMAD.MOV.U32 R4, RZ, RZ, R2 ;  /* 0x000000ffff042224 */ /* 0x000fe200078e0002 */
[----:B------:R-:W-:Y:S01]  /*4cc0*/  @P2 ISETP.NE.AND P0, PT, R45, RZ, PT ;  /* 0x000000ff2d00220c */ /* 0x000fe20003f05270 */
[----:B------:R-:W-:-:S02]  /*4cd0*/  @P2 FFMA.FTZ R5, R139, R50, R136 ;  /* 0x000000328b052223 */ /* 0x000fc40000010088 */
[----:B------:R-:W-:-:S03]  /*4ce0*/  @P2 FMUL.FTZ R6, R139, R51 ;  /* 0x000000338b062220 */ /* 0x000fc60000410000 */
[----:B------:R-:W-:Y:S02]  /*4cf0*/  @P2 FSEL R136, R50, R5, !P0 ;  /* 0x0000000532882208 */ /* 0x000fe40004000000 */
[----:B------:R-:W-:Y:S02]  /*4d00*/  @P2 FSEL R139, R51, R6, !P0 ;  /* 0x00000006338b2208 */ /* 0x000fe40004000000 */
[----:B------:R-:W-:Y:S01]  /*4d10*/  @P2 MOV R5, R3 ;  /* 0x0000000300052202 */ /* 0x000fe20000000f00 */
[----:B------:R-:W-:Y:S06]  /*4d20*/  @P2 BRA `(.L_x_2540) ;  /* 0x0000000000182947 */ /* 0x000fec0003800000 */
[----:B------:R-:W-:Y:S01]  /*4d30*/  ISETP.NE.AND P0, PT, R45, RZ, PT ;  /* 0x000000ff2d00720c */ /* 0x000fe20003f05270 */
[C---:B------:R-:W-:Y:S01]  /*4d40*/  FMUL.FTZ R4, R10.reuse, R2 ;  /* 0x000000020a047220 */ /* 0x040fe20000410000 */
[----:B------:R-:W-:-:S11]  /*4d50*/  FFMA.FTZ R5, R10, R3, R11 ;  /* 0x000000030a057223 */ /* 0x000fd6000001000b */
[----:B------:R0:W-:Y:S01]  /*4d60*/  @!P0 STS.64 [UR5+0x10b8], R2 ;  /* 0x0010b802ff008988 */ /* 0x0001e20008000a05 */
[----:B------:R-:W-:Y:S02]  /*4d70*/  @!P0 MOV R139, R2 ;  /* 0x00000002008b8202 */ /* 0x000fe40000000f00 */
[----:B------:R-:W-:-:S07]  /*4d80*/  @!P0 MOV R136, R3 ;  /* 0x0000000300888202 */ /* 0x000fce0000000f00 */
.L_x_2540:
[----:B------:R-:W-:Y:S05]  /*4d90*/  BSYNC.RECONVERGENT B0 ;  /* 0x0000000000007941 */ /* 0x000fea0003800200 */
.L_x_2539:
[----:B------:R-:W-:Y:S01]  /*4da0*/  BAR.SYNC.DEFER_BLOCKING 0x0 ;  /* 0x0000000000007b1d */ /* 0x000fe20000010000 */
[----:B------:R-:W-:Y:S01]  /*4db0*/  ISETP.NE.AND P0, PT, R117, RZ, PT ;  /* 0x000000ff7500720c */ /* 0x000fe20003f05270 */
[----:B-----5:R-:W-:-:S04]  /*4dc0*/  FMUL.FTZ R134, R134, R137 ;  /* 0x0000008986867220 */ /* 0x020fc80000410000 */
[----:B------:R-:W-:Y:S01]  /*4dd0*/  BSSY.RECONVERGENT B0, `(.L_x_2541) ;  /* 0x000001c000007945 */ /* 0x000fe20003800200 */
[----:B0-----:R-:W0:Y:S02]  /*4de0*/  @P1 LDS R3, [UR5+0x10bc] ;  /* 0x0010bc05ff031984 */ /* 0x001e240008000800 */
[----:B0-----:R-:W-:-:S04]  /*4df0*/  @P1 FFMA.FTZ R136, R3, R139, R136 ;  /* 0x0000008b03881223 */ /* 0x001fc80000010088 */
[----:B------:R-:W-:-:S04]  /*4e00*/  FFMA.FTZ R100, R101, R136, R100 ;  /* 0x0000008865647223 */ /* 0x000fc80000010064 */
        /* <DEDUP_REMOVED lines=14> */
[----:B------:R-:W-:Y:S01]  /*4ef0*/  FFMA.FTZ R135, R135, R130, R132 ;  /* 0x0000008287877223 */ /* 0x000fe20000010084 */
[----:B------:R-:W-:Y:S06]  /*4f00*/  @P0 BRA `(.L_x_2542) ;  /* 0x0000000000200947 */ /* 0x000fec0003800000 */
[----:B------:R-:W0:Y:S01]  /*4f10*/  LDC.64 R2, c[0x0][0x480] ;  /* 0x00012000ff027b82 */ /* 0x000e220000000a00 */
[----:B------:R-:W-:Y:S02]  /*4f20*/  USHF.R.S32.HI UR38, URZ, 0x1f, UR7 ;  /* 0x0000001fff267899 */ /* 0x000fe40008011407 */
[C---:B------:R-:W-:Y:S01]  /*4f30*/  IADD3 R6, P0, PT, R47.reuse, UR7, RZ ;  /* 0x000000072f067c10 */ /* 0x040fe2000ff1e0ff */
[----:B------:R1:W-:Y:S03]  /*4f40*/  STS.64 [UR11], R4 ;  /* 0x00000004ff007988 */ /* 0x0003e60008000a0b */
[----:B------:R-:W-:Y:S02]  /*4f50*/  LEA.HI.X.SX32 R7, R47, UR38, 0x1, P0 ;  /* 0x000000262f077c11 */ /* 0x000fe400080f0eff */
[----:B0-----:R-:W-:-:S04]  /*4f60*/  LEA R2, P0, R6, R2, 0x3 ;  /* 0x0000000206027211 */ /* 0x001fc800078018ff */
[----:B------:R-:W-:-:S05]  /*4f70*/  LEA.HI.X R3, R6, R3, R7, 0x3, P0 ;  /* 0x0000000306037211 */ /* 0x000fca00000f1c07 */
[----:B------:R1:W-:Y:S04]  /*4f80*/  STG.E.64 desc[UR24][R2.64], R4 ;  /* 0x0000000402007986 */ /* 0x0003e8000c101b18 */
.L_x_2542:
[----:B------:R-:W-:Y:S05]  /*4f90*/  BSYNC.RECONVERGENT B0 ;  /* 0x0000000000007941 */ /* 0x000fea0003800200 */
.L_x_2541:
[----:B------:R-:W-:Y:S01]  /*4fa0*/  ULEA UR13, UP0, UR28, UR13, 0x2 ;  /* 0x0000000d1c0d7291 */ /* 0x000fe2000f8010ff */
[C---:B------:R-:W-:Y:S01]  /*4fb0*/  FFMA.FTZ R71, R134.reuse, R100, R71 ;  /* 0x0000006486477223 */ /* 0x040fe20000010047 */
[----:B------:R-:W-:Y:S01]  /*4fc0*/  UIADD3 UR12, UPT, UPT, UR12, 0x1, URZ ;  /* 0x000000010c0c7890 */ /* 0x000fe2000fffe0ff */
[C---:B------:R-:W-:Y:S01]  /*4fd0*/  FFMA.FTZ R80, R134.reuse, R103, R80 ;  /* 0x0000006786507223 */ /* 0x040fe20000010050 */
[----:B------:R-:W-:Y:S01]  /*4fe0*/  UIADD3.X UR15, UPT, UPT, UR15, UR29, URZ, UP0, !UPT ;  /* 0x0000001d0f0f7290 */ /* 0x000fe200087fe4ff */
[C---:B------:R-:W-:Y:S01]  /*4ff0*/  FFMA.FTZ R73, R134.reuse, R104, R73 ;  /* 0x0000006886497223 */ /* 0x040fe20000010049 */
[----:B------:R-:W-:Y:S01]  /*5000*/  UISETP.NE.AND UP0, UPT, UR12, URZ, UPT ;  /* 0x000000ff0c00728c */ /* 0x000fe2000bf05270 */
[C---:B------:R-:W-:Y:S01]  /*5010*/  FFMA.FTZ R82, R134.reuse, R107, R82 ;  /* 0x0000006b86527223 */ /* 0x040fe20000010052 */
[----:B------:R-:W-:Y:S01]  /*5020*/  ULEA UR16, UP1, UR30, UR16, 0x2 ;  /* 0x000000101e107291 */ /* 0x000fe2000f8210ff */
[C---:B------:R-:W-:Y:S01]  /*5030*/  FFMA.FTZ R75, R134.reuse, R108, R75 ;  /* 0x0000006c864b7223 */ /* 0x040fe2000001004b */
[----:B------:R-:W-:Y:S01]  /*5040*/  ULEA UR18, UP2, UR6, UR18, 0x2 ;  /* 0x0000001206127291 */ /* 0x000fe2000f8410ff */
[C---:B------:R-:W-:Y:S01]  /*5050*/  FFMA.FTZ R84, R134.reuse, R111, R84 ;  /* 0x0000006f86547223 */ /* 0x040fe20000010054 */
        /* <DEDUP_REMOVED lines=9> */
[----:B------:R-:W-:Y:S01]  /*50f0*/  FFMA.FTZ R94, R134, R135, R94 ;  /* 0x00000087865e7223 */ /* 0x000fe2000001005e */
[----:B------:R-:W-:-:S02]  /*5100*/  UIADD3 UR7, UPT, UPT, UR7, 0x1, URZ ;  /* 0x0000000107077890 */ /* 0x000fc4000fffe0ff */
[----:B------:R-:W-:Y:S02]  /*5110*/  UIADD3 UR11, UPT, UPT, UR11, 0x8, URZ ;  /* 0x000000080b0b7890 */ /* 0x000fe4000fffe0ff */
[----:B------:R-:W-:Y:S02]  /*5120*/  UIADD3.X UR17, UPT, UPT, UR17, UR23, URZ, UP1, !UPT ;  /* 0x0000001711117290 */ /* 0x000fe40008ffe4ff */
[----:B------:R-:W-:Y:S01]  /*5130*/  UIADD3.X UR19, UPT, UPT, UR19, UR20, URZ, UP2, !UPT ;  /* 0x0000001413137290 */ /* 0x000fe200097fe4ff */
[----:B------:R-:W-:Y:S11]  /*5140*/  BRA.U UP0, `(.L_x_2543) ;  /* 0xffffffed00b47547 */ /* 0x000ff6000b83ffff */
.L_x_2538:
[----:B------:R-:W-:Y:S01]  /*5150*/  BAR.SYNC.DEFER_BLOCKING 0x0 ;  /* 0x0000000000007b1d */ /* 0x000fe20000010000 */
[----:B------:R-:W-:Y:S01]  /*5160*/  F2FP.BF16.F32.PACK_AB R71, R80, R71 ;  /* 0x000000475047723e */ /* 0x000fe200000010ff */
[----:B------:R-:W-:Y:S01]  /*5170*/  IMAD.U32 R6, RZ, RZ, UR37 ;  /* 0x00000025ff067e24 */ /* 0x000fe2000f8e00ff */
[----:B------:R-:W-:Y:S01]  /*5180*/  F2FP.BF16.F32.PACK_AB R73, R82, R73 ;  /* 0x000000495249723e */ /* 0x000fe200000010ff */
[----:B------:R-:W-:Y:S01]  /*5190*/  UIADD3 UR31, UP0, UPT, UR31, 0x1000, URZ ;  /* 0x000010001f1f7890 */ /* 0x000fe2000ff1e0ff */
[----:B-1----:R-:W-:Y:S01]  /*51a0*/  PRMT R2, R71, 0x7632, R2 ;  /* 0x0000763247027816 */ /* 0x002fe20000000002 */
[----:B------:R-:W0:Y:S01]  /*51b0*/  LDCU.64 UR12, c[0x0][0x478] ;  /* 0x00008f00ff0c77ac */ /* 0x000e220008000a00 */
[----:B------:R-:W-:Y:S02]  /*51c0*/  F2FP.BF16.F32.PACK_AB R75, R84, R75 ;  /* 0x0000004b544b723e */ /* 0x000fe400000010ff */
[----:B------:R-:W-:Y:S01]  /*51d0*/  PRMT R3, R73, 0x7632, R3 ;  /* 0x0000763249037816 */ /* 0x000fe20000000003 */
[----:B------:R-:W-:Y:S01]  /*51e0*/  UIADD3 UR4, UPT, UPT, UR4, 0x1, URZ ;  /* 0x0000000104047890 */ /* 0x000fe2000fffe0ff */
[----:B------:R-:W-:Y:S01]  /*51f0*/  F2FP.BF16.F32.PACK_AB R77, R86, R77 ;  /* 0x0000004d564d723e */ /* 0x000fe200000010ff */
[----:B------:R-:W-:Y:S01]  /*5200*/  UIADD3.X UR33, UPT, UPT, URZ, UR33, URZ, UP0, !UPT ;  /* 0x00000021ff217290 */ /* 0x000fe200087fe4ff */
[----:B------:R-:W-:Y:S01]  /*5210*/  PRMT R4, R75, 0x7632, R4 ;  /* 0x000076324b047816 */ /* 0x000fe20000000004 */
[----:B------:R-:W-:Y:S01]  /*5220*/  UIADD3 UR34, UP1, UPT, UR34, 0x1000, URZ ;  /* 0x0000100022227890 */ /* 0x000fe2000ff3e0ff */
[----:B------:R-:W-:-:S02]  /*5230*/  F2FP.BF16.F32.PACK_AB R79, R88, R79 ;  /* 0x0000004f584f723e */ /* 0x000fc400000010ff */
[----:B------:R-:W-:Y:S01]  /*5240*/  F2FP.BF16.F32.PACK_AB R81, R90, R81 ;  /* 0x000000515a51723e */ /* 0x000fe200000010ff */
[----:B------:R-:W-:Y:S01]  /*5250*/  UIADD3.X UR35, UPT, UPT, URZ, UR35, URZ, UP1, !UPT ;  /* 0x00000023ff237290 */ /* 0x000fe20008ffe4ff */
[----:B------:R-:W-:Y:S02]  /*5260*/  PRMT R5, R79, 0x7632, R5 ;  /* 0x000076324f057816 */ /* 0x000fe40000000005 */
[----:B------:R-:W-:Y:S02]  /*5270*/  F2FP.BF16.F32.PACK_AB R83, R92, R83 ;  /* 0x000000535c53723e */ /* 0x000fe400000010ff */
[----:B------:R-:W-:Y:S01]  /*5280*/  ISETP.NE.AND P0, PT, R117, RZ, PT ;  /* 0x000000ff7500720c */ /* 0x000fe20003f05270 */
[----:B------:R-:W-:Y:S01]  /*5290*/  STS.U16 [R28], R71 ;  /* 0x000000471c007388 */ /* 0x000fe20000000400 */
[----:B------:R-:W-:-:S03]  /*52a0*/  F2FP.BF16.F32.PACK_AB R85, R94, R85 ;  /* 0x000000555e55723e */ /* 0x000fc600000010ff */
[----:B------:R1:W-:Y:S04]  /*52b0*/  STS.U16 [R27+0x2], R2 ;  /* 0x000002021b007388 */ /* 0x0003e80000000400 */
[----:B------:R-:W-:Y:S04]  /*52c0*/  STS.U16 [R26+0x4], R73 ;  /* 0x000004491a007388 */ /* 0x000fe80000000400 */
[----:B------:R2:W-:Y:S01]  /*52d0*/  STS.U16 [R25+0x6], R3 ;  /* 0x0000060319007388 */ /* 0x0005e20000000400 */
[----:B-1----:R-:W-:-:S03]  /*52e0*/  PRMT R2, R77, 0x7632, R2 ;  /* 0x000076324d027816 */ /* 0x002fc60000000002 */
[----:B------:R-:W-:Y:S04]  /*52f0*/  STS.U16 [R24+0x8], R75 ;  /* 0x0000084b18007388 */ /* 0x000fe80000000400 */
[----:B------:R1:W-:Y:S01]  /*5300*/  STS.U16 [R23+0xa], R4 ;  /* 0x00000a0417007388 */ /* 0x0003e20000000400 */
[----:B--2---:R-:W-:-:S03]  /*5310*/  PRMT R3, R81, 0x7632, R3 ;  /* 0x0000763251037816 */ /* 0x004fc60000000003 */
[----:B------:R-:W-:Y:S04]  /*5320*/  STS.U16 [R22+0xc], R77 ;  /* 0x00000c4d16007388 */ /* 0x000fe80000000400 */
[----:B------:R2:W-:Y:S01]  /*5330*/  STS.U16 [R21+0xe], R2 ;  /* 0x00000e0215007388 */ /* 0x0005e20000000400 */
[----:B-1----:R-:W-:-:S03]  /*5340*/  PRMT R4, R83, 0x7632, R4 ;  /* 0x0000763253047816 */ /* 0x002fc60000000004 */
[----:B------:R-:W-:Y:S04]  /*5350*/  STS.U16 [R20+0x10], R79 ;  /* 0x0000104f14007388 */ /* 0x000fe80000000400 */
[----:B------:R-:W-:Y:S01]  /*5360*/  STS.U16 [R19+0x12], R5 ;  /* 0x0000120513007388 */ /* 0x000fe20000000400 */
[----:B--2---:R-:W-:-:S03]  /*5370*/  PRMT R2, R85, 0x7632, R2 ;  /* 0x0000763255027816 */ /* 0x004fc60000000002 */
[----:B------:R-:W-:Y:S01]  /*5380*/  STS.U16 [R18+0x14], R81 ;  /* 0x0000145112007388 */ /* 0x000fe20000000400 */
[----:B------:R-:W-:-:S03]  /*5390*/  LOP3.LUT R21, R116, 0x3e00, RZ, 0xc0, !PT ;  /* 0x00003e0074157812 */ /* 0x000fc600078ec0ff */
[----:B------:R-:W-:Y:S01]  /*53a0*/  STS.U16 [R17+0x16], R3 ;  /* 0x0000160311007388 */ /* 0x000fe20000000400 */
[----:B------:R-:W-:-:S03]  /*53b0*/  IADD3 R21, PT, PT, R46, R21, RZ ;  /* 0x000000152e157210 */ /* 0x000fc60007ffe0ff */
[----:B------:R-:W-:Y:S01]  /*53c0*/  STS.U16 [R16+0x18], R83 ;  /* 0x0000185310007388 */ /* 0x000fe20000000400 */
[C---:B------:R-:W-:Y:S01]  /*53d0*/  IADD3 R25, PT, PT, R21.reuse, 0x40, RZ ;  /* 0x0000004015197810 */ /* 0x040fe20007ffe0ff */
[C---:B------:R-:W-:Y:S01]  /*53e0*/  VIADD R23, R21.reuse, 0x20 ;  /* 0x0000002015177836 */ /* 0x040fe20000000000 */
[C---:B------:R-:W-:Y:S01]  /*53f0*/  IADD3 R27, PT, PT, R21.reuse, 0xa0, RZ ;  /* 0x000000a0151b7810 */ /* 0x040fe20007ffe0ff */
[----:B------:R-:W-:Y:S01]  /*5400*/  STS.U16 [R15+0x1a], R4 ;  /* 0x00001a040f007388 */ /* 0x000fe20000000400 */
[----:B------:R-:W-:-:S03]  /*5410*/  IADD3 R45, PT, PT, R21, 0xc0, RZ ;  /* 0x000000c0152d7810 */ /* 0x000fc60007ffe0ff */
[----:B------:R-:W-:Y:S04]  /*5420*/  STS.U16 [R14+0x1c], R85 ;  /* 0x00001c550e007388 */ /* 0x000fe80000000400 */
[----:B------:R1:W-:Y:S01]  /*5430*/  STS.U16 [R0+0x1e], R2 ;  /* 0x00001e0200007388 */ /* 0x0003e20000000400 */
[----:B------:R-:W-:-:S03]  /*5440*/  NOP ;  /* 0x0000000000007918 */ /* 0x000fc60000000000 */
[----:B------:R-:W-:Y:S01]  /*5450*/  LDS.U16 R5, [R44] ;  /* 0x000000002c057984 */ /* 0x000fe20000000400 */
[----:B-1----:R-:W-:-:S03]  /*5460*/  MOV R2, UR39 ;  /* 0x0000002700027c02 */ /* 0x002fc60008000f00 */
        /* <DEDUP_REMOVED lines=17> */
[----:B------:R-:W-:-:S04]  /*5580*/  IADD3 R3, P0, P1, R21, UR8, R2 ;  /* 0x0000000815037c10 */ /* 0x000fc8000f91e002 */
[----:B------:R-:W-:Y:S02]  /*5590*/  IADD3.X R4, PT, PT, RZ, UR10, RZ, P0, P1 ;  /* 0x0000000aff047c10 */ /* 0x000fe400087e24ff */
[----:B0-----:R-:W-:-:S04]  /*55a0*/  LEA R2, P0, R3, UR12, 0x1 ;  /* 0x0000000c03027c11 */ /* 0x001fc8000f8008ff */
[----:B------:R-:W-:Y:S01]  /*55b0*/  LEA.HI.X R3, R3, UR13, R4, 0x1, P0 ;  /* 0x0000000d03037c11 */ /* 0x000fe200080f0c04 */
[----:B------:R-:W0:Y:S01]  /*55c0*/  LDS R0, [UR5+0x1080] ;  /* 0x00108005ff007984 */ /* 0x000e220008000800 */
[----:B------:R-:W1:Y:S02]  /*55d0*/  LDCU UR5, c[0x0][0x394] ;  /* 0x00007280ff0577ac */ /* 0x000e640008000800 */
[----:B-1----:R-:W-:Y:S01]  /*55e0*/  UISETP.NE.AND UP0, UPT, UR4, UR5, UPT ;  /* 0x000000050400728c */ /* 0x002fe2000bf05270 */
[-C--:B0-----:R-:W-:Y:S02]  /*55f0*/  ISETP.GE.AND P2, PT, R21, R0.reuse, PT ;  /* 0x000000001500720c */ /* 0x081fe40003f46270 */
[-C--:B------:R-:W-:Y:S02]  /*5600*/  ISETP.GE.AND P1, PT, R23, R0.reuse, PT ;  /* 0x000000001700720c */ /* 0x080fe40003f26270 */
[----:B------:R-:W-:Y:S01]  /*5610*/  ISETP.GE.AND P0, PT, R25, R0, PT ;  /* 0x000000001900720c */ /* 0x000fe20003f06270 */
[C---:B------:R-:W-:Y:S01]  /*5620*/  VIADD R25, R21.reuse, 0x80 ;  /* 0x0000008015197836 */ /* 0x040fe20000000000 */
[----:B------:R-:W-:-:S02]  /*5630*/  IADD3 R23, PT, PT, R21, 0x60, RZ ;  /* 0x0000006015177810 */ /* 0x000fc40007ffe0ff */
[-C--:B------:R-:W-:Y:S02]  /*5640*/  ISETP.GE.AND P5, PT, R27, R0.reuse, PT ;  /* 0x000000001b00720c */ /* 0x080fe40003fa6270 */
[-C--:B------:R-:W-:Y:S01]  /*5650*/  ISETP.GE.AND P4, PT, R23, R0.reuse, PT ;  /* 0x000000001700720c */ /* 0x080fe20003f86270 */
[----:B------:R-:W-:Y:S01]  /*5660*/  VIADD R23, R21, 0xe0 ;  /* 0x000000e015177836 */ /* 0x000fe20000000000 */
[-C--:B------:R-:W-:Y:S01]  /*5670*/  ISETP.GE.AND P6, PT, R25, R0.reuse, PT ;  /* 0x000000001900720c */ /* 0x080fe20003fc6270 */
[----:B------:R0:W-:Y:S01]  /*5680*/  @!P2 STG.E.U16 desc[UR24][R2.64], R5 ;  /* 0x000000050200a986 */ /* 0x0001e2000c101518 */
[----:B------:R-:W-:Y:S02]  /*5690*/  IADD3 R25, PT, PT, R21, 0x100, RZ ;  /* 0x0000010015197810 */ /* 0x000fe40007ffe0ff */
[----:B------:R-:W-:Y:S01]  /*56a0*/  ISETP.GE.AND P2, PT, R23, R0, PT ;  /* 0x000000001700720c */ /* 0x000fe20003f46270 */
[----:B------:R1:W-:Y:S01]  /*56b0*/  @!P1 STG.E.U16 desc[UR24][R2.64+0x40], R43 ;  /* 0x0000402b02009986 */ /* 0x0003e2000c101518 */
[----:B------:R-:W-:-:S02]  /*56c0*/  IADD3 R23, PT, PT, R21, 0x120, RZ ;  /* 0x0000012015177810 */ /* 0x000fc40007ffe0ff */
[-C--:B------:R-:W-:Y:S01]  /*56d0*/  ISETP.GE.AND P3, PT, R45, R0.reuse, PT ;  /* 0x000000002d00720c */ /* 0x080fe20003f66270 */
[----:B------:R1:W-:Y:S01]  /*56e0*/  @!P0 STG.E.U16 desc[UR24][R2.64+0x80], R7 ;  /* 0x0000800702008986 */ /* 0x0003e2000c101518 */
[-C--:B------:R-:W-:Y:S01]  /*56f0*/  ISETP.GE.AND P1, PT, R25, R0.reuse, PT ;  /* 0x000000001900720c */ /* 0x080fe20003f26270 */
[----:B------:R-:W-:Y:S01]  /*5700*/  VIADD R25, R21, 0x140 ;  /* 0x0000014015197836 */ /* 0x000fe20000000000 */
[-C--:B------:R-:W-:Y:S01]  /*5710*/  ISETP.GE.AND P0, PT, R23, R0.reuse, PT ;  /* 0x000000001700720c */ /* 0x080fe20003f06270 */
[----:B------:R1:W-:Y:S01]  /*5720*/  @!P6 STG.E.U16 desc[UR24][R2.64+0x100], R9 ;  /* 0x000100090200e986 */ /* 0x0003e2000c101518 */
[C---:B------:R-:W-:Y:S02]  /*5730*/  IADD3 R23, PT, PT, R21.reuse, 0x160, RZ ;  /* 0x0000016015177810 */ /* 0x040fe40007ffe0ff */
[----:B0-----:R-:W-:Y:S01]  /*5740*/  IADD3 R5, PT, PT, R21, 0x180, RZ ;  /* 0x0000018015057810 */ /* 0x001fe20007ffe0ff */
[----:B------:R1:W-:Y:S01]  /*5750*/  @!P5 STG.E.U16 desc[UR24][R2.64+0x140], R39 ;  /* 0x000140270200d986 */ /* 0x0003e2000c101518 */
[-C--:B------:R-:W-:Y:S01]  /*5760*/  ISETP.GE.AND P6, PT, R23, R0.reuse, PT ;  /* 0x000000001700720c */ /* 0x080fe20003fc6270 */
[----:B------:R-:W-:Y:S01]  /*5770*/  VIADD R23, R21, 0x1a0 ;  /* 0x000001a015177836 */ /* 0x000fe20000000000 */
[----:B------:R-:W-:Y:S01]  /*5780*/  ISETP.GE.AND P5, PT, R5, R0, PT ;  /* 0x000000000500720c */ /* 0x000fe20003fa6270 */
[----:B------:R1:W-:Y:S01]  /*5790*/  @!P4 STG.E.U16 desc[UR24][R2.64+0xc0], R41 ;  /* 0x0000c0290200c986 */ /* 0x0003e2000c101518 */
[----:B------:R-:W-:-:S02]  /*57a0*/  IADD3 R5, PT, PT, R21, 0x1c0, RZ ;  /* 0x000001c015057810 */ /* 0x000fc40007ffe0ff */
[----:B------:R-:W-:Y:S01]  /*57b0*/  IADD3 R21, PT, PT, R21, 0x1e0, RZ ;  /* 0x000001e015157810 */ /* 0x000fe20007ffe0ff */
[----:B------:R1:W-:Y:S01]  /*57c0*/  @!P3 STG.E.U16 desc[UR24][R2.64+0x180], R11 ;  /* 0x0001800b0200b986 */ /* 0x0003e2000c101518 */
[-C--:B------:R-:W-:Y:S02]  /*57d0*/  ISETP.GE.AND P4, PT, R25, R0.reuse, PT ;  /* 0x000000001900720c */ /* 0x080fe40003f86270 */
[-C--:B------:R-:W-:Y:S01]  /*57e0*/  ISETP.GE.AND P3, PT, R23, R0.reuse, PT ;  /* 0x000000001700720c */ /* 0x080fe20003f66270 */
        /* <DEDUP_REMOVED lines=11> */
[----:B------:R-:W-:Y:S05]  /*58a0*/  BRA.U UP0, `(.L_x_2544) ;  /* 0xffffffad00287547 */ /* 0x000fea000b83ffff */
[----:B------:R-:W-:Y:S05]  /*58b0*/  EXIT ;  /* 0x000000000000794d */ /* 0x000fea0003800000 */
.L_x_2545:
        /* <DEDUP_REMOVED lines=12> */
.L_x_5078:


//--------------------- .text._Z25selective_scan_fwd_kernelI32Selective_Scan_fwd_kernel_traitsILi128ELi16ELi1ELb0ELb0ELb0ELb1EN3c108BFloat16EfEEv13SSMParamsBase --------------------------
	.section	.text._Z25selective_scan_fwd_kernelI32Selective_Scan_fwd_kernel_traitsILi128ELi16ELi1ELb0ELb0ELb0ELb1EN3c108BFloat16EfEEv13SSMParamsBase,"ax",@progbits
	.align	128
        .global         _Z25selective_scan_fwd_kernelI32Selective_Scan_fwd_kernel_traitsILi128ELi16ELi1ELb0ELb0ELb0ELb1EN3c108BFloat16EfEEv13SSMParamsBase
        .type           _Z25selective_scan_fwd_kernelI32Selective_Scan_fwd_kernel_traitsILi128ELi16ELi1ELb0ELb0ELb0ELb1EN3c108BFloat16EfEEv13SSMParamsBase,@function
        .size           _Z25selective_scan_fwd_kernelI32Selective_Scan_fwd_kernel_traitsILi128ELi16ELi1ELb0ELb0ELb0ELb1EN3c108BFloat16EfEEv13SSMParamsBase,(.L_x_5079 - _Z25selective_scan_fwd_kernelI32Selective_Scan_fwd_kernel_traitsILi128ELi16ELi1ELb0ELb0ELb0ELb1EN3c108BFloat16EfEEv13SSMParamsBase)
        .other          _Z25selective_scan_fwd_kernelI32Selective_Scan_fwd_kernel_traitsILi128ELi16ELi1ELb0ELb0ELb0ELb1EN3c108BFloat16EfEEv13SSMParamsBase,@"STO_CUDA_ENTRY STV_DEFAULT"
_Z25selective_scan_fwd_kernelI32Selective_Scan_fwd_kernel_traitsILi128ELi16ELi1ELb0ELb0ELb0ELb1EN3c108BFloat16EfEEv13SSMParamsBase:
.text._Z25selective_scan_fwd_kernelI32Selective_Scan_fwd_kernel_traitsILi128ELi16ELi1ELb0ELb0ELb0ELb1EN3c108BFloat16EfEEv13SSMParamsBase:
        /* <DEDUP_REMOVED lines=9> */
[----:B0-----:R-:W-:-:S05]  /*0090*/  UISETP.NE.U32.AND UP1, UPT, UR6, URZ, UPT ;  /* 0x000000ff0600728c */ /* 0x001fca000bf25070 */
[----:B------:R-:W0:Y:S01]  /*00a0*/  S2UR UR21, SR_CTAID.X ;  /* 0x00000000001579c3 */ /* 0x000e220000002500 */
[----:B------:R-:W0:Y:S01]  /*00b0*/  LDCU.128 UR16, c[0x0][0x460] ;  /* 0x00008c00ff1077ac */ /* 0x000e220008000c00 */
[----:B------:R-:W-:Y:S02]  /*00c0*/  UISETP.NE.AND.EX UP1, UPT, UR7, URZ, UPT, UP1 ;  /* 0x000000ff0700728c */ /* 0x000fe4000bf25310 */
[----:B---3--:R-:W-:-:S04]  /*00d0*/  UISETP.NE.U32.AND UP0, UPT, UR4, URZ, UPT ;  /* 0x000000ff0400728c */ /* 0x008fc8000bf05070 */
[----:B------:R-:W-:Y:S01]  /*00e0*/  PLOP3.LUT P1, PT, PT, PT, UP1, 0x80, 0x8 ;  /* 0x000000000008781c */ /* 0x000fe20003f2f018 */
[----:B------:R-:W-:-:S04]  /*00f0*/  UISETP.NE.AND.EX UP0, UPT, UR5, URZ, UPT, UP0 ;  /* 0x000000ff0500728c */ /* 0x000fc8000bf05300 */
[----:B-1----:R-:W-:Y:S02]  /*0100*/  @UP1 ULEA UR6, UP3, UR20, UR6, 0x2 ;  /* 0x0000000614061291 */ /* 0x002fe4000f8610ff */
        /* <DEDUP_REMOVED lines=19> */
[----:B------:R-:W3:Y:S01]  /*0240*/  LDCU.128 UR8, c[0x0][0x410] ;  /* 0x00008200ff0877ac */ /* 0x000ee20008000c00 */
[----:B------:R-:W4:Y:S01]  /*0250*/  LDCU.64 UR40, c[0x0][0x3d8] ;  /* 0x00007b00ff2877ac */ /* 0x000f220008000a00 */
[----:B------:R-:W-:Y:S01]  /*0260*/  UMOV UR24, UR22 ;  /* 0x0000001600187c82 */ /* 0x000fe20008000000 */
[----:B------:R-:W-:Y:S01]  /*0270*/  UMOV UR27, UR30 ;  /* 0x0000001e001b7c82 */ /* 0x000fe20008000000 */
[----:B------:R-:W4:Y:S01]  /*0280*/  LDCU.64 UR36, c[0x0][0x3b8] ;  /* 0x00007700ff2477ac */ /* 0x000f220008000a00 */
[----:B0-----:R-:W-:Y:S02]  /*0290*/  UIMAD.WIDE.U32 UR30, UR20, UR14, URZ ;  /* 0x0000000e141e72a5 */ /* 0x001fe4000f8e00ff */
[----:B------:R-:W-:-:S02]  /*02a0*/  UIMAD.WIDE.U32 UR24, UR20, UR34, UR24 ;  /* 0x00000022141872a5 */ /* 0x000fc4000f8e0018 */
[----:B------:R-:W-:Y:S02]  /*02b0*/  UIMAD.WIDE.U32 UR26, UR20, UR38, UR26 ;  /* 0x00000026141a72a5 */ /* 0x000fe4000f8e001a */
[----:B------:R-:W-:Y:S02]  /*02c0*/  UIMAD UR23, UR20, UR35, UR25 ;  /* 0x00000023141772a4 */ /* 0x000fe4000f8e0219 */
[----:B------:R-:W-:Y:S02]  /*02d0*/  UIMAD UR15, UR20, UR15, UR31 ;  /* 0x0000000f140f72a4 */ /* 0x000fe4000f8e021f */
[----:B--2---:R-:W-:Y:S01]  /*02e0*/  UIMAD.WIDE.U32 UR34, UR20, UR6, URZ ;  /* 0x00000006142272a5 */ /* 0x004fe2000f8e00ff */
[C---:B-1----:R-:W-:Y:S01]  /*02f0*/  LOP3.LUT R46, R102.reuse, 0x1f, RZ, 0xc0, !PT ;  /* 0x0000001f662e7812 */ /* 0x042fe200078ec0ff */
[----:B------:R-:W-:Y:S01]  /*0300*/  UMOV UR14, UR30 ;  /* 0x0000001e000e7c82 */ /* 0x000fe20008000000 */
[----:B------:R-:W-:Y:S01]  /*0310*/  UIMAD UR39, UR20, UR39, UR27 ;  /* 0x00000027142772a4 */ /* 0x000fe2000f8e021b */
[----:B------:R-:W-:Y:S01]  /*0320*/  SHF.L.U32 R101, R102, 0x4, RZ ;  /* 0x0000000466657819 */ /* 0x000fe200000006ff */
[----:B------:R-:W-:Y:S01]  /*0330*/  ULEA UR18, UP1, UR26, UR18, 0x1 ;  /* 0x000000121a127291 */ /* 0x000fe2000f8208ff */
[----:B------:R-:W-:Y:S01]  /*0340*/  SHF.R.U32.HI R100, RZ, 0x5, R102 ;  /* 0x00000005ff647819 */ /* 0x000fe20000011666 */
[----:B---3--:R-:W-:-:S02]  /*0350*/  UIMAD.WIDE.U32 UR32, UR20, UR10, URZ ;  /* 0x0000000a142072a5 */ /* 0x008fc4000f8e00ff */
[----:B------:R-:W-:Y:S02]  /*0360*/  UIMAD.WIDE.U32 UR14, UR21, UR12, UR14 ;  /* 0x0000000c150e72a5 */ /* 0x000fe4000f8e000e */
[----:B------:R-:W-:Y:S02]  /*0370*/  UIMAD UR35, UR20, UR7, UR35 ;  /* 0x00000007142372a4 */ /* 0x000fe4000f8e0223 */
[----:B------:R-:W-:Y:S02]  /*0380*/  ULEA UR22, UP0, UR24, UR16, 0x1 ;  /* 0x0000001018167291 */ /* 0x000fe4000f8008ff */
[----:B------:R-:W-:Y:S02]  /*0390*/  ULEA.HI.X UR39, UR26, UR19, UR39, 0x1, UP1 ;  /* 0x000000131a277291 */ /* 0x000fe400088f0c27 */
[----:B------:R-:W-:Y:S02]  /*03a0*/  UIMAD UR33, UR20, UR11, UR33 ;  /* 0x0000000b142172a4 */ /* 0x000fe4000f8e0221 */
[----:B------:R-:W-:-:S02]  /*03b0*/  UIMAD UR19, UR21, UR13, UR15 ;  /* 0x0000000d151372a4 */ /* 0x000fc4000f8e020f */
[----:B----4-:R-:W-:Y:S02]  /*03c0*/  UIMAD.WIDE.U32 UR30, UR20, UR40, URZ ;  /* 0x00000028141e72a5 */ /* 0x010fe4000f8e00ff */
[----:B------:R-:W-:Y:S02]  /*03d0*/  UIMAD.WIDE.U32 UR12, UR21, UR4, UR34 ;  /* 0x00000004150c72a5 */ /* 0x000fe4000f8e0022 */
[----:B------:R-:W-:Y:S02]  /*03e0*/  ULEA.HI.X UR23, UR24, UR17, UR23, 0x1, UP0 ;  /* 0x0000001118177291 */ /* 0x000fe400080f0c17 */
[----:B------:R-:W-:Y:S02]  /*03f0*/  UIMAD.WIDE.U32 UR16, UR21, UR8, UR32 ;  /* 0x00000008151072a5 */ /* 0x000fe4000f8e0020 */
[----:B------:R-:W-:Y:S02]  /*0400*/  UIMAD.WIDE.U32 UR26, UR20, UR36, URZ ;  /* 0x00000024141a72a5 */ /* 0x000fe4000f8e00ff */
[----:B------:R-:W-:Y:S01]  /*0410*/  UIMAD UR25, UR21, UR5, UR13 ;  /* 0x00000005151972a4 */ /* 0x000fe2000f8e020d */
[----:B------:R-:W0:Y:S01]  /*0420*/  LDCU.128 UR4, c[0x0][0x3a0] ;  /* 0x00007400ff0477ac */ /* 0x000e220008000c00 */
[----:B------:R-:W-:-:S02]  /*0430*/  UIMAD UR24, UR21, UR9, UR17 ;  /* 0x00000009151872a4 */ /* 0x000fc4000f8e0211 */
[----:B------:R-:W-:Y:S01]  /*0440*/  UIMAD UR38, UR20, UR37, UR27 ;  /* 0x00000025142672a4 */ /* 0x000fe2000f8e021b */
[----:B------:R-:W1:Y:S01]  /*0450*/  LDCU.128 UR8, c[0x0][0x440] ;  /* 0x00008800ff0877ac */ /* 0x000e620008000c00 */
[----:B------:R-:W-:Y:S01]  /*0460*/  UIMAD UR27, UR20, UR41, UR31 ;  /* 0x00000029141b72a4 */ /* 0x000fe2000f8e021f */
[----:B------:R-:W2:Y:S01]  /*0470*/  LDCU UR31, c[0x0][0x384] ;  /* 0x00007080ff1f77ac */ /* 0x000ea20008000800 */
[----:B------:R-:W3:Y:S01]  /*0480*/  LDCU UR42, c[0x0][0x38c] ;  /* 0x00007180ff2a77ac */ /* 0x000ee20008000800 */
[----:B------:R-:W4:Y:S01]  /*0490*/  LDCU.64 UR40, c[0x0][0x450] ;  /* 0x00008a00ff2877ac */ /* 0x000f220008000a00 */
[----:B------:R-:W4:Y:S01]  /*04a0*/  LDCU.64 UR36, c[0x0][0x3c0] ;  /* 0x00007800ff2477ac */ /* 0x000f220008000a00 */
[----:B------:R-:W4:Y:S01]  /*04b0*/  LDCU.64 UR34, c[0x0][0x3e0] ;  /* 0x00007c00ff2277ac */ /* 0x000f220008000a00 */
[----:B0-----:R-:W-:Y:S02]  /*04c0*/  UIMAD.WIDE.U32 UR32, UR20, UR4, URZ ;  /* 0x00000004142072a5 */ /* 0x001fe4000f8e00ff */
[----:B-1----:R-:W-:-:S02]  /*04d0*/  ULEA UR10, UP0, UR26, UR10, 0x2 ;  /* 0x0000000a1a0a7291 */ /* 0x002fc4000f8010ff */
[----:B------:R-:W-:Y:S02]  /*04e0*/  UIMAD UR4, UR20, UR5, UR33 ;  /* 0x00000005140472a4 */ /* 0x000fe4000f8e0221 */
[----:B--2---:R-:W-:Y:S02]  /*04f0*/  UIMAD UR20, UR21, UR31, UR20 ;  /* 0x0000001f151472a4 */ /* 0x004fe4000f8e0214 */
[----:B------:R-:W-:Y:S02]  /*0500*/  ULEA.HI.X UR11, UR26, UR11, UR38, 0x2, UP0 ;  /* 0x0000000b1a0b7291 */ /* 0x000fe400080f1426 */
[----:B---3--:R-:W-:Y:S02]  /*0510*/  UISETP.LT.AND UP0, UPT, UR42, 0x1, UPT ;  /* 0x000000012a00788c */ /* 0x008fe4000bf01270 */
[----:B------:R-:W-:Y:S01]  /*0520*/  ULEA UR8, UP2, UR32, UR8, 0x2 ;  /* 0x0000000820087291 */ /* 0x000fe2000f8410ff */
[----:B------:R-:W-:Y:S01]  /*0530*/  IMAD R47, R47, UR20, RZ ;  /* 0x000000142f2f7c24 */ /* 0x000fe2000f8e02ff */
[----:B----4-:R-:W-:-:S02]  /*0540*/  ULEA UR5, UP1, UR30, UR40, 0x2 ;  /* 0x000000281e057291 */ /* 0x010fc4000f8210ff */
[----:B------:R-:W-:Y:S01]  /*0550*/  USHF.L.U64.HI UR31, UR6, 0x2, UR7 ;  /* 0x00000002061f7899 */ /* 0x000fe20008010207 */
[----:B------:R-:W-:Y:S01]  /*0560*/  IMAD R47, R47, UR42, RZ ;  /* 0x0000002a2f2f7c24 */ /* 0x000fe2000f8e02ff */
[----:B------:R-:W-:Y:S02]  /*0570*/  USEL UR7, UR42, 0x1, !UP0 ;  /* 0x000000012a077887 */ /* 0x000fe4000c000000 */
[----:B------:R-:W-:Y:S02]  /*0580*/  ULEA.HI.X UR32, UR32, UR9, UR4, 0x2, UP2 ;  /* 0x0000000920207291 */ /* 0x000fe400090f1404 */
[----:B------:R-:W-:Y:S01]  /*0590*/  ULEA.HI.X UR33, UR30, UR41, UR27, 0x2, UP1 ;  /* 0x000000291e217291 */ /* 0x000fe200088f141b */
[----:B------:R-:W-:Y:S01]  /*05a0*/  UMOV UR4, URZ ;  /* 0x000000ff00047c82 */ /* 0x000fe20008000000 */
[----:B------:R-:W-:Y:S02]  /*05b0*/  USHF.L.U64.HI UR37, UR36, 0x2, UR37 ;  /* 0x0000000224257899 */ /* 0x000fe40008010225 */
[----:B------:R-:W-:-:S02]  /*05c0*/  USHF.L.U64.HI UR35, UR34, 0x2, UR35 ;  /* 0x0000000222237899 */ /* 0x000fc40008010223 */
[----:B------:R-:W-:Y:S01]  /*05d0*/  UIADD3 UR42, UPT, UPT, -UR7, URZ, URZ ;  /* 0x000000ff072a7290 */ /* 0x000fe2000fffe1ff */
[----:B------:R-:W-:Y:S01]  /*05e0*/  UMOV UR40, UR22 ;  /* 0x0000001600287c82 */ /* 0x000fe20008000000 */
[----:B------:R-:W-:Y:S01]  /*05f0*/  UMOV UR38, UR18 ;  /* 0x0000001200267c82 */ /* 0x000fe20008000000 */
[----:B------:R-:W-:-:S09]  /*0600*/  UMOV UR41, UR23 ;  /* 0x0000001700297c82 */ /* 0x000fd20008000000 */
.L_x_2584:
[----:B------:R-:W0:Y:S01]  /*0610*/  LDCU UR7, c[0x0][0x388] ;  /* 0x00007100ff0777ac */ /* 0x000e220008000800 */
[----:B------:R-:W-:Y:S01]  /*0620*/  LOP3.LUT R21, R101, 0x3e00, RZ, 0xc0, !PT ;  /* 0x00003e0065157812 */ /* 0x000fe200078ec0ff */
[----:B------:R-:W-:Y:S01]  /*0630*/  IMAD.U32 R5, RZ, RZ, UR41 ;  /* 0x00000029ff057e24 */ /* 0x000fe2000f8e00ff */
[----:B------:R-:W-:Y:S01]  /*0640*/  MOV R4, UR40 ;  /* 0x0000002800047c02 */ /* 0x000fe20008000f00 */
[----:B------:R-:W-:Y:S01]  /*0650*/  USHF.L.U32 UR45, UR4, 0xb, URZ ;  /* 0x0000000b042d7899 */ /* 0x000fe200080006ff */
[----:B------:R-:W-:Y:S01]  /*0660*/  PRMT R7, RZ, 0x7610, R7 ;  /* 0x00007610ff077816 */ /* 0x000fe20000000007 */
        /* <DEDUP_REMOVED lines=335> */
.L_x_2547:
[----:B------:R-:W-:Y:S05]  /*1b60*/  BSYNC.RECONVERGENT B0 ;  /* 0x0000000000007941 */ /* 0x000fea0003800200 */
.L_x_2546:
        /* <DEDUP_REMOVED lines=35> */
.L_x_2549:
[----:B------:R-:W-:Y:S05]  /*1da0*/  BSYNC.RECONVERGENT B0 ;  /* 0x0000000000007941 */ /* 0x000fea0003800200 */
.L_x_2548:
        /* <DEDUP_REMOVED lines=37> */
.L_x_2551:
[----:B------:R-:W-:Y:S05]  /*2000*/  BSYNC.RECONVERGENT B0 ;  /* 0x0000000000007941 */ /* 0x000fea0003800200 */
.L_x_2550:
        /* <DEDUP_REMOVED lines=35> */
.L_x_2553:
[----:B------:R-:W-:Y:S05]  /*2240*/  BSYNC.RECONVERGENT B0 ;  /* 0x0000000000007941 */ /* 0x000fea0003800200 */
.L_x_2552:
[----:B------:R-:W-:Y:S01]  /*2250*/  ISETP.EQ.OR P6, PT, RZ, UR9, P2 ;  /* 0x00000009ff007c0c */ /* 0x000fe200097c2670 */
[----:B------:R-:W-:Y:S01]  /*2260*/  IMAD.U32 R73, R62, 0x10000, RZ ;  /* 0x000100003e497824 */ /* 0x000fe200078e00ff */
[----:B------:R-:W-:Y:S01]  /*2270*/  BSSY.RECONVERGENT B0, `(.L_x_2554) ;  /* 0x0000025000007945 */ /* 0x000fe20003800200 */
[----:B------:R-:W-:Y:S02]  /*2280*/  SHF.L.U32 R74, R63, 0x10, RZ ;  /* 0x000000103f4a7819 */ /* 0x000fe400000006ff */
[----:B------:R-:W-:Y:S01]  /*2290*/  FSETP.GTU.FTZ.AND P5, PT, R52, 20, PT ;  /* 0x41a000003400780b */ /* 0x000fe20003fbc000 */
[----:B------:R-:W-:Y:S01]  /*22a0*/  FADD.FTZ R63, R73, R48 ;  /* 0x00000030493f7221 */ /* 0x000fe20000010000 */
[----:B------:R-:W-:Y:S02]  /*22b0*/  ISETP.EQ.OR P2, PT, RZ, UR9, P3 ;  /* 0x00000009ff007c0c */ /* 0x000fe40009f42670 */
[----:B------:R-:W-:-:S04]  /*22c0*/  PRMT R62, RZ, 0x7610, R62 ;  /* 0x00007610ff3e7816 */ /* 0x000fc8000000003e */
        /* <DEDUP_REMOVED lines=31> */
.L_x_2555:
[----:B------:R-:W-:Y:S05]  /*24c0*/  BSYNC.RECONVERGENT B0 ;  /* 0x0000000000007941 */ /* 0x000fea0003800200 */
.L_x_2554:
[----:B------:R-:W-:Y:S01]  /*24d0*/  SHF.L.U32 R71, R71, 0x10, RZ ;  /* 0x0000001047477819 */ /* 0x000fe200000006ff */
[----:B------:R-:W-:Y:S01]  /*24e0*/  BSSY.RECONVERGENT B0, `(.L_x_2556) ;  /* 0x0000026000007945 */ /* 0x000fe20003800200 */
[----:B------:R-:W-:Y:S01]  /*24f0*/  SHF.L.U32 R90, R64, 0x10, RZ ;  /* 0x00000010405a7819 */ /* 0x000fe200000006ff */
[----:B------:R-:W-:Y:S01]  /*2500*/  IMAD.U32 R85, R68, 0x10000, RZ ;  /* 0x0001000044557824 */ /* 0x000fe200078e00ff */
[----:B------:R-:W-:Y:S01]  /*2510*/  FSETP.GTU.FTZ.AND P3, PT, R63, 20, PT ;  /* 0x41a000003f00780b */ /* 0x000fe20003f7c000 */
[----:B------:R-:W-:Y:S01]  /*2520*/  IMAD.U32 R89, R66, 0x10000, RZ ;  /* 0x0001000042597824 */ /* 0x000fe200078e00ff */
        /* <DEDUP_REMOVED lines=33> */
.L_x_2557:
[----:B------:R-:W-:Y:S05]  /*2740*/  BSYNC.RECONVERGENT B0 ;  /* 0x0000000000007941 */ /* 0x000fea0003800200 */
.L_x_2556:
[----:B------:R-:W-:Y:S01]  /*2750*/  ISETP.EQ.OR P0, PT, RZ, UR9, P0 ;  /* 0x00000009ff007c0c */ /* 0x000fe20008702670 */
[----:B------:R-:W-:Y:S01]  /*2760*/  BSSY.RECONVERGENT B0, `(.L_x_2558) ;  /* 0x0000028000007945 */ /* 0x000fe20003800200 */
[----:B------:R-:W-:Y:S01]  /*2770*/  SHF.L.U32 R67, R70, 0x10, RZ ;  /* 0x0000001046437819 */ /* 0x000fe200000006ff */
[----:B------:R-:W-:Y:S01]  /*2780*/  IMAD.U32 R91, R65, 0x10000, RZ ;  /* 0x00010000415b7824 */ /* 0x000fe200078e00ff */
[----:B------:R-:W-:Y:S01]  /*2790*/  FSETP.GTU.FTZ.AND P2, PT, R64, 20, PT ;  /* 0x41a000004000780b */ /* 0x000fe20003f5c000 */
[----:B------:R-:W-:Y:S01]  /*27a0*/  IMAD.U32 R12, R12, 0x10000, RZ ;  /* 0x000100000c0c7824 */ /* 0x000fe200078e00ff */
        /* <DEDUP_REMOVED lines=35> */
.L_x_2559:
[----:B------:R-:W-:Y:S05]  /*29e0*/  BSYNC.RECONVERGENT B0 ;  /* 0x0000000000007941 */ /* 0x000fea0003800200 */
.L_x_2558:
        /* <DEDUP_REMOVED lines=39> */
.L_x_2561:
[----:B------:R-:W-:Y:S05]  /*2c60*/  BSYNC.RECONVERGENT B0 ;  /* 0x0000000000007941 */ /* 0x000fea0003800200 */
.L_x_2560:
[----:B------:R-:W-:Y:S01]  /*2c70*/  ISETP.EQ.OR P4, PT, RZ, UR9, P4 ;  /* 0x00000009ff007c0c */ /* 0x000fe2000a782670 */
[----:B------:R-:W-:Y:S01]  /*2c80*/  BSSY.RECONVERGENT B0, `(.L_x_2562) ;  /* 0x0000028000007945 */ /* 0x000fe20003800200 */
[----:B------:R-:W-:Y:S01]  /*2c90*/  SHF.L.U32 R3, R3, 0x10, RZ ;  /* 0x0000001003037819 */ /* 0x000fe200000006ff */
[----:B------:R-:W-:Y:S01]  /*2ca0*/  IMAD.U32 R6, R6, 0x10000, RZ ;  /* 0x0001000006067824 */ /* 0x000fe200078e00ff */
[----:B------:R-:W-:Y:S01]  /*2cb0*/  FSETP.GTU.FTZ.AND P1, PT, R66, 20, PT ;  /* 0x41a000004200780b */ /* 0x000fe20003f3c000 */
[----:B------:R-:W-:Y:S01]  /*2cc0*/  IMAD.U32 R5, R5, 0x10000, RZ ;  /* 0x0001000005057824 */ /* 0x000fe200078e00ff */
[----:B------:R-:W-:Y:S01]  /*2cd0*/  ISETP.EQ.OR P5, PT, RZ, UR9, P5 ;  /* 0x00000009ff007c0c */ /* 0x000fe2000afa2670 */
[----:B------:R-:W-:Y:S01]  /*2ce0*/  FMUL.FTZ R86, R74, R49 ;  /* 0x000000314a567220 */ /* 0x000fe20000410000 */
[----:B------:R-:W-:Y:S01]  /*2cf0*/  SHF.L.U32 R4, R4, 0x10, RZ ;  /* 0x0000001004047819 */ /* 0x000fe200000006ff */
[----:B------:R-:W-:-:S04]  /*2d00*/  FADD.FTZ R67, R3, R48 ;  /* 0x0000003003437221 */ /* 0x000fc80000010000 */
        /* <DEDUP_REMOVED lines=31> */
.L_x_2563:
[----:B------:R-:W-:Y:S05]  /*2f00*/  BSYNC.RECONVERGENT B0 ;  /* 0x0000000000007941 */ /* 0x000fea0003800200 */
.L_x_2562:
[----:B------:R-:W-:Y:S01]  /*2f10*/  IMAD.U32 R3, R2, 0x10000, RZ ;  /* 0x0001000002037824 */ /* 0x000fe200078e00ff */
        /* <DEDUP_REMOVED lines=38> */
.L_x_2565:
[----:B------:R-:W-:Y:S05]  /*3180*/  BSYNC.RECONVERGENT B0 ;  /* 0x0000000000007941 */ /* 0x000fea0003800200 */
.L_x_2564:
        /* <DEDUP_REMOVED lines=13> */
[----:B------:R-:W-:Y:S01]  /*3260*/  FMUL.FTZ R76, R96, R49 ;  /* 0x00000031604c7220 */ /* 0x000fe20000410000 */
        /* <DEDUP_REMOVED lines=31> */
.L_x_2567:
[----:B------:R-:W-:Y:S05]  /*3460*/  BSYNC.RECONVERGENT B0 ;  /* 0x0000000000007941 */ /* 0x000fea0003800200 */
.L_x_2566:
[----:B------:R-:W-:Y:S04]  /*3470*/  BSSY.RECONVERGENT B0, `(.L_x_2568) ;  /* 0x0000020000007945 */ /* 0x000fe80003800200 */
        /* <DEDUP_REMOVED lines=31> */
.L_x_2569:
[----:B------:R-:W-:Y:S05]  /*3670*/  BSYNC.RECONVERGENT B0 ;  /* 0x0000000000007941 */ /* 0x000fea0003800200 */
.L_x_2568:
        /* <DEDUP_REMOVED lines=32> */
.L_x_2571:
[----:B------:R-:W-:Y:S05]  /*3880*/  BSYNC.RECONVERGENT B0 ;  /* 0x0000000000007941 */ /* 0x000fea0003800200 */
.L_x_2570:
        /* <DEDUP_REMOVED lines=32> */
.L_x_2573:
[----:B------:R-:W-:Y:S05]  /*3a90*/  BSYNC.RECONVERGENT B0 ;  /* 0x0000000000007941 */ /* 0x000fea0003800200 */
.L_x_2572:
        /* <DEDUP_REMOVED lines=32> */
.L_x_2575:
[----:B------:R-:W-:Y:S05]  /*3ca0*/  BSYNC.RECONVERGENT B0 ;  /* 0x0000000000007941 */ /* 0x000fea0003800200 */
.L_x_2574:
        /* <DEDUP_REMOVED lines=32> */
.L_x_2577:
[----:B------:R-:W-:Y:S05]  /*3eb0*/  BSYNC.RECONVERGENT B0 ;  /* 0x0000000000007941 */ /* 0x000fea0003800200 */
.L_x_2576:
[----:B------:R-:W0:Y:S01]  /*3ec0*/  LDCU UR9, c[0x0][0x38c] ;  /* 0x00007180ff0977ac */ /* 0x000e220008000800 */
        /* <DEDUP_REMOVED lines=24> */
[----:B------:R-:W-:-:S02]  /*4050*/  UIMAD UR9, UR4, UR9, URZ ;  /* 0x00000009040972a4 */ /* 0x000fc4000f8e02ff */
[----:B------:R-:W-:Y:S01]  /*4060*/  UIADD3 UR18, UPT, UPT, UR7, 0x10d0, URZ ;  /* 0x000010d007127890 */ /* 0x000fe2000fffe0ff */
[----:B------:R-:W0:Y:S01]  /*4070*/  LDCU UR46, c[0x0][0x388] ;  /* 0x00007100ff2e77ac */ /* 0x000e220008000800 */
[----:B------:R-:W-:Y:S01]  /*4080*/  UMOV UR27, UR8 ;  /* 0x00000008001b7c82 */ /* 0x000fe20008000000 */
[----:B------:R-:W-:Y:S01]  /*4090*/  UMOV UR30, UR32 ;  /* 0x00000020001e7c82 */ /* 0x000fe20008000000 */
[----:B------:R-:W-:Y:S01]  /*40a0*/  UMOV UR23, UR5 ;  /* 0x0000000500177c82 */ /* 0x000fe20008000000 */
[----:B------:R-:W-:Y:S01]  /*40b0*/  UMOV UR26, UR33 ;  /* 0x00000021001a7c82 */ /* 0x000fe20008000000 */
[----:B------:R-:W-:Y:S01]  /*40c0*/  UMOV UR21, UR10 ;  /* 0x0000000a00157c82 */ /* 0x000fe20008000000 */
[----:B------:R-:W-:Y:S01]  /*40d0*/  UMOV UR22, UR11 ;  /* 0x0000000b00167c82 */ /* 0x000fe20008000000 */
[----:B------:R-:W-:-:S05]  /*40e0*/  UMOV UR20, UR42 ;  /* 0x0000002a00147c82 */ /* 0x000fca0008000000 */
.L_x_2583:
[----:B-1----:R-:W-:Y:S01]  /*40f0*/  IMAD.U32 R2, RZ, RZ, UR27 ;  /* 0x0000001bff027e24 */ /* 0x002fe2000f8e00ff */
[----:B------:R-:W-:-:S05]  /*4100*/  MOV R3, UR30 ;  /* 0x0000001e00037c02 */ /* 0x000fca0008000f00 */
[----:B------:R1:W2:Y:S01]  /*4110*/  LDG.E R2, desc[UR28][R2.64] ;  /* 0x0000001c02027981 */ /* 0x0002a2000c1e1900 */
[----:B0-----:R-:W-:-:S06]  /*4120*/  UIADD3 UR43, UPT, UPT, -UR45, UR46, URZ ;  /* 0x0000002e2d2b7290 */ /* 0x001fcc000fffe1ff */
[C---:B------:R-:W-:Y:S01]  /*4130*/  ISETP.GE.U32.AND P2, PT, R101.reuse, UR43, PT ;  /* 0x0000002b65007c0c */ /* 0x040fe2000bf46070 */
[----:B-1----:R-:W-:-:S03]  /*4140*/  VIADD R3, R101, 0x1 ;  /* 0x0000000165037836 */ /* 0x002fc60000000000 */
[----:B------:R-:W-:Y:S02]  /*4150*/  FSEL R104, R74, RZ, !P2 ;  /* 0x000000ff4a687208 */ /* 0x000fe40005000000 */
[----:B------:R-:W-:Y:S01]  /*4160*/  ISETP.GE.U32.AND P3, PT, R3, UR43, PT ;  /* 0x0000002b03007c0c */ /* 0x000fe2000bf66070 */
[----:B------:R-:W-:-:S03]  /*4170*/  VIADD R3, R101, 0x3 ;  /* 0x0000000365037836 */ /* 0x000fc60000000000 */
[----:B------:R-:W-:Y:S02]  /*4180*/  FSEL R107, R85, RZ, !P3 ;  /* 0x000000ff556b7208 */ /* 0x000fe40005800000 */
[----:B------:R-:W-:Y:S01]  /*4190*/  ISETP.GE.U32.AND P5, PT, R3, UR43, PT ;  /* 0x0000002b03007c0c */ /* 0x000fe2000bfa6070 */
[----:B------:R-:W-:-:S03]  /*41a0*/  VIADD R3, R101, 0x5 ;  /* 0x0000000565037836 */ /* 0x000fc60000000000 */
[----:B------:R-:W-:Y:S02]  /*41b0*/  FSEL R110, R88, RZ, !P5 ;  /* 0x000000ff586e7208 */ /* 0x000fe40006800000 */
[----:B------:R-:W-:-:S04]  /*41c0*/  ISETP.GE.U32.AND P0, PT, R3, UR43, PT ;  /* 0x0000002b03007c0c */ /* 0x000fc8000bf06070 */
[----:B------:R-:W-:Y:S01]  /*41d0*/  FSEL R114, R90, RZ, !P0 ;  /* 0x000000ff5a727208 */ /* 0x000fe20004000000 */
[----:B------:R-:W0:Y:S01]  /*41e0*/  S2UR UR44, SR_CgaCtaId ;  /* 0x00000000002c79c3 */ /* 0x000e220000008800 */
[----:B--2---:R-:W-:Y:S01]  /*41f0*/  FMUL.FTZ R4, R2, 1.4426950216293334961 ;  /* 0x3fb8aa3b02047820 */ /* 0x004fe20000410000 */
[----:B------:R-:W-:-:S03]  /*4200*/  IADD3 R2, PT, PT, R101, 0x2, RZ ;  /* 0x0000000265027810 */ /* 0x000fc60007ffe0ff */
[C---:B------:R-:W-:Y:S01]  /*4210*/  FMUL.FTZ R5, R4.reuse, R61 ;  /* 0x0000003d04057220 */ /* 0x040fe20000410000 */
[----:B------:R-:W-:Y:S01]  /*4220*/  FMUL.FTZ R6, R4, R60 ;  /* 0x0000003c04067220 */ /* 0x000fe20000410000 */
[----:B------:R-:W-:Y:S01]  /*4230*/  ISETP.GE.U32.AND P4, PT, R2, UR43, PT ;  /* 0x0000002b02007c0c */ /* 0x000fe2000bf86070 */
[C---:B------:R-:W-:Y:S01]  /*4240*/  FMUL.FTZ R7, R4.reuse, R59 ;  /* 0x0000003b04077220 */ /* 0x040fe20000410000 */
[C---:B------:R-:W-:Y:S01]  /*4250*/  IADD3 R2, PT, PT, R101.reuse, 0x4, RZ ;  /* 0x0000000465027810 */ /* 0x040fe20007ffe0ff */
[C---:B------:R-:W-:Y:S01]  /*4260*/  FMUL.FTZ R8, R4.reuse, R58 ;  /* 0x0000003a04087220 */ /* 0x040fe20000410000 */
[----:B------:R-:W1:Y:S01]  /*4270*/  MUFU.EX2 R5, R5 ;  /* 0x0000000500057308 */ /* 0x000e620000000800 */
[----:B------:R-:W-:Y:S01]  /*4280*/  FMUL.FTZ R9, R4, R57 ;  /* 0x0000003904097220 */ /* 0x000fe20000410000 */
[----:B------:R-:W-:Y:S01]  /*4290*/  ISETP.GE.U32.AND P6, PT, R2, UR43, PT ;  /* 0x0000002b02007c0c */ /* 0x000fe2000bfc6070 */
[C---:B------:R-:W-:Y:S01]  /*42a0*/  FMUL.FTZ R10, R4.reuse, R56 ;  /* 0x00000038040a7220 */ /* 0x040fe20000410000 */
[----:B------:R-:W-:Y:S01]  /*42b0*/  IADD3 R2, PT, PT, R101, 0x6, RZ ;  /* 0x0000000665027810 */ /* 0x000fe20007ffe0ff */
[C---:B------:R-:W-:Y:S01]  /*42c0*/  FMUL.FTZ R11, R4.reuse, R55 ;  /* 0x00000037040b7220 */ /* 0x040fe20000410000 */
[----:B------:R-:W-:Y:S01]  /*42d0*/  FSEL R108, R87, RZ, !P4 ;  /* 0x000000ff576c7208 */ /* 0x000fe20006000000 */
[----:B------:R-:W-:Y:S01]  /*42e0*/  FMUL.FTZ R3, R4, R54 ;  /* 0x0000003604037220 */ /* 0x000fe20000410000 */
[----:B------:R-:W2:Y:S01]  /*42f0*/  MUFU.EX2 R6, R6 ;  /* 0x0000000600067308 */ /* 0x000ea20000000800 */
[----:B------:R-:W-:Y:S01]  /*4300*/  ISETP.GE.U32.AND P1, PT, R2, UR43, PT ;  /* 0x0000002b02007c0c */ /* 0x000fe2000bf26070 */
[----:B------:R-:W-:Y:S01]  /*4310*/  VIADD R2, R101, 0x7 ;  /* 0x0000000765027836 */ /* 0x000fe20000000000 */
[----:B------:R-:W-:-:S02]  /*4320*/  FSEL R112, R89, RZ, !P6 ;  /* 0x000000ff59707208 */ /* 0x000fc40007000000 */
[----:B------:R-:W-:-:S03]  /*4330*/  FSEL R116, R91, RZ, !P1 ;  /* 0x000000ff5b747208 */ /* 0x000fc60004800000 */
[----:B------:R-:W3:Y:S01]  /*4340*/  MUFU.EX2 R7, R7 ;  /* 0x0000000700077308 */ /* 0x000ee20000000800 */
[----:B-1----:R-:W-:Y:S01]  /*4350*/  FSEL R105, R5, 1, !P2 ;  /* 0x3f80000005697808 */ /* 0x002fe20005000000 */
[----:B------:R-:W-:Y:S01]  /*4360*/  FMUL.FTZ R5, R4, R53 ;  /* 0x0000003504057220 */ /* 0x000fe20000410000 */
[----:B------:R-:W-:Y:S02]  /*4370*/  ISETP.GE.U32.AND P2, PT, R2, UR43, PT ;  /* 0x0000002b02007c0c */ /* 0x000fe4000bf46070 */
[C---:B------:R-:W-:Y:S02]  /*4380*/  IADD3 R2, PT, PT, R101.reuse, 0x8, RZ ;  /* 0x0000000865027810 */ /* 0x040fe40007ffe0ff */
[----:B------:R-:W-:Y:S01]  /*4390*/  FSEL R118, R92, RZ, !P2 ;  /* 0x000000ff5c767208 */ /* 0x000fe20005000000 */
[----:B------:R-:W1:Y:S01]  /*43a0*/  MUFU.EX2 R8, R8 ;  /* 0x0000000800087308 */ /* 0x000e620000000800 */
[----:B--2---:R-:W-:Y:S01]  /*43b0*/  FSEL R106, R6, 1, !P3 ;  /* 0x3f800000066a7808 */ /* 0x004fe20005800000 */
[----:B------:R-:W-:Y:S01]  /*43c0*/  FMUL.FTZ R6, R4, R52 ;  /* 0x0000003404067220 */ /* 0x000fe20000410000 */
[----:B------:R-:W-:Y:S01]  /*43d0*/  ISETP.GE.U32.AND P3, PT, R2, UR43, PT ;  /* 0x0000002b02007c0c */ /* 0x000fe2000bf66070 */
[----:B------:R-:W-:-:S03]  /*43e0*/  VIADD R2, R101, 0x9 ;  /* 0x0000000965027836 */ /* 0x000fc60000000000 */
[----:B------:R-:W-:Y:S01]  /*43f0*/  FSEL R120, R93, RZ, !P3 ;  /* 0x000000ff5d787208 */ /* 0x000fe20005800000 */
[----:B------:R-:W2:Y:S01]  /*4400*/  MUFU.EX2 R9, R9 ;  /* 0x0000000900097308 */ /* 0x000ea20000000800 */
[----:B---3--:R-:W-:Y:S01]  /*4410*/  FSEL R109, R7, 1, !P4 ;  /* 0x3f800000076d7808 */ /* 0x008fe20006000000 */
[----:B------:R-:W-:Y:S01]  /*4420*/  FMUL.FTZ R7, R4, R63 ;  /* 0x0000003f04077220 */ /* 0x000fe20000410000 */
[----:B------:R-:W-:Y:S02]  /*4430*/  ISETP.GE.U32.AND P4, PT, R2, UR43, PT ;  /* 0x0000002b02007c0c */ /* 0x000fe4000bf86070 */
[C---:B------:R-:W-:Y:S02]  /*4440*/  IADD3 R2, PT, PT, R101.reuse, 0xa, RZ ;  /* 0x0000000a65027810 */ /* 0x040fe40007ffe0ff */
        /* <DEDUP_REMOVED lines=11> */
[C---:B------:R-:W-:Y:S02]  /*4500*/  IADD3 R2, PT, PT, R101.reuse, 0xc, RZ ;  /* 0x0000000c65027810 */ /* 0x040fe40007ffe0ff */
[----:B------:R-:W-:Y:S01]  /*4510*/  FSEL R124, R96, RZ, !P6 ;  /* 0x000000ff607c7208 */ /* 0x000fe20007000000 */
[----:B------:R-:W2:Y:S01]  /*4520*/  MUFU.EX2 R3, R3 ;  /* 0x0000000300037308 */ /* 0x000ea20000000800 */
[----:B---3--:R-:W-:Y:S01]  /*4530*/  FSEL R115, R10, 1, !P0 ;  /* 0x3f8000000a737808 */ /* 0x008fe20004000000 */
[----:B------:R-:W-:Y:S01]  /*4540*/  FFMA.FTZ R10, R104, R106, R107 ;  /* 0x0000006a680a7223 */ /* 0x000fe2000001006b */
[----:B------:R-:W-:Y:S01]  /*4550*/  ISETP.GE.U32.AND P0, PT, R2, UR43, PT ;  /* 0x0000002b02007c0c */ /* 0x000fe2000bf06070 */
[----:B------:R-:W-:-:S02]  /*4560*/  VIADD R2, R101, 0xd ;  /* 0x0000000d65027836 */ /* 0x000fc40000000000 */
[----:B------:R-:W-:Y:S01]  /*4570*/  FFMA.FTZ R10, R109, R10, R108 ;  /* 0x0000000a6d0a7223 */ /* 0x000fe2000001006c */
[----:B------:R-:W-:Y:S01]  /*4580*/  FSEL R128, R98, RZ, !P0 ;  /* 0x000000ff62807208 */ /* 0x000fe20004000000 */
[----:B------:R-:W3:Y:S01]  /*4590*/  MUFU.EX2 R5, R5 ;  /* 0x0000000500057308 */ /* 0x000ee20000000800 */
[----:B-1----:R-:W-:Y:S01]  /*45a0*/  FSEL R117, R11, 1, !P1 ;  /* 0x3f8000000b757808 */ /* 0x002fe20004800000 */
[----:B------:R-:W-:Y:S01]  /*45b0*/  FFMA.FTZ R10, R111, R10, R110 ;  /* 0x0000000a6f0a7223 */ /* 0x000fe2000001006e */
[----:B------:R-:W-:Y:S02]  /*45c0*/  ISETP.GE.U32.AND P1, PT, R2, UR43, PT ;  /* 0x0000002b02007c0c */ /* 0x000fe4000bf26070 */
[----:B------:R-:W-:Y:S01]  /*45d0*/  IADD3 R2, PT, PT, R101, 0xe, RZ ;  /* 0x0000000e65027810 */ /* 0x000fe20007ffe0ff */
[----:B------:R-:W-:Y:S01]  /*45e0*/  FFMA.FTZ R10, R113, R10, R112 ;  /* 0x0000000a710a7223 */ /* 0x000fe20000010070 */
        /* <DEDUP_REMOVED lines=8> */
[----:B---3--:R-:W-:Y:S02]  /*4670*/  FSEL R121, R5, 1, !P3 ;  /* 0x3f80000005797808 */ /* 0x008fe40005800000 */
[----:B------:R-:W-:Y:S01]  /*4680*/  ISETP.GE.U32.AND P3, PT, R2, UR43, PT ;  /* 0x0000002b02007c0c */ /* 0x000fe2000bf66070 */
[----:B------:R-:W-:Y:S01]  /*4690*/  FFMA.FTZ R2, R115, R10, R114 ;  /* 0x0000000a73027223 */ /* 0x000fe20000010072 */
[----:B------:R-:W-:Y:S02]  /*46a0*/  FMUL.FTZ R10, R105, R106 ;  /* 0x0000006a690a7220 */ /* 0x000fe40000410000 */
[----:B------:R-:W-:Y:S01]  /*46b0*/  FSEL R134, R103, RZ, !P3 ;  /* 0x000000ff67867208 */ /* 0x000fe20005800000 */
[----:B------:R-:W3:Y:S01]  /*46c0*/  MUFU.EX2 R8, R8 ;  /* 0x0000000800087308 */ /* 0x000ee20000000800 */
[----:B------:R-:W-:Y:S01]  /*46d0*/  FFMA.FTZ R5, R117, R2, R116 ;  /* 0x0000000275057223 */ /* 0x000fe20000010074 */
[----:B------:R-:W-:Y:S01]  /*46e0*/  FMUL.FTZ R2, R4, R67 ;  /* 0x0000004304027220 */ /* 0x000fe20000410000 */
[----:B------:R-:W-:Y:S01]  /*46f0*/  FMUL.FTZ R10, R109, R10 ;  /* 0x0000000a6d0a7220 */ /* 0x000fe20000410000 */
[----:B-1----:R-:W-:Y:S01]  /*4700*/  FSEL R125, R6, 1, !P4 ;  /* 0x3f800000067d7808 */ /* 0x002fe20006000000 */
[----:B------:R-:W-:Y:S01]  /*4710*/  FFMA.FTZ R5, R119, R5, R118 ;  /* 0x0000000577057223 */ /* 0x000fe20000010076 */
[----:B------:R-:W-:Y:S01]  /*4720*/  FMUL.FTZ R4, R4, R72 ;  /* 0x0000004804047220 */ /* 0x000fe20000410000 */
[----:B------:R-:W-:Y:S01]  /*4730*/  FMUL.FTZ R10, R111, R10 ;  /* 0x0000000a6f0a7220 */ /* 0x000fe20000410000 */
[----:B------:R-:W1:Y:S01]  /*4740*/  MUFU.EX2 R9, R9 ;  /* 0x0000000900097308 */ /* 0x000e620000000800 */
[----:B------:R-:W-:Y:S01]  /*4750*/  FFMA.FTZ R5, R121, R5, R120 ;  /* 0x0000000579057223 */ /* 0x000fe20000010078 */
[----:B--2---:R-:W-:Y:S01]  /*4760*/  FSEL R126, R7, 1, !P5 ;  /* 0x3f800000077e7808 */ /* 0x004fe20006800000 */
[----:B------:R-:W-:-:S02]  /*4770*/  FMUL.FTZ R10, R113, R10 ;  /* 0x0000000a710a7220 */ /* 0x000fc40000410000 */
[----:B------:R-:W-:Y:S02]  /*4780*/  FFMA.FTZ R5, R125, R5, R122 ;  /* 0x000000057d057223 */ /* 0x000fe4000001007a */
[----:B------:R-:W-:Y:S01]  /*4790*/  FMUL.FTZ R10, R115, R10 ;  /* 0x0000000a730a7220 */ /* 0x000fe20000410000 */
[----:B------:R-:W2:Y:S01]  /*47a0*/  MUFU.EX2 R3, R3 ;  /* 0x0000000300037308 */ /* 0x000ea20000000800 */
[----:B---3--:R-:W-:Y:S01]  /*47b0*/  FSEL R127, R8, 1, !P6 ;  /* 0x3f800000087f7808 */ /* 0x008fe20007000000 */
[----:B------:R-:W-:Y:S01]  /*47c0*/  FFMA.FTZ R5, R126, R5, R123 ;  /* 0x000000057e057223 */ /* 0x000fe2000001007b */
[----:B------:R-:W-:-:S03]  /*47d0*/  FMUL.FTZ R10, R117, R10 ;  /* 0x0000000a750a7220 */ /* 0x000fc60000410000 */
[----:B------:R-:W-:Y:S01]  /*47e0*/  FFMA.FTZ R5, R127, R5, R124 ;  /* 0x000000057f057223 */ /* 0x000fe2000001007c */
[----:B------:R-:W-:Y:S01]  /*47f0*/  FMUL.FTZ R10, R119, R10 ;  /* 0x0000000a770a7220 */ /* 0x000fe20000410000 */
[----:B------:R-:W3:Y:S01]  /*4800*/  MUFU.EX2 R2, R2 ;  /* 0x0000000200027308 */ /* 0x000ee20000000800 */
[----:B-1----:R-:W-:Y:S02]  /*4810*/  FSEL R129, R9, 1, !P0 ;  /* 0x3f80000009817808 */ /* 0x002fe40004000000 */
[----:B------:R-:W-:Y:S01]  /*4820*/  FMUL.FTZ R10, R121, R10 ;  /* 0x0000000a790a7220 */ /* 0x000fe20000410000 */
[----:B------:R-:W-:Y:S02]  /*4830*/  ISETP.GE.AND P0, PT, R45, 0x1, PT ;  /* 0x000000012d00780c */ /* 0x000fe40003f06270 */
[----:B------:R-:W-:Y:S02]  /*4840*/  FFMA.FTZ R5, R129, R5, R128 ;  /* 0x0000000581057223 */ /* 0x000fe40000010080 */
[----:B------:R-:W1:Y:S01]  /*4850*/  MUFU.EX2 R4, R4 ;  /* 0x0000000400047308 */ /* 0x000e620000000800 */
[----:B--2---:R-:W-:Y:S01]  /*4860*/  FSEL R131, R3, 1, !P1 ;  /* 0x3f80000003837808 */ /* 0x004fe20004800000 */
[----:B------:R-:W-:-:S04]  /*4870*/  FMUL.FTZ R3, R125, R10 ;  /* 0x0000000a7d037220 */ /* 0x000fc80000410000 */
[----:B------:R-:W-:Y:S01]  /*4880*/  FFMA.FTZ R5, R131, R5, R130 ;  /* 0x0000000583057223 */ /* 0x000fe20000010082 */
[----:B---3--:R-:W-:Y:S01]  /*4890*/  FSEL R133, R2, 1, !P2 ;  /* 0x3f80000002857808 */ /* 0x008fe20005000000 */
[----:B------:R-:W-:-:S04]  /*48a0*/  FMUL.FTZ R2, R126, R3 ;  /* 0x000000037e027220 */ /* 0x000fc80000410000 */
[----:B------:R-:W-:Y:S01]  /*48b0*/  FFMA.FTZ R5, R133, R5, R132 ;  /* 0x0000000585057223 */ /* 0x000fe20000010084 */
[----:B------:R-:W-:Y:S01]  /*48c0*/  FMUL.FTZ R2, R127, R2 ;  /* 0x000000027f027220 */ /* 0x000fe20000410000 */
[----:B-1----:R-:W-:-:S03]  /*48d0*/  FSEL R135, R4, 1, !P3 ;  /* 0x3f80000004877808 */ /* 0x002fc60005800000 */
[----:B------:R-:W-:Y:S02]  /*48e0*/  FMUL.FTZ R2, R129, R2 ;  /* 0x0000000281027220 */ /* 0x000fe40000410000 */
[----:B------:R-:W-:Y:S02]  /*48f0*/  FFMA.FTZ R4, R135, R5, R134 ;  /* 0x0000000587047223 */ /* 0x000fe40000010086 */
[----:B------:R-:W-:Y:S01]  /*4900*/  FMUL.FTZ R2, R131, R2 ;  /* 0x0000000283027220 */ /* 0x000fe20000410000 */
[----:B------:R-:W-:Y:S02]  /*4910*/  IMAD.U32 R5, RZ, RZ, UR26 ;  /* 0x0000001aff057e24 */ /* 0x000fe4000f8e00ff */
[----:B------:R-:W1:Y:S01]  /*4920*/  SHFL.UP PT, R3, R4, 0x1, RZ ;  /* 0x0420000004037989 */ /* 0x000e6200000e00ff */
[----:B------:R-:W-:-:S04]  /*4930*/  FMUL.FTZ R2, R133, R2 ;  /* 0x0000000285027220 */ /* 0x000fc80000410000 */
[----:B------:R-:W-:Y:S01]  /*4940*/  FMUL.FTZ R139, R135, R2 ;  /* 0x00000002878b7220 */ /* 0x000fe20000410000 */
[----:B------:R-:W-:-:S04]  /*4950*/  MOV R2, UR21 ;  /* 0x0000001500027c02 */ /* 0x000fc80008000f00 */
[----:B------:R-:W2:Y:S01]  /*4960*/  SHFL.UP PT, R6, R139, 0x1, RZ ;  /* 0x042000008b067989 */ /* 0x000ea200000e00ff */
[----:B-1----:R-:W-:-:S05]  /*4970*/  FFMA.FTZ R3, R139, R3, R4 ;  /* 0x000000038b037223 */ /* 0x002fca0000010004 */
[----:B------:R-:W-:Y:S01]  /*4980*/  FSEL R8, R4, R3, !P0 ;  /* 0x0000000304087208 */ /* 0x000fe20004000000 */
[----:B------:R-:W-:Y:S01]  /*4990*/  IMAD.U32 R3, RZ, RZ, UR22 ;  /* 0x00000016ff037e24 */ /* 0x000fe2000f8e00ff */
[----:B------:R-:W-:-:S03]  /*49a0*/  MOV R4, UR23 ;  /* 0x0000001700047c02 */ /* 0x000fc60008000f00 */
[----:B------:R-:W1:Y:S01]  /*49b0*/  SHFL.UP PT, R7, R8, 0x2, RZ ;  /* 0x0440000008077989 */ /* 0x000e6200000e00ff */
[----:B--2---:R-:W-:-:S03]  /*49c0*/  @P0 FMUL.FTZ R139, R139, R6 ;  /* 0x000000068b8b0220 */ /* 0x004fc60000410000 */
[----:B------:R2:W5:Y:S04]  /*49d0*/  LDG.E R136, desc[UR28][R2.64] ;  /* 0x0000001c02887981 */ /* 0x000568000c1e1900 */
[----:B------:R-:W3:Y:S01]  /*49e0*/  SHFL.UP PT, R6, R139, 0x2, RZ ;  /* 0x044000008b067989 */ /* 0x000ee200000e00ff */
[----:B------:R-:W-:-:S03]  /*49f0*/  ISETP.GE.AND P0, PT, R45, 0x2, PT ;  /* 0x000000022d00780c */ /* 0x000fc60003f06270 */
[----:B------:R4:W5:Y:S01]  /*4a00*/  LDG.E R137, desc[UR28][R4.64] ;  /* 0x0000001c04897981 */ /* 0x000962000c1e1900 */
[----:B------:R-:W-:Y:S01]  /*4a10*/  ISETP.NE.AND P1, PT, R45, 0x1f, PT ;  /* 0x0000001f2d00780c */ /* 0x000fe20003f25270 */
[----:B------:R-:W-:Y:S01]  /*4a20*/  UMOV UR7, 0x400 ;  /* 0x0000040000077882 */ /* 0x000fe20000000000 */
[----:B------:R-:W-:Y:S01]  /*4a30*/  ISETP.GE.U32.AND P2, PT, R102, 0x20, PT ;  /* 0x000000206600780c */ /* 0x000fe20003f46070 */
[----:B0-----:R-:W-:Y:S01]  /*4a40*/  ULEA UR7, UR44, UR7, 0x18 ;  /* 0x000000072c077291 */ /* 0x001fe2000f8ec0ff */
[----:B------:R-:W-:Y:S01]  /*4a50*/  BSSY.RECONVERGENT B0, `(.L_x_2579) ;  /* 0x0000041000007945 */ /* 0x000fe20003800200 */
[----:B-1----:R-:W-:-:S08]  /*4a60*/  FFMA.FTZ R7, R139, R7, R8 ;  /* 0x000000078b077223 */ /* 0x002fd00000010008 */
[----:B------:R-:W-:Y:S02]  /*4a70*/  @!P1 LEA R140, R100, UR7, 0x3 ;  /* 0x00000007648c9c11 */ /* 0x000fe4000f8e18ff */
[----:B------:R-:W-:Y:S01]  /*4a80*/  FSEL R10, R8, R7, !P0 ;  /* 0x00000007080a7208 */ /* 0x000fe20004000000 */
[----:B---3--:R-:W-:Y:S01]  /*4a90*/  @P0 FMUL.FTZ R139, R139, R6 ;  /* 0x000000068b8b0220 */ /* 0x008fe20000410000 */
[----:B------:R-:W-:-:S03]  /*4aa0*/  ISETP.GE.AND P0, PT, R45, 0x4, PT ;  /* 0x000000042d00780c */ /* 0x000fc60003f06270 */
[----:B------:R-:W0:Y:S04]  /*4ab0*/  SHFL.UP PT, R7, R10, 0x4, RZ ;  /* 0x048000000a077989 */ /* 0x000e2800000e00ff */
[----:B------:R-:W1:Y:S01]  /*4ac0*/  SHFL.UP PT, R6, R139, 0x4, RZ ;  /* 0x048000008b067989 */ /* 0x000e6200000e00ff */
[----:B0-----:R-:W-:-:S05]  /*4ad0*/  FFMA.FTZ R7, R139, R7, R10 ;  /* 0x000000078b077223 */ /* 0x001fca000001000a */
[----:B-1----:R-:W-:Y:S01]  /*4ae0*/  @P0 FMUL.FTZ R139, R139, R6 ;  /* 0x000000068b8b0220 */ /* 0x002fe20000410000 */
[----:B--2---:R-:W-:Y:S02]  /*4af0*/  FSEL R2, R10, R7, !P0 ;  /* 0x000000070a027208 */ /* 0x004fe40004000000 */
[----:B------:R-:W-:Y:S02]  /*4b00*/  ISETP.GE.AND P0, PT, R45, 0x8, PT ;  /* 0x000000082d00780c */ /* 0x000fe40003f06270 */
[----:B----4-:R-:W-:Y:S04]  /*4b10*/  SHFL.UP PT, R4, R139, 0x8, RZ ;  /* 0x050000008b047989 */ /* 0x010fe800000e00ff */
[----:B------:R-:W0:Y:S02]  /*4b20*/  SHFL.UP PT, R3, R2, 0x8, RZ ;  /* 0x0500000002037989 */ /* 0x000e2400000e00ff */
[----:B0-----:R-:W-:-:S05]  /*4b30*/  FFMA.FTZ R3, R139, R3, R2 ;  /* 0x000000038b037223 */ /* 0x001fca0000010002 */
[----:B------:R-:W-:Y:S01]  /*4b40*/  @P0 FMUL.FTZ R139, R139, R4 ;  /* 0x000000048b8b0220 */ /* 0x000fe20000410000 */
[----:B------:R-:W-:-:S04]  /*4b50*/  FSEL R138, R2, R3, !P0 ;  /* 0x00000003028a7208 */ /* 0x000fc80004000000 */
[----:B------:R-:W0:Y:S01]  /*4b60*/  SHFL.UP PT, R12, R139, 0x10, RZ ;  /* 0x060000008b0c7989 */ /* 0x000e2200000e00ff */
[----:B------:R-:W-:Y:S01]  /*4b70*/  ISETP.NE.AND P0, PT, RZ, UR4, PT ;  /* 0x00000004ff007c0c */ /* 0x000fe2000bf05270 */
[----:B------:R-:W-:Y:S02]  /*4b80*/  HFMA2 R2, -RZ, RZ, 1.875, 0 ;  /* 0x3f800000ff027431 */ /* 0x000fe400000001ff */
[----:B------:R-:W-:Y:S01]  /*4b90*/  IMAD.MOV.U32 R3, RZ, RZ, RZ ;  /* 0x000000ffff037224 */ /* 0x000fe200078e00ff */
        /* <DEDUP_REMOVED lines=42> */
[----:B------:R-:W-:Y:S01]  /*4e40*/  @!P0 MOV R139, R2 ;  /* 0x00000002008b8202 */ /* 0x000fe20000000f00 */
[----:B------:R-:W-:-:S07]  /*4e50*/  @!P0 IMAD.MOV.U32 R138, RZ, RZ, R3 ;  /* 0x000000ffff8a8224 */ /* 0x000fce00078e0003 */
.L_x_2580:
[----:B------:R-:W-:Y:S05]  /*4e60*/  BSYNC.RECONVERGENT B0 ;  /* 0x0000000000007941 */ /* 0x000fea0003800200 */
.L_x_2579:
        /* <DEDUP_REMOVED lines=31> */
.L_x_2582:
[----:B------:R-:W-:Y:S05]  /*5060*/  BSYNC.RECONVERGENT B0 ;  /* 0x0000000000007941 */ /* 0x000fea0003800200 */
.L_x_2581:
        /* <DEDUP_REMOVED lines=27> */
.L_x_2578:
[----:B------:R-:W-:Y:S01]  /*5220*/  BAR.SYNC.DEFER_BLOCKING 0x0 ;  /* 0x0000000000007b1d */ /* 0x000fe20000010000 */
[----:B-1----:R-:W-:Y:S02]  /*5230*/  F2FP.BF16.F32.PACK_AB R2, R83, R86 ;  /* 0x000000565302723e */ /* 0x002fe400000010ff */
[----:B------:R-:W-:Y:S02]  /*5240*/  F2FP.BF16.F32.PACK_AB R3, R81, R84 ;  /* 0x000000545103723e */ /* 0x000fe400000010ff */
[C---:B------:R-:W-:Y:S01]  /*5250*/  PRMT R4, R2.reuse, 0x7610, R4 ;  /* 0x0000761002047816 */ /* 0x040fe20000000004 */
[----:B------:R-:W0:Y:S01]  /*5260*/  LDCU.64 UR20, c[0x0][0x478] ;  /* 0x00008f00ff1477ac */ /* 0x000e220008000a00 */
[----:B------:R-:W-:Y:S02]  /*5270*/  PRMT R5, R2, 0x7632, R5 ;  /* 0x0000763202057816 */ /* 0x000fe40000000005 */
[----:B------:R-:W-:Y:S02]  /*5280*/  F2FP.BF16.F32.PACK_AB R2, R79, R82 ;  /* 0x000000524f02723e */ /* 0x000fe400000010ff */
[----:B------:R-:W-:-:S02]  /*5290*/  PRMT R13, R3, 0x7610, R13 ;  /* 0x00007610030d7816 */ /* 0x000fc4000000000d */
[----:B------:R-:W-:Y:S02]  /*52a0*/  PRMT R6, R3, 0x7632, R6 ;  /* 0x0000763203067816 */ /* 0x000fe40000000006 */
[----:B------:R-:W-:Y:S02]  /*52b0*/  F2FP.BF16.F32.PACK_AB R3, R77, R80 ;  /* 0x000000504d03723e */ /* 0x000fe400000010ff */
[C---:B------:R-:W-:Y:S02]  /*52c0*/  PRMT R12, R2.reuse, 0x7610, R12 ;  /* 0x00007610020c7816 */ /* 0x040fe4000000000c */
[----:B------:R-:W-:Y:S02]  /*52d0*/  PRMT R7, R2, 0x7632, R7 ;  /* 0x0000763202077816 */ /* 0x000fe40000000007 */
[----:B------:R-:W-:Y:S02]  /*52e0*/  F2FP.BF16.F32.PACK_AB R2, R75, R78 ;  /* 0x0000004e4b02723e */ /* 0x000fe400000010ff */
[----:B------:R-:W-:Y:S01]  /*52f0*/  PRMT R11, R3, 0x7610, R11 ;  /* 0x00007610030b7816 */ /* 0x000fe2000000000b */
[----:B------:R1:W-:Y:S01]  /*5300*/  STS.U16 [R28], R4 ;  /* 0x000000041c007388 */ /* 0x0003e20000000400 */
[----:B------:R-:W-:-:S02]  /*5310*/  PRMT R10, R2, 0x7610, R10 ;  /* 0x00007610020a7816 */ /* 0x000fc4000000000a */
[----:B------:R-:W-:Y:S01]  /*5320*/  ISETP.NE.AND P0, PT, R102, RZ, PT ;  /* 0x000000ff6600720c */ /* 0x000fe20003f05270 */
[----:B------:R2:W-:Y:S01]  /*5330*/  STS.U16 [R27+0x2], R5 ;  /* 0x000002051b007388 */ /* 0x0005e20000000400 */
[----:B------:R-:W-:Y:S02]  /*5340*/  MOV R54, UR45 ;  /* 0x0000002d00367c02 */ /* 0x000fe40008000f00 */
[----:B------:R-:W-:Y:S01]  /*5350*/  PRMT R64, RZ, 0x7610, R64 ;  /* 0x00007610ff407816 */ /* 0x000fe20000000040 */
[----:B------:R-:W-:Y:S01]  /*5360*/  STS.U16 [R26+0x4], R13 ;  /* 0x0000040d1a007388 */ /* 0x000fe20000000400 */
[----:B------:R-:W-:Y:S02]  /*5370*/  PRMT R66, RZ, 0x7610, R66 ;  /* 0x00007610ff427816 */ /* 0x000fe40000000042 */
[----:B-1----:R-:W-:Y:S01]  /*5380*/  PRMT R4, R3, 0x7632, R4 ;  /* 0x0000763203047816 */ /* 0x002fe20000000004 */
[----:B------:R1:W-:Y:S01]  /*5390*/  STS.U16 [R25+0x6], R6 ;  /* 0x0000060619007388 */ /* 0x0003e20000000400 */
[----:B------:R-:W-:-:S02]  /*53a0*/  F2FP.BF16.F32.PACK_AB R3, R71, R76 ;  /* 0x0000004c4703723e */ /* 0x000fc400000010ff */
[----:B--2---:R-:W-:Y:S01]  /*53b0*/  PRMT R5, R2, 0x7632, R5 ;  /* 0x0000763202057816 */ /* 0x004fe20000000005 */
[----:B------:R-:W-:Y:S01]  /*53c0*/  STS.U16 [R24+0x8], R12 ;  /* 0x0000080c18007388 */ /* 0x000fe20000000400 */
[----:B------:R-:W-:Y:S02]  /*53d0*/  F2FP.BF16.F32.PACK_AB R2, R69, R70 ;  /* 0x000000464502723e */ /* 0x000fe400000010ff */
[C---:B------:R-:W-:Y:S01]  /*53e0*/  PRMT R9, R3.reuse, 0x7610, R9 ;  /* 0x0000761003097816 */ /* 0x040fe20000000009 */
[----:B------:R2:W-:Y:S01]  /*53f0*/  STS.U16 [R23+0xa], R7 ;  /* 0x00000a0717007388 */ /* 0x0005e20000000400 */
[----:B------:R-:W-:Y:S02]  /*5400*/  PRMT R8, R2, 0x7610, R8 ;  /* 0x0000761002087816 */ /* 0x000fe40000000008 */
[----:B-1----:R-:W-:Y:S01]  /*5410*/  PRMT R6, R3, 0x7632, R6 ;  /* 0x0000763203067816 */ /* 0x002fe20000000006 */
[----:B------:R-:W-:Y:S01]  /*5420*/  STS.U16 [R22+0xc], R11 ;  /* 0x00000c0b16007388 */ /* 0x000fe20000000400 */
[----:B------:R-:W-:-:S03]  /*5430*/  F2FP.BF16.F32.PACK_AB R3, R73, R68 ;  /* 0x000000444903723e */ /* 0x000fc600000010ff */
[----:B------:R1:W-:Y:S01]  /*5440*/  STS.U16 [R21+0xe], R4 ;  /* 0x00000e0415007388 */ /* 0x0003e20000000400 */
[----:B--2---:R-:W-:-:S03]  /*5450*/  PRMT R7, R2, 0x7632, R7 ;  /* 0x0000763202077816 */ /* 0x004fc60000000007 */
[----:B------:R-:W-:Y:S01]  /*5460*/  STS.U16 [R20+0x10], R10 ;  /* 0x0000100a14007388 */ /* 0x000fe20000000400 */
[----:B------:R-:W-:-:S03]  /*5470*/  MOV R2, UR43 ;  /* 0x0000002b00027c02 */ /* 0x000fc60008000f00 */
[----:B------:R-:W-:Y:S01]  /*5480*/  STS.U16 [R19+0x12], R5 ;  /* 0x0000120513007388 */ /* 0x000fe20000000400 */
[----:B-1----:R-:W-:-:S03]  /*5490*/  PRMT R4, R3, 0x7632, R4 ;  /* 0x0000763203047816 */ /* 0x002fc60000000004 */
[----:B------:R1:W-:Y:S04]  /*54a0*/  STS.U16 [R18+0x14], R9 ;  /* 0x0000140912007388 */ /* 0x0003e80000000400 */
[----:B------:R2:W-:Y:S04]  /*54b0*/  STS.U16 [R17+0x16], R6 ;  /* 0x0000160611007388 */ /* 0x0005e80000000400 */
[----:B------:R3:W-:Y:S01]  /*54c0*/  STS.U16 [R16+0x18], R8 ;  /* 0x0000180810007388 */ /* 0x0007e20000000400 */
[----:B-1----:R-:W-:-:S03]  /*54d0*/  LOP3.LUT R9, R101, 0x3e00, RZ, 0xc0, !PT ;  /* 0x00003e0065097812 */ /* 0x002fc600078ec0ff */
[----:B------:R-:W-:Y:S01]  /*54e0*/  STS.U16 [R15+0x1a], R7 ;  /* 0x00001a070f007388 */ /* 0x000fe20000000400 */
[----:B--2---:R-:W-:Y:S01]  /*54f0*/  IMAD.U32 R6, RZ, RZ, UR45 ;  /* 0x0000002dff067e24 */ /* 0x004fe2000f8e00ff */
[----:B------:R-:W-:Y:S02]  /*5500*/  IADD3 R9, PT, PT, R46, R9, RZ ;  /* 0x000000092e097210 */ /* 0x000fe40007ffe0ff */
[----:B------:R1:W-:Y:S02]  /*5510*/  STS.U16 [R14+0x1c], R3 ;  /* 0x00001c030e007388 */ /* 0x0003e40000000400 */
[----:B---3--:R-:W-:Y:S02]  /*5520*/  IADD3 R8, PT, PT, R9, 0x20, RZ ;  /* 0x0000002009087810 */ /* 0x008fe40007ffe0ff */
[----:B------:R-:W-:Y:S01]  /*5530*/  STS.U16 [R0+0x1e], R4 ;  /* 0x00001e0400007388 */ /* 0x000fe20000000400 */
[----:B------:R-:W-:-:S03]  /*5540*/  NOP ;  /* 0x0000000000007918 */ /* 0x000fc60000000000 */
[----:B------:R-:W-:Y:S01]  /*5550*/  LDS.U16 R5, [R44] ;  /* 0x000000002c057984 */ /* 0x000fe20000000400 */
[C---:B-1----:R-:W-:Y:S01]  /*5560*/  IADD3 R3, P1, P2, R9.reuse, UR14, R6 ;  /* 0x0000000e09037c10 */ /* 0x042fe2000fa3e006 */
[C---:B------:R-:W-:Y:S01]  /*5570*/  VIADD R6, R9.reuse, 0x40 ;  /* 0x0000004009067836 */ /* 0x040fe20000000000 */
[C---:B------:R-:W-:Y:S01]  /*5580*/  IADD3 R7, PT, PT, R9.reuse, 0x60, RZ ;  /* 0x0000006009077810 */ /* 0x040fe20007ffe0ff */
[----:B------:R-:W-:Y:S01]  /*5590*/  LDS.U16 R53, [R43+0x40] ;  /* 0x000040002b357984 */ /* 0x000fe20000000400 */
[----:B------:R-:W-:Y:S01]  /*55a0*/  IADD3.X R10, PT, PT, RZ, UR19, RZ, P1, P2 ;  /* 0x00000013ff0a7c10 */ /* 0x000fe20008fe44ff */
[C---:B------:R-:W-:Y:S01]  /*55b0*/  VIADD R45, R9.reuse, 0xa0 ;  /* 0x000000a0092d7836 */ /* 0x040fe20000000000 */
[C---:B------:R-:W-:Y:S01]  /*55c0*/  IADD3 R13, PT, PT, R9.reuse, 0xc0, RZ ;  /* 0x000000c0090d7810 */ /* 0x040fe20007ffe0ff */
[----:B------:R-:W-:Y:S01]  /*55d0*/  LDS.U16 R55, [R42+0x80] ;  /* 0x000080002a377984 */ /* 0x000fe20000000400 */
[C---:B------:R-:W-:Y:S01]  /*55e0*/  IADD3 R12, PT, PT, R9.reuse, 0xe0, RZ ;  /* 0x000000e0090c7810 */ /* 0x040fe20007ffe0ff */
[C---:B------:R-:W-:Y:S01]  /*55f0*/  VIADD R11, R9.reuse, 0x100 ;  /* 0x00000100090b7836 */ /* 0x040fe20000000000 */
[C---:B------:R-:W-:Y:S01]  /*5600*/  IADD3 R52, PT, PT, R9.reuse, 0x80, RZ ;  /* 0x0000008009347810 */ /* 0x040fe20007ffe0ff */
[----:B------:R-:W-:Y:S01]  /*5610*/  LDS.U16 R57, [R41+0xc0] ;  /* 0x0000c00029397984 */ /* 0x000fe20000000400 */
[C---:B------:R-:W-:Y:S01]  /*5620*/  VIADD R56, R9.reuse, 0x1a0 ;  /* 0x000001a009387836 */ /* 0x040fe20000000000 */
[----:B------:R-:W-:-:S02]  /*5630*/  IADD3 R58, PT, PT, R9, 0x160, RZ ;  /* 0x00000160093a7810 */ /* 0x000fc40007ffe0ff */
        /* <DEDUP_REMOVED lines=14> */
[----:B0-----:R-:W-:-:S04]  /*5720*/  LEA R2, P4, R3, UR20, 0x1 ;  /* 0x0000001403027c11 */ /* 0x001fc8000f8808ff */
[----:B------:R-:W-:Y:S01]  /*5730*/  LEA.HI.X R3, R3, UR21, R10, 0x1, P4 ;  /* 0x0000001503037c11 */ /* 0x000fe2000a0f0c0a */
[----:B------:R-:W0:Y:S01]  /*5740*/  LDCU.64 UR20, c[0x0][0x488] ;  /* 0x00009100ff1477ac */ /* 0x000e220008000a00 */
[C---:B------:R-:W-:Y:S01]  /*5750*/  IADD3 R10, PT, PT, R9.reuse, 0x120, RZ ;  /* 0x00000120090a7810 */ /* 0x040fe20007ffe0ff */
[----:B------:R-:W1:Y:S02]  /*5760*/  LDS R4, [UR7+0x1080] ;  /* 0x00108007ff047984 */ /* 0x000e640008000800 */
[-C--:B-1----:R-:W-:Y:S02]  /*5770*/  ISETP.GE.AND P2, PT, R8, R4.reuse, PT ;  /* 0x000000040800720c */ /* 0x082fe40003f46270 */
[-C--:B------:R-:W-:Y:S02]  /*5780*/  ISETP.GE.AND P3, PT, R6, R4.reuse, PT ;  /* 0x000000040600720c */ /* 0x080fe40003f66270 */
[-C--:B------:R-:W-:Y:S02]  /*5790*/  ISETP.GE.AND P1, PT, R9, R4.reuse, PT ;  /* 0x000000040900720c */ /* 0x080fe40003f26270 */
[----:B------:R-:W-:-:S02]  /*57a0*/  ISETP.GE.AND P6, PT, R7, R4, PT ;  /* 0x000000040700720c */ /* 0x000fc40003fc6270 */
        /* <DEDUP_REMOVED lines=9> */
[----:B------:R-:W-:Y:S01]  /*5840*/  ISETP.GE.AND P6, PT, R10, R4, PT ;  /* 0x000000040a00720c */ /* 0x000fe20003fc6270 */
[C---:B-1----:R-:W-:Y:S02]  /*5850*/  VIADD R53, R9.reuse, 0x140 ;  /* 0x0000014009357836 */ /* 0x042fe40000000000 */
[----:B------:R-:W-:Y:S01]  /*5860*/  @!P2 STG.E.U16 desc[UR28][R2.64+0x1c0], R65 ;  /* 0x0001c0410200a986 */ /* 0x000fe2000c10151c */
[----:B--2---:R-:W-:-:S03]  /*5870*/  IADD3 R55, PT, PT, R9, 0x1c0, RZ ;  /* 0x000001c009377810 */ /* 0x004fc60007ffe0ff */
[----:B------:R-:W-:Y:S01]  /*5880*/  @!P3 STG.E.U16 desc[UR28][R2.64+0x180], R63 ;  /* 0x0001803f0200b986 */ /* 0x000fe2000c10151c */
[C---:B---3--:R-:W-:Y:S02]  /*5890*/  IADD3 R5, P2, P3, R9.reuse, UR16, R54 ;  /* 0x0000001009057c10 */ /* 0x048fe4000fb5e036 */
[C---:B------:R-:W-:Y:S01]  /*58a0*/  IADD3 R54, PT, PT, R9.reuse, 0x1e0, RZ ;  /* 0x000001e009367810 */ /* 0x040fe20007ffe0ff */
[----:B------:R1:W-:Y:S01]  /*58b0*/  @!P5 STG.E.U16 desc[UR28][R2.64+0x100], R59 ;  /* 0x0001003b0200d986 */ /* 0x0003e2000c10151c */
[----:B----4-:R-:W-:Y:S02]  /*58c0*/  IADD3 R57, PT, PT, R9, 0x180, RZ ;  /* 0x0000018009397810 */ /* 0x010fe40007ffe0ff */
[----:B------:R-:W-:Y:S01]  /*58d0*/  IADD3.X R60, PT, PT, RZ, UR24, RZ, P2, P3 ;  /* 0x00000018ff3c7c10 */ /* 0x000fe200097e64ff */
[----:B------:R2:W-:Y:S01]  /*58e0*/  @!P4 STG.E.U16 desc[UR28][R2.64+0x140], R61 ;  /* 0x0001403d0200c986 */ /* 0x0005e2000c10151c */
[-C--:B------:R-:W-:Y:S02]  /*58f0*/  ISETP.GE.AND P5, PT, R57, R4.reuse, PT ;  /* 0x000000043900720c */ /* 0x080fe40003fa6270 */
[-C--:B------:R-:W-:Y:S01]  /*5900*/  ISETP.GE.AND P4, PT, R56, R4.reuse, PT ;  /* 0x000000043800720c */ /* 0x080fe20003f86270 */
[----:B------:R-:W-:Y:S01]  /*5910*/  @!P1 STG.E.U16 desc[UR28][R2.64+0x200], R67 ;  /* 0x0002004302009986 */ /* 0x000fe2000c10151c */
[----:B------:R-:W-:-:S02]  /*5920*/  ISETP.GE.AND P1, PT, R53, R4, PT ;  /* 0x000000043500720c */ /* 0x000fc40003f26270 */
[-C--:B------:R-:W-:Y:S01]  /*5930*/  ISETP.GE.AND P3, PT, R55, R4.reuse, PT ;  /* 0x000000043700720c */ /* 0x080fe20003f66270 */
[----:B------:R-:W-:Y:S01]  /*5940*/  @!P6 STG.E.U16 desc[UR28][R2.64+0x240], R85 ;  /* 0x000240550200e986 */ /* 0x000fe2000c10151c */
[-C--:B------:R-:W-:Y:S02]  /*5950*/  ISETP.GE.AND P6, PT, R58, R4.reuse, PT ;  /* 0x000000043a00720c */ /* 0x080fe40003fc6270 */
[----:B------:R-:W-:Y:S02]  /*5960*/  ISETP.GE.AND P2, PT, R54, R4, PT ;  /* 0x000000043600720c */ /* 0x000fe40003f46270 */
[----:B-1----:R-:W-:Y:S01]  /*5970*/  PRMT R59, RZ, 0x7610, R59 ;  /* 0x00007610ff3b7816 */ /* 0x002fe2000000003b */
[----:B------:R-:W-:Y:S01]  /*5980*/  @!P5 STG.E.U16 desc[UR28][R2.64+0x300], R91 ;  /* 0x0003005b0200d986 */ /* 0x000fe2000c10151c */
[----:B------:R-:W-:Y:S02]  /*5990*/  ISETP.GE.AND P5, PT, R7, UR43, PT ;  /* 0x0000002b07007c0c */ /* 0x000fe4000bfa6270 */
[----:B--2---:R-:W-:Y:S01]  /*59a0*/  PRMT R61, RZ, 0x7610, R61 ;  /* 0x00007610ff3d7816 */ /* 0x004fe2000000003d */
[----:B------:R-:W-:Y:S01]  /*59b0*/  @!P1 STG.E.U16 desc[UR28][R2.64+0x280], R87 ;  /* 0x0002805702009986 */ /* 0x000fe2000c10151c */
[----:B0-----:R-:W-:-:S02]  /*59c0*/  LEA R4, P1, R5, UR20, 0x1 ;  /* 0x0000001405047c11 */ /* 0x001fc4000f8208ff */
[----:B------:R-:W-:Y:S01]  /*59d0*/  PRMT R63, RZ, 0x7610, R63 ;  /* 0x00007610ff3f7816 */ /* 0x000fe2000000003f */
[----:B------:R-:W-:Y:S01]  /*59e0*/  @!P6 STG.E.U16 desc[UR28][R2.64+0x2c0], R89 ;  /* 0x0002c0590200e986 */ /* 0x000fe2000c10151c */
[--C-:B------:R-:W-:Y:S01]  /*59f0*/  LEA.HI.X R5, R5, UR21, R60.reuse, 0x1, P1 ;  /* 0x0000001505057c11 */ /* 0x100fe200088f0c3c */
[----:B------:R-:W0:Y:S01]  /*5a00*/  LDCU.64 UR20, c[0x0][0x490] ;  /* 0x00009200ff1477ac */ /* 0x000e220008000a00 */
[----:B------:R-:W-:Y:S01]  /*5a10*/  PRMT R60, RZ, 0x7610, R60 ;  /* 0x00007610ff3c7816 */ /* 0x000fe2000000003c */
[----:B------:R-:W-:Y:S01]  /*5a20*/  @!P4 STG.E.U16 desc[UR28][R2.64+0x340], R93 ;  /* 0x0003405d0200c986 */ /* 0x000fe2000c10151c */
[----:B------:R-:W-:Y:S02]  /*5a30*/  ISETP.GE.AND P4, PT, R6, UR43, PT ;  /* 0x0000002b06007c0c */ /* 0x000fe4000bf86270 */
[----:B------:R-:W-:Y:S01]  /*5a40*/  ISETP.GE.AND P6, PT, R52, UR43, PT ;  /* 0x0000002b34007c0c */ /* 0x000fe2000bfc6270 */
        /* <DEDUP_REMOVED lines=8> */
[----:B-1----:R-:W-:Y:S02]  /*5ad0*/  PRMT R3, RZ, 0x7610, R3 ;  /* 0x00007610ff037816 */ /* 0x002fe40000000003 */
[----:B------:R-:W-:-:S05]  /*5ae0*/  PRMT R2, RZ, 0x7610, R2 ;  /* 0x00007610ff027816 */ /* 0x000fca0000000002 */
        /* <DEDUP_REMOVED lines=53> */
[----:B------:R-:W-:Y:S04]  /*5e40*/  LDS.U16 R60, [R23+0xa] ;  /* 0x00000a00173c7984 */ /* 0x000fe80000000400 */
[----:B------:R-:W0:Y:S04]  /*5e50*/  LDS.U16 R64, [R21+0xe] ;  /* 0x00000e0015407984 */ /* 0x000e280000000400 */
[----:B------:R-:W0:Y:S04]  /*5e60*/  LDS.U16 R61, [R22+0xc] ;  /* 0x00000c00163d7984 */ /* 0x000e280000000400 */
[----:B------:R-:W0:Y:S04]  /*5e70*/  LDS.U16 R66, [R20+0x10] ;  /* 0x0000100014427984 */ /* 0x000e280000000400 */
[----:B------:R-:W-:Y:S01]  /*5e80*/  LDS.U16 R63, [R17+0x16] ;  /* 0x00001600113f7984 */ /* 0x000fe20000000400 */
[----:B-1----:R-:W-:-:S03]  /*5e90*/  IMAD.U32 R72, R3, 0x10000, RZ ;  /* 0x0001000003487824 */ /* 0x002fc600078e00ff */
[----:B------:R-:W1:Y:S01]  /*5ea0*/  LDS.U16 R3, [R19+0x12] ;  /* 0x0000120013037984 */ /* 0x000e620000000400 */
[----:B--2---:R-:W-:Y:S01]  /*5eb0*/  SHF.L.U32 R62, R4, 0x10, RZ ;  /* 0x00000010043e7819 */ /* 0x004fe200000006ff */
[----:B------:R-:W-:-:S04]  /*5ec0*/  FMUL.FTZ R65, R72, -1.4426950216293334961 ;  /* 0xbfb8aa3b48417820 */ /* 0x000fc80000410000 */
[----:B------:R-:W-:Y:S01]  /*5ed0*/  FMUL.FTZ R67, R62, -1.4426950216293334961 ;  /* 0xbfb8aa3b3e437820 */ /* 0x000fe20000410000 */
[----:B------:R2:W1:Y:S01]  /*5ee0*/  MUFU.EX2 R74, R65 ;  /* 0x00000041004a7308 */ /* 0x0004620000000800 */
[----:B---3--:R-:W-:Y:S01]  /*5ef0*/  SHF.L.U32 R85, R2, 0x10, RZ ;  /* 0x0000001002557819 */ /* 0x008fe200000006ff */
[----:B----4-:R-:W-:Y:S01]  /*5f00*/  IMAD.U32 R89, R5, 0x10000, RZ ;  /* 0x0001000005597824 */ /* 0x010fe200078e00ff */
[----:B------:R-:W-:Y:S04]  /*5f10*/  LDS.U16 R2, [R18+0x14] ;  /* 0x0000140012027984 */ /* 0x000fe80000000400 */
[----:B------:R-:W-:Y:S01]  /*5f20*/  LDS.U16 R5, [R15+0x1a] ;  /* 0x00001a000f057984 */ /* 0x000fe20000000400 */
[----:B------:R3:W-:Y:S03]  /*5f30*/  MUFU.EX2 R88, R67 ;  /* 0x0000004300587308 */ /* 0x0007e60000000800 */
[----:B--2---:R-:W2:Y:S01]  /*5f40*/  LDS.U16 R65, [R16+0x18] ;  /* 0x0000180010417984 */ /* 0x004ea20000000400 */
[----:B-----5:R-:W-:-:S03]  /*5f50*/  SHF.L.U32 R91, R59, 0x10, RZ ;  /* 0x000000103b5b7819 */ /* 0x020fc600000006ff */
[----:B------:R-:W4:Y:S04]  /*5f60*/  LDS.U16 R59, [R14+0x1c] ;  /* 0x00001c000e3b7984 */ /* 0x000f280000000400 */
[----:B---3--:R-:W3:Y:S01]  /*5f70*/  LDS.U16 R67, [R0+0x1e] ;  /* 0x00001e0000437984 */ /* 0x008ee20000000400 */
[----:B------:R-:W-:-:S04]  /*5f80*/  FMUL.FTZ R4, R85, -1.4426950216293334961 ;  /* 0xbfb8aa3b55047820 */ /* 0x000fc80000410000 */
[----:B------:R5:W3:Y:S01]  /*5f90*/  MUFU.EX2 R87, R4 ;  /* 0x0000000400577308 */ /* 0x000ae20000000800 */
[----:B0-----:R-:W-:Y:S01]  /*5fa0*/  SHF.L.U32 R64, R64, 0x10, RZ ;  /* 0x0000001040407819 */ /* 0x001fe200000006ff */
[----:B------:R-:W-:Y:S01]  /*5fb0*/  FMUL.FTZ R90, R89, -1.4426950216293334961 ;  /* 0xbfb8aa3b595a7820 */ /* 0x000fe20000410000 */
[----:B------:R-:W-:Y:S01]  /*5fc0*/  IMAD.U32 R61, R61, 0x10000, RZ ;  /* 0x000100003d3d7824 */ /* 0x000fe200078e00ff */
[----:B-----5:R-:W-:Y:S01]  /*5fd0*/  SHF.L.U32 R4, R60, 0x10, RZ ;  /* 0x000000103c047819 */ /* 0x020fe200000006ff */
[----:B------:R-:W-:Y:S01]  /*5fe0*/  FMUL.FTZ R92, R91, -1.4426950216293334961 ;  /* 0xbfb8aa3b5b5c7820 */ /* 0x000fe20000410000 */
[----:B------:R-:W-:-:S03]  /*5ff0*/  SHF.L.U32 R66, R66, 0x10, RZ ;  /* 0x0000001042427819 */ /* 0x000fc600000006ff */
[----:B------:R-:W-:Y:S01]  /*6000*/  FMUL.FTZ R60, R4, -1.4426950216293334961 ;  /* 0xbfb8aa3b043c7820 */ /* 0x000fe20000410000 */
[----:B------:R-:W-:Y:S01]  /*6010*/  FMUL.FTZ R94, R61, -1.4426950216293334961 ;  /* 0xbfb8aa3b3d5e7820 */ /* 0x000fe20000410000 */
[----:B------:R-:W-:Y:S01]  /*6020*/  FMUL.FTZ R95, R64, -1.4426950216293334961 ;  /* 0xbfb8aa3b405f7820 */ /* 0x000fe20000410000 */
[----:B-1----:R-:W-:Y:S01]  /*6030*/  IMAD.U32 R3, R3, 0x10000, RZ ;  /* 0x0001000003037824 */ /* 0x002fe200078e00ff */
[----:B------:R0:W-:Y:S01]  /*6040*/  MUFU.EX2 R93, R60 ;  /* 0x0000003c005d7308 */ /* 0x0001e20000000800 */
[----:B------:R-:W-:Y:S01]  /*6050*/  SHF.L.U32 R63, R63, 0x10, RZ ;  /* 0x000000103f3f7819 */ /* 0x000fe200000006ff */
[----:B------:R-:W-:Y:S01]  /*6060*/  FMUL.FTZ R96, R66, -1.4426950216293334961 ;  /* 0xbfb8aa3b42607820 */ /* 0x000fe20000410000 */
[----:B------:R-:W-:Y:S01]  /*6070*/  FMUL.FTZ R97, R3, -1.4426950216293334961 ;  /* 0xbfb8aa3b03617820 */ /* 0x000fe20000410000 */
[----:B--2---:R-:W-:Y:S01]  /*6080*/  IMAD.U32 R65, R65, 0x10000, RZ ;  /* 0x0001000041417824 */ /* 0x004fe200078e00ff */
[----:B0-----:R-:W-:-:S03]  /*6090*/  SHF.L.U32 R60, R2, 0x10, RZ ;  /* 0x00000010023c7819 */ /* 0x001fc600000006ff */
[----:B------:R-:W0:Y:S01]  /*60a0*/  MUFU.EX2 R90, R90 ;  /* 0x0000005a005a7308 */ /* 0x000e220000000800 */
[----:B------:R-:W-:Y:S01]  /*60b0*/  SHF.L.U32 R2, R5, 0x10, RZ ;  /* 0x0000001005027819 */ /* 0x000fe200000006ff */
[----:B------:R-:W-:Y:S01]  /*60c0*/  FMUL.FTZ R103, R65, -1.4426950216293334961 ;  /* 0xbfb8aa3b41677820 */ /* 0x000fe20000410000 */
[----:B----4-:R-:W-:Y:S01]  /*60d0*/  SHF.L.U32 R59, R59, 0x10, RZ ;  /* 0x000000103b3b7819 */ /* 0x010fe200000006ff */
[----:B---3--:R-:W-:Y:S02]  /*60e0*/  IMAD.U32 R5, R67, 0x10000, RZ ;  /* 0x0001000043057824 */ /* 0x008fe400078e00ff */
[----:B------:R-:W-:Y:S02]  /*60f0*/  FMUL.FTZ R98, R60, -1.4426950216293334961 ;  /* 0xbfb8aa3b3c627820 */ /* 0x000fe40000410000 */
[----:B------:R-:W1:Y:S01]  /*6100*/  MUFU.EX2 R92, R92 ;  /* 0x0000005c005c7308 */ /* 0x000e620000000800 */
[----:B------:R-:W-:Y:S01]  /*6110*/  FMUL.FTZ R99, R63, -1.4426950216293334961 ;  /* 0xbfb8aa3b3f637820 */ /* 0x000fe20000410000 */
[----:B------:R-:W-:Y:S01]  /*6120*/  FMUL.FTZ R106, R5, -1.4426950216293334961 ;  /* 0xbfb8aa3b056a7820 */ /* 0x000fe20000410000 */
[----:B------:R-:W-:Y:S01]  /*6130*/  FMUL.FTZ R104, R2, -1.4426950216293334961 ;  /* 0xbfb8aa3b02687820 */ /* 0x000fe20000410000 */
[----:B------:R-:W-:-:S04]  /*6140*/  FADD.FTZ R74, R74, 1 ;  /* 0x3f8000004a4a7421 */ /* 0x000fc80000010000 */
[----:B------:R-:W2:Y:S01]  /*6150*/  MUFU.EX2 R94, R94 ;  /* 0x0000005e005e7308 */ /* 0x000ea20000000800 */
[----:B------:R-:W-:-:S07]  /*6160*/  FMUL.FTZ R67, R59, -1.4426950216293334961 ;  /* 0xbfb8aa3b3b437820 */ /* 0x000fce0000410000 */
[----:B------:R-:W3:Y:S01]  /*6170*/  MUFU.EX2 R95, R95 ;  /* 0x0000005f005f7308 */ /* 0x000ee20000000800 */
[----:B------:R-:W-:-:S07]  /*6180*/  FADD.FTZ R87, R87, 1 ;  /* 0x3f80000057577421 */ /* 0x000fce0000010000 */
[----:B------:R-:W4:Y:S08]  /*6190*/  MUFU.EX2 R96, R96 ;  /* 0x0000006000607308 */ /* 0x000f300000000800 */
[----:B------:R-:W5:Y:S08]  /*61a0*/  MUFU.EX2 R103, R103 ;  /* 0x0000006700677308 */ /* 0x000f700000000800 */
[----:B------:R-:W5:Y:S08]  /*61b0*/  MUFU.EX2 R97, R97 ;  /* 0x0000006100617308 */ /* 0x000f700000000800 */
[----:B------:R-:W5:Y:S01]  /*61c0*/  MUFU.EX2 R98, R98 ;  /* 0x0000006200627308 */ /* 0x000f620000000800 */
[----:B0-----:R-:W-:-:S07]  /*61d0*/  FADD.FTZ R90, R90, 1 ;  /* 0x3f8000005a5a7421 */ /* 0x001fce0000010000 */
[----:B------:R-:W0:Y:S08]  /*61e0*/  MUFU.EX2 R99, R99 ;  /* 0x0000006300637308 */ /* 0x000e300000000800 */
[----:B------:R-:W0:Y:S01]  /*61f0*/  MUFU.EX2 R106, R106 ;  /* 0x0000006a006a7308 */ /* 0x000e220000000800 */
[----:B------:R-:W-:-:S07]  /*6200*/  FADD.FTZ R88, R88, 1 ;  /* 0x3f80000058587421 */ /* 0x000fce0000010000 */
[----:B------:R-:W0:Y:S01]  /*6210*/  MUFU.RCP R107, R74 ;  /* 0x0000004a006b7308 */ /* 0x000e220000001000 */
[----:B-1----:R-:W-:-:S07]  /*6220*/  FADD.FTZ R92, R92, 1 ;  /* 0x3f8000005c5c7421 */ /* 0x002fce0000010000 */
[----:B------:R-:W1:Y:S01]  /*6230*/  MUFU.EX2 R104, R104 ;  /* 0x0000006800687308 */ /* 0x000e620000000800 */
[----:B------:R-:W-:-:S07]  /*6240*/  FADD.FTZ R93, R93, 1 ;  /* 0x3f8000005d5d7421 */ /* 0x000fce0000010000 */
[----:B------:R1:W1:Y:S01]  /*6250*/  MUFU.EX2 R105, R67 ;  /* 0x0000004300697308 */ /* 0x0002620000000800 */
[----:B--2---:R-:W-:Y:S01]  /*6260*/  FADD.FTZ R94, R94, 1 ;  /* 0x3f8000005e5e7421 */ /* 0x004fe20000010000 */
[----:B---3--:R-:W-:-:S06]  /*6270*/  FADD.FTZ R95, R95, 1 ;  /* 0x3f8000005f5f7421 */ /* 0x008fcc0000010000 */
[----:B------:R-:W2:Y:S01]  /*6280*/  MUFU.RCP R108, R87 ;  /* 0x00000057006c7308 */ /* 0x000ea20000001000 */
[----:B----4-:R-:W-:Y:S01]  /*6290*/  FADD.FTZ R96, R96, 1 ;  /* 0x3f80000060607421 */ /* 0x010fe20000010000 */
[----:B-----5:R-:W-:Y:S01]  /*62a0*/  FADD.FTZ R103, R103, 1 ;  /* 0x3f80000067677421 */ /* 0x020fe20000010000 */
[----:B------:R-:W-:Y:S01]  /*62b0*/  FADD.FTZ R97, R97, 1 ;  /* 0x3f80000061617421 */ /* 0x000fe20000010000 */
[----:B------:R-:W-:-:S04]  /*62c0*/  FADD.FTZ R98, R98, 1 ;  /* 0x3f80000062627421 */ /* 0x000fc80000010000 */
[----:B------:R-:W3:Y:S01]  /*62d0*/  MUFU.RCP R109, R88 ;  /* 0x00000058006d7308 */ /* 0x000ee20000001000 */
[----:B0-----:R-:W-:Y:S01]  /*62e0*/  FADD.FTZ R99, R99, 1 ;  /* 0x3f80000063637421 */ /* 0x001fe20000010000 */
[----:B------:R-:W-:Y:S01]  /*62f0*/  FADD.FTZ R106, R106, 1 ;  /* 0x3f8000006a6a7421 */ /* 0x000fe20000010000 */
[----:B-1----:R-:W-:-:S05]  /*6300*/  FMUL.FTZ R67, R72, R107 ;  /* 0x0000006b48437220 */ /* 0x002fca0000410000 */
[----:B------:R-:W0:Y:S01]  /*6310*/  MUFU.RCP R90, R90 ;  /* 0x0000005a005a7308 */ /* 0x000e220000001000 */
[----:B------:R-:W-:Y:S01]  /*6320*/  FADD.FTZ R104, R104, 1 ;  /* 0x3f80000068687421 */ /* 0x000fe20000010000 */
[----:B------:R-:W-:-:S06]  /*6330*/  FADD.FTZ R105, R105, 1 ;  /* 0x3f80000069697421 */ /* 0x000fcc0000010000 */
[----:B------:R-:W1:Y:S01]  /*6340*/  MUFU.RCP R92, R92 ;  /* 0x0000005c005c7308 */ /* 0x000e620000001000 */
[----:B--2---:R-:W-:-:S07]  /*6350*/  FMUL.FTZ R72, R85, R108 ;  /* 0x0000006c55487220 */ /* 0x004fce0000410000 */
[----:B------:R-:W2:Y:S01]  /*6360*/  MUFU.RCP R93, R93 ;  /* 0x0000005d005d7308 */ /* 0x000ea20000001000 */
[----:B------:R-:W-:-:S07]  /*6370*/  FMUL.FTZ R67, R67, R86 ;  /* 0x0000005643437220 */ /* 0x000fce0000410000 */
[----:B------:R-:W4:Y:S08]  /*6380*/  MUFU.RCP R94, R94 ;  /* 0x0000005e005e7308 */ /* 0x000f300000001000 */
[----:B------:R-:W5:Y:S08]  /*6390*/  MUFU.RCP R95, R95 ;  /* 0x0000005f005f7308 */ /* 0x000f700000001000 */
[----:B------:R-:W5:Y:S08]  /*63a0*/  MUFU.RCP R87, R96 ;  /* 0x0000006000577308 */ /* 0x000f700000001000 */
[----:B------:R-:W5:Y:S08]  /*63b0*/  MUFU.RCP R110, R103 ;  /* 0x00000067006e7308 */ /* 0x000f700000001000 */
[----:B------:R-:W5:Y:S08]  /*63c0*/  MUFU.RCP R74, R97 ;  /* 0x00000061004a7308 */ /* 0x000f700000001000 */
[----:B------:R-:W5:Y:S01]  /*63d0*/  MUFU.RCP R111, R98 ;  /* 0x00000062006f7308 */ /* 0x000f620000001000 */
[----:B------:R-:W-:-:S07]  /*63e0*/  FMUL.FTZ R72, R72, R83 ;  /* 0x0000005348487220 */ /* 0x000fce0000410000 */
[----:B------:R-:W5:Y:S01]  /*63f0*/  MUFU.RCP R88, R99 ;  /* 0x0000006300587308 */ /* 0x000f620000001000 */
[----:B---3--:R-:W-:-:S07]  /*6400*/  FMUL.FTZ R83, R62, R109 ;  /* 0x0000006d3e537220 */ /* 0x008fce0000410000 */
[----:B------:R-:W3:Y:S01]  /*6410*/  MUFU.RCP R85, R104 ;  /* 0x0000006800557308 */ /* 0x000ee20000001000 */
[----:B0-----:R-:W-:-:S07]  /*6420*/  FMUL.FTZ R62, R89, R90 ;  /* 0x0000005a593e7220 */ /* 0x001fce0000410000 */
[----:B------:R-:W0:Y:S08]  /*6430*/  MUFU.RCP R86, R105 ;  /* 0x0000006900567308 */ /* 0x000e300000001000 */
[----:B------:R-:W0:Y:S01]  /*6440*/  MUFU.RCP R106, R106 ;  /* 0x0000006a006a7308 */ /* 0x000e220000001000 */
[----:B-1----:R-:W-:Y:S01]  /*6450*/  FMUL.FTZ R91, R91, R92 ;  /* 0x0000005c5b5b7220 */ /* 0x002fe20000410000 */
[----:B--2---:R-:W-:Y:S01]  /*6460*/  FMUL.FTZ R4, R4, R93 ;  /* 0x0000005d04047220 */ /* 0x004fe20000410000 */
        /* <DEDUP_REMOVED lines=12> */
[----:B------:R-:W-:Y:S01]  /*6530*/  FMUL.FTZ R61, R61, R80 ;  /* 0x000000503d3d7220 */ /* 0x000fe20000410000 */
[----:B------:R-:W-:Y:S01]  /*6540*/  FMUL.FTZ R64, R64, R77 ;  /* 0x0000004d40407220 */ /* 0x000fe20000410000 */
[----:B------:R-:W-:Y:S01]  /*6550*/  FMUL.FTZ R60, R63, R88 ;  /* 0x000000583f3c7220 */ /* 0x000fe20000410000 */
[----:B------:R-:W-:Y:S01]  /*6560*/  FMUL.FTZ R65, R65, R70 ;  /* 0x0000004641417220 */ /* 0x000fe20000410000 */
[----:B------:R-:W-:Y:S01]  /*6570*/  F2FP.BF16.F32.PACK_AB R62, R62, R83 ;  /* 0x000000533e3e723e */ /* 0x000fe200000010ff */
[----:B------:R-:W-:Y:S01]  /*6580*/  FMUL.FTZ R81, R81, R78 ;  /* 0x0000004e51517220 */ /* 0x000fe20000410000 */
[----:B------:R-:W-:Y:S01]  /*6590*/  FMUL.FTZ R66, R66, R75 ;  /* 0x0000004b42427220 */ /* 0x000fe20000410000 */
[----:B---3--:R-:W-:Y:S01]  /*65a0*/  FMUL.FTZ R2, R2, R85 ;  /* 0x0000005502027220 */ /* 0x008fe20000410000 */
[----:B0-----:R-:W-:Y:S01]  /*65b0*/  FMUL.FTZ R59, R59, R86 ;  /* 0x000000563b3b7220 */ /* 0x001fe20000410000 */
        /* <DEDUP_REMOVED lines=12> */
[----:B------:R0:W-:Y:S01]  /*6680*/  STS.U16 [R28], R67 ;  /* 0x000000431c007388 */ /* 0x0001e20000000400 */
[----:B------:R-:W-:-:S03]  /*6690*/  F2FP.BF16.F32.PACK_AB R3, R60, R3 ;  /* 0x000000033c03723e */ /* 0x000fc600000010ff */
[----:B------:R1:W-:Y:S01]  /*66a0*/  STS.U16 [R27+0x2], R5 ;  /* 0x000002051b007388 */ /* 0x0003e20000000400 */
[----:B------:R-:W-:-:S03]  /*66b0*/  F2FP.BF16.F32.PACK_AB R2, R2, R65 ;  /* 0x000000410202723e */ /* 0x000fc600000010ff */
[----:B------:R-:W-:Y:S01]  /*66c0*/  STS.U16 [R26+0x4], R62 ;  /* 0x0000043e1a007388 */ /* 0x000fe20000000400 */
[----:B0-----:R-:W-:-:S03]  /*66d0*/  PRMT R28, R61, 0x7632, R28 ;  /* 0x000076323d1c7816 */ /* 0x001fc6000000001c */
[----:B------:R-:W-:Y:S01]  /*66e0*/  STS.U16 [R25+0x6], R63 ;  /* 0x0000063f19007388 */ /* 0x000fe20000000400 */
[----:B-1----:R-:W-:-:S03]  /*66f0*/  PRMT R5, R66, 0x7632, R5 ;  /* 0x0000763242057816 */ /* 0x002fc60000000005 */
[----:B------:R0:W-:Y:S01]  /*6700*/  STS.U16 [R24+0x8], R4 ;  /* 0x0000080418007388 */ /* 0x0001e20000000400 */
[----:B------:R-:W-:-:S03]  /*6710*/  F2FP.BF16.F32.PACK_AB R59, R70, R59 ;  /* 0x0000003b463b723e */ /* 0x000fc600000010ff */
[----:B------:R1:W-:Y:S04]  /*6720*/  STS.U16 [R23+0xa], R68 ;  /* 0x00000a4417007388 */ /* 0x0003e80000000400 */
[----:B------:R2:W-:Y:S01]  /*6730*/  STS.U16 [R22+0xc], R61 ;  /* 0x00000c3d16007388 */ /* 0x0005e20000000400 */
[----:B0-----:R-:W-:-:S03]  /*6740*/  PRMT R4, R3, 0x7632, R4 ;  /* 0x0000763203047816 */ /* 0x001fc60000000004 */
[----:B------:R-:W-:Y:S01]  /*6750*/  STS.U16 [R21+0xe], R28 ;  /* 0x00000e1c15007388 */ /* 0x000fe20000000400 */
[----:B-1----:R-:W-:-:S03]  /*6760*/  PRMT R23, R2, 0x7632, R23 ;  /* 0x0000763202177816 */ /* 0x002fc60000000017 */
[----:B------:R0:W-:Y:S01]  /*6770*/  STS.U16 [R20+0x10], R66 ;  /* 0x0000104214007388 */ /* 0x0001e20000000400 */
[----:B--2---:R-:W-:-:S03]  /*6780*/  PRMT R22, R59, 0x7632, R22 ;  /* 0x000076323b167816 */ /* 0x004fc60000000016 */
[----:B------:R-:W-:Y:S04]  /*6790*/  STS.U16 [R19+0x12], R5 ;  /* 0x0000120513007388 */ /* 0x000fe80000000400 */
[----:B------:R-:W-:Y:S01]  /*67a0*/  STS.U16 [R18+0x14], R3 ;  /* 0x0000140312007388 */ /* 0x000fe20000000400 */
[----:B0-----:R-:W-:-:S03]  /*67b0*/  MOV R20, UR43 ;  /* 0x0000002b00147c02 */ /* 0x001fc60008000f00 */
[----:B------:R-:W-:Y:S04]  /*67c0*/  STS.U16 [R17+0x16], R4 ;  /* 0x0000160411007388 */ /* 0x000fe80000000400 */
[----:B------:R0:W-:Y:S04]  /*67d0*/  STS.U16 [R16+0x18], R2 ;  /* 0x0000180210007388 */ /* 0x0001e80000000400 */
        /* <DEDUP_REMOVED lines=23> */
[----:B0-----:R-:W-:Y:S01]  /*6950*/  MOV R2, UR45 ;  /* 0x0000002d00027c02 */ /* 0x001fe20008000f00 */
[----:B------:R-:W0:Y:S03]  /*6960*/  LDCU UR7, c[0x0][0x394] ;  /* 0x00007280ff0777ac */ /* 0x000e260008000800 */
[----:B------:R-:W-:-:S04]  /*6970*/  IADD3 R3, P0, P3, R9, UR12, R2 ;  /* 0x0000000c09037c10 */ /* 0x000fc8000fb1e002 */
[----:B------:R-:W-:Y:S02]  /*6980*/  IADD3.X R4, PT, PT, RZ, UR25, RZ, P0, P3 ;  /* 0x00000019ff047c10 */ /* 0x000fe400087e64ff */
[----:B------:R-:W-:-:S04]  /*6990*/  LEA R2, P3, R3, UR20, 0x1 ;  /* 0x0000001403027c11 */ /* 0x000fc8000f8608ff */
[----:B------:R-:W-:Y:S02]  /*69a0*/  LEA.HI.X R3, R3, UR21, R4, 0x1, P3 ;  /* 0x0000001503037c11 */ /* 0x000fe400098f0c04 */
[-C--:B-1----:R-:W-:Y:S02]  /*69b0*/  ISETP.GE.AND P2, PT, R9, R0.reuse, PT ;  /* 0x000000000900720c */ /* 0x082fe40003f46270 */
        /* <DEDUP_REMOVED lines=34> */
[----:B0-----:R-:W-:Y:S02]  /*6be0*/  UISETP.NE.AND UP0, UPT, UR4, UR7, UPT ;  /* 0x000000070400728c */ /* 0x001fe4000bf05270 */
[----:B------:R-:W-:-:S04]  /*6bf0*/  UIADD3 UR40, UP1, UPT, UR40, 0x1000, URZ ;  /* 0x0000100028287890 */ /* 0x000fc8000ff3e0ff */
[----:B------:R-:W-:-:S03]  /*6c00*/  UIADD3.X UR41, UPT, UPT, URZ, UR41, URZ, UP1, !UPT ;  /* 0x00000029ff297290 */ /* 0x000fc60008ffe4ff */
[----:B-1----:R-:W-:Y:S09]  /*6c10*/  BRA.U UP0, `(.L_x_2584) ;  /* 0xffffff99007c7547 */ /* 0x002ff2000b83ffff */
[----:B------:R-:W-:Y:S05]  /*6c20*/  EXIT ;  /* 0x000000000000794d */ /* 0x000fea0003800000 */
.L_x_2585:
        /* <DEDUP_REMOVED lines=13> */
.L_x_5079:


//--------------------- .text._Z25selective_scan_fwd_kernelI32Selective_Scan_fwd_kernel_traitsILi128ELi16ELi1ELb0ELb0ELb1ELb0EN3c108BFloat16EfEEv13SSMParamsBase --------------------------
	.section	.text._Z25selective_scan_fwd_kernelI32Selective_Scan_fwd_kernel_traitsILi128ELi16ELi1ELb0ELb0ELb1ELb0EN3c108BFloat16EfEEv13SSMParamsBase,"ax",@progbits
	.align	128
        .global         _Z25selective_scan_fwd_kernelI32Selective_Scan_fwd_kernel_traitsILi128ELi16ELi1ELb0ELb0ELb1ELb0EN3c108BFloat16EfEEv13SSMParamsBase
        .type           _Z25selective_scan_fwd_kernelI32Selective_Scan_fwd_kernel_traitsILi128ELi16ELi1ELb0ELb0ELb1ELb0EN3c108BFloat16EfEEv13SSMParamsBase,@function
        .size           _Z25selective_scan_fwd_kernelI32Selective_Scan_fwd_kernel_traitsILi128ELi16ELi1ELb0ELb0ELb1ELb0EN3c108BFloat16EfEEv13SSMParamsBase,(.L_x_5080 - _Z25selective_scan_fwd_kernelI32Selective_Scan_fwd_kernel_traitsILi128ELi16ELi1ELb0ELb0ELb1ELb0EN3c108BFloat16EfEEv13SSMParamsBase)
        .other          _Z25selective_scan_fwd_kernelI32Selective_Scan_fwd_kernel_traitsILi128ELi16ELi1ELb0ELb0ELb1ELb0EN3c108BFloat16EfEEv13SSMParamsBase,@"STO_CUDA_ENTRY STV_DEFAULT"
_Z25selective_scan_fwd_kernelI32Selective_Scan_fwd_kernel_traitsILi128ELi16ELi1ELb0ELb0ELb1ELb0EN3c108BFloat16EfEEv13SSMParamsBase:
.text._Z25selective_scan_fwd_kernelI32Selective_Scan_fwd_kernel_traitsILi128ELi16ELi1ELb0ELb0ELb1ELb0EN3c108BFloat16EfEEv13SSMParamsBase:
[----:B------:R-:W-:Y:S01]  /*0000*/  LDC R1, c[0x0][0x37c] ;  /* 0x0000df00ff017b82 */ /* 0x000fe20000000800 */
[----:B------:R-:W0:Y:S07]  /*0010*/  LDCU.64 UR4, c[0x0][0x470] ;  /* 0x00008e00ff0477ac */ /* 0x000e2e0008000a00 */
[----:B------:R-:W1:Y:S01]  /*0020*/  S2UR UR20, SR_CTAID.Y ;  /* 0x00000000001479c3 */ /* 0x000e620000002600 */
[----:B------:R-:W2:Y:S01]  /*0030*/  LDCU.64 UR24, c[0x0][0x358] ;  /* 0x00006b00ff1877ac */ /* 0x000ea20008000a00 */
[----:B------:R-:W3:Y:S01]  /*0040*/  LDCU UR27, c[0x0][0x398] ;  /* 0x00007300ff1b77ac */ /* 0x000ee20008000800 */
[----:B------:R-:W4:Y:S01]  /*0050*/  LDCU.128 UR8, c[0x0][0x450] ;  /* 0x00008a00ff0877ac */ /* 0x000f220008000c00 */
[----:B------:R-:W2:Y:S01]  /*0060*/  S2R R7, SR_CTAID.Y ;  /* 0x0000000000077919 */ /* 0x000ea20000002600 */
[----:B------:R-:W2:Y:S01]  /*0070*/  LDCU.128 UR12, c[0x0][0x400] ;  /* 0x00008000ff0c77ac */ /* 0x000ea20008000c00 */
[----:B0-----:R-:W-:Y:S01]  /*0080*/  UISETP.NE.U32.AND UP1, UPT, UR4, URZ, UPT ;  /* 0x000000ff0400728c */ /* 0x001fe2000bf25070 */
[----:B------:R-:W0:Y:S03]  /*0090*/  LDCU.128 UR16, c[0x0][0x3f0] ;  /* 0x00007e00ff1077ac */ /* 0x000e260008000c00 */
[----:B------:R-:W-:Y:S01]  /*00a0*/  UISETP.NE.AND.EX UP1, UPT, UR5, URZ, UPT, UP1 ;  /* 0x000000ff0500728c */ /* 0x000fe2000bf25310 */
[----:B---3--:R-:W-:Y:S01]  /*00b0*/  IMAD.U32 R0, RZ, RZ, UR27 ;  /* 0x0000001bff007e24 */ /* 0x008fe2000f8e00ff */
[----:B------:R-:W3:Y:S04]  /*00c0*/  LDCU.64 UR28, c[0x0][0x3e8] ;  /* 0x00007d00ff1c77ac */ /* 0x000ee80008000a00 */
[----:B------:R-:W-:Y:S01]  /*00d0*/  PLOP3.LUT P1, PT, PT, PT, UP1, 0x80, 0x8 ;  /* 0x000000000008781c */ /* 0x000fe20003f2f018 */
[----:B----4-:R-:W-:-:S04]  /*00e0*/  UISETP.NE.U32.AND UP0, UPT, UR10, URZ, UPT ;  /* 0x000000ff0a00728c */ /* 0x010fc8000bf05070 */
[----:B-1----:R-:W-:Y:S01]  /*00f0*/  @UP1 ULEA UR4, UP3, UR20, UR4, 0x2 ;  /* 0x0000000414041291 */ /* 0x002fe2000f8610ff */
[----:B------:R-:W-:Y:S01]  /*0100*/  IABS R0, R0 ;  /* 0x0000000000007213 */ /* 0x000fe20000000000 */
[----:B------:R-:W-:Y:S02]  /*0110*/  UISETP.NE.AND.EX UP0, UPT, UR11, URZ, UPT, UP0 ;  /* 0x000000ff0b00728c */ /* 0x000fe4000bf05300 */
[----:B------:R-:W-:Y:S02]  /*0120*/  @UP1 ULEA.HI.X UR5, UR20, UR5, URZ, 0x2, UP3 ;  /* 0x0000000514051291 */ /* 0x000fe400098f14ff */
[----:B------:R-:W-:Y:S02]  /*0130*/  MOV R4, UR4 ;  /* 0x0000000400047c02 */ /* 0x000fe40008000f00 */
[----:B------:R-:W-:Y:S02]  /*0140*/  R2UR UR26, R0 ;  /* 0x00000000001a72ca */ /* 0x000fe400000e0000 */
[----:B------:R-:W-:Y:S01]  /*0150*/  IMAD.U32 R5, RZ, RZ, UR5 ;  /* 0x00000005ff057e24 */ /* 0x000fe2000f8e00ff */
[----:B------:R-:W-:-:S02]  /*0160*/  PLOP3.LUT P0, PT, PT, PT, UP0, 0x80, 0x8 ;  /* 0x000000000008781c */ /* 0x000fc40003f0f008 */
[----:B------:R-:W-:Y:S02]  /*0170*/  @UP0 ULEA UR10, UP2, UR20, UR10, 0x2 ;  /* 0x0000000a140a0291 */ /* 0x000fe4000f8410ff */
[----:B--2---:R-:W5:Y:S02]  /*0180*/  @P1 LDG.E R4, desc[UR24][R4.64] ;  /* 0x0000001804041981 */ /* 0x004f64000c1e1900 */
[----:B------:R-:W-:Y:S02]  /*0190*/  @UP0 ULEA.HI.X UR11, UR20, UR11, URZ, 0x2, UP2 ;  /* 0x0000000b140b0291 */ /* 0x000fe400090f14ff */
[----:B------:R-:W-:Y:S02]  /*01a0*/  IMAD.U32 R2, RZ, RZ, UR10 ;  /* 0x0000000aff027e24 */ /* 0x000fe4000f8e00ff */
[----:B------:R-:W1:Y:S02]  /*01b0*/  I2F.RP R0, UR26 ;  /* 0x0000001a00007d06 */ /* 0x000e640008209400 */
[----:B------:R-:W-:-:S05]  /*01c0*/  IMAD.U32 R3, RZ, RZ, UR11 ;  /* 0x0000000bff037e24 */ /* 0x000fca000f8e00ff */
[----:B------:R2:W5:Y:S01]  /*01d0*/  @P0 LDG.E R2, desc[UR24][R2.64] ;  /* 0x0000001802020981 */ /* 0x000562000c1e1900 */
[----:B-1----:R-:W1:Y:S02]  /*01e0*/  MUFU.RCP R0, R0 ;  /* 0x0000000000007308 */ /* 0x002e640000001000 */
[----:B-1----:R-:W-:-:S06]  /*01f0*/  IADD3 R6, PT, PT, R0, 0xffffffe, RZ ;  /* 0x0ffffffe00067810 */ /* 0x002fcc0007ffe0ff */
[----:B------:R-:W1:Y:S01]  /*0200*/  F2I.FTZ.U32.TRUNC.NTZ R6, R6 ;  /* 0x0000000600067305 */ /* 0x000e62000021f000 */
[----:B--2---:R-:W-:Y:S01]  /*0210*/  IABS R3, R7 ;  /* 0x0000000700037213 */ /* 0x004fe20000000000 */
[----:B------:R-:W2:Y:S01]  /*0220*/  S2UR UR10, SR_CTAID.X ;  /* 0x00000000000a79c3 */ /* 0x000ea20000002500 */
[----:B-1----:R-:W-:Y:S02]  /*0230*/  R2UR UR5, R6 ;  /* 0x00000000060572ca */ /* 0x002fe400000e0000 */
[----:B------:R-:W-:Y:S01]  /*0240*/  R2UR UR11, R3 ;  /* 0x00000000030b72ca */ /* 0x000fe200000e0000 */
[----:B------:R-:W-:-:S10]  /*0250*/  UMOV UR4, URZ ;  /* 0x000000ff00047c82 */ /* 0x000fd40008000000 */
[----:B------:R-:W-:-:S04]  /*0260*/  UIADD3 UR6, UPT, UPT, URZ, -UR5, URZ ;  /* 0x80000005ff067290 */ /* 0x000fc8000fffe0ff */
[----:B------:R-:W-:-:S04]  /*0270*/  UIMAD UR6, UR6, UR26, URZ ;  /* 0x0000001a060672a4 */ /* 0x000fc8000f8e02ff */
[----:B------:R-:W-:-:S04]  /*0280*/  UIMAD.WIDE.U32 UR4, UR5, UR6, UR4 ;  /* 0x00000006050472a5 */ /* 0x000fc8000f8e0004 */
[----:B------:R-:W-:Y:S02]  /*0290*/  UIMAD.WIDE.U32 UR4, UR5, UR11, URZ ;  /* 0x0000000b050472a5 */ /* 0x000fe4000f8e00ff */
[----:B--2---:R-:W-:-:S05]  /*02a0*/  UIMAD.WIDE.U32 UR6, UR10, UR12, URZ ;  /* 0x0000000c0a0672a5 */ /* 0x004fca000f8e00ff */
[----:B------:R-:W-:Y:S02]  /*02b0*/  UMOV UR21, UR5 ;  /* 0x0000000500157c82 */ /* 0x000fe40008000000 */
[----:B------:R-:W-:-:S04]  /*02c0*/  UIADD3 UR22, UPT, UPT, -UR21, URZ, URZ ;  /* 0x000000ff15167290 */ /* 0x000fc8000fffe1ff */
[----:B------:R-:W-:Y:S02]  /*02d0*/  UIMAD UR12, UR26, UR22, UR11 ;  /* 0x000000161a0c72a4 */ /* 0x000fe4000f8e020b */
[----:B0-----:R-:W-:Y:S02]  /*02e0*/  UIMAD.WIDE.U32 UR4, UR10, UR16, URZ ;  /* 0x000000100a0472a5 */ /* 0x001fe4000f8e00ff */
[----:B------:R-:W-:Y:S01]  /*02f0*/  UISETP.GT.U32.AND UP3, UPT, UR26, UR12, UPT ;  /* 0x0000000c1a00728c */ /* 0x000fe2000bf64070 */
[----:B------:R-:W0:Y:S01]  /*0300*/  LDCU UR11, c[0x0][0x394] ;  /* 0x00007280ff0b77ac */ /* 0x000e220008000800 */
[----:B------:R-:W-:Y:S02]  /*0310*/  UIMAD UR5, UR10, UR17, UR5 ;  /* 0x000000110a0572a4 */ /* 0x000fe4000f8e0205 */
[----:B------:R-:W-:-:S07]  /*0320*/  UIMAD UR7, UR10, UR13, UR7 ;  /* 0x0000000d0a0772a4 */ /* 0x000fce000f8e0207 */
[----:B------:R-:W-:Y:S02]  /*0330*/  @!UP3 UIADD3 UR12, UPT, UPT, UR12, -UR26, URZ ;  /* 0x8000001a0c0cb290 */ /* 0x000fe4000fffe0ff */
[----:B------:R-:W-:Y:S02]  /*0340*/  UIMAD.WIDE.U32 UR16, UR20, UR18, UR4 ;  /* 0x00000012141072a5 */ /* 0x000fe4000f8e0004 */
[----:B------:R-:W-:Y:S01]  /*0350*/  UIMAD.WIDE.U32 UR22, UR20, UR14, UR6 ;  /* 0x0000000e141672a5 */ /* 0x000fe2000f8e0006 */
[----:B------:R-:W1:Y:S03]  /*0360*/  LDCU.64 UR4, c[0x0][0x3d0] ;  /* 0x00007a00ff0477ac */ /* 0x000e660008000a00 */
[----:B------:R-:W-:Y:S02]  /*0370*/  UIMAD UR34, UR20, UR15, UR23 ;  /* 0x0000000f142272a4 */ /* 0x000fe4000f8e0217 */
[----:B------:R-:W-:Y:S01]  /*0380*/  UISETP.GE.U32.AND UP2, UPT, UR12, UR26, UPT ;  /* 0x0000001a0c00728c */ /* 0x000fe2000bf46070 */
[----:B------:R-:W2:Y:S01]  /*0390*/  LDCU.128 UR12, c[0x0][0x460] ;  /* 0x00008c00ff0c77ac */ /* 0x000ea20008000c00 */
[----:B0-----:R-:W-:-:S02]  /*03a0*/  UISETP.GE.AND UP1, UPT, UR11, 0x1, UPT ;  /* 0x000000010b00788c */ /* 0x001fc4000bf26270 */
[----:B------:R-:W-:Y:S02]  /*03b0*/  ULOP3.LUT UR6, UR20, UR27, URZ, 0x3c, !UPT ;  /* 0x0000001b14067292 */ /* 0x000fe4000f8e3cff */
[----:B------:R-:W-:Y:S02]  /*03c0*/  @!UP3 UIADD3 UR21, UPT, UPT, UR21, 0x1, URZ ;  /* 0x000000011515b890 */ /* 0x000fe4000fffe0ff */
[----:B------:R-:W-:Y:S01]  /*03d0*/  UISETP.GE.AND UP3, UPT, UR6, URZ, UPT ;  /* 0x000000ff0600728c */ /* 0x000fe2000bf66270 */
[----:B------:R-:W-:Y:S01]  /*03e0*/  PLOP3.LUT P2, PT, PT, PT, UP1, 0x80, 0x8 ;  /* 0x000000000008781c */ /* 0x000fe20003f4f018 */
[----:B------:R-:W-:Y:S02]  /*03f0*/  UISETP.NE.AND UP0, UPT, UR27, URZ, UPT ;  /* 0x000000ff1b00728c */ /* 0x000fe4000bf05270 */
[----:B------:R-:W-:Y:S02]  /*0400*/  UIMAD UR35, UR20, UR19, UR17 ;  /* 0x00000013142372a4 */ /* 0x000fe4000f8e0211 */
[----:B------:R-:W-:-:S02]  /*0410*/  @UP2 UIADD3 UR21, UPT, UPT, UR21, 0x1, URZ ;  /* 0x0000000115152890 */ /* 0x000fc4000fffe0ff */
[----:B-1----:R-:W-:Y:S02]  /*0420*/  UIMAD.WIDE.U32 UR18, UR10, UR4, URZ ;  /* 0x000000040a1272a5 */ /* 0x002fe4000f8e00ff */
[----:B--2---:R-:W-:Y:S02]  /*0430*/  ULEA UR30, UP1, UR16, UR12, 0x1 ;  /* 0x0000000c101e7291 */ /* 0x004fe4000f8208ff */
[----:B------:R-:W-:Y:S02]  /*0440*/  @!UP3 UIADD3 UR21, UPT, UPT, -UR21, URZ, URZ ;  /* 0x000000ff1515b290 */ /* 0x000fe4000fffe1ff */
[----:B------:R-:W-:Y:S02]  /*0450*/  UIMAD UR26, UR10, UR5, UR19 ;  /* 0x000000050a1a72a4 */ /* 0x000fe4000f8e0213 */
[----:B------:R-:W-:Y:S01]  /*0460*/  @!UP0 ULOP3.LUT UR21, URZ, UR27, URZ, 0x33, !UPT ;  /* 0x0000001bff158292 */ /* 0x000fe2000f8e33ff */
[----:B---3--:R-:W-:Y:S11]  /*0470*/  @!P2 EXIT ;  /* 0x000000000000a94d */ /* 0x008ff60003800000 */
[----:B------:R-:W0:Y:S01]  /*0480*/  LDCU.128 UR4, c[0x0][0x420] ;  /* 0x00008400ff0477ac */ /* 0x000e220008000c00 */
[----:B------:R-:W1:Y:S01]  /*0490*/  S2R R94, SR_TID.X ;  /* 0x00000000005e7919 */ /* 0x000e620000002100 */
[----:B------:R-:W-:Y:S02]  /*04a0*/  USHF.R.S32.HI UR12, URZ, 0x1f, UR21 ;  /* 0x0000001fff0c7899 */ /* 0x000fe40008011415 */
[----:B------:R-:W-:Y:S02]  /*04b0*/  ULEA.HI.X UR35, UR16, UR13, UR35, 0x1, UP1 ;  /* 0x0000000d10237291 */ /* 0x000fe400088f0c23 */
[----:B------:R-:W-:Y:S02]  /*04c0*/  UIMAD UR12, UR12, UR28, URZ ;  /* 0x0000001c0c0c72a4 */ /* 0x000fe4000f8e02ff */
[----:B------:R-:W-:Y:S02]  /*04d0*/  ULEA UR33, UP0, UR22, UR14, 0x1 ;  /* 0x0000000e16217291 */ /* 0x000fe4000f8008ff */
[----:B------:R-:W-:Y:S01]  /*04e0*/  UIMAD UR32, UR21, UR29, UR12 ;  /* 0x0000001d152072a4 */ /* 0x000fe2000f8e020c */
[----:B------:R-:W2:Y:S01]  /*04f0*/  LDCU UR16, c[0x0][0x384] ;  /* 0x00007080ff1077ac */ /* 0x000ea20008000800 */
[----:B0-----:R-:W-:-:S02]  /*0500*/  UIMAD.WIDE.U32 UR12, UR20, UR6, URZ ;  /* 0x00000006140c72a5 */ /* 0x001fc4000f8e00ff */
[----:B------:R-:W-:Y:S02]  /*0510*/  ULEA.HI.X UR34, UR22, UR15, UR34, 0x1, UP0 ;  /* 0x0000000f16227291 */ /* 0x000fe400080f0c22 */
[----:B------:R-:W-:Y:S01]  /*0520*/  UIMAD UR13, UR20, UR7, UR13 ;  /* 0x00000007140d72a4 */ /* 0x000fe2000f8e020d */
[----:B------:R-:W-:Y:S01]  /*0530*/  UMOV UR14, UR18 ;  /* 0x00000012000e7c82 */ /* 0x000fe20008000000 */
[----:B------:R-:W-:Y:S01]  /*0540*/  UMOV UR15, UR26 ;  /* 0x0000001a000f7c82 */ /* 0x000fe20008000000 */
[----:B------:R-:W0:Y:S01]  /*0550*/  LDCU.64 UR26, c[0x0][0x3a8] ;  /* 0x00007500ff1a77ac */ /* 0x000e220008000a00 */
[----:B------:R-:W-:Y:S01]  /*0560*/  UIMAD.WIDE.U32 UR14, UR21, UR28, UR14 ;  /* 0x0000001c150e72a5 */ /* 0x000fe2000f8e000e */
[----:B------:R-:W3:Y:S01]  /*0570*/  LDCU UR17, c[0x0][0x38c] ;  /* 0x00007180ff1177ac */ /* 0x000ee20008000800 */
[----:B-1----:R-:W-:Y:S01]  /*0580*/  IMAD.SHL.U32 R0, R94, 0x10, RZ ;  /* 0x000000105e007824 */ /* 0x002fe200078e00ff */
[----:B------:R-:W1:Y:S04]  /*0590*/  LDCU.64 UR22, c[0x0][0x3c0] ;  /* 0x00007800ff1677ac */ /* 0x000e680008000a00 */
[----:B------:R-:W-:Y:S01]  /*05a0*/  LOP3.LUT R111, R0, 0x3e00, RZ, 0xc0, !PT ;  /* 0x00003e00006f7812 */ /* 0x000fe200078ec0ff */
[----:B------:R-:W4:Y:S03]  /*05b0*/  LDCU.64 UR28, c[0x0][0x3e0] ;  /* 0x00007c00ff1c77ac */ /* 0x000f260008000a00 */
[----:B------:R-:W-:Y:S01]  /*05c0*/  LOP3.LUT R111, R111, 0x1f, R94, 0xf8, !PT ;  /* 0x0000001f6f6f7812 */ /* 0x000fe200078ef85e */
[----:B------:R-:W-:-:S02]  /*05d0*/  UIMAD.WIDE.U32 UR12, UR10, UR4, UR12 ;  /* 0x000000040a0c72a5 */ /* 0x000fc4000f8e000c */
[----:B--2---:R-:W-:Y:S02]  /*05e0*/  UIMAD UR20, UR10, UR16, UR20 ;  /* 0x000000100a1472a4 */ /* 0x004fe4000f8e0214 */
[----:B------:R-:W-:Y:S01]  /*05f0*/  UIMAD UR7, UR10, UR5, UR13 ;  /* 0x000000050a0772a4 */ /* 0x000fe2000f8e020d */
[----:B------:R-:W-:Y:S02]  /*0600*/  UMOV UR4, URZ ;  /* 0x000000ff00047c82 */ /* 0x000fe40008000000 */
[----:B------:R-:W-:Y:S01]  /*0610*/  UMOV UR5, URZ ;  /* 0x000000ff00057c82 */ /* 0x000fe20008000000 */
[----:B-----5:R-:W-:Y:S01]  /*0620*/  @P0 R2UR UR4, R2 ;  /* 0x00000000020402ca */ /* 0x020fe200000e0000 */
[----:B------:R-:W-:Y:S01]  /*0630*/  ULEA UR31, UP0, UR14, UR8, 0x1 ;  /* 0x000000080e1f7291 */ /* 0x000fe2000f8008ff */
[----:B------:R-:W-:Y:S01]  /*0640*/  @P1 R2UR UR5, R4 ;  /* 0x00000000040512ca */ /* 0x000fe200000e0000 */
[----:B------:R-:W-:Y:S02]  /*0650*/  UIADD3 UR32, UPT, UPT, UR15, UR32, URZ ;  /* 0x000000200f207290 */ /* 0x000fe4000fffe0ff */
[----:B------:R-:W-:-:S02]  /*0660*/  UIMAD UR20, UR20, UR11, URZ ;  /* 0x0000000b141472a4 */ /* 0x000fc4000f8e02ff */
[----:B------:R-:W-:Y:S02]  /*0670*/  ULEA.HI.X UR32, UR14, UR9, UR32, 0x1, UP0 ;  /* 0x000000090e207291 */ /* 0x000fe400080f0c20 */
[----:B---3--:R-:W-:Y:S01]  /*0680*/  UIMAD UR20, UR20, UR17, URZ ;  /* 0x00000011141472a4 */ /* 0x008fe2000f8e02ff */
[----:B------:R-:W-:Y:S01]  /*0690*/  UMOV UR14, UR30 ;  /* 0x0000001e000e7c82 */ /* 0x000fe20008000000 */
[----:B0-----:R-:W-:Y:S02]  /*06a0*/  USHF.L.U64.HI UR30, UR26, 0x2, UR27 ;  /* 0x000000021a1e7899 */ /* 0x001fe4000801021b */
[----:B-1----:R-:W-:Y:S02]  /*06b0*/  USHF.L.U64.HI UR27, UR22, 0x2, UR23 ;  /* 0x00000002161b7899 */ /* 0x002fe40008010217 */
[----:B----4-:R-:W-:Y:S01]  /*06c0*/  USHF.L.U64.HI UR29, UR28, 0x1, UR29 ;  /* 0x000000011c1d7899 */ /* 0x010fe2000801021d */
[----:B------:R-:W-:-:S11]  /*06d0*/  UMOV UR6, URZ ;  /* 0x000000ff00067c82 */ /* 0x000fd60008000000 */
.L_x_2624:
[----:B0-----:R-:W0:Y:S01]  /*06e0*/  LDCU UR8, c[0x0][0x388] ;  /* 0x00007100ff0877ac */ /* 0x001e220008000800 */
[----:B------:R-:W-:Y:S01]  /*06f0*/  SHF.L.U32 R2, R94, 0x4, RZ ;  /* 0x000000045e027819 */ /* 0x000fe200000006ff */
[----:B------:R-:W-:Y:S01]  /*0700*/  IMAD.SHL.U32 R0, R111, 0x2, RZ ;  /* 0x000000026f007824 */ /* 0x000fe200078e00ff */
[----:B------:R-:W-:Y:S02]  /*0710*/  PRMT R13, RZ, 0x7610, R13 ;  /* 0x00007610ff0d7816 */ /* 0x000fe4000000000d */
[----:B------:R-:W-:Y:S02]  /*0720*/  LOP3.LUT R22, R2, 0x3e00, RZ, 0xc0, !PT ;  /* 0x00003e0002167812 */ /* 0x000fe400078ec0ff */
[C---:B------:R-:W-:Y:S02]  /*0730*/  IADD3 R4, P0, PT, R0.reuse, UR14, RZ ;  /* 0x0000000e00047c10 */ /* 0x040fe4000ff1e0ff */
[----:B------:R-:W-:Y:S02]  /*0740*/  PRMT R12, RZ, 0x7610, R12 ;  /* 0x00007610ff0c7816 */ /* 0x000fe4000000000c */
[----:B------:R-:W-:Y:S01]  /*0750*/  PRMT R7, RZ, 0x7610, R7 ;  /* 0x00007610ff077816 */ /* 0x000fe20000000007 */
[----:B------:R-:W-:Y:S01]  /*0760*/  IMAD.X R5, RZ, RZ, UR35, P0 ;  /* 0x00000023ff057e24 */ /* 0x000fe200080e06ff */
[----:B------:R-:W-:-:S02]  /*0770*/  IADD3 R2, P1, PT, R0, UR33, RZ ;  /* 0x0000002100027c10 */ /* 0x000fc4000ff3e0ff */
[----:B------:R-:W-:Y:S02]  /*0780*/  LOP3.LUT R20, R20, 0xfffffeff, RZ, 0xc0, !PT ;  /* 0xfffffeff14147812 */ /* 0x000fe400078ec0ff */
[----:B------:R-:W-:Y:S01]  /*0790*/  PRMT R15, RZ, 0x7610, R15 ;  /* 0x00007610ff0f7816 */ /* 0x000fe2000000000f */
[----:B0-----:R-:W-:Y:S01]  /*07a0*/  UIMAD UR40, UR6, -0x800, UR8 ;  /* 0xfffff800062878a4 */ /* 0x001fe2000f8e0208 */
[----:B------:R-:W-:Y:S01]  /*07b0*/  IMAD.X R3, RZ, RZ, UR34, P1 ;  /* 0x00000022ff037e24 */ /* 0x000fe200088e06ff */
[----:B------:R-:W-:Y:S02]  /*07c0*/  PRMT R6, RZ, 0x7610, R6 ;  /* 0x00007610ff067816 */ /* 0x000fe40000000006 */
[----:B------:R-:W-:Y:S02]  /*07d0*/  PRMT R10, RZ, 0x7610, R10 ;  /* 0x00007610ff0a7816 */ /* 0x000fe4000000000a */
[----:B------:R-:W-:Y:S01]  /*07e0*/  ISETP.GE.AND P2, PT, R111, UR40, PT ;  /* 0x000000286f007c0c */ /* 0x000fe2000bf46270 */
[----:B------:R-:W-:Y:S01]  /*07f0*/  BAR.SYNC.DEFER_BLOCKING 0x0 ;  /* 0x0000000000007b1d */ /* 0x000fe20000010000 */
[----:B------:R-:W-:-:S02]  /*0800*/  LOP3.LUT R111, R22, 0x1f, R94, 0xf8, !PT ;  /* 0x0000001f166f7812 */ /* 0x000fc400078ef85e */
[----:B------:R-:W-:Y:S02]  /*0810*/  PRMT R9, RZ, 0x7610, R9 ;  /* 0x00007610ff097816 */ /* 0x000fe40000000009 */
[----:B------:R-:W-:Y:S02]  /*0820*/  LOP3.LUT R105, R111, 0xc0, RZ, 0xfc, !PT ;  /* 0x000000c06f697812 */ /* 0x000fe400078efcff */
[----:B------:R-:W-:Y:S02]  /*0830*/  PRMT R11, RZ, 0x7610, R11 ;  /* 0x00007610ff0b7816 */ /* 0x000fe4000000000b */
[----:B------:R-:W-:Y:S02]  /*0840*/  ISETP.GE.AND P0, PT, R105, UR40, PT ;  /* 0x0000002869007c0c */ /* 0x000fe4000bf06270 */
[C---:B------:R-:W-:Y:S02]  /*0850*/  LOP3.LUT R104, R111.reuse, 0xe0, RZ, 0xfc, !PT ;  /* 0x000000e06f687812 */ /* 0x040fe400078efcff */
[----:B------:R-:W-:-:S02]  /*0860*/  LOP3.LUT R103, R111, 0x100, RZ, 0xfc, !PT ;  /* 0x000001006f677812 */ /* 0x000fc400078efcff */
[----:B------:R-:W-:Y:S02]  /*0870*/  @P2 LOP3.LUT R20, R20, 0x100, RZ, 0xfc, !PT ;  /* 0x0000010014142812 */ /* 0x000fe400078efcff */
[----:B------:R-:W-:Y:S02]  /*0880*/  PRMT R8, RZ, 0x7610, R8 ;  /* 0x00007610ff087816 */ /* 0x000fe40000000008 */
[----:B------:R-:W-:Y:S02]  /*0890*/  PRMT R14, RZ, 0x7610, R14 ;  /* 0x00007610ff0e7816 */ /* 0x000fe4000000000e */
[----:B------:R-:W-:Y:S02]  /*08a0*/  PRMT R17, RZ, 0x7610, R17 ;  /* 0x00007610ff117816 */ /* 0x000fe40000000011 */
[----:B------:R-:W-:Y:S01]  /*08b0*/  PRMT R16, RZ, 0x7610, R16 ;  /* 0x00007610ff107816 */ /* 0x000fe20000000010 */
[----:B------:R-:W2:Y:S01]  /*08c0*/  @!P0 LDG.E.U16 R13, desc[UR24][R4.64+0x180] ;  /* 0x00018018040d8981 */ /* 0x000ea2000c1e1500 */
[----:B------:R-:W-:-:S02]  /*08d0*/  ISETP.GE.AND P0, PT, R104, UR40, PT ;  /* 0x0000002868007c0c */ /* 0x000fc4000bf06270 */
[C---:B------:R-:W-:Y:S01]  /*08e0*/  LOP3.LUT R110, R111.reuse, 0x20, RZ, 0xfc, !PT ;  /* 0x000000206f6e7812 */ /* 0x040fe200078efcff */
[----:B------:R-:W3:Y:S01]  /*08f0*/  @!P2 LDG.E.U16 R7, desc[UR24][R4.64] ;  /* 0x000000180407a981 */ /* 0x000ee2000c1e1500 */
[C---:B------:R-:W-:Y:S02]  /*0900*/  LOP3.LUT R106, R111.reuse, 0xa0, RZ, 0xfc, !PT ;  /* 0x000000a06f6a7812 */ /* 0x040fe400078efcff */
[C---:B------:R-:W-:Y:S02]  /*0910*/  LOP3.LUT R109, R111.reuse, 0x40, RZ, 0xfc, !PT ;  /* 0x000000406f6d7812 */ /* 0x040fe400078efcff */
[C---:B------:R-:W-:Y:S02]  /*0920*/  LOP3.LUT R107, R111.reuse, 0x80, RZ, 0xfc, !PT ;  /* 0x000000806f6b7812 */ /* 0x040fe400078efcff */
[----:B------:R-:W-:Y:S02]  /*0930*/  LOP3.LUT R108, R111, 0x60, RZ, 0xfc, !PT ;  /* 0x000000606f6c7812 */ /* 0x000fe400078efcff */
[----:B------:R-:W-:Y:S01]  /*0940*/  PRMT R19, RZ, 0x7610, R19 ;  /* 0x00007610ff137816 */ /* 0x000fe20000000013 */
[----:B------:R-:W4:Y:S01]  /*0950*/  @!P0 LDG.E.U16 R12, desc[UR24][R4.64+0x1c0] ;  /* 0x0001c018040c8981 */ /* 0x000f22000c1e1500 */
[----:B------:R-:W-:-:S02]  /*0960*/  ISETP.GE.AND P0, PT, R103, UR40, PT ;  /* 0x0000002867007c0c */ /* 0x000fc4000bf06270 */
[----:B------:R-:W-:Y:S02]  /*0970*/  ISETP.GE.AND P5, PT, R110, UR40, PT ;  /* 0x000000286e007c0c */ /* 0x000fe4000bfa6270 */
[----:B------:R-:W-:Y:S02]  /*0980*/  ISETP.GE.AND P1, PT, R106, UR40, PT ;  /* 0x000000286a007c0c */ /* 0x000fe4000bf26270 */
[----:B------:R-:W-:Y:S02]  /*0990*/  ISETP.GE.AND P4, PT, R109, UR40, PT ;  /* 0x000000286d007c0c */ /* 0x000fe4000bf86270 */
[----:B------:R-:W-:Y:S02]  /*09a0*/  ISETP.GE.AND P2, PT, R107, UR40, PT ;  /* 0x000000286b007c0c */ /* 0x000fe4000bf46270 */
[----:B------:R-:W-:Y:S02]  /*09b0*/  ISETP.GE.AND P3, PT, R108, UR40, PT ;  /* 0x000000286c007c0c */ /* 0x000fe4000bf66270 */
[C---:B------:R-:W-:Y:S01]  /*09c0*/  LOP3.LUT R102, R111.reuse, 0x120, RZ, 0xfc, !PT ;  /* 0x000001206f667812 */ /* 0x040fe200078efcff */
[----:B------:R-:W5:Y:S01]  /*09d0*/  @!P0 LDG.E.U16 R15, desc[UR24][R4.64+0x200] ;  /* 0x00020018040f8981 */ /* 0x000f62000c1e1500 */
[----:B------:R-:W-:-:S02]  /*09e0*/  LOP3.LUT R101, R111, 0x140, RZ, 0xfc, !PT ;  /* 0x000001406f657812 */ /* 0x000fc400078efcff */
[C---:B------:R-:W-:Y:S01]  /*09f0*/  LOP3.LUT R100, R111.reuse, 0x160, RZ, 0xfc, !PT ;  /* 0x000001606f647812 */ /* 0x040fe200078efcff */
[----:B------:R-:W2:Y:S01]  /*0a00*/  @!P5 LDG.E.U16 R6, desc[UR24][R4.64+0x40] ;  /* 0x000040180406d981 */ /* 0x000ea2000c1e1500 */
[C---:B------:R-:W-:Y:S02]  /*0a10*/  LOP3.LUT R99, R111.reuse, 0x180, RZ, 0xfc, !PT ;  /* 0x000001806f637812 */ /* 0x040fe400078efcff */
[C---:B------:R-:W-:Y:S01]  /*0a20*/  LOP3.LUT R98, R111.reuse, 0x1a0, RZ, 0xfc, !PT ;  /* 0x000001a06f627812 */ /* 0x040fe200078efcff */
[----:B------:R-:W4:Y:S01]  /*0a30*/  @!P1 LDG.E.U16 R10, desc[UR24][R4.64+0x140] ;  /* 0x00014018040a9981 */ /* 0x000f22000c1e1500 */
[----:B------:R-:W-:Y:S02]  /*0a40*/  ISETP.GE.AND P0, PT, R102, UR40, PT ;  /* 0x0000002866007c0c */ /* 0x000fe4000bf06270 */
[----:B------:R-:W-:Y:S01]  /*0a50*/  LOP3.LUT R97, R111, 0x1c0, RZ, 0xfc, !PT ;  /* 0x000001c06f617812 */ /* 0x000fe200078efcff */
[----:B------:R-:W5:Y:S01]  /*0a60*/  @!P4 LDG.E.U16 R9, desc[UR24][R4.64+0x80] ;  /* 0x000080180409c981 */ /* 0x000f62000c1e1500 */
[----:B------:R-:W-:-:S02]  /*0a70*/  ISETP.GE.AND P1, PT, R101, UR40, PT ;  /* 0x0000002865007c0c */ /* 0x000fc4000bf26270 */
[----:B------:R-:W-:Y:S01]  /*0a80*/  PRMT R18, RZ, 0x7610, R18 ;  /* 0x00007610ff127816 */ /* 0x000fe20000000012 */
[----:B------:R-:W4:Y:S01]  /*0a90*/  @!P2 LDG.E.U16 R11, desc[UR24][R4.64+0x100] ;  /* 0x00010018040ba981 */ /* 0x000f22000c1e1500 */
[----:B------:R-:W-:Y:S02]  /*0aa0*/  ISETP.GE.AND P2, PT, R100, UR40, PT ;  /* 0x0000002864007c0c */ /* 0x000fe4000bf46270 */
[----:B------:R-:W-:Y:S01]  /*0ab0*/  PRMT R21, RZ, 0x7610, R21 ;  /* 0x00007610ff157816 */ /* 0x000fe20000000015 */
[----:B------:R-:W4:Y:S01]  /*0ac0*/  @!P3 LDG.E.U16 R8, desc[UR24][R4.64+0xc0] ;  /* 0x0000c0180408b981 */ /* 0x000f22000c1e1500 */
[----:B------:R-:W-:Y:S02]  /*0ad0*/  ISETP.GE.AND P3, PT, R99, UR40, PT ;  /* 0x0000002863007c0c */ /* 0x000fe4000bf66270 */
[----:B------:R-:W-:Y:S01]  /*0ae0*/  ISETP.GE.AND P4, PT, R98, UR40, PT ;  /* 0x0000002862007c0c */ /* 0x000fe2000bf86270 */
[----:B------:R-:W4:Y:S01]  /*0af0*/  @!P0 LDG.E.U16 R14, desc[UR24][R4.64+0x240] ;  /* 0x00024018040e8981 */ /* 0x000f22000c1e1500 */
[----:B------:R-:W-:-:S02]  /*0b00*/  ISETP.GE.AND P5, PT, R97, UR40, PT ;  /* 0x0000002861007c0c */ /* 0x000fc4000bfa6270 */
[----:B------:R-:W-:Y:S01]  /*0b10*/  LOP3.LUT R96, R111, 0x1e0, RZ, 0xfc, !PT ;  /* 0x000001e06f607812 */ /* 0x000fe200078efcff */
[----:B------:R-:W4:Y:S04]  /*0b20*/  @!P1 LDG.E.U16 R17, desc[UR24][R4.64+0x280] ;  /* 0x0002801804119981 */ /* 0x000f28000c1e1500 */
[----:B------:R-:W4:Y:S01]  /*0b30*/  @!P2 LDG.E.U16 R16, desc[UR24][R4.64+0x2c0] ;  /* 0x0002c0180410a981 */ /* 0x000f22000c1e1500 */
[----:B------:R-:W-:-:S03]  /*0b40*/  ISETP.GE.AND P6, PT, R96, UR40, PT ;  /* 0x0000002860007c0c */ /* 0x000fc6000bfc6270 */
[----:B------:R-:W4:Y:S04]  /*0b50*/  @!P3 LDG.E.U16 R19, desc[UR24][R4.64+0x300] ;  /* 0x000300180413b981 */ /* 0x000f28000c1e1500 */
[----:B------:R-:W4:Y:S04]  /*0b60*/  @!P4 LDG.E.U16 R18, desc[UR24][R4.64+0x340] ;  /* 0x000340180412c981 */ /* 0x000f28000c1e1500 */
[----:B------:R-:W4:Y:S01]  /*0b70*/  @!P5 LDG.E.U16 R21, desc[UR24][R4.64+0x380] ;  /* 0x000380180415d981 */ /* 0x000f22000c1e1500 */
[----:B------:R-:W-:Y:S02]  /*0b80*/  P2R R28, PR, RZ, 0x1 ;  /* 0x00000001ff1c7803 */ /* 0x000fe40000000000 */
[----:B------:R-:W-:-:S02]  /*0b90*/  LOP3.LUT P0, RZ, R20, 0x100, RZ, 0xc0, !PT ;  /* 0x0000010014ff7812 */ /* 0x000fc4000780c0ff */
[----:B------:R-:W-:-:S06]  /*0ba0*/  PRMT R20, RZ, 0x7610, R20 ;  /* 0x00007610ff147816 */ /* 0x000fcc0000000014 */
[----:B------:R0:W4:Y:S01]  /*0bb0*/  @!P6 LDG.E.U16 R20, desc[UR24][R4.64+0x3c0] ;  /* 0x0003c0180414e981 */ /* 0x000122000c1e1500 */
[----:B------:R-:W1:Y:S01]  /*0bc0*/  S2R R93, SR_LANEID ;  /* 0x00000000005d7919 */ /* 0x000e620000000000 */
[----:B------:R-:W0:Y:S01]  /*0bd0*/  S2UR UR15, SR_CgaCtaId ;  /* 0x00000000000f79c3 */ /* 0x000e220000008800 */
[----:B------:R-:W-:Y:S02]  /*0be0*/  UMOV UR8, 0x400 ;  /* 0x0000040000087882 */ /* 0x000fe40000000000 */
[----:B0-----:R-:W-:Y:S01]  /*0bf0*/  ULEA UR15, UR15, UR8, 0x18 ;  /* 0x000000080f0f7291 */ /* 0x001fe2000f8ec0ff */
[----:B-1----:R-:W-:-:S04]  /*0c00*/  IADD3 R22, PT, PT, R22, R93, RZ ;  /* 0x0000005d16167210 */ /* 0x002fc80007ffe0ff */
[CC--:B------:R-:W-:Y:S02]  /*0c10*/  LEA.HI.SX32 R92, R22.reuse, R22.reuse, 0x1b ;  /* 0x00000016165c7211 */ /* 0x0c0fe400078fdaff */
[C---:B------:R-:W-:Y:S01]  /*0c20*/  IADD3 R5, PT, PT, R22.reuse, 0x60, RZ ;  /* 0x0000006016057810 */ /* 0x040fe20007ffe0ff */
[----:B------:R-:W-:Y:S01]  /*0c30*/  VIADD R23, R22, 0x20 ;  /* 0x0000002016177836 */ /* 0x000fe20000000000 */
[----:B------:R-:W-:Y:S01]  /*0c40*/  LEA R92, R92, UR15, 0x1 ;  /* 0x0000000f5c5c7c11 */ /* 0x000fe2000f8e08ff */
[C---:B------:R-:W-:Y:S01]  /*0c50*/  VIADD R25, R22.reuse, 0x40 ;  /* 0x0000004016197836 */ /* 0x040fe20000000000 */
[-C--:B------:R-:W-:Y:S01]  /*0c60*/  LEA.HI.SX32 R5, R5, R22.reuse, 0x1b ;  /* 0x0000001605057211 */ /* 0x080fe200078fdaff */
[----:B------:R-:W-:Y:S01]  /*0c70*/  VIADD R27, R22, 0x80 ;  /* 0x00000080161b7836 */ /* 0x000fe20000000000 */
[----:B------:R-:W-:Y:S02]  /*0c80*/  LEA.HI.SX32 R23, R23, R22, 0x1b ;  /* 0x0000001617177211 */ /* 0x000fe400078fdaff */
[----:B------:R-:W-:-:S02]  /*0c90*/  LEA R89, R5, UR15, 0x1 ;  /* 0x0000000f05597c11 */ /* 0x000fc4000f8e08ff */
[-C--:B------:R-:W-:Y:S02]  /*0ca0*/  LEA.HI.SX32 R25, R25, R22.reuse, 0x1b ;  /* 0x0000001619197211 */ /* 0x080fe400078fdaff */
[C---:B------:R-:W-:Y:S01]  /*0cb0*/  IADD3 R5, PT, PT, R22.reuse, 0xc0, RZ ;  /* 0x000000c016057810 */ /* 0x040fe20007ffe0ff */
[C---:B------:R-:W-:Y:S01]  /*0cc0*/  VIADD R29, R22.reuse, 0xa0 ;  /* 0x000000a0161d7836 */ /* 0x040fe20000000000 */
[-C--:B------:R-:W-:Y:S02]  /*0cd0*/  LEA.HI.SX32 R27, R27, R22.reuse, 0x1b ;  /* 0x000000161b1b7211 */ /* 0x080fe400078fdaff */
[----:B------:R-:W-:Y:S02]  /*0ce0*/  LEA R91, R23, UR15, 0x1 ;  /* 0x0000000f175b7c11 */ /* 0x000fe4000f8e08ff */
[----:B------:R-:W-:Y:S02]  /*0cf0*/  LEA R90, R25, UR15, 0x1 ;  /* 0x0000000f195a7c11 */ /* 0x000fe4000f8e08ff */
[-C--:B------:R-:W-:Y:S01]  /*0d00*/  LEA.HI.SX32 R5, R5, R22.reuse, 0x1b ;  /* 0x0000001605057211 */ /* 0x080fe200078fdaff */
[C---:B------:R-:W-:Y:S01]  /*0d10*/  VIADD R23, R22.reuse, 0x100 ;  /* 0x0000010016177836 */ /* 0x040fe20000000000 */
[----:B------:R-:W-:Y:S01]  /*0d20*/  LEA R88, R27, UR15, 0x1 ;  /* 0x0000000f1b587c11 */ /* 0x000fe2000f8e08ff */
[----:B------:R-:W-:Y:S01]  /*0d30*/  VIADD R27, R22, 0x140 ;  /* 0x00000140161b7836 */ /* 0x000fe20000000000 */
[----:B------:R-:W-:-:S02]  /*0d40*/  LEA.HI.SX32 R29, R29, R22, 0x1b ;  /* 0x000000161d1d7211 */ /* 0x000fc400078fdaff */
[C---:B------:R-:W-:Y:S02]  /*0d50*/  IADD3 R25, PT, PT, R22.reuse, 0x120, RZ ;  /* 0x0000012016197810 */ /* 0x040fe40007ffe0ff */
[----:B------:R-:W-:Y:S01]  /*0d60*/  LEA R86, R5, UR15, 0x1 ;  /* 0x0000000f05567c11 */ /* 0x000fe2000f8e08ff */
[----:B------:R-:W-:Y:S01]  /*0d70*/  VIADD R5, R22, 0x160 ;  /* 0x0000016016057836 */ /* 0x000fe20000000000 */
[-C--:B------:R-:W-:Y:S02]  /*0d80*/  LEA.HI.SX32 R23, R23, R22.reuse, 0x1b ;  /* 0x0000001617177211 */ /* 0x080fe400078fdaff */
[----:B------:R-:W-:Y:S02]  /*0d90*/  LEA R87, R29, UR15, 0x1 ;  /* 0x0000000f1d577c11 */ /* 0x000fe4000f8e08ff */
[-C--:B------:R-:W-:Y:S02]  /*0da0*/  LEA.HI.SX32 R25, R25, R22.reuse, 0x1b ;  /* 0x0000001619197211 */ /* 0x080fe400078fdaff */
[----:B------:R-:W-:-:S02]  /*0db0*/  LEA.HI.SX32 R27, R27, R22, 0x1b ;  /* 0x000000161b1b7211 */ /* 0x000fc400078fdaff */
[----:B------:R-:W-:Y:S02]  /*0dc0*/  LEA.HI.SX32 R5, R5, R22, 0x1b ;  /* 0x0000001605057211 */ /* 0x000fe400078fdaff */
[----:B------:R-:W-:Y:S02]  /*0dd0*/  LEA R84, R23, UR15, 0x1 ;  /* 0x0000000f17547c11 */ /* 0x000fe4000f8e08ff */
[----:B------:R-:W-:Y:S02]  /*0de0*/  LEA R83, R25, UR15, 0x1 ;  /* 0x0000000f19537c11 */ /* 0x000fe4000f8e08ff */
[----:B------:R-:W-:Y:S02]  /*0df0*/  LEA R82, R27, UR15, 0x1 ;  /* 0x0000000f1b527c11 */ /* 0x000fe4000f8e08ff */
[----:B------:R-:W-:Y:S02]  /*0e00*/  IADD3 R23, PT, PT, R22, 0x1e0, RZ ;  /* 0x000001e016177810 */ /* 0x000fe40007ffe0ff */
[----:B------:R-:W-:-:S02]  /*0e10*/  LEA R81, R5, UR15, 0x1 ;  /* 0x0000000f05517c11 */ /* 0x000fc4000f8e08ff */
[----:B------:R-:W-:-:S04]  /*0e20*/  LEA.HI.SX32 R23, R23, R22, 0x1b ;  /* 0x0000001617177211 */ /* 0x000fc800078fdaff */
[----:B------:R-:W-:Y:S02]  /*0e30*/  LEA R77, R23, UR15, 0x1 ;  /* 0x0000000f174d7c11 */ /* 0x000fe4000f8e08ff */
[----:B------:R-:W-:Y:S02]  /*0e40*/  PRMT R23, RZ, 0x7610, R23 ;  /* 0x00007610ff177816 */ /* 0x000fe40000000017 */
[----:B------:R-:W-:Y:S02]  /*0e50*/  P2R R30, PR, RZ, 0x2 ;  /* 0x00000002ff1e7803 */ /* 0x000fe40000000000 */
[----:B------:R-:W-:Y:S02]  /*0e60*/  ISETP.GE.AND P1, PT, R110, UR40, PT ;  /* 0x000000286e007c0c */ /* 0x000fe4000bf26270 */
[----:B------:R-:W-:Y:S01]  /*0e70*/  PRMT R24, RZ, 0x7610, R24 ;  /* 0x00007610ff187816 */ /* 0x000fe20000000018 */
[----:B---3--:R0:W-:Y:S02]  /*0e80*/  STS.U16 [R92], R7 ;  /* 0x000000075c007388 */ /* 0x0081e40000000400 */
[----:B0-----:R-:W-:-:S05]  /*0e90*/  VIADD R7, R22, 0xe0 ;  /* 0x000000e016077836 */ /* 0x001fca0000000000 */
[----:B------:R-:W-:-:S04]  /*0ea0*/  LEA.HI.SX32 R7, R7, R22, 0x1b ;  /* 0x0000001607077211 */ /* 0x000fc800078fdaff */
[----:B------:R-:W-:Y:S02]  /*0eb0*/  LEA R85, R7, UR15, 0x1 ;  /* 0x0000000f07557c11 */ /* 0x000fe4000f8e08ff */
[C---:B------:R-:W-:Y:S01]  /*0ec0*/  IADD3 R7, PT, PT, R22.reuse, 0x180, RZ ;  /* 0x0000018016077810 */ /* 0x040fe20007ffe0ff */
[----:B--2---:R-:W-:Y:S03]  /*0ed0*/  STS.U16 [R91+0x40], R6 ;  /* 0x000040065b007388 */ /* 0x004fe60000000400 */
[----:B------:R-:W-:Y:S01]  /*0ee0*/  LEA.HI.SX32 R7, R7, R22, 0x1b ;  /* 0x0000001607077211 */ /* 0x000fe200078fdaff */
[----:B-----5:R0:W-:Y:S04]  /*0ef0*/  STS.U16 [R90+0x80], R9 ;  /* 0x000080095a007388 */ /* 0x0201e80000000400 */
[----:B----4-:R-:W-:Y:S01]  /*0f00*/  STS.U16 [R89+0xc0], R8 ;  /* 0x0000c00859007388 */ /* 0x010fe20000000400 */
[----:B0-----:R-:W-:-:S03]  /*0f10*/  VIADD R9, R22, 0x1a0 ;  /* 0x000001a016097836 */ /* 0x001fc60000000000 */
[----:B------:R0:W-:Y:S02]  /*0f20*/  STS.U16 [R88+0x100], R11 ;  /* 0x0001000b58007388 */ /* 0x0001e40000000400 */
[----:B------:R-:W-:Y:S02]  /*0f30*/  LEA.HI.SX32 R9, R9, R22, 0x1b ;  /* 0x0000001609097211 */ /* 0x000fe400078fdaff */
[----:B------:R-:W-:Y:S01]  /*0f40*/  STS.U16 [R87+0x140], R10 ;  /* 0x0001400a57007388 */ /* 0x000fe20000000400 */
[----:B0-----:R-:W-:-:S03]  /*0f50*/  VIADD R11, R22, 0x1c0 ;  /* 0x000001c0160b7836 */ /* 0x001fc60000000000 */
[----:B------:R0:W-:Y:S01]  /*0f60*/  STS.U16 [R86+0x180], R13 ;  /* 0x0001800d56007388 */ /* 0x0001e20000000400 */
[----:B------:R-:W-:Y:S02]  /*0f70*/  LEA R80, R7, UR15, 0x1 ;  /* 0x0000000f07507c11 */ /* 0x000fe4000f8e08ff */
[----:B------:R-:W-:Y:S01]  /*0f80*/  LEA.HI.SX32 R11, R11, R22, 0x1b ;  /* 0x000000160b0b7211 */ /* 0x000fe200078fdaff */
[----:B------:R-:W-:Y:S01]  /*0f90*/  STS.U16 [R85+0x1c0], R12 ;  /* 0x0001c00c55007388 */ /* 0x000fe20000000400 */
[----:B------:R-:W-:Y:S02]  /*0fa0*/  LEA R79, R9, UR15, 0x1 ;  /* 0x0000000f094f7c11 */ /* 0x000fe4000f8e08ff */
[----:B------:R-:W-:Y:S01]  /*0fb0*/  LEA R78, R11, UR15, 0x1 ;  /* 0x0000000f0b4e7c11 */ /* 0x000fe2000f8e08ff */
[----:B------:R-:W-:Y:S01]  /*0fc0*/  STS.U16 [R84+0x200], R15 ;  /* 0x0002000f54007388 */ /* 0x000fe20000000400 */
[----:B------:R-:W-:-:S03]  /*0fd0*/  IMAD R22, R93, 0xf, R22 ;  /* 0x0000000f5d167824 */ /* 0x000fc600078e0216 */
[----:B------:R-:W-:Y:S04]  /*0fe0*/  STS.U16 [R83+0x240], R14 ;  /* 0x0002400e53007388 */ /* 0x000fe80000000400 */
[----:B------:R1:W-:Y:S04]  /*0ff0*/  STS.U16 [R82+0x280], R17 ;  /* 0x0002801152007388 */ /* 0x0003e80000000400 */
[----:B------:R-:W-:Y:S01]  /*1000*/  STS.U16 [R81+0x2c0], R16 ;  /* 0x0002c01051007388 */ /* 0x000fe20000000400 */
[----:B------:R-:W-:-:S03]  /*1010*/  VIADD R5, R22, 0x1 ;  /* 0x0000000116057836 */ /* 0x000fc60000000000 */
[----:B------:R2:W-:Y:S01]  /*1020*/  STS.U16 [R80+0x300], R19 ;  /* 0x0003001350007388 */ /* 0x0005e20000000400 */
[----:B------:R-:W-:-:S03]  /*1030*/  VIADD R7, R22, 0x2 ;  /* 0x0000000216077836 */ /* 0x000fc60000000000 */
[----:B------:R-:W-:Y:S01]  /*1040*/  STS.U16 [R79+0x340], R18 ;  /* 0x000340124f007388 */ /* 0x000fe20000000400 */
[C---:B------:R-:W-:Y:S01]  /*1050*/  VIADD R11, R22.reuse, 0x4 ;  /* 0x00000004160b7836 */ /* 0x040fe20000000000 */
[C---:B------:R-:W-:Y:S01]  /*1060*/  IADD3 R9, PT, PT, R22.reuse, 0x3, RZ ;  /* 0x0000000316097810 */ /* 0x040fe20007ffe0ff */
[C---:B0-----:R-:W-:Y:S01]  /*1070*/  VIADD R13, R22.reuse, 0x5 ;  /* 0x00000005160d7836 */ /* 0x041fe20000000000 */
[----:B------:R0:W-:Y:S01]  /*1080*/  STS.U16 [R78+0x380], R21 ;  /* 0x000380154e007388 */ /* 0x0001e20000000400 */
[C---:B-1----:R-:W-:Y:S01]  /*1090*/  VIADD R17, R22.reuse, 0x7 ;  /* 0x0000000716117836 */ /* 0x042fe20000000000 */
[C---:B------:R-:W-:Y:S01]  /*10a0*/  IADD3 R15, PT, PT, R22.reuse, 0x6, RZ ;  /* 0x00000006160f7810 */ /* 0x040fe20007ffe0ff */
[C---:B------:R-:W-:Y:S01]  /*10b0*/  VIADD R25, R22.reuse, 0x8 ;  /* 0x0000000816197836 */ /* 0x040fe20000000000 */
[C---:B--2---:R-:W-:Y:S01]  /*10c0*/  IADD3 R19, PT, PT, R22.reuse, 0x9, RZ ;  /* 0x0000000916137810 */ /* 0x044fe20007ffe0ff */
[C---:B------:R-:W-:Y:S01]  /*10d0*/  VIADD R27, R22.reuse, 0xa ;  /* 0x0000000a161b7836 */ /* 0x040fe20000000000 */
[C---:B------:R-:W-:Y:S01]  /*10e0*/  IADD3 R29, PT, PT, R22.reuse, 0xc, RZ ;  /* 0x0000000c161d7810 */ /* 0x040fe20007ffe0ff */
[C---:B------:R-:W-:Y:S01]  /*10f0*/  VIADD R31, R22.reuse, 0xd ;  /* 0x0000000d161f7836 */ /* 0x040fe20000000000 */
[C---:B------:R-:W-:Y:S01]  /*1100*/  IADD3 R35, PT, PT, R22.reuse, 0xf, RZ ;  /* 0x0000000f16237810 */ /* 0x040fe20007ffe0ff */
[----:B------:R-:W-:-:S02]  /*1110*/  VIADD R33, R22, 0xe ;  /* 0x0000000e16217836 */ /* 0x000fc40000000000 */
[----:B0-----:R-:W-:Y:S01]  /*1120*/  VIADD R21, R22, 0xb ;  /* 0x0000000b16157836 */ /* 0x001fe20000000000 */
        /* <DEDUP_REMOVED lines=52> */
[----:B0-----:R-:W-:-:S03]  /*1470*/  PRMT R20, RZ, 0x7610, R20 ;  /* 0x00007610ff147816 */ /* 0x001fc60000000014 */
        /* <DEDUP_REMOVED lines=12> */
[----:B------:R-:W-:-:S07]  /*1540*/  PRMT R27, RZ, 0x7610, R27 ;  /* 0x00007610ff1b7816 */ /* 0x000fce000000001b */
        /* <DEDUP_REMOVED lines=52> */
[----:B------:R0:W4:Y:S04]  /*1890*/  LDS.U16 R24, [R67+0x12] ;  /* 0x0000120043187984 */ /* 0x0001280000000400 */
[----:B------:R0:W5:Y:S04]  /*18a0*/  LDS.U16 R23, [R66+0x14] ;  /* 0x0000140042177984 */ /* 0x0001680000000400 */
[----:B------:R0:W5:Y:S04]  /*18b0*/  LDS.U16 R22, [R65+0x16] ;  /* 0x0000160041167984 */ /* 0x0001680000000400 */
[----:B------:R0:W5:Y:S04]  /*18c0*/  LDS.U16 R21, [R64+0x18] ;  /* 0x0000180040157984 */ /* 0x0001680000000400 */
[----:B------:R0:W5:Y:S04]  /*18d0*/  LDS.U16 R20, [R63+0x1a] ;  /* 0x00001a003f147984 */ /* 0x0001680000000400 */
[----:B------:R0:W5:Y:S04]  /*18e0*/  LDS.U16 R3, [R62+0x1c] ;  /* 0x00001c003e037984 */ /* 0x0001680000000400 */
[----:B------:R0:W5:Y:S01]  /*18f0*/  LDS.U16 R2, [R61+0x1e] ;  /* 0x00001e003d027984 */ /* 0x0001620000000400 */
[----:B-1----:R-:W-:-:S04]  /*1900*/  IMAD.U32 R25, R25, 0x10000, RZ ;  /* 0x0001000019197824 */ /* 0x002fc800078e00ff */
[----:B------:R-:W-:-:S05]  /*1910*/  FADD.FTZ R60, R25, UR5 ;  /* 0x00000005193c7e21 */ /* 0x000fca0008010000 */
[----:B------:R-:W-:Y:S01]  /*1920*/  FSETP.GTU.FTZ.AND P0, PT, R60, 20, PT ;  /* 0x41a000003c00780b */ /* 0x000fe20003f1c000 */
[----:B--2---:R-:W-:-:S03]  /*1930*/  IMAD.U32 R26, R26, 0x10000, RZ ;  /* 0x000100001a1a7824 */ /* 0x004fc600078e00ff */
[----:B0-----:R-:W-:Y:S01]  /*1940*/  ISETP.EQ.OR P0, PT, RZ, UR8, P0 ;  /* 0x00000008ff007c0c */ /* 0x001fe20008702670 */
        /* <DEDUP_REMOVED lines=48> */
.L_x_2587:
[----:B------:R-:W-:Y:S05]  /*1c50*/  BSYNC.RECONVERGENT B0 ;  /* 0x0000000000007941 */ /* 0x000fea0003800200 */
.L_x_2586:
        /* <DEDUP_REMOVED lines=35> */
.L_x_2589:
[----:B------:R-:W-:Y:S05]  /*1e90*/  BSYNC.RECONVERGENT B0 ;  /* 0x0000000000007941 */ /* 0x000fea0003800200 */
.L_x_2588:
        /* <DEDUP_REMOVED lines=37> */
.L_x_2591:
[----:B------:R-:W-:Y:S05]  /*20f0*/  BSYNC.RECONVERGENT B0 ;  /* 0x0000000000007941 */ /* 0x000fea0003800200 */
.L_x_2590:
        /* <DEDUP_REMOVED lines=35> */
.L_x_2593:
[----:B------:R-:W-:Y:S05]  /*2330*/  BSYNC.RECONVERGENT B0 ;  /* 0x0000000000007941 */ /* 0x000fea0003800200 */
.L_x_2592:
        /* <DEDUP_REMOVED lines=37> */
.L_x_2595:
[----:B------:R-:W-:Y:S05]  /*2590*/  BSYNC.RECONVERGENT B0 ;  /* 0x0000000000007941 */ /* 0x000fea0003800200 */
.L_x_2594:
        /* <DEDUP_REMOVED lines=35> */
.L_x_2597:
[----:B------:R-:W-:Y:S05]  /*27d0*/  BSYNC.RECONVERGENT B0 ;  /* 0x0000000000007941 */ /* 0x000fea0003800200 */
.L_x_2596:
        /* <DEDUP_REMOVED lines=37> */
.L_x_2599:
[----:B------:R-:W-:Y:S05]  /*2a30*/  BSYNC.RECONVERGENT B0 ;  /* 0x0000000000007941 */ /* 0x000fea0003800200 */
.L_x_2598:
        /* <DEDUP_REMOVED lines=35> */
.L_x_2601:
[----:B------:R-:W-:Y:S05]  /*2c70*/  BSYNC.RECONVERGENT B0 ;  /* 0x0000000000007941 */ /* 0x000fea0003800200 */
.L_x_2600:
[----:B------:R-:W-:Y:S01]  /*2c80*/  ISETP.EQ.OR P4, PT, RZ, UR8, P4 ;  /* 0x00000008ff007c0c */ /* 0x000fe2000a782670 */
[----:B------:R-:W-:Y:S01]  /*2c90*/  IMAD.U32 R3, R3, 0x10000, RZ ;  /* 0x0001000003037824 */ /* 0x000fe200078e00ff */
[----:B------:R-:W-:Y:S01]  /*2ca0*/  BSSY.RECONVERGENT B0, `(.L_x_2602) ;  /* 0x0000025000007945 */ /* 0x000fe20003800200 */
[----:B------:R-:W-:Y:S01]  /*2cb0*/  FSETP.GTU.FTZ.AND P1, PT, R47, 20, PT ;  /* 0x41a000002f00780b */ /* 0x000fe20003f3c000 */
[----:B------:R-:W-:Y:S01]  /*2cc0*/  IMAD.U32 R19, R19, 0x10000, RZ ;  /* 0x0001000013137824 */ /* 0x000fe200078e00ff */
[----:B------:R-:W-:Y:S01]  /*2cd0*/  ISETP.EQ.OR P5, PT, RZ, UR8, P5 ;  /* 0x00000008ff007c0c */ /* 0x000fe2000afa2670 */
[----:B------:R-:W-:Y:S01]  /*2ce0*/  FADD.FTZ R46, R3, UR5 ;  /* 0x00000005032e7e21 */ /* 0x000fe20008010000 */
[----:B------:R-:W-:-:S06]  /*2cf0*/  SHF.L.U32 R18, R18, 0x10, RZ ;  /* 0x0000001012127819 */ /* 0x000fcc00000006ff */
[----:B------:R-:W-:Y:S05]  /*2d00*/  @P4 BRA `(.L_x_2603) ;  /* 0x0000000000784947 */ /* 0x000fea0003800000 */
[----:B------:R-:W-:Y:S01]  /*2d10*/  FMUL.FTZ R52, R52, 1.4426950216293334961 ;  /* 0x3fb8aa3b34347820 */ /* 0x000fe20000410000 */
[----:B------:R-:W-:Y:S02]  /*2d20*/  IMAD.MOV.U32 R24, RZ, RZ, 0x3e800000 ;  /* 0x3e800000ff187424 */ /* 0x000fe400078e00ff */
        /* <DEDUP_REMOVED lines=28> */
.L_x_2603:
[----:B------:R-:W-:Y:S05]  /*2ef0*/  BSYNC.RECONVERGENT B0 ;  /* 0x0000000000007941 */ /* 0x000fea0003800200 */
.L_x_2602:
[----:B------:R-:W-:Y:S01]  /*2f00*/  SHF.L.U32 R2, R2, 0x10, RZ ;  /* 0x0000001002027819 */ /* 0x000fe200000006ff */
[----:B------:R-:W-:Y:S01]  /*2f10*/  BSSY.RECONVERGENT B0, `(.L_x_2604) ;  /* 0x0000026000007945 */ /* 0x000fe20003800200 */
[----:B------:R-:W-:Y:S01]  /*2f20*/  FSETP.GTU.FTZ.AND P4, PT, R46, 20, PT ;  /* 0x41a000002e00780b */ /* 0x000fe20003f9c000 */
[----:B------:R-:W-:Y:S01]  /*2f30*/  IMAD.U32 R17, R17, 0x10000, RZ ;  /* 0x0001000011117824 */ /* 0x000fe200078e00ff */
[----:B------:R-:W-:Y:S01]  /*2f40*/  SHF.L.U32 R15, R15, 0x10, RZ ;  /* 0x000000100f0f7819 */ /* 0x000fe200000006ff */
[----:B------:R-:W-:Y:S02]  /*2f50*/  IMAD.U32 R16, R16, 0x10000, RZ ;  /* 0x0001000010107824 */ /* 0x000fe400078e00ff */
[----:B------:R-:W-:Y:S01]  /*2f60*/  FADD.FTZ R45, R2, UR5 ;  /* 0x00000005022d7e21 */ /* 0x000fe20008010000 */
[----:B------:R-:W-:Y:S01]  /*2f70*/  IMAD.U32 R14, R14, 0x10000, RZ ;  /* 0x000100000e0e7824 */ /* 0x000fe200078e00ff */
        /* <DEDUP_REMOVED lines=31> */
.L_x_2605:
[----:B------:R-:W-:Y:S05]  /*3170*/  BSYNC.RECONVERGENT B0 ;  /* 0x0000000000007941 */ /* 0x000fea0003800200 */
.L_x_2604:
        /* <DEDUP_REMOVED lines=8> */
[----:B------:R-:W-:Y:S01]  /*3200*/  ISETP.EQ.OR P1, PT, RZ, UR8, P1 ;  /* 0x00000008ff007c0c */ /* 0x000fe20008f22670 */
[----:B------:R-:W-:Y:S01]  /*3210*/  IMAD.U32 R9, R9, 0x10000, RZ ;  /* 0x0001000009097824 */ /* 0x000fe200078e00ff */
[----:B------:R-:W-:-:S02]  /*3220*/  ISETP.EQ.OR P4, PT, RZ, UR8, P4 ;  /* 0x00000008ff007c0c */ /* 0x000fc4000a782670 */
[----:B------:R-:W-:Y:S02]  /*3230*/  ISETP.EQ.OR P5, PT, RZ, UR8, P5 ;  /* 0x00000008ff007c0c */ /* 0x000fe4000afa2670 */
[----:B------:R-:W-:Y:S02]  /*3240*/  SHF.L.U32 R11, R11, 0x10, RZ ;  /* 0x000000100b0b7819 */ /* 0x000fe400000006ff */
[----:B------:R-:W-:Y:S01]  /*3250*/  SHF.L.U32 R8, R8, 0x10, RZ ;  /* 0x0000001008087819 */ /* 0x000fe200000006ff */
[----:B------:R-:W-:Y:S08]  /*3260*/  @P3 BRA `(.L_x_2607) ;  /* 0x0000000000783947 */ /* 0x000ff00003800000 */
        /* <DEDUP_REMOVED lines=30> */
.L_x_2607:
[----:B------:R-:W-:Y:S05]  /*3450*/  BSYNC.RECONVERGENT B0 ;  /* 0x0000000000007941 */ /* 0x000fea0003800200 */
.L_x_2606:
        /* <DEDUP_REMOVED lines=32> */
.L_x_2609:
[----:B------:R-:W-:Y:S05]  /*3660*/  BSYNC.RECONVERGENT B0 ;  /* 0x0000000000007941 */ /* 0x000fea0003800200 */
.L_x_2608:
        /* <DEDUP_REMOVED lines=32> */
.L_x_2611:
[----:B------:R-:W-:Y:S05]  /*3870*/  BSYNC.RECONVERGENT B0 ;  /* 0x0000000000007941 */ /* 0x000fea0003800200 */
.L_x_2610:
        /* <DEDUP_REMOVED lines=32> */
.L_x_2613:
[----:B------:R-:W-:Y:S05]  /*3a80*/  BSYNC.RECONVERGENT B0 ;  /* 0x0000000000007941 */ /* 0x000fea0003800200 */
.L_x_2612:
        /* <DEDUP_REMOVED lines=32> */
.L_x_2615:
[----:B------:R-:W-:Y:S05]  /*3c90*/  BSYNC.RECONVERGENT B0 ;  /* 0x0000000000007941 */ /* 0x000fea0003800200 */
.L_x_2614:
        /* <DEDUP_REMOVED lines=32> */
.L_x_2617:
[----:B------:R-:W-:Y:S05]  /*3ea0*/  BSYNC.RECONVERGENT B0 ;  /* 0x0000000000007941 */ /* 0x000fea0003800200 */
.L_x_2616:
[----:B------:R-:W0:Y:S01]  /*3eb0*/  LDCU UR41, c[0x0][0x38c] ;  /* 0x00007180ff2977ac */ /* 0x000e220008000800 */
[----:B------:R-:W-:Y:S01]  /*3ec0*/  IMAD.U32 R3, R4, 0x10000, RZ ;  /* 0x0001000004037824 */ /* 0x000fe200078e00ff */
[----:B------:R-:W-:Y:S01]  /*3ed0*/  SHF.L.U32 R2, R5, 0x10, RZ ;  /* 0x0000001005027819 */ /* 0x000fe200000006ff */
[----:B------:R-:W-:Y:S01]  /*3ee0*/  IMAD.U32 R5, R6, 0x10000, RZ ;  /* 0x0001000006057824 */ /* 0x000fe200078e00ff */
        /* <DEDUP_REMOVED lines=20> */
[----:B------:R-:W0:Y:S01]  /*4030*/  S2UR UR21, SR_CTAID.Y ;  /* 0x00000000001579c3 */ /* 0x000e220000002600 */
[----:B------:R-:W0:Y:S01]  /*4040*/  LDCU.64 UR36, c[0x0][0x3b8] ;  /* 0x00007700ff2477ac */ /* 0x000e220008000a00 */
[----:B------:R-:W-:Y:S02]  /*4050*/  IMAD.U32 R7, RZ, RZ, UR31 ;  /* 0x0000001fff077e24 */ /* 0x000fe4000f8e00ff */
[----:B------:R-:W-:Y:S01]  /*4060*/  FMUL.FTZ R28, R19, R60 ;  /* 0x0000003c131c7220 */ /* 0x000fe20000410000 */
[----:B------:R-:W-:Y:S01]  /*4070*/  FMUL.FTZ R27, R18, R59 ;  /* 0x0000003b121b7220 */ /* 0x000fe20000410000 */
[----:B------:R-:W1:Y:S01]  /*4080*/  LDCU.64 UR38, c[0x0][0x3a0] ;  /* 0x00007400ff2677ac */ /* 0x000e620008000a00 */
[----:B------:R-:W-:Y:S01]  /*4090*/  FMUL.FTZ R26, R17, R58 ;  /* 0x0000003a111a7220 */ /* 0x000fe20000410000 */
[----:B------:R-:W-:Y:S01]  /*40a0*/  IADD3 R6, P0, P2, R0, 0x200, R7 ;  /* 0x0000020000067810 */ /* 0x000fe20007a1e007 */
[----:B------:R-:W-:Y:S01]  /*40b0*/  FMUL.FTZ R25, R16, R57 ;  /* 0x0000003910197220 */ /* 0x000fe20000410000 */
[----:B------:R-:W2:Y:S01]  /*40c0*/  LDCU.128 UR8, c[0x0][0x440] ;  /* 0x00008800ff0877ac */ /* 0x000ea20008000c00 */
        /* <DEDUP_REMOVED lines=13> */
[----:B------:R-:W-:Y:S01]  /*41a0*/  IADD3.X R7, PT, PT, RZ, UR32, RZ, P0, P2 ;  /* 0x00000020ff077c10 */ /* 0x000fe200087e44ff */
[----:B0-----:R-:W-:Y:S01]  /*41b0*/  UIMAD.WIDE.U32 UR16, UR21, UR36, URZ ;  /* 0x00000024151072a5 */ /* 0x001fe2000f8e00ff */
[----:B------:R-:W0:Y:S01]  /*41c0*/  LDCU UR36, c[0x0][0x38c] ;  /* 0x00007180ff2477ac */ /* 0x000e220008000800 */
[----:B-1----:R-:W-:-:S02]  /*41d0*/  UIMAD.WIDE.U32 UR18, UR21, UR38, URZ ;  /* 0x00000026151272a5 */ /* 0x002fc4000f8e00ff */
[----:B------:R-:W-:Y:S02]  /*41e0*/  UIMAD UR23, UR21, UR37, UR17 ;  /* 0x00000025151772a4 */ /* 0x000fe4000f8e0211 */
[----:B------:R-:W-:Y:S02]  /*41f0*/  UIMAD UR21, UR21, UR39, UR19 ;  /* 0x00000027151572a4 */ /* 0x000fe4000f8e0213 */
[----:B--2---:R-:W-:Y:S02]  /*4200*/  ULEA UR19, UP0, UR16, UR10, 0x2 ;  /* 0x0000000a10137291 */ /* 0x004fe4000f8010ff */
[----:B------:R-:W-:Y:S02]  /*4210*/  ULEA UR17, UP1, UR18, UR8, 0x2 ;  /* 0x0000000812117291 */ /* 0x000fe4000f8210ff */
[----:B------:R-:W-:Y:S02]  /*4220*/  ULEA.HI.X UR16, UR16, UR11, UR23, 0x2, UP0 ;  /* 0x0000000b10107291 */ /* 0x000fe400080f1417 */
[----:B------:R-:W-:-:S02]  /*4230*/  ULEA.HI.X UR18, UR18, UR9, UR21, 0x2, UP1 ;  /* 0x0000000912127291 */ /* 0x000fc400088f1415 */
[----:B0-----:R-:W-:Y:S02]  /*4240*/  UISETP.LT.AND UP0, UPT, UR36, 0x1, UPT ;  /* 0x000000012400788c */ /* 0x001fe4000bf01270 */
[----:B------:R-:W-:Y:S02]  /*4250*/  UIMAD UR8, UR6, UR41, URZ ;  /* 0x00000029060872a4 */ /* 0x000fe4000f8e02ff */
[----:B------:R-:W-:Y:S01]  /*4260*/  USEL UR10, UR36, 0x1, !UP0 ;  /* 0x00000001240a7887 */ /* 0x000fe2000c000000 */
[----:B------:R-:W0:Y:S01]  /*4270*/  LDCU.64 UR38, c[0x0][0x480] ;  /* 0x00009000ff2677ac */ /* 0x000e220008000a00 */
[----:B------:R-:W-:Y:S02]  /*4280*/  UIADD3 UR9, UPT, UPT, UR15, 0x10d0, URZ ;  /* 0x000010d00f097890 */ /* 0x000fe4000fffe0ff */
[----:B------:R-:W-:-:S12]  /*4290*/  UIADD3 UR10, UPT, UPT, -UR10, URZ, URZ ;  /* 0x000000ff0a0a7290 */ /* 0x000fd8000fffe1ff */
.L_x_2623:
[----:B------:R-:W-:Y:S01]  /*42a0*/  MOV R2, UR17 ;  /* 0x0000001100027c02 */ /* 0x000fe20008000f00 */
[----:B------:R-:W-:-:S05]  /*42b0*/  IMAD.U32 R3, RZ, RZ, UR18 ;  /* 0x00000012ff037e24 */ /* 0x000fca000f8e00ff */
[----:B------:R1:W2:Y:S01]  /*42c0*/  LDG.E R9, desc[UR24][R2.64] ;  /* 0x0000001802097981 */ /* 0x0002a2000c1e1900 */
[----:B------:R-:W-:-:S04]  /*42d0*/  SHF.L.U32 R8, R94, 0x4, RZ ;  /* 0x000000045e087819 */ /* 0x000fc800000006ff */
[----:B------:R-:W-:-:S04]  /*42e0*/  LOP3.LUT R111, R8, 0x3e00, RZ, 0xc0, !PT ;  /* 0x00003e00086f7812 */ /* 0x000fc800078ec0ff */
[----:B------:R-:W-:Y:S01]  /*42f0*/  LOP3.LUT R111, R111, 0x1f, R94, 0xf8, !PT ;  /* 0x0000001f6f6f7812 */ /* 0x000fe200078ef85e */
[----:B-1----:R-:W-:Y:S01]  /*4300*/  IMAD.MOV.U32 R2, RZ, RZ, R6 ;  /* 0x000000ffff027224 */ /* 0x002fe200078e0006 */
[----:B------:R-:W-:Y:S02]  /*4310*/  MOV R3, R7 ;  /* 0x0000000700037202 */ /* 0x000fe40000000f00 */
[C---:B------:R-:W-:Y:S02]  /*4320*/  LOP3.LUT R109, R111.reuse, 0x40, RZ, 0xfc, !PT ;  /* 0x000000406f6d7812 */ /* 0x040fe400078efcff */
[----:B------:R-:W-:Y:S01]  /*4330*/  LOP3.LUT R108, R111, 0x60, RZ, 0xfc, !PT ;  /* 0x000000606f6c7812 */ /* 0x000fe200078efcff */
[----:B------:R-:W3:Y:S01]  /*4340*/  @!P1 LDG.E.U16 R7, desc[UR24][R2.64+-0x200] ;  /* 0xfffe001802079981 */ /* 0x000ee2000c1e1500 */
[----:B------:R-:W-:Y:S02]  /*4350*/  ISETP.GE.AND P0, PT, R109, UR40, PT ;  /* 0x000000286d007c0c */ /* 0x000fe4000bf06270 */
[----:B------:R-:W-:-:S02]  /*4360*/  ISETP.GE.AND P2, PT, R108, UR40, PT ;  /* 0x000000286c007c0c */ /* 0x000fc4000bf46270 */
[----:B------:R-:W-:-:S04]  /*4370*/  LOP3.LUT R110, R111, 0x20, RZ, 0xfc, !PT ;  /* 0x000000206f6e7812 */ /* 0x000fc800078efcff */
[----:B------:R-:W-:-:S05]  /*4380*/  ISETP.GE.AND P3, PT, R110, UR40, PT ;  /* 0x000000286e007c0c */ /* 0x000fca000bf66270 */
[----:B------:R-:W4:Y:S04]  /*4390*/  @!P0 LDG.E.U16 R5, desc[UR24][R2.64+-0x180] ;  /* 0xfffe801802058981 */ /* 0x000f28000c1e1500 */
[----:B------:R-:W4:Y:S04]  /*43a0*/  @!P2 LDG.E.U16 R4, desc[UR24][R2.64+-0x140] ;  /* 0xfffec0180204a981 */ /* 0x000f28000c1e1500 */
[----:B------:R-:W4:Y:S01]  /*43b0*/  @!P3 LDG.E.U16 R6, desc[UR24][R2.64+-0x1c0] ;  /* 0xfffe40180206b981 */ /* 0x000f22000c1e1500 */
[C---:B------:R-:W-:Y:S01]  /*43c0*/  VIADD R10, R8.reuse, 0xf ;  /* 0x0000000f080a7836 */ /* 0x040fe20000000000 */
[----:B------:R-:W-:-:S02]  /*43d0*/  ISETP.GE.U32.AND P6, PT, R8, UR40, PT ;  /* 0x0000002808007c0c */ /* 0x000fc4000bfc6070 */
[----:B------:R-:W-:Y:S02]  /*43e0*/  IADD3 R11, PT, PT, R8, 0x1, RZ ;  /* 0x00000001080b7810 */ /* 0x000fe40007ffe0ff */
[----:B------:R-:W-:Y:S01]  /*43f0*/  ISETP.GE.U32.AND P4, PT, R10, UR40, PT ;  /* 0x000000280a007c0c */ /* 0x000fe2000bf86070 */
[----:B------:R-:W-:Y:S01]  /*4400*/  VIADD R10, R8, 0x2 ;  /* 0x00000002080a7836 */ /* 0x000fe20000000000 */
[----:B------:R-:W-:Y:S02]  /*4410*/  FSEL R144, R28, RZ, !P6 ;  /* 0x000000ff1c907208 */ /* 0x000fe40007000000 */
[----:B------:R-:W-:-:S04]  /*4420*/  ISETP.GE.U32.AND P5, PT, R11, UR40, PT ;  /* 0x000000280b007c0c */ /* 0x000fc8000bfa6070 */
[----:B------:R-:W-:Y:S02]  /*4430*/  FSEL R142, R27, RZ, !P5 ;  /* 0x000000ff1b8e7208 */ /* 0x000fe40006800000 */
[----:B------:R-:W-:Y:S02]  /*4440*/  FSEL R115, R0, RZ, !P4 ;  /* 0x000000ff00737208 */ /* 0x000fe40006000000 */
[C---:B------:R-:W-:Y:S02]  /*4450*/  LOP3.LUT R103, R111.reuse, 0x100, RZ, 0xfc, !PT ;  /* 0x000001006f677812 */ /* 0x040fe400078efcff */
[C---:B------:R-:W-:Y:S02]  /*4460*/  LOP3.LUT R102, R111.reuse, 0x120, RZ, 0xfc, !PT ;  /* 0x000001206f667812 */ /* 0x040fe400078efcff */
[C---:B------:R-:W-:Y:S02]  /*4470*/  LOP3.LUT R107, R111.reuse, 0x80, RZ, 0xfc, !PT ;  /* 0x000000806f6b7812 */ /* 0x040fe400078efcff */
[----:B------:R-:W-:Y:S01]  /*4480*/  LOP3.LUT R105, R111, 0xc0, RZ, 0xfc, !PT ;  /* 0x000000c06f697812 */ /* 0x000fe200078efcff */
[----:B--2---:R-:W-:-:S04]  /*4490*/  FMUL.FTZ R9, R9, 1.4426950216293334961 ;  /* 0x3fb8aa3b09097820 */ /* 0x004fc80000410000 */
[C---:B------:R-:W-:Y:S01]  /*44a0*/  FMUL.FTZ R12, R9.reuse, R60 ;  /* 0x0000003c090c7220 */ /* 0x040fe20000410000 */
[----:B------:R-:W-:-:S05]  /*44b0*/  FMUL.FTZ R13, R9, R59 ;  /* 0x0000003b090d7220 */ /* 0x000fca0000410000 */
[----:B------:R-:W1:Y:S01]  /*44c0*/  MUFU.EX2 R12, R12 ;  /* 0x0000000c000c7308 */ /* 0x000e620000000800 */
[C---:B------:R-:W-:Y:S01]  /*44d0*/  FMUL.FTZ R96, R9.reuse, R58 ;  /* 0x0000003a09607220 */ /* 0x040fe20000410000 */
[----:B------:R-:W-:-:S06]  /*44e0*/  FMUL.FTZ R97, R9, R57 ;  /* 0x0000003909617220 */ /* 0x000fcc0000410000 */
[----:B------:R-:W2:Y:S01]  /*44f0*/  MUFU.EX2 R13, R13 ;  /* 0x0000000d000d7308 */ /* 0x000ea20000000800 */
[----:B------:R-:W-:-:S07]  /*4500*/  FMUL.FTZ R98, R9, R56 ;  /* 0x0000003809627220 */ /* 0x000fce0000410000 */
[----:B------:R-:W0:Y:S01]  /*4510*/  MUFU.EX2 R96, R96 ;  /* 0x0000006000607308 */ /* 0x000e220000000800 */
[----:B-1----:R-:W-:Y:S02]  /*4520*/  FSEL R145, R12, 1, !P6 ;  /* 0x3f8000000c917808 */ /* 0x002fe40007000000 */
[----:B------:R-:W-:Y:S02]  /*4530*/  ISETP.GE.U32.AND P6, PT, R10, UR40, PT ;  /* 0x000000280a007c0c */ /* 0x000fe4000bfc6070 */
[----:B------:R-:W-:-:S03]  /*4540*/  IADD3 R10, PT, PT, R8, 0x3, RZ ;  /* 0x00000003080a7810 */ /* 0x000fc60007ffe0ff */
[----:B------:R-:W1:Y:S01]  /*4550*/  MUFU.EX2 R97, R97 ;  /* 0x0000006100617308 */ /* 0x000e620000000800 */
[----:B------:R-:W-:Y:S01]  /*4560*/  FMUL.FTZ R99, R9, R55 ;  /* 0x0000003709637220 */ /* 0x000fe20000410000 */
[----:B--2---:R-:W-:Y:S01]  /*4570*/  FSEL R143, R13, 1, !P5 ;  /* 0x3f8000000d8f7808 */ /* 0x004fe20006800000 */
[----:B------:R-:W-:Y:S01]  /*4580*/  FMUL.FTZ R11, R9, R54 ;  /* 0x00000036090b7220 */ /* 0x000fe20000410000 */
[----:B------:R-:W-:Y:S01]  /*4590*/  ISETP.GE.U32.AND P5, PT, R10, UR40, PT ;  /* 0x000000280a007c0c */ /* 0x000fe2000bfa6070 */
[----:B------:R-:W-:-:S03]  /*45a0*/  VIADD R10, R8, 0x4 ;  /* 0x00000004080a7836 */ /* 0x000fc60000000000 */
[----:B------:R-:W2:Y:S01]  /*45b0*/  MUFU.EX2 R98, R98 ;  /* 0x0000006200627308 */ /* 0x000ea20000000800 */
[----:B0-----:R-:W-:Y:S02]  /*45c0*/  FSEL R141, R96, 1, !P6 ;  /* 0x3f800000608d7808 */ /* 0x001fe40007000000 */
[----:B------:R-:W-:Y:S02]  /*45d0*/  FSEL R140, R26, RZ, !P6 ;  /* 0x000000ff1a8c7208 */ /* 0x000fe40007000000 */
[----:B------:R-:W-:-:S03]  /*45e0*/  ISETP.GE.U32.AND P6, PT, R10, UR40, PT ;  /* 0x000000280a007c0c */ /* 0x000fc6000bfc6070 */
[----:B------:R-:W0:Y:S01]  /*45f0*/  MUFU.EX2 R99, R99 ;  /* 0x0000006300637308 */ /* 0x000e220000000800 */
[----:B------:R-:W-:Y:S01]  /*4600*/  IADD3 R10, PT, PT, R8, 0x5, RZ ;  /* 0x00000005080a7810 */ /* 0x000fe20007ffe0ff */
[----:B------:R-:W-:Y:S01]  /*4610*/  FMUL.FTZ R12, R9, R53 ;  /* 0x00000035090c7220 */ /* 0x000fe20000410000 */
[----:B-1----:R-:W-:Y:S02]  /*4620*/  FSEL R139, R97, 1, !P5 ;  /* 0x3f800000618b7808 */ /* 0x002fe40006800000 */
[----:B------:R-:W-:-:S03]  /*4630*/  FSEL R138, R25, RZ, !P5 ;  /* 0x000000ff198a7208 */ /* 0x000fc60006800000 */
[----:B------:R-:W1:Y:S01]  /*4640*/  MUFU.EX2 R11, R11 ;  /* 0x0000000b000b7308 */ /* 0x000e620000000800 */
[----:B------:R-:W-:Y:S01]  /*4650*/  ISETP.GE.U32.AND P5, PT, R10, UR40, PT ;  /* 0x000000280a007c0c */ /* 0x000fe2000bfa6070 */
[----:B------:R-:W-:Y:S02]  /*4660*/  VIADD R10, R8, 0x6 ;  /* 0x00000006080a7836 */ /* 0x000fe40000000000 */
[C---:B------:R-:W-:Y:S01]  /*4670*/  FMUL.FTZ R13, R9.reuse, R52 ;  /* 0x00000034090d7220 */ /* 0x040fe20000410000 */
[----:B--2---:R-:W-:Y:S02]  /*4680*/  FSEL R137, R98, 1, !P6 ;  /* 0x3f80000062897808 */ /* 0x004fe40007000000 */
[----:B------:R-:W-:Y:S01]  /*4690*/  FSEL R136, R24, RZ, !P6 ;  /* 0x000000ff18887208 */ /* 0x000fe20007000000 */
[----:B------:R-:W2:Y:S01]  /*46a0*/  MUFU.EX2 R12, R12 ;  /* 0x0000000c000c7308 */ /* 0x000ea20000000800 */
[----:B------:R-:W-:Y:S02]  /*46b0*/  ISETP.GE.U32.AND P6, PT, R10, UR40, PT ;  /* 0x000000280a007c0c */ /* 0x000fe4000bfc6070 */
[----:B------:R-:W-:Y:S01]  /*46c0*/  IADD3 R10, PT, PT, R8, 0x7, RZ ;  /* 0x00000007080a7810 */ /* 0x000fe20007ffe0ff */
[----:B------:R-:W-:Y:S01]  /*46d0*/  FMUL.FTZ R96, R9, R51 ;  /* 0x0000003309607220 */ /* 0x000fe20000410000 */
[----:B0-----:R-:W-:-:S02]  /*46e0*/  FSEL R135, R99, 1, !P5 ;  /* 0x3f80000063877808 */ /* 0x001fc40006800000 */
[----:B------:R-:W-:Y:S01]  /*46f0*/  FSEL R134, R23, RZ, !P5 ;  /* 0x000000ff17867208 */ /* 0x000fe20006800000 */
[----:B------:R-:W0:Y:S01]  /*4700*/  MUFU.EX2 R13, R13 ;  /* 0x0000000d000d7308 */ /* 0x000e220000000800 */
[----:B------:R-:W-:Y:S01]  /*4710*/  ISETP.GE.U32.AND P5, PT, R10, UR40, PT ;  /* 0x000000280a007c0c */ /* 0x000fe2000bfa6070 */
[----:B------:R-:W-:Y:S01]  /*4720*/  VIADD R10, R8, 0x8 ;  /* 0x00000008080a7836 */ /* 0x000fe20000000000 */
[----:B-1----:R-:W-:Y:S01]  /*4730*/  FSEL R133, R11, 1, !P6 ;  /* 0x3f8000000b857808 */ /* 0x002fe20007000000 */
[----:B------:R-:W-:Y:S01]  /*4740*/  FMUL.FTZ R11, R9, R50 ;  /* 0x00000032090b7220 */ /* 0x000fe20000410000 */
[----:B------:R-:W-:-:S03]  /*4750*/  FSEL R132, R22, RZ, !P6 ;  /* 0x000000ff16847208 */ /* 0x000fc60007000000 */
[----:B------:R-:W1:Y:S01]  /*4760*/  MUFU.EX2 R96, R96 ;  /* 0x0000006000607308 */ /* 0x000e620000000800 */
[----:B------:R-:W-:Y:S01]  /*4770*/  ISETP.GE.U32.AND P6, PT, R10, UR40, PT ;  /* 0x000000280a007c0c */ /* 0x000fe2000bfc6070 */
[----:B------:R-:W-:Y:S01]  /*4780*/  FFMA.FTZ R97, R143, R144, R142 ;  /* 0x000000908f617223 */ /* 0x000fe2000001008e */
[----:B------:R-:W-:Y:S02]  /*4790*/  IADD3 R10, PT, PT, R8, 0xd, RZ ;  /* 0x0000000d080a7810 */ /* 0x000fe40007ffe0ff */
[----:B--2---:R-:W-:Y:S01]  /*47a0*/  FSEL R131, R12, 1, !P5 ;  /* 0x3f8000000c837808 */ /* 0x004fe20006800000 */
[----:B------:R-:W-:Y:S01]  /*47b0*/  FFMA.FTZ R97, R141, R97, R140 ;  /* 0x000000618d617223 */ /* 0x000fe2000001008c */
[----:B------:R-:W-:Y:S01]  /*47c0*/  FSEL R130, R21, RZ, !P5 ;  /* 0x000000ff15827208 */ /* 0x000fe20006800000 */
[----:B------:R-:W2:Y:S01]  /*47d0*/  MUFU.EX2 R11, R11 ;  /* 0x0000000b000b7308 */ /* 0x000ea20000000800 */
[----:B------:R-:W-:Y:S01]  /*47e0*/  ISETP.GE.U32.AND P5, PT, R10, UR40, PT ;  /* 0x000000280a007c0c */ /* 0x000fe2000bfa6070 */
[----:B------:R-:W-:-:S02]  /*47f0*/  VIADD R10, R8, 0x9 ;  /* 0x00000009080a7836 */ /* 0x000fc40000000000 */
[----:B------:R-:W-:Y:S01]  /*4800*/  FFMA.FTZ R97, R139, R97, R138 ;  /* 0x000000618b617223 */ /* 0x000fe2000001008a */
[----:B0-----:R-:W-:Y:S02]  /*4810*/  FSEL R129, R13, 1, !P6 ;  /* 0x3f8000000d817808 */ /* 0x001fe40007000000 */
[----:B------:R-:W-:Y:S01]  /*4820*/  FSEL R128, R20, RZ, !P6 ;  /* 0x000000ff14807208 */ /* 0x000fe20007000000 */
[----:B------:R-:W-:Y:S01]  /*4830*/  FMUL.FTZ R12, R9, R49 ;  /* 0x00000031090c7220 */ /* 0x000fe20000410000 */
[----:B------:R-:W-:Y:S01]  /*4840*/  ISETP.GE.U32.AND P6, PT, R10, UR40, PT ;  /* 0x000000280a007c0c */ /* 0x000fe2000bfc6070 */
[----:B------:R-:W-:Y:S01]  /*4850*/  FFMA.FTZ R97, R137, R97, R136 ;  /* 0x0000006189617223 */ /* 0x000fe20000010088 */
[----:B------:R-:W-:Y:S02]  /*4860*/  IADD3 R10, PT, PT, R8, 0xa, RZ ;  /* 0x0000000a080a7810 */ /* 0x000fe40007ffe0ff */
[----:B-1----:R-:W-:Y:S02]  /*4870*/  FSEL R127, R96, 1, !P6 ;  /* 0x3f800000607f7808 */ /* 0x002fe40007000000 */
[----:B------:R-:W-:Y:S01]  /*4880*/  FSEL R126, R19, RZ, !P6 ;  /* 0x000000ff137e7208 */ /* 0x000fe20007000000 */
[----:B------:R-:W-:Y:S01]  /*4890*/  FMUL.FTZ R13, R9, R48 ;  /* 0x00000030090d7220 */ /* 0x000fe20000410000 */
[----:B------:R-:W-:Y:S01]  /*48a0*/  ISETP.GE.U32.AND P6, PT, R10, UR40, PT ;  /* 0x000000280a007c0c */ /* 0x000fe2000bfc6070 */
[----:B------:R-:W-:Y:S01]  /*48b0*/  FFMA.FTZ R97, R135, R97, R134 ;  /* 0x0000006187617223 */ /* 0x000fe20000010086 */
[----:B------:R-:W0:Y:S01]  /*48c0*/  MUFU.EX2 R12, R12 ;  /* 0x0000000c000c7308 */ /* 0x000e220000000800 */
[----:B------:R-:W-:Y:S01]  /*48d0*/  FMUL.FTZ R96, R145, R143 ;  /* 0x0000008f91607220 */ /* 0x000fe20000410000 */
[----:B--2---:R-:W-:Y:S01]  /*48e0*/  FSEL R125, R11, 1, !P6 ;  /* 0x3f8000000b7d7808 */ /* 0x004fe20007000000 */
[----:B------:R-:W-:Y:S01]  /*48f0*/  FMUL.FTZ R11, R9, R47 ;  /* 0x0000002f090b7220 */ /* 0x000fe20000410000 */
[----:B------:R-:W-:Y:S01]  /*4900*/  FFMA.FTZ R97, R133, R97, R132 ;  /* 0x0000006185617223 */ /* 0x000fe20000010084 */
[----:B------:R-:W-:Y:S01]  /*4910*/  FMUL.FTZ R98, R141, R96 ;  /* 0x000000608d627220 */ /* 0x000fe20000410000 */
[----:B------:R-:W-:-:S02]  /*4920*/  FMUL.FTZ R96, R9, R46 ;  /* 0x0000002e09607220 */ /* 0x000fc40000410000 */
[----:B------:R-:W1:Y:S01]  /*4930*/  MUFU.EX2 R13, R13 ;  /* 0x0000000d000d7308 */ /* 0x000e620000000800 */
[----:B------:R-:W-:Y:S01]  /*4940*/  FFMA.FTZ R97, R131, R97, R130 ;  /* 0x0000006183617223 */ /* 0x000fe20000010082 */
[----:B------:R-:W-:Y:S02]  /*4950*/  VIADD R10, R8, 0xb ;  /* 0x0000000b080a7836 */ /* 0x000fe40000000000 */
[----:B------:R-:W-:Y:S01]  /*4960*/  FMUL.FTZ R9, R9, R45 ;  /* 0x0000002d09097220 */ /* 0x000fe20000410000 */
[----:B------:R-:W-:Y:S01]  /*4970*/  FSEL R124, R18, RZ, !P6 ;  /* 0x000000ff127c7208 */ /* 0x000fe20007000000 */
[----:B------:R-:W-:Y:S02]  /*4980*/  FFMA.FTZ R97, R129, R97, R128 ;  /* 0x0000006181617223 */ /* 0x000fe40000010080 */
[----:B------:R-:W2:Y:S01]  /*4990*/  MUFU.EX2 R11, R11 ;  /* 0x0000000b000b7308 */ /* 0x000ea20000000800 */
[----:B------:R-:W-:Y:S01]  /*49a0*/  ISETP.GE.U32.AND P6, PT, R10, UR40, PT ;  /* 0x000000280a007c0c */ /* 0x000fe2000bfc6070 */
[----:B------:R-:W-:Y:S01]  /*49b0*/  FFMA.FTZ R97, R127, R97, R126 ;  /* 0x000000617f617223 */ /* 0x000fe2000001007e */
[----:B------:R-:W-:Y:S01]  /*49c0*/  IADD3 R10, PT, PT, R8, 0xc, RZ ;  /* 0x0000000c080a7810 */ /* 0x000fe20007ffe0ff */
[----:B------:R-:W-:-:S04]  /*49d0*/  FMUL.FTZ R98, R139, R98 ;  /* 0x000000628b627220 */ /* 0x000fc80000410000 */
[----:B------:R-:W3:Y:S01]  /*49e0*/  MUFU.EX2 R96, R96 ;  /* 0x0000006000607308 */ /* 0x000ee20000000800 */
[----:B0-----:R-:W-:Y:S02]  /*49f0*/  FSEL R123, R12, 1, !P6 ;  /* 0x3f8000000c7b7808 */ /* 0x001fe40007000000 */
[----:B------:R-:W-:Y:S01]  /*4a00*/  FSEL R122, R17, RZ, !P6 ;  /* 0x000000ff117a7208 */ /* 0x000fe20007000000 */
[----:B------:R-:W-:Y:S01]  /*4a10*/  FFMA.FTZ R97, R125, R97, R124 ;  /* 0x000000617d617223 */ /* 0x000fe2000001007c */
[----:B------:R-:W-:-:S03]  /*4a20*/  ISETP.GE.U32.AND P6, PT, R10, UR40, PT ;  /* 0x000000280a007c0c */ /* 0x000fc6000bfc6070 */
[----:B------:R-:W0:Y:S01]  /*4a30*/  MUFU.EX2 R9, R9 ;  /* 0x0000000900097308 */ /* 0x000e220000000800 */
[----:B------:R-:W-:Y:S01]  /*4a40*/  FMUL.FTZ R98, R137, R98 ;  /* 0x0000006289627220 */ /* 0x000fe20000410000 */
[----:B------:R-:W-:Y:S01]  /*4a50*/  VIADD R8, R8, 0xe ;  /* 0x0000000e08087836 */ /* 0x000fe20000000000 */
[----:B-1----:R-:W-:Y:S01]  /*4a60*/  FSEL R121, R13, 1, !P6 ;  /* 0x3f8000000d797808 */ /* 0x002fe20007000000 */
[----:B------:R-:W-:Y:S01]  /*4a70*/  FFMA.FTZ R97, R123, R97, R122 ;  /* 0x000000617b617223 */ /* 0x000fe2000001007a */
[----:B------:R-:W-:Y:S01]  /*4a80*/  FSEL R120, R16, RZ, !P6 ;  /* 0x000000ff10787208 */ /* 0x000fe20007000000 */
[----:B------:R-:W-:Y:S01]  /*4a90*/  FMUL.FTZ R98, R135, R98 ;  /* 0x0000006287627220 */ /* 0x000fe20000410000 */
[----:B------:R-:W-:Y:S02]  /*4aa0*/  ISETP.GE.U32.AND P6, PT, R8, UR40, PT ;  /* 0x0000002808007c0c */ /* 0x000fe4000bfc6070 */
[----:B--2---:R-:W-:Y:S01]  /*4ab0*/  FSEL R119, R11, 1, !P5 ;  /* 0x3f8000000b777808 */ /* 0x004fe20006800000 */
[----:B------:R-:W-:Y:S01]  /*4ac0*/  FFMA.FTZ R97, R121, R97, R120 ;  /* 0x0000006179617223 */ /* 0x000fe20000010078 */
[----:B------:R-:W-:Y:S01]  /*4ad0*/  FSEL R118, R15, RZ, !P5 ;  /* 0x000000ff0f767208 */ /* 0x000fe20006800000 */
[----:B------:R-:W-:Y:S01]  /*4ae0*/  FMUL.FTZ R98, R133, R98 ;  /* 0x0000006285627220 */ /* 0x000fe20000410000 */
[----:B------:R-:W-:-:S02]  /*4af0*/  FSEL R117, R14, RZ, !P6 ;  /* 0x000000ff0e757208 */ /* 0x000fc40007000000 */
[----:B---3--:R-:W-:Y:S01]  /*4b00*/  FSEL R116, R96, 1, !P6 ;  /* 0x3f80000060747808 */ /* 0x008fe20007000000 */
[----:B------:R-:W-:Y:S01]  /*4b10*/  FFMA.FTZ R97, R119, R97, R118 ;  /* 0x0000006177617223 */ /* 0x000fe20000010076 */
[----:B------:R-:W-:Y:S01]  /*4b20*/  FMUL.FTZ R98, R131, R98 ;  /* 0x0000006283627220 */ /* 0x000fe20000410000 */
[----:B0-----:R-:W-:Y:S02]  /*4b30*/  FSEL R114, R9, 1, !P4 ;  /* 0x3f80000009727808 */ /* 0x001fe40006000000 */
[----:B------:R-:W-:Y:S01]  /*4b40*/  FFMA.FTZ R97, R116, R97, R117 ;  /* 0x0000006174617223 */ /* 0x000fe20000010075 */
[----:B------:R-:W-:-:S03]  /*4b50*/  FMUL.FTZ R98, R129, R98 ;  /* 0x0000006281627220 */ /* 0x000fc60000410000 */
[----:B------:R-:W-:Y:S01]  /*4b60*/  FFMA.FTZ R8, R114, R97, R115 ;  /* 0x0000006172087223 */ /* 0x000fe20000010073 */
[----:B------:R-:W-:-:S04]  /*4b70*/  FMUL.FTZ R98, R127, R98 ;  /* 0x000000627f627220 */ /* 0x000fc80000410000 */
[----:B------:R-:W-:Y:S01]  /*4b80*/  FMUL.FTZ R98, R125, R98 ;  /* 0x000000627d627220 */ /* 0x000fe20000410000 */
[----:B------:R-:W0:Y:S03]  /*4b90*/  SHFL.UP PT, R12, R8, 0x1, RZ ;  /* 0x04200000080c7989 */ /* 0x000e2600000e00ff */
[----:B------:R-:W-:-:S04]  /*4ba0*/  FMUL.FTZ R98, R123, R98 ;  /* 0x000000627b627220 */ /* 0x000fc80000410000 */
[----:B------:R-:W-:-:S04]  /*4bb0*/  FMUL.FTZ R98, R121, R98 ;  /* 0x0000006279627220 */ /* 0x000fc80000410000 */
[----:B------:R-:W-:-:S04]  /*4bc0*/  FMUL.FTZ R9, R119, R98 ;  /* 0x0000006277097220 */ /* 0x000fc80000410000 */
[----:B------:R-:W-:-:S04]  /*4bd0*/  FMUL.FTZ R9, R116, R9 ;  /* 0x0000000974097220 */ /* 0x000fc80000410000 */
[----:B------:R-:W-:Y:S01]  /*4be0*/  FMUL.FTZ R11, R114, R9 ;  /* 0x00000009720b7220 */ /* 0x000fe20000410000 */
[----:B------:R-:W-:-:S03]  /*4bf0*/  ISETP.GE.AND P4, PT, R93, 0x1, PT ;  /* 0x000000015d00780c */ /* 0x000fc60003f86270 */
[----:B0-----:R-:W-:Y:S01]  /*4c00*/  FFMA.FTZ R9, R11, R12, R8 ;  /* 0x0000000c0b097223 */ /* 0x001fe20000010008 */
[----:B------:R-:W0:Y:S04]  /*4c10*/  SHFL.UP PT, R10, R11, 0x1, RZ ;  /* 0x042000000b0a7989 */ /* 0x000e2800000e00ff */
[----:B------:R-:W-:-:S05]  /*4c20*/  FSEL R12, R8, R9, !P4 ;  /* 0x00000009080c7208 */ /* 0x000fca0006000000 */
[----:B------:R-:W1:Y:S01]  /*4c30*/  SHFL.UP PT, R9, R12, 0x2, RZ ;  /* 0x044000000c097989 */ /* 0x000e6200000e00ff */
[----:B0-----:R-:W-:Y:S01]  /*4c40*/  @P4 FMUL.FTZ R11, R11, R10 ;  /* 0x0000000a0b0b4220 */ /* 0x001fe20000410000 */
[----:B------:R-:W-:-:S03]  /*4c50*/  ISETP.GE.AND P4, PT, R93, 0x2, PT ;  /* 0x000000025d00780c */ /* 0x000fc60003f86270 */
[----:B-1----:R-:W-:Y:S01]  /*4c60*/  FFMA.FTZ R9, R11, R9, R12 ;  /* 0x000000090b097223 */ /* 0x002fe2000001000c */
[----:B------:R-:W0:Y:S04]  /*4c70*/  SHFL.UP PT, R10, R11, 0x2, RZ ;  /* 0x044000000b0a7989 */ /* 0x000e2800000e00ff */
[----:B------:R-:W-:-:S05]  /*4c80*/  FSEL R96, R12, R9, !P4 ;  /* 0x000000090c607208 */ /* 0x000fca0006000000 */
[----:B------:R-:W1:Y:S01]  /*4c90*/  SHFL.UP PT, R9, R96, 0x4, RZ ;  /* 0x0480000060097989 */ /* 0x000e6200000e00ff */
[----:B0-----:R-:W-:-:S05]  /*4ca0*/  @P4 FMUL.FTZ R11, R11, R10 ;  /* 0x0000000a0b0b4220 */ /* 0x001fca0000410000 */
[----:B------:R-:W0:Y:S01]  /*4cb0*/  SHFL.UP PT, R8, R11, 0x4, RZ ;  /* 0x048000000b087989 */ /* 0x000e2200000e00ff */
[----:B-1----:R-:W-:Y:S01]  /*4cc0*/  FFMA.FTZ R13, R11, R9, R96 ;  /* 0x000000090b0d7223 */ /* 0x002fe20000010060 */
[----:B------:R-:W-:Y:S01]  /*4cd0*/  HFMA2 R9, -RZ, RZ, 0, 0 ;  /* 0x00000000ff097431 */ /* 0x000fe200000001ff */
[----:B------:R-:W-:Y:S02]  /*4ce0*/  ISETP.GE.AND P4, PT, R93, 0x4, PT ;  /* 0x000000045d00780c */ /* 0x000fe40003f86270 */
[----:B------:R-:W-:Y:S01]  /*4cf0*/  @!P1 PRMT R9, R7, 0x5410, RZ ;  /* 0x0000541007099816 */ /* 0x000fe200000000ff */
[----:B------:R-:W-:Y:S01]  /*4d00*/  IMAD.MOV.U32 R7, RZ, RZ, RZ ;  /* 0x000000ffff077224 */ /* 0x000fe200078e00ff */
[----:B----4-:R-:W-:Y:S02]  /*4d10*/  @!P0 PRMT R7, R5, 0x5410, RZ ;  /* 0x0000541005078816 */ /* 0x010fe400000000ff */
[----:B------:R-:W-:Y:S02]  /*4d20*/  ISETP.GE.AND P0, PT, R103, UR40, PT ;  /* 0x0000002867007c0c */ /* 0x000fe4000bf06270 */
[----:B------:R-:W-:-:S02]  /*4d30*/  @!P2 PRMT R7, R7, 0x5410, R4 ;  /* 0x000054100707a816 */ /* 0x000fc40000000004 */
[----:B------:R-:W-:Y:S02]  /*4d40*/  ISETP.GE.AND P2, PT, R102, UR40, PT ;  /* 0x0000002866007c0c */ /* 0x000fe4000bf46270 */
[----:B------:R-:W-:Y:S02]  /*4d50*/  @!P3 PRMT R9, R9, 0x5410, R6 ;  /* 0x000054100909b816 */ /* 0x000fe40000000006 */
[----:B------:R-:W-:Y:S02]  /*4d60*/  ISETP.GE.AND P3, PT, R107, UR40, PT ;  /* 0x000000286b007c0c */ /* 0x000fe4000bf66270 */
[----:B------:R-:W-:Y:S02]  /*4d70*/  LOP3.LUT R104, R111, 0xe0, RZ, 0xfc, !PT ;  /* 0x000000e06f687812 */ /* 0x000fe400078efcff */
[----:B------:R-:W-:Y:S01]  /*4d80*/  ISETP.GE.AND P5, PT, R105, UR40, PT ;  /* 0x0000002869007c0c */ /* 0x000fe2000bfa6270 */
[----:B------:R-:W2:Y:S01]  /*4d90*/  @!P0 LDG.E.U16 R12, desc[UR24][R2.64] ;  /* 0x00000018020c8981 */ /* 0x000ea2000c1e1500 */
[----:B0-----:R-:W-:Y:S01]  /*4da0*/  @P4 FMUL.FTZ R11, R11, R8 ;  /* 0x000000080b0b4220 */ /* 0x001fe20000410000 */
[----:B------:R-:W-:-:S02]  /*4db0*/  FSEL R8, R96, R13, !P4 ;  /* 0x0000000d60087208 */ /* 0x000fc40006000000 */
[----:B------:R-:W-:Y:S01]  /*4dc0*/  ISETP.GE.AND P4, PT, R104, UR40, PT ;  /* 0x0000002868007c0c */ /* 0x000fe2000bf86270 */
[----:B------:R-:W3:Y:S04]  /*4dd0*/  @!P2 LDG.E.U16 R96, desc[UR24][R2.64+0x40] ;  /* 0x000040180260a981 */ /* 0x000ee8000c1e1500 */
[----:B------:R-:W4:Y:S01]  /*4de0*/  @!P3 LDG.E.U16 R13, desc[UR24][R2.64+-0x100] ;  /* 0xffff0018020db981 */ /* 0x000f22000c1e1500 */
[----:B------:R-:W-:-:S03]  /*4df0*/  LOP3.LUT R106, R111, 0xa0, RZ, 0xfc, !PT ;  /* 0x000000a06f6a7812 */ /* 0x000fc600078efcff */
[----:B------:R-:W4:Y:S01]  /*4e00*/  @!P5 LDG.E.U16 R6, desc[UR24][R2.64+-0x80] ;  /* 0xffff80180206d981 */ /* 0x000f22000c1e1500 */
[----:B------:R-:W-:-:S03]  /*4e10*/  ISETP.GE.AND P6, PT, R106, UR40, PT ;  /* 0x000000286a007c0c */ /* 0x000fc6000bfc6270 */
[----:B------:R-:W4:Y:S10]  /*4e20*/  @!P4 LDG.E.U16 R10, desc[UR24][R2.64+-0x40] ;  /* 0xffffc018020ac981 */ /* 0x000f34000c1e1500 */
[----:B------:R-:W4:Y:S01]  /*4e30*/  @!P6 LDG.E.U16 R4, desc[UR24][R2.64+-0xc0] ;  /* 0xffff40180204e981 */ /* 0x000f22000c1e1500 */
[----:B------:R-:W-:Y:S01]  /*4e40*/  HFMA2 R113, -RZ, RZ, 0, 0 ;  /* 0x00000000ff717431 */ /* 0x000fe200000001ff */
[----:B------:R-:W-:-:S02]  /*4e50*/  LOP3.LUT R99, R111, 0x180, RZ, 0xfc, !PT ;  /* 0x000001806f637812 */ /* 0x000fc400078efcff */
[C---:B------:R-:W-:Y:S02]  /*4e60*/  LOP3.LUT R98, R111.reuse, 0x1a0, RZ, 0xfc, !PT ;  /* 0x000001a06f627812 */ /* 0x040fe400078efcff */
[----:B------:R-:W-:Y:S02]  /*4e70*/  MOV R5, RZ ;  /* 0x000000ff00057202 */ /* 0x000fe40000000f00 */
[C---:B------:R-:W-:Y:S02]  /*4e80*/  LOP3.LUT R101, R111.reuse, 0x140, RZ, 0xfc, !PT ;  /* 0x000001406f657812 */ /* 0x040fe400078efcff */
[C---:B------:R-:W-:Y:S02]  /*4e90*/  LOP3.LUT R100, R111.reuse, 0x160, RZ, 0xfc, !PT ;  /* 0x000001606f647812 */ /* 0x040fe400078efcff */
[----:B------:R-:W-:Y:S02]  /*4ea0*/  LOP3.LUT R97, R111, 0x1c0, RZ, 0xfc, !PT ;  /* 0x000001c06f617812 */ /* 0x000fe400078efcff */
[----:B--2---:R-:W-:-:S02]  /*4eb0*/  @!P0 PRMT R113, R12, 0x5410, RZ ;  /* 0x000054100c718816 */ /* 0x004fc400000000ff */
[----:B------:R-:W-:Y:S02]  /*4ec0*/  ISETP.GE.AND P0, PT, R99, UR40, PT ;  /* 0x0000002863007c0c */ /* 0x000fe4000bf06270 */
[----:B---3--:R-:W-:Y:S02]  /*4ed0*/  @!P2 PRMT R113, R113, 0x5410, R96 ;  /* 0x000054107171a816 */ /* 0x008fe40000000060 */
[----:B------:R-:W-:Y:S02]  /*4ee0*/  ISETP.GE.AND P2, PT, R98, UR40, PT ;  /* 0x0000002862007c0c */ /* 0x000fe4000bf46270 */
[----:B----4-:R-:W-:Y:S01]  /*4ef0*/  @!P3 PRMT R5, R13, 0x5410, RZ ;  /* 0x000054100d05b816 */ /* 0x010fe200000000ff */
[----:B------:R-:W-:Y:S01]  /*4f00*/  IMAD.MOV.U32 R13, RZ, RZ, RZ ;  /* 0x000000ffff0d7224 */ /* 0x000fe200078e00ff */
[----:B------:R-:W-:-:S05]  /*4f10*/  @!P5 PRMT R13, R6, 0x5410, RZ ;  /* 0x00005410060dd816 */ /* 0x000fca00000000ff */
[----:B------:R-:W2:Y:S01]  /*4f20*/  @!P0 LDG.E.U16 R6, desc[UR24][R2.64+0x100] ;  /* 0x0001001802068981 */ /* 0x000ea2000c1e1500 */
[----:B------:R-:W-:-:S03]  /*4f30*/  @!P4 PRMT R13, R13, 0x5410, R10 ;  /* 0x000054100d0dc816 */ /* 0x000fc6000000000a */
[----:B------:R-:W3:Y:S01]  /*4f40*/  @!P2 LDG.E.U16 R10, desc[UR24][R2.64+0x140] ;  /* 0x00014018020aa981 */ /* 0x000ee2000c1e1500 */
[----:B------:R-:W-:Y:S02]  /*4f50*/  ISETP.GE.AND P3, PT, R101, UR40, PT ;  /* 0x0000002865007c0c */ /* 0x000fe4000bf66270 */
[----:B------:R-:W-:Y:S02]  /*4f60*/  ISETP.GE.AND P4, PT, R100, UR40, PT ;  /* 0x0000002864007c0c */ /* 0x000fe4000bf86270 */
[----:B------:R-:W-:Y:S02]  /*4f70*/  LOP3.LUT R96, R111, 0x1e0, RZ, 0xfc, !PT ;  /* 0x000001e06f607812 */ /* 0x000fe400078efcff */
[----:B------:R-:W-:Y:S02]  /*4f80*/  ISETP.GE.AND P5, PT, R97, UR40, PT ;  /* 0x0000002861007c0c */ /* 0x000fe4000bfa6270 */
[----:B------:R-:W-:Y:S02]  /*4f90*/  @!P6 PRMT R5, R5, 0x5410, R4 ;  /* 0x000054100505e816 */ /* 0x000fe40000000004 */
[----:B------:R-:W-:-:S03]  /*4fa0*/  ISETP.GE.AND P6, PT, R96, UR40, PT ;  /* 0x0000002860007c0c */ /* 0x000fc6000bfc6270 */
[----:B------:R-:W4:Y:S04]  /*4fb0*/  @!P3 LDG.E.U16 R152, desc[UR24][R2.64+0x80] ;  /* 0x000080180298b981 */ /* 0x000f28000c1e1500 */
[----:B------:R-:W4:Y:S04]  /*4fc0*/  @!P4 LDG.E.U16 R4, desc[UR24][R2.64+0xc0] ;  /* 0x0000c0180204c981 */ /* 0x000f28000c1e1500 */
[----:B------:R-:W4:Y:S04]  /*4fd0*/  @!P5 LDG.E.U16 R12, desc[UR24][R2.64+0x180] ;  /* 0x00018018020cd981 */ /* 0x000f28000c1e1500 */
[----:B------:R-:W4:Y:S01]  /*4fe0*/  @!P6 LDG.E.U16 R146, desc[UR24][R2.64+0x1c0] ;  /* 0x0001c0180292e981 */ /* 0x000f22000c1e1500 */
[----:B------:R-:W-:-:S03]  /*4ff0*/  PRMT R148, R9, 0x7632, R148 ;  /* 0x0000763209947816 */ /* 0x000fc60000000094 */
[----:B------:R-:W-:Y:S01]  /*5000*/  STS.U16 [R92], R9 ;  /* 0x000000095c007388 */ /* 0x000fe20000000400 */
[----:B------:R-:W-:-:S03]  /*5010*/  PRMT R149, R7, 0x7632, R149 ;  /* 0x0000763207957816 */ /* 0x000fc60000000095 */
[----:B------:R-:W-:Y:S04]  /*5020*/  STS.U16 [R91+0x40], R148 ;  /* 0x000040945b007388 */ /* 0x000fe80000000400 */
[----:B------:R0:W-:Y:S02]  /*5030*/  STS.U16 [R90+0x80], R7 ;  /* 0x000080075a007388 */ /* 0x0001e40000000400 */
[----:B0-----:R-:W-:Y:S01]  /*5040*/  MOV R7, RZ ;  /* 0x000000ff00077202 */ /* 0x001fe20000000f00 */
[----:B------:R-:W-:Y:S01]  /*5050*/  IMAD.MOV.U32 R147, RZ, RZ, RZ ;  /* 0x000000ffff937224 */ /* 0x000fe200078e00ff */
[----:B------:R-:W-:Y:S01]  /*5060*/  PRMT R150, R5, 0x7632, R150 ;  /* 0x0000763205967816 */ /* 0x000fe20000000096 */
[----:B------:R-:W-:Y:S01]  /*5070*/  STS.U16 [R89+0xc0], R149 ;  /* 0x0000c09559007388 */ /* 0x000fe20000000400 */
[----:B------:R-:W-:Y:S01]  /*5080*/  PRMT R151, R13, 0x7632, R151 ;  /* 0x000076320d977816 */ /* 0x000fe20000000097 */
[----:B------:R-:W-:-:S02]  /*5090*/  IMAD.MOV.U32 R9, RZ, RZ, RZ ;  /* 0x000000ffff097224 */ /* 0x000fc400078e00ff */
[----:B------:R0:W-:Y:S01]  /*50a0*/  STS.U16 [R88+0x100], R5 ;  /* 0x0001000558007388 */ /* 0x0001e20000000400 */
[----:B------:R-:W-:-:S03]  /*50b0*/  PRMT R148, R113, 0x7632, R148 ;  /* 0x0000763271947816 */ /* 0x000fc60000000094 */
[----:B------:R-:W-:Y:S04]  /*50c0*/  STS.U16 [R87+0x140], R150 ;  /* 0x0001409657007388 */ /* 0x000fe80000000400 */
[----:B------:R-:W-:Y:S04]  /*50d0*/  STS.U16 [R86+0x180], R13 ;  /* 0x0001800d56007388 */ /* 0x000fe80000000400 */
[----:B------:R-:W-:Y:S01]  /*50e0*/  STS.U16 [R85+0x1c0], R151 ;  /* 0x0001c09755007388 */ /* 0x000fe20000000400 */
[----:B------:R-:W1:Y:S03]  /*50f0*/  S2UR UR11, SR_CgaCtaId ;  /* 0x00000000000b79c3 */ /* 0x000e660000008800 */
[----:B------:R-:W-:Y:S04]  /*5100*/  STS.U16 [R84+0x200], R113 ;  /* 0x0002007154007388 */ /* 0x000fe80000000400 */
[----:B------:R-:W-:Y:S01]  /*5110*/  STS.U16 [R83+0x240], R148 ;  /* 0x0002409453007388 */ /* 0x000fe20000000400 */
[----:B0-----:R-:W-:Y:S01]  /*5120*/  IMAD.U32 R5, RZ, RZ, UR16 ;  /* 0x00000010ff057e24 */ /* 0x001fe2000f8e00ff */
[----:B------:R-:W-:-:S02]  /*5130*/  UMOV UR15, 0x400 ;  /* 0x00000400000f7882 */ /* 0x000fc40000000000 */
[----:B-1----:R-:W-:Y:S01]  /*5140*/  ULEA UR15, UR11, UR15, 0x18 ;  /* 0x0000000f0b0f7291 */ /* 0x002fe2000f8ec0ff */
[----:B------:R-:W-:Y:S01]  /*5150*/  SHF.R.U32.HI R162, RZ, 0x5, R94 ;  /* 0x00000005ffa27819 */ /* 0x000fe2000001165e */
[----:B------:R-:W-:Y:S01]  /*5160*/  BSSY.RECONVERGENT B0, `(.L_x_2619) ;  /* 0x000005d000007945 */ /* 0x000fe20003800200 */
[----:B--2---:R-:W-:-:S04]  /*5170*/  @!P0 PRMT R7, R6, 0x5410, RZ ;  /* 0x0000541006078816 */ /* 0x004fc800000000ff */
[----:B---3--:R-:W-:Y:S02]  /*5180*/  @!P2 PRMT R7, R7, 0x5410, R10 ;  /* 0x000054100707a816 */ /* 0x008fe4000000000a */
[----:B------:R-:W0:Y:S04]  /*5190*/  SHFL.UP PT, R10, R8, 0x8, RZ ;  /* 0x05000000080a7989 */ /* 0x000e2800000e00ff */
[----:B------:R-:W1:Y:S01]  /*51a0*/  SHFL.UP PT, R6, R11, 0x8, RZ ;  /* 0x050000000b067989 */ /* 0x000e6200000e00ff */
[----:B------:R-:W-:Y:S02]  /*51b0*/  ISETP.GE.AND P0, PT, R93, 0x8, PT ;  /* 0x000000085d00780c */ /* 0x000fe40003f06270 */
[----:B----4-:R-:W-:-:S04]  /*51c0*/  @!P3 PRMT R147, R152, 0x5410, RZ ;  /* 0x000054109893b816 */ /* 0x010fc800000000ff */
[----:B------:R-:W-:Y:S02]  /*51d0*/  @!P4 PRMT R147, R147, 0x5410, R4 ;  /* 0x000054109393c816 */ /* 0x000fe40000000004 */
[----:B------:R-:W-:Y:S02]  /*51e0*/  @!P5 PRMT R9, R12, 0x5410, RZ ;  /* 0x000054100c09d816 */ /* 0x000fe400000000ff */
[----:B------:R-:W-:Y:S01]  /*51f0*/  PRMT R149, R147, 0x7632, R149 ;  /* 0x0000763293957816 */ /* 0x000fe20000000095 */
[----:B0-----:R-:W-:Y:S01]  /*5200*/  FFMA.FTZ R13, R11, R10, R8 ;  /* 0x0000000a0b0d7223 */ /* 0x001fe20000010008 */
[----:B------:R-:W-:Y:S01]  /*5210*/  PRMT R12, R7, 0x7632, R12 ;  /* 0x00007632070c7816 */ /* 0x000fe2000000000c */
[----:B------:R-:W-:Y:S01]  /*5220*/  STS.U16 [R82+0x280], R147 ;  /* 0x0002809352007388 */ /* 0x000fe20000000400 */
[--C-:B------:R-:W-:Y:S01]  /*5230*/  @!P6 PRMT R9, R9, 0x5410, R146.reuse ;  /* 0x000054100909e816 */ /* 0x100fe20000000092 */
[----:B-1----:R-:W-:Y:S01]  /*5240*/  @P0 FMUL.FTZ R11, R11, R6 ;  /* 0x000000060b0b0220 */ /* 0x002fe20000410000 */
[----:B------:R-:W-:Y:S01]  /*5250*/  FSEL R10, R8, R13, !P0 ;  /* 0x0000000d080a7208 */ /* 0x000fe20004000000 */
[----:B------:R-:W-:Y:S01]  /*5260*/  STS.U16 [R81+0x2c0], R149 ;  /* 0x0002c09551007388 */ /* 0x000fe20000000400 */
[----:B------:R-:W-:-:S03]  /*5270*/  PRMT R146, R9, 0x7632, R146 ;  /* 0x0000763209927816 */ /* 0x000fc60000000092 */
[----:B------:R-:W-:Y:S04]  /*5280*/  STS.U16 [R80+0x300], R7 ;  /* 0x0003000750007388 */ /* 0x000fe80000000400 */
[----:B------:R0:W-:Y:S04]  /*5290*/  STS.U16 [R79+0x340], R12 ;  /* 0x0003400c4f007388 */ /* 0x0001e80000000400 */
[----:B------:R-:W-:Y:S04]  /*52a0*/  STS.U16 [R78+0x380], R9 ;  /* 0x000380094e007388 */ /* 0x000fe80000000400 */
[----:B------:R-:W1:Y:S04]  /*52b0*/  SHFL.UP PT, R6, R11, 0x10, RZ ;  /* 0x060000000b067989 */ /* 0x000e6800000e00ff */
[----:B------:R-:W2:Y:S01]  /*52c0*/  SHFL.UP PT, R9, R10, 0x10, RZ ;  /* 0x060000000a097989 */ /* 0x000ea200000e00ff */
[----:B------:R-:W-:-:S02]  /*52d0*/  ISETP.NE.AND P2, PT, R93, 0x1f, PT ;  /* 0x0000001f5d00780c */ /* 0x000fc40003f45270 */
[----:B------:R-:W-:Y:S02]  /*52e0*/  LOP3.LUT P0, RZ, R94, 0x1f, RZ, 0xc0, !PT ;  /* 0x0000001f5eff7812 */ /* 0x000fe4000780c0ff */
[----:B------:R-:W-:Y:S02]  /*52f0*/  MOV R4, UR19 ;  /* 0x0000001300047c02 */ /* 0x000fe40008000f00 */
[----:B------:R-:W-:Y:S01]  /*5300*/  ISETP.EQ.OR P0, PT, RZ, UR6, P0 ;  /* 0x00000006ff007c0c */ /* 0x000fe20008702670 */
[----:B------:R-:W-:Y:S01]  /*5310*/  STS.U16 [R77+0x3c0], R146 ;  /* 0x0003c0924d007388 */ /* 0x000fe20000000400 */
[----:B------:R-:W-:Y:S01]  /*5320*/  NOP ;  /* 0x0000000000007918 */ /* 0x000fe20000000000 */
[----:B0-----:R-:W-:Y:S02]  /*5330*/  HFMA2 R12, -RZ, RZ, 1.875, 0 ;  /* 0x3f800000ff0c7431 */ /* 0x001fe400000001ff */
[----:B------:R0:W5:Y:S01]  /*5340*/  LDG.E R113, desc[UR24][R4.64] ;  /* 0x0000001804717981 */ /* 0x000162000c1e1900 */
[----:B------:R-:W-:-:S02]  /*5350*/  IMAD.MOV.U32 R13, RZ, RZ, RZ ;  /* 0x000000ffff0d7224 */ /* 0x000fc400078e00ff */
[C---:B-1----:R-:W-:Y:S01]  /*5360*/  FMUL.FTZ R8, R11.reuse, R6 ;  /* 0x000000060b087220 */ /* 0x042fe20000410000 */
[----:B------:R-:W-:Y:S01]  /*5370*/  LDS.U16 R146, [R76] ;  /* 0x000000004c927984 */ /* 0x000fe20000000400 */
[----:B--2---:R-:W-:-:S03]  /*5380*/  FFMA.FTZ R9, R11, R9, R10 ;  /* 0x000000090b097223 */ /* 0x004fc6000001000a */
[----:B------:R-:W-:Y:S01]  /*5390*/  LDS.U16 R147, [R75+0x2] ;  /* 0x000002004b937984 */ /* 0x000fe20000000400 */
[----:B0-----:R-:W-:-:S03]  /*53a0*/  @!P2 SHF.R.U32.HI R4, RZ, 0x2, R94 ;  /* 0x00000002ff04a819 */ /* 0x001fc6000001165e */
[----:B------:R-:W-:Y:S01]  /*53b0*/  LDS.U16 R148, [R74+0x4] ;  /* 0x000004004a947984 */ /* 0x000fe20000000400 */
[----:B------:R-:W-:-:S03]  /*53c0*/  @!P2 LOP3.LUT R164, R4, 0xf8, RZ, 0xc0, !PT ;  /* 0x000000f804a4a812 */ /* 0x000fc600078ec0ff */
[----:B------:R-:W-:Y:S04]  /*53d0*/  LDS.U16 R149, [R73+0x6] ;  /* 0x0000060049957984 */ /* 0x000fe80000000400 */
[----:B------:R-:W-:Y:S04]  /*53e0*/  LDS.U16 R150, [R72+0x8] ;  /* 0x0000080048967984 */ /* 0x000fe80000000400 */
[----:B------:R-:W-:Y:S04]  /*53f0*/  LDS.U16 R151, [R71+0xa] ;  /* 0x00000a0047977984 */ /* 0x000fe80000000400 */
[----:B------:R-:W-:Y:S04]  /*5400*/  LDS.U16 R152, [R70+0xc] ;  /* 0x00000c0046987984 */ /* 0x000fe80000000400 */
[----:B------:R-:W-:Y:S04]  /*5410*/  LDS.U16 R153, [R69+0xe] ;  /* 0x00000e0045997984 */ /* 0x000fe80000000400 */
[----:B------:R-:W-:Y:S04]  /*5420*/  LDS.U16 R154, [R68+0x10] ;  /* 0x00001000449a7984 */ /* 0x000fe80000000400 */
[----:B------:R-:W-:Y:S04]  /*5430*/  @!P0 LDS.64 R12, [UR9] ;  /* 0x00000009ff0c8984 */ /* 0x000fe80008000a00 */
[----:B------:R-:W-:Y:S04]  /*5440*/  LDS.U16 R155, [R67+0x12] ;  /* 0x00001200439b7984 */ /* 0x000fe80000000400 */
[----:B------:R-:W-:Y:S04]  /*5450*/  LDS.U16 R156, [R66+0x14] ;  /* 0x00001400429c7984 */ /* 0x000fe80000000400 */
[----:B------:R-:W-:Y:S04]  /*5460*/  LDS.U16 R157, [R65+0x16] ;  /* 0x00001600419d7984 */ /* 0x000fe80000000400 */
[----:B------:R-:W-:Y:S04]  /*5470*/  LDS.U16 R158, [R64+0x18] ;  /* 0x00001800409e7984 */ /* 0x000fe80000000400 */
[----:B------:R-:W-:Y:S04]  /*5480*/  LDS.U16 R159, [R63+0x1a] ;  /* 0x00001a003f9f7984 */ /* 0x000fe80000000400 */
[----:B------:R-:W-:Y:S04]  /*5490*/  LDS.U16 R160, [R62+0x1c] ;  /* 0x00001c003ea07984 */ /* 0x000fe80000000400 */
[----:B------:R-:W-:Y:S04]  /*54a0*/  LDS.U16 R161, [R61+0x1e] ;  /* 0x00001e003da17984 */ /* 0x000fe80000000400 */
[----:B------:R-:W-:Y:S01]  /*54b0*/  @!P2 STS.64 [R164+UR15+0x1090], R8 ;  /* 0x00109008a400a988 */ /* 0x000fe20008000a0f */
[----:B------:R-:W-:Y:S01]  /*54c0*/  BAR.SYNC.DEFER_BLOCKING 0x0 ;  /* 0x0000000000007b1d */ /* 0x000fe20000010000 */
[----:B------:R-:W-:-:S02]  /*54d0*/  ISETP.GE.AND P0, PT, R93, 0x10, PT ;  /* 0x000000105d00780c */ /* 0x000fc40003f06270 */
[C---:B------:R-:W-:Y:S02]  /*54e0*/  ISETP.NE.AND P2, PT, R162.reuse, 0x3, PT ;  /* 0x00000003a200780c */ /* 0x040fe40003f45270 */
[C---:B------:R-:W-:Y:S02]  /*54f0*/  ISETP.NE.AND P4, PT, R162.reuse, 0x1, PT ;  /* 0x00000001a200780c */ /* 0x040fe40003f85270 */
[----:B------:R-:W-:Y:S02]  /*5500*/  ISETP.NE.AND P3, PT, R162, 0x2, PT ;  /* 0x00000002a200780c */ /* 0x000fe40003f65270 */
[----:B------:R-:W-:Y:S02]  /*5510*/  FSEL R162, R11, R8, !P0 ;  /* 0x000000080ba27208 */ /* 0x000fe40004000000 */
[----:B------:R-:W-:Y:S01]  /*5520*/  FSEL R163, R10, R9, !P0 ;  /* 0x000000090aa37208 */ /* 0x000fe20004000000 */
[----:B------:R-:W0:Y:S04]  /*5530*/  LDS.128 R4, [UR15+0x1090] ;  /* 0x0010900fff047984 */ /* 0x000e280008000c00 */
[----:B------:R-:W1:Y:S04]  /*5540*/  LDS.128 R8, [UR15+0x10a0] ;  /* 0x0010a00fff087984 */ /* 0x000e680008000c00 */
[----:B------:R-:W-:Y:S04]  /*5550*/  SHFL.UP PT, R162, R162, 0x1, RZ ;  /* 0x04200000a2a27989 */ /* 0x000fe800000e00ff */
[----:B------:R-:W2:Y:S01]  /*5560*/  SHFL.UP PT, R163, R163, 0x1, RZ ;  /* 0x04200000a3a37989 */ /* 0x000ea200000e00ff */
[----:B------:R-:W-:Y:S01]  /*5570*/  ISETP.GE.U32.AND P0, PT, R94, 0x20, PT ;  /* 0x000000205e00780c */ /* 0x000fe20003f06070 */
[CC--:B0-----:R-:W-:Y:S01]  /*5580*/  FFMA.FTZ R164, R5.reuse, R6.reuse, R7 ;  /* 0x0000000605a47223 */ /* 0x0c1fe20000010007 */
[C---:B------:R-:W-:Y:S01]  /*5590*/  FSEL R95, R4.reuse, R95, !P4 ;  /* 0x0000005f045f7208 */ /* 0x040fe20006000000 */
[----:B------:R-:W-:Y:S01]  /*55a0*/  FMUL.FTZ R4, R4, R6 ;  /* 0x0000000604047220 */ /* 0x000fe20000410000 */
[----:B------:R-:W-:Y:S01]  /*55b0*/  FSEL R112, R5, R112, !P4 ;  /* 0x0000007005707208 */ /* 0x000fe20006000000 */
[----:B-1----:R-:W-:-:S02]  /*55c0*/  FFMA.FTZ R9, R164, R8, R9 ;  /* 0x00000008a4097223 */ /* 0x002fc40000010009 */
[----:B------:R-:W-:Y:S01]  /*55d0*/  FMUL.FTZ R8, R4, R8 ;  /* 0x0000000804087220 */ /* 0x000fe20000410000 */
[----:B------:R-:W-:Y:S02]  /*55e0*/  FSEL R112, R164, R112, !P3 ;  /* 0x00000070a4707208 */ /* 0x000fe40005800000 */
[----:B------:R-:W-:Y:S02]  /*55f0*/  FSEL R95, R4, R95, !P3 ;  /* 0x0000005f045f7208 */ /* 0x000fe40005800000 */
[----:B------:R-:W-:Y:S02]  /*5600*/  FSEL R112, R9, R112, !P2 ;  /* 0x0000007009707208 */ /* 0x000fe40005000000 */
[----:B------:R-:W-:Y:S02]  /*5610*/  FSEL R95, R8, R95, !P2 ;  /* 0x0000005f085f7208 */ /* 0x000fe40005000000 */
[----:B------:R-:W-:Y:S01]  /*5620*/  @P0 ISETP.NE.AND P2, PT, R93, RZ, PT ;  /* 0x000000ff5d00020c */ /* 0x000fe20003f45270 */
[----:B--2---:R-:W-:-:S02]  /*5630*/  @P0 FFMA.FTZ R5, R162, R112, R163 ;  /* 0x00000070a2050223 */ /* 0x004fc400000100a3 */
[----:B------:R-:W-:Y:S01]  /*5640*/  @P0 FMUL.FTZ R4, R162, R95 ;  /* 0x0000005fa2040220 */ /* 0x000fe20000410000 */
[C---:B------:R-:W-:Y:S01]  /*5650*/  FFMA.FTZ R11, R10.reuse, R9, R11 ;  /* 0x000000090a0b7223 */ /* 0x040fe2000001000b */
[----:B------:R-:W-:Y:S01]  /*5660*/  FMUL.FTZ R8, R10, R8 ;  /* 0x000000080a087220 */ /* 0x000fe20000410000 */
[----:B------:R-:W-:Y:S02]  /*5670*/  @P0 FSEL R163, R112, R5, !P2 ;  /* 0x0000000570a30208 */ /* 0x000fe40005000000 */
[----:B------:R-:W-:Y:S01]  /*5680*/  @P0 FSEL R162, R95, R4, !P2 ;  /* 0x000000045fa20208 */ /* 0x000fe20005000000 */
[----:B------:R-:W-:Y:S01]  /*5690*/  @P0 IMAD.MOV.U32 R4, RZ, RZ, R12 ;  /* 0x000000ffff040224 */ /* 0x000fe200078e000c */
[----:B------:R-:W-:Y:S02]  /*56a0*/  ISETP.NE.AND P3, PT, R94, RZ, PT ;  /* 0x000000ff5e00720c */ /* 0x000fe40003f65270 */
[----:B------:R-:W-:Y:S01]  /*56b0*/  @P0 MOV R5, R13 ;  /* 0x0000000d00050202 */ /* 0x000fe20000000f00 */
[----:B------:R-:W-:Y:S10]  /*56c0*/  @P0 BRA `(.L_x_2620) ;  /* 0x0000000000180947 */ /* 0x000ff40003800000 */
[----:B------:R-:W-:Y:S01]  /*56d0*/  ISETP.NE.AND P0, PT, R93, RZ, PT ;  /* 0x000000ff5d00720c */ /* 0x000fe20003f05270 */
[C---:B------:R-:W-:Y:S01]  /*56e0*/  FMUL.FTZ R4, R8.reuse, R12 ;  /* 0x0000000c08047220 */ /* 0x040fe20000410000 */
[----:B------:R-:W-:-:S11]  /*56f0*/  FFMA.FTZ R5, R8, R13, R11 ;  /* 0x0000000d08057223 */ /* 0x000fd6000001000b */
[----:B------:R0:W-:Y:S01]  /*5700*/  @!P0 STS.64 [UR15+0x10b8], R12 ;  /* 0x0010b80cff008988 */ /* 0x0001e20008000a0f */
[----:B------:R-:W-:Y:S01]  /*5710*/  @!P0 MOV R162, R12 ;  /* 0x0000000c00a28202 */ /* 0x000fe20000000f00 */
[----:B------:R-:W-:-:S07]  /*5720*/  @!P0 IMAD.MOV.U32 R163, RZ, RZ, R13 ;  /* 0x000000ffffa38224 */ /* 0x000fce00078e000d */
.L_x_2620:
[----:B------:R-:W-:Y:S05]  /*5730*/  BSYNC.RECONVERGENT B0 ;  /* 0x0000000000007941 */ /* 0x000fea0003800200 */
.L_x_2619:
[----:B------:R-:W-:Y:S01]  /*5740*/  BAR.SYNC.DEFER_BLOCKING 0x0 ;  /* 0x0000000000007b1d */ /* 0x000fe20000010000 */
[----:B------:R-:W-:Y:S01]  /*5750*/  ISETP.NE.AND P0, PT, R94, RZ, PT ;  /* 0x000000ff5e00720c */ /* 0x000fe20003f05270 */
[----:B------:R-:W-:Y:S01]  /*5760*/  IMAD.U32 R8, R147, 0x10000, RZ ;  /* 0x0001000093087824 */ /* 0x000fe200078e00ff */
[----:B------:R-:W-:Y:S01]  /*5770*/  SHF.L.U32 R146, R146, 0x10, RZ ;  /* 0x0000001092927819 */ /* 0x000fe200000006ff */
[----:B------:R-:W-:Y:S01]  /*5780*/  IMAD.U32 R10, R149, 0x10000, RZ ;  /* 0x00010000950a7824 */ /* 0x000fe200078e00ff */
[----:B------:R-:W-:Y:S01]  /*5790*/  SHF.L.U32 R148, R148, 0x10, RZ ;  /* 0x0000001094947819 */ /* 0x000fe200000006ff */
[----:B------:R-:W-:Y:S01]  /*57a0*/  BSSY.RECONVERGENT B0, `(.L_x_2621) ;  /* 0x0000029000007945 */ /* 0x000fe20003800200 */
[----:B------:R-:W-:Y:S01]  /*57b0*/  SHF.L.U32 R150, R150, 0x10, RZ ;  /* 0x0000001096967819 */ /* 0x000fe200000006ff */
[----:B0-----:R-:W-:Y:S01]  /*57c0*/  IMAD.U32 R12, R151, 0x10000, RZ ;  /* 0x00010000970c7824 */ /* 0x001fe200078e00ff */
[----:B------:R-:W-:Y:S02]  /*57d0*/  SHF.L.U32 R152, R152, 0x10, RZ ;  /* 0x0000001098987819 */ /* 0x000fe400000006ff */
[----:B------:R-:W-:-:S02]  /*57e0*/  SHF.L.U32 R154, R154, 0x10, RZ ;  /* 0x000000109a9a7819 */ /* 0x000fc400000006ff */
[----:B------:R-:W-:Y:S02]  /*57f0*/  SHF.L.U32 R156, R156, 0x10, RZ ;  /* 0x000000109c9c7819 */ /* 0x000fe400000006ff */
[----:B------:R-:W-:Y:S02]  /*5800*/  SHF.L.U32 R158, R158, 0x10, RZ ;  /* 0x000000109e9e7819 */ /* 0x000fe400000006ff */
[----:B------:R-:W-:Y:S01]  /*5810*/  SHF.L.U32 R160, R160, 0x10, RZ ;  /* 0x00000010a0a07819 */ /* 0x000fe200000006ff */
[----:B------:R-:W0:Y:S02]  /*5820*/  @P3 LDS R6, [UR15+0x10bc] ;  /* 0x0010bc0fff063984 */ /* 0x000e240008000800 */
[----:B0-----:R-:W-:-:S04]  /*5830*/  @P3 FFMA.FTZ R163, R6, R162, R163 ;  /* 0x000000a206a33223 */ /* 0x001fc800000100a3 */
[----:B------:R-:W-:-:S04]  /*5840*/  FFMA.FTZ R145, R145, R163, R144 ;  /* 0x000000a391917223 */ /* 0x000fc80000010090 */
[----:B------:R-:W-:-:S04]  /*5850*/  FFMA.FTZ R142, R143, R145, R142 ;  /* 0x000000918f8e7223 */ /* 0x000fc8000001008e */
[----:B------:R-:W-:-:S04]  /*5860*/  FFMA.FTZ R141, R141, R142, R140 ;  /* 0x0000008e8d8d7223 */ /* 0x000fc8000001008c */
[----:B------:R-:W-:-:S04]  /*5870*/  FFMA.FTZ R138, R139, R141, R138 ;  /* 0x0000008d8b8a7223 */ /* 0x000fc8000001008a */
[----:B------:R-:W-:-:S04]  /*5880*/  FFMA.FTZ R137, R137, R138, R136 ;  /* 0x0000008a89897223 */ /* 0x000fc80000010088 */
[----:B------:R-:W-:-:S04]  /*5890*/  FFMA.FTZ R134, R135, R137, R134 ;  /* 0x0000008987867223 */ /* 0x000fc80000010086 */
[----:B------:R-:W-:Y:S01]  /*58a0*/  FFMA.FTZ R133, R133, R134, R132 ;  /* 0x0000008685857223 */ /* 0x000fe20000010084 */
[----:B------:R-:W-:-:S03]  /*58b0*/  IMAD.U32 R132, R161, 0x10000, RZ ;  /* 0x00010000a1847824 */ /* 0x000fc600078e00ff */
        /* <DEDUP_REMOVED lines=12> */
[----:B------:R-:W-:Y:S01]  /*5980*/  FFMA.FTZ R114, R114, R117, R115 ;  /* 0x0000007572727223 */ /* 0x000fe20000010073 */
[----:B------:R-:W-:Y:S06]  /*5990*/  @P0 BRA `(.L_x_2622) ;  /* 0x0000000000240947 */ /* 0x000fec0003800000 */
[----:B------:R-:W-:Y:S01]  /*59a0*/  USHF.R.S32.HI UR11, URZ, 0x1f, UR8 ;  /* 0x0000001fff0b7899 */ /* 0x000fe20008011408 */
[----:B------:R0:W-:Y:S01]  /*59b0*/  STS.64 [UR9], R4 ;  /* 0x00000004ff007988 */ /* 0x0001e20008000a09 */
[----:B------:R-:W-:-:S04]  /*59c0*/  UIADD3 UR21, UP0, UPT, UR20, UR8, URZ ;  /* 0x0000000814157290 */ /* 0x000fc8000ff1e0ff */
[----:B------:R-:W-:Y:S02]  /*59d0*/  ULEA.HI.X.SX32 UR11, UR20, UR11, 0x1, UP0 ;  /* 0x0000000b140b7291 */ /* 0x000fe400080f0eff */
[----:B------:R-:W-:-:S04]  /*59e0*/  ULEA UR36, UP0, UR21, UR38, 0x3 ;  /* 0x0000002615247291 */ /* 0x000fc8000f8018ff */
[----:B------:R-:W-:Y:S02]  /*59f0*/  ULEA.HI.X UR37, UR21, UR39, UR11, 0x3, UP0 ;  /* 0x0000002715257291 */ /* 0x000fe400080f1c0b */
[----:B------:R-:W-:-:S04]  /*5a00*/  MOV R6, UR36 ;  /* 0x0000002400067c02 */ /* 0x000fc80008000f00 */
[----:B------:R-:W-:-:S05]  /*5a10*/  IMAD.U32 R7, RZ, RZ, UR37 ;  /* 0x00000025ff077e24 */ /* 0x000fca000f8e00ff */
[----:B------:R0:W-:Y:S02]  /*5a20*/  STG.E.64 desc[UR24][R6.64], R4 ;  /* 0x0000000406007986 */ /* 0x0001e4000c101b18 */
.L_x_2622:
[----:B------:R-:W-:Y:S05]  /*5a30*/  BSYNC.RECONVERGENT B0 ;  /* 0x0000000000007941 */ /* 0x000fea0003800200 */
.L_x_2621:
[----:B------:R-:W-:Y:S01]  /*5a40*/  ULEA UR17, UP0, UR26, UR17, 0x2 ;  /* 0x000000111a117291 */ /* 0x000fe2000f8010ff */
[----:B0-----:R-:W-:Y:S01]  /*5a50*/  MOV R5, UR28 ;  /* 0x0000001c00057c02 */ /* 0x001fe20008000f00 */
[----:B------:R-:W-:Y:S01]  /*5a60*/  UIADD3 UR10, UPT, UPT, UR10, 0x1, URZ ;  /* 0x000000010a0a7890 */ /* 0x000fe2000fffe0ff */
[-C--:B-----5:R-:W-:Y:S01]  /*5a70*/  FMUL.FTZ R146, R146, R113.reuse ;  /* 0x0000007192927220 */ /* 0x0a0fe20000410000 */
[----:B------:R-:W-:Y:S01]  /*5a80*/  UIADD3.X UR18, UPT, UPT, UR18, UR30, URZ, UP0, !UPT ;  /* 0x0000001e12127290 */ /* 0x000fe200087fe4ff */
[-C--:B------:R-:W-:Y:S01]  /*5a90*/  FMUL.FTZ R8, R8, R113.reuse ;  /* 0x0000007108087220 */ /* 0x080fe20000410000 */
[----:B------:R-:W-:Y:S01]  /*5aa0*/  UISETP.NE.AND UP0, UPT, UR10, URZ, UPT ;  /* 0x000000ff0a00728c */ /* 0x000fe2000bf05270 */
        /* <DEDUP_REMOVED lines=14> */
[----:B------:R-:W-:Y:S01]  /*5b90*/  LEA R6, P0, R5, R2, 0x1 ;  /* 0x0000000205067211 */ /* 0x000fe200078008ff */
[----:B------:R-:W-:Y:S01]  /*5ba0*/  ULEA UR19, UP1, UR22, UR19, 0x2 ;  /* 0x0000001316137291 */ /* 0x000fe2000f8210ff */
[----:B------:R-:W-:Y:S01]  /*5bb0*/  FFMA.FTZ R44, R145, R146, R44 ;  /* 0x00000092912c7223 */ /* 0x000fe2000001002c */
        /* <DEDUP_REMOVED lines=15> */
[----:B------:R-:W-:Y:S01]  /*5cb0*/  IADD3.X R7, PT, PT, R3, UR29, RZ, P0, !PT ;  /* 0x0000001d03077c10 */ /* 0x000fe200087fe4ff */
[----:B------:R-:W-:-:S02]  /*5cc0*/  UIADD3 UR8, UPT, UPT, UR8, 0x1, URZ ;  /* 0x0000000108087890 */ /* 0x000fc4000fffe0ff */
[----:B------:R-:W-:Y:S02]  /*5cd0*/  UIADD3 UR9, UPT, UPT, UR9, 0x8, URZ ;  /* 0x0000000809097890 */ /* 0x000fe4000fffe0ff */
[----:B------:R-:W-:Y:S01]  /*5ce0*/  UIADD3.X UR16, UPT, UPT, UR16, UR27, URZ, UP1, !UPT ;  /* 0x0000001b10107290 */ /* 0x000fe20008ffe4ff */
[----:B------:R-:W-:Y:S11]  /*5cf0*/  BRA.U UP0, `(.L_x_2623) ;  /* 0xffffffe500687547 */ /* 0x000ff6000b83ffff */
.L_x_2618:
[----:B------:R-:W-:Y:S01]  /*5d00*/  ISETP.NE.AND P0, PT, R94, RZ, PT ;  /* 0x000000ff5e00720c */ /* 0x000fe20003f05270 */
[----:B------:R-:W-:Y:S01]  /*5d10*/  BAR.SYNC.DEFER_BLOCKING 0x0 ;  /* 0x0000000000007b1d */ /* 0x000fe20000010000 */
[----:B------:R-:W-:Y:S01]  /*5d20*/  F2FP.BF16.F32.PACK_AB R43, R43, R44 ;  /* 0x0000002c2b2b723e */ /* 0x000fe200000010ff */
[----:B------:R-:W-:Y:S01]  /*5d30*/  USHF.L.U32 UR10, UR6, 0xb, URZ ;  /* 0x0000000b060a7899 */ /* 0x000fe200080006ff */
[----:B------:R-:W-:Y:S01]  /*5d40*/  F2FP.BF16.F32.PACK_AB R41, R41, R42 ;  /* 0x0000002a2929723e */ /* 0x000fe200000010ff */
[----:B------:R-:W-:Y:S01]  /*5d50*/  UIADD3 UR31, UP0, UPT, UR31, 0x1000, URZ ;  /* 0x000010001f1f7890 */ /* 0x000fe2000ff1e0ff */
[----:B------:R-:W-:Y:S01]  /*5d60*/  F2FP.BF16.F32.PACK_AB R39, R39, R40 ;  /* 0x000000282727723e */ /* 0x000fe200000010ff */
[----:B------:R-:W0:Y:S01]  /*5d70*/  LDCU.64 UR8, c[0x0][0x478] ;  /* 0x00008f00ff0877ac */ /* 0x000e220008000a00 */
[----:B------:R-:W-:Y:S02]  /*5d80*/  PRMT R2, R43, 0x7632, R2 ;  /* 0x000076322b027816 */ /* 0x000fe40000000002 */
[----:B------:R-:W-:Y:S01]  /*5d90*/  PRMT R3, R41, 0x7632, R3 ;  /* 0x0000763229037816 */ /* 0x000fe20000000003 */
[----:B------:R-:W-:Y:S01]  /*5da0*/  UIADD3 UR6, UPT, UPT, UR6, 0x1, URZ ;  /* 0x0000000106067890 */ /* 0x000fe2000fffe0ff */
[----:B------:R-:W-:Y:S01]  /*5db0*/  F2FP.BF16.F32.PACK_AB R37, R37, R38 ;  /* 0x000000262525723e */ /* 0x000fe200000010ff */
[----:B------:R-:W1:Y:S01]  /*5dc0*/  @!P0 LDC R0, c[0x0][0x388] ;  /* 0x0000e200ff008b82 */ /* 0x000e620000000800 */
[----:B------:R-:W-:Y:S01]  /*5dd0*/  PRMT R4, R39, 0x7632, R4 ;  /* 0x0000763227047816 */ /* 0x000fe20000000004 */
[----:B------:R-:W-:Y:S01]  /*5de0*/  UIADD3.X UR32, UPT, UPT, URZ, UR32, URZ, UP0, !UPT ;  /* 0x00000020ff207290 */ /* 0x000fe200087fe4ff */
[----:B------:R-:W-:Y:S01]  /*5df0*/  F2FP.BF16.F32.PACK_AB R35, R35, R36 ;  /* 0x000000242323723e */ /* 0x000fe200000010ff */
[----:B------:R-:W-:Y:S01]  /*5e00*/  UIADD3 UR33, UP1, UPT, UR33, 0x1000, URZ ;  /* 0x0000100021217890 */ /* 0x000fe2000ff3e0ff */
[----:B------:R-:W-:Y:S01]  /*5e10*/  F2FP.BF16.F32.PACK_AB R33, R33, R34 ;  /* 0x000000222121723e */ /* 0x000fe200000010ff */
[----:B------:R-:W-:Y:S01]  /*5e20*/  UIADD3 UR14, UP2, UPT, UR14, 0x1000, URZ ;  /* 0x000010000e0e7890 */ /* 0x000fe2000ff5e0ff */
[----:B------:R-:W-:Y:S01]  /*5e30*/  PRMT R5, R35, 0x7632, R5 ;  /* 0x0000763223057816 */ /* 0x000fe20000000005 */
[----:B------:R-:W-:Y:S01]  /*5e40*/  UIADD3.X UR34, UPT, UPT, URZ, UR34, URZ, UP1, !UPT ;  /* 0x00000022ff227290 */ /* 0x000fe20008ffe4ff */
[----:B------:R-:W-:Y:S01]  /*5e50*/  F2FP.BF16.F32.PACK_AB R31, R31, R32 ;  /* 0x000000201f1f723e */ /* 0x000fe200000010ff */
[----:B------:R-:W-:Y:S01]  /*5e60*/  UIADD3.X UR35, UPT, UPT, URZ, UR35, URZ, UP2, !UPT ;  /* 0x00000023ff237290 */ /* 0x000fe200097fe4ff */
[----:B------:R-:W-:Y:S01]  /*5e70*/  F2FP.BF16.F32.PACK_AB R29, R29, R30 ;  /* 0x0000001e1d1d723e */ /* 0x000fe200000010ff */
[----:B------:R-:W-:Y:S04]  /*5e80*/  STS.U16 [R76], R43 ;  /* 0x0000002b4c007388 */ /* 0x000fe80000000400 */
[----:B------:R2:W-:Y:S04]  /*5e90*/  STS.U16 [R75+0x2], R2 ;  /* 0x000002024b007388 */ /* 0x0005e80000000400 */
[----:B------:R-:W-:Y:S04]  /*5ea0*/  STS.U16 [R74+0x4], R41 ;  /* 0x000004294a007388 */ /* 0x000fe80000000400 */
[----:B------:R3:W-:Y:S01]  /*5eb0*/  STS.U16 [R73+0x6], R3 ;  /* 0x0000060349007388 */ /* 0x0007e20000000400 */
[----:B-1----:R-:W-:Y:S01]  /*5ec0*/  @!P0 VIADD R0, R0, -UR10 ;  /* 0x8000000a00008c36 */ /* 0x002fe20008000000 */
[----:B--2---:R-:W-:-:S02]  /*5ed0*/  PRMT R2, R37, 0x7632, R2 ;  /* 0x0000763225027816 */ /* 0x004fc40000000002 */
[----:B------:R-:W-:Y:S04]  /*5ee0*/  STS.U16 [R72+0x8], R39 ;  /* 0x0000082748007388 */ /* 0x000fe80000000400 */
[----:B------:R1:W-:Y:S01]  /*5ef0*/  STS.U16 [R71+0xa], R4 ;  /* 0x00000a0447007388 */ /* 0x0003e20000000400 */
[----:B---3--:R-:W-:-:S03]  /*5f00*/  PRMT R3, R33, 0x7632, R3 ;  /* 0x0000763221037816 */ /* 0x008fc60000000003 */
[----:B------:R-:W-:Y:S04]  /*5f10*/  STS.U16 [R70+0xc], R37 ;  /* 0x00000c2546007388 */ /* 0x000fe80000000400 */
[----:B------:R2:W-:Y:S01]  /*5f20*/  STS.U16 [R69+0xe], R2 ;  /* 0x00000e0245007388 */ /* 0x0005e20000000400 */
[----:B-1----:R-:W-:-:S03]  /*5f30*/  PRMT R4, R31, 0x7632, R4 ;  /* 0x000076321f047816 */ /* 0x002fc60000000004 */
        /* <DEDUP_REMOVED lines=31> */
[C---:B0-----:R-:W-:Y:S01]  /*6130*/  LEA R2, P3, R3.reuse, UR8, 0x1 ;  /* 0x0000000803027c11 */ /* 0x041fe2000f8608ff */
[----:B------:R-:W0:Y:S03]  /*6140*/  LDCU UR8, c[0x0][0x394] ;  /* 0x00007280ff0877ac */ /* 0x000e260008000800 */
[----:B------:R-:W-:Y:S01]  /*6150*/  LEA.HI.X R3, R3, UR9, R6, 0x1, P3 ;  /* 0x0000000903037c11 */ /* 0x000fe200098f0c06 */
[----:B------:R-:W1:Y:S01]  /*6160*/  LDS R4, [UR15+0x1080] ;  /* 0x0010800fff047984 */ /* 0x000e620008000800 */
[----:B0-----:R-:W-:Y:S01]  /*6170*/  UISETP.NE.AND UP0, UPT, UR6, UR8, UPT ;  /* 0x000000080600728c */ /* 0x001fe2000bf05270 */
[-C--:B-1----:R-:W-:Y:S02]  /*6180*/  ISETP.GE.AND P2, PT, R110, R4.reuse, PT ;  /* 0x000000046e00720c */ /* 0x082fe40003f46270 */
        /* <DEDUP_REMOVED lines=33> */
.L_x_2625:
        /* <DEDUP_REMOVED lines=14> */
.L_x_5080:


//--------------------- .text._Z25selective_scan_fwd_kernelI32Selective_Scan_fwd_kernel_traitsILi128ELi16ELi1ELb0ELb0ELb1ELb1EN3c108BFloat16EfEEv13SSMParamsBase --------------------------
	.section	.text._Z25selective_scan_fwd_kernelI32Selective_Scan_fwd_kernel_traitsILi128ELi16ELi1ELb0ELb0ELb1ELb1EN3c108BFloat16EfEEv13SSMParamsBase,"ax",@progbits
	.align	128
        .global         _Z25selective_scan_fwd_kernelI32Selective_Scan_fwd_kernel_traitsILi128ELi16ELi1ELb0ELb0ELb1ELb1EN3c108BFloat16EfEEv13SSMParamsBase
        .type           _Z25selective_scan_fwd_kernelI32Selective_Scan_fwd_kernel_traitsILi128ELi16ELi1ELb0ELb0ELb1ELb1EN3c108BFloat16EfEEv13SSMParamsBase,@function
        .size           _Z25selective_scan_fwd_kernelI32Selective_Scan_fwd_kernel_traitsILi128ELi16ELi1ELb0ELb0ELb1ELb1EN3c108BFloat16EfEEv13SSMParamsBase,(.L_x_5081 - _Z25selective_scan_fwd_kernelI32Selective_Scan_fwd_kernel_traitsILi128ELi16ELi1ELb0ELb0ELb1ELb1EN3c108BFloat16EfEEv13SSMParamsBase)
        .other          _Z25selective_scan_fwd_kernelI32Selective_Scan_fwd_kernel_traitsILi128ELi16ELi1ELb0ELb0ELb1ELb1EN3c108BFloat16EfEEv13SSMParamsBase,@"STO_CUDA_ENTRY STV_DEFAULT"
_Z25selective_scan_fwd_kernelI32Selective_Scan_fwd_kernel_traitsILi128ELi16ELi1ELb0ELb0ELb1ELb1EN3c108BFloat16EfEEv13SSMParamsBase:
.text._Z25selective_scan_fwd_kernelI32Selective_Scan_fwd_kernel_traitsILi128ELi16ELi1ELb0ELb0ELb1ELb1EN3c108BFloat16EfEEv13SSMParamsBase:
[----:B------:R-:W-:Y:S01]  /*0000*/  LDC R1, c[0x0][0x37c] ;  /* 0x0000df00ff017b82 */ /* 0x000fe20000000800 */
[----:B------:R-:W0:Y:S07]  /*0010*/  LDCU.64 UR4, c[0x0][0x470] ;  /* 0x00008e00ff0477ac */ /* 0x000e2e0008000a00 */
[----:B------:R-:W1:Y:S01]  /*0020*/  S2UR UR26, SR_CTAID.Y ;  /* 0x00000000001a79c3 */ /* 0x000e620000002600 */
[----:B------:R-:W2:Y:S01]  /*0030*/  LDCU.64 UR24, c[0x0][0x358] ;  /* 0x00006b00ff1877ac */ /* 0x000ea20008000a00 */
[----:B------:R-:W3:Y:S01]  /*0040*/  LDCU UR32, c[0x0][0x398] ;  /* 0x00007300ff2077ac */ /* 0x000ee20008000800 */
[----:B------:R-:W4:Y:S05]  /*0050*/  LDCU.128 UR8, c[0x0][0x450] ;  /* 0x00008a00ff0877ac */ /* 0x000f2a0008000c00 */
[----:B------:R-:W2:Y:S01]  /*0060*/  S2UR UR27, SR_CTAID.X ;  /* 0x00000000001b79c3 */ /* 0x000ea20000002500 */
[----:B------:R-:W2:Y:S01]  /*0070*/  LDCU UR29, c[0x0][0x394] ;  /* 0x00007280ff1d77ac */ /* 0x000ea20008000800 */
[----:B0-----:R-:W-:Y:S01]  /*0080*/  UISETP.NE.U32.AND UP1, UPT, UR4, URZ, UPT ;  /* 0x000000ff0400728c */ /* 0x001fe2000bf25070 */
[----:B------:R-:W0:Y:S03]  /*0090*/  LDCU.128 UR12, c[0x0][0x3f0] ;  /* 0x00007e00ff0c77ac */ /* 0x000e260008000c00 */
[----:B------:R-:W-:Y:S01]  /*00a0*/  UISETP.NE.AND.EX UP1, UPT, UR5, URZ, UPT, UP1 ;  /* 0x000000ff0500728c */ /* 0x000fe2000bf25310 */
[----:B---3--:R-:W-:Y:S01]  /*00b0*/  IMAD.U32 R0, RZ, RZ, UR32 ;  /* 0x00000020ff007e24 */ /* 0x008fe2000f8e00ff */
[----:B------:R-:W3:Y:S04]  /*00c0*/  LDCU.128 UR16, c[0x0][0x400] ;  /* 0x00008000ff1077ac */ /* 0x000ee80008000c00 */
[----:B------:R-:W-:Y:S01]  /*00d0*/  PLOP3.LUT P1, PT, PT, PT, UP1, 0x80, 0x8 ;  /* 0x000000000008781c */ /* 0x000fe20003f2f018 */
[----:B----4-:R-:W-:Y:S01]  /*00e0*/  UISETP.NE.U32.AND UP0, UPT, UR10, URZ, UPT ;  /* 0x000000ff0a00728c */ /* 0x010fe2000bf05070 */
[----:B------:R-:W4:Y:S03]  /*00f0*/  LDCU.64 UR30, c[0x0][0x3e8] ;  /* 0x00007d00ff1e77ac */ /* 0x000f260008000a00 */
[----:B-1----:R-:W-:Y:S01]  /*0100*/  @UP1 ULEA UR4, UP3, UR26, UR4, 0x2 ;  /* 0x000000041a041291 */ /* 0x002fe2000f8610ff */
[----:B------:R-:W-:Y:S01]  /*0110*/  IABS R0, R0 ;  /* 0x0000000000007213 */ /* 0x000fe20000000000 */
[----:B------:R-:W-:-:S02]  /*0120*/  UISETP.NE.AND.EX UP0, UPT, UR11, URZ, UPT, UP0 ;  /* 0x000000ff0b00728c */ /* 0x000fc4000bf05300 */
[----:B------:R-:W-:Y:S02]  /*0130*/  @UP1 ULEA.HI.X UR5, UR26, UR5, URZ, 0x2, UP3 ;  /* 0x000000051a051291 */ /* 0x000fe400098f14ff */
[----:B------:R-:W-:Y:S02]  /*0140*/  MOV R4, UR4 ;  /* 0x0000000400047c02 */ /* 0x000fe40008000f00 */
[----:B------:R-:W-:Y:S02]  /*0150*/  R2UR UR20, R0 ;  /* 0x00000000001472ca */ /* 0x000fe400000e0000 */
[----:B------:R-:W-:Y:S01]  /*0160*/  IMAD.U32 R5, RZ, RZ, UR5 ;  /* 0x00000005ff057e24 */ /* 0x000fe2000f8e00ff */
[----:B------:R-:W-:Y:S02]  /*0170*/  PLOP3.LUT P0, PT, PT, PT, UP0, 0x80, 0x8 ;  /* 0x000000000008781c */ /* 0x000fe40003f0f008 */
[----:B------:R-:W-:Y:S02]  /*0180*/  @UP0 ULEA UR10, UP2, UR26, UR10, 0x2 ;  /* 0x0000000a1a0a0291 */ /* 0x000fe4000f8410ff */
[----:B--2---:R-:W5:Y:S02]  /*0190*/  @P1 LDG.E R4, desc[UR24][R4.64] ;  /* 0x0000001804041981 */ /* 0x004f64000c1e1900 */
[----:B------:R-:W-:-:S02]  /*01a0*/  @UP0 ULEA.HI.X UR11, UR26, UR11, URZ, 0x2, UP2 ;  /* 0x0000000b1a0b0291 */ /* 0x000fc400090f14ff */
[----:B------:R-:W-:Y:S02]  /*01b0*/  IMAD.U32 R2, RZ, RZ, UR10 ;  /* 0x0000000aff027e24 */ /* 0x000fe4000f8e00ff */
[----:B------:R-:W1:Y:S02]  /*01c0*/  I2F.RP R0, UR20 ;  /* 0x0000001400007d06 */ /* 0x000e640008209400 */
[----:B------:R-:W-:-:S05]  /*01d0*/  IMAD.U32 R3, RZ, RZ, UR11 ;  /* 0x0000000bff037e24 */ /* 0x000fca000f8e00ff */
[----:B------:R2:W5:Y:S01]  /*01e0*/  @P0 LDG.E R2, desc[UR24][R2.64] ;  /* 0x0000001802020981 */ /* 0x000562000c1e1900 */
[----:B------:R-:W-:Y:S01]  /*01f0*/  UMOV UR4, URZ ;  /* 0x000000ff00047c82 */ /* 0x000fe20008000000 */
[----:B------:R-:W0:Y:S01]  /*0200*/  LDCU.64 UR10, c[0x0][0x3d0] ;  /* 0x00007a00ff0a77ac */ /* 0x000e220008000a00 */
[----:B-1----:R-:W1:Y:S02]  /*0210*/  MUFU.RCP R0, R0 ;  /* 0x0000000000007308 */ /* 0x002e640000001000 */
[----:B-1----:R-:W-:-:S06]  /*0220*/  IADD3 R6, PT, PT, R0, 0xffffffe, RZ ;  /* 0x0ffffffe00067810 */ /* 0x002fcc0007ffe0ff */
[----:B------:R-:W1:Y:S01]  /*0230*/  F2I.FTZ.U32.TRUNC.NTZ R6, R6 ;  /* 0x0000000600067305 */ /* 0x000e62000021f000 */
[----:B--2---:R-:W-:Y:S02]  /*0240*/  IABS R3, UR26 ;  /* 0x0000001a00037c13 */ /* 0x004fe40008000000 */
[----:B-1----:R-:W-:Y:S02]  /*0250*/  R2UR UR5, R6 ;  /* 0x00000000060572ca */ /* 0x002fe400000e0000 */
[----:B------:R-:W-:-:S11]  /*0260*/  R2UR UR7, R3 ;  /* 0x00000000030772ca */ /* 0x000fd600000e0000 */
[----:B------:R-:W-:-:S04]  /*0270*/  UIADD3 UR6, UPT, UPT, URZ, -UR5, URZ ;  /* 0x80000005ff067290 */ /* 0x000fc8000fffe0ff */
[----:B------:R-:W-:-:S04]  /*0280*/  UIMAD UR6, UR6, UR20, URZ ;  /* 0x00000014060672a4 */ /* 0x000fc8000f8e02ff */
[----:B------:R-:W-:-:S04]  /*0290*/  UIMAD.WIDE.U32 UR4, UR5, UR6, UR4 ;  /* 0x00000006050472a5 */ /* 0x000fc8000f8e0004 */
[----:B------:R-:W-:-:S04]  /*02a0*/  UIMAD.WIDE.U32 UR4, UR5, UR7, URZ ;  /* 0x00000007050472a5 */ /* 0x000fc8000f8e00ff */
[----:B------:R-:W-:-:S04]  /*02b0*/  UIADD3 UR4, UPT, UPT, -UR5, URZ, URZ ;  /* 0x000000ff05047290 */ /* 0x000fc8000fffe1ff */
[----:B------:R-:W-:-:S04]  /*02c0*/  UIMAD UR4, UR20, UR4, UR7 ;  /* 0x00000004140472a4 */ /* 0x000fc8000f8e0207 */
[----:B------:R-:W-:Y:S02]  /*02d0*/  UISETP.GT.U32.AND UP1, UPT, UR20, UR4, UPT ;  /* 0x000000041400728c */ /* 0x000fe4000bf24070 */
[----:B------:R-:W-:-:S09]  /*02e0*/  UISETP.GE.AND UP2, UPT, UR29, 0x1, UPT ;  /* 0x000000011d00788c */ /* 0x000fd2000bf46270 */
[----:B------:R-:W-:-:S04]  /*02f0*/  @!UP1 UIADD3 UR4, UPT, UPT, UR4, -UR20, URZ ;  /* 0x8000001404049290 */ /* 0x000fc8000fffe0ff */
[----:B------:R-:W-:Y:S01]  /*0300*/  UISETP.GE.U32.AND UP0, UPT, UR4, UR20, UPT ;  /* 0x000000140400728c */ /* 0x000fe2000bf06070 */
[----:B------:R-:W-:Y:S01]  /*0310*/  PLOP3.LUT P2, PT, PT, PT, UP2, 0x80, 0x8 ;  /* 0x000000000008781c */ /* 0x000fe20003f4f028 */
[----:B------:R-:W-:Y:S02]  /*0320*/  @!UP1 UIADD3 UR5, UPT, UPT, UR5, 0x1, URZ ;  /* 0x0000000105059890 */ /* 0x000fe4000fffe0ff */
[----:B0-----:R-:W-:Y:S02]  /*0330*/  UIMAD.WIDE.U32 UR22, UR27, UR10, URZ ;  /* 0x0000000a1b1672a5 */ /* 0x001fe4000f8e00ff */
[----:B------:R-:W-:Y:S02]  /*0340*/  ULOP3.LUT UR4, UR26, UR32, URZ, 0x3c, !UPT ;  /* 0x000000201a047292 */ /* 0x000fe4000f8e3cff */
[----:B------:R-:W-:-:S03]  /*0350*/  UIMAD UR28, UR27, UR11, UR23 ;  /* 0x0000000b1b1c72a4 */ /* 0x000fc6000f8e0217 */
[----:B------:R-:W-:Y:S02]  /*0360*/  @UP0 UIADD3 UR5, UPT, UPT, UR5, 0x1, URZ ;  /* 0x0000000105050890 */ /* 0x000fe4000fffe0ff */
[----:B------:R-:W-:Y:S02]  /*0370*/  UIMAD.WIDE.U32 UR10, UR27, UR12, URZ ;  /* 0x0000000c1b0a72a5 */ /* 0x000fe4000f8e00ff */
[----:B---3--:R-:W-:Y:S02]  /*0380*/  UIMAD.WIDE.U32 UR20, UR27, UR16, URZ ;  /* 0x000000101b1472a5 */ /* 0x008fe4000f8e00ff */
[----:B------:R-:W-:Y:S02]  /*0390*/  UISETP.GE.AND UP1, UPT, UR4, URZ, UPT ;  /* 0x000000ff0400728c */ /* 0x000fe4000bf26270 */
[----:B------:R-:W-:Y:S02]  /*03a0*/  UISETP.NE.AND UP0, UPT, UR32, URZ, UPT ;  /* 0x000000ff2000728c */ /* 0x000fe4000bf05270 */
[----:B------:R-:W-:Y:S01]  /*03b0*/  UIMAD UR12, UR27, UR13, UR11 ;  /* 0x0000000d1b0c72a4 */ /* 0x000fe2000f8e020b */
[----:B------:R-:W-:Y:S01]  /*03c0*/  UMOV UR16, UR5 ;  /* 0x0000000500107c82 */ /* 0x000fe20008000000 */
[----:B----4-:R-:W-:Y:S10]  /*03d0*/  @!P2 EXIT ;  /* 0x000000000000a94d */ /* 0x010ff40003800000 */
[----:B------:R-:W0:Y:S01]  /*03e0*/  S2R R141, SR_TID.X ;  /* 0x00000000008d7919 */ /* 0x000e220000002100 */
[----:B------:R-:W1:Y:S01]  /*03f0*/  LDCU.128 UR4, c[0x0][0x460] ;  /* 0x00008c00ff0477ac */ /* 0x000e620008000c00 */
[----:B------:R-:W-:Y:S02]  /*0400*/  UIMAD UR13, UR27, UR17, UR21 ;  /* 0x000000111b0d72a4 */ /* 0x000fe4000f8e0215 */
[----:B------:R-:W-:Y:S01]  /*0410*/  @!UP1 UIADD3 UR16, UPT, UPT, -UR16, URZ, URZ ;  /* 0x000000ff10109290 */ /* 0x000fe2000fffe1ff */
[----:B------:R-:W2:Y:S01]  /*0420*/  LDCU UR21, c[0x0][0x384] ;  /* 0x00007080ff1577ac */ /* 0x000ea20008000800 */
[----:B------:R-:W-:Y:S01]  /*0430*/  @!UP0 ULOP3.LUT UR16, URZ, UR32, URZ, 0x33, !UPT ;  /* 0x00000020ff108292 */ /* 0x000fe2000f8e33ff */
[----:B------:R-:W-:Y:S01]  /*0440*/  UMOV UR11, UR12 ;  /* 0x0000000c000b7c82 */ /* 0x000fe20008000000 */
[----:B------:R-:W-:Y:S01]  /*0450*/  UMOV UR12, UR20 ;  /* 0x00000014000c7c82 */ /* 0x000fe20008000000 */
[----:B------:R-:W-:Y:S02]  /*0460*/  UIMAD.WIDE.U32 UR10, UR26, UR14, UR10 ;  /* 0x0000000e1a0a72a5 */ /* 0x000fe4000f8e000a */
[----:B------:R-:W-:-:S02]  /*0470*/  USHF.R.S32.HI UR14, URZ, 0x1f, UR16 ;  /* 0x0000001fff0e7899 */ /* 0x000fc40008011410 */
[----:B------:R-:W-:Y:S02]  /*0480*/  UIMAD.WIDE.U32 UR12, UR26, UR18, UR12 ;  /* 0x000000121a0c72a5 */ /* 0x000fe4000f8e000c */
[----:B------:R-:W-:Y:S02]  /*0490*/  UIMAD UR18, UR26, UR15, UR11 ;  /* 0x0000000f1a1272a4 */ /* 0x000fe4000f8e020b */
[----:B------:R-:W-:Y:S01]  /*04a0*/  UIMAD UR11, UR14, UR30, URZ ;  /* 0x0000001e0e0b72a4 */ /* 0x000fe2000f8e02ff */
[----:B------:R-:W-:Y:S02]  /*04b0*/  UMOV UR15, UR28 ;  /* 0x0000001c000f7c82 */ /* 0x000fe40008000000 */
[----:B------:R-:W-:Y:S01]  /*04c0*/  UMOV UR14, UR22 ;  /* 0x00000016000e7c82 */ /* 0x000fe20008000000 */
[----:B-1----:R-:W-:Y:S02]  /*04d0*/  ULEA UR20, UP0, UR10, UR4, 0x1 ;  /* 0x000000040a147291 */ /* 0x002fe4000f8008ff */
[----:B------:R-:W-:Y:S01]  /*04e0*/  UIMAD.WIDE.U32 UR14, UR16, UR30, UR14 ;  /* 0x0000001e100e72a5 */ /* 0x000fe2000f8e000e */
[----:B0-----:R-:W-:Y:S01]  /*04f0*/  IMAD.SHL.U32 R0, R141, 0x10, RZ ;  /* 0x000000108d007824 */ /* 0x001fe200078e00ff */
[----:B------:R-:W-:-:S02]  /*0500*/  UIMAD UR11, UR16, UR31, UR11 ;  /* 0x0000001f100b72a4 */ /* 0x000fc4000f8e020b */
[----:B------:R-:W-:Y:S02]  /*0510*/  ULEA.HI.X UR18, UR10, UR5, UR18, 0x1, UP0 ;  /* 0x000000050a127291 */ /* 0x000fe400080f0c12 */
[----:B------:R-:W-:Y:S01]  /*0520*/  UIMAD UR17, UR26, UR19, UR13 ;  /* 0x000000131a1172a4 */ /* 0x000fe2000f8e020d */
[----:B------:R-:W-:Y:S01]  /*0530*/  LOP3.LUT R0, R0, 0x3e00, RZ, 0xc0, !PT ;  /* 0x00003e0000007812 */ /* 0x000fe200078ec0ff */
[----:B------:R-:W-:Y:S02]  /*0540*/  UIADD3 UR4, UPT, UPT, UR15, UR11, URZ ;  /* 0x0000000b0f047290 */ /* 0x000fe4000fffe0ff */
[----:B--2---:R-:W-:Y:S01]  /*0550*/  UIMAD UR5, UR27, UR21, UR26 ;  /* 0x000000151b0572a4 */ /* 0x004fe2000f8e021a */
[----:B------:R-:W-:Y:S01]  /*0560*/  LOP3.LUT R140, R0, 0x1f, R141, 0xf8, !PT ;  /* 0x0000001f008c7812 */ /* 0x000fe200078ef88d */
[----:B------:R-:W-:Y:S01]  /*0570*/  ULEA UR19, UP1, UR12, UR6, 0x1 ;  /* 0x000000060c137291 */ /* 0x000fe2000f8208ff */
[----:B------:R-:W0:Y:S02]  /*0580*/  LDCU UR13, c[0x0][0x38c] ;  /* 0x00007180ff0d77ac */ /* 0x000e240008000800 */
[C---:B------:R-:W-:Y:S01]  /*0590*/  LOP3.LUT R0, R140.reuse, 0x20, RZ, 0xfc, !PT ;  /* 0x000000208c007812 */ /* 0x040fe200078efcff */
[----:B------:R-:W-:Y:S01]  /*05a0*/  IMAD.SHL.U32 R139, R140, 0x2, RZ ;  /* 0x000000028c8b7824 */ /* 0x000fe200078e00ff */
[----:B------:R-:W-:-:S02]  /*05b0*/  ULEA UR16, UP2, UR14, UR8, 0x1 ;  /* 0x000000080e107291 */ /* 0x000fc4000f8408ff */
[----:B------:R-:W-:Y:S02]  /*05c0*/  ULEA.HI.X UR17, UR12, UR7, UR17, 0x1, UP1 ;  /* 0x000000070c117291 */ /* 0x000fe400088f0c11 */
[----:B------:R-:W-:Y:S02]  /*05d0*/  ULEA.HI.X UR7, UR14, UR9, UR4, 0x1, UP2 ;  /* 0x000000090e077291 */ /* 0x000fe400090f0c04 */
[----:B------:R-:W-:Y:S01]  /*05e0*/  UIMAD UR21, UR5, UR29, URZ ;  /* 0x0000001d051572a4 */ /* 0x000fe2000f8e02ff */
[----:B------:R-:W-:Y:S02]  /*05f0*/  UMOV UR4, URZ ;  /* 0x000000ff00047c82 */ /* 0x000fe40008000000 */
[----:B------:R-:W-:Y:S01]  /*0600*/  UMOV UR5, URZ ;  /* 0x000000ff00057c82 */ /* 0x000fe20008000000 */
[----:B-----5:R-:W-:Y:S01]  /*0610*/  @P0 R2UR UR4, R2 ;  /* 0x00000000020402ca */ /* 0x020fe200000e0000 */
[----:B------:R-:W-:Y:S01]  /*0620*/  UMOV UR6, URZ ;  /* 0x000000ff00067c82 */ /* 0x000fe20008000000 */
[----:B------:R-:W-:Y:S01]  /*0630*/  @P1 R2UR UR5, R4 ;  /* 0x00000000040512ca */ /* 0x000fe200000e0000 */
[----:B0-----:R-:W-:-:S14]  /*0640*/  UIMAD UR21, UR21, UR13, URZ ;  /* 0x0000000d151572a4 */ /* 0x001fdc000f8e02ff */
.L_x_2664:
[----:B------:R-:W0:Y:S01]  /*0650*/  LDCU UR22, c[0x0][0x388] ;  /* 0x00007100ff1677ac */ /* 0x000e220008000800 */
[----:B------:R-:W-:Y:S02]  /*0660*/  SHF.L.U32 R2, R141, 0x4, RZ ;  /* 0x000000048d027819 */ /* 0x000fe400000006ff */
[----:B------:R-:W-:Y:S01]  /*0670*/  IADD3 R4, P0, PT, R139, UR20, RZ ;  /* 0x000000148b047c10 */ /* 0x000fe2000ff1e0ff */
[----:B------:R-:W-:Y:S01]  /*0680*/  USHF.L.U32 UR8, UR6, 0xb, URZ ;  /* 0x0000000b06087899 */ /* 0x000fe200080006ff */
[----:B------:R-:W-:Y:S02]  /*0690*/  LOP3.LUT R23, R2, 0x3e00, RZ, 0xc0, !PT ;  /* 0x00003e0002177812 */ /* 0x000fe400078ec0ff */
[----:B------:R-:W-:Y:S01]  /*06a0*/  PRMT R13, RZ, 0x7610, R13 ;  /* 0x00007610ff0d7816 */ /* 0x000fe2000000000d */
[----:B------:R-:W-:Y:S01]  /*06b0*/  IMAD.X R5, RZ, RZ, UR18, P0 ;  /* 0x00000012ff057e24 */ /* 0x000fe200080e06ff */
[----:B------:R-:W-:Y:S02]  /*06c0*/  LOP3.LUT R18, R18, 0xfffffeff, RZ, 0xc0, !PT ;  /* 0xfffffeff12127812 */ /* 0x000fe400078ec0ff */
[----:B------:R-:W-:-:S02]  /*06d0*/  PRMT R12, RZ, 0x7610, R12 ;  /* 0x00007610ff0c7816 */ /* 0x000fc4000000000c */
[----:B------:R-:W-:Y:S02]  /*06e0*/  PRMT R7, RZ, 0x7610, R7 ;  /* 0x00007610ff077816 */ /* 0x000fe40000000007 */
[----:B------:R-:W-:Y:S02]  /*06f0*/  PRMT R10, RZ, 0x7610, R10 ;  /* 0x00007610ff0a7816 */ /* 0x000fe4000000000a */
[----:B------:R-:W-:Y:S01]  /*0700*/  PRMT R6, RZ, 0x7610, R6 ;  /* 0x00007610ff067816 */ /* 0x000fe20000000006 */
[----:B0-----:R-:W-:Y:S01]  /*0710*/  UIADD3 UR22, UPT, UPT, -UR8, UR22, URZ ;  /* 0x0000001608167290 */ /* 0x001fe2000fffe1ff */
[----:B------:R-:W-:Y:S02]  /*0720*/  PRMT R11, RZ, 0x7610, R11 ;  /* 0x00007610ff0b7816 */ /* 0x000fe4000000000b */
[----:B------:R-:W-:Y:S02]  /*0730*/  PRMT R8, RZ, 0x7610, R8 ;  /* 0x00007610ff087816 */ /* 0x000fe40000000008 */
[----:B------:R-:W-:-:S02]  /*0740*/  PRMT R9, RZ, 0x7610, R9 ;  /* 0x00007610ff097816 */ /* 0x000fc40000000009 */
[----:B------:R-:W-:Y:S02]  /*0750*/  ISETP.GE.AND P1, PT, R140, UR22, PT ;  /* 0x000000168c007c0c */ /* 0x000fe4000bf26270 */
[----:B------:R-:W-:Y:S02]  /*0760*/  LOP3.LUT R140, R23, 0x1f, R141, 0xf8, !PT ;  /* 0x0000001f178c7812 */ /* 0x000fe400078ef88d */
[----:B------:R-:W-:Y:S01]  /*0770*/  ISETP.GE.AND P6, PT, R0, UR22, PT ;  /* 0x0000001600007c0c */ /* 0x000fe2000bfc6270 */
[----:B------:R-:W-:Y:S01]  /*0780*/  BAR.SYNC.DEFER_BLOCKING 0x0 ;  /* 0x0000000000007b1d */ /* 0x000fe20000010000 */
[C---:B------:R-:W-:Y:S01]  /*0790*/  LOP3.LUT R133, R140.reuse, 0xe0, RZ, 0xfc, !PT ;  /* 0x000000e08c857812 */ /* 0x040fe200078efcff */
[----:B------:R-:W-:Y:S01]  /*07a0*/  IMAD.SHL.U32 R139, R140, 0x2, RZ ;  /* 0x000000028c8b7824 */ /* 0x000fe200078e00ff */
[----:B------:R-:W-:Y:S02]  /*07b0*/  PRMT R0, RZ, 0x7610, R0 ;  /* 0x00007610ff007816 */ /* 0x000fe40000000000 */
[----:B------:R-:W-:-:S02]  /*07c0*/  PRMT R15, RZ, 0x7610, R15 ;  /* 0x00007610ff0f7816 */ /* 0x000fc4000000000f */
[----:B------:R-:W-:Y:S02]  /*07d0*/  IADD3 R2, P0, PT, R139, UR19, RZ ;  /* 0x000000138b027c10 */ /* 0x000fe4000ff1e0ff */
[----:B------:R-:W-:Y:S02]  /*07e0*/  @P1 LOP3.LUT R18, R18, 0x100, RZ, 0xfc, !PT ;  /* 0x0000010012121812 */ /* 0x000fe400078efcff */
[----:B------:R-:W-:Y:S02]  /*07f0*/  IADD3.X R3, PT, PT, RZ, UR17, RZ, P0, !PT ;  /* 0x00000011ff037c10 */ /* 0x000fe400087fe4ff */
[----:B------:R-:W-:Y:S02]  /*0800*/  ISETP.GE.AND P0, PT, R133, UR22, PT ;  /* 0x0000001685007c0c */ /* 0x000fe4000bf06270 */
[C---:B------:R-:W-:Y:S02]  /*0810*/  LOP3.LUT R132, R140.reuse, 0x100, RZ, 0xfc, !PT ;  /* 0x000001008c847812 */ /* 0x040fe400078efcff */
[----:B------:R-:W-:-:S02]  /*0820*/  LOP3.LUT R134, R140, 0xc0, RZ, 0xfc, !PT ;  /* 0x000000c08c867812 */ /* 0x000fc400078efcff */
[C---:B------:R-:W-:Y:S02]  /*0830*/  LOP3.LUT R138, R140.reuse, 0x40, RZ, 0xfc, !PT ;  /* 0x000000408c8a7812 */ /* 0x040fe400078efcff */
[C---:B------:R-:W-:Y:S02]  /*0840*/  LOP3.LUT R135, R140.reuse, 0xa0, RZ, 0xfc, !PT ;  /* 0x000000a08c877812 */ /* 0x040fe400078efcff */
[----:B------:R-:W-:Y:S01]  /*0850*/  LOP3.LUT R136, R140, 0x80, RZ, 0xfc, !PT ;  /* 0x000000808c887812 */ /* 0x000fe200078efcff */
[----:B------:R-:W2:Y:S01]  /*0860*/  @!P1 LDG.E.U16 R0, desc[UR24][R4.64] ;  /* 0x0000001804009981 */ /* 0x000ea2000c1e1500 */
[----:B------:R-:W-:Y:S02]  /*0870*/  ISETP.GE.AND P1, PT, R134, UR22, PT ;  /* 0x0000001686007c0c */ /* 0x000fe4000bf26270 */
[----:B------:R-:W-:Y:S01]  /*0880*/  LOP3.LUT R137, R140, 0x60, RZ, 0xfc, !PT ;  /* 0x000000608c897812 */ /* 0x000fe200078efcff */
[----:B------:R-:W3:Y:S01]  /*0890*/  @!P0 LDG.E.U16 R13, desc[UR24][R4.64+0x1c0] ;  /* 0x0001c018040d8981 */ /* 0x000ee2000c1e1500 */
[----:B------:R-:W-:-:S02]  /*08a0*/  ISETP.GE.AND P0, PT, R132, UR22, PT ;  /* 0x0000001684007c0c */ /* 0x000fc4000bf06270 */
[----:B------:R-:W-:Y:S01]  /*08b0*/  ISETP.GE.AND P5, PT, R138, UR22, PT ;  /* 0x000000168a007c0c */ /* 0x000fe2000bfa6270 */
[----:B------:R-:W4:Y:S01]  /*08c0*/  @!P6 LDG.E.U16 R7, desc[UR24][R4.64+0x40] ;  /* 0x000040180407e981 */ /* 0x000f22000c1e1500 */
[----:B------:R-:W-:Y:S02]  /*08d0*/  ISETP.GE.AND P2, PT, R135, UR22, PT ;  /* 0x0000001687007c0c */ /* 0x000fe4000bf46270 */
[----:B------:R-:W-:Y:S02]  /*08e0*/  ISETP.GE.AND P3, PT, R136, UR22, PT ;  /* 0x0000001688007c0c */ /* 0x000fe4000bf66270 */
[----:B------:R-:W-:Y:S01]  /*08f0*/  ISETP.GE.AND P4, PT, R137, UR22, PT ;  /* 0x0000001689007c0c */ /* 0x000fe2000bf86270 */
[----:B------:R-:W5:Y:S01]  /*0900*/  @!P1 LDG.E.U16 R10, desc[UR24][R4.64+0x180] ;  /* 0x00018018040a9981 */ /* 0x000f62000c1e1500 */
[C---:B------:R-:W-:Y:S02]  /*0910*/  LOP3.LUT R131, R140.reuse, 0x120, RZ, 0xfc, !PT ;  /* 0x000001208c837812 */ /* 0x040fe400078efcff */
[C---:B------:R-:W-:Y:S01]  /*0920*/  LOP3.LUT R130, R140.reuse, 0x140, RZ, 0xfc, !PT ;  /* 0x000001408c827812 */ /* 0x040fe200078efcff */
[----:B------:R-:W3:Y:S01]  /*0930*/  @!P0 LDG.E.U16 R12, desc[UR24][R4.64+0x200] ;  /* 0x00020018040c8981 */ /* 0x000ee2000c1e1500 */
[----:B------:R-:W-:-:S02]  /*0940*/  LOP3.LUT R129, R140, 0x160, RZ, 0xfc, !PT ;  /* 0x000001608c817812 */ /* 0x000fc400078efcff */
[----:B------:R-:W-:Y:S01]  /*0950*/  LOP3.LUT R128, R140, 0x180, RZ, 0xfc, !PT ;  /* 0x000001808c807812 */ /* 0x000fe200078efcff */
[----:B------:R-:W5:Y:S01]  /*0960*/  @!P5 LDG.E.U16 R6, desc[UR24][R4.64+0x80] ;  /* 0x000080180406d981 */ /* 0x000f62000c1e1500 */
[----:B------:R-:W-:Y:S02]  /*0970*/  ISETP.GE.AND P0, PT, R131, UR22, PT ;  /* 0x0000001683007c0c */ /* 0x000fe4000bf06270 */
[----:B------:R-:W-:Y:S01]  /*0980*/  ISETP.GE.AND P1, PT, R130, UR22, PT ;  /* 0x0000001682007c0c */ /* 0x000fe2000bf26270 */
[----:B------:R-:W3:Y:S01]  /*0990*/  @!P2 LDG.E.U16 R11, desc[UR24][R4.64+0x140] ;  /* 0x00014018040ba981 */ /* 0x000ee2000c1e1500 */
[----:B------:R-:W-:Y:S02]  /*09a0*/  ISETP.GE.AND P2, PT, R129, UR22, PT ;  /* 0x0000001681007c0c */ /* 0x000fe4000bf46270 */
[----:B------:R-:W-:Y:S01]  /*09b0*/  PRMT R14, RZ, 0x7610, R14 ;  /* 0x00007610ff0e7816 */ /* 0x000fe2000000000e */
[----:B------:R-:W3:Y:S01]  /*09c0*/  @!P3 LDG.E.U16 R8, desc[UR24][R4.64+0x100] ;  /* 0x000100180408b981 */ /* 0x000ee2000c1e1500 */
[----:B------:R-:W-:-:S02]  /*09d0*/  ISETP.GE.AND P3, PT, R128, UR22, PT ;  /* 0x0000001680007c0c */ /* 0x000fc4000bf66270 */
[----:B------:R-:W-:Y:S01]  /*09e0*/  PRMT R17, RZ, 0x7610, R17 ;  /* 0x00007610ff117816 */ /* 0x000fe20000000011 */
[----:B------:R-:W3:Y:S01]  /*09f0*/  @!P4 LDG.E.U16 R9, desc[UR24][R4.64+0xc0] ;  /* 0x0000c0180409c981 */ /* 0x000ee2000c1e1500 */
[----:B------:R-:W-:Y:S02]  /*0a00*/  PRMT R16, RZ, 0x7610, R16 ;  /* 0x00007610ff107816 */ /* 0x000fe40000000010 */
[----:B------:R-:W-:Y:S01]  /*0a10*/  LOP3.LUT R127, R140, 0x1a0, RZ, 0xfc, !PT ;  /* 0x000001a08c7f7812 */ /* 0x000fe200078efcff */
[----:B------:R-:W3:Y:S01]  /*0a20*/  @!P0 LDG.E.U16 R15, desc[UR24][R4.64+0x240] ;  /* 0x00024018040f8981 */ /* 0x000ee2000c1e1500 */
[----:B------:R-:W-:Y:S02]  /*0a30*/  LOP3.LUT R18, R18, 0xffffff7f, RZ, 0xc0, !PT ;  /* 0xffffff7f12127812 */ /* 0x000fe400078ec0ff */
[C---:B------:R-:W-:Y:S01]  /*0a40*/  LOP3.LUT R126, R140.reuse, 0x1c0, RZ, 0xfc, !PT ;  /* 0x000001c08c7e7812 */ /* 0x040fe200078efcff */
[----:B------:R-:W3:Y:S01]  /*0a50*/  @!P1 LDG.E.U16 R14, desc[UR24][R4.64+0x280] ;  /* 0x00028018040e9981 */ /* 0x000ee2000c1e1500 */
[----:B------:R-:W-:-:S02]  /*0a60*/  LOP3.LUT R125, R140, 0x1e0, RZ, 0xfc, !PT ;  /* 0x000001e08c7d7812 */ /* 0x000fc400078efcff */
[----:B------:R-:W-:Y:S01]  /*0a70*/  ISETP.GE.AND P4, PT, R127, UR22, PT ;  /* 0x000000167f007c0c */ /* 0x000fe2000bf86270 */
[----:B------:R-:W3:Y:S01]  /*0a80*/  @!P2 LDG.E.U16 R17, desc[UR24][R4.64+0x2c0] ;  /* 0x0002c0180411a981 */ /* 0x000ee2000c1e1500 */
[----:B------:R-:W-:Y:S02]  /*0a90*/  @P6 LOP3.LUT R18, R18, 0x80, RZ, 0xfc, !PT ;  /* 0x0000008012126812 */ /* 0x000fe400078efcff */
[----:B------:R-:W-:Y:S01]  /*0aa0*/  ISETP.GE.AND P5, PT, R126, UR22, PT ;  /* 0x000000167e007c0c */ /* 0x000fe2000bfa6270 */
[----:B------:R-:W3:Y:S01]  /*0ab0*/  @!P3 LDG.E.U16 R16, desc[UR24][R4.64+0x300] ;  /* 0x000300180410b981 */ /* 0x000ee2000c1e1500 */
[----:B------:R-:W-:Y:S02]  /*0ac0*/  ISETP.GE.AND P6, PT, R125, UR22, PT ;  /* 0x000000167d007c0c */ /* 0x000fe4000bfc6270 */
[----:B------:R-:W-:Y:S02]  /*0ad0*/  P2R R29, PR, RZ, 0x1 ;  /* 0x00000001ff1d7803 */ /* 0x000fe40000000000 */
[----:B------:R-:W-:-:S02]  /*0ae0*/  P2R R27, PR, RZ, 0x2 ;  /* 0x00000002ff1b7803 */ /* 0x000fc40000000000 */
[----:B------:R-:W-:Y:S02]  /*0af0*/  PRMT R19, RZ, 0x7610, R19 ;  /* 0x00007610ff137816 */ /* 0x000fe40000000013 */
[C---:B------:R-:W-:Y:S02]  /*0b00*/  LOP3.LUT P0, RZ, R18.reuse, 0x100, RZ, 0xc0, !PT ;  /* 0x0000010012ff7812 */ /* 0x040fe4000780c0ff */
[----:B------:R-:W-:Y:S02]  /*0b10*/  LOP3.LUT P1, RZ, R18, 0x80, RZ, 0xc0, !PT ;  /* 0x0000008012ff7812 */ /* 0x000fe4000782c0ff */
[----:B------:R-:W-:Y:S01]  /*0b20*/  PRMT R18, RZ, 0x7610, R18 ;  /* 0x00007610ff127816 */ /* 0x000fe20000000012 */
[----:B------:R-:W3:Y:S01]  /*0b30*/  @!P4 LDG.E.U16 R19, desc[UR24][R4.64+0x340] ;  /* 0x000340180413c981 */ /* 0x000ee2000c1e1500 */
[----:B------:R-:W-:-:S04]  /*0b40*/  PRMT R21, RZ, 0x7610, R21 ;  /* 0x00007610ff157816 */ /* 0x000fc80000000015 */
[----:B------:R-:W3:Y:S04]  /*0b50*/  @!P5 LDG.E.U16 R18, desc[UR24][R4.64+0x380] ;  /* 0x000380180412d981 */ /* 0x000ee8000c1e1500 */
[----:B------:R0:W3:Y:S01]  /*0b60*/  @!P6 LDG.E.U16 R21, desc[UR24][R4.64+0x3c0] ;  /* 0x0003c0180415e981 */ /* 0x0000e2000c1e1500 */
[----:B------:R-:W1:Y:S01]  /*0b70*/  S2R R124, SR_LANEID ;  /* 0x00000000007c7919 */ /* 0x000e620000000000 */
[----:B------:R-:W0:Y:S01]  /*0b80*/  S2UR UR8, SR_CgaCtaId ;  /* 0x00000000000879c3 */ /* 0x000e220000008800 */
[----:B------:R-:W-:Y:S02]  /*0b90*/  UMOV UR23, 0x400 ;  /* 0x0000040000177882 */ /* 0x000fe40000000000 */
[----:B0-----:R-:W-:Y:S01]  /*0ba0*/  ULEA UR23, UR8, UR23, 0x18 ;  /* 0x0000001708177291 */ /* 0x001fe2000f8ec0ff */
[----:B-1----:R-:W-:-:S04]  /*0bb0*/  IMAD.IADD R23, R23, 0x1, R124 ;  /* 0x0000000117177824 */ /* 0x002fc800078e027c */
[C---:B------:R-:W-:Y:S01]  /*0bc0*/  VIADD R20, R23.reuse, 0x20 ;  /* 0x0000002017147836 */ /* 0x040fe20000000000 */
[C---:B------:R-:W-:Y:S01]  /*0bd0*/  IADD3 R22, PT, PT, R23.reuse, 0x40, RZ ;  /* 0x0000004017167810 */ /* 0x040fe20007ffe0ff */
[C---:B------:R-:W-:Y:S01]  /*0be0*/  VIADD R24, R23.reuse, 0x60 ;  /* 0x0000006017187836 */ /* 0x040fe20000000000 */
[CC--:B------:R-:W-:Y:S01]  /*0bf0*/  LEA.HI.SX32 R123, R23.reuse, R23.reuse, 0x1b ;  /* 0x00000017177b7211 */ /* 0x0c0fe200078fdaff */
[C---:B------:R-:W-:Y:S01]  /*0c00*/  VIADD R26, R23.reuse, 0x80 ;  /* 0x00000080171a7836 */ /* 0x040fe20000000000 */
[-C--:B------:R-:W-:Y:S02]  /*0c10*/  LEA.HI.SX32 R20, R20, R23.reuse, 0x1b ;  /* 0x0000001714147211 */ /* 0x080fe400078fdaff */
[----:B------:R-:W-:Y:S02]  /*0c20*/  LEA.HI.SX32 R22, R22, R23, 0x1b ;  /* 0x0000001716167211 */ /* 0x000fe400078fdaff */
[----:B------:R-:W-:Y:S02]  /*0c30*/  IADD3 R4, PT, PT, R23, 0xa0, RZ ;  /* 0x000000a017047810 */ /* 0x000fe40007ffe0ff */
[----:B------:R-:W-:-:S02]  /*0c40*/  LEA R123, R123, UR23, 0x1 ;  /* 0x000000177b7b7c11 */ /* 0x000fc4000f8e08ff */
[-C--:B------:R-:W-:Y:S02]  /*0c50*/  LEA.HI.SX32 R24, R24, R23.reuse, 0x1b ;  /* 0x0000001718187211 */ /* 0x080fe400078fdaff */
[-C--:B------:R-:W-:Y:S02]  /*0c60*/  LEA.HI.SX32 R26, R26, R23.reuse, 0x1b ;  /* 0x000000171a1a7211 */ /* 0x080fe400078fdaff */
[----:B------:R-:W-:Y:S01]  /*0c70*/  LEA R122, R20, UR23, 0x1 ;  /* 0x00000017147a7c11 */ /* 0x000fe2000f8e08ff */
[C---:B------:R-:W-:Y:S01]  /*0c80*/  VIADD R20, R23.reuse, 0xc0 ;  /* 0x000000c017147836 */ /* 0x040fe20000000000 */
[----:B------:R-:W-:Y:S01]  /*0c90*/  LEA R121, R22, UR23, 0x1 ;  /* 0x0000001716797c11 */ /* 0x000fe2000f8e08ff */
[----:B------:R-:W-:Y:S01]  /*0ca0*/  VIADD R22, R23, 0xe0 ;  /* 0x000000e017167836 */ /* 0x000fe20000000000 */
[----:B------:R-:W-:Y:S02]  /*0cb0*/  LEA.HI.SX32 R4, R4, R23, 0x1b ;  /* 0x0000001704047211 */ /* 0x000fe400078fdaff */
[----:B------:R-:W-:-:S02]  /*0cc0*/  LEA R120, R24, UR23, 0x1 ;  /* 0x0000001718787c11 */ /* 0x000fc4000f8e08ff */
[----:B------:R-:W-:Y:S01]  /*0cd0*/  LEA R119, R26, UR23, 0x1 ;  /* 0x000000171a777c11 */ /* 0x000fe2000f8e08ff */
[C---:B------:R-:W-:Y:S01]  /*0ce0*/  VIADD R26, R23.reuse, 0x120 ;  /* 0x00000120171a7836 */ /* 0x040fe20000000000 */
        /* <DEDUP_REMOVED lines=8> */
[----:B------:R-:W-:Y:S01]  /*0d70*/  LEA R116, R22, UR23, 0x1 ;  /* 0x0000001716747c11 */ /* 0x000fe2000f8e08ff */
[----:B------:R-:W-:Y:S01]  /*0d80*/  VIADD R22, R23, 0x1e0 ;  /* 0x000001e017167836 */ /* 0x000fe20000000000 */
[----:B------:R-:W-:Y:S02]  /*0d90*/  LEA.HI.SX32 R4, R4, R23, 0x1b ;  /* 0x0000001704047211 */ /* 0x000fe400078fdaff */
[----:B------:R-:W-:-:S02]  /*0da0*/  LEA R115, R24, UR23, 0x1 ;  /* 0x0000001718737c11 */ /* 0x000fc4000f8e08ff */
[----:B------:R-:W-:Y:S02]  /*0db0*/  LEA R114, R26, UR23, 0x1 ;  /* 0x000000171a727c11 */ /* 0x000fe4000f8e08ff */
[----:B------:R-:W-:Y:S02]  /*0dc0*/  IADD3 R20, PT, PT, R23, 0x1c0, RZ ;  /* 0x000001c017147810 */ /* 0x000fe40007ffe0ff */
[----:B------:R-:W-:Y:S02]  /*0dd0*/  LEA R112, R4, UR23, 0x1 ;  /* 0x0000001704707c11 */ /* 0x000fe4000f8e08ff */
[-C--:B------:R-:W-:Y:S02]  /*0de0*/  LEA.HI.SX32 R20, R20, R23.reuse, 0x1b ;  /* 0x0000001714147211 */ /* 0x080fe400078fdaff */
[----:B------:R-:W-:Y:S02]  /*0df0*/  LEA.HI.SX32 R22, R22, R23, 0x1b ;  /* 0x0000001716167211 */ /* 0x000fe400078fdaff */
[----:B------:R-:W-:-:S02]  /*0e00*/  LEA R109, R20, UR23, 0x1 ;  /* 0x00000017146d7c11 */ /* 0x000fc4000f8e08ff */
[----:B------:R-:W-:Y:S02]  /*0e10*/  LEA R108, R22, UR23, 0x1 ;  /* 0x00000017166c7c11 */ /* 0x000fe4000f8e08ff */
[----:B------:R-:W-:Y:S02]  /*0e20*/  PRMT R20, RZ, 0x7610, R20 ;  /* 0x00007610ff147816 */ /* 0x000fe40000000014 */
[----:B------:R-:W-:Y:S02]  /*0e30*/  PRMT R22, RZ, 0x7610, R22 ;  /* 0x00007610ff167816 */ /* 0x000fe40000000016 */
[----:B------:R-:W-:Y:S01]  /*0e40*/  PRMT R25, RZ, 0x7610, R25 ;  /* 0x00007610ff197816 */ /* 0x000fe20000000019 */
[----:B--2---:R0:W-:Y:S04]  /*0e50*/  STS.U16 [R123], R0 ;  /* 0x000000007b007388 */ /* 0x0041e80000000400 */
[----:B----4-:R-:W-:Y:S01]  /*0e60*/  STS.U16 [R122+0x40], R7 ;  /* 0x000040077a007388 */ /* 0x010fe20000000400 */
[----:B0-----:R-:W-:-:S05]  /*0e70*/  VIADD R0, R23, 0x140 ;  /* 0x0000014017007836 */ /* 0x001fca0000000000 */
[-C--:B------:R-:W-:Y:S01]  /*0e80*/  LEA.HI.SX32 R0, R0, R23.reuse, 0x1b ;  /* 0x0000001700007211 */ /* 0x080fe200078fdaff */
[----:B-----5:R0:W-:Y:S03]  /*0e90*/  STS.U16 [R121+0x80], R6 ;  /* 0x0000800679007388 */ /* 0x0201e60000000400 */
[----:B------:R-:W-:Y:S01]  /*0ea0*/  LEA R113, R0, UR23, 0x1 ;  /* 0x0000001700717c11 */ /* 0x000fe2000f8e08ff */
[C---:B0-----:R-:W-:Y:S01]  /*0eb0*/  VIADD R6, R23.reuse, 0x180 ;  /* 0x0000018017067836 */ /* 0x041fe20000000000 */
[----:B---3--:R-:W-:Y:S04]  /*0ec0*/  STS.U16 [R120+0xc0], R9 ;  /* 0x0000c00978007388 */ /* 0x008fe80000000400 */
[----:B------:R-:W-:Y:S01]  /*0ed0*/  LEA.HI.SX32 R6, R6, R23, 0x1b ;  /* 0x0000001706067211 */ /* 0x000fe200078fdaff */
[----:B------:R0:W-:Y:S04]  /*0ee0*/  STS.U16 [R119+0x100], R8 ;  /* 0x0001000877007388 */ /* 0x0001e80000000400 */
[----:B------:R-:W-:Y:S01]  /*0ef0*/  STS.U16 [R118+0x140], R11 ;  /* 0x0001400b76007388 */ /* 0x000fe20000000400 */
[----:B------:R-:W-:Y:S01]  /*0f00*/  LEA R111, R6, UR23, 0x1 ;  /* 0x00000017066f7c11 */ /* 0x000fe2000f8e08ff */
[----:B0-----:R-:W-:-:S02]  /*0f10*/  VIADD R8, R23, 0x1a0 ;  /* 0x000001a017087836 */ /* 0x001fc40000000000 */
[----:B------:R-:W-:Y:S04]  /*0f20*/  STS.U16 [R117+0x180], R10 ;  /* 0x0001800a75007388 */ /* 0x000fe80000000400 */
[----:B------:R-:W-:Y:S01]  /*0f30*/  STS.U16 [R116+0x1c0], R13 ;  /* 0x0001c00d74007388 */ /* 0x000fe20000000400 */
[----:B------:R-:W-:Y:S01]  /*0f40*/  LEA.HI.SX32 R8, R8, R23, 0x1b ;  /* 0x0000001708087211 */ /* 0x000fe200078fdaff */
[----:B------:R-:W-:Y:S02]  /*0f50*/  IMAD R23, R124, 0xf, R23 ;  /* 0x0000000f7c177824 */ /* 0x000fe400078e0217 */
[----:B------:R0:W-:Y:S01]  /*0f60*/  STS.U16 [R115+0x200], R12 ;  /* 0x0002000c73007388 */ /* 0x0001e20000000400 */
[----:B------:R-:W-:-:S03]  /*0f70*/  LEA R110, R8, UR23, 0x1 ;  /* 0x00000017086e7c11 */ /* 0x000fc6000f8e08ff */
        /* <DEDUP_REMOVED lines=9> */
[C---:B------:R-:W-:Y:S01]  /*1010*/  VIADD R24, R23.reuse, 0x7 ;  /* 0x0000000717187836 */ /* 0x040fe20000000000 */
[C---:B------:R-:W-:Y:S01]  /*1020*/  IADD3 R10, PT, PT, R23.reuse, 0x5, RZ ;  /* 0x00000005170a7810 */ /* 0x040fe20007ffe0ff */
[C---:B------:R-:W-:Y:S01]  /*1030*/  VIADD R26, R23.reuse, 0x9 ;  /* 0x00000009171a7836 */ /* 0x040fe20000000000 */
[C---:B-1----:R-:W-:Y:S01]  /*1040*/  IADD3 R14, PT, PT, R23.reuse, 0x8, RZ ;  /* 0x00000008170e7810 */ /* 0x042fe20007ffe0ff */
        /* <DEDUP_REMOVED lines=22> */
[----:B------:R0:W-:Y:S01]  /*11b0*/  STS.U16 [R110+0x340], R19 ;  /* 0x000340136e007388 */ /* 0x0001e20000000400 */
        /* <DEDUP_REMOVED lines=96> */
[----:B------:R-:W3:Y:S04]  /*17c0*/  LDS.U16 R26, [R105+0x4] ;  /* 0x00000400691a7984 */ /* 0x000ee80000000400 */
[----:B------:R-:W4:Y:S04]  /*17d0*/  LDS.U16 R27, [R104+0x6] ;  /* 0x00000600681b7984 */ /* 0x000f280000000400 */
[----:B------:R-:W5:Y:S04]  /*17e0*/  LDS.U16 R29, [R102+0xa] ;  /* 0x00000a00661d7984 */ /* 0x000f680000000400 */
        /* <DEDUP_REMOVED lines=12> */
[----:B------:R-:W-:Y:S02]  /*18b0*/  FSETP.GTU.FTZ.AND P0, PT, R91, 20, PT ;  /* 0x41a000005b00780b */ /* 0x000fe40003f1c000 */
[----:B--2---:R-:W-:Y:S02]  /*18c0*/  SHF.L.U32 R25, R25, 0x10, RZ ;  /* 0x0000001019197819 */ /* 0x004fe400000006ff */
[----:B0-----:R-:W-:Y:S01]  /*18d0*/  ISETP.EQ.OR P0, PT, RZ, UR8, P0 ;  /* 0x00000008ff007c0c */ /* 0x001fe20008702670 */
[----:B---3--:R-:W-:Y:S01]  /*18e0*/  IMAD.U32 R26, R26, 0x10000, RZ ;  /* 0x000100001a1a7824 */ /* 0x008fe200078e00ff */
[----:B------:R-:W-:Y:S01]  /*18f0*/  SHF.L.U32 R28, R28, 0x10, RZ ;  /* 0x000000101c1c7819 */ /* 0x000fe200000006ff */
[----:B----4-:R-:W-:Y:S02]  /*1900*/  IMAD.U32 R27, R27, 0x10000, RZ ;  /* 0x000100001b1b7824 */ /* 0x010fe400078e00ff */
[----:B------:R-:W-:Y:S01]  /*1910*/  FADD.FTZ R90, R25, UR5 ;  /* 0x00000005195a7e21 */ /* 0x000fe20008010000 */
[----:B-----5:R-:W-:-:S02]  /*1920*/  IMAD.U32 R29, R29, 0x10000, RZ ;  /* 0x000100001d1d7824 */ /* 0x020fc400078e00ff */
[----:B------:R-:W-:Y:S01]  /*1930*/  FADD.FTZ R89, R26, UR5 ;  /* 0x000000051a597e21 */ /* 0x000fe20008010000 */
[----:B------:R-:W-:Y:S01]  /*1940*/  FADD.FTZ R88, R27, UR5 ;  /* 0x000000051b587e21 */ /* 0x000fe20008010000 */
[----:B------:R-:W-:Y:S01]  /*1950*/  FADD.FTZ R81, R28, UR5 ;  /* 0x000000051c517e21 */ /* 0x000fe20008010000 */
[----:B------:R-:W-:Y:S01]  /*1960*/  FADD.FTZ R80, R29, UR5 ;  /* 0x000000051d507e21 */ /* 0x000fe20008010000 */
[----:B------:R-:W-:Y:S01]  /*1970*/  FSETP.GTU.FTZ.AND P1, PT, R90, 20, PT ;  /* 0x41a000005a00780b */ /* 0x000fe20003f3c000 */
[----:B------:R-:W-:Y:S01]  /*1980*/  IMAD.U32 R30, R30, 0x10000, RZ ;  /* 0x000100001e1e7824 */ /* 0x000fe200078e00ff */
[----:B------:R-:W-:Y:S02]  /*1990*/  FSETP.GTU.FTZ.AND P5, PT, R89, 20, PT ;  /* 0x41a000005900780b */ /* 0x000fe40003fbc000 */
[----:B------:R-:W-:Y:S01]  /*19a0*/  FSETP.GTU.FTZ.AND P4, PT, R88, 20, PT ;  /* 0x41a000005800780b */ /* 0x000fe20003f9c000 */
[----:B------:R-:W-:Y:S01]  /*19b0*/  FADD.FTZ R79, R30, UR5 ;  /* 0x000000051e4f7e21 */ /* 0x000fe20008010000 */
        /* <DEDUP_REMOVED lines=34> */
.L_x_2627:
[----:B------:R-:W-:Y:S05]  /*1be0*/  BSYNC.RECONVERGENT B0 ;  /* 0x0000000000007941 */ /* 0x000fea0003800200 */
.L_x_2626:
[----:B------:R-:W-:Y:S01]  /*1bf0*/  IMAD.U32 R31, R31, 0x10000, RZ ;  /* 0x000100001f1f7824 */ /* 0x000fe200078e00ff */
[----:B------:R-:W-:Y:S01]  /*1c00*/  BSSY.RECONVERGENT B0, `(.L_x_2628) ;  /* 0x0000022000007945 */ /* 0x000fe20003800200 */
[----:B------:R-:W-:Y:S02]  /*1c10*/  FSETP.GTU.FTZ.AND P0, PT, R79, 20, PT ;  /* 0x41a000004f00780b */ /* 0x000fe40003f1c000 */
[----:B------:R-:W-:Y:S01]  /*1c20*/  FADD.FTZ R78, R31, UR5 ;  /* 0x000000051f4e7e21 */ /* 0x000fe20008010000 */
[----:B------:R-:W-:Y:S10]  /*1c30*/  @P1 BRA `(.L_x_2629) ;  /* 0x0000000000781947 */ /* 0x000ff40003800000 */
        /* <DEDUP_REMOVED lines=30> */
.L_x_2629:
[----:B------:R-:W-:Y:S05]  /*1e20*/  BSYNC.RECONVERGENT B0 ;  /* 0x0000000000007941 */ /* 0x000fea0003800200 */
.L_x_2628:
        /* <DEDUP_REMOVED lines=37> */
.L_x_2631:
[----:B------:R-:W-:Y:S05]  /*2080*/  BSYNC.RECONVERGENT B0 ;  /* 0x0000000000007941 */ /* 0x000fea0003800200 */
.L_x_2630:
        /* <DEDUP_REMOVED lines=35> */
.L_x_2633:
[----:B------:R-:W-:Y:S05]  /*22c0*/  BSYNC.RECONVERGENT B0 ;  /* 0x0000000000007941 */ /* 0x000fea0003800200 */
.L_x_2632:
        /* <DEDUP_REMOVED lines=37> */
.L_x_2635:
[----:B------:R-:W-:Y:S05]  /*2520*/  BSYNC.RECONVERGENT B0 ;  /* 0x0000000000007941 */ /* 0x000fea0003800200 */
.L_x_2634:
        /* <DEDUP_REMOVED lines=35> */
.L_x_2637:
[----:B------:R-:W-:Y:S05]  /*2760*/  BSYNC.RECONVERGENT B0 ;  /* 0x0000000000007941 */ /* 0x000fea0003800200 */
.L_x_2636:
        /* <DEDUP_REMOVED lines=37> */
.L_x_2639:
[----:B------:R-:W-:Y:S05]  /*29c0*/  BSYNC.RECONVERGENT B0 ;  /* 0x0000000000007941 */ /* 0x000fea0003800200 */
.L_x_2638:
        /* <DEDUP_REMOVED lines=35> */
.L_x_2641:
[----:B------:R-:W-:Y:S05]  /*2c00*/  BSYNC.RECONVERGENT B0 ;  /* 0x0000000000007941 */ /* 0x000fea0003800200 */
.L_x_2640:
[----:B------:R-:W-:Y:S01]  /*2c10*/  ISETP.EQ.OR P4, PT, RZ, UR8, P4 ;  /* 0x00000008ff007c0c */ /* 0x000fe2000a782670 */
[----:B------:R-:W-:Y:S01]  /*2c20*/  IMAD.U32 R3, R3, 0x10000, RZ ;  /* 0x0001000003037824 */ /* 0x000fe200078e00ff */
[----:B------:R-:W-:Y:S01]  /*2c30*/  BSSY.RECONVERGENT B0, `(.L_x_2642) ;  /* 0x0000026000007945 */ /* 0x000fe20003800200 */
[----:B------:R-:W-:Y:S01]  /*2c40*/  FSETP.GTU.FTZ.AND P1, PT, R72, 20, PT ;  /* 0x41a000004800780b */ /* 0x000fe20003f3c000 */
[----:B------:R-:W-:Y:S01]  /*2c50*/  IMAD.U32 R17, R17, 0x10000, RZ ;  /* 0x0001000011117824 */ /* 0x000fe200078e00ff */
[----:B------:R-:W-:Y:S01]  /*2c60*/  ISETP.EQ.OR P5, PT, RZ, UR8, P5 ;  /* 0x00000008ff007c0c */ /* 0x000fe2000afa2670 */
[----:B------:R-:W-:Y:S01]  /*2c70*/  FADD.FTZ R70, R3, UR5 ;  /* 0x0000000503467e21 */ /* 0x000fe20008010000 */
[----:B------:R-:W-:Y:S02]  /*2c80*/  PRMT R71, RZ, 0x7610, R71 ;  /* 0x00007610ff477816 */ /* 0x000fe40000000047 */
        /* <DEDUP_REMOVED lines=32> */
.L_x_2643:
[----:B------:R-:W-:Y:S05]  /*2e90*/  BSYNC.RECONVERGENT B0 ;  /* 0x0000000000007941 */ /* 0x000fea0003800200 */
.L_x_2642:
[----:B------:R-:W-:Y:S01]  /*2ea0*/  IMAD.U32 R2, R2, 0x10000, RZ ;  /* 0x0001000002027824 */ /* 0x000fe200078e00ff */
        /* <DEDUP_REMOVED lines=38> */
.L_x_2645:
[----:B------:R-:W-:Y:S05]  /*3110*/  BSYNC.RECONVERGENT B0 ;  /* 0x0000000000007941 */ /* 0x000fea0003800200 */
.L_x_2644:
        /* <DEDUP_REMOVED lines=45> */
.L_x_2647:
[----:B------:R-:W-:Y:S05]  /*33f0*/  BSYNC.RECONVERGENT B0 ;  /* 0x0000000000007941 */ /* 0x000fea0003800200 */
.L_x_2646:
[----:B------:R-:W-:Y:S04]  /*3400*/  BSSY.RECONVERGENT B0, `(.L_x_2648) ;  /* 0x0000020000007945 */ /* 0x000fe80003800200 */
        /* <DEDUP_REMOVED lines=31> */
.L_x_2649:
[----:B------:R-:W-:Y:S05]  /*3600*/  BSYNC.RECONVERGENT B0 ;  /* 0x0000000000007941 */ /* 0x000fea0003800200 */
.L_x_2648:
        /* <DEDUP_REMOVED lines=32> */
.L_x_2651:
[----:B------:R-:W-:Y:S05]  /*3810*/  BSYNC.RECONVERGENT B0 ;  /* 0x0000000000007941 */ /* 0x000fea0003800200 */
.L_x_2650:
[----:B------:R-:W-:Y:S04]  /*3820*/  BSSY.RECONVERGENT B0, `(.L_x_2652) ;  /* 0x0000020000007945 */ /* 0x000fe80003800200 */
[----:B------:R-:W-:Y:S05]  /*3830*/  @P1 BRA `(.L_x_2653) ;  /* 0x0000000000781947 */ /* 0x000fea0003800000 */
        /* <DEDUP_REMOVED lines=30> */
.L_x_2653:
[----:B------:R-:W-:Y:S05]  /*3a20*/  BSYNC.RECONVERGENT B0 ;  /* 0x0000000000007941 */ /* 0x000fea0003800200 */
.L_x_2652:
        /* <DEDUP_REMOVED lines=32> */
.L_x_2655:
[----:B------:R-:W-:Y:S05]  /*3c30*/  BSYNC.RECONVERGENT B0 ;  /* 0x0000000000007941 */ /* 0x000fea0003800200 */
.L_x_2654:
        /* <DEDUP_REMOVED lines=32> */
.L_x_2657:
[----:B------:R-:W-:Y:S05]  /*3e40*/  BSYNC.RECONVERGENT B0 ;  /* 0x0000000000007941 */ /* 0x000fea0003800200 */
.L_x_2656:
[----:B------:R-:W0:Y:S01]  /*3e50*/  LDCU UR34, c[0x0][0x38c] ;  /* 0x00007180ff2277ac */ /* 0x000e220008000800 */
[----:B------:R-:W-:Y:S01]  /*3e60*/  SHF.L.U32 R35, R4, 0x10, RZ ;  /* 0x0000001004237819 */ /* 0x000fe200000006ff */
[----:B------:R-:W-:Y:S02]  /*3e70*/  IMAD.U32 R0, R0, 0x10000, RZ ;  /* 0x0001000000007824 */ /* 0x000fe400078e00ff */
[----:B------:R-:W-:Y:S01]  /*3e80*/  FMUL.FTZ R68, R18, UR4 ;  /* 0x0000000412447c20 */ /* 0x000fe20008410000 */
[----:B------:R-:W-:Y:S02]  /*3e90*/  IMAD.U32 R5, R5, 0x10000, RZ ;  /* 0x0001000005057824 */ /* 0x000fe400078e00ff */
[----:B------:R-:W-:Y:S01]  /*3ea0*/  FMUL.FTZ R67, R17, UR4 ;  /* 0x0000000411437c20 */ /* 0x000fe20008410000 */
[----:B------:R-:W-:Y:S02]  /*3eb0*/  IMAD.U32 R6, R6, 0x10000, RZ ;  /* 0x0001000006067824 */ /* 0x000fe400078e00ff */
        /* <DEDUP_REMOVED lines=18> */
[----:B------:R-:W-:Y:S01]  /*3fe0*/  MOV R82, UR16 ;  /* 0x0000001000527c02 */ /* 0x000fe20008000f00 */
[----:B------:R-:W-:Y:S01]  /*3ff0*/  FMUL.FTZ R52, R18, R91 ;  /* 0x0000005b12347220 */ /* 0x000fe20000410000 */
[----:B------:R-:W-:Y:S01]  /*4000*/  ISETP.GE.AND P1, PT, R140, UR22, PT ;  /* 0x000000168c007c0c */ /* 0x000fe2000bf26270 */
[----:B------:R-:W1:Y:S01]  /*4010*/  LDCU.128 UR8, c[0x0][0x3a0] ;  /* 0x00007400ff0877ac */ /* 0x000e620008000c00 */
[----:B------:R-:W-:Y:S01]  /*4020*/  IADD3 R82, P0, P2, R139, 0x200, R82 ;  /* 0x000002008b527810 */ /* 0x000fe20007a1e052 */
        /* <DEDUP_REMOVED lines=16> */
[----:B-1----:R-:W-:Y:S01]  /*4130*/  UIMAD.WIDE.U32 UR30, UR26, UR8, URZ ;  /* 0x000000081a1e72a5 */ /* 0x002fe2000f8e00ff */
[----:B------:R-:W-:Y:S01]  /*4140*/  FMUL.FTZ R35, R35, R72 ;  /* 0x0000004823237220 */ /* 0x000fe20000410000 */
[----:B------:R-:W-:Y:S01]  /*4150*/  UIMAD UR8, UR26, UR33, UR29 ;  /* 0x000000211a0872a4 */ /* 0x000fe2000f8e021d */
[----:B------:R-:W-:Y:S01]  /*4160*/  FMUL.FTZ R34, R5, R70 ;  /* 0x0000004605227220 */ /* 0x000fe20000410000 */
[----:B--2---:R-:W-:Y:S01]  /*4170*/  ULEA UR29, UP0, UR28, UR14, 0x2 ;  /* 0x0000000e1c1d7291 */ /* 0x004fe2000f8010ff */
[----:B------:R-:W-:Y:S01]  /*4180*/  FMUL.FTZ R32, R6, R69 ;  /* 0x0000004506207220 */ /* 0x000fe20000410000 */
[----:B------:R-:W-:Y:S01]  /*4190*/  ULEA UR14, UP1, UR30, UR12, 0x2 ;  /* 0x0000000c1e0e7291 */ /* 0x000fe2000f8210ff */
[----:B------:R-:W-:Y:S01]  /*41a0*/  IADD3.X R83, PT, PT, RZ, UR7, RZ, P0, P2 ;  /* 0x00000007ff537c10 */ /* 0x000fe200087e44ff */
[----:B------:R-:W-:-:S02]  /*41b0*/  ULEA.HI.X UR15, UR28, UR15, UR8, 0x2, UP0 ;  /* 0x0000000f1c0f7291 */ /* 0x000fc400080f1408 */
[----:B------:R-:W-:Y:S02]  /*41c0*/  UISETP.LT.AND UP0, UPT, UR34, 0x1, UPT ;  /* 0x000000012200788c */ /* 0x000fe4000bf01270 */
[----:B------:R-:W-:Y:S02]  /*41d0*/  UIMAD UR9, UR26, UR9, UR31 ;  /* 0x000000091a0972a4 */ /* 0x000fe4000f8e021f */
[----:B------:R-:W-:Y:S02]  /*41e0*/  USEL UR8, UR34, 0x1, !UP0 ;  /* 0x0000000122087887 */ /* 0x000fe4000c000000 */
[----:B------:R-:W-:Y:S02]  /*41f0*/  ULEA.HI.X UR30, UR30, UR13, UR9, 0x2, UP1 ;  /* 0x0000000d1e1e7291 */ /* 0x000fe400088f1409 */
[----:B------:R-:W-:Y:S02]  /*4200*/  UIMAD UR31, UR6, UR34, URZ ;  /* 0x00000022061f72a4 */ /* 0x000fe4000f8e02ff */
[----:B------:R-:W-:Y:S01]  /*4210*/  UIADD3 UR9, UPT, UPT, UR23, 0x10d0, URZ ;  /* 0x000010d017097890 */ /* 0x000fe2000fffe0ff */
[----:B------:R-:W0:Y:S01]  /*4220*/  LDCU.64 UR40, c[0x0][0x480] ;  /* 0x00009000ff2877ac */ /* 0x000e220008000a00 */
[----:B------:R-:W-:-:S02]  /*4230*/  USHF.L.U64.HI UR13, UR10, 0x2, UR11 ;  /* 0x000000020a0d7899 */ /* 0x000fc4000801020b */
[----:B---3--:R-:W-:Y:S02]  /*4240*/  USHF.L.U64.HI UR28, UR36, 0x1, UR37 ;  /* 0x00000001241c7899 */ /* 0x008fe40008010225 */
[----:B----4-:R-:W-:Y:S02]  /*4250*/  USHF.L.U64.HI UR12, UR38, 0x2, UR39 ;  /* 0x00000002260c7899 */ /* 0x010fe40008010227 */
[----:B------:R-:W-:-:S12]  /*4260*/  UIADD3 UR8, UPT, UPT, -UR8, URZ, URZ ;  /* 0x000000ff08087290 */ /* 0x000fd8000fffe1ff */
.L_x_2663:
[----:B------:R-:W-:Y:S02]  /*4270*/  IMAD.U32 R2, RZ, RZ, UR14 ;  /* 0x0000000eff027e24 */ /* 0x000fe4000f8e00ff */
[----:B------:R-:W-:Y:S01]  /*4280*/  IMAD.U32 R3, RZ, RZ, UR30 ;  /* 0x0000001eff037e24 */ /* 0x000fe2000f8e00ff */
[----:B------:R-:W-:Y:S01]  /*4290*/  SHF.L.U32 R0, R141, 0x4, RZ ;  /* 0x000000048d007819 */ /* 0x000fe200000006ff */
[----:B------:R-:W2:Y:S04]  /*42a0*/  @!P1 LDG.E.U16 R42, desc[UR24][R82.64+-0x200] ;  /* 0xfffe0018522a9981 */ /* 0x000ea8000c1e1500 */
[----:B------:R1:W3:Y:S01]  /*42b0*/  LDG.E R2, desc[UR24][R2.64] ;  /* 0x0000001802027981 */ /* 0x0002e2000c1e1900 */
[----:B------:R-:W-:-:S04]  /*42c0*/  LOP3.LUT R140, R0, 0x3e00, RZ, 0xc0, !PT ;  /* 0x00003e00008c7812 */ /* 0x000fc800078ec0ff */
[----:B------:R-:W-:-:S04]  /*42d0*/  LOP3.LUT R140, R140, 0x1f, R141, 0xf8, !PT ;  /* 0x0000001f8c8c7812 */ /* 0x000fc800078ef88d */
[C---:B------:R-:W-:Y:S02]  /*42e0*/  LOP3.LUT R4, R140.reuse, 0x20, RZ, 0xfc, !PT ;  /* 0x000000208c047812 */ /* 0x040fe400078efcff */
[----:B------:R-:W-:Y:S02]  /*42f0*/  LOP3.LUT R138, R140, 0x40, RZ, 0xfc, !PT ;  /* 0x000000408c8a7812 */ /* 0x000fe400078efcff */
[----:B------:R-:W-:Y:S02]  /*4300*/  ISETP.GE.AND P3, PT, R4, UR22, PT ;  /* 0x0000001604007c0c */ /* 0x000fe4000bf66270 */
[----:B------:R-:W-:Y:S02]  /*4310*/  LOP3.LUT R137, R140, 0x60, RZ, 0xfc, !PT ;  /* 0x000000608c897812 */ /* 0x000fe400078efcff */
[----:B------:R-:W-:Y:S02]  /*4320*/  ISETP.GE.AND P0, PT, R138, UR22, PT ;  /* 0x000000168a007c0c */ /* 0x000fe4000bf06270 */
[----:B------:R-:W-:-:S07]  /*4330*/  ISETP.GE.AND P2, PT, R137, UR22, PT ;  /* 0x0000001689007c0c */ /* 0x000fce000bf46270 */
[----:B------:R-:W4:Y:S04]  /*4340*/  @!P3 LDG.E.U16 R43, desc[UR24][R82.64+-0x1c0] ;  /* 0xfffe4018522bb981 */ /* 0x000f28000c1e1500 */
[----:B------:R-:W4:Y:S04]  /*4350*/  @!P0 LDG.E.U16 R41, desc[UR24][R82.64+-0x180] ;  /* 0xfffe801852298981 */ /* 0x000f28000c1e1500 */
[----:B------:R-:W4:Y:S01]  /*4360*/  @!P2 LDG.E.U16 R40, desc[UR24][R82.64+-0x140] ;  /* 0xfffec0185228a981 */ /* 0x000f22000c1e1500 */
[C---:B-1----:R-:W-:Y:S01]  /*4370*/  VIADD R3, R0.reuse, 0xf ;  /* 0x0000000f00037836 */ /* 0x042fe20000000000 */
[----:B------:R-:W-:-:S04]  /*4380*/  ISETP.GE.U32.AND P6, PT, R0, UR22, PT ;  /* 0x0000001600007c0c */ /* 0x000fc8000bfc6070 */
[----:B------:R-:W-:Y:S02]  /*4390*/  ISETP.GE.U32.AND P4, PT, R3, UR22, PT ;  /* 0x0000001603007c0c */ /* 0x000fe4000bf86070 */
[----:B------:R-:W-:Y:S02]  /*43a0*/  IADD3 R3, PT, PT, R0, 0x2, RZ ;  /* 0x0000000200037810 */ /* 0x000fe40007ffe0ff */
[----:B------:R-:W-:Y:S02]  /*43b0*/  FSEL R30, R52, RZ, !P6 ;  /* 0x000000ff341e7208 */ /* 0x000fe40007000000 */
[C---:B------:R-:W-:Y:S02]  /*43c0*/  LOP3.LUT R136, R140.reuse, 0x80, RZ, 0xfc, !PT ;  /* 0x000000808c887812 */ /* 0x040fe400078efcff */
[C---:B------:R-:W-:Y:S02]  /*43d0*/  LOP3.LUT R132, R140.reuse, 0x100, RZ, 0xfc, !PT ;  /* 0x000001008c847812 */ /* 0x040fe400078efcff */
[----:B------:R-:W-:-:S02]  /*43e0*/  LOP3.LUT R134, R140, 0xc0, RZ, 0xfc, !PT ;  /* 0x000000c08c867812 */ /* 0x000fc400078efcff */
[C---:B------:R-:W-:Y:S02]  /*43f0*/  LOP3.LUT R131, R140.reuse, 0x120, RZ, 0xfc, !PT ;  /* 0x000001208c837812 */ /* 0x040fe400078efcff */
[C---:B------:R-:W-:Y:S02]  /*4400*/  LOP3.LUT R133, R140.reuse, 0xe0, RZ, 0xfc, !PT ;  /* 0x000000e08c857812 */ /* 0x040fe400078efcff */
[----:B------:R-:W-:Y:S01]  /*4410*/  LOP3.LUT R135, R140, 0xa0, RZ, 0xfc, !PT ;  /* 0x000000a08c877812 */ /* 0x000fe200078efcff */
[----:B---3--:R-:W-:-:S04]  /*4420*/  FMUL.FTZ R2, R2, 1.4426950216293334961 ;  /* 0x3fb8aa3b02027820 */ /* 0x008fc80000410000 */
[C---:B------:R-:W-:Y:S01]  /*4430*/  FMUL.FTZ R4, R2.reuse, R91 ;  /* 0x0000005b02047220 */ /* 0x040fe20000410000 */
[----:B------:R-:W-:-:S03]  /*4440*/  FMUL.FTZ R5, R2, R90 ;  /* 0x0000005a02057220 */ /* 0x000fc60000410000 */
[----:B------:R1:W3:Y:S01]  /*4450*/  MUFU.EX2 R33, R4 ;  /* 0x0000000400217308 */ /* 0x0002e20000000800 */
[C---:B------:R-:W-:Y:S01]  /*4460*/  FMUL.FTZ R6, R2.reuse, R89 ;  /* 0x0000005902067220 */ /* 0x040fe20000410000 */
[----:B------:R-:W-:-:S06]  /*4470*/  FMUL.FTZ R7, R2, R88 ;  /* 0x0000005802077220 */ /* 0x000fcc0000410000 */
[----:B0-----:R-:W0:Y:S01]  /*4480*/  MUFU.EX2 R5, R5 ;  /* 0x0000000500057308 */ /* 0x001e220000000800 */
[----:B-1----:R-:W-:Y:S02]  /*4490*/  VIADD R4, R0, 0x1 ;  /* 0x0000000100047836 */ /* 0x002fe40000000000 */
[----:B------:R-:W-:-:S05]  /*44a0*/  FMUL.FTZ R8, R2, R81 ;  /* 0x0000005102087220 */ /* 0x000fca0000410000 */
[----:B------:R-:W1:Y:S01]  /*44b0*/  MUFU.EX2 R6, R6 ;  /* 0x0000000600067308 */ /* 0x000e620000000800 */
[----:B---3--:R-:W-:Y:S02]  /*44c0*/  FSEL R33, R33, 1, !P6 ;  /* 0x3f80000021217808 */ /* 0x008fe40007000000 */
[----:B------:R-:W-:Y:S01]  /*44d0*/  ISETP.GE.U32.AND P6, PT, R3, UR22, PT ;  /* 0x0000001603007c0c */ /* 0x000fe2000bfc6070 */
[----:B------:R-:W-:Y:S01]  /*44e0*/  VIADD R3, R0, 0x3 ;  /* 0x0000000300037836 */ /* 0x000fe20000000000 */
[----:B------:R-:W-:-:S03]  /*44f0*/  ISETP.GE.U32.AND P5, PT, R4, UR22, PT ;  /* 0x0000001604007c0c */ /* 0x000fc6000bfa6070 */
[----:B------:R-:W3:Y:S01]  /*4500*/  MUFU.EX2 R7, R7 ;  /* 0x0000000700077308 */ /* 0x000ee20000000800 */
[----:B------:R-:W-:Y:S01]  /*4510*/  FMUL.FTZ R9, R2, R80 ;  /* 0x0000005002097220 */ /* 0x000fe20000410000 */
[----:B0-----:R-:W-:Y:S02]  /*4520*/  FSEL R31, R5, 1, !P5 ;  /* 0x3f800000051f7808 */ /* 0x001fe40006800000 */
[----:B------:R-:W-:Y:S02]  /*4530*/  FSEL R28, R51, RZ, !P5 ;  /* 0x000000ff331c7208 */ /* 0x000fe40006800000 */
[----:B------:R-:W-:Y:S02]  /*4540*/  ISETP.GE.U32.AND P5, PT, R3, UR22, PT ;  /* 0x0000001603007c0c */ /* 0x000fe4000bfa6070 */
[----:B------:R-:W0:Y:S01]  /*4550*/  MUFU.EX2 R8, R8 ;  /* 0x0000000800087308 */ /* 0x000e220000000800 */
[----:B------:R-:W-:Y:S02]  /*4560*/  VIADD R3, R0, 0x4 ;  /* 0x0000000400037836 */ /* 0x000fe40000000000 */
[----:B------:R-:W-:Y:S01]  /*4570*/  FMUL.FTZ R4, R2, R79 ;  /* 0x0000004f02047220 */ /* 0x000fe20000410000 */
[----:B-1----:R-:W-:-:S02]  /*4580*/  FSEL R29, R6, 1, !P6 ;  /* 0x3f800000061d7808 */ /* 0x002fc40007000000 */
[----:B------:R-:W-:Y:S02]  /*4590*/  FSEL R26, R50, RZ, !P6 ;  /* 0x000000ff321a7208 */ /* 0x000fe40007000000 */
[----:B------:R-:W-:Y:S01]  /*45a0*/  ISETP.GE.U32.AND P6, PT, R3, UR22, PT ;  /* 0x0000001603007c0c */ /* 0x000fe2000bfc6070 */
[----:B------:R-:W1:Y:S01]  /*45b0*/  MUFU.EX2 R9, R9 ;  /* 0x0000000900097308 */ /* 0x000e620000000800 */
[----:B------:R-:W-:Y:S01]  /*45c0*/  IADD3 R3, PT, PT, R0, 0x5, RZ ;  /* 0x0000000500037810 */ /* 0x000fe20007ffe0ff */
[----:B------:R-:W-:Y:S01]  /*45d0*/  FMUL.FTZ R5, R2, R78 ;  /* 0x0000004e02057220 */ /* 0x000fe20000410000 */
[----:B---3--:R-:W-:Y:S02]  /*45e0*/  FSEL R27, R7, 1, !P5 ;  /* 0x3f800000071b7808 */ /* 0x008fe40006800000 */
[----:B------:R-:W-:Y:S02]  /*45f0*/  FSEL R24, R49, RZ, !P5 ;  /* 0x000000ff31187208 */ /* 0x000fe40006800000 */
[----:B------:R-:W-:Y:S01]  /*4600*/  ISETP.GE.U32.AND P5, PT, R3, UR22, PT ;  /* 0x0000001603007c0c */ /* 0x000fe2000bfa6070 */
[----:B------:R-:W3:Y:S01]  /*4610*/  MUFU.EX2 R4, R4 ;  /* 0x0000000400047308 */ /* 0x000ee20000000800 */
[----:B------:R-:W-:-:S02]  /*4620*/  VIADD R3, R0, 0x6 ;  /* 0x0000000600037836 */ /* 0x000fc40000000000 */
[----:B------:R-:W-:Y:S01]  /*4630*/  FMUL.FTZ R6, R2, R77 ;  /* 0x0000004d02067220 */ /* 0x000fe20000410000 */
[----:B0-----:R-:W-:Y:S02]  /*4640*/  FSEL R25, R8, 1, !P6 ;  /* 0x3f80000008197808 */ /* 0x001fe40007000000 */
[----:B------:R-:W-:Y:S02]  /*4650*/  FSEL R22, R48, RZ, !P6 ;  /* 0x000000ff30167208 */ /* 0x000fe40007000000 */
[----:B------:R-:W0:Y:S01]  /*4660*/  MUFU.EX2 R5, R5 ;  /* 0x0000000500057308 */ /* 0x000e220000000800 */
[----:B------:R-:W-:Y:S01]  /*4670*/  ISETP.GE.U32.AND P6, PT, R3, UR22, PT ;  /* 0x0000001603007c0c */ /* 0x000fe2000bfc6070 */
[----:B------:R-:W-:Y:S02]  /*4680*/  VIADD R3, R0, 0x8 ;  /* 0x0000000800037836 */ /* 0x000fe40000000000 */
[----:B------:R-:W-:Y:S01]  /*4690*/  FMUL.FTZ R7, R2, R76 ;  /* 0x0000004c02077220 */ /* 0x000fe20000410000 */
[----:B-1----:R-:W-:-:S03]  /*46a0*/  FSEL R23, R9, 1, !P5 ;  /* 0x3f80000009177808 */ /* 0x002fc60006800000 */
[----:B------:R-:W1:Y:S01]  /*46b0*/  MUFU.EX2 R6, R6 ;  /* 0x0000000600067308 */ /* 0x000e620000000800 */
[----:B------:R-:W-:Y:S01]  /*46c0*/  FSEL R20, R47, RZ, !P5 ;  /* 0x000000ff2f147208 */ /* 0x000fe20006800000 */
[----:B------:R-:W-:Y:S01]  /*46d0*/  FMUL.FTZ R8, R2, R75 ;  /* 0x0000004b02087220 */ /* 0x000fe20000410000 */
[----:B------:R-:W-:Y:S02]  /*46e0*/  ISETP.GE.U32.AND P5, PT, R3, UR22, PT ;  /* 0x0000001603007c0c */ /* 0x000fe4000bfa6070 */
[----:B------:R-:W-:-:S03]  /*46f0*/  IADD3 R3, PT, PT, R0, 0x7, RZ ;  /* 0x0000000700037810 */ /* 0x000fc60007ffe0ff */
[----:B------:R-:W2:Y:S01]  /*4700*/  MUFU.EX2 R7, R7 ;  /* 0x0000000700077308 */ /* 0x000ea20000000800 */
[----:B---3--:R-:W-:Y:S02]  /*4710*/  FSEL R21, R4, 1, !P6 ;  /* 0x3f80000004157808 */ /* 0x008fe40007000000 */
[----:B------:R-:W-:Y:S02]  /*4720*/  FSEL R18, R46, RZ, !P6 ;  /* 0x000000ff2e127208 */ /* 0x000fe40007000000 */
[----:B------:R-:W-:-:S03]  /*4730*/  ISETP.GE.U32.AND P6, PT, R3, UR22, PT ;  /* 0x0000001603007c0c */ /* 0x000fc6000bfc6070 */
[----:B------:R-:W3:Y:S01]  /*4740*/  MUFU.EX2 R8, R8 ;  /* 0x0000000800087308 */ /* 0x000ee20000000800 */
[----:B0-----:R-:W-:Y:S01]  /*4750*/  FSEL R19, R5, 1, !P6 ;  /* 0x3f80000005137808 */ /* 0x001fe20007000000 */
[C---:B------:R-:W-:Y:S02]  /*4760*/  VIADD R3, R0.reuse, 0xd ;  /* 0x0000000d00037836 */ /* 0x040fe40000000000 */
[----:B------:R-:W-:Y:S01]  /*4770*/  FFMA.FTZ R5, R31, R30, R28 ;  /* 0x0000001e1f057223 */ /* 0x000fe2000001001c */
[----:B------:R-:W-:Y:S01]  /*4780*/  VIADD R4, R0, 0x9 ;  /* 0x0000000900047836 */ /* 0x000fe20000000000 */
[----:B-1----:R-:W-:Y:S02]  /*4790*/  FSEL R17, R6, 1, !P5 ;  /* 0x3f80000006117808 */ /* 0x002fe40006800000 */
[----:B------:R-:W-:Y:S01]  /*47a0*/  FSEL R16, R45, RZ, !P6 ;  /* 0x000000ff2d107208 */ /* 0x000fe20007000000 */
[----:B------:R-:W-:Y:S01]  /*47b0*/  FFMA.FTZ R6, R29, R5, R26 ;  /* 0x000000051d067223 */ /* 0x000fe2000001001a */
[----:B------:R-:W-:-:S02]  /*47c0*/  FSEL R14, R44, RZ, !P5 ;  /* 0x000000ff2c0e7208 */ /* 0x000fc40006800000 */
[----:B------:R-:W-:Y:S02]  /*47d0*/  ISETP.GE.U32.AND P6, PT, R4, UR22, PT ;  /* 0x0000001604007c0c */ /* 0x000fe4000bfc6070 */
[----:B------:R-:W-:Y:S01]  /*47e0*/  ISETP.GE.U32.AND P5, PT, R3, UR22, PT ;  /* 0x0000001603007c0c */ /* 0x000fe2000bfa6070 */
[----:B------:R-:W-:Y:S01]  /*47f0*/  FMUL.FTZ R4, R2, R74 ;  /* 0x0000004a02047220 */ /* 0x000fe20000410000 */
[----:B------:R-:W-:Y:S01]  /*4800*/  IADD3 R3, PT, PT, R0, 0xa, RZ ;  /* 0x0000000a00037810 */ /* 0x000fe20007ffe0ff */
[----:B------:R-:W-:Y:S01]  /*4810*/  FFMA.FTZ R6, R27, R6, R24 ;  /* 0x000000061b067223 */ /* 0x000fe20000010018 */
[----:B--2---:R-:W-:Y:S02]  /*4820*/  FSEL R15, R7, 1, !P6 ;  /* 0x3f800000070f7808 */ /* 0x004fe40007000000 */
[----:B------:R-:W-:Y:S02]  /*4830*/  FSEL R12, R39, RZ, !P6 ;  /* 0x000000ff270c7208 */ /* 0x000fe40007000000 */
[----:B------:R-:W-:Y:S01]  /*4840*/  ISETP.GE.U32.AND P6, PT, R3, UR22, PT ;  /* 0x0000001603007c0c */ /* 0x000fe2000bfc6070 */
[----:B------:R-:W-:Y:S01]  /*4850*/  FFMA.FTZ R7, R25, R6, R22 ;  /* 0x0000000619077223 */ /* 0x000fe20000010016 */
[----:B------:R-:W0:Y:S02]  /*4860*/  MUFU.EX2 R4, R4 ;  /* 0x0000000400047308 */ /* 0x000e240000000800 */
[----:B---3--:R-:W-:Y:S01]  /*4870*/  FSEL R13, R8, 1, !P6 ;  /* 0x3f800000080d7808 */ /* 0x008fe20007000000 */
[----:B------:R-:W-:Y:S01]  /*4880*/  FMUL.FTZ R8, R33, R31 ;  /* 0x0000001f21087220 */ /* 0x000fe20000410000 */
[----:B------:R-:W-:Y:S01]  /*4890*/  FMUL.FTZ R5, R2, R73 ;  /* 0x0000004902057220 */ /* 0x000fe20000410000 */
[----:B------:R-:W-:Y:S01]  /*48a0*/  FFMA.FTZ R9, R23, R7, R20 ;  /* 0x0000000717097223 */ /* 0x000fe20000010014 */
[----:B------:R-:W-:-:S02]  /*48b0*/  VIADD R3, R0, 0xb ;  /* 0x0000000b00037836 */ /* 0x000fc40000000000 */
[----:B------:R-:W-:Y:S01]  /*48c0*/  FMUL.FTZ R8, R29, R8 ;  /* 0x000000081d087220 */ /* 0x000fe20000410000 */
[----:B------:R-:W-:Y:S01]  /*48d0*/  FFMA.FTZ R9, R21, R9, R18 ;  /* 0x0000000915097223 */ /* 0x000fe20000010012 */
[----:B------:R-:W1:Y:S01]  /*48e0*/  MUFU.EX2 R5, R5 ;  /* 0x0000000500057308 */ /* 0x000e620000000800 */
[----:B------:R-:W-:Y:S01]  /*48f0*/  FMUL.FTZ R6, R2, R72 ;  /* 0x0000004802067220 */ /* 0x000fe20000410000 */
[----:B------:R-:W-:Y:S01]  /*4900*/  FMUL.FTZ R86, R27, R8 ;  /* 0x000000081b567220 */ /* 0x000fe20000410000 */
[----:B------:R-:W-:Y:S01]  /*4910*/  FSEL R10, R38, RZ, !P6 ;  /* 0x000000ff260a7208 */ /* 0x000fe20007000000 */
[----:B------:R-:W-:Y:S01]  /*4920*/  FMUL.FTZ R84, R2, R70 ;  /* 0x0000004602547220 */ /* 0x000fe20000410000 */
[----:B------:R-:W-:Y:S01]  /*4930*/  FFMA.FTZ R9, R19, R9, R16 ;  /* 0x0000000913097223 */ /* 0x000fe20000010010 */
[----:B------:R-:W-:Y:S01]  /*4940*/  ISETP.GE.U32.AND P6, PT, R3, UR22, PT ;  /* 0x0000001603007c0c */ /* 0x000fe2000bfc6070 */
[----:B------:R-:W-:Y:S01]  /*4950*/  VIADD R3, R0, 0xc ;  /* 0x0000000c00037836 */ /* 0x000fe20000000000 */
[----:B------:R2:W3:Y:S01]  /*4960*/  MUFU.EX2 R7, R6 ;  /* 0x0000000600077308 */ /* 0x0004e20000000800 */
[----:B------:R-:W-:Y:S01]  /*4970*/  FMUL.FTZ R86, R25, R86 ;  /* 0x0000005619567220 */ /* 0x000fe20000410000 */
[----:B------:R-:W-:Y:S01]  /*4980*/  FFMA.FTZ R9, R17, R9, R14 ;  /* 0x0000000911097223 */ /* 0x000fe2000001000e */
[----:B0-----:R-:W-:Y:S01]  /*4990*/  FSEL R11, R4, 1, !P6 ;  /* 0x3f800000040b7808 */ /* 0x001fe20007000000 */
[----:B------:R-:W-:Y:S01]  /*49a0*/  FMUL.FTZ R2, R2, R69 ;  /* 0x0000004502027220 */ /* 0x000fe20000410000 */
[----:B------:R-:W-:Y:S01]  /*49b0*/  FSEL R8, R37, RZ, !P6 ;  /* 0x000000ff25087208 */ /* 0x000fe20007000000 */
[----:B------:R-:W-:Y:S01]  /*49c0*/  FMUL.FTZ R86, R23, R86 ;  /* 0x0000005617567220 */ /* 0x000fe20000410000 */
[----:B------:R-:W-:Y:S01]  /*49d0*/  ISETP.GE.U32.AND P6, PT, R3, UR22, PT ;  /* 0x0000001603007c0c */ /* 0x000fe2000bfc6070 */
[----:B------:R-:W0:Y:S01]  /*49e0*/  MUFU.EX2 R84, R84 ;  /* 0x0000005400547308 */ /* 0x000e220000000800 */
[----:B------:R-:W-:Y:S01]  /*49f0*/  FFMA.FTZ R3, R15, R9, R12 ;  /* 0x000000090f037223 */ /* 0x000fe2000001000c */
[----:B------:R-:W-:-:S03]  /*4a00*/  FMUL.FTZ R86, R21, R86 ;  /* 0x0000005615567220 */ /* 0x000fc60000410000 */
[----:B------:R-:W-:-:S03]  /*4a10*/  FFMA.FTZ R3, R13, R3, R10 ;  /* 0x000000030d037223 */ /* 0x000fc6000001000a */
[----:B------:R0:W4:Y:S01]  /*4a20*/  MUFU.EX2 R85, R2 ;  /* 0x0000000200557308 */ /* 0x0001220000000800 */
[----:B------:R-:W-:Y:S01]  /*4a30*/  IADD3 R0, PT, PT, R0, 0xe, RZ ;  /* 0x0000000e00007810 */ /* 0x000fe20007ffe0ff */
[----:B------:R-:W-:Y:S01]  /*4a40*/  FMUL.FTZ R86, R19, R86 ;  /* 0x0000005613567220 */ /* 0x000fe20000410000 */
[----:B-1----:R-:W-:Y:S01]  /*4a50*/  FSEL R9, R5, 1, !P6 ;  /* 0x3f80000005097808 */ /* 0x002fe20007000000 */
[----:B------:R-:W-:Y:S01]  /*4a60*/  FFMA.FTZ R3, R11, R3, R8 ;  /* 0x000000030b037223 */ /* 0x000fe20000010008 */
[----:B--2---:R-:W-:Y:S01]  /*4a70*/  FSEL R6, R36, RZ, !P6 ;  /* 0x000000ff24067208 */ /* 0x004fe20007000000 */
[----:B------:R-:W-:Y:S01]  /*4a80*/  FMUL.FTZ R86, R17, R86 ;  /* 0x0000005611567220 */ /* 0x000fe20000410000 */
[----:B------:R-:W-:Y:S02]  /*4a90*/  ISETP.GE.U32.AND P6, PT, R0, UR22, PT ;  /* 0x0000001600007c0c */ /* 0x000fe4000bfc6070 */
[----:B---3--:R-:W-:Y:S01]  /*4aa0*/  FSEL R7, R7, 1, !P5 ;  /* 0x3f80000007077808 */ /* 0x008fe20006800000 */
[----:B------:R-:W-:Y:S01]  /*4ab0*/  FFMA.FTZ R3, R9, R3, R6 ;  /* 0x0000000309037223 */ /* 0x000fe20000010006 */
[----:B------:R-:W-:Y:S01]  /*4ac0*/  FSEL R4, R35, RZ, !P5 ;  /* 0x000000ff23047208 */ /* 0x000fe20006800000 */
[----:B------:R-:W-:Y:S01]  /*4ad0*/  FMUL.FTZ R86, R15, R86 ;  /* 0x000000560f567220 */ /* 0x000fe20000410000 */
[----:B------:R-:W-:-:S02]  /*4ae0*/  FSEL R5, R34, RZ, !P6 ;  /* 0x000000ff22057208 */ /* 0x000fc40007000000 */
[----:B0-----:R-:W-:Y:S01]  /*4af0*/  FSEL R2, R84, 1, !P6 ;  /* 0x3f80000054027808 */ /* 0x001fe20007000000 */
[----:B------:R-:W-:Y:S01]  /*4b00*/  FFMA.FTZ R84, R7, R3, R4 ;  /* 0x0000000307547223 */ /* 0x000fe20000010004 */
[----:B------:R-:W-:Y:S01]  /*4b10*/  FMUL.FTZ R86, R13, R86 ;  /* 0x000000560d567220 */ /* 0x000fe20000410000 */
[----:B------:R-:W-:Y:S02]  /*4b20*/  FSEL R3, R32, RZ, !P4 ;  /* 0x000000ff20037208 */ /* 0x000fe40006000000 */
[----:B----4-:R-:W-:Y:S01]  /*4b30*/  FSEL R0, R85, 1, !P4 ;  /* 0x3f80000055007808 */ /* 0x010fe20006000000 */
[----:B------:R-:W-:Y:S01]  /*4b40*/  FFMA.FTZ R84, R2, R84, R5 ;  /* 0x0000005402547223 */ /* 0x000fe20000010005 */
[----:B------:R-:W-:-:S03]  /*4b50*/  FMUL.FTZ R86, R11, R86 ;  /* 0x000000560b567220 */ /* 0x000fc60000410000 */
[----:B------:R-:W-:Y:S01]  /*4b60*/  FFMA.FTZ R84, R0, R84, R3 ;  /* 0x0000005400547223 */ /* 0x000fe20000010003 */
[----:B------:R-:W-:-:S04]  /*4b70*/  FMUL.FTZ R86, R9, R86 ;  /* 0x0000005609567220 */ /* 0x000fc80000410000 */
[----:B------:R-:W0:Y:S01]  /*4b80*/  SHFL.UP PT, R87, R84, 0x1, RZ ;  /* 0x0420000054577989 */ /* 0x000e2200000e00ff */
[----:B------:R-:W-:-:S04]  /*4b90*/  FMUL.FTZ R85, R7, R86 ;  /* 0x0000005607557220 */ /* 0x000fc80000410000 */
[----:B------:R-:W-:-:S04]  /*4ba0*/  FMUL.FTZ R85, R2, R85 ;  /* 0x0000005502557220 */ /* 0x000fc80000410000 */
[----:B------:R-:W-:-:S05]  /*4bb0*/  FMUL.FTZ R163, R0, R85 ;  /* 0x0000005500a37220 */ /* 0x000fca0000410000 */
[----:B------:R-:W1:Y:S01]  /*4bc0*/  SHFL.UP PT, R86, R163, 0x1, RZ ;  /* 0x04200000a3567989 */ /* 0x000e6200000e00ff */
[----:B------:R-:W-:Y:S01]  /*4bd0*/  ISETP.GE.AND P4, PT, R124, 0x1, PT ;  /* 0x000000017c00780c */ /* 0x000fe20003f86270 */
[----:B0-----:R-:W-:-:S05]  /*4be0*/  FFMA.FTZ R87, R163, R87, R84 ;  /* 0x00000057a3577223 */ /* 0x001fca0000010054 */
[----:B------:R-:W-:-:S05]  /*4bf0*/  FSEL R126, R84, R87, !P4 ;  /* 0x00000057547e7208 */ /* 0x000fca0006000000 */
[----:B------:R-:W0:Y:S02]  /*4c00*/  SHFL.UP PT, R85, R126, 0x2, RZ ;  /* 0x044000007e557989 */ /* 0x000e2400000e00ff */
[----:B-1----:R-:W-:-:S05]  /*4c10*/  @P4 FMUL.FTZ R163, R163, R86 ;  /* 0x00000056a3a34220 */ /* 0x002fca0000410000 */
[----:B------:R-:W1:Y:S01]  /*4c20*/  SHFL.UP PT, R86, R163, 0x2, RZ ;  /* 0x04400000a3567989 */ /* 0x000e6200000e00ff */
[----:B------:R-:W-:Y:S01]  /*4c30*/  ISETP.GE.AND P4, PT, R124, 0x2, PT ;  /* 0x000000027c00780c */ /* 0x000fe20003f86270 */
[----:B0-----:R-:W-:-:S05]  /*4c40*/  FFMA.FTZ R85, R163, R85, R126 ;  /* 0x00000055a3557223 */ /* 0x001fca000001007e */
[----:B------:R-:W-:-:S07]  /*4c50*/  FSEL R128, R126, R85, !P4 ;  /* 0x000000557e807208 */ /* 0x000fce0006000000 */
[----:B-1----:R-:W-:Y:S01]  /*4c60*/  @P4 FMUL.FTZ R163, R163, R86 ;  /* 0x00000056a3a34220 */ /* 0x002fe20000410000 */
[----:B------:R-:W0:Y:S04]  /*4c70*/  SHFL.UP PT, R85, R128, 0x4, RZ ;  /* 0x0480000080557989 */ /* 0x000e2800000e00ff */
[----:B------:R-:W1:Y:S01]  /*4c80*/  SHFL.UP PT, R86, R163, 0x4, RZ ;  /* 0x04800000a3567989 */ /* 0x000e6200000e00ff */
[----:B------:R-:W-:Y:S01]  /*4c90*/  IMAD.MOV.U32 R84, RZ, RZ, RZ ;  /* 0x000000ffff547224 */ /* 0x000fe200078e00ff */
[----:B------:R-:W-:Y:S02]  /*4ca0*/  @!P1 PRMT R84, R42, 0x5410, RZ ;  /* 0x000054102a549816 */ /* 0x000fe400000000ff */
[----:B------:R-:W-:Y:S02]  /*4cb0*/  ISETP.GE.AND P4, PT, R124, 0x4, PT ;  /* 0x000000047c00780c */ /* 0x000fe40003f86270 */
[----:B------:R-:W-:-:S02]  /*4cc0*/  @!P3 PRMT R84, R84, 0x5410, R43 ;  /* 0x000054105454b816 */ /* 0x000fc4000000002b */
[----:B------:R-:W-:Y:S02]  /*4cd0*/  ISETP.GE.AND P3, PT, R136, UR22, PT ;  /* 0x0000001688007c0c */ /* 0x000fe4000bf66270 */
[----:B------:R-:W-:Y:S02]  /*4ce0*/  MOV R43, RZ ;  /* 0x000000ff002b7202 */ /* 0x000fe40000000f00 */
[----:B------:R-:W-:Y:S02]  /*4cf0*/  @!P0 PRMT R43, R41, 0x5410, RZ ;  /* 0x00005410292b8816 */ /* 0x000fe400000000ff */
[----:B------:R-:W-:Y:S02]  /*4d00*/  ISETP.GE.AND P0, PT, R132, UR22, PT ;  /* 0x0000001684007c0c */ /* 0x000fe4000bf06270 */
[----:B------:R-:W-:Y:S01]  /*4d10*/  ISETP.GE.AND P5, PT, R134, UR22, PT ;  /* 0x0000001686007c0c */ /* 0x000fe2000bfa6270 */
[----:B0-----:R-:W-:Y:S01]  /*4d20*/  FFMA.FTZ R85, R163, R85, R128 ;  /* 0x00000055a3557223 */ /* 0x001fe20000010080 */
[----:B------:R-:W-:-:S02]  /*4d30*/  @!P2 PRMT R43, R43, 0x5410, R40 ;  /* 0x000054102b2ba816 */ /* 0x000fc40000000028 */
[----:B------:R-:W-:Y:S01]  /*4d40*/  ISETP.GE.AND P2, PT, R131, UR22, PT ;  /* 0x0000001683007c0c */ /* 0x000fe2000bf46270 */
[----:B-1----:R-:W-:Y:S01]  /*4d50*/  @P4 FMUL.FTZ R163, R163, R86 ;  /* 0x00000056a3a34220 */ /* 0x002fe20000410000 */
[----:B------:R-:W-:Y:S01]  /*4d60*/  FSEL R42, R128, R85, !P4 ;  /* 0x00000055802a7208 */ /* 0x000fe20006000000 */
[----:B------:R-:W2:Y:S01]  /*4d70*/  @!P3 LDG.E.U16 R86, desc[UR24][R82.64+-0x100] ;  /* 0xffff00185256b981 */ /* 0x000ea2000c1e1500 */
[----:B------:R-:W-:Y:S02]  /*4d80*/  ISETP.GE.AND P4, PT, R133, UR22, PT ;  /* 0x0000001685007c0c */ /* 0x000fe4000bf86270 */
[----:B------:R-:W-:Y:S01]  /*4d90*/  ISETP.GE.AND P6, PT, R135, UR22, PT ;  /* 0x0000001687007c0c */ /* 0x000fe2000bfc6270 */
[----:B------:R-:W3:Y:S04]  /*4da0*/  @!P0 LDG.E.U16 R125, desc[UR24][R82.64] ;  /* 0x00000018527d8981 */ /* 0x000ee8000c1e1500 */
[----:B------:R-:W4:Y:S04]  /*4db0*/  @!P5 LDG.E.U16 R85, desc[UR24][R82.64+-0x80] ;  /* 0xffff80185255d981 */ /* 0x000f28000c1e1500 */
[----:B------:R-:W4:Y:S04]  /*4dc0*/  @!P2 LDG.E.U16 R127, desc[UR24][R82.64+0x40] ;  /* 0x00004018527fa981 */ /* 0x000f28000c1e1500 */
[----:B------:R-:W4:Y:S04]  /*4dd0*/  @!P4 LDG.E.U16 R87, desc[UR24][R82.64+-0x40] ;  /* 0xffffc0185257c981 */ /* 0x000f28000c1e1500 */
[----:B------:R-:W4:Y:S01]  /*4de0*/  @!P6 LDG.E.U16 R41, desc[UR24][R82.64+-0xc0] ;  /* 0xffff40185229e981 */ /* 0x000f22000c1e1500 */
[----:B------:R-:W-:Y:S01]  /*4df0*/  IMAD.MOV.U32 R40, RZ, RZ, RZ ;  /* 0x000000ffff287224 */ /* 0x000fe200078e00ff */
[C---:B------:R-:W-:Y:S01]  /*4e00*/  LOP3.LUT R128, R140.reuse, 0x180, RZ, 0xfc, !PT ;  /* 0x000001808c807812 */ /* 0x040fe200078efcff */
[----:B------:R-:W-:Y:S01]  /*4e10*/  IMAD.MOV.U32 R144, RZ, RZ, RZ ;  /* 0x000000ffff907224 */ /* 0x000fe200078e00ff */
[----:B------:R-:W-:-:S02]  /*4e20*/  LOP3.LUT R130, R140, 0x140, RZ, 0xfc, !PT ;  /* 0x000001408c827812 */ /* 0x000fc400078efcff */
[C---:B------:R-:W-:Y:S02]  /*4e30*/  LOP3.LUT R129, R140.reuse, 0x160, RZ, 0xfc, !PT ;  /* 0x000001608c817812 */ /* 0x040fe400078efcff */
[----:B------:R-:W-:Y:S02]  /*4e40*/  LOP3.LUT R126, R140, 0x1c0, RZ, 0xfc, !PT ;  /* 0x000001c08c7e7812 */ /* 0x000fe400078efcff */
[----:B--2---:R-:W-:Y:S01]  /*4e50*/  @!P3 PRMT R40, R86, 0x5410, RZ ;  /* 0x000054105628b816 */ /* 0x004fe200000000ff */
[----:B------:R-:W-:Y:S01]  /*4e60*/  HFMA2 R86, -RZ, RZ, 0, 0 ;  /* 0x00000000ff567431 */ /* 0x000fe200000001ff */
[----:B---3--:R-:W-:Y:S02]  /*4e70*/  @!P0 PRMT R144, R125, 0x5410, RZ ;  /* 0x000054107d908816 */ /* 0x008fe400000000ff */
[----:B------:R-:W-:Y:S02]  /*4e80*/  ISETP.GE.AND P0, PT, R128, UR22, PT ;  /* 0x0000001680007c0c */ /* 0x000fe4000bf06270 */
[----:B----4-:R-:W-:-:S02]  /*4e90*/  @!P5 PRMT R86, R85, 0x5410, RZ ;  /* 0x000054105556d816 */ /* 0x010fc400000000ff */
[----:B------:R-:W-:Y:S02]  /*4ea0*/  ISETP.GE.AND P3, PT, R130, UR22, PT ;  /* 0x0000001682007c0c */ /* 0x000fe4000bf66270 */
[----:B------:R-:W-:Y:S02]  /*4eb0*/  @!P2 PRMT R144, R144, 0x5410, R127 ;  /* 0x000054109090a816 */ /* 0x000fe4000000007f */
[----:B------:R-:W-:Y:S02]  /*4ec0*/  LOP3.LUT R127, R140, 0x1a0, RZ, 0xfc, !PT ;  /* 0x000001a08c7f7812 */ /* 0x000fe400078efcff */
[----:B------:R-:W-:Y:S02]  /*4ed0*/  @!P4 PRMT R86, R86, 0x5410, R87 ;  /* 0x000054105656c816 */ /* 0x000fe40000000057 */
[----:B------:R-:W-:Y:S01]  /*4ee0*/  ISETP.GE.AND P4, PT, R129, UR22, PT ;  /* 0x0000001681007c0c */ /* 0x000fe2000bf86270 */
[----:B------:R-:W2:Y:S01]  /*4ef0*/  @!P0 LDG.E.U16 R85, desc[UR24][R82.64+0x100] ;  /* 0x0001001852558981 */ /* 0x000ea2000c1e1500 */
[----:B------:R-:W-:-:S02]  /*4f00*/  LOP3.LUT R125, R140, 0x1e0, RZ, 0xfc, !PT ;  /* 0x000001e08c7d7812 */ /* 0x000fc400078efcff */
[----:B------:R-:W-:Y:S01]  /*4f10*/  ISETP.GE.AND P5, PT, R126, UR22, PT ;  /* 0x000000167e007c0c */ /* 0x000fe2000bfa6270 */
[----:B------:R-:W3:Y:S01]  /*4f20*/  @!P3 LDG.E.U16 R151, desc[UR24][R82.64+0x80] ;  /* 0x000080185297b981 */ /* 0x000ee2000c1e1500 */
[----:B------:R-:W-:Y:S02]  /*4f30*/  ISETP.GE.AND P2, PT, R127, UR22, PT ;  /* 0x000000167f007c0c */ /* 0x000fe4000bf46270 */
[----:B------:R-:W-:Y:S02]  /*4f40*/  @!P6 PRMT R40, R40, 0x5410, R41 ;  /* 0x000054102828e816 */ /* 0x000fe40000000029 */
[----:B------:R-:W-:-:S03]  /*4f50*/  ISETP.GE.AND P6, PT, R125, UR22, PT ;  /* 0x000000167d007c0c */ /* 0x000fc6000bfc6270 */
[----:B------:R-:W4:Y:S04]  /*4f60*/  @!P4 LDG.E.U16 R41, desc[UR24][R82.64+0xc0] ;  /* 0x0000c0185229c981 */ /* 0x000f28000c1e1500 */
[----:B------:R-:W4:Y:S04]  /*4f70*/  @!P5 LDG.E.U16 R143, desc[UR24][R82.64+0x180] ;  /* 0x00018018528fd981 */ /* 0x000f28000c1e1500 */
[----:B------:R-:W4:Y:S04]  /*4f80*/  @!P2 LDG.E.U16 R87, desc[UR24][R82.64+0x140] ;  /* 0x000140185257a981 */ /* 0x000f28000c1e1500 */
[----:B------:R-:W4:Y:S01]  /*4f90*/  @!P6 LDG.E.U16 R145, desc[UR24][R82.64+0x1c0] ;  /* 0x0001c0185291e981 */ /* 0x000f22000c1e1500 */
[----:B------:R-:W-:-:S02]  /*4fa0*/  PRMT R147, R84, 0x7632, R147 ;  /* 0x0000763254937816 */ /* 0x000fc40000000093 */
[----:B------:R-:W-:Y:S01]  /*4fb0*/  PRMT R148, R43, 0x7632, R148 ;  /* 0x000076322b947816 */ /* 0x000fe20000000094 */
[----:B------:R0:W-:Y:S01]  /*4fc0*/  STS.U16 [R123], R84 ;  /* 0x000000547b007388 */ /* 0x0001e20000000400 */
[----:B------:R-:W-:-:S03]  /*4fd0*/  PRMT R149, R40, 0x7632, R149 ;  /* 0x0000763228957816 */ /* 0x000fc60000000095 */
[----:B------:R-:W-:Y:S04]  /*4fe0*/  STS.U16 [R122+0x40], R147 ;  /* 0x000040937a007388 */ /* 0x000fe80000000400 */
[----:B------:R-:W-:Y:S04]  /*4ff0*/  STS.U16 [R121+0x80], R43 ;  /* 0x0000802b79007388 */ /* 0x000fe80000000400 */
[----:B------:R-:W1:Y:S01]  /*5000*/  SHFL.UP PT, R43, R42, 0x8, RZ ;  /* 0x050000002a2b7989 */ /* 0x000e6200000e00ff */
[----:B------:R-:W-:-:S03]  /*5010*/  PRMT R150, R86, 0x7632, R150 ;  /* 0x0000763256967816 */ /* 0x000fc60000000096 */
[----:B------:R0:W-:Y:S04]  /*5020*/  STS.U16 [R120+0xc0], R148 ;  /* 0x0000c09478007388 */ /* 0x0001e80000000400 */
[----:B------:R1:W-:Y:S04]  /*5030*/  STS.U16 [R119+0x100], R40 ;  /* 0x0001002877007388 */ /* 0x0003e80000000400 */
[----:B------:R-:W-:Y:S04]  /*5040*/  STS.U16 [R118+0x140], R149 ;  /* 0x0001409576007388 */ /* 0x000fe80000000400 */
[----:B------:R-:W-:Y:S04]  /*5050*/  STS.U16 [R117+0x180], R86 ;  /* 0x0001805675007388 */ /* 0x000fe80000000400 */
[----:B------:R-:W4:Y:S01]  /*5060*/  SHFL.UP PT, R86, R163, 0x8, RZ ;  /* 0x05000000a3567989 */ /* 0x000f2200000e00ff */
[----:B0-----:R-:W-:-:S02]  /*5070*/  IMAD.MOV.U32 R84, RZ, RZ, RZ ;  /* 0x000000ffff547224 */ /* 0x001fc400078e00ff */
[----:B------:R-:W-:Y:S01]  /*5080*/  HFMA2 R148, -RZ, RZ, 0, 0 ;  /* 0x00000000ff947431 */ /* 0x000fe200000001ff */
[----:B------:R-:W-:Y:S02]  /*5090*/  MOV R146, RZ ;  /* 0x000000ff00927202 */ /* 0x000fe40000000f00 */
[----:B------:R-:W-:Y:S01]  /*50a0*/  PRMT R147, R144, 0x7632, R147 ;  /* 0x0000763290937816 */ /* 0x000fe20000000093 */
[----:B-1----:R-:W-:Y:S01]  /*50b0*/  FFMA.FTZ R43, R163, R43, R42 ;  /* 0x0000002ba32b7223 */ /* 0x002fe2000001002a */
[----:B------:R-:W-:Y:S04]  /*50c0*/  STS.U16 [R116+0x1c0], R150 ;  /* 0x0001c09674007388 */ /* 0x000fe80000000400 */
[----:B------:R-:W-:Y:S01]  /*50d0*/  STS.U16 [R115+0x200], R144 ;  /* 0x0002009073007388 */ /* 0x000fe20000000400 */
[----:B------:R-:W0:Y:S03]  /*50e0*/  S2UR UR11, SR_CgaCtaId ;  /* 0x00000000000b79c3 */ /* 0x000e260000008800 */
[----:B------:R-:W-:Y:S01]  /*50f0*/  STS.U16 [R114+0x240], R147 ;  /* 0x0002409372007388 */ /* 0x000fe20000000400 */
[----:B------:R-:W-:Y:S01]  /*5100*/  IMAD.U32 R40, RZ, RZ, UR29 ;  /* 0x0000001dff287e24 */ /* 0x000fe2000f8e00ff */
[----:B------:R-:W-:-:S02]  /*5110*/  UMOV UR23, 0x400 ;  /* 0x0000040000177882 */ /* 0x000fc40000000000 */
[----:B0-----:R-:W-:Y:S01]  /*5120*/  ULEA UR23, UR11, UR23, 0x18 ;  /* 0x000000170b177291 */ /* 0x001fe2000f8ec0ff */
[----:B------:R-:W-:Y:S01]  /*5130*/  BSSY.RECONVERGENT B0, `(.L_x_2659) ;  /* 0x000005b000007945 */ /* 0x000fe20003800200 */
[----:B--2---:R-:W-:Y:S02]  /*5140*/  @!P0 PRMT R84, R85, 0x5410, RZ ;  /* 0x0000541055548816 */ /* 0x004fe400000000ff */
[----:B------:R-:W-:Y:S02]  /*5150*/  ISETP.GE.AND P0, PT, R124, 0x8, PT ;  /* 0x000000087c00780c */ /* 0x000fe40003f06270 */
[----:B---3--:R-:W-:-:S04]  /*5160*/  @!P3 PRMT R146, R151, 0x5410, RZ ;  /* 0x000054109792b816 */ /* 0x008fc800000000ff */
[--C-:B----4-:R-:W-:Y:S02]  /*5170*/  @!P4 PRMT R146, R146, 0x5410, R41.reuse ;  /* 0x000054109292c816 */ /* 0x110fe40000000029 */
[----:B------:R-:W-:Y:S02]  /*5180*/  @!P5 PRMT R148, R143, 0x5410, RZ ;  /* 0x000054108f94d816 */ /* 0x000fe400000000ff */
[----:B------:R-:W-:Y:S02]  /*5190*/  PRMT R41, R146, 0x7632, R41 ;  /* 0x0000763292297816 */ /* 0x000fe40000000029 */
[----:B------:R-:W-:Y:S02]  /*51a0*/  @!P2 PRMT R84, R84, 0x5410, R87 ;  /* 0x000054105454a816 */ /* 0x000fe40000000057 */
[----:B------:R-:W-:Y:S02]  /*51b0*/  @!P6 PRMT R148, R148, 0x5410, R145 ;  /* 0x000054109494e816 */ /* 0x000fe40000000091 */
[----:B------:R-:W-:Y:S01]  /*51c0*/  PRMT R85, R84, 0x7632, R85 ;  /* 0x0000763254557816 */ /* 0x000fe20000000055 */
[----:B------:R-:W-:Y:S01]  /*51d0*/  STS.U16 [R113+0x280], R146 ;  /* 0x0002809271007388 */ /* 0x000fe20000000400 */
[----:B------:R-:W-:Y:S01]  /*51e0*/  PRMT R87, R148, 0x7632, R87 ;  /* 0x0000763294577816 */ /* 0x000fe20000000057 */
[----:B------:R-:W-:Y:S01]  /*51f0*/  @P0 FMUL.FTZ R163, R163, R86 ;  /* 0x00000056a3a30220 */ /* 0x000fe20000410000 */
[----:B------:R-:W-:Y:S01]  /*5200*/  FSEL R162, R42, R43, !P0 ;  /* 0x0000002b2aa27208 */ /* 0x000fe20004000000 */
[----:B------:R0:W-:Y:S04]  /*5210*/  STS.U16 [R112+0x2c0], R41 ;  /* 0x0002c02970007388 */ /* 0x0001e80000000400 */
[----:B------:R1:W-:Y:S04]  /*5220*/  STS.U16 [R111+0x300], R84 ;  /* 0x000300546f007388 */ /* 0x0003e80000000400 */
[----:B------:R2:W-:Y:S04]  /*5230*/  STS.U16 [R110+0x340], R85 ;  /* 0x000340556e007388 */ /* 0x0005e80000000400 */
[----:B------:R-:W-:Y:S04]  /*5240*/  STS.U16 [R109+0x380], R148 ;  /* 0x000380946d007388 */ /* 0x000fe80000000400 */
[----:B------:R-:W-:Y:S04]  /*5250*/  STS.U16 [R108+0x3c0], R87 ;  /* 0x0003c0576c007388 */ /* 0x000fe80000000400 */
[----:B------:R-:W3:Y:S01]  /*5260*/  SHFL.UP PT, R86, R163, 0x10, RZ ;  /* 0x06000000a3567989 */ /* 0x000ee200000e00ff */
[----:B------:R-:W-:Y:S01]  /*5270*/  ISETP.NE.AND P5, PT, R124, 0x1f, PT ;  /* 0x0000001f7c00780c */ /* 0x000fe20003fa5270 */
[----:B------:R-:W-:-:S02]  /*5280*/  NOP ;  /* 0x0000000000007918 */ /* 0x000fc40000000000 */
[----:B------:R-:W4:Y:S01]  /*5290*/  SHFL.UP PT, R87, R162, 0x10, RZ ;  /* 0x06000000a2577989 */ /* 0x000f2200000e00ff */
[----:B------:R-:W-:Y:S02]  /*52a0*/  LOP3.LUT P0, RZ, R141, 0x1f, RZ, 0xc0, !PT ;  /* 0x0000001f8dff7812 */ /* 0x000fe4000780c0ff */
[----:B0-----:R-:W-:Y:S01]  /*52b0*/  MOV R41, UR15 ;  /* 0x0000000f00297c02 */ /* 0x001fe20008000f00 */
[----:B-1----:R-:W-:Y:S01]  /*52c0*/  IMAD.MOV.U32 R84, RZ, RZ, 0x3f800000 ;  /* 0x3f800000ff547424 */ /* 0x002fe200078e00ff */
[----:B------:R-:W-:Y:S01]  /*52d0*/  ISETP.EQ.OR P0, PT, RZ, UR6, P0 ;  /* 0x00000006ff007c0c */ /* 0x000fe20008702670 */
[----:B------:R-:W-:Y:S01]  /*52e0*/  LDS.U16 R158, [R107] ;  /* 0x000000006b9e7984 */ /* 0x000fe20000000400 */
[----:B--2---:R-:W-:-:S03]  /*52f0*/  MOV R85, RZ ;  /* 0x000000ff00557202 */ /* 0x004fc60000000f00 */
[----:B------:R0:W5:Y:S04]  /*5300*/  LDG.E R159, desc[UR24][R40.64] ;  /* 0x00000018289f7981 */ /* 0x000168000c1e1900 */
[----:B------:R-:W-:Y:S01]  /*5310*/  LDS.U16 R157, [R106+0x2] ;  /* 0x000002006a9d7984 */ /* 0x000fe20000000400 */
[----:B---3--:R-:W-:-:S03]  /*5320*/  FMUL.FTZ R86, R163, R86 ;  /* 0x00000056a3567220 */ /* 0x008fc60000410000 */
[----:B------:R-:W-:Y:S01]  /*5330*/  LDS.U16 R156, [R105+0x4] ;  /* 0x00000400699c7984 */ /* 0x000fe20000000400 */
[----:B0-----:R-:W-:-:S03]  /*5340*/  @!P5 SHF.R.U32.HI R40, RZ, 0x2, R141 ;  /* 0x00000002ff28d819 */ /* 0x001fc6000001168d */
[----:B------:R-:W-:Y:S01]  /*5350*/  LDS.U16 R155, [R104+0x6] ;  /* 0x00000600689b7984 */ /* 0x000fe20000000400 */
[----:B------:R-:W-:Y:S01]  /*5360*/  @!P5 LOP3.LUT R165, R40, 0xf8, RZ, 0xc0, !PT ;  /* 0x000000f828a5d812 */ /* 0x000fe200078ec0ff */
[----:B----4-:R-:W-:Y:S02]  /*5370*/  FFMA.FTZ R87, R163, R87, R162 ;  /* 0x00000057a3577223 */ /* 0x010fe400000100a2 */
        /* <DEDUP_REMOVED lines=14> */
[----:B------:R-:W-:Y:S01]  /*5460*/  SHF.R.U32.HI R43, RZ, 0x5, R141 ;  /* 0x00000005ff2b7819 */ /* 0x000fe2000001168d */
[----:B------:R-:W-:Y:S03]  /*5470*/  BAR.SYNC.DEFER_BLOCKING 0x0 ;  /* 0x0000000000007b1d */ /* 0x000fe60000010000 */
[----:B------:R-:W-:-:S02]  /*5480*/  ISETP.NE.AND P2, PT, R43, 0x3, PT ;  /* 0x000000032b00780c */ /* 0x000fc40003f45270 */
[C---:B------:R-:W-:Y:S02]  /*5490*/  ISETP.NE.AND P3, PT, R43.reuse, 0x2, PT ;  /* 0x000000022b00780c */ /* 0x040fe40003f65270 */
[----:B------:R-:W-:Y:S02]  /*54a0*/  ISETP.NE.AND P4, PT, R43, 0x1, PT ;  /* 0x000000012b00780c */ /* 0x000fe40003f85270 */
[----:B------:R-:W0:Y:S01]  /*54b0*/  LDS.128 R40, [UR23+0x1090] ;  /* 0x00109017ff287984 */ /* 0x000e220008000c00 */
[----:B------:R-:W-:-:S04]  /*54c0*/  ISETP.GE.AND P0, PT, R124, 0x10, PT ;  /* 0x000000107c00780c */ /* 0x000fc80003f06270 */
[----:B------:R-:W-:Y:S02]  /*54d0*/  FSEL R160, R163, R86, !P0 ;  /* 0x00000056a3a07208 */ /* 0x000fe40004000000 */
[----:B------:R-:W-:-:S04]  /*54e0*/  FSEL R162, R162, R87, !P0 ;  /* 0x00000057a2a27208 */ /* 0x000fc80004000000 */
[----:B------:R-:W-:Y:S01]  /*54f0*/  SHFL.UP PT, R160, R160, 0x1, RZ ;  /* 0x04200000a0a07989 */ /* 0x000fe200000e00ff */
[C---:B0-----:R-:W-:Y:S01]  /*5500*/  FSEL R142, R41.reuse, R142, !P4 ;  /* 0x0000008e298e7208 */ /* 0x041fe20006000000 */
[-C--:B------:R-:W-:Y:S01]  /*5510*/  FFMA.FTZ R164, R41, R42.reuse, R43 ;  /* 0x0000002a29a47223 */ /* 0x080fe2000001002b */
[C---:B------:R-:W-:Y:S01]  /*5520*/  FSEL R161, R40.reuse, R161, !P4 ;  /* 0x000000a128a17208 */ /* 0x040fe20006000000 */
[----:B------:R-:W-:Y:S02]  /*5530*/  FMUL.FTZ R163, R40, R42 ;  /* 0x0000002a28a37220 */ /* 0x000fe40000410000 */
[----:B------:R-:W0:Y:S04]  /*5540*/  LDS.128 R40, [UR23+0x10a0] ;  /* 0x0010a017ff287984 */ /* 0x000e280008000c00 */
[----:B------:R-:W1:Y:S01]  /*5550*/  SHFL.UP PT, R87, R162, 0x1, RZ ;  /* 0x04200000a2577989 */ /* 0x000e6200000e00ff */
[----:B------:R-:W-:-:S02]  /*5560*/  ISETP.GE.U32.AND P0, PT, R141, 0x20, PT ;  /* 0x000000208d00780c */ /* 0x000fc40003f06070 */
[C---:B------:R-:W-:Y:S02]  /*5570*/  FSEL R142, R164.reuse, R142, !P3 ;  /* 0x0000008ea48e7208 */ /* 0x040fe40005800000 */
[----:B------:R-:W-:Y:S02]  /*5580*/  FSEL R161, R163, R161, !P3 ;  /* 0x000000a1a3a17208 */ /* 0x000fe40005800000 */
[----:B------:R-:W-:Y:S01]  /*5590*/  ISETP.NE.AND P3, PT, R141, RZ, PT ;  /* 0x000000ff8d00720c */ /* 0x000fe20003f65270 */
[-C--:B0-----:R-:W-:Y:S01]  /*55a0*/  FFMA.FTZ R41, R164, R40.reuse, R41 ;  /* 0x00000028a4297223 */ /* 0x081fe20000010029 */
[----:B------:R-:W-:-:S04]  /*55b0*/  FMUL.FTZ R40, R163, R40 ;  /* 0x00000028a3287220 */ /* 0x000fc80000410000 */
[----:B------:R-:W-:Y:S02]  /*55c0*/  FSEL R142, R41, R142, !P2 ;  /* 0x0000008e298e7208 */ /* 0x000fe40005000000 */
[----:B------:R-:W-:Y:S01]  /*55d0*/  FSEL R161, R40, R161, !P2 ;  /* 0x000000a128a17208 */ /* 0x000fe20005000000 */
[C---:B------:R-:W-:Y:S01]  /*55e0*/  FFMA.FTZ R43, R42.reuse, R41, R43 ;  /* 0x000000292a2b7223 */ /* 0x040fe2000001002b */
[----:B------:R-:W-:Y:S01]  /*55f0*/  FMUL.FTZ R42, R42, R40 ;  /* 0x000000282a2a7220 */ /* 0x000fe20000410000 */
[----:B-1----:R-:W-:Y:S01]  /*5600*/  @P0 FFMA.FTZ R41, R160, R142, R87 ;  /* 0x0000008ea0290223 */ /* 0x002fe20000010057 */
[----:B------:R-:W-:Y:S01]  /*5610*/  @P0 ISETP.NE.AND P2, PT, R124, RZ, PT ;  /* 0x000000ff7c00020c */ /* 0x000fe20003f45270 */
[----:B------:R-:W-:-:S03]  /*5620*/  @P0 FMUL.FTZ R40, R160, R161 ;  /* 0x000000a1a0280220 */ /* 0x000fc60000410000 */
[----:B------:R-:W-:Y:S01]  /*5630*/  @P0 FSEL R87, R142, R41, !P2 ;  /* 0x000000298e570208 */ /* 0x000fe20005000000 */
[----:B------:R-:W-:Y:S01]  /*5640*/  @P0 IMAD.MOV.U32 R41, RZ, RZ, R85 ;  /* 0x000000ffff290224 */ /* 0x000fe200078e0055 */
[----:B------:R-:W-:Y:S02]  /*5650*/  @P0 FSEL R160, R161, R40, !P2 ;  /* 0x00000028a1a00208 */ /* 0x000fe40005000000 */
[----:B------:R-:W-:Y:S01]  /*5660*/  @P0 MOV R40, R84 ;  /* 0x0000005400280202 */ /* 0x000fe20000000f00 */
[----:B------:R-:W-:Y:S06]  /*5670*/  @P0 BRA `(.L_x_2660) ;  /* 0x0000000000180947 */ /* 0x000fec0003800000 */
[----:B------:R-:W-:Y:S01]  /*5680*/  ISETP.NE.AND P0, PT, R124, RZ, PT ;  /* 0x000000ff7c00720c */ /* 0x000fe20003f05270 */
[C---:B------:R-:W-:Y:S01]  /*5690*/  FMUL.FTZ R40, R42.reuse, R84 ;  /* 0x000000542a287220 */ /* 0x040fe20000410000 */
[----:B------:R-:W-:-:S11]  /*56a0*/  FFMA.FTZ R41, R42, R85, R43 ;  /* 0x000000552a297223 */ /* 0x000fd6000001002b */
[----:B------:R0:W-:Y:S01]  /*56b0*/  @!P0 STS.64 [UR23+0x10b8], R84 ;  /* 0x0010b854ff008988 */ /* 0x0001e20008000a17 */
[----:B------:R-:W-:Y:S01]  /*56c0*/  @!P0 IMAD.MOV.U32 R160, RZ, RZ, R84 ;  /* 0x000000ffffa08224 */ /* 0x000fe200078e0054 */
[----:B------:R-:W-:-:S07]  /*56d0*/  @!P0 MOV R87, R85 ;  /* 0x0000005500578202 */ /* 0x000fce0000000f00 */
.L_x_2660:
[----:B------:R-:W-:Y:S05]  /*56e0*/  BSYNC.RECONVERGENT B0 ;  /* 0x0000000000007941 */ /* 0x000fea0003800200 */
.L_x_2659:
[----:B------:R-:W-:Y:S01]  /*56f0*/  BAR.SYNC.DEFER_BLOCKING 0x0 ;  /* 0x0000000000007b1d */ /* 0x000fe20000010000 */
[----:B------:R-:W-:Y:S01]  /*5700*/  ISETP.NE.AND P0, PT, R141, RZ, PT ;  /* 0x000000ff8d00720c */ /* 0x000fe20003f05270 */
[----:B------:R-:W-:Y:S02]  /*5710*/  IMAD.U32 R158, R158, 0x10000, RZ ;  /* 0x000100009e9e7824 */ /* 0x000fe400078e00ff */
[----:B------:R-:W-:Y:S02]  /*5720*/  IMAD.U32 R156, R156, 0x10000, RZ ;  /* 0x000100009c9c7824 */ /* 0x000fe400078e00ff */
[----:B------:R-:W-:Y:S01]  /*5730*/  BSSY.RECONVERGENT B0, `(.L_x_2661) ;  /* 0x000002b000007945 */ /* 0x000fe20003800200 */
[----:B------:R-:W-:Y:S02]  /*5740*/  IMAD.U32 R154, R154, 0x10000, RZ ;  /* 0x000100009a9a7824 */ /* 0x000fe400078e00ff */
[----:B------:R-:W-:Y:S02]  /*5750*/  IMAD.U32 R152, R152, 0x10000, RZ ;  /* 0x0001000098987824 */ /* 0x000fe400078e00ff */
[----:B------:R-:W-:-:S02]  /*5760*/  IMAD.U32 R150, R150, 0x10000, RZ ;  /* 0x0001000096967824 */ /* 0x000fc400078e00ff */
[----:B------:R-:W-:Y:S02]  /*5770*/  IMAD.U32 R148, R148, 0x10000, RZ ;  /* 0x0001000094947824 */ /* 0x000fe400078e00ff */
[----:B------:R-:W-:Y:S02]  /*5780*/  IMAD.U32 R146, R146, 0x10000, RZ ;  /* 0x0001000092927824 */ /* 0x000fe400078e00ff */
[----:B------:R-:W-:Y:S01]  /*5790*/  IMAD.U32 R144, R144, 0x10000, RZ ;  /* 0x0001000090907824 */ /* 0x000fe200078e00ff */
[----:B------:R-:W1:Y:S02]  /*57a0*/  @P3 LDS R42, [UR23+0x10bc] ;  /* 0x0010bc17ff2a3984 */ /* 0x000e640008000800 */
[----:B-1----:R-:W-:Y:S01]  /*57b0*/  @P3 FFMA.FTZ R87, R42, R160, R87 ;  /* 0x000000a02a573223 */ /* 0x002fe20000010057 */
[----:B------:R-:W-:-:S03]  /*57c0*/  SHF.L.U32 R42, R143, 0x10, RZ ;  /* 0x000000108f2a7819 */ /* 0x000fc600000006ff */
[----:B------:R-:W-:Y:S01]  /*57d0*/  FFMA.FTZ R33, R33, R87, R30 ;  /* 0x0000005721217223 */ /* 0x000fe2000001001e */
[----:B------:R-:W-:-:S03]  /*57e0*/  SHF.L.U32 R30, R145, 0x10, RZ ;  /* 0x00000010911e7819 */ /* 0x000fc600000006ff */
[----:B------:R-:W-:-:S04]  /*57f0*/  FFMA.FTZ R28, R31, R33, R28 ;  /* 0x000000211f1c7223 */ /* 0x000fc8000001001c */
        /* <DEDUP_REMOVED lines=18> */
[----:B------:R-:W-:-:S04]  /*5920*/  FFMA.FTZ R5, R2, R4, R5 ;  /* 0x0000000402057223 */ /* 0x000fc80000010005 */
        /* <DEDUP_REMOVED lines=8> */
[----:B------:R-:W-:-:S04]  /*59b0*/  IMAD.U32 R2, RZ, RZ, UR34 ;  /* 0x00000022ff027e24 */ /* 0x000fc8000f8e00ff */
[----:B------:R-:W-:-:S05]  /*59c0*/  MOV R3, UR35 ;  /* 0x0000002300037c02 */ /* 0x000fca0008000f00 */
[----:B------:R1:W-:Y:S02]  /*59d0*/  STG.E.64 desc[UR24][R2.64], R40 ;  /* 0x0000002802007986 */ /* 0x0003e4000c101b18 */
.L_x_2662:
[----:B------:R-:W-:Y:S05]  /*59e0*/  BSYNC.RECONVERGENT B0 ;  /* 0x0000000000007941 */ /* 0x000fea0003800200 */
.L_x_2661:
[----:B------:R-:W-:Y:S01]  /*59f0*/  ULEA UR14, UP0, UR10, UR14, 0x2 ;  /* 0x0000000e0a0e7291 */ /* 0x000fe2000f8010ff */
[----:B-1----:R-:W-:Y:S01]  /*5a00*/  IMAD.U32 R3, RZ, RZ, UR36 ;  /* 0x00000024ff037e24 */ /* 0x002fe2000f8e00ff */
        /* <DEDUP_REMOVED lines=42> */
.L_x_2658:
[----:B------:R-:W-:Y:S01]  /*5cb0*/  BAR.SYNC.DEFER_BLOCKING 0x0 ;  /* 0x0000000000007b1d */ /* 0x000fe20000010000 */
[----:B------:R-:W-:Y:S01]  /*5cc0*/  F2FP.BF16.F32.PACK_AB R0, R67, R68 ;  /* 0x000000444300723e */ /* 0x000fe200000010ff */
[----:B------:R-:W-:Y:S01]  /*5cd0*/  USHF.L.U32 UR8, UR6, 0xb, URZ ;  /* 0x0000000b06087899 */ /* 0x000fe200080006ff */
[----:B------:R-:W-:Y:S02]  /*5ce0*/  F2FP.BF16.F32.PACK_AB R2, R65, R66 ;  /* 0x000000424102723e */ /* 0x000fe400000010ff */
[C---:B------:R-:W-:Y:S01]  /*5cf0*/  PRMT R3, R0.reuse, 0x7610, R3 ;  /* 0x0000761000037816 */ /* 0x040fe20000000003 */
[----:B------:R-:W1:Y:S01]  /*5d00*/  LDCU.128 UR12, c[0x0][0x420] ;  /* 0x00008400ff0c77ac */ /* 0x000e620008000c00 */
[----:B------:R-:W-:Y:S02]  /*5d10*/  PRMT R4, R0, 0x7632, R4 ;  /* 0x0000763200047816 */ /* 0x000fe40000000004 */
[----:B------:R-:W-:Y:S01]  /*5d20*/  F2FP.BF16.F32.PACK_AB R0, R63, R64 ;  /* 0x000000403f00723e */ /* 0x000fe200000010ff */
[----:B------:R-:W-:Y:S01]  /*5d30*/  UMOV UR9, URZ ;  /* 0x000000ff00097c82 */ /* 0x000fe20008000000 */
[C---:B------:R-:W-:Y:S01]  /*5d40*/  PRMT R5, R2.reuse, 0x7610, R5 ;  /* 0x0000761002057816 */ /* 0x040fe20000000005 */
[----:B------:R-:W2:Y:S01]  /*5d50*/  LDCU.64 UR28, c[0x0][0x478] ;  /* 0x00008f00ff1c77ac */ /* 0x000ea20008000a00 */
[----:B------:R-:W-:-:S02]  /*5d60*/  PRMT R52, R2, 0x7632, R52 ;  /* 0x0000763202347816 */ /* 0x000fc40000000034 */
[----:B------:R-:W-:Y:S02]  /*5d70*/  F2FP.BF16.F32.PACK_AB R2, R61, R62 ;  /* 0x0000003e3d02723e */ /* 0x000fe400000010ff */
[C---:B------:R-:W-:Y:S02]  /*5d80*/  PRMT R6, R0.reuse, 0x7610, R6 ;  /* 0x0000761000067816 */ /* 0x040fe40000000006 */
[----:B------:R-:W-:Y:S02]  /*5d90*/  PRMT R51, R0, 0x7632, R51 ;  /* 0x0000763200337816 */ /* 0x000fe40000000033 */
[----:B------:R-:W-:Y:S02]  /*5da0*/  F2FP.BF16.F32.PACK_AB R0, R59, R60 ;  /* 0x0000003c3b00723e */ /* 0x000fe400000010ff */
[C---:B------:R-:W-:Y:S01]  /*5db0*/  PRMT R7, R2.reuse, 0x7610, R7 ;  /* 0x0000761002077816 */ /* 0x040fe20000000007 */
[----:B------:R3:W-:Y:S01]  /*5dc0*/  STS.U16 [R107], R3 ;  /* 0x000000036b007388 */ /* 0x0007e20000000400 */
[----:B------:R-:W-:Y:S01]  /*5dd0*/  PRMT R50, R2, 0x7632, R50 ;  /* 0x0000763202327816 */ /* 0x000fe20000000032 */
[----:B-1----:R-:W-:Y:S01]  /*5de0*/  UIMAD.WIDE.U32 UR10, UR27, UR12, UR8 ;  /* 0x0000000c1b0a72a5 */ /* 0x002fe2000f8e0008 */
[----:B------:R-:W-:Y:S01]  /*5df0*/  F2FP.BF16.F32.PACK_AB R2, R57, R58 ;  /* 0x0000003a3902723e */ /* 0x000fe200000010ff */
[----:B------:R1:W-:Y:S01]  /*5e00*/  STS.U16 [R106+0x2], R4 ;  /* 0x000002046a007388 */ /* 0x0003e20000000400 */
[----:B------:R-:W-:Y:S01]  /*5e10*/  PRMT R49, R0, 0x7632, R49 ;  /* 0x0000763200317816 */ /* 0x000fe20000000031 */
[----:B------:R-:W-:Y:S01]  /*5e20*/  UIMAD UR11, UR27, UR13, UR11 ;  /* 0x0000000d1b0b72a4 */ /* 0x000fe2000f8e020b */
[----:B------:R-:W-:Y:S01]  /*5e30*/  PRMT R48, R2, 0x7632, R48 ;  /* 0x0000763202307816 */ /* 0x000fe20000000030 */
[----:B------:R-:W-:Y:S01]  /*5e40*/  STS.U16 [R105+0x4], R5 ;  /* 0x0000040569007388 */ /* 0x000fe20000000400 */
[----:B------:R-:W-:Y:S01]  /*5e50*/  ISETP.NE.AND P0, PT, R141, RZ, PT ;  /* 0x000000ff8d00720c */ /* 0x000fe20003f05270 */
[----:B------:R-:W-:Y:S01]  /*5e60*/  UIMAD.WIDE.U32 UR10, UR26, UR14, UR10 ;  /* 0x0000000e1a0a72a5 */ /* 0x000fe2000f8e000a */
[----:B---3--:R-:W-:Y:S01]  /*5e70*/  PRMT R3, R0, 0x7610, R3 ;  /* 0x0000761000037816 */ /* 0x008fe20000000003 */
[----:B------:R-:W-:Y:S01]  /*5e80*/  STS.U16 [R104+0x6], R52 ;  /* 0x0000063468007388 */ /* 0x000fe20000000400 */
[----:B------:R-:W-:Y:S01]  /*5e90*/  F2FP.BF16.F32.PACK_AB R0, R55, R56 ;  /* 0x000000383700723e */ /* 0x000fe200000010ff */
[----:B------:R-:W-:Y:S01]  /*5ea0*/  UIMAD UR11, UR26, UR15, UR11 ;  /* 0x0000000f1a0b72a4 */ /* 0x000fe2000f8e020b */
[----:B-1----:R-:W-:Y:S01]  /*5eb0*/  PRMT R4, R2, 0x7610, R4 ;  /* 0x0000761002047816 */ /* 0x002fe20000000004 */
[----:B------:R1:W-:Y:S01]  /*5ec0*/  STS.U16 [R103+0x8], R6 ;  /* 0x0000080667007388 */ /* 0x0003e20000000400 */
[----:B------:R-:W-:Y:S01]  /*5ed0*/  F2FP.BF16.F32.PACK_AB R2, R53, R54 ;  /* 0x000000363502723e */ /* 0x000fe200000010ff */
[----:B------:R-:W3:Y:S01]  /*5ee0*/  LDCU.128 UR12, c[0x0][0x410] ;  /* 0x00008200ff0c77ac */ /* 0x000ee20008000c00 */
[----:B------:R-:W-:Y:S01]  /*5ef0*/  PRMT R47, R0, 0x7632, R47 ;  /* 0x00007632002f7816 */ /* 0x000fe2000000002f */
[----:B------:R-:W-:Y:S01]  /*5f00*/  STS.U16 [R102+0xa], R51 ;  /* 0x00000a3366007388 */ /* 0x000fe20000000400 */
[----:B------:R-:W-:-:S03]  /*5f10*/  PRMT R46, R2, 0x7632, R46 ;  /* 0x00007632022e7816 */ /* 0x000fc6000000002e */
[----:B------:R-:W-:Y:S01]  /*5f20*/  STS.U16 [R101+0xc], R7 ;  /* 0x00000c0765007388 */ /* 0x000fe20000000400 */
[----:B-1----:R-:W-:-:S03]  /*5f30*/  PRMT R6, R0, 0x7610, R6 ;  /* 0x0000761000067816 */ /* 0x002fc60000000006 */
[----:B------:R-:W-:Y:S01]  /*5f40*/  STS.U16 [R100+0xe], R50 ;  /* 0x00000e3264007388 */ /* 0x000fe20000000400 */
[----:B------:R-:W-:-:S03]  /*5f50*/  MOV R0, UR22 ;  /* 0x0000001600007c02 */ /* 0x000fc60008000f00 */
        /* <DEDUP_REMOVED lines=27> */
[----:B-1----:R-:W-:-:S04]  /*6110*/  IADD3 R0, P1, PT, R140, UR10, RZ ;  /* 0x0000000a8c007c10 */ /* 0x002fc8000ff3e0ff */
[----:B--2---:R-:W-:Y:S01]  /*6120*/  LEA R2, P5, R0, UR28, 0x1 ;  /* 0x0000001c00027c11 */ /* 0x004fe2000f8a08ff */
[----:B------:R-:W-:Y:S01]  /*6130*/  IMAD.X R3, RZ, RZ, UR11, P1 ;  /* 0x0000000bff037e24 */ /* 0x000fe200088e06ff */
[----:B---3--:R-:W-:-:S04]  /*6140*/  UIMAD.WIDE.U32 UR10, UR27, UR12, UR8 ;  /* 0x0000000c1b0a72a5 */ /* 0x008fc8000f8e0008 */
[----:B------:R-:W-:Y:S01]  /*6150*/  LEA.HI.X R3, R0, UR29, R3, 0x1, P5 ;  /* 0x0000001d00037c11 */ /* 0x000fe2000a8f0c03 */
[----:B------:R-:W-:Y:S01]  /*6160*/  UIMAD UR11, UR27, UR13, UR11 ;  /* 0x0000000d1b0b72a4 */ /* 0x000fe2000f8e020b */
[C---:B------:R-:W-:Y:S01]  /*6170*/  LOP3.LUT R0, R140.reuse, 0x20, RZ, 0xfc, !PT ;  /* 0x000000208c007812 */ /* 0x040fe200078efcff */
[----:B------:R-:W1:Y:S02]  /*6180*/  LDCU.64 UR12, c[0x0][0x488] ;  /* 0x00009100ff0c77ac */ /* 0x000e640008000a00 */
[----:B------:R-:W-:Y:S01]  /*6190*/  UIMAD.WIDE.U32 UR10, UR26, UR14, UR10 ;  /* 0x0000000e1a0a72a5 */ /* 0x000fe2000f8e000a */
[----:B------:R-:W2:Y:S03]  /*61a0*/  LDS R37, [UR23+0x1080] ;  /* 0x00108017ff257984 */ /* 0x000ea60008000800 */
[----:B------:R-:W-:Y:S01]  /*61b0*/  UIMAD UR15, UR26, UR15, UR11 ;  /* 0x0000000f1a0f72a4 */ /* 0x000fe2000f8e020b */
        /* <DEDUP_REMOVED lines=16> */
[----:B--2---:R-:W-:Y:S01]  /*62c0*/  PRMT R9, RZ, 0x7610, R9 ;  /* 0x00007610ff097816 */ /* 0x004fe20000000009 */
        /* <DEDUP_REMOVED lines=11> */
[C---:B------:R-:W-:Y:S01]  /*6380*/  IADD3 R5, P6, PT, R140.reuse, UR10, RZ ;  /* 0x0000000a8c057c10 */ /* 0x040fe2000ffde0ff */
[----:B------:R-:W2:Y:S02]  /*6390*/  LDCU.64 UR10, c[0x0][0x490] ;  /* 0x00009200ff0a77ac */ /* 0x000ea40008000a00 */
[----:B------:R-:W-:Y:S01]  /*63a0*/  @!P4 STG.E.U16 desc[UR24][R2.64+0x300], R29 ;  /* 0x0003001d0200c986 */ /* 0x000fe2000c101518 */
[----:B------:R-:W-:Y:S02]  /*63b0*/  IADD3.X R6, PT, PT, RZ, UR15, RZ, P6, !PT ;  /* 0x0000000fff067c10 */ /* 0x000fe4000b7fe4ff */
[C---:B-1----:R-:W-:Y:S01]  /*63c0*/  LEA R4, P6, R5.reuse, UR12, 0x1 ;  /* 0x0000000c05047c11 */ /* 0x042fe2000f8c08ff */
[----:B------:R-:W-:Y:S01]  /*63d0*/  @!P5 STG.E.U16 desc[UR24][R2.64+0x340], R31 ;  /* 0x0003401f0200d986 */ /* 0x000fe2000c101518 */
[----:B------:R-:W-:Y:S02]  /*63e0*/  ISETP.GE.AND P5, PT, R140, UR22, PT ;  /* 0x000000168c007c0c */ /* 0x000fe4000bfa6270 */
[--C-:B------:R-:W-:Y:S01]  /*63f0*/  LEA.HI.X R5, R5, UR13, R6.reuse, 0x1, P6 ;  /* 0x0000000d05057c11 */ /* 0x100fe2000b0f0c06 */
[----:B------:R-:W-:Y:S01]  /*6400*/  @!P2 STG.E.U16 desc[UR24][R2.64+0x380], R33 ;  /* 0x000380210200a986 */ /* 0x000fe2000c101518 */
[----:B------:R-:W-:Y:S01]  /*6410*/  ISETP.GE.AND P6, PT, R0, UR22, PT ;  /* 0x0000001600007c0c */ /* 0x000fe2000bfc6270 */
[----:B------:R-:W1:Y:S01]  /*6420*/  LDCU.128 UR12, c[0x0][0x430] ;  /* 0x00008600ff0c77ac */ /* 0x000e620008000c00 */
[----:B------:R-:W-:Y:S01]  /*6430*/  ISETP.GE.AND P2, PT, R137, UR22, PT ;  /* 0x0000001689007c0c */ /* 0x000fe2000bf46270 */
[----:B------:R-:W-:Y:S01]  /*6440*/  @!P3 STG.E.U16 desc[UR24][R2.64+0x40], R7 ;  /* 0x000040070200b986 */ /* 0x000fe2000c101518 */
[----:B------:R-:W-:-:S02]  /*6450*/  PRMT R6, RZ, 0x7610, R6 ;  /* 0x00007610ff067816 */ /* 0x000fc40000000006 */
[----:B------:R-:W-:Y:S01]  /*6460*/  PRMT R8, RZ, 0x7610, R8 ;  /* 0x00007610ff087816 */ /* 0x000fe20000000008 */
[----:B------:R3:W-:Y:S01]  /*6470*/  @!P1 STG.E.U16 desc[UR24][R2.64+0x3c0], R35 ;  /* 0x0003c02302009986 */ /* 0x0007e2000c101518 */
[----:B------:R-:W-:Y:S02]  /*6480*/  ISETP.GE.AND P1, PT, R138, UR22, PT ;  /* 0x000000168a007c0c */ /* 0x000fe4000bf26270 */
[----:B------:R-:W-:Y:S01]  /*6490*/  ISETP.GE.AND P3, PT, R136, UR22, PT ;  /* 0x0000001688007c0c */ /* 0x000fe2000bf66270 */
[----:B------:R-:W-:Y:S01]  /*64a0*/  BAR.SYNC.DEFER_BLOCKING 0x0 ;  /* 0x0000000000007b1d */ /* 0x000fe20000010000 */
[----:B------:R-:W-:Y:S02]  /*64b0*/  ISETP.GE.AND P4, PT, R135, UR22, PT ;  /* 0x0000001687007c0c */ /* 0x000fe4000bf86270 */
[----:B---3--:R-:W-:Y:S02]  /*64c0*/  PRMT R3, RZ, 0x7610, R3 ;  /* 0x00007610ff037816 */ /* 0x008fe40000000003 */
[----:B------:R-:W-:-:S02]  /*64d0*/  PRMT R2, RZ, 0x7610, R2 ;  /* 0x00007610ff027816 */ /* 0x000fc40000000002 */
[----:B------:R-:W-:Y:S02]  /*64e0*/  PRMT R7, RZ, 0x7610, R7 ;  /* 0x00007610ff077816 */ /* 0x000fe40000000007 */
        /* <DEDUP_REMOVED lines=8> */
[----:B------:R-:W-:Y:S02]  /*6570*/  ISETP.GE.AND P2, PT, R131, UR22, PT ;  /* 0x0000001683007c0c */ /* 0x000fe4000bf46270 */
[----:B------:R-:W-:Y:S01]  /*6580*/  PRMT R11, RZ, 0x7610, R11 ;  /* 0x00007610ff0b7816 */ /* 0x000fe2000000000b */
[----:B------:R-:W2:Y:S01]  /*6590*/  @!P3 LDG.E.U16 R2, desc[UR24][R4.64+0x100] ;  /* 0x000100180402b981 */ /* 0x000ea2000c1e1500 */
[----:B------:R-:W-:Y:S02]  /*65a0*/  PRMT R12, RZ, 0x7610, R12 ;  /* 0x00007610ff0c7816 */ /* 0x000fe4000000000c */
[----:B------:R-:W-:Y:S01]  /*65b0*/  PRMT R13, RZ, 0x7610, R13 ;  /* 0x00007610ff0d7816 */ /* 0x000fe2000000000d */
[----:B------:R-:W2:Y:S01]  /*65c0*/  @!P4 LDG.E.U16 R7, desc[UR24][R4.64+0x140] ;  /* 0x000140180407c981 */ /* 0x000ea2000c1e1500 */
[----:B------:R-:W-:Y:S02]  /*65d0*/  ISETP.GE.AND P3, PT, R130, UR22, PT ;  /* 0x0000001682007c0c */ /* 0x000fe4000bf66270 */
[----:B------:R-:W-:Y:S01]  /*65e0*/  ISETP.GE.AND P4, PT, R129, UR22, PT ;  /* 0x0000001681007c0c */ /* 0x000fe2000bf86270 */
        /* <DEDUP_REMOVED lines=44> */
[----:B--2---:R-:W-:-:S03]  /*68b0*/  IMAD.U32 R10, R2, 0x10000, RZ ;  /* 0x00010000020a7824 */ /* 0x004fc600078e00ff */
[----:B------:R-:W2:Y:S01]  /*68c0*/  LDS.U16 R2, [R100+0xe] ;  /* 0x00000e0064027984 */ /* 0x000ea20000000400 */
[----:B---3--:R-:W-:-:S03]  /*68d0*/  IMAD.U32 R14, R4, 0x10000, RZ ;  /* 0x00010000040e7824 */ /* 0x008fc600078e00ff */
[----:B------:R-:W3:Y:S01]  /*68e0*/  LDS.U16 R4, [R98+0x12] ;  /* 0x0000120062047984 */ /* 0x000ee20000000400 */
[----:B----4-:R-:W-:-:S03]  /*68f0*/  SHF.L.U32 R12, R3, 0x10, RZ ;  /* 0x00000010030c7819 */ /* 0x010fc600000006ff */
[----:B------:R-:W4:Y:S01]  /*6900*/  LDS.U16 R3, [R99+0x10] ;  /* 0x0000100063037984 */ /* 0x000f220000000400 */
[----:B-----5:R-:W-:-:S03]  /*6910*/  SHF.L.U32 R16, R5, 0x10, RZ ;  /* 0x0000001005107819 */ /* 0x020fc600000006ff */
[----:B------:R-:W5:Y:S01]  /*6920*/  LDS.U16 R5, [R97+0x14] ;  /* 0x0000140061057984 */ /* 0x000f620000000400 */
[----:B0-----:R-:W-:-:S03]  /*6930*/  SHF.L.U32 R20, R7, 0x10, RZ ;  /* 0x0000001007147819 */ /* 0x001fc600000006ff */
[----:B------:R-:W0:Y:S01]  /*6940*/  LDS.U16 R7, [R94+0x1a] ;  /* 0x00001a005e077984 */ /* 0x000e220000000400 */
[----:B-1----:R-:W-:-:S03]  /*6950*/  IMAD.U32 R22, R8, 0x10000, RZ ;  /* 0x0001000008167824 */ /* 0x002fc600078e00ff */
[----:B------:R-:W1:Y:S01]  /*6960*/  LDS.U16 R8, [R93+0x1c] ;  /* 0x00001c005d087984 */ /* 0x000e620000000400 */
[----:B------:R-:W-:-:S03]  /*6970*/  IMAD.U32 R18, R6, 0x10000, RZ ;  /* 0x0001000006127824 */ /* 0x000fc600078e00ff */
[----:B------:R-:W1:Y:S01]  /*6980*/  LDS.U16 R6, [R95+0x18] ;  /* 0x000018005f067984 */ /* 0x000e620000000400 */
[----:B--2---:R-:W-:-:S03]  /*6990*/  SHF.L.U32 R24, R2, 0x10, RZ ;  /* 0x0000001002187819 */ /* 0x004fc600000006ff */
[----:B------:R-:W2:Y:S01]  /*69a0*/  LDS.U16 R2, [R92+0x1e] ;  /* 0x00001e005c027984 */ /* 0x000ea20000000400 */
[----:B------:R-:W-:Y:S01]  /*69b0*/  FMUL.FTZ R17, R16, -1.4426950216293334961 ;  /* 0xbfb8aa3b10117820 */ /* 0x000fe20000410000 */
[----:B------:R-:W-:Y:S01]  /*69c0*/  FMUL.FTZ R11, R10, -1.4426950216293334961 ;  /* 0xbfb8aa3b0a0b7820 */ /* 0x000fe20000410000 */
[----:B------:R-:W-:Y:S01]  /*69d0*/  FMUL.FTZ R13, R12, -1.4426950216293334961 ;  /* 0xbfb8aa3b0c0d7820 */ /* 0x000fe20000410000 */
[----:B------:R-:W-:Y:S01]  /*69e0*/  FMUL.FTZ R15, R14, -1.4426950216293334961 ;  /* 0xbfb8aa3b0e0f7820 */ /* 0x000fe20000410000 */
[----:B---3--:R-:W-:Y:S02]  /*69f0*/  SHF.L.U32 R4, R4, 0x10, RZ ;  /* 0x0000001004047819 */ /* 0x008fe400000006ff */
[----:B------:R-:W3:Y:S01]  /*6a00*/  MUFU.EX2 R17, R17 ;  /* 0x0000001100117308 */ /* 0x000ee20000000800 */
[----:B------:R-:W-:Y:S01]  /*6a10*/  FMUL.FTZ R19, R18, -1.4426950216293334961 ;  /* 0xbfb8aa3b12137820 */ /* 0x000fe20000410000 */
[----:B------:R-:W-:Y:S01]  /*6a20*/  FMUL.FTZ R21, R20, -1.4426950216293334961 ;  /* 0xbfb8aa3b14157820 */ /* 0x000fe20000410000 */
[----:B------:R-:W-:Y:S01]  /*6a30*/  FMUL.FTZ R23, R22, -1.4426950216293334961 ;  /* 0xbfb8aa3b16177820 */ /* 0x000fe20000410000 */
[----:B------:R-:W-:Y:S01]  /*6a40*/  FMUL.FTZ R25, R24, -1.4426950216293334961 ;  /* 0xbfb8aa3b18197820 */ /* 0x000fe20000410000 */
[----:B----4-:R-:W-:Y:S01]  /*6a50*/  IMAD.U32 R26, R3, 0x10000, RZ ;  /* 0x00010000031a7824 */ /* 0x010fe200078e00ff */
[----:B------:R-:W-:Y:S01]  /*6a60*/  SHF.L.U32 R29, R9, 0x10, RZ ;  /* 0x00000010091d7819 */ /* 0x000fe200000006ff */
[----:B-----5:R-:W-:Y:S01]  /*6a70*/  IMAD.U32 R28, R5, 0x10000, RZ ;  /* 0x00010000051c7824 */ /* 0x020fe200078e00ff */
[----:B------:R-:W4:Y:S01]  /*6a80*/  MUFU.EX2 R11, R11 ;  /* 0x0000000b000b7308 */ /* 0x000f220000000800 */
[----:B0-----:R-:W-:Y:S01]  /*6a90*/  SHF.L.U32 R30, R7, 0x10, RZ ;  /* 0x00000010071e7819 */ /* 0x001fe200000006ff */
[----:B------:R-:W-:Y:S01]  /*6aa0*/  FMUL.FTZ R27, R4, -1.4426950216293334961 ;  /* 0xbfb8aa3b041b7820 */ /* 0x000fe20000410000 */
[----:B-1----:R-:W-:-:S02]  /*6ab0*/  IMAD.U32 R32, R8, 0x10000, RZ ;  /* 0x0001000008207824 */ /* 0x002fc400078e00ff */
[----:B------:R-:W-:-:S03]  /*6ac0*/  FMUL.FTZ R3, R26, -1.4426950216293334961 ;  /* 0xbfb8aa3b1a037820 */ /* 0x000fc60000410000 */
[----:B------:R-:W0:Y:S01]  /*6ad0*/  MUFU.EX2 R13, R13 ;  /* 0x0000000d000d7308 */ /* 0x000e220000000800 */
[----:B------:R-:W-:Y:S02]  /*6ae0*/  IMAD.U32 R6, R6, 0x10000, RZ ;  /* 0x0001000006067824 */ /* 0x000fe400078e00ff */
[----:B------:R-:W-:Y:S01]  /*6af0*/  FMUL.FTZ R5, R28, -1.4426950216293334961 ;  /* 0xbfb8aa3b1c057820 */ /* 0x000fe20000410000 */
[----:B------:R-:W-:Y:S01]  /*6b00*/  FMUL.FTZ R9, R29, -1.4426950216293334961 ;  /* 0xbfb8aa3b1d097820 */ /* 0x000fe20000410000 */
[----:B------:R-:W-:-:S03]  /*6b10*/  FMUL.FTZ R31, R30, -1.4426950216293334961 ;  /* 0xbfb8aa3b1e1f7820 */ /* 0x000fc60000410000 */
[----:B------:R-:W1:Y:S01]  /*6b20*/  MUFU.EX2 R15, R15 ;  /* 0x0000000f000f7308 */ /* 0x000e620000000800 */
[----:B--2---:R-:W-:-:S07]  /*6b30*/  SHF.L.U32 R34, R2, 0x10, RZ ;  /* 0x0000001002227819 */ /* 0x004fce00000006ff */
[----:B------:R-:W2:Y:S01]  /*6b40*/  MUFU.EX2 R19, R19 ;  /* 0x0000001300137308 */ /* 0x000ea20000000800 */
[----:B------:R-:W-:-:S07]  /*6b50*/  FMUL.FTZ R8, R34, -1.4426950216293334961 ;  /* 0xbfb8aa3b22087820 */ /* 0x000fce0000410000 */
[----:B------:R-:W5:Y:S01]  /*6b60*/  MUFU.EX2 R21, R21 ;  /* 0x0000001500157308 */ /* 0x000f620000000800 */
[----:B------:R-:W-:Y:S01]  /*6b70*/  FMUL.FTZ R7, R6, -1.4426950216293334961 ;  /* 0xbfb8aa3b06077820 */ /* 0x000fe20000410000 */
[----:B------:R-:W-:-:S06]  /*6b80*/  FMUL.FTZ R2, R32, -1.4426950216293334961 ;  /* 0xbfb8aa3b20027820 */ /* 0x000fcc0000410000 */
[----:B------:R-:W5:Y:S01]  /*6b90*/  MUFU.EX2 R23, R23 ;  /* 0x0000001700177308 */ /* 0x000f620000000800 */
[----:B---3--:R-:W-:-:S07]  /*6ba0*/  FADD.FTZ R17, R17, 1 ;  /* 0x3f80000011117421 */ /* 0x008fce0000010000 */
[----:B------:R-:W3:Y:S08]  /*6bb0*/  MUFU.EX2 R25, R25 ;  /* 0x0000001900197308 */ /* 0x000ef00000000800 */
[----:B------:R-:W3:Y:S08]  /*6bc0*/  MUFU.EX2 R27, R27 ;  /* 0x0000001b001b7308 */ /* 0x000ef00000000800 */
[----:B------:R-:W3:Y:S01]  /*6bd0*/  MUFU.EX2 R35, R8 ;  /* 0x0000000800237308 */ /* 0x000ee20000000800 */
[----:B----4-:R-:W-:-:S07]  /*6be0*/  FADD.FTZ R11, R11, 1 ;  /* 0x3f8000000b0b7421 */ /* 0x010fce0000010000 */
[----:B------:R-:W4:Y:S01]  /*6bf0*/  MUFU.EX2 R3, R3 ;  /* 0x0000000300037308 */ /* 0x000f220000000800 */
[----:B0-----:R-:W-:-:S07]  /*6c00*/  FADD.FTZ R13, R13, 1 ;  /* 0x3f8000000d0d7421 */ /* 0x001fce0000010000 */
[----:B------:R-:W0:Y:S08]  /*6c10*/  MUFU.EX2 R5, R5 ;  /* 0x0000000500057308 */ /* 0x000e300000000800 */
[----:B------:R-:W0:Y:S01]  /*6c20*/  MUFU.EX2 R9, R9 ;  /* 0x0000000900097308 */ /* 0x000e220000000800 */
[----:B-1----:R-:W-:-:S07]  /*6c30*/  FADD.FTZ R15, R15, 1 ;  /* 0x3f8000000f0f7421 */ /* 0x002fce0000010000 */
[----:B------:R-:W1:Y:S01]  /*6c40*/  MUFU.EX2 R31, R31 ;  /* 0x0000001f001f7308 */ /* 0x000e620000000800 */
[----:B--2---:R-:W-:-:S07]  /*6c50*/  FADD.FTZ R19, R19, 1 ;  /* 0x3f80000013137421 */ /* 0x004fce0000010000 */
[----:B------:R-:W2:Y:S01]  /*6c60*/  MUFU.EX2 R7, R7 ;  /* 0x0000000700077308 */ /* 0x000ea20000000800 */
[----:B-----5:R-:W-:-:S07]  /*6c70*/  FADD.FTZ R21, R21, 1 ;  /* 0x3f80000015157421 */ /* 0x020fce0000010000 */
[----:B------:R4:W5:Y:S01]  /*6c80*/  MUFU.EX2 R33, R2 ;  /* 0x0000000200217308 */ /* 0x0009620000000800 */
[----:B------:R-:W-:Y:S01]  /*6c90*/  FADD.FTZ R23, R23, 1 ;  /* 0x3f80000017177421 */ /* 0x000fe20000010000 */
[----:B---3--:R-:W-:-:S06]  /*6ca0*/  FADD.FTZ R25, R25, 1 ;  /* 0x3f80000019197421 */ /* 0x008fcc0000010000 */
[----:B------:R-:W3:Y:S01]  /*6cb0*/  MUFU.RCP R17, R17 ;  /* 0x0000001100117308 */ /* 0x000ee20000001000 */
[----:B------:R-:W-:Y:S01]  /*6cc0*/  FADD.FTZ R27, R27, 1 ;  /* 0x3f8000001b1b7421 */ /* 0x000fe20000010000 */
[----:B------:R-:W-:Y:S01]  /*6cd0*/  FADD.FTZ R35, R35, 1 ;  /* 0x3f80000023237421 */ /* 0x000fe20000010000 */
[----:B----4-:R-:W-:-:S05]  /*6ce0*/  FADD.FTZ R2, R3, 1 ;  /* 0x3f80000003027421 */ /* 0x010fca0000010000 */
[----:B------:R-:W4:Y:S01]  /*6cf0*/  MUFU.RCP R11, R11 ;  /* 0x0000000b000b7308 */ /* 0x000f220000001000 */
[----:B0-----:R-:W-:Y:S01]  /*6d00*/  FADD.FTZ R5, R5, 1 ;  /* 0x3f80000005057421 */ /* 0x001fe20000010000 */
[----:B------:R-:W-:-:S06]  /*6d10*/  FADD.FTZ R9, R9, 1 ;  /* 0x3f80000009097421 */ /* 0x000fcc0000010000 */
[----:B------:R-:W0:Y:S01]  /*6d20*/  MUFU.RCP R13, R13 ;  /* 0x0000000d000d7308 */ /* 0x000e220000001000 */
[----:B-1----:R-:W-:Y:S01]  /*6d30*/  FADD.FTZ R31, R31, 1 ;  /* 0x3f8000001f1f7421 */ /* 0x002fe20000010000 */
[----:B--2---:R-:W-:-:S06]  /*6d40*/  FADD.FTZ R8, R7, 1 ;  /* 0x3f80000007087421 */ /* 0x004fcc0000010000 */
[----:B------:R-:W1:Y:S01]  /*6d50*/  MUFU.RCP R15, R15 ;  /* 0x0000000f000f7308 */ /* 0x000e620000001000 */
[----:B-----5:R-:W-:-:S07]  /*6d60*/  FADD.FTZ R33, R33, 1 ;  /* 0x3f80000021217421 */ /* 0x020fce0000010000 */
[----:B------:R-:W2:Y:S08]  /*6d70*/  MUFU.RCP R19, R19 ;  /* 0x0000001300137308 */ /* 0x000eb00000001000 */
[----:B------:R-:W5:Y:S01]  /*6d80*/  MUFU.RCP R21, R21 ;  /* 0x0000001500157308 */ /* 0x000f620000001000 */
[----:B---3--:R-:W-:-:S07]  /*6d90*/  FMUL.FTZ R16, R16, R17 ;  /* 0x0000001110107220 */ /* 0x008fce0000410000 */
[----:B------:R-:W3:Y:S08]  /*6da0*/  MUFU.RCP R23, R23 ;  /* 0x0000001700177308 */ /* 0x000ef00000001000 */
[----:B------:R-:W3:Y:S08]  /*6db0*/  MUFU.RCP R25, R25 ;  /* 0x0000001900197308 */ /* 0x000ef00000001000 */
[----:B------:R-:W3:Y:S08]  /*6dc0*/  MUFU.RCP R37, R2 ;  /* 0x0000000200257308 */ /* 0x000ef00000001000 */
[----:B------:R-:W3:Y:S08]  /*6dd0*/  MUFU.RCP R27, R27 ;  /* 0x0000001b001b7308 */ /* 0x000ef00000001000 */
[----:B------:R-:W3:Y:S08]  /*6de0*/  MUFU.RCP R35, R35 ;  /* 0x0000002300237308 */ /* 0x000ef00000001000 */
[----:B------:R1:W3:Y:S08]  /*6df0*/  MUFU.RCP R39, R5 ;  /* 0x0000000500277308 */ /* 0x0002f00000001000 */
[----:B------:R3:W3:Y:S01]  /*6e00*/  MUFU.RCP R36, R9 ;  /* 0x0000000900247308 */ /* 0x0006e20000001000 */
[----:B----4-:R-:W-:Y:S01]  /*6e10*/  FMUL.FTZ R3, R10, R11 ;  /* 0x0000000b0a037220 */ /* 0x010fe20000410000 */
[----:B0-----:R-:W-:-:S06]  /*6e20*/  FMUL.FTZ R12, R12, R13 ;  /* 0x0000000d0c0c7220 */ /* 0x001fcc0000410000 */
[----:B------:R-:W0:Y:S01]  /*6e30*/  MUFU.RCP R41, R8 ;  /* 0x0000000800297308 */ /* 0x000e220000001000 */
[----:B-1----:R-:W-:-:S07]  /*6e40*/  FMUL.FTZ R5, R14, R15 ;  /* 0x0000000f0e057220 */ /* 0x002fce0000410000 */
[----:B------:R-:W1:Y:S01]  /*6e50*/  MUFU.RCP R31, R31 ;  /* 0x0000001f001f7308 */ /* 0x000e620000001000 */
[----:B------:R-:W-:-:S07]  /*6e60*/  FMUL.FTZ R3, R3, R68 ;  /* 0x0000004403037220 */ /* 0x000fce0000410000 */
[----:B------:R-:W4:Y:S01]  /*6e70*/  MUFU.RCP R17, R33 ;  /* 0x0000002100117308 */ /* 0x000f220000001000 */
[----:B------:R-:W-:Y:S01]  /*6e80*/  FMUL.FTZ R12, R12, R67 ;  /* 0x000000430c0c7220 */ /* 0x000fe20000410000 */
[----:B--2---:R-:W-:Y:S01]  /*6e90*/  FMUL.FTZ R7, R18, R19 ;  /* 0x0000001312077220 */ /* 0x004fe20000410000 */
[----:B------:R-:W-:Y:S01]  /*6ea0*/  BAR.SYNC.DEFER_BLOCKING 0x0 ;  /* 0x0000000000007b1d */ /* 0x000fe20000010000 */
[----:B-----5:R-:W-:Y:S01]  /*6eb0*/  FMUL.FTZ R20, R20, R21 ;  /* 0x0000001514147220 */ /* 0x020fe20000410000 */
[----:B------:R-:W-:Y:S01]  /*6ec0*/  FMUL.FTZ R5, R5, R66 ;  /* 0x0000004205057220 */ /* 0x000fe20000410000 */
        /* <DEDUP_REMOVED lines=13> */
[----:B------:R-:W-:Y:S01]  /*6fa0*/  F2FP.BF16.F32.PACK_AB R5, R16, R5 ;  /* 0x000000051005723e */ /* 0x000fe200000010ff */
[----:B------:R-:W-:Y:S01]  /*6fb0*/  FMUL.FTZ R11, R11, R60 ;  /* 0x0000003c0b0b7220 */ /* 0x000fe20000410000 */
[----:B0-----:R-:W-:Y:S01]  /*6fc0*/  FMUL.FTZ R15, R6, R41 ;  /* 0x00000029060f7220 */ /* 0x001fe20000410000 */
[----:B------:R-:W-:Y:S01]  /*6fd0*/  FMUL.FTZ R4, R4, R59 ;  /* 0x0000003b04047220 */ /* 0x000fe20000410000 */
[----:B-1----:R-:W-:Y:S01]  /*6fe0*/  FMUL.FTZ R30, R30, R31 ;  /* 0x0000001f1e1e7220 */ /* 0x002fe20000410000 */
[----:B------:R-:W-:Y:S01]  /*6ff0*/  FMUL.FTZ R34, R34, R53 ;  /* 0x0000003522227220 */ /* 0x000fe20000410000 */
[----:B------:R-:W-:Y:S01]  /*7000*/  FMUL.FTZ R13, R13, R58 ;  /* 0x0000003a0d0d7220 */ /* 0x000fe20000410000 */
[----:B------:R-:W-:Y:S01]  /*7010*/  FMUL.FTZ R2, R2, R57 ;  /* 0x0000003902027220 */ /* 0x000fe20000410000 */
[----:B------:R-:W-:Y:S01]  /*7020*/  PRMT R53, R3, 0x7632, R53 ;  /* 0x0000763203357816 */ /* 0x000fe20000000035 */
[----:B----4-:R-:W-:Y:S01]  /*7030*/  FMUL.FTZ R17, R32, R17 ;  /* 0x0000001120117220 */ /* 0x010fe20000410000 */
[----:B------:R-:W-:Y:S01]  /*7040*/  F2FP.BF16.F32.PACK_AB R7, R20, R7 ;  /* 0x000000071407723e */ /* 0x000fe200000010ff */
[----:B------:R-:W-:Y:S01]  /*7050*/  FMUL.FTZ R15, R15, R56 ;  /* 0x000000380f0f7220 */ /* 0x000fe20000410000 */
[----:B------:R-:W-:Y:S01]  /*7060*/  PRMT R52, R5, 0x7632, R52 ;  /* 0x0000763205347816 */ /* 0x000fe20000000034 */
[----:B------:R-:W-:Y:S01]  /*7070*/  FMUL.FTZ R30, R30, R55 ;  /* 0x000000371e1e7220 */ /* 0x000fe20000410000 */
[----:B------:R-:W-:Y:S01]  /*7080*/  F2FP.BF16.F32.PACK_AB R9, R24, R9 ;  /* 0x000000091809723e */ /* 0x000fe200000010ff */
[----:B------:R0:W-:Y:S01]  /*7090*/  STS.U16 [R107], R3 ;  /* 0x000000036b007388 */ /* 0x0001e20000000400 */
[----:B------:R-:W-:Y:S01]  /*70a0*/  PRMT R51, R7, 0x7632, R51 ;  /* 0x0000763207337816 */ /* 0x000fe20000000033 */
[----:B------:R-:W-:Y:S01]  /*70b0*/  FMUL.FTZ R17, R17, R54 ;  /* 0x0000003611117220 */ /* 0x000fe20000410000 */
[----:B------:R-:W-:Y:S01]  /*70c0*/  F2FP.BF16.F32.PACK_AB R4, R4, R11 ;  /* 0x0000000b0404723e */ /* 0x000fe200000010ff */
[----:B------:R-:W-:Y:S01]  /*70d0*/  STS.U16 [R106+0x2], R53 ;  /* 0x000002356a007388 */ /* 0x000fe20000000400 */
[----:B------:R-:W-:-:S02]  /*70e0*/  F2FP.BF16.F32.PACK_AB R2, R2, R13 ;  /* 0x0000000d0202723e */ /* 0x000fc400000010ff */
[----:B------:R-:W-:Y:S01]  /*70f0*/  PRMT R50, R9, 0x7632, R50 ;  /* 0x0000763209327816 */ /* 0x000fe20000000032 */
[----:B------:R-:W-:Y:S01]  /*7100*/  STS.U16 [R105+0x4], R5 ;  /* 0x0000040569007388 */ /* 0x000fe20000000400 */
[----:B------:R-:W-:Y:S02]  /*7110*/  PRMT R49, R4, 0x7632, R49 ;  /* 0x0000763204317816 */ /* 0x000fe40000000031 */
[----:B------:R-:W-:Y:S01]  /*7120*/  F2FP.BF16.F32.PACK_AB R15, R30, R15 ;  /* 0x0000000f1e0f723e */ /* 0x000fe200000010ff */
[----:B------:R-:W-:Y:S01]  /*7130*/  STS.U16 [R104+0x6], R52 ;  /* 0x0000063468007388 */ /* 0x000fe20000000400 */
[----:B0-----:R-:W-:-:S03]  /*7140*/  PRMT R3, R2, 0x7610, R3 ;  /* 0x0000761002037816 */ /* 0x001fc60000000003 */
[----:B------:R-:W-:Y:S01]  /*7150*/  STS.U16 [R103+0x8], R7 ;  /* 0x0000080767007388 */ /* 0x000fe20000000400 */
[----:B------:R-:W-:Y:S02]  /*7160*/  PRMT R48, R2, 0x7632, R48 ;  /* 0x0000763202307816 */ /* 0x000fe40000000030 */
[----:B------:R-:W-:Y:S01]  /*7170*/  F2FP.BF16.F32.PACK_AB R17, R34, R17 ;  /* 0x000000112211723e */ /* 0x000fe200000010ff */
[----:B------:R-:W-:Y:S01]  /*7180*/  STS.U16 [R102+0xa], R51 ;  /* 0x00000a3366007388 */ /* 0x000fe20000000400 */
[----:B------:R-:W-:-:S03]  /*7190*/  PRMT R47, R15, 0x7632, R47 ;  /* 0x000076320f2f7816 */ /* 0x000fc6000000002f */
[----:B------:R-:W-:Y:S01]  /*71a0*/  STS.U16 [R101+0xc], R9 ;  /* 0x00000c0965007388 */ /* 0x000fe20000000400 */
[----:B------:R-:W-:-:S03]  /*71b0*/  PRMT R46, R17, 0x7632, R46 ;  /* 0x00007632112e7816 */ /* 0x000fc6000000002e */
[----:B------:R-:W-:Y:S04]  /*71c0*/  STS.U16 [R100+0xe], R50 ;  /* 0x00000e3264007388 */ /* 0x000fe80000000400 */
[----:B------:R-:W-:Y:S04]  /*71d0*/  STS.U16 [R99+0x10], R4 ;  /* 0x0000100463007388 */ /* 0x000fe80000000400 */
[----:B------:R-:W-:Y:S01]  /*71e0*/  STS.U16 [R98+0x12], R49 ;  /* 0x0000123162007388 */ /* 0x000fe20000000400 */
[----:B------:R-:W-:-:S03]  /*71f0*/  IMAD.U32 R2, RZ, RZ, UR22 ;  /* 0x00000016ff027e24 */ /* 0x000fc6000f8e00ff */
        /* <DEDUP_REMOVED lines=26> */
[----:B------:R-:W-:-:S04]  /*73a0*/  UIMAD.WIDE.U32 UR8, UR27, UR12, UR8 ;  /* 0x0000000c1b0872a5 */ /* 0x000fc8000f8e0008 */
[----:B------:R-:W-:-:S04]  /*73b0*/  UIMAD UR9, UR27, UR13, UR9 ;  /* 0x0000000d1b0972a4 */ /* 0x000fc8000f8e0209 */
[----:B------:R-:W-:-:S04]  /*73c0*/  UIMAD.WIDE.U32 UR8, UR26, UR14, UR8 ;  /* 0x0000000e1a0872a5 */ /* 0x000fc8000f8e0008 */
[----:B------:R-:W-:Y:S02]  /*73d0*/  UIMAD UR15, UR26, UR15, UR9 ;  /* 0x0000000f1a0f72a4 */ /* 0x000fe4000f8e0209 */
[----:B0-----:R-:W-:-:S04]  /*73e0*/  IADD3 R3, P0, PT, R140, UR8, RZ ;  /* 0x000000088c037c10 */ /* 0x001fc8000ff1e0ff */
[----:B------:R-:W-:Y:S01]  /*73f0*/  IADD3.X R4, PT, PT, RZ, UR15, RZ, P0, !PT ;  /* 0x0000000fff047c10 */ /* 0x000fe200087fe4ff */
[----:B------:R-:W0:Y:S01]  /*7400*/  LDCU UR8, c[0x0][0x394] ;  /* 0x00007280ff0877ac */ /* 0x000e220008000800 */
[----:B-1----:R-:W-:-:S04]  /*7410*/  LEA R2, P3, R3, UR10, 0x1 ;  /* 0x0000000a03027c11 */ /* 0x002fc8000f8608ff */
        /* <DEDUP_REMOVED lines=37> */
[----:B------:R-:W-:Y:S02]  /*7670*/  UIADD3 UR19, UP1, UPT, UR19, 0x1000, URZ ;  /* 0x0000100013137890 */ /* 0x000fe4000ff3e0ff */
[----:B------:R-:W-:Y:S02]  /*7680*/  UIADD3 UR20, UP2, UPT, UR20, 0x1000, URZ ;  /* 0x0000100014147890 */ /* 0x000fe4000ff5e0ff */
[----:B------:R-:W-:-:S02]  /*7690*/  UIADD3.X UR17, UPT, UPT, URZ, UR17, URZ, UP1, !UPT ;  /* 0x00000011ff117290 */ /* 0x000fc40008ffe4ff */
[----:B------:R-:W-:Y:S01]  /*76a0*/  UIADD3.X UR18, UPT, UPT, URZ, UR18, URZ, UP2, !UPT ;  /* 0x00000012ff127290 */ /* 0x000fe200097fe4ff */
[----:B-1----:R-:W-:Y:S11]  /*76b0*/  BRA.U !UP0, `(.L_x_2664) ;  /* 0xffffff8d08e47547 */ /* 0x002ff6000b83ffff */
[----:B------:R-:W-:Y:S05]  /*76c0*/  EXIT ;  /* 0x000000000000794d */ /* 0x000fea0003800000 */
.L_x_2665:
        /* <DEDUP_REMOVED lines=11> */
.L_x_5081:


//--------------------- .text._Z25selective_scan_fwd_kernelI32Selective_Scan_fwd_kernel_traitsILi128ELi16ELi1ELb0ELb1ELb0ELb0EN3c108BFloat16EfEEv13SSMParamsBase --------------------------
	.section	.text._Z25selective_scan_fwd_kernelI32Selective_Scan_fwd_kernel_traitsILi128ELi16ELi1ELb0ELb1ELb0ELb0EN3c108BFloat16EfEEv13SSMParamsBase,"ax",@progbits
	.align	128
        .global         _Z25selective_scan_fwd_kernelI32Selective_Scan_fwd_kernel_traitsILi128ELi16ELi1ELb0ELb1ELb0ELb0EN3c108BFloat16EfEEv13SSMParamsBase
        .type           _Z25selective_scan_fwd_kernelI32Selective_Scan_fwd_kernel_traitsILi128ELi16ELi1ELb0ELb1ELb0ELb0EN3c108BFloat16EfEEv13SSMParamsBase,@function
        .size           _Z25selective_scan_fwd_kernelI32Selective_Scan_fwd_kernel_traitsILi128ELi16ELi1ELb0ELb1ELb0ELb0EN3c108BFloat16EfEEv13SSMParamsBase,(.L_x_5082 - _Z25selective_scan_fwd_kernelI32Selective_Scan_fwd_kernel_traitsILi128ELi16ELi1ELb0ELb1ELb0ELb0EN3c108BFloat16EfEEv13SSMParamsBase)
        .other          _Z25selective_scan_fwd_kernelI32Selective_Scan_fwd_kernel_traitsILi128ELi16ELi1ELb0ELb1ELb0ELb0EN3c108BFloat16EfEEv13SSMParamsBase,@"STO_CUDA_ENTRY STV_DEFAULT"
_Z25selective_scan_fwd_kernelI32Selective_Scan_fwd_kernel_traitsILi128ELi16ELi1ELb0ELb1ELb0ELb0EN3c108BFloat16EfEEv13SSMParamsBase:
.text._Z25selective_scan_fwd_kernelI32Selective_Scan_fwd_kernel_traitsILi128ELi16ELi1ELb0ELb1ELb0ELb0EN3c108BFloat16EfEEv13SSMParamsBase:
[----:B------:R-:W-:Y:S01]  /*0000*/  LDC R1, c[0x0][0x37c] ;  /* 0x0000df00ff017b82 */ /* 0x000fe20000000800 */
[----:B------:R-:W0:Y:S07]  /*0010*/  LDCU UR21, c[0x0][0x398] ;  /* 0x00007300ff1577ac */ /* 0x000e2e0008000800 */
[----:B------:R-:W1:Y:S01]  /*0020*/  S2UR UR12, SR_CTAID.Y ;  /* 0x00000000000c79c3 */ /* 0x000e620000002600 */
[----:B------:R-:W2:Y:S01]  /*0030*/  LDCU.64 UR4, c[0x0][0x458] ;  /* 0x00008b00ff0477ac */ /* 0x000ea20008000a00 */
[----:B------:R-:W3:Y:S01]  /*0040*/  LDCU.64 UR6, c[0x0][0x470] ;  /* 0x00008e00ff0677ac */ /* 0x000ee20008000a00 */
[----:B------:R-:W4:Y:S01]  /*0050*/  S2R R8, SR_CTAID.Y ;  /* 0x0000000000087919 */ /* 0x000f220000002600 */
[----:B------:R-:W-:Y:S01]  /*0060*/  CS2R R66, SRZ ;  /* 0x0000000000427805 */ /* 0x000fe2000001ff00 */
[----:B------:R-:W4:Y:S03]  /*0070*/  LDCU.64 UR22, c[0x0][0x358] ;  /* 0x00006b00ff1677ac */ /* 0x000f260008000a00 */
[----:B------:R-:W4:Y:S01]  /*0080*/  S2UR UR13, SR_CTAID.X ;  /* 0x00000000000d79c3 */ /* 0x000f220000002500 */
[----:B------:R-:W4:Y:S01]  /*0090*/  LDCU.128 UR24, c[0x0][0x400] ;  /* 0x00008000ff1877ac */ /* 0x000f220008000c00 */
[----:B0-----:R-:W-:Y:S01]  /*00a0*/  IMAD.U32 R0, RZ, RZ, UR21 ;  /* 0x00000015ff007e24 */ /* 0x001fe2000f8e00ff */
[----:B------:R-:W0:Y:S05]  /*00b0*/  LDCU.128 UR16, c[0x0][0x3f0] ;  /* 0x00007e00ff1077ac */ /* 0x000e2a0008000c00 */
[----:B------:R-:W0:Y:S01]  /*00c0*/  LDC R64, c[0x0][0x394] ;  /* 0x0000e500ff407b82 */ /* 0x000e220000000800 */
[----:B------:R-:W-:Y:S01]  /*00d0*/  IABS R9, R0 ;  /* 0x0000000000097213 */ /* 0x000fe20000000000 */
[----:B--2---:R-:W-:-:S02]  /*00e0*/  UISETP.NE.U32.AND UP0, UPT, UR4, URZ, UPT ;  /* 0x000000ff0400728c */ /* 0x004fc4000bf05070 */
[----:B---3--:R-:W-:Y:S01]  /*00f0*/  UISETP.NE.U32.AND UP1, UPT, UR6, URZ, UPT ;  /* 0x000000ff0600728c */ /* 0x008fe2000bf25070 */
[----:B------:R-:W2:Y:S01]  /*0100*/  I2F.RP R0, R9 ;  /* 0x0000000900007306 */ /* 0x000ea20000209400 */
[----:B------:R-:W-:Y:S02]  /*0110*/  UISETP.NE.AND.EX UP0, UPT, UR5, URZ, UPT, UP0 ;  /* 0x000000ff0500728c */ /* 0x000fe4000bf05300 */
[----:B------:R-:W-:Y:S01]  /*0120*/  UISETP.NE.AND.EX UP1, UPT, UR7, URZ, UPT, UP1 ;  /* 0x000000ff0700728c */ /* 0x000fe2000bf25310 */
[----:B------:R-:W3:Y:S03]  /*0130*/  LDCU.128 UR8, c[0x0][0x460] ;  /* 0x00008c00ff0877ac */ /* 0x000ee60008000c00 */
[----:B------:R-:W-:Y:S02]  /*0140*/  PLOP3.LUT P0, PT, PT, PT, UP0, 0x80, 0x8 ;  /* 0x000000000008781c */ /* 0x000fe40003f0f008 */
[----:B------:R-:W-:Y:S01]  /*0150*/  PLOP3.LUT P1, PT, PT, PT, UP1, 0x80, 0x8 ;  /* 0x000000000008781c */ /* 0x000fe20003f2f018 */
[----:B------:R-:W0:Y:S02]  /*0160*/  LDCU.64 UR30, c[0x0][0x3b0] ;  /* 0x00007600ff1e77ac */ /* 0x000e240008000a00 */
[----:B-1----:R-:W-:Y:S01]  /*0170*/  @UP0 ULEA UR4, UP2, UR12, UR4, 0x2 ;  /* 0x000000040c040291 */ /* 0x002fe2000f8410ff */
[----:B--2---:R-:W1:Y:S01]  /*0180*/  MUFU.RCP R0, R0 ;  /* 0x0000000000007308 */ /* 0x004e620000001000 */
[----:B------:R-:W-:-:S02]  /*0190*/  @UP1 ULEA UR6, UP3, UR12, UR6, 0x2 ;  /* 0x000000060c061291 */ /* 0x000fc4000f8610ff */
[----:B------:R-:W-:Y:S02]  /*01a0*/  @UP0 ULEA.HI.X UR5, UR12, UR5, URZ, 0x2, UP2 ;  /* 0x000000050c050291 */ /* 0x000fe400090f14ff */
[----:B------:R-:W-:Y:S01]  /*01b0*/  IMAD.U32 R2, RZ, RZ, UR4 ;  /* 0x00000004ff027e24 */ /* 0x000fe2000f8e00ff */
[----:B------:R-:W-:Y:S01]  /*01c0*/  @UP1 ULEA.HI.X UR7, UR12, UR7, URZ, 0x2, UP3 ;  /* 0x000000070c071291 */ /* 0x000fe200098f14ff */
[----:B------:R-:W-:Y:S02]  /*01d0*/  MOV R4, UR6 ;  /* 0x0000000600047c02 */ /* 0x000fe40008000f00 */
[----:B------:R-:W-:-:S03]  /*01e0*/  IMAD.U32 R3, RZ, RZ, UR5 ;  /* 0x00000005ff037e24 */ /* 0x000fc6000f8e00ff */
[----:B------:R-:W-:Y:S02]  /*01f0*/  IMAD.U32 R5, RZ, RZ, UR7 ;  /* 0x00000007ff057e24 */ /* 0x000fe4000f8e00ff */
[----:B----4-:R2:W5:Y:S01]  /*0200*/  @P0 LDG.E R67, desc[UR22][R2.64] ;  /* 0x0000001602430981 */ /* 0x010562000c1e1900 */
[----:B-1----:R-:W-:-:S03]  /*0210*/  IADD3 R6, PT, PT, R0, 0xffffffe, RZ ;  /* 0x0ffffffe00067810 */ /* 0x002fc60007ffe0ff */
[----:B------:R1:W5:Y:S01]  /*0220*/  @P1 LDG.E R66, desc[UR22][R4.64] ;  /* 0x0000001604421981 */ /* 0x000362000c1e1900 */
[----:B------:R-:W-:Y:S01]  /*0230*/  IABS R0, R8 ;  /* 0x0000000800007213 */ /* 0x000fe20000000000 */
[----:B------:R4:W2:Y:S03]  /*0240*/  F2I.FTZ.U32.TRUNC.NTZ R7, R6 ;  /* 0x0000000600077305 */ /* 0x0008a6000021f000 */
[----:B------:R-:W-:Y:S01]  /*0250*/  R2UR UR6, R0 ;  /* 0x00000000000672ca */ /* 0x000fe200000e0000 */
[----:B----4-:R-:W-:-:S05]  /*0260*/  IMAD.MOV.U32 R6, RZ, RZ, RZ ;  /* 0x000000ffff067224 */ /* 0x010fca00078e00ff */
[----:B------:R-:W-:Y:S01]  /*0270*/  R2UR UR4, R6 ;  /* 0x00000000060472ca */ /* 0x000fe200000e0000 */
[----:B--2---:R-:W-:Y:S01]  /*0280*/  IMAD.MOV R2, RZ, RZ, -R7 ;  /* 0x000000ffff027224 */ /* 0x004fe200078e0a07 */
[----:B------:R-:W-:-:S03]  /*0290*/  R2UR UR5, R7 ;  /* 0x00000000070572ca */ /* 0x000fc600000e0000 */
[----:B------:R-:W-:-:S10]  /*02a0*/  IMAD R3, R2, R9, RZ ;  /* 0x0000000902037224 */ /* 0x000fd400078e02ff */
[----:B------:R-:W-:-:S05]  /*02b0*/  IMAD.HI.U32 R3, R7, R3, UR4 ;  /* 0x0000000407037e27 */ /* 0x000fca000f8e0003 */
[----:B------:R-:W-:-:S13]  /*02c0*/  R2UR UR4, R3 ;  /* 0x00000000030472ca */ /* 0x000fda00000e0000 */
[----:B------:R-:W-:-:S07]  /*02d0*/  UIMAD.WIDE.U32 UR4, UR4, UR6, URZ ;  /* 0x00000006040472a5 */ /* 0x000fce000f8e00ff */
[----:B------:R-:W-:Y:S01]  /*02e0*/  UMOV UR20, UR5 ;  /* 0x0000000500147c82 */ /* 0x000fe20008000000 */
[----:B0-----:R-:W-:Y:S01]  /*02f0*/  UIMAD.WIDE.U32 UR4, UR13, UR16, URZ ;  /* 0x000000100d0472a5 */ /* 0x001fe2000f8e00ff */
[----:B------:R-:W-:-:S03]  /*0300*/  IADD3 R0, PT, PT, RZ, -UR20, RZ ;  /* 0x80000014ff007c10 */ /* 0x000fc6000fffe0ff */
[----:B------:R-:W-:Y:S02]  /*0310*/  UIMAD UR5, UR13, UR17, UR5 ;  /* 0x000000110d0572a4 */ /* 0x000fe4000f8e0205 */
[C---:B------:R-:W-:Y:S01]  /*0320*/  IMAD R0, R9.reuse, R0, UR6 ;  /* 0x0000000609007e24 */ /* 0x040fe2000f8e0200 */
[----:B------:R-:W-:Y:S02]  /*0330*/  UIMAD.WIDE.U32 UR6, UR13, UR24, URZ ;  /* 0x000000180d0672a5 */ /* 0x000fe4000f8e00ff */
[----:B------:R-:W-:Y:S02]  /*0340*/  UIMAD.WIDE.U32 UR14, UR12, UR18, UR4 ;  /* 0x000000120c0e72a5 */ /* 0x000fe4000f8e0004 */
[----:B------:R-:W-:Y:S01]  /*0350*/  ISETP.GT.U32.AND P0, PT, R9, R0, PT ;  /* 0x000000000900720c */ /* 0x000fe20003f04070 */
[----:B------:R-:W-:Y:S02]  /*0360*/  UIMAD UR7, UR13, UR25, UR7 ;  /* 0x000000190d0772a4 */ /* 0x000fe4000f8e0207 */
[----:B------:R-:W-:-:S02]  /*0370*/  UIMAD UR28, UR12, UR19, UR15 ;  /* 0x000000130c1c72a4 */ /* 0x000fc4000f8e020f */
[----:B------:R-:W-:-:S04]  /*0380*/  UIMAD.WIDE.U32 UR16, UR12, UR26, UR6 ;  /* 0x0000001a0c1072a5 */ /* 0x000fc8000f8e0006 */
[----:B------:R-:W-:Y:S02]  /*0390*/  UIMAD UR26, UR12, UR27, UR17 ;  /* 0x0000001b0c1a72a4 */ /* 0x000fe4000f8e0211 */
[----:B---3--:R-:W-:Y:S02]  /*03a0*/  ULEA UR27, UP1, UR14, UR8, 0x1 ;  /* 0x000000080e1b7291 */ /* 0x008fe4000f8208ff */
[----:B------:R-:W-:Y:S01]  /*03b0*/  VOTEU.ANY UP0, P0 ;  /* 0x0000000000ff7886 */ /* 0x000fe20000000100 */
[----:B------:R-:W-:Y:S02]  /*03c0*/  PLOP3.LUT P1, PT, PT, PT, UP0, 0x80, 0x8 ;  /* 0x000000000008781c */ /* 0x000fe40003f2f008 */
[----:B------:R-:W-:-:S11]  /*03d0*/  ISETP.GE.AND P0, PT, R64, 0x1, PT ;  /* 0x000000014000780c */ /* 0x000fd60003f06270 */
[----:B------:R-:W-:-:S05]  /*03e0*/  @!P1 IMAD.IADD R0, R0, 0x1, -R9 ;  /* 0x0000000100009824 */ /* 0x000fca00078e0a09 */
[----:B------:R-:W-:Y:S01]  /*03f0*/  ISETP.GE.U32.AND P1, PT, R0, R9, PT ;  /* 0x000000090000720c */ /* 0x000fe20003f26070 */
[----:B-1----:R-:W-:-:S12]  /*0400*/  @!P0 EXIT ;  /* 0x000000000000894d */ /* 0x002fd80003800000 */
[----:B------:R-:W0:Y:S01]  /*0410*/  LDCU.128 UR4, c[0x0][0x420] ;  /* 0x00008400ff0477ac */ /* 0x000e220008000c00 */
[----:B------:R-:W1:Y:S01]  /*0420*/  S2R R65, SR_TID.X ;  /* 0x0000000000417919 */ /* 0x000e620000002100 */
[----:B------:R-:W-:Y:S02]  /*0430*/  ULEA UR25, UP2, UR16, UR10, 0x1 ;  /* 0x0000000a10197291 */ /* 0x000fe4000f8408ff */
[----:B------:R-:W-:Y:S02]  /*0440*/  ULOP3.LUT UR8, UR12, UR21, URZ, 0x3c, !UPT ;  /* 0x000000150c087292 */ /* 0x000fe4000f8e3cff */
[----:B------:R-:W-:Y:S02]  /*0450*/  @!UP0 UIADD3 UR20, UPT, UPT, UR20, 0x1, URZ ;  /* 0x0000000114148890 */ /* 0x000fe4000fffe0ff */
[----:B------:R-:W-:Y:S02]  /*0460*/  ULEA.HI.X UR28, UR14, UR9, UR28, 0x1, UP1 ;  /* 0x000000090e1c7291 */ /* 0x000fe400088f0c1c */
[----:B------:R-:W-:-:S02]  /*0470*/  ULEA.HI.X UR26, UR16, UR11, UR26, 0x1, UP2 ;  /* 0x0000000b101a7291 */ /* 0x000fc400090f0c1a */
[----:B------:R-:W-:Y:S02]  /*0480*/  UISETP.GE.AND UP0, UPT, UR8, URZ, UPT ;  /* 0x000000ff0800728c */ /* 0x000fe4000bf06270 */
[----:B------:R-:W-:Y:S02]  /*0490*/  UISETP.NE.AND UP2, UPT, UR21, URZ, UPT ;  /* 0x000000ff1500728c */ /* 0x000fe4000bf45270 */
[----:B0-----:R-:W-:Y:S01]  /*04a0*/  UIMAD.WIDE.U32 UR8, UR12, UR6, URZ ;  /* 0x000000060c0872a5 */ /* 0x001fe2000f8e00ff */
[----:B------:R-:W0:Y:S01]  /*04b0*/  LDCU.64 UR14, c[0x0][0x3c8] ;  /* 0x00007900ff0e77ac */ /* 0x000e220008000a00 */
[----:B------:R-:W-:Y:S01]  /*04c0*/  VOTEU.ANY UP1, P1 ;  /* 0x0000000000ff7886 */ /* 0x000fe20000820100 */
[----:B------:R-:W2:Y:S04]  /*04d0*/  LDCU.64 UR36, c[0x0][0x3d8] ;  /* 0x00007b00ff2477ac */ /* 0x000ea80008000a00 */
[----:B------:R-:W-:-:S02]  /*04e0*/  @UP1 UIADD3 UR20, UPT, UPT, UR20, 0x1, URZ ;  /* 0x0000000114141890 */ /* 0x000fc4000fffe0ff */
[----:B------:R-:W-:Y:S02]  /*04f0*/  UIMAD UR7, UR12, UR7, UR9 ;  /* 0x000000070c0772a4 */ /* 0x000fe4000f8e0209 */
[----:B------:R-:W-:Y:S01]  /*0500*/  @!UP0 UIADD3 UR20, UPT, UPT, -UR20, URZ, URZ ;  /* 0x000000ff14148290 */ /* 0x000fe2000fffe1ff */
[----:B-1----:R-:W-:Y:S01]  /*0510*/  IMAD.SHL.U32 R0, R65, 0x10, RZ ;  /* 0x0000001041007824 */ /* 0x002fe200078e00ff */
[----:B------:R-:W-:Y:S01]  /*0520*/  @!UP2 ULOP3.LUT UR20, URZ, UR21, URZ, 0x33, !UPT ;  /* 0x00000015ff14a292 */ /* 0x000fe2000f8e33ff */
[----:B------:R-:W1:Y:S03]  /*0530*/  LDCU UR9, c[0x0][0x384] ;  /* 0x00007080ff0977ac */ /* 0x000e660008000800 */
[----:B------:R-:W-:Y:S01]  /*0540*/  LOP3.LUT R0, R0, 0x3e00, RZ, 0xc0, !PT ;  /* 0x00003e0000007812 */ /* 0x000fe200078ec0ff */
[----:B------:R-:W-:Y:S01]  /*0550*/  UMOV UR6, UR8 ;  /* 0x0000000800067c82 */ /* 0x000fe20008000000 */
[----:B------:R-:W-:-:S02]  /*0560*/  UIMAD.WIDE.U32 UR18, UR13, UR30, URZ ;  /* 0x0000001e0d1272a5 */ /* 0x000fc4000f8e00ff */
[----:B------:R-:W-:Y:S01]  /*0570*/  LOP3.LUT R63, R0, 0x1f, R65, 0xf8, !PT ;  /* 0x0000001f003f7812 */ /* 0x000fe200078ef841 */
[----:B------:R-:W-:Y:S02]  /*0580*/  UIMAD.WIDE.U32 UR6, UR13, UR4, UR6 ;  /* 0x000000040d0672a5 */ /* 0x000fe4000f8e0006 */
[----:B------:R-:W-:Y:S02]  /*0590*/  USHF.R.S32.HI UR4, URZ, 0x1f, UR20 ;  /* 0x0000001fff047899 */ /* 0x000fe40008011414 */
[----:B------:R-:W-:Y:S01]  /*05a0*/  UIMAD UR11, UR13, UR31, UR19 ;  /* 0x0000001f0d0b72a4 */ /* 0x000fe2000f8e0213 */
[----:B------:R-:W3:Y:S01]  /*05b0*/  LDCU.64 UR16, c[0x0][0x448] ;  /* 0x00008900ff1077ac */ /* 0x000ee20008000a00 */
[----:B0-----:R-:W-:Y:S01]  /*05c0*/  UIMAD UR4, UR4, UR14, URZ ;  /* 0x0000000e040472a4 */ /* 0x001fe2000f8e02ff */
[----:B------:R-:W0:Y:S01]  /*05d0*/  LDCU.64 UR38, c[0x0][0x450] ;  /* 0x00008a00ff2677ac */ /* 0x000e220008000a00 */
[----:B------:R-:W-:Y:S01]  /*05e0*/  UMOV UR10, UR18 ;  /* 0x00000012000a7c82 */ /* 0x000fe20008000000 */
[----:B------:R-:W4:Y:S01]  /*05f0*/  LDCU UR29, c[0x0][0x38c] ;  /* 0x00007180ff1d77ac */ /* 0x000f220008000800 */
[----:B------:R-:W-:-:S02]  /*0600*/  UIMAD.WIDE.U32 UR10, UR20, UR14, UR10 ;  /* 0x0000000e140a72a5 */ /* 0x000fc4000f8e000a */
[----:B------:R-:W-:Y:S01]  /*0610*/  UIMAD UR4, UR20, UR15, UR4 ;  /* 0x0000000f140472a4 */ /* 0x000fe2000f8e0204 */
[----:B------:R-:W4:Y:S01]  /*0620*/  LDCU.64 UR30, c[0x0][0x3a8] ;  /* 0x00007500ff1e77ac */ /* 0x000f220008000a00 */
[----:B------:R-:W4:Y:S01]  /*0630*/  LDCU.64 UR32, c[0x0][0x3e0] ;  /* 0x00007c00ff2077ac */ /* 0x000f220008000a00 */
[----:B--2---:R-:W-:Y:S01]  /*0640*/  UIMAD.WIDE.U32 UR14, UR12, UR36, URZ ;  /* 0x000000240c0e72a5 */ /* 0x004fe2000f8e00ff */
[----:B------:R-:W2:Y:S03]  /*0650*/  LDCU.64 UR34, c[0x0][0x3c0] ;  /* 0x00007800ff2277ac */ /* 0x000ea60008000a00 */
[----:B------:R-:W-:Y:S02]  /*0660*/  UIMAD UR19, UR12, UR37, UR15 ;  /* 0x000000250c1372a4 */ /* 0x000fe4000f8e020f */
[----:B-1----:R-:W-:Y:S02]  /*0670*/  UIMAD UR12, UR13, UR9, UR12 ;  /* 0x000000090d0c72a4 */ /* 0x002fe4000f8e020c */
[----:B---3--:R-:W-:-:S02]  /*0680*/  ULEA UR21, UP0, UR10, UR16, 0x1 ;  /* 0x000000100a157291 */ /* 0x008fc4000f8008ff */
[----:B------:R-:W-:Y:S02]  /*0690*/  UIADD3 UR24, UPT, UPT, UR11, UR4, URZ ;  /* 0x000000040b187290 */ /* 0x000fe4000fffe0ff */
[----:B------:R-:W-:Y:S01]  /*06a0*/  IMAD R64, R64, UR12, RZ ;  /* 0x0000000c40407c24 */ /* 0x000fe2000f8e02ff */
[----:B0-----:R-:W-:Y:S02]  /*06b0*/  ULEA UR8, UP1, UR14, UR38, 0x2 ;  /* 0x000000260e087291 */ /* 0x001fe4000f8210ff */
[----:B------:R-:W-:Y:S01]  /*06c0*/  ULEA.HI.X UR24, UR10, UR17, UR24, 0x1, UP0 ;  /* 0x000000110a187291 */ /* 0x000fe200080f0c18 */
[----:B----4-:R-:W-:Y:S01]  /*06d0*/  IMAD R64, R64, UR29, RZ ;  /* 0x0000001d40407c24 */ /* 0x010fe2000f8e02ff */
[----:B------:R-:W-:Y:S02]  /*06e0*/  UIMAD UR5, UR13, UR5, UR7 ;  /* 0x000000050d0572a4 */ /* 0x000fe4000f8e0207 */
[----:B------:R-:W-:Y:S01]  /*06f0*/  ULEA.HI.X UR19, UR14, UR39, UR19, 0x2, UP1 ;  /* 0x000000270e137291 */ /* 0x000fe200088f1413 */
[----:B------:R-:W-:Y:S01]  /*0700*/  UMOV UR4, URZ ;  /* 0x000000ff00047c82 */ /* 0x000fe20008000000 */
[----:B------:R-:W-:-:S02]  /*0710*/  USHF.L.U64.HI UR20, UR30, 0x2, UR31 ;  /* 0x000000021e147899 */ /* 0x000fc4000801021f */
[----:B------:R-:W-:Y:S02]  /*0720*/  USHF.L.U64.HI UR18, UR32, 0x2, UR33 ;  /* 0x0000000220127899 */ /* 0x000fe40008010221 */
[----:B--2---:R-:W-:-:S12]  /*0730*/  USHF.L.U64.HI UR17, UR34, 0x1, UR35 ;  /* 0x0000000122117899 */ /* 0x004fd80008010223 */
.L_x_2704:
[----:B0-----:R-:W0:Y:S01]  /*0740*/  LDCU UR9, c[0x0][0x388] ;  /* 0x00007100ff0977ac */ /* 0x001e220008000800 */
[----:B------:R-:W-:Y:S01]  /*0750*/  IMAD.SHL.U32 R2, R65, 0x10, RZ ;  /* 0x0000001041027824 */ /* 0x000fe200078e00ff */
[----:B------:R-:W-:Y:S01]  /*0760*/  SHF.L.U32 R4, R63, 0x1, RZ ;  /* 0x000000013f047819 */ /* 0x000fe200000006ff */
[----:B------:R-:W-:Y:S01]  /*0770*/  USHF.L.U32 UR10, UR4, 0xb, URZ ;  /* 0x0000000b040a7899 */ /* 0x000fe200080006ff */
[----:B------:R-:W-:Y:S02]  /*0780*/  PRMT R13, RZ, 0x7610, R13 ;  /* 0x00007610ff0d7816 */ /* 0x000fe4000000000d */
[----:B------:R-:W-:Y:S02]  /*0790*/  LOP3.LUT R22, R2, 0x3e00, RZ, 0xc0, !PT ;  /* 0x00003e0002167812 */ /* 0x000fe400078ec0ff */
[----:B------:R-:W-:Y:S02]  /*07a0*/  IADD3 R6, P0, PT, R4, UR27, RZ ;  /* 0x0000001b04067c10 */ /* 0x000fe4000ff1e0ff */
[----:B------:R-:W-:-:S02]  /*07b0*/  PRMT R12, RZ, 0x7610, R12 ;  /* 0x00007610ff0c7816 */ /* 0x000fc4000000000c */
[----:B------:R-:W-:Y:S01]  /*07c0*/  PRMT R5, RZ, 0x7610, R5 ;  /* 0x00007610ff057816 */ /* 0x000fe20000000005 */
[----:B------:R-:W-:Y:S01]  /*07d0*/  IMAD.X R7, RZ, RZ, UR28, P0 ;  /* 0x0000001cff077e24 */ /* 0x000fe200080e06ff */
[----:B------:R-:W-:Y:S02]  /*07e0*/  IADD3 R2, P1, PT, R4, UR25, RZ ;  /* 0x0000001904027c10 */ /* 0x000fe4000ff3e0ff */
[----:B------:R-:W-:Y:S01]  /*07f0*/  LOP3.LUT R20, R20, 0xfffffeff, RZ, 0xc0, !PT ;  /* 0xfffffeff14147812 */ /* 0x000fe200078ec0ff */
[----:B0-----:R-:W-:Y:S01]  /*0800*/  UIADD3 UR29, UPT, UPT, -UR10, UR9, URZ ;  /* 0x000000090a1d7290 */ /* 0x001fe2000fffe1ff */
[----:B------:R-:W-:Y:S02]  /*0810*/  IADD3.X R3, PT, PT, RZ, UR26, RZ, P1, !PT ;  /* 0x0000001aff037c10 */ /* 0x000fe40008ffe4ff */
[----:B------:R-:W-:Y:S02]  /*0820*/  PRMT R15, RZ, 0x7610, R15 ;  /* 0x00007610ff0f7816 */ /* 0x000fe4000000000f */
[----:B------:R-:W-:-:S02]  /*0830*/  PRMT R10, RZ, 0x7610, R10 ;  /* 0x00007610ff0a7816 */ /* 0x000fc4000000000a */
[----:B------:R-:W-:Y:S01]  /*0840*/  ISETP.GE.AND P2, PT, R63, UR29, PT ;  /* 0x0000001d3f007c0c */ /* 0x000fe2000bf46270 */
[----:B------:R-:W-:Y:S01]  /*0850*/  BAR.SYNC.DEFER_BLOCKING 0x0 ;  /* 0x0000000000007b1d */ /* 0x000fe20000010000 */
[----:B------:R-:W-:Y:S02]  /*0860*/  LOP3.LUT R63, R22, 0x1f, R65, 0xf8, !PT ;  /* 0x0000001f163f7812 */ /* 0x000fe400078ef841 */
[----:B------:R-:W-:Y:S02]  /*0870*/  PRMT R0, RZ, 0x7610, R0 ;  /* 0x00007610ff007816 */ /* 0x000fe40000000000 */
[----:B------:R-:W-:Y:S02]  /*0880*/  LOP3.LUT R57, R63, 0xc0, RZ, 0xfc, !PT ;  /* 0x000000c03f397812 */ /* 0x000fe400078efcff */
[----:B------:R-:W-:Y:S02]  /*0890*/  PRMT R11, RZ, 0x7610, R11 ;  /* 0x00007610ff0b7816 */ /* 0x000fe4000000000b */
[----:B------:R-:W-:-:S02]  /*08a0*/  ISETP.GE.AND P0, PT, R57, UR29, PT ;  /* 0x0000001d39007c0c */ /* 0x000fc4000bf06270 */
[C---:B------:R-:W-:Y:S02]  /*08b0*/  LOP3.LUT R56, R63.reuse, 0xe0, RZ, 0xfc, !PT ;  /* 0x000000e03f387812 */ /* 0x040fe400078efcff */
[----:B------:R-:W-:Y:S02]  /*08c0*/  LOP3.LUT R55, R63, 0x100, RZ, 0xfc, !PT ;  /* 0x000001003f377812 */ /* 0x000fe400078efcff */
[----:B------:R-:W-:Y:S02]  /*08d0*/  @P2 LOP3.LUT R20, R20, 0x100, RZ, 0xfc, !PT ;  /* 0x0000010014142812 */ /* 0x000fe400078efcff */
[----:B------:R-:W-:Y:S02]  /*08e0*/  PRMT R9, RZ, 0x7610, R9 ;  /* 0x00007610ff097816 */ /* 0x000fe40000000009 */
[----:B------:R-:W-:Y:S02]  /*08f0*/  PRMT R8, RZ, 0x7610, R8 ;  /* 0x00007610ff087816 */ /* 0x000fe40000000008 */
[----:B------:R-:W-:-:S02]  /*0900*/  PRMT R14, RZ, 0x7610, R14 ;  /* 0x00007610ff0e7816 */ /* 0x000fc4000000000e */
[----:B------:R-:W-:Y:S01]  /*0910*/  PRMT R17, RZ, 0x7610, R17 ;  /* 0x00007610ff117816 */ /* 0x000fe20000000011 */
[----:B------:R-:W2:Y:S01]  /*0920*/  @!P0 LDG.E.U16 R13, desc[UR22][R6.64+0x180] ;  /* 0x00018016060d8981 */ /* 0x000ea2000c1e1500 */
[----:B------:R-:W-:Y:S02]  /*0930*/  ISETP.GE.AND P0, PT, R56, UR29, PT ;  /* 0x0000001d38007c0c */ /* 0x000fe4000bf06270 */
[C---:B------:R-:W-:Y:S01]  /*0940*/  LOP3.LUT R58, R63.reuse, 0xa0, RZ, 0xfc, !PT ;  /* 0x000000a03f3a7812 */ /* 0x040fe200078efcff */
[----:B------:R-:W3:Y:S01]  /*0950*/  @!P2 LDG.E.U16 R5, desc[UR22][R6.64] ;  /* 0x000000160605a981 */ /* 0x000ee2000c1e1500 */
[C---:B------:R-:W-:Y:S02]  /*0960*/  LOP3.LUT R62, R63.reuse, 0x20, RZ, 0xfc, !PT ;  /* 0x000000203f3e7812 */ /* 0x040fe400078efcff */
[C---:B------:R-:W-:Y:S02]  /*0970*/  LOP3.LUT R59, R63.reuse, 0x80, RZ, 0xfc, !PT ;  /* 0x000000803f3b7812 */ /* 0x040fe400078efcff */
[----:B------:R-:W-:-:S02]  /*0980*/  LOP3.LUT R61, R63, 0x40, RZ, 0xfc, !PT ;  /* 0x000000403f3d7812 */ /* 0x000fc400078efcff */
[----:B------:R-:W-:Y:S02]  /*0990*/  LOP3.LUT R60, R63, 0x60, RZ, 0xfc, !PT ;  /* 0x000000603f3c7812 */ /* 0x000fe400078efcff */
[----:B------:R-:W-:Y:S01]  /*09a0*/  PRMT R16, RZ, 0x7610, R16 ;  /* 0x00007610ff107816 */ /* 0x000fe20000000010 */
[----:B------:R-:W4:Y:S01]  /*09b0*/  @!P0 LDG.E.U16 R12, desc[UR22][R6.64+0x1c0] ;  /* 0x0001c016060c8981 */ /* 0x000f22000c1e1500 */
[----:B------:R-:W-:Y:S02]  /*09c0*/  ISETP.GE.AND P0, PT, R55, UR29, PT ;  /* 0x0000001d37007c0c */ /* 0x000fe4000bf06270 */
[----:B------:R-:W-:Y:S02]  /*09d0*/  ISETP.GE.AND P1, PT, R58, UR29, PT ;  /* 0x0000001d3a007c0c */ /* 0x000fe4000bf26270 */
[----:B------:R-:W-:Y:S02]  /*09e0*/  ISETP.GE.AND P5, PT, R62, UR29, PT ;  /* 0x0000001d3e007c0c */ /* 0x000fe4000bfa6270 */
[----:B------:R-:W-:-:S02]  /*09f0*/  ISETP.GE.AND P2, PT, R59, UR29, PT ;  /* 0x0000001d3b007c0c */ /* 0x000fc4000bf46270 */
[----:B------:R-:W-:Y:S02]  /*0a00*/  ISETP.GE.AND P4, PT, R61, UR29, PT ;  /* 0x0000001d3d007c0c */ /* 0x000fe4000bf86270 */
[----:B------:R-:W-:Y:S02]  /*0a10*/  ISETP.GE.AND P3, PT, R60, UR29, PT ;  /* 0x0000001d3c007c0c */ /* 0x000fe4000bf66270 */
[C---:B------:R-:W-:Y:S01]  /*0a20*/  LOP3.LUT R54, R63.reuse, 0x120, RZ, 0xfc, !PT ;  /* 0x000001203f367812 */ /* 0x040fe200078efcff */
[----:B------:R-:W4:Y:S01]  /*0a30*/  @!P0 LDG.E.U16 R15, desc[UR22][R6.64+0x200] ;  /* 0x00020016060f8981 */ /* 0x000f22000c1e1500 */
[C---:B------:R-:W-:Y:S02]  /*0a40*/  LOP3.LUT R53, R63.reuse, 0x140, RZ, 0xfc, !PT ;  /* 0x000001403f357812 */ /* 0x040fe400078efcff */
[C---:B------:R-:W-:Y:S01]  /*0a50*/  LOP3.LUT R52, R63.reuse, 0x160, RZ, 0xfc, !PT ;  /* 0x000001603f347812 */ /* 0x040fe200078efcff */
[----:B------:R-:W2:Y:S01]  /*0a60*/  @!P1 LDG.E.U16 R10, desc[UR22][R6.64+0x140] ;  /* 0x00014016060a9981 */ /* 0x000ea2000c1e1500 */
[----:B------:R-:W-:-:S02]  /*0a70*/  LOP3.LUT R51, R63, 0x180, RZ, 0xfc, !PT ;  /* 0x000001803f337812 */ /* 0x000fc400078efcff */
[C---:B------:R-:W-:Y:S01]  /*0a80*/  LOP3.LUT R50, R63.reuse, 0x1a0, RZ, 0xfc, !PT ;  /* 0x000001a03f327812 */ /* 0x040fe200078efcff */
[----:B------:R-:W4:Y:S01]  /*0a90*/  @!P5 LDG.E.U16 R0, desc[UR22][R6.64+0x40] ;  /* 0x000040160600d981 */ /* 0x000f22000c1e1500 */
[----:B------:R-:W-:Y:S02]  /*0aa0*/  ISETP.GE.AND P0, PT, R54, UR29, PT ;  /* 0x0000001d36007c0c */ /* 0x000fe4000bf06270 */
[----:B------:R-:W-:Y:S01]  /*0ab0*/  LOP3.LUT R49, R63, 0x1c0, RZ, 0xfc, !PT ;  /* 0x000001c03f317812 */ /* 0x000fe200078efcff */
[----:B------:R-:W2:Y:S01]  /*0ac0*/  @!P2 LDG.E.U16 R11, desc[UR22][R6.64+0x100] ;  /* 0x00010016060ba981 */ /* 0x000ea2000c1e1500 */
[----:B------:R-:W-:Y:S02]  /*0ad0*/  ISETP.GE.AND P1, PT, R53, UR29, PT ;  /* 0x0000001d35007c0c */ /* 0x000fe4000bf26270 */
[----:B------:R-:W-:Y:S01]  /*0ae0*/  ISETP.GE.AND P2, PT, R52, UR29, PT ;  /* 0x0000001d34007c0c */ /* 0x000fe2000bf46270 */
[----:B------:R-:W2:Y:S01]  /*0af0*/  @!P4 LDG.E.U16 R9, desc[UR22][R6.64+0x80] ;  /* 0x000080160609c981 */ /* 0x000ea2000c1e1500 */
[----:B------:R-:W-:-:S02]  /*0b00*/  ISETP.GE.AND P4, PT, R50, UR29, PT ;  /* 0x0000001d32007c0c */ /* 0x000fc4000bf86270 */
[----:B------:R-:W-:Y:S01]  /*0b10*/  PRMT R19, RZ, 0x7610, R19 ;  /* 0x00007610ff137816 */ /* 0x000fe20000000013 */
[----:B------:R-:W2:Y:S01]  /*0b20*/  @!P3 LDG.E.U16 R8, desc[UR22][R6.64+0xc0] ;  /* 0x0000c0160608b981 */ /* 0x000ea2000c1e1500 */
[----:B------:R-:W-:Y:S02]  /*0b30*/  ISETP.GE.AND P3, PT, R51, UR29, PT ;  /* 0x0000001d33007c0c */ /* 0x000fe4000bf66270 */
[----:B------:R-:W-:Y:S01]  /*0b40*/  ISETP.GE.AND P5, PT, R49, UR29, PT ;  /* 0x0000001d31007c0c */ /* 0x000fe2000bfa6270 */
[----:B------:R-:W2:Y:S01]  /*0b50*/  @!P0 LDG.E.U16 R14, desc[UR22][R6.64+0x240] ;  /* 0x00024016060e8981 */ /* 0x000ea2000c1e1500 */
[----:B------:R-:W-:Y:S02]  /*0b60*/  LOP3.LUT R48, R63, 0x1e0, RZ, 0xfc, !PT ;  /* 0x000001e03f307812 */ /* 0x000fe400078efcff */
[----:B------:R-:W-:Y:S01]  /*0b70*/  PRMT R18, RZ, 0x7610, R18 ;  /* 0x00007610ff127816 */ /* 0x000fe20000000012 */
[----:B------:R-:W2:Y:S01]  /*0b80*/  @!P1 LDG.E.U16 R17, desc[UR22][R6.64+0x280] ;  /* 0x0002801606119981 */ /* 0x000ea2000c1e1500 */
[----:B------:R-:W-:-:S02]  /*0b90*/  PRMT R21, RZ, 0x7610, R21 ;  /* 0x00007610ff157816 */ /* 0x000fc40000000015 */
[----:B------:R-:W-:Y:S01]  /*0ba0*/  ISETP.GE.AND P6, PT, R48, UR29, PT ;  /* 0x0000001d30007c0c */ /* 0x000fe2000bfc6270 */
[----:B------:R-:W2:Y:S01]  /*0bb0*/  @!P2 LDG.E.U16 R16, desc[UR22][R6.64+0x2c0] ;  /* 0x0002c0160610a981 */ /* 0x000ea2000c1e1500 */
[----:B------:R-:W-:-:S03]  /*0bc0*/  P2R R76, PR, RZ, 0x1 ;  /* 0x00000001ff4c7803 */ /* 0x000fc60000000000 */
[----:B------:R-:W2:Y:S01]  /*0bd0*/  @!P3 LDG.E.U16 R19, desc[UR22][R6.64+0x300] ;  /* 0x000300160613b981 */ /* 0x000ea2000c1e1500 */
[----:B------:R-:W-:-:S03]  /*0be0*/  LOP3.LUT P0, RZ, R20, 0x100, RZ, 0xc0, !PT ;  /* 0x0000010014ff7812 */ /* 0x000fc6000780c0ff */
[----:B------:R-:W2:Y:S01]  /*0bf0*/  @!P4 LDG.E.U16 R18, desc[UR22][R6.64+0x340] ;  /* 0x000340160612c981 */ /* 0x000ea2000c1e1500 */
[----:B------:R-:W-:-:S03]  /*0c00*/  PRMT R20, RZ, 0x7610, R20 ;  /* 0x00007610ff147816 */ /* 0x000fc60000000014 */
[----:B------:R-:W2:Y:S04]  /*0c10*/  @!P5 LDG.E.U16 R21, desc[UR22][R6.64+0x380] ;  /* 0x000380160615d981 */ /* 0x000ea8000c1e1500 */
[----:B------:R0:W2:Y:S01]  /*0c20*/  @!P6 LDG.E.U16 R20, desc[UR22][R6.64+0x3c0] ;  /* 0x0003c0160614e981 */ /* 0x0000a2000c1e1500 */
[----:B------:R-:W1:Y:S01]  /*0c30*/  S2R R47, SR_LANEID ;  /* 0x00000000002f7919 */ /* 0x000e620000000000 */
[----:B------:R-:W0:Y:S01]  /*0c40*/  S2UR UR10, SR_CgaCtaId ;  /* 0x00000000000a79c3 */ /* 0x000e220000008800 */
[----:B------:R-:W-:Y:S02]  /*0c50*/  UMOV UR9, 0x400 ;  /* 0x0000040000097882 */ /* 0x000fe40000000000 */
[----:B0-----:R-:W-:Y:S01]  /*0c60*/  ULEA UR9, UR10, UR9, 0x18 ;  /* 0x000000090a097291 */ /* 0x001fe2000f8ec0ff */
[----:B-1----:R-:W-:-:S04]  /*0c70*/  IMAD.IADD R22, R22, 0x1, R47 ;  /* 0x0000000116167824 */ /* 0x002fc800078e022f */
[C---:B------:R-:W-:Y:S01]  /*0c80*/  VIADD R7, R22.reuse, 0x60 ;  /* 0x0000006016077836 */ /* 0x040fe20000000000 */
[C---:B------:R-:W-:Y:S01]  /*0c90*/  LEA.HI.SX32 R46, R22.reuse, R22, 0x1b ;  /* 0x00000016162e7211 */ /* 0x040fe200078fdaff */
[----:B------:R-:W-:-:S03]  /*0ca0*/  VIADD R23, R22, 0x20 ;  /* 0x0000002016177836 */ /* 0x000fc60000000000 */
[----:B------:R-:W-:Y:S02]  /*0cb0*/  LEA R46, R46, UR9, 0x1 ;  /* 0x000000092e2e7c11 */ /* 0x000fe4000f8e08ff */
[-C--:B------:R-:W-:Y:S01]  /*0cc0*/  LEA.HI.SX32 R7, R7, R22.reuse, 0x1b ;  /* 0x0000001607077211 */ /* 0x080fe200078fdaff */
[C---:B------:R-:W-:Y:S01]  /*0cd0*/  VIADD R27, R22.reuse, 0x80 ;  /* 0x00000080161b7836 */ /* 0x040fe20000000000 */
[C---:B------:R-:W-:Y:S02]  /*0ce0*/  IADD3 R25, PT, PT, R22.reuse, 0x40, RZ ;  /* 0x0000004016197810 */ /* 0x040fe40007ffe0ff */
[----:B------:R-:W-:Y:S01]  /*0cf0*/  LEA R43, R7, UR9, 0x1 ;  /* 0x00000009072b7c11 */ /* 0x000fe2000f8e08ff */
[----:B------:R-:W-:Y:S01]  /*0d00*/  VIADD R7, R22, 0xe0 ;  /* 0x000000e016077836 */ /* 0x000fe20000000000 */
[-C--:B------:R-:W-:Y:S02]  /*0d10*/  LEA.HI.SX32 R23, R23, R22.reuse, 0x1b ;  /* 0x0000001617177211 */ /* 0x080fe400078fdaff */
[----:B------:R-:W-:-:S02]  /*0d20*/  LEA.HI.SX32 R25, R25, R22, 0x1b ;  /* 0x0000001619197211 */ /* 0x000fc400078fdaff */
[-C--:B------:R-:W-:Y:S02]  /*0d30*/  LEA.HI.SX32 R27, R27, R22.reuse, 0x1b ;  /* 0x000000161b1b7211 */ /* 0x080fe400078fdaff */
[C---:B------:R-:W-:Y:S02]  /*0d40*/  IADD3 R29, PT, PT, R22.reuse, 0xa0, RZ ;  /* 0x000000a0161d7810 */ /* 0x040fe40007ffe0ff */
[----:B------:R-:W-:Y:S02]  /*0d50*/  LEA R45, R23, UR9, 0x1 ;  /* 0x00000009172d7c11 */ /* 0x000fe4000f8e08ff */
[----:B------:R-:W-:Y:S02]  /*0d60*/  LEA R44, R25, UR9, 0x1 ;  /* 0x00000009192c7c11 */ /* 0x000fe4000f8e08ff */
[----:B------:R-:W-:Y:S01]  /*0d70*/  LEA.HI.SX32 R7, R7, R22, 0x1b ;  /* 0x0000001607077211 */ /* 0x000fe200078fdaff */
[C---:B------:R-:W-:Y:S01]  /*0d80*/  VIADD R25, R22.reuse, 0x120 ;  /* 0x0000012016197836 */ /* 0x040fe20000000000 */
[----:B------:R-:W-:-:S02]  /*0d90*/  IADD3 R23, PT, PT, R22, 0x100, RZ ;  /* 0x0000010016177810 */ /* 0x000fc40007ffe0ff */
[----:B------:R-:W-:Y:S01]  /*0da0*/  LEA R42, R27, UR9, 0x1 ;  /* 0x000000091b2a7c11 */ /* 0x000fe2000f8e08ff */
[C---:B------:R-:W-:Y:S01]  /*0db0*/  VIADD R27, R22.reuse, 0x140 ;  /* 0x00000140161b7836 */ /* 0x040fe20000000000 */
[-C--:B------:R-:W-:Y:S02]  /*0dc0*/  LEA.HI.SX32 R29, R29, R22.reuse, 0x1b ;  /* 0x000000161d1d7211 */ /* 0x080fe400078fdaff */
[----:B------:R-:W-:Y:S01]  /*0dd0*/  LEA R39, R7, UR9, 0x1 ;  /* 0x0000000907277c11 */ /* 0x000fe2000f8e08ff */
[----:B------:R-:W-:Y:S01]  /*0de0*/  VIADD R7, R22, 0x180 ;  /* 0x0000018016077836 */ /* 0x000fe20000000000 */
[-C--:B------:R-:W-:Y:S02]  /*0df0*/  LEA.HI.SX32 R23, R23, R22.reuse, 0x1b ;  /* 0x0000001617177211 */ /* 0x080fe400078fdaff */
[----:B------:R-:W-:Y:S02]  /*0e00*/  LEA R41, R29, UR9, 0x1 ;  /* 0x000000091d297c11 */ /* 0x000fe4000f8e08ff */
[----:B------:R-:W-:-:S02]  /*0e10*/  LEA.HI.SX32 R25, R25, R22, 0x1b ;  /* 0x0000001619197211 */ /* 0x000fc400078fdaff */
[-C--:B------:R-:W-:Y:S02]  /*0e20*/  LEA.HI.SX32 R27, R27, R22.reuse, 0x1b ;  /* 0x000000161b1b7211 */ /* 0x080fe400078fdaff */
[----:B------:R-:W-:Y:S01]  /*0e30*/  LEA R38, R23, UR9, 0x1 ;  /* 0x0000000917267c11 */ /* 0x000fe2000f8e08ff */
[----:B------:R-:W-:Y:S01]  /*0e40*/  VIADD R23, R22, 0x1e0 ;  /* 0x000001e016177836 */ /* 0x000fe20000000000 */
[----:B------:R-:W-:Y:S02]  /*0e50*/  LEA.HI.SX32 R7, R7, R22, 0x1b ;  /* 0x0000001607077211 */ /* 0x000fe400078fdaff */
[----:B------:R-:W-:Y:S02]  /*0e60*/  LEA R37, R25, UR9, 0x1 ;  /* 0x0000000919257c11 */ /* 0x000fe4000f8e08ff */
[----:B------:R-:W-:Y:S02]  /*0e70*/  LEA R36, R27, UR9, 0x1 ;  /* 0x000000091b247c11 */ /* 0x000fe4000f8e08ff */
[----:B------:R-:W-:-:S02]  /*0e80*/  LEA R34, R7, UR9, 0x1 ;  /* 0x0000000907227c11 */ /* 0x000fc4000f8e08ff */
[----:B------:R-:W-:-:S04]  /*0e90*/  LEA.HI.SX32 R23, R23, R22, 0x1b ;  /* 0x0000001617177211 */ /* 0x000fc800078fdaff */
[----:B------:R-:W-:Y:S02]  /*0ea0*/  LEA R31, R23, UR9, 0x1 ;  /* 0x00000009171f7c11 */ /* 0x000fe4000f8e08ff */
[----:B------:R-:W-:Y:S02]  /*0eb0*/  P2R R78, PR, RZ, 0x2 ;  /* 0x00000002ff4e7803 */ /* 0x000fe40000000000 */
[----:B------:R-:W-:Y:S02]  /*0ec0*/  ISETP.GE.AND P1, PT, R62, UR29, PT ;  /* 0x0000001d3e007c0c */ /* 0x000fe4000bf26270 */
[----:B------:R-:W-:Y:S02]  /*0ed0*/  PRMT R70, RZ, 0x7610, R70 ;  /* 0x00007610ff467816 */ /* 0x000fe40000000046 */
[----:B------:R-:W-:Y:S02]  /*0ee0*/  PRMT R72, RZ, 0x7610, R72 ;  /* 0x00007610ff487816 */ /* 0x000fe40000000048 */
[----:B------:R-:W-:-:S02]  /*0ef0*/  PRMT R77, RZ, 0x7610, R77 ;  /* 0x00007610ff4d7816 */ /* 0x000fc4000000004d */
[----:B------:R-:W-:Y:S02]  /*0f00*/  PRMT R74, RZ, 0x7610, R74 ;  /* 0x00007610ff4a7816 */ /* 0x000fe4000000004a */
[----:B------:R-:W-:Y:S01]  /*0f10*/  PRMT R79, RZ, 0x7610, R79 ;  /* 0x00007610ff4f7816 */ /* 0x000fe2000000004f */
[----:B---3--:R0:W-:Y:S02]  /*0f20*/  STS.U16 [R46], R5 ;  /* 0x000000052e007388 */ /* 0x0081e40000000400 */
[----:B0-----:R-:W-:-:S05]  /*0f30*/  VIADD R5, R22, 0xc0 ;  /* 0x000000c016057836 */ /* 0x001fca0000000000 */
[----:B------:R-:W-:-:S04]  /*0f40*/  LEA.HI.SX32 R5, R5, R22, 0x1b ;  /* 0x0000001605057211 */ /* 0x000fc800078fdaff */
[----:B------:R-:W-:Y:S02]  /*0f50*/  LEA R40, R5, UR9, 0x1 ;  /* 0x0000000905287c11 */ /* 0x000fe4000f8e08ff */
[----:B------:R-:W-:-:S04]  /*0f60*/  IADD3 R5, PT, PT, R22, 0x160, RZ ;  /* 0x0000016016057810 */ /* 0x000fc80007ffe0ff */
[----:B------:R-:W-:Y:S01]  /*0f70*/  LEA.HI.SX32 R5, R5, R22, 0x1b ;  /* 0x0000001605057211 */ /* 0x000fe200078fdaff */
[----:B----4-:R-:W-:Y:S04]  /*0f80*/  STS.U16 [R45+0x40], R0 ;  /* 0x000040002d007388 */ /* 0x010fe80000000400 */
[----:B--2---:R0:W-:Y:S04]  /*0f90*/  STS.U16 [R44+0x80], R9 ;  /* 0x000080092c007388 */ /* 0x0041e80000000400 */
[----:B------:R-:W-:Y:S04]  /*0fa0*/  STS.U16 [R43+0xc0], R8 ;  /* 0x0000c0082b007388 */ /* 0x000fe80000000400 */
[----:B------:R1:W-:Y:S01]  /*0fb0*/  STS.U16 [R42+0x100], R11 ;  /* 0x0001000b2a007388 */ /* 0x0003e20000000400 */
[----:B0-----:R-:W-:Y:S01]  /*0fc0*/  VIADD R9, R22, 0x1a0 ;  /* 0x000001a016097836 */ /* 0x001fe20000000000 */
[----:B------:R-:W-:-:S02]  /*0fd0*/  LEA R35, R5, UR9, 0x1 ;  /* 0x0000000905237c11 */ /* 0x000fc4000f8e08ff */
[----:B------:R-:W-:Y:S02]  /*0fe0*/  STS.U16 [R41+0x140], R10 ;  /* 0x0001400a29007388 */ /* 0x000fe40000000400 */
[-C--:B------:R-:W-:Y:S02]  /*0ff0*/  LEA.HI.SX32 R9, R9, R22.reuse, 0x1b ;  /* 0x0000001609097211 */ /* 0x080fe400078fdaff */
[----:B-1----:R-:W-:Y:S01]  /*1000*/  IADD3 R11, PT, PT, R22, 0x1c0, RZ ;  /* 0x000001c0160b7810 */ /* 0x002fe20007ffe0ff */
[----:B------:R-:W-:Y:S03]  /*1010*/  STS.U16 [R40+0x180], R13 ;  /* 0x0001800d28007388 */ /* 0x000fe60000000400 */
[----:B------:R-:W-:Y:S01]  /*1020*/  LEA.HI.SX32 R11, R11, R22, 0x1b ;  /* 0x000000160b0b7211 */ /* 0x000fe200078fdaff */
[----:B------:R-:W-:Y:S01]  /*1030*/  STS.U16 [R39+0x1c0], R12 ;  /* 0x0001c00c27007388 */ /* 0x000fe20000000400 */
[----:B------:R-:W-:Y:S01]  /*1040*/  LEA R33, R9, UR9, 0x1 ;  /* 0x0000000909217c11 */ /* 0x000fe2000f8e08ff */
[----:B------:R-:W-:Y:S01]  /*1050*/  IMAD R22, R47, 0xf, R22 ;  /* 0x0000000f2f167824 */ /* 0x000fe200078e0216 */
[----:B------:R-:W-:Y:S01]  /*1060*/  LEA R32, R11, UR9, 0x1 ;  /* 0x000000090b207c11 */ /* 0x000fe2000f8e08ff */
[----:B------:R-:W-:Y:S04]  /*1070*/  STS.U16 [R38+0x200], R15 ;  /* 0x0002000f26007388 */ /* 0x000fe80000000400 */
[----:B------:R-:W-:Y:S04]  /*1080*/  STS.U16 [R37+0x240], R14 ;  /* 0x0002400e25007388 */ /* 0x000fe80000000400 */
[----:B------:R0:W-:Y:S01]  /*1090*/  STS.U16 [R36+0x280], R17 ;  /* 0x0002801124007388 */ /* 0x0001e20000000400 */
[----:B------:R-:W-:-:S03]  /*10a0*/  VIADD R5, R22, 0x1 ;  /* 0x0000000116057836 */ /* 0x000fc60000000000 */
[----:B------:R-:W-:Y:S01]  /*10b0*/  STS.U16 [R35+0x2c0], R16 ;  /* 0x0002c01023007388 */ /* 0x000fe20000000400 */
[C---:B------:R-:W-:Y:S01]  /*10c0*/  VIADD R9, R22.reuse, 0x3 ;  /* 0x0000000316097836 */ /* 0x040fe20000000000 */
[C---:B------:R-:W-:Y:S02]  /*10d0*/  IADD3 R25, PT, PT, R22.reuse, 0x8, RZ ;  /* 0x0000000816197810 */ /* 0x040fe40007ffe0ff */
[----:B------:R1:W-:Y:S01]  /*10e0*/  STS.U16 [R34+0x300], R19 ;  /* 0x0003001322007388 */ /* 0x0003e20000000400 */
[C---:B------:R-:W-:Y:S02]  /*10f0*/  VIADD R11, R22.reuse, 0x4 ;  /* 0x00000004160b7836 */ /* 0x040fe40000000000 */
[C---:B0-----:R-:W-:Y:S01]  /*1100*/  VIADD R17, R22.reuse, 0x7 ;  /* 0x0000000716117836 */ /* 0x041fe20000000000 */
[----:B------:R-:W-:Y:S01]  /*1110*/  STS.U16 [R33+0x340], R18 ;  /* 0x0003401221007388 */ /* 0x000fe20000000400 */
[C---:B------:R-:W-:Y:S01]  /*1120*/  VIADD R15, R22.reuse, 0x6 ;  /* 0x00000006160f7836 */ /* 0x040fe20000000000 */
[C---:B------:R-:W-:Y:S01]  /*1130*/  IADD3 R7, PT, PT, R22.reuse, 0x2, RZ ;  /* 0x0000000216077810 */ /* 0x040fe20007ffe0ff */
[C---:B------:R-:W-:Y:S01]  /*1140*/  VIADD R27, R22.reuse, 0xa ;  /* 0x0000000a161b7836 */ /* 0x040fe20000000000 */
[----:B------:R0:W-:Y:S01]  /*1150*/  STS.U16 [R32+0x380], R21 ;  /* 0x0003801520007388 */ /* 0x0001e20000000400 */
[----:B------:R-:W-:-:S02]  /*1160*/  VIADD R29, R22, 0xc ;  /* 0x0000000c161d7836 */ /* 0x000fc40000000000 */
[C---:B-1----:R-:W-:Y:S01]  /*1170*/  VIADD R19, R22.reuse, 0x9 ;  /* 0x0000000916137836 */ /* 0x042fe20000000000 */
[C---:B------:R-:W-:Y:S01]  /*1180*/  IADD3 R13, PT, PT, R22.reuse, 0x5, RZ ;  /* 0x00000005160d7810 */ /* 0x040fe20007ffe0ff */
[C---:B------:R-:W-:Y:S01]  /*1190*/  VIADD R71, R22.reuse, 0xd ;  /* 0x0000000d16477836 */ /* 0x040fe20000000000 */
[C---:B------:R-:W-:Y:S01]  /*11a0*/  IADD3 R73, PT, PT, R22.reuse, 0xe, RZ ;  /* 0x0000000e16497810 */ /* 0x040fe20007ffe0ff */
[C---:B------:R-:W-:Y:S01]  /*11b0*/  VIADD R75, R22.reuse, 0xf ;  /* 0x0000000f164b7836 */ /* 0x040fe20000000000 */
[----:B0-----:R-:W-:Y:S02]  /*11c0*/  IADD3 R21, PT, PT, R22, 0xb, RZ ;  /* 0x0000000b16157810 */ /* 0x001fe40007ffe0ff */
        /* <DEDUP_REMOVED lines=16> */
[----:B------:R0:W-:Y:S01]  /*12d0*/  STS.U16 [R31+0x3c0], R20 ;  /* 0x0003c0141f007388 */ /* 0x0001e20000000400 */
[----:B------:R-:W-:Y:S02]  /*12e0*/  LEA R23, R17, UR9, 0x1 ;  /* 0x0000000911177c11 */ /* 0x000fe4000f8e08ff */
[----:B------:R-:W-:Y:S01]  /*12f0*/  LEA R22, R0, UR9, 0x1 ;  /* 0x0000000900167c11 */ /* 0x000fe2000f8e08ff */
[----:B------:R-:W-:Y:S01]  /*1300*/  NOP ;  /* 0x0000000000007918 */ /* 0x000fe20000000000 */
[----:B------:R-:W-:-:S03]  /*1310*/  LEA R21, R19, UR9, 0x1 ;  /* 0x0000000913157c11 */ /* 0x000fc6000f8e08ff */
[----:B------:R-:W-:Y:S01]  /*1320*/  LDS.U16 R12, [R22+0x10] ;  /* 0x00001000160c7984 */ /* 0x000fe20000000400 */
[----:B------:R-:W-:Y:S02]  /*1330*/  LEA R30, R30, UR9, 0x1 ;  /* 0x000000091e1e7c11 */ /* 0x000fe4000f8e08ff */
[----:B------:R-:W-:Y:S02]  /*1340*/  LEA R29, R5, UR9, 0x1 ;  /* 0x00000009051d7c11 */ /* 0x000fe4000f8e08ff */
[----:B------:R-:W-:Y:S01]  /*1350*/  LEA R28, R7, UR9, 0x1 ;  /* 0x00000009071c7c11 */ /* 0x000fe2000f8e08ff */
[----:B------:R-:W-:Y:S01]  /*1360*/  LDS.U16 R88, [R30] ;  /* 0x000000001e587984 */ /* 0x000fe20000000400 */
[----:B------:R-:W-:Y:S02]  /*1370*/  LEA R27, R9, UR9, 0x1 ;  /* 0x00000009091b7c11 */ /* 0x000fe4000f8e08ff */
[----:B------:R-:W-:Y:S01]  /*1380*/  LEA R26, R11, UR9, 0x1 ;  /* 0x000000090b1a7c11 */ /* 0x000fe2000f8e08ff */
[----:B------:R-:W-:Y:S01]  /*1390*/  LDS.U16 R84, [R29+0x2] ;  /* 0x000002001d547984 */ /* 0x000fe20000000400 */
[----:B------:R-:W-:-:S02]  /*13a0*/  LEA R25, R13, UR9, 0x1 ;  /* 0x000000090d197c11 */ /* 0x000fc4000f8e08ff */
[----:B------:R-:W-:Y:S01]  /*13b0*/  LEA R24, R15, UR9, 0x1 ;  /* 0x000000090f187c11 */ /* 0x000fe2000f8e08ff */
[----:B------:R-:W-:Y:S01]  /*13c0*/  LDS.U16 R87, [R28+0x4] ;  /* 0x000004001c577984 */ /* 0x000fe20000000400 */
[----:B0-----:R-:W-:Y:S02]  /*13d0*/  LEA R20, R6, UR9, 0x1 ;  /* 0x0000000906147c11 */ /* 0x001fe4000f8e08ff */
[----:B------:R-:W-:Y:S01]  /*13e0*/  LEA R19, R8, UR9, 0x1 ;  /* 0x0000000908137c11 */ /* 0x000fe2000f8e08ff */
[----:B------:R-:W-:Y:S01]  /*13f0*/  LDS.U16 R86, [R27+0x6] ;  /* 0x000006001b567984 */ /* 0x000fe20000000400 */
[----:B------:R-:W-:Y:S02]  /*1400*/  LEA R18, R18, UR9, 0x1 ;  /* 0x0000000912127c11 */ /* 0x000fe4000f8e08ff */
[----:B------:R-:W-:Y:S01]  /*1410*/  LEA R17, R71, UR9, 0x1 ;  /* 0x0000000947117c11 */ /* 0x000fe2000f8e08ff */
[----:B------:R-:W-:Y:S01]  /*1420*/  LDS.U16 R85, [R26+0x8] ;  /* 0x000008001a557984 */ /* 0x000fe20000000400 */
[----:B------:R-:W-:-:S02]  /*1430*/  LEA R16, R16, UR9, 0x1 ;  /* 0x0000000910107c11 */ /* 0x000fc4000f8e08ff */
[----:B------:R-:W-:Y:S01]  /*1440*/  LEA R0, R75, UR9, 0x1 ;  /* 0x000000094b007c11 */ /* 0x000fe2000f8e08ff */
        /* <DEDUP_REMOVED lines=12> */
[----:B------:R-:W-:-:S04]  /*1510*/  PRMT R71, RZ, 0x7610, R71 ;  /* 0x00007610ff477816 */ /* 0x000fc80000000047 */
[----:B------:R-:W2:Y:S01]  /*1520*/  @!P0 LDG.E.U16 R73, desc[UR22][R2.64] ;  /* 0x0000001602498981 */ /* 0x000ea2000c1e1500 */
[----:B------:R-:W-:-:S03]  /*1530*/  ISETP.GE.AND P0, PT, R61, UR29, PT ;  /* 0x0000001d3d007c0c */ /* 0x000fc6000bf06270 */
[----:B------:R-:W3:Y:S01]  /*1540*/  @!P1 LDG.E.U16 R70, desc[UR22][R2.64+0x40] ;  /* 0x0000401602469981 */ /* 0x000ee2000c1e1500 */
[----:B------:R-:W-:-:S09]  /*1550*/  ISETP.GE.AND P1, PT, R60, UR29, PT ;  /* 0x0000001d3c007c0c */ /* 0x000fd2000bf26270 */
[----:B------:R-:W4:Y:S01]  /*1560*/  @!P0 LDG.E.U16 R71, desc[UR22][R2.64+0x80] ;  /* 0x0000801602478981 */ /* 0x000f22000c1e1500 */
[----:B------:R-:W-:Y:S02]  /*1570*/  ISETP.GE.AND P0, PT, R59, UR29, PT ;  /* 0x0000001d3b007c0c */ /* 0x000fe4000bf06270 */
[----:B------:R-:W-:Y:S01]  /*1580*/  PRMT R75, RZ, 0x7610, R75 ;  /* 0x00007610ff4b7816 */ /* 0x000fe2000000004b */
[----:B------:R-:W4:Y:S01]  /*1590*/  @!P1 LDG.E.U16 R72, desc[UR22][R2.64+0xc0] ;  /* 0x0000c01602489981 */ /* 0x000f22000c1e1500 */
[----:B------:R-:W-:-:S09]  /*15a0*/  ISETP.GE.AND P1, PT, R58, UR29, PT ;  /* 0x0000001d3a007c0c */ /* 0x000fd2000bf26270 */
[----:B------:R-:W4:Y:S01]  /*15b0*/  @!P0 LDG.E.U16 R75, desc[UR22][R2.64+0x100] ;  /* 0x00010016024b8981 */ /* 0x000f22000c1e1500 */
[----:B------:R-:W-:-:S03]  /*15c0*/  ISETP.GE.AND P0, PT, R57, UR29, PT ;  /* 0x0000001d39007c0c */ /* 0x000fc6000bf06270 */
[----:B------:R-:W4:Y:S01]  /*15d0*/  @!P1 LDG.E.U16 R74, desc[UR22][R2.64+0x140] ;  /* 0x00014016024a9981 */ /* 0x000f22000c1e1500 */
[----:B------:R-:W-:-:S09]  /*15e0*/  ISETP.GE.AND P1, PT, R56, UR29, PT ;  /* 0x0000001d38007c0c */ /* 0x000fd2000bf26270 */
[----:B------:R-:W4:Y:S01]  /*15f0*/  @!P0 LDG.E.U16 R77, desc[UR22][R2.64+0x180] ;  /* 0x00018016024d8981 */ /* 0x000f22000c1e1500 */
[----:B------:R-:W-:Y:S02]  /*1600*/  ISETP.GE.AND P0, PT, R55, UR29, PT ;  /* 0x0000001d37007c0c */ /* 0x000fe4000bf06270 */
[----:B------:R-:W-:-:S06]  /*1610*/  PRMT R80, RZ, 0x7610, R80 ;  /* 0x00007610ff507816 */ /* 0x000fcc0000000050 */
[----:B------:R-:W4:Y:S01]  /*1620*/  @!P1 LDG.E.U16 R80, desc[UR22][R2.64+0x1c0] ;  /* 0x0001c01602509981 */ /* 0x000f22000c1e1500 */
[----:B------:R-:W-:-:S04]  /*1630*/  ISETP.NE.AND P1, PT, R78, RZ, PT ;  /* 0x000000ff4e00720c */ /* 0x000fc80003f25270 */
        /* <DEDUP_REMOVED lines=58> */
[----:B----4-:R-:W-:Y:S02]  /*19e0*/  IMAD.U32 R73, R73, 0x10000, RZ ;  /* 0x0001000049497824 */ /* 0x010fe400078e00ff */
[----:B------:R-:W-:Y:S01]  /*19f0*/  FADD.FTZ R71, R71, R66 ;  /* 0x0000004247477221 */ /* 0x000fe20000010000 */
[----:B------:R-:W-:-:S02]  /*1a00*/  IMAD.U32 R75, R75, 0x10000, RZ ;  /* 0x000100004b4b7824 */ /* 0x000fc400078e00ff */
[--C-:B------:R-:W-:Y:S01]  /*1a10*/  FADD.FTZ R72, R91, R66.reuse ;  /* 0x000000425b487221 */ /* 0x100fe20000010000 */
[--C-:B------:R-:W-:Y:S01]  /*1a20*/  FADD.FTZ R73, R73, R66.reuse ;  /* 0x0000004249497221 */ /* 0x100fe20000010000 */
[--C-:B------:R-:W-:Y:S01]  /*1a30*/  FADD.FTZ R74, R93, R66.reuse ;  /* 0x000000425d4a7221 */ /* 0x100fe20000010000 */
[--C-:B------:R-:W-:Y:S01]  /*1a40*/  FADD.FTZ R75, R75, R66.reuse ;  /* 0x000000424b4b7221 */ /* 0x100fe20000010000 */
[----:B------:R-:W-:Y:S01]  /*1a50*/  FSETP.GTU.FTZ.AND P1, PT, R71, 20, PT ;  /* 0x41a000004700780b */ /* 0x000fe20003f3c000 */
        /* <DEDUP_REMOVED lines=38> */
.L_x_2667:
[----:B------:R-:W-:Y:S05]  /*1cc0*/  BSYNC.RECONVERGENT B0 ;  /* 0x0000000000007941 */ /* 0x000fea0003800200 */
.L_x_2666:
[----:B------:R-:W-:Y:S01]  /*1cd0*/  IMAD.U32 R77, R77, 0x10000, RZ ;  /* 0x000100004d4d7824 */ /* 0x000fe200078e00ff */
[----:B------:R-:W-:Y:S01]  /*1ce0*/  BSSY.RECONVERGENT B0, `(.L_x_2668) ;  /* 0x0000022000007945 */ /* 0x000fe20003800200 */
[----:B------:R-:W-:Y:S02]  /*1cf0*/  FSETP.GTU.FTZ.AND P0, PT, R76, 20, PT ;  /* 0x41a000004c00780b */ /* 0x000fe40003f1c000 */
[----:B------:R-:W-:Y:S01]  /*1d00*/  FADD.FTZ R77, R77, R66 ;  /* 0x000000424d4d7221 */ /* 0x000fe20000010000 */
        /* <DEDUP_REMOVED lines=31> */
.L_x_2669:
[----:B------:R-:W-:Y:S05]  /*1f00*/  BSYNC.RECONVERGENT B0 ;  /* 0x0000000000007941 */ /* 0x000fea0003800200 */
.L_x_2668:
        /* <DEDUP_REMOVED lines=37> */
.L_x_2671:
[----:B------:R-:W-:Y:S05]  /*2160*/  BSYNC.RECONVERGENT B0 ;  /* 0x0000000000007941 */ /* 0x000fea0003800200 */
.L_x_2670:
        /* <DEDUP_REMOVED lines=35> */
.L_x_2673:
[----:B------:R-:W-:Y:S05]  /*23a0*/  BSYNC.RECONVERGENT B0 ;  /* 0x0000000000007941 */ /* 0x000fea0003800200 */
.L_x_2672:
        /* <DEDUP_REMOVED lines=37> */
.L_x_2675:
[----:B------:R-:W-:Y:S05]  /*2600*/  BSYNC.RECONVERGENT B0 ;  /* 0x0000000000007941 */ /* 0x000fea0003800200 */
.L_x_2674:
        /* <DEDUP_REMOVED lines=35> */
.L_x_2677:
[----:B------:R-:W-:Y:S05]  /*2840*/  BSYNC.RECONVERGENT B0 ;  /* 0x0000000000007941 */ /* 0x000fea0003800200 */
.L_x_2676:
        /* <DEDUP_REMOVED lines=37> */
.L_x_2679:
[----:B------:R-:W-:Y:S05]  /*2aa0*/  BSYNC.RECONVERGENT B0 ;  /* 0x0000000000007941 */ /* 0x000fea0003800200 */
.L_x_2678:
        /* <DEDUP_REMOVED lines=35> */
.L_x_2681:
[----:B------:R-:W-:Y:S05]  /*2ce0*/  BSYNC.RECONVERGENT B0 ;  /* 0x0000000000007941 */ /* 0x000fea0003800200 */
.L_x_2680:
        /* <DEDUP_REMOVED lines=39> */
.L_x_2683:
[----:B------:R-:W-:Y:S05]  /*2f60*/  BSYNC.RECONVERGENT B0 ;  /* 0x0000000000007941 */ /* 0x000fea0003800200 */
.L_x_2682:
[----:B------:R-:W-:Y:S01]  /*2f70*/  IMAD.U32 R89, R2, 0x10000, RZ ;  /* 0x0001000002597824 */ /* 0x000fe200078e00ff */
[----:B------:R-:W-:Y:S01]  /*2f80*/  BSSY.RECONVERGENT B0, `(.L_x_2684) ;  /* 0x0000026000007945 */ /* 0x000fe20003800200 */
[----:B------:R-:W-:Y:S01]  /*2f90*/  IMAD.U32 R3, R85, 0x10000, RZ ;  /* 0x0001000055037824 */ /* 0x000fe200078e00ff */
[----:B------:R-:W-:Y:S01]  /*2fa0*/  FSETP.GTU.FTZ.AND P4, PT, R84, 20, PT ;  /* 0x41a000005400780b */ /* 0x000fe20003f9c000 */
[----:B------:R-:W-:Y:S01]  /*2fb0*/  IMAD.U32 R2, R87, 0x10000, RZ ;  /* 0x0001000057027824 */ /* 0x000fe200078e00ff */
[----:B------:R-:W-:Y:S01]  /*2fc0*/  SHF.L.U32 R106, R86, 0x10, RZ ;  /* 0x00000010566a7819 */ /* 0x000fe200000006ff */
[----:B------:R-:W-:Y:S02]  /*2fd0*/  IMAD.U32 R108, R15, 0x10000, RZ ;  /* 0x000100000f6c7824 */ /* 0x000fe400078e00ff */
[----:B------:R-:W-:Y:S01]  /*2fe0*/  FADD.FTZ R85, R89, R66 ;  /* 0x0000004259557221 */ /* 0x000fe20000010000 */
        /* <DEDUP_REMOVED lines=31> */
.L_x_2685:
[----:B------:R-:W-:Y:S05]  /*31e0*/  BSYNC.RECONVERGENT B0 ;  /* 0x0000000000007941 */ /* 0x000fea0003800200 */
.L_x_2684:
        /* <DEDUP_REMOVED lines=45> */
.L_x_2687:
[----:B------:R-:W-:Y:S05]  /*34c0*/  BSYNC.RECONVERGENT B0 ;  /* 0x0000000000007941 */ /* 0x000fea0003800200 */
.L_x_2686:
        /* <DEDUP_REMOVED lines=32> */
.L_x_2689:
[----:B------:R-:W-:Y:S05]  /*36d0*/  BSYNC.RECONVERGENT B0 ;  /* 0x0000000000007941 */ /* 0x000fea0003800200 */
.L_x_2688:
        /* <DEDUP_REMOVED lines=32> */
.L_x_2691:
[----:B------:R-:W-:Y:S05]  /*38e0*/  BSYNC.RECONVERGENT B0 ;  /* 0x0000000000007941 */ /* 0x000fea0003800200 */
.L_x_2690:
        /* <DEDUP_REMOVED lines=32> */
.L_x_2693:
[----:B------:R-:W-:Y:S05]  /*3af0*/  BSYNC.RECONVERGENT B0 ;  /* 0x0000000000007941 */ /* 0x000fea0003800200 */
.L_x_2692:
        /* <DEDUP_REMOVED lines=32> */
.L_x_2695:
[----:B------:R-:W-:Y:S05]  /*3d00*/  BSYNC.RECONVERGENT B0 ;  /* 0x0000000000007941 */ /* 0x000fea0003800200 */
.L_x_2694:
        /* <DEDUP_REMOVED lines=32> */
.L_x_2697:
[----:B------:R-:W-:Y:S05]  /*3f10*/  BSYNC.RECONVERGENT B0 ;  /* 0x0000000000007941 */ /* 0x000fea0003800200 */
.L_x_2696:
        /* <DEDUP_REMOVED lines=25> */
[----:B------:R-:W0:Y:S01]  /*40b0*/  LDCU.64 UR12, c[0x0][0x3a0] ;  /* 0x00007400ff0c77ac */ /* 0x000e220008000a00 */
[----:B------:R-:W-:Y:S01]  /*40c0*/  MOV R9, UR21 ;  /* 0x0000001500097c02 */ /* 0x000fe20008000f00 */
[----:B------:R-:W-:Y:S01]  /*40d0*/  FMUL.FTZ R105, R106, R73 ;  /* 0x000000496a697220 */ /* 0x000fe20000410000 */
[----:B------:R-:W-:Y:S01]  /*40e0*/  FMUL.FTZ R103, R104, R71 ;  /* 0x0000004768677220 */ /* 0x000fe20000410000 */
[----:B------:R-:W1:Y:S01]  /*40f0*/  LDCU.64 UR36, c[0x0][0x440] ;  /* 0x00008800ff2477ac */ /* 0x000e620008000a00 */
[----:B------:R-:W-:Y:S01]  /*4100*/  IADD3 R4, P0, P2, R4, 0x200, R9 ;  /* 0x0000020004047810 */ /* 0x000fe20007a1e009 */
[----:B------:R-:W-:Y:S01]  /*4110*/  FMUL.FTZ R106, R3, R74 ;  /* 0x0000004a036a7220 */ /* 0x000fe20000410000 */
[----:B------:R-:W-:Y:S01]  /*4120*/  FMUL.FTZ R107, R108, R75 ;  /* 0x0000004b6c6b7220 */ /* 0x000fe20000410000 */
        /* <DEDUP_REMOVED lines=15> */
[----:B------:R-:W0:Y:S03]  /*4220*/  LDCU UR12, c[0x0][0x38c] ;  /* 0x00007180ff0c77ac */ /* 0x000e260008000800 */
[----:B------:R-:W-:-:S02]  /*4230*/  UIMAD UR16, UR16, UR13, UR11 ;  /* 0x0000000d101072a4 */ /* 0x000fc4000f8e020b */
[----:B-1----:R-:W-:Y:S02]  /*4240*/  ULEA UR15, UP0, UR10, UR36, 0x2 ;  /* 0x000000240a0f7291 */ /* 0x002fe4000f8010ff */
[----:B------:R-:W-:Y:S02]  /*4250*/  UIADD3 UR11, UPT, UPT, UR9, 0x10d0, URZ ;  /* 0x000010d0090b7890 */ /* 0x000fe4000fffe0ff */
[----:B------:R-:W-:Y:S02]  /*4260*/  ULEA.HI.X UR16, UR10, UR37, UR16, 0x2, UP0 ;  /* 0x000000250a107291 */ /* 0x000fe400080f1410 */
[----:B------:R-:W-:Y:S01]  /*4270*/  UIMAD UR10, UR4, UR14, URZ ;  /* 0x0000000e040a72a4 */ /* 0x000fe2000f8e02ff */
[----:B------:R-:W-:Y:S02]  /*4280*/  UMOV UR13, UR8 ;  /* 0x00000008000d7c82 */ /* 0x000fe40008000000 */
[----:B------:R-:W-:Y:S01]  /*4290*/  UMOV UR14, UR19 ;  /* 0x00000013000e7c82 */ /* 0x000fe20008000000 */
[----:B0-----:R-:W-:-:S04]  /*42a0*/  UISETP.LT.AND UP0, UPT, UR12, 0x1, UPT ;  /* 0x000000010c00788c */ /* 0x001fc8000bf01270 */
[----:B------:R-:W-:-:S04]  /*42b0*/  USEL UR12, UR12, 0x1, !UP0 ;  /* 0x000000010c0c7887 */ /* 0x000fc8000c000000 */
[----:B------:R-:W-:-:S12]  /*42c0*/  UIADD3 UR12, UPT, UPT, -UR12, URZ, URZ ;  /* 0x000000ff0c0c7290 */ /* 0x000fd8000fffe1ff */
.L_x_2703:
[----:B------:R-:W-:-:S05]  /*42d0*/  IMAD.SHL.U32 R6, R65, 0x10, RZ ;  /* 0x0000001041067824 */ /* 0x000fca00078e00ff */
[----:B------:R-:W-:-:S04]  /*42e0*/  LOP3.LUT R2, R6, 0x3e00, RZ, 0xc0, !PT ;  /* 0x00003e0006027812 */ /* 0x000fc800078ec0ff */
[----:B------:R-:W-:Y:S02]  /*42f0*/  LOP3.LUT R63, R2, 0x1f, R65, 0xf8, !PT ;  /* 0x0000001f023f7812 */ /* 0x000fe400078ef841 */
[----:B------:R-:W-:Y:S02]  /*4300*/  MOV R2, R4 ;  /* 0x0000000400027202 */ /* 0x000fe40000000f00 */
[C---:B------:R-:W-:Y:S02]  /*4310*/  LOP3.LUT R62, R63.reuse, 0x20, RZ, 0xfc, !PT ;  /* 0x000000203f3e7812 */ /* 0x040fe400078efcff */
[C---:B------:R-:W-:Y:S01]  /*4320*/  LOP3.LUT R61, R63.reuse, 0x40, RZ, 0xfc, !PT ;  /* 0x000000403f3d7812 */ /* 0x040fe200078efcff */
[----:B------:R-:W2:Y:S01]  /*4330*/  @!P1 LDG.E.U16 R9, desc[UR22][R2.64+-0x200] ;  /* 0xfffe001602099981 */ /* 0x000ea2000c1e1500 */
[----:B------:R-:W-:Y:S02]  /*4340*/  ISETP.GE.AND P3, PT, R62, UR29, PT ;  /* 0x0000001d3e007c0c */ /* 0x000fe4000bf66270 */
[----:B------:R-:W-:-:S02]  /*4350*/  LOP3.LUT R60, R63, 0x60, RZ, 0xfc, !PT ;  /* 0x000000603f3c7812 */ /* 0x000fc400078efcff */
[----:B------:R-:W-:Y:S02]  /*4360*/  ISETP.GE.AND P0, PT, R61, UR29, PT ;  /* 0x0000001d3d007c0c */ /* 0x000fe4000bf06270 */
[----:B------:R-:W-:-:S07]  /*4370*/  ISETP.GE.AND P2, PT, R60, UR29, PT ;  /* 0x0000001d3c007c0c */ /* 0x000fce000bf46270 */
[----:B------:R-:W3:Y:S04]  /*4380*/  @!P3 LDG.E.U16 R4, desc[UR22][R2.64+-0x1c0] ;  /* 0xfffe40160204b981 */ /* 0x000ee8000c1e1500 */
[----:B------:R-:W4:Y:S04]  /*4390*/  @!P0 LDG.E.U16 R5, desc[UR22][R2.64+-0x180] ;  /* 0xfffe801602058981 */ /* 0x000f28000c1e1500 */
[----:B------:R-:W4:Y:S01]  /*43a0*/  @!P2 LDG.E.U16 R8, desc[UR22][R2.64+-0x140] ;  /* 0xfffec0160208a981 */ /* 0x000f22000c1e1500 */
[----:B------:R-:W-:Y:S01]  /*43b0*/  IMAD.MOV.U32 R7, RZ, RZ, RZ ;  /* 0x000000ffff077224 */ /* 0x000fe200078e00ff */
[----:B------:R-:W-:-:S02]  /*43c0*/  LOP3.LUT R59, R63, 0x80, RZ, 0xfc, !PT ;  /* 0x000000803f3b7812 */ /* 0x000fc400078efcff */
[C---:B------:R-:W-:Y:S02]  /*43d0*/  LOP3.LUT R57, R63.reuse, 0xc0, RZ, 0xfc, !PT ;  /* 0x000000c03f397812 */ /* 0x040fe400078efcff */
[----:B------:R-:W-:Y:S02]  /*43e0*/  LOP3.LUT R56, R63, 0xe0, RZ, 0xfc, !PT ;  /* 0x000000e03f387812 */ /* 0x000fe400078efcff */
[----:B------:R-:W-:Y:S02]  /*43f0*/  ISETP.GE.AND P5, PT, R57, UR29, PT ;  /* 0x0000001d39007c0c */ /* 0x000fe4000bfa6270 */
[C---:B------:R-:W-:Y:S02]  /*4400*/  LOP3.LUT R55, R63.reuse, 0x100, RZ, 0xfc, !PT ;  /* 0x000001003f377812 */ /* 0x040fe400078efcff */
[----:B------:R-:W-:Y:S02]  /*4410*/  LOP3.LUT R58, R63, 0xa0, RZ, 0xfc, !PT ;  /* 0x000000a03f3a7812 */ /* 0x000fe400078efcff */
[----:B------:R-:W-:-:S02]  /*4420*/  ISETP.GE.AND P6, PT, R56, UR29, PT ;  /* 0x0000001d38007c0c */ /* 0x000fc4000bfc6270 */
[----:B------:R-:W-:Y:S02]  /*4430*/  LOP3.LUT R54, R63, 0x120, RZ, 0xfc, !PT ;  /* 0x000001203f367812 */ /* 0x000fe400078efcff */
[----:B------:R-:W-:Y:S02]  /*4440*/  ISETP.GE.AND P4, PT, R58, UR29, PT ;  /* 0x0000001d3a007c0c */ /* 0x000fe4000bf86270 */
[----:B--2---:R-:W-:Y:S01]  /*4450*/  @!P1 PRMT R7, R9, 0x5410, RZ ;  /* 0x0000541009079816 */ /* 0x004fe200000000ff */
[----:B------:R-:W-:-:S03]  /*4460*/  HFMA2 R9, -RZ, RZ, 0, 0 ;  /* 0x00000000ff097431 */ /* 0x000fc600000001ff */
[----:B---3--:R-:W-:Y:S02]  /*4470*/  @!P3 PRMT R7, R7, 0x5410, R4 ;  /* 0x000054100707b816 */ /* 0x008fe40000000004 */
[----:B------:R-:W-:-:S05]  /*4480*/  ISETP.GE.AND P3, PT, R59, UR29, PT ;  /* 0x0000001d3b007c0c */ /* 0x000fca000bf66270 */
[----:B------:R-:W2:Y:S01]  /*4490*/  @!P4 LDG.E.U16 R4, desc[UR22][R2.64+-0xc0] ;  /* 0xffff40160204c981 */ /* 0x000ea2000c1e1500 */
[----:B----4-:R-:W-:-:S03]  /*44a0*/  @!P0 PRMT R9, R5, 0x5410, RZ ;  /* 0x0000541005098816 */ /* 0x010fc600000000ff */
[----:B------:R-:W3:Y:S01]  /*44b0*/  @!P5 LDG.E.U16 R5, desc[UR22][R2.64+-0x80] ;  /* 0xffff80160205d981 */ /* 0x000ee2000c1e1500 */
[----:B------:R-:W-:Y:S02]  /*44c0*/  @!P2 PRMT R9, R9, 0x5410, R8 ;  /* 0x000054100909a816 */ /* 0x000fe40000000008 */
[----:B------:R-:W-:Y:S01]  /*44d0*/  ISETP.GE.AND P2, PT, R55, UR29, PT ;  /* 0x0000001d37007c0c */ /* 0x000fe2000bf46270 */
[----:B------:R-:W4:Y:S01]  /*44e0*/  @!P6 LDG.E.U16 R8, desc[UR22][R2.64+-0x40] ;  /* 0xffffc0160208e981 */ /* 0x000f22000c1e1500 */
[----:B------:R-:W-:-:S03]  /*44f0*/  ISETP.GE.AND P0, PT, R54, UR29, PT ;  /* 0x0000001d36007c0c */ /* 0x000fc6000bf06270 */
[----:B------:R-:W2:Y:S08]  /*4500*/  @!P3 LDG.E.U16 R14, desc[UR22][R2.64+-0x100] ;  /* 0xffff0016020eb981 */ /* 0x000eb0000c1e1500 */
[----:B------:R-:W2:Y:S04]  /*4510*/  @!P2 LDG.E.U16 R10, desc[UR22][R2.64] ;  /* 0x00000016020aa981 */ /* 0x000ea8000c1e1500 */
[----:B0-----:R-:W2:Y:S01]  /*4520*/  @!P0 LDG.E.U16 R12, desc[UR22][R2.64+0x40] ;  /* 0x00004016020c8981 */ /* 0x001ea2000c1e1500 */
[----:B------:R-:W-:Y:S01]  /*4530*/  LOP3.LUT R53, R63, 0x140, RZ, 0xfc, !PT ;  /* 0x000001403f357812 */ /* 0x000fe200078efcff */
[----:B------:R-:W-:Y:S01]  /*4540*/  IMAD.MOV.U32 R11, RZ, RZ, RZ ;  /* 0x000000ffff0b7224 */ /* 0x000fe200078e00ff */
[----:B------:R-:W-:-:S02]  /*4550*/  MOV R13, RZ ;  /* 0x000000ff000d7202 */ /* 0x000fc40000000f00 */
[C---:B------:R-:W-:Y:S02]  /*4560*/  LOP3.LUT R51, R63.reuse, 0x180, RZ, 0xfc, !PT ;  /* 0x000001803f337812 */ /* 0x040fe400078efcff */
[C---:B------:R-:W-:Y:S02]  /*4570*/  LOP3.LUT R52, R63.reuse, 0x160, RZ, 0xfc, !PT ;  /* 0x000001603f347812 */ /* 0x040fe400078efcff */
[C---:B------:R-:W-:Y:S01]  /*4580*/  LOP3.LUT R49, R63.reuse, 0x1c0, RZ, 0xfc, !PT ;  /* 0x000001c03f317812 */ /* 0x040fe200078efcff */
[----:B------:R-:W-:Y:S01]  /*4590*/  IMAD.MOV.U32 R15, RZ, RZ, RZ ;  /* 0x000000ffff0f7224 */ /* 0x000fe200078e00ff */
[C---:B------:R-:W-:Y:S02]  /*45a0*/  LOP3.LUT R50, R63.reuse, 0x1a0, RZ, 0xfc, !PT ;  /* 0x000001a03f327812 */ /* 0x040fe400078efcff */
[----:B------:R-:W-:Y:S02]  /*45b0*/  LOP3.LUT R48, R63, 0x1e0, RZ, 0xfc, !PT ;  /* 0x000001e03f307812 */ /* 0x000fe400078efcff */
[----:B---3--:R-:W-:-:S02]  /*45c0*/  @!P5 PRMT R13, R5, 0x5410, RZ ;  /* 0x00005410050dd816 */ /* 0x008fc400000000ff */
[----:B------:R-:W-:Y:S02]  /*45d0*/  ISETP.GE.AND P5, PT, R51, UR29, PT ;  /* 0x0000001d33007c0c */ /* 0x000fe4000bfa6270 */
[----:B----4-:R-:W-:Y:S02]  /*45e0*/  @!P6 PRMT R13, R13, 0x5410, R8 ;  /* 0x000054100d0de816 */ /* 0x010fe40000000008 */
[----:B--2---:R-:W-:Y:S02]  /*45f0*/  @!P3 PRMT R11, R14, 0x5410, RZ ;  /* 0x000054100e0bb816 */ /* 0x004fe400000000ff */
[----:B------:R-:W-:Y:S02]  /*4600*/  ISETP.GE.AND P3, PT, R53, UR29, PT ;  /* 0x0000001d35007c0c */ /* 0x000fe4000bf66270 */
[----:B------:R-:W-:Y:S02]  /*4610*/  ISETP.GE.AND P6, PT, R52, UR29, PT ;  /* 0x0000001d34007c0c */ /* 0x000fe4000bfc6270 */
[----:B------:R-:W-:-:S02]  /*4620*/  @!P4 PRMT R11, R11, 0x5410, R4 ;  /* 0x000054100b0bc816 */ /* 0x000fc40000000004 */
[----:B------:R-:W-:Y:S02]  /*4630*/  @!P2 PRMT R15, R10, 0x5410, RZ ;  /* 0x000054100a0fa816 */ /* 0x000fe400000000ff */
[----:B------:R-:W-:Y:S01]  /*4640*/  ISETP.GE.AND P2, PT, R49, UR29, PT ;  /* 0x0000001d31007c0c */ /* 0x000fe2000bf46270 */
[----:B------:R-:W2:Y:S01]  /*4650*/  @!P5 LDG.E.U16 R10, desc[UR22][R2.64+0x100] ;  /* 0x00010016020ad981 */ /* 0x000ea2000c1e1500 */
[----:B------:R-:W-:Y:S02]  /*4660*/  ISETP.GE.AND P4, PT, R50, UR29, PT ;  /* 0x0000001d32007c0c */ /* 0x000fe4000bf86270 */
[----:B------:R-:W-:Y:S01]  /*4670*/  @!P0 PRMT R15, R15, 0x5410, R12 ;  /* 0x000054100f0f8816 */ /* 0x000fe2000000000c */
[----:B------:R-:W3:Y:S01]  /*4680*/  @!P3 LDG.E.U16 R124, desc[UR22][R2.64+0x80] ;  /* 0x00008016027cb981 */ /* 0x000ee2000c1e1500 */
[----:B------:R-:W-:-:S03]  /*4690*/  ISETP.GE.AND P0, PT, R48, UR29, PT ;  /* 0x0000001d30007c0c */ /* 0x000fc6000bf06270 */
[----:B------:R-:W4:Y:S04]  /*46a0*/  @!P6 LDG.E.U16 R8, desc[UR22][R2.64+0xc0] ;  /* 0x0000c0160208e981 */ /* 0x000f28000c1e1500 */
[----:B------:R-:W4:Y:S04]  /*46b0*/  @!P2 LDG.E.U16 R14, desc[UR22][R2.64+0x180] ;  /* 0x00018016020ea981 */ /* 0x000f28000c1e1500 */
[----:B------:R-:W4:Y:S04]  /*46c0*/  @!P4 LDG.E.U16 R12, desc[UR22][R2.64+0x140] ;  /* 0x00014016020cc981 */ /* 0x000f28000c1e1500 */
[----:B------:R-:W4:Y:S01]  /*46d0*/  @!P0 LDG.E.U16 R118, desc[UR22][R2.64+0x1c0] ;  /* 0x0001c01602768981 */ /* 0x000f22000c1e1500 */
[----:B------:R-:W-:Y:S01]  /*46e0*/  MOV R4, UR15 ;  /* 0x0000000f00047c02 */ /* 0x000fe20008000f00 */
[----:B------:R-:W-:-:S05]  /*46f0*/  IMAD.U32 R5, RZ, RZ, UR16 ;  /* 0x00000010ff057e24 */ /* 0x000fca000f8e00ff */
[----:B------:R0:W4:Y:S01]  /*4700*/  LDG.E R4, desc[UR22][R4.64] ;  /* 0x0000001604047981 */ /* 0x000122000c1e1900 */
[----:B------:R-:W-:Y:S02]  /*4710*/  PRMT R119, R7, 0x7632, R119 ;  /* 0x0000763207777816 */ /* 0x000fe40000000077 */
[----:B------:R-:W-:Y:S01]  /*4720*/  PRMT R120, R9, 0x7632, R120 ;  /* 0x0000763209787816 */ /* 0x000fe20000000078 */
[----:B------:R1:W-:Y:S01]  /*4730*/  STS.U16 [R46], R7 ;  /* 0x000000072e007388 */ /* 0x0003e20000000400 */
[----:B0-----:R-:W-:-:S03]  /*4740*/  HFMA2 R5, -RZ, RZ, 0, 0 ;  /* 0x00000000ff057431 */ /* 0x001fc600000001ff */
[----:B------:R-:W-:Y:S01]  /*4750*/  STS.U16 [R45+0x40], R119 ;  /* 0x000040772d007388 */ /* 0x000fe20000000400 */
[----:B------:R-:W-:Y:S01]  /*4760*/  PRMT R121, R11, 0x7632, R121 ;  /* 0x000076320b797816 */ /* 0x000fe20000000079 */
[----:B-1----:R-:W-:Y:S02]  /*4770*/  IMAD.MOV.U32 R7, RZ, RZ, RZ ;  /* 0x000000ffff077224 */ /* 0x002fe400078e00ff */
[----:B------:R0:W-:Y:S01]  /*4780*/  STS.U16 [R44+0x80], R9 ;  /* 0x000080092c007388 */ /* 0x0001e20000000400 */
[----:B------:R-:W-:Y:S02]  /*4790*/  PRMT R122, R13, 0x7632, R122 ;  /* 0x000076320d7a7816 */ /* 0x000fe4000000007a */
[----:B------:R-:W-:Y:S01]  /*47a0*/  PRMT R123, R15, 0x7632, R123 ;  /* 0x000076320f7b7816 */ /* 0x000fe2000000007b */
[----:B------:R-:W-:Y:S01]  /*47b0*/  STS.U16 [R43+0xc0], R120 ;  /* 0x0000c0782b007388 */ /* 0x000fe20000000400 */
[----:B0-----:R-:W-:-:S03]  /*47c0*/  MOV R9, RZ ;  /* 0x000000ff00097202 */ /* 0x001fc60000000f00 */
[----:B------:R0:W-:Y:S04]  /*47d0*/  STS.U16 [R42+0x100], R11 ;  /* 0x0001000b2a007388 */ /* 0x0001e80000000400 */
[----:B------:R-:W-:Y:S04]  /*47e0*/  STS.U16 [R41+0x140], R121 ;  /* 0x0001407929007388 */ /* 0x000fe80000000400 */
[----:B------:R-:W-:Y:S04]  /*47f0*/  STS.U16 [R40+0x180], R13 ;  /* 0x0001800d28007388 */ /* 0x000fe80000000400 */
[----:B------:R-:W-:Y:S04]  /*4800*/  STS.U16 [R39+0x1c0], R122 ;  /* 0x0001c07a27007388 */ /* 0x000fe80000000400 */
[----:B------:R1:W-:Y:S04]  /*4810*/  STS.U16 [R38+0x200], R15 ;  /* 0x0002000f26007388 */ /* 0x0003e80000000400 */
[----:B------:R-:W-:Y:S01]  /*4820*/  STS.U16 [R37+0x240], R123 ;  /* 0x0002407b25007388 */ /* 0x000fe20000000400 */
[----:B--2---:R-:W-:-:S02]  /*4830*/  @!P5 PRMT R7, R10, 0x5410, RZ ;  /* 0x000054100a07d816 */ /* 0x004fc400000000ff */
[----:B---3--:R-:W-:-:S04]  /*4840*/  @!P3 PRMT R5, R124, 0x5410, RZ ;  /* 0x000054107c05b816 */ /* 0x008fc800000000ff */
[----:B----4-:R-:W-:Y:S02]  /*4850*/  @!P6 PRMT R5, R5, 0x5410, R8 ;  /* 0x000054100505e816 */ /* 0x010fe40000000008 */
[----:B------:R-:W-:Y:S02]  /*4860*/  @!P2 PRMT R9, R14, 0x5410, RZ ;  /* 0x000054100e09a816 */ /* 0x000fe400000000ff */
[----:B0-----:R-:W-:Y:S02]  /*4870*/  PRMT R11, R5, 0x7632, R11 ;  /* 0x00007632050b7816 */ /* 0x001fe4000000000b */
[----:B------:R-:W-:Y:S02]  /*4880*/  @!P4 PRMT R7, R7, 0x5410, R12 ;  /* 0x000054100707c816 */ /* 0x000fe4000000000c */
[----:B------:R-:W-:Y:S02]  /*4890*/  @!P0 PRMT R9, R9, 0x5410, R118 ;  /* 0x0000541009098816 */ /* 0x000fe40000000076 */
[----:B------:R-:W-:Y:S01]  /*48a0*/  PRMT R14, R7, 0x7632, R14 ;  /* 0x00007632070e7816 */ /* 0x000fe2000000000e */
[----:B------:R-:W-:Y:S01]  /*48b0*/  STS.U16 [R36+0x280], R5 ;  /* 0x0002800524007388 */ /* 0x000fe20000000400 */
[----:B-1----:R-:W-:-:S03]  /*48c0*/  PRMT R15, R9, 0x7632, R15 ;  /* 0x00007632090f7816 */ /* 0x002fc6000000000f */
[----:B------:R-:W-:Y:S04]  /*48d0*/  STS.U16 [R35+0x2c0], R11 ;  /* 0x0002c00b23007388 */ /* 0x000fe80000000400 */
[----:B------:R0:W-:Y:S04]  /*48e0*/  STS.U16 [R34+0x300], R7 ;  /* 0x0003000722007388 */ /* 0x0001e80000000400 */
[----:B------:R1:W-:Y:S04]  /*48f0*/  STS.U16 [R33+0x340], R14 ;  /* 0x0003400e21007388 */ /* 0x0003e80000000400 */
[----:B------:R-:W-:Y:S04]  /*4900*/  STS.U16 [R32+0x380], R9 ;  /* 0x0003800920007388 */ /* 0x000fe80000000400 */
[----:B------:R-:W-:Y:S01]  /*4910*/  STS.U16 [R31+0x3c0], R15 ;  /* 0x0003c00f1f007388 */ /* 0x000fe20000000400 */
[----:B------:R-:W-:-:S03]  /*4920*/  NOP ;  /* 0x0000000000007918 */ /* 0x000fc60000000000 */
[----:B------:R-:W2:Y:S04]  /*4930*/  LDS.U16 R8, [R30] ;  /* 0x000000001e087984 */ /* 0x000ea80000000400 */
[----:B------:R-:W3:Y:S01]  /*4940*/  LDS.U16 R10, [R29+0x2] ;  /* 0x000002001d0a7984 */ /* 0x000ee20000000400 */
[----:B------:R-:W-:-:S03]  /*4950*/  FMUL.FTZ R4, R4, 1.4426950216293334961 ;  /* 0x3fb8aa3b04047820 */ /* 0x000fc60000410000 */
[----:B------:R-:W4:Y:S01]  /*4960*/  LDS.U16 R11, [R28+0x4] ;  /* 0x000004001c0b7984 */ /* 0x000f220000000400 */
[----:B------:R-:W-:-:S03]  /*4970*/  FMUL.FTZ R12, R4, R70 ;  /* 0x00000046040c7220 */ /* 0x000fc60000410000 */
[----:B------:R-:W4:Y:S01]  /*4980*/  LDS.U16 R9, [R27+0x6] ;  /* 0x000006001b097984 */ /* 0x000f220000000400 */
[----:B------:R1:W3:Y:S01]  /*4990*/  MUFU.EX2 R135, R12 ;  /* 0x0000000c00877308 */ /* 0x0002e20000000800 */
[C---:B0-----:R-:W-:Y:S01]  /*49a0*/  IADD3 R7, PT, PT, R6.reuse, 0xe, RZ ;  /* 0x0000000e06077810 */ /* 0x041fe20007ffe0ff */
[C---:B------:R-:W-:Y:S01]  /*49b0*/  VIADD R5, R6.reuse, 0xf ;  /* 0x0000000f06057836 */ /* 0x040fe20000000000 */
[----:B-1----:R-:W0:Y:S02]  /*49c0*/  LDS.U16 R12, [R26+0x8] ;  /* 0x000008001a0c7984 */ /* 0x002e240000000400 */
[----:B------:R-:W-:Y:S02]  /*49d0*/  ISETP.GE.U32.AND P2, PT, R7, UR29, PT ;  /* 0x0000001d07007c0c */ /* 0x000fe4000bf46070 */
[----:B------:R-:W-:Y:S01]  /*49e0*/  IADD3 R7, PT, PT, R6, 0xc, RZ ;  /* 0x0000000c06077810 */ /* 0x000fe20007ffe0ff */
[----:B------:R-:W-:Y:S01]  /*49f0*/  FMUL.FTZ R13, R4, R71 ;  /* 0x00000047040d7220 */ /* 0x000fe20000410000 */
[----:B------:R-:W-:Y:S01]  /*4a00*/  ISETP.GE.U32.AND P0, PT, R5, UR29, PT ;  /* 0x0000001d05007c0c */ /* 0x000fe2000bf06070 */
[----:B------:R-:W-:Y:S01]  /*4a10*/  VIADD R5, R6, 0xd ;  /* 0x0000000d06057836 */ /* 0x000fe20000000000 */
[----:B------:R-:W-:Y:S01]  /*4a20*/  ISETP.GE.U32.AND P4, PT, R7, UR29, PT ;  /* 0x0000001d07007c0c */ /* 0x000fe2000bf86070 */
[----:B------:R-:W-:-:S02]  /*4a30*/  FMUL.FTZ R14, R4, R72 ;  /* 0x00000048040e7220 */ /* 0x000fc40000410000 */
[----:B------:R-:W1:Y:S01]  /*4a40*/  MUFU.EX2 R13, R13 ;  /* 0x0000000d000d7308 */ /* 0x000e620000000800 */
[----:B------:R-:W-:Y:S01]  /*4a50*/  ISETP.GE.U32.AND P3, PT, R5, UR29, PT ;  /* 0x0000001d05007c0c */ /* 0x000fe2000bf66070 */
[----:B--2---:R-:W-:Y:S01]  /*4a60*/  IMAD.U32 R7, R8, 0x10000, RZ ;  /* 0x0001000008077824 */ /* 0x004fe200078e00ff */
[----:B------:R-:W-:-:S05]  /*4a70*/  IADD3 R5, PT, PT, R6, 0xb, RZ ;  /* 0x0000000b06057810 */ /* 0x000fca0007ffe0ff */
[----:B------:R2:W0:Y:S01]  /*4a80*/  MUFU.EX2 R130, R14 ;  /* 0x0000000e00827308 */ /* 0x0004220000000800 */
[----:B------:R-:W-:Y:S01]  /*4a90*/  FMUL.FTZ R15, R4, R73 ;  /* 0x00000049040f7220 */ /* 0x000fe20000410000 */
[----:B------:R-:W-:Y:S01]  /*4aa0*/  FMUL.FTZ R134, R102, R7 ;  /* 0x0000000766867220 */ /* 0x000fe20000410000 */
[C---:B------:R-:W-:Y:S01]  /*4ab0*/  ISETP.GE.U32.AND P6, PT, R6.reuse, UR29, PT ;  /* 0x0000001d06007c0c */ /* 0x040fe2000bfc6070 */
[----:B------:R-:W0:Y:S01]  /*4ac0*/  LDS.U16 R7, [R25+0xa] ;  /* 0x00000a0019077984 */ /* 0x000e220000000400 */
[----:B------:R-:W-:Y:S01]  /*4ad0*/  ISETP.GE.U32.AND P5, PT, R5, UR29, PT ;  /* 0x0000001d05007c0c */ /* 0x000fe2000bfa6070 */
[----:B------:R-:W-:Y:S01]  /*4ae0*/  VIADD R5, R6, 0x1 ;  /* 0x0000000106057836 */ /* 0x000fe20000000000 */
[----:B---3--:R-:W-:Y:S01]  /*4af0*/  SHF.L.U32 R10, R10, 0x10, RZ ;  /* 0x000000100a0a7819 */ /* 0x008fe200000006ff */
[----:B------:R-:W3:Y:S01]  /*4b00*/  LDS.U16 R8, [R24+0xc] ;  /* 0x00000c0018087984 */ /* 0x000ee20000000400 */
[----:B------:R-:W-:Y:S01]  /*4b10*/  FSEL R134, R134, RZ, !P6 ;  /* 0x000000ff86867208 */ /* 0x000fe20007000000 */
[----:B------:R-:W0:Y:S01]  /*4b20*/  MUFU.EX2 R15, R15 ;  /* 0x0000000f000f7308 */ /* 0x000e220000000800 */
[----:B------:R-:W-:Y:S01]  /*4b30*/  FSEL R135, R135, 1, !P6 ;  /* 0x3f80000087877808 */ /* 0x000fe20007000000 */
[----:B--2---:R-:W-:Y:S01]  /*4b40*/  FMUL.FTZ R14, R4, R74 ;  /* 0x0000004a040e7220 */ /* 0x004fe20000410000 */
[----:B------:R-:W-:Y:S01]  /*4b50*/  ISETP.GE.U32.AND P6, PT, R5, UR29, PT ;  /* 0x0000001d05007c0c */ /* 0x000fe2000bfc6070 */
[----:B------:R-:W-:Y:S01]  /*4b60*/  FMUL.FTZ R133, R103, R10 ;  /* 0x0000000a67857220 */ /* 0x000fe20000410000 */
[----:B------:R-:W-:Y:S01]  /*4b70*/  VIADD R5, R6, 0x2 ;  /* 0x0000000206057836 */ /* 0x000fe20000000000 */
[----:B----4-:R-:W-:Y:S01]  /*4b80*/  SHF.L.U32 R11, R11, 0x10, RZ ;  /* 0x000000100b0b7819 */ /* 0x010fe200000006ff */
[----:B------:R-:W2:Y:S01]  /*4b90*/  LDS.U16 R10, [R23+0xe] ;  /* 0x00000e00170a7984 */ /* 0x000ea20000000400 */
[----:B------:R4:W3:Y:S01]  /*4ba0*/  MUFU.EX2 R126, R14 ;  /* 0x0000000e007e7308 */ /* 0x0008e20000000800 */
[----:B------:R-:W-:-:S02]  /*4bb0*/  FSEL R133, R133, RZ, !P6 ;  /* 0x000000ff85857208 */ /* 0x000fc40007000000 */
[----:B-1----:R-:W-:Y:S01]  /*4bc0*/  FSEL R132, R13, 1, !P6 ;  /* 0x3f8000000d847808 */ /* 0x002fe20007000000 */
[----:B------:R-:W-:Y:S01]  /*4bd0*/  FMUL.FTZ R11, R104, R11 ;  /* 0x0000000b680b7220 */ /* 0x000fe20000410000 */
[----:B------:R-:W-:Y:S01]  /*4be0*/  ISETP.GE.U32.AND P6, PT, R5, UR29, PT ;  /* 0x0000001d05007c0c */ /* 0x000fe2000bfc6070 */
[----:B------:R-:W-:Y:S01]  /*4bf0*/  VIADD R5, R6, 0x3 ;  /* 0x0000000306057836 */ /* 0x000fe20000000000 */
[----:B----4-:R-:W-:Y:S02]  /*4c00*/  SHF.L.U32 R14, R9, 0x10, RZ ;  /* 0x00000010090e7819 */ /* 0x010fe400000006ff */
[----:B------:R-:W1:Y:S01]  /*4c10*/  LDS.U16 R9, [R22+0x10] ;  /* 0x0000100016097984 */ /* 0x000e620000000400 */
[----:B------:R-:W-:Y:S02]  /*4c20*/  FSEL R131, R11, RZ, !P6 ;  /* 0x000000ff0b837208 */ /* 0x000fe40007000000 */
[----:B0-----:R-:W-:Y:S01]  /*4c30*/  FSEL R130, R130, 1, !P6 ;  /* 0x3f80000082827808 */ /* 0x001fe20007000000 */
[----:B------:R-:W-:Y:S01]  /*4c40*/  FMUL.FTZ R14, R105, R14 ;  /* 0x0000000e690e7220 */ /* 0x000fe20000410000 */
[----:B------:R-:W-:Y:S01]  /*4c50*/  ISETP.GE.U32.AND P6, PT, R5, UR29, PT ;  /* 0x0000001d05007c0c */ /* 0x000fe2000bfc6070 */
[----:B------:R-:W-:Y:S01]  /*4c60*/  VIADD R5, R6, 0x4 ;  /* 0x0000000406057836 */ /* 0x000fe20000000000 */
[----:B------:R-:W-:Y:S01]  /*4c70*/  SHF.L.U32 R11, R12, 0x10, RZ ;  /* 0x000000100c0b7819 */ /* 0x000fe200000006ff */
[----:B------:R-:W-:Y:S01]  /*4c80*/  FMUL.FTZ R118, R4, R75 ;  /* 0x0000004b04767220 */ /* 0x000fe20000410000 */
[----:B------:R-:W-:-:S02]  /*4c90*/  FSEL R129, R14, RZ, !P6 ;  /* 0x000000ff0e817208 */ /* 0x000fc40007000000 */
[----:B------:R-:W-:Y:S01]  /*4ca0*/  FSEL R128, R15, 1, !P6 ;  /* 0x3f8000000f807808 */ /* 0x000fe20007000000 */
[----:B------:R-:W-:Y:S01]  /*4cb0*/  FMUL.FTZ R11, R106, R11 ;  /* 0x0000000b6a0b7220 */ /* 0x000fe20000410000 */
[----:B------:R-:W-:Y:S01]  /*4cc0*/  ISETP.GE.U32.AND P6, PT, R5, UR29, PT ;  /* 0x0000001d05007c0c */ /* 0x000fe2000bfc6070 */
[C---:B------:R-:W-:Y:S01]  /*4cd0*/  FMUL.FTZ R119, R4.reuse, R76 ;  /* 0x0000004c04777220 */ /* 0x040fe20000410000 */
[----:B------:R-:W0:Y:S02]  /*4ce0*/  MUFU.EX2 R118, R118 ;  /* 0x0000007600767308 */ /* 0x000e240000000800 */
[----:B------:R-:W-:Y:S02]  /*4cf0*/  FSEL R127, R11, RZ, !P6 ;  /* 0x000000ff0b7f7208 */ /* 0x000fe40007000000 */
[----:B------:R-:W4:Y:S01]  /*4d00*/  LDS.U16 R11, [R21+0x12] ;  /* 0x00001200150b7984 */ /* 0x000f220000000400 */
[----:B------:R-:W-:Y:S01]  /*4d10*/  FMUL.FTZ R13, R4, R77 ;  /* 0x0000004d040d7220 */ /* 0x000fe20000410000 */
[----:B------:R-:W-:-:S02]  /*4d20*/  VIADD R5, R6, 0x5 ;  /* 0x0000000506057836 */ /* 0x000fc40000000000 */
[----:B------:R-:W1:Y:S01]  /*4d30*/  MUFU.EX2 R119, R119 ;  /* 0x0000007700777308 */ /* 0x000e620000000800 */
[----:B------:R-:W-:Y:S01]  /*4d40*/  SHF.L.U32 R12, R7, 0x10, RZ ;  /* 0x00000010070c7819 */ /* 0x000fe200000006ff */
[----:B------:R-:W-:Y:S01]  /*4d50*/  FMUL.FTZ R14, R4, R78 ;  /* 0x0000004e040e7220 */ /* 0x000fe20000410000 */
[----:B---3--:R-:W-:Y:S02]  /*4d60*/  FSEL R126, R126, 1, !P6 ;  /* 0x3f8000007e7e7808 */ /* 0x008fe40007000000 */
[----:B------:R-:W-:Y:S01]  /*4d70*/  ISETP.GE.U32.AND P6, PT, R5, UR29, PT ;  /* 0x0000001d05007c0c */ /* 0x000fe2000bfc6070 */
[----:B------:R-:W-:Y:S01]  /*4d80*/  FMUL.FTZ R12, R107, R12 ;  /* 0x0000000c6b0c7220 */ /* 0x000fe20000410000 */
[----:B------:R-:W-:Y:S01]  /*4d90*/  SHF.L.U32 R7, R8, 0x10, RZ ;  /* 0x0000001008077819 */ /* 0x000fe200000006ff */
[----:B------:R-:W3:Y:S01]  /*4da0*/  MUFU.EX2 R13, R13 ;  /* 0x0000000d000d7308 */ /* 0x000ee20000000800 */
[----:B------:R-:W-:Y:S01]  /*4db0*/  VIADD R5, R6, 0x6 ;  /* 0x0000000606057836 */ /* 0x000fe20000000000 */
[----:B0-----:R-:W-:-:S02]  /*4dc0*/  FSEL R124, R118, 1, !P6 ;  /* 0x3f800000767c7808 */ /* 0x001fc40007000000 */
[----:B------:R-:W-:Y:S01]  /*4dd0*/  FSEL R125, R12, RZ, !P6 ;  /* 0x000000ff0c7d7208 */ /* 0x000fe20007000000 */
[----:B------:R-:W-:Y:S01]  /*4de0*/  FMUL.FTZ R7, R108, R7 ;  /* 0x000000076c077220 */ /* 0x000fe20000410000 */
[----:B------:R-:W-:Y:S01]  /*4df0*/  ISETP.GE.U32.AND P6, PT, R5, UR29, PT ;  /* 0x0000001d05007c0c */ /* 0x000fe2000bfc6070 */
[----:B--2---:R-:W-:Y:S01]  /*4e00*/  IMAD.U32 R10, R10, 0x10000, RZ ;  /* 0x000100000a0a7824 */ /* 0x004fe200078e00ff */
[----:B------:R-:W0:Y:S01]  /*4e10*/  MUFU.EX2 R14, R14 ;  /* 0x0000000e000e7308 */ /* 0x000e220000000800 */
[C---:B------:R-:W-:Y:S01]  /*4e20*/  IADD3 R5, PT, PT, R6.reuse, 0x7, RZ ;  /* 0x0000000706057810 */ /* 0x040fe20007ffe0ff */
[----:B------:R-:W2:Y:S01]  /*4e30*/  LDS.U16 R12, [R20+0x14] ;  /* 0x00001400140c7984 */ /* 0x000ea20000000400 */
[----:B------:R-:W-:Y:S01]  /*4e40*/  FSEL R123, R7, RZ, !P6 ;  /* 0x000000ff077b7208 */ /* 0x000fe20007000000 */
[----:B------:R-:W-:Y:S01]  /*4e50*/  FMUL.FTZ R10, R109, R10 ;  /* 0x0000000a6d0a7220 */ /* 0x000fe20000410000 */
[----:B-1----:R-:W-:Y:S01]  /*4e60*/  FSEL R122, R119, 1, !P6 ;  /* 0x3f800000777a7808 */ /* 0x002fe20007000000 */
[----:B------:R-:W1:Y:S01]  /*4e70*/  LDS.U16 R7, [R19+0x16] ;  /* 0x0000160013077984 */ /* 0x000e620000000400 */
[----:B------:R-:W-:Y:S01]  /*4e80*/  ISETP.GE.U32.AND P6, PT, R5, UR29, PT ;  /* 0x0000001d05007c0c */ /* 0x000fe2000bfc6070 */
[C---:B------:R-:W-:Y:S01]  /*4e90*/  VIADD R5, R6.reuse, 0x8 ;  /* 0x0000000806057836 */ /* 0x040fe20000000000 */
[----:B------:R-:W-:Y:S01]  /*4ea0*/  SHF.L.U32 R9, R9, 0x10, RZ ;  /* 0x0000001009097819 */ /* 0x000fe200000006ff */
[----:B------:R-:W-:Y:S01]  /*4eb0*/  VIADD R8, R6, 0x9 ;  /* 0x0000000906087836 */ /* 0x000fe20000000000 */
[----:B------:R-:W-:-:S02]  /*4ec0*/  FSEL R121, R10, RZ, !P6 ;  /* 0x000000ff0a797208 */ /* 0x000fc40007000000 */
[----:B---3--:R-:W-:Y:S01]  /*4ed0*/  FSEL R120, R13, 1, !P6 ;  /* 0x3f8000000d787808 */ /* 0x008fe20007000000 */
[----:B------:R-:W-:Y:S01]  /*4ee0*/  FMUL.FTZ R9, R110, R9 ;  /* 0x000000096e097220 */ /* 0x000fe20000410000 */
[----:B------:R-:W-:Y:S02]  /*4ef0*/  ISETP.GE.U32.AND P6, PT, R5, UR29, PT ;  /* 0x0000001d05007c0c */ /* 0x000fe4000bfc6070 */
[----:B------:R-:W3:Y:S02]  /*4f00*/  LDS.U16 R5, [R18+0x18] ;  /* 0x0000180012057984 */ /* 0x000ee40000000400 */
[----:B------:R-:W-:Y:S02]  /*4f10*/  FSEL R119, R9, RZ, !P6 ;  /* 0x000000ff09777208 */ /* 0x000fe40007000000 */
[----:B0-----:R-:W-:Y:S02]  /*4f20*/  FSEL R118, R14, 1, !P6 ;  /* 0x3f8000000e767808 */ /* 0x001fe40007000000 */
[----:B------:R-:W-:-:S02]  /*4f30*/  ISETP.GE.U32.AND P6, PT, R8, UR29, PT ;  /* 0x0000001d08007c0c */ /* 0x000fc4000bfc6070 */
[----:B------:R-:W0:Y:S01]  /*4f40*/  LDS.U16 R8, [R17+0x1a] ;  /* 0x00001a0011087984 */ /* 0x000e220000000400 */
[----:B------:R-:W-:Y:S01]  /*4f50*/  IADD3 R9, PT, PT, R6, 0xa, RZ ;  /* 0x0000000a06097810 */ /* 0x000fe20007ffe0ff */
[----:B----4-:R-:W-:Y:S02]  /*4f60*/  IMAD.U32 R10, R11, 0x10000, RZ ;  /* 0x000100000b0a7824 */ /* 0x010fe400078e00ff */
[----:B------:R-:W4:Y:S01]  /*4f70*/  LDS.U16 R6, [R16+0x1c] ;  /* 0x00001c0010067984 */ /* 0x000f220000000400 */
[----:B------:R-:W-:Y:S01]  /*4f80*/  FFMA.FTZ R11, R134, R132, R133 ;  /* 0x00000084860b7223 */ /* 0x000fe20000010085 */
[C---:B------:R-:W-:Y:S01]  /*4f90*/  FMUL.FTZ R137, R4.reuse, R79 ;  /* 0x0000004f04897220 */ /* 0x040fe20000410000 */
[C---:B------:R-:W-:Y:S01]  /*4fa0*/  FMUL.FTZ R139, R4.reuse, R80 ;  /* 0x00000050048b7220 */ /* 0x040fe20000410000 */
[C---:B------:R-:W-:Y:S01]  /*4fb0*/  FMUL.FTZ R140, R4.reuse, R81 ;  /* 0x00000051048c7220 */ /* 0x040fe20000410000 */
[C---:B------:R-:W-:Y:S01]  /*4fc0*/  FMUL.FTZ R13, R4.reuse, R82 ;  /* 0x00000052040d7220 */ /* 0x040fe20000410000 */
[C---:B------:R-:W-:Y:S01]  /*4fd0*/  FMUL.FTZ R15, R4.reuse, R83 ;  /* 0x00000053040f7220 */ /* 0x040fe20000410000 */
[C---:B------:R-:W-:Y:S01]  /*4fe0*/  FMUL.FTZ R14, R4.reuse, R84 ;  /* 0x00000054040e7220 */ /* 0x040fe20000410000 */
[----:B------:R-:W-:-:S02]  /*4ff0*/  FMUL.FTZ R143, R4, R85 ;  /* 0x00000055048f7220 */ /* 0x000fc40000410000 */
[----:B------:R-:W4:Y:S01]  /*5000*/  LDS.U16 R4, [R0+0x1e] ;  /* 0x00001e0000047984 */ /* 0x000f220000000400 */
[----:B------:R-:W-:Y:S01]  /*5010*/  FFMA.FTZ R138, R130, R11, R131 ;  /* 0x0000000b828a7223 */ /* 0x000fe20000010083 */
[----:B------:R-:W-:Y:S01]  /*5020*/  FMUL.FTZ R10, R111, R10 ;  /* 0x0000000a6f0a7220 */ /* 0x000fe20000410000 */
[----:B------:R-:W1:Y:S02]  /*5030*/  MUFU.EX2 R137, R137 ;  /* 0x0000008900897308 */ /* 0x000e640000000800 */
[----:B------:R-:W-:Y:S02]  /*5040*/  FFMA.FTZ R138, R128, R138, R129 ;  /* 0x0000008a808a7223 */ /* 0x000fe40000010081 */
[----:B------:R-:W-:Y:S02]  /*5050*/  FSEL R136, R10, RZ, !P6 ;  /* 0x000000ff0a887208 */ /* 0x000fe40007000000 */
[----:B------:R-:W-:Y:S02]  /*5060*/  FFMA.FTZ R10, R126, R138, R127 ;  /* 0x0000008a7e0a7223 */ /* 0x000fe4000001007f */
[----:B------:R-:W0:Y:S02]  /*5070*/  MUFU.EX2 R139, R139 ;  /* 0x0000008b008b7308 */ /* 0x000e240000000800 */
[----:B------:R-:W-:Y:S01]  /*5080*/  FFMA.FTZ R10, R124, R10, R125 ;  /* 0x0000000a7c0a7223 */ /* 0x000fe2000001007d */
[----:B------:R-:W-:Y:S01]  /*5090*/  FMUL.FTZ R141, R135, R132 ;  /* 0x00000084878d7220 */ /* 0x000fe20000410000 */
[----:B--2---:R-:W-:-:S02]  /*50a0*/  SHF.L.U32 R11, R12, 0x10, RZ ;  /* 0x000000100c0b7819 */ /* 0x004fc400000006ff */
[----:B------:R-:W-:Y:S02]  /*50b0*/  FFMA.FTZ R10, R122, R10, R123 ;  /* 0x0000000a7a0a7223 */ /* 0x000fe4000001007b */
[----:B------:R-:W2:Y:S01]  /*50c0*/  MUFU.EX2 R140, R140 ;  /* 0x0000008c008c7308 */ /* 0x000ea20000000800 */
[----:B------:R-:W-:Y:S01]  /*50d0*/  FMUL.FTZ R141, R130, R141 ;  /* 0x0000008d828d7220 */ /* 0x000fe20000410000 */
[----:B------:R-:W-:Y:S01]  /*50e0*/  FFMA.FTZ R12, R120, R10, R121 ;  /* 0x0000000a780c7223 */ /* 0x000fe20000010079 */
[----:B-1----:R-:W-:Y:S01]  /*50f0*/  FSEL R137, R137, 1, !P6 ;  /* 0x3f80000089897808 */ /* 0x002fe20007000000 */
[----:B------:R-:W-:-:S04]  /*5100*/  FMUL.FTZ R11, R112, R11 ;  /* 0x0000000b700b7220 */ /* 0x000fc80000410000 */
[----:B------:R-:W1:Y:S01]  /*5110*/  MUFU.EX2 R13, R13 ;  /* 0x0000000d000d7308 */ /* 0x000e620000000800 */
[----:B------:R-:W-:Y:S01]  /*5120*/  IMAD.U32 R10, R7, 0x10000, RZ ;  /* 0x00010000070a7824 */ /* 0x000fe200078e00ff */
[----:B------:R-:W-:Y:S01]  /*5130*/  ISETP.GE.U32.AND P6, PT, R9, UR29, PT ;  /* 0x0000001d09007c0c */ /* 0x000fe2000bfc6070 */
[----:B------:R-:W-:Y:S01]  /*5140*/  FMUL.FTZ R141, R128, R141 ;  /* 0x0000008d808d7220 */ /* 0x000fe20000410000 */
[----:B------:R-:W-:Y:S01]  /*5150*/  FFMA.FTZ R12, R118, R12, R119 ;  /* 0x0000000c760c7223 */ /* 0x000fe20000010077 */
[----:B---3--:R-:W-:-:S03]  /*5160*/  SHF.L.U32 R5, R5, 0x10, RZ ;  /* 0x0000001005057819 */ /* 0x008fc600000006ff */
[----:B------:R-:W3:Y:S01]  /*5170*/  MUFU.EX2 R15, R15 ;  /* 0x0000000f000f7308 */ /* 0x000ee20000000800 */
[----:B------:R-:W-:Y:S01]  /*5180*/  FMUL.FTZ R10, R117, R10 ;  /* 0x0000000a750a7220 */ /* 0x000fe20000410000 */
[----:B------:R-:W-:Y:S01]  /*5190*/  FSEL R138, R11, RZ, !P6 ;  /* 0x000000ff0b8a7208 */ /* 0x000fe20007000000 */
[----:B------:R-:W-:Y:S01]  /*51a0*/  FMUL.FTZ R11, R126, R141 ;  /* 0x0000008d7e0b7220 */ /* 0x000fe20000410000 */
[----:B0-----:R-:W-:Y:S01]  /*51b0*/  FSEL R139, R139, 1, !P6 ;  /* 0x3f8000008b8b7808 */ /* 0x001fe20007000000 */
[----:B------:R-:W-:-:S03]  /*51c0*/  FFMA.FTZ R12, R137, R12, R136 ;  /* 0x0000000c890c7223 */ /* 0x000fc60000010088 */
[----:B------:R-:W0:Y:S01]  /*51d0*/  MUFU.EX2 R14, R14 ;  /* 0x0000000e000e7308 */ /* 0x000e220000000800 */
[----:B------:R-:W-:Y:S02]  /*51e0*/  IMAD.U32 R8, R8, 0x10000, RZ ;  /* 0x0001000008087824 */ /* 0x000fe400078e00ff */
[----:B------:R-:W-:Y:S01]  /*51f0*/  FMUL.FTZ R144, R116, R5 ;  /* 0x0000000574907220 */ /* 0x000fe20000410000 */
[----:B--2---:R-:W-:Y:S01]  /*5200*/  FSEL R140, R140, 1, !P5 ;  /* 0x3f8000008c8c7808 */ /* 0x004fe20006800000 */
[----:B------:R-:W-:Y:S01]  /*5210*/  FMUL.FTZ R11, R124, R11 ;  /* 0x0000000b7c0b7220 */ /* 0x000fe20000410000 */
[----:B------:R-:W-:Y:S01]  /*5220*/  FSEL R145, R10, RZ, !P5 ;  /* 0x000000ff0a917208 */ /* 0x000fe20006800000 */
[----:B------:R-:W-:Y:S01]  /*5230*/  FFMA.FTZ R12, R139, R12, R138 ;  /* 0x0000000c8b0c7223 */ /* 0x000fe2000001008a */
[----:B------:R0:W2:Y:S01]  /*5240*/  MUFU.EX2 R9, R143 ;  /* 0x0000008f00097308 */ /* 0x0000a20000000800 */
[----:B----4-:R-:W-:Y:S01]  /*5250*/  SHF.L.U32 R5, R6, 0x10, RZ ;  /* 0x0000001006057819 */ /* 0x010fe200000006ff */
[----:B------:R-:W-:Y:S01]  /*5260*/  FMUL.FTZ R8, R115, R8 ;  /* 0x0000000873087220 */ /* 0x000fe20000410000 */
[----:B-1----:R-:W-:Y:S01]  /*5270*/  FSEL R141, R13, 1, !P4 ;  /* 0x3f8000000d8d7808 */ /* 0x002fe20006000000 */
[----:B------:R-:W-:Y:S01]  /*5280*/  FMUL.FTZ R11, R122, R11 ;  /* 0x0000000b7a0b7220 */ /* 0x000fe20000410000 */
[----:B------:R-:W-:Y:S01]  /*5290*/  FSEL R144, R144, RZ, !P4 ;  /* 0x000000ff90907208 */ /* 0x000fe20006000000 */
[----:B------:R-:W-:Y:S01]  /*52a0*/  FFMA.FTZ R12, R140, R12, R145 ;  /* 0x0000000c8c0c7223 */ /* 0x000fe20000010091 */
[----:B------:R-:W-:-:S02]  /*52b0*/  IMAD.U32 R4, R4, 0x10000, RZ ;  /* 0x0001000004047824 */ /* 0x000fc400078e00ff */
[----:B------:R-:W-:Y:S01]  /*52c0*/  FMUL.FTZ R5, R114, R5 ;  /* 0x0000000572057220 */ /* 0x000fe20000410000 */
[----:B---3--:R-:W-:Y:S01]  /*52d0*/  FSEL R142, R15, 1, !P3 ;  /* 0x3f8000000f8e7808 */ /* 0x008fe20005800000 */
[----:B------:R-:W-:Y:S01]  /*52e0*/  FMUL.FTZ R11, R120, R11 ;  /* 0x0000000b780b7220 */ /* 0x000fe20000410000 */
[----:B------:R-:W-:Y:S01]  /*52f0*/  FSEL R147, R8, RZ, !P3 ;  /* 0x000000ff08937208 */ /* 0x000fe20005800000 */
[----:B------:R-:W-:Y:S01]  /*5300*/  FFMA.FTZ R12, R141, R12, R144 ;  /* 0x0000000c8d0c7223 */ /* 0x000fe20000010090 */
[----:B------:R-:W-:Y:S01]  /*5310*/  FMUL.FTZ R4, R113, R4 ;  /* 0x0000000471047220 */ /* 0x000fe20000410000 */
[----:B0-----:R-:W-:Y:S01]  /*5320*/  FSEL R143, R14, 1, !P2 ;  /* 0x3f8000000e8f7808 */ /* 0x001fe20005000000 */
[----:B------:R-:W-:Y:S01]  /*5330*/  FMUL.FTZ R6, R118, R11 ;  /* 0x0000000b76067220 */ /* 0x000fe20000410000 */
[----:B------:R-:W-:Y:S01]  /*5340*/  FSEL R146, R5, RZ, !P2 ;  /* 0x000000ff05927208 */ /* 0x000fe20005000000 */
[----:B------:R-:W-:Y:S01]  /*5350*/  FFMA.FTZ R12, R142, R12, R147 ;  /* 0x0000000c8e0c7223 */ /* 0x000fe20000010093 */
[----:B--2---:R-:W-:Y:S01]  /*5360*/  FSEL R148, R9, 1, !P0 ;  /* 0x3f80000009947808 */ /* 0x004fe20004000000 */
[----:B------:R-:W-:Y:S01]  /*5370*/  FMUL.FTZ R6, R137, R6 ;  /* 0x0000000689067220 */ /* 0x000fe20000410000 */
[----:B------:R-:W-:Y:S01]  /*5380*/  FSEL R149, R4, RZ, !P0 ;  /* 0x000000ff04957208 */ /* 0x000fe20004000000 */
[----:B------:R-:W-:-:S02]  /*5390*/  FFMA.FTZ R12, R143, R12, R146 ;  /* 0x0000000c8f0c7223 */ /* 0x000fc40000010092 */
[----:B------:R-:W-:Y:S02]  /*53a0*/  FMUL.FTZ R5, R139, R6 ;  /* 0x000000068b057220 */ /* 0x000fe40000410000 */
[----:B------:R-:W-:Y:S02]  /*53b0*/  FFMA.FTZ R12, R148, R12, R149 ;  /* 0x0000000c940c7223 */ /* 0x000fe40000010095 */
[----:B------:R-:W-:-:S03]  /*53c0*/  FMUL.FTZ R4, R140, R5 ;  /* 0x000000058c047220 */ /* 0x000fc60000410000 */
[----:B------:R-:W0:Y:S01]  /*53d0*/  SHFL.UP PT, R7, R12, 0x1, RZ ;  /* 0x042000000c077989 */ /* 0x000e2200000e00ff */
[----:B------:R-:W-:-:S04]  /*53e0*/  FMUL.FTZ R5, R141, R4 ;  /* 0x000000048d057220 */ /* 0x000fc80000410000 */
        /* <DEDUP_REMOVED lines=17> */
[----:B------:R-:W-:Y:S01]  /*5500*/  IMAD.U32 R5, RZ, RZ, UR14 ;  /* 0x0000000eff057e24 */ /* 0x000fe2000f8e00ff */
[----:B------:R-:W-:-:S05]  /*5510*/  MOV R4, UR13 ;  /* 0x0000000d00047c02 */ /* 0x000fca0008000f00 */
[----:B------:R2:W5:Y:S01]  /*5520*/  LDG.E R150, desc[UR22][R4.64] ;  /* 0x0000001604967981 */ /* 0x000562000c1e1900 */
[----:B0-----:R-:W-:-:S05]  /*5530*/  FFMA.FTZ R7, R151, R7, R10 ;  /* 0x0000000797077223 */ /* 0x001fca000001000a */
[----:B------:R-:W-:Y:S01]  /*5540*/  FSEL R8, R10, R7, !P0 ;  /* 0x000000070a087208 */ /* 0x000fe20004000000 */
[----:B-1----:R-:W-:-:S04]  /*5550*/  @P0 FMUL.FTZ R151, R151, R6 ;  /* 0x0000000697970220 */ /* 0x002fc80000410000 */
[----:B--2---:R-:W0:Y:S04]  /*5560*/  SHFL.UP PT, R5, R8, 0x8, RZ ;  /* 0x0500000008057989 */ /* 0x004e2800000e00ff */
[----:B------:R-:W1:Y:S01]  /*5570*/  SHFL.UP PT, R4, R151, 0x8, RZ ;  /* 0x0500000097047989 */ /* 0x000e6200000e00ff */
[C---:B------:R-:W-:Y:S01]  /*5580*/  ISETP.GE.AND P0, PT, R47.reuse, 0x8, PT ;  /* 0x000000082f00780c */ /* 0x040fe20003f06270 */
[----:B------:R-:W2:Y:S01]  /*5590*/  S2UR UR31, SR_CgaCtaId ;  /* 0x00000000001f79c3 */ /* 0x000ea20000008800 */
[----:B------:R-:W-:Y:S01]  /*55a0*/  ISETP.NE.AND P2, PT, R47, 0x1f, PT ;  /* 0x0000001f2f00780c */ /* 0x000fe20003f45270 */
[----:B0-----:R-:W-:-:S10]  /*55b0*/  FFMA.FTZ R5, R151, R5, R8 ;  /* 0x0000000597057223 */ /* 0x001fd40000010008 */
[----:B-1----:R-:W-:Y:S01]  /*55c0*/  @P0 FMUL.FTZ R151, R151, R4 ;  /* 0x0000000497970220 */ /* 0x002fe20000410000 */
[----:B------:R-:W-:-:S04]  /*55d0*/  FSEL R152, R8, R5, !P0 ;  /* 0x0000000508987208 */ /* 0x000fc80004000000 */
[----:B------:R-:W0:Y:S04]  /*55e0*/  SHFL.UP PT, R14, R151, 0x10, RZ ;  /* 0x06000000970e7989 */ /* 0x000e2800000e00ff */
[----:B------:R-:W1:Y:S01]  /*55f0*/  SHFL.UP PT, R15, R152, 0x10, RZ ;  /* 0x06000000980f7989 */ /* 0x000e6200000e00ff */
[----:B------:R-:W-:Y:S01]  /*5600*/  LOP3.LUT P0, RZ, R65, 0x1f, RZ, 0xc0, !PT ;  /* 0x0000001f41ff7812 */ /* 0x000fe2000780c0ff */
[----:B------:R-:W-:-:S03]  /*5610*/  UMOV UR9, 0x400 ;  /* 0x0000040000097882 */ /* 0x000fc60000000000 */
[----:B------:R-:W-:Y:S01]  /*5620*/  ISETP.EQ.OR P0, PT, RZ, UR4, P0 ;  /* 0x00000004ff007c0c */ /* 0x000fe20008702670 */
[----:B------:R-:W-:Y:S01]  /*5630*/  HFMA2 R12, -RZ, RZ, 1.875, 0 ;  /* 0x3f800000ff0c7431 */ /* 0x000fe200000001ff */
[----:B------:R-:W-:Y:S01]  /*5640*/  @!P2 SHF.R.U32.HI R4, RZ, 0x2, R65 ;  /* 0x00000002ff04a819 */ /* 0x000fe20000011641 */
[----:B--2---:R-:W-:Y:S01]  /*5650*/  ULEA UR9, UR31, UR9, 0x18 ;  /* 0x000000091f097291 */ /* 0x004fe2000f8ec0ff */
[----:B------:R-:W-:Y:S02]  /*5660*/  IMAD.MOV.U32 R13, RZ, RZ, RZ ;  /* 0x000000ffff0d7224 */ /* 0x000fe400078e00ff */
[----:B------:R-:W-:-:S07]  /*5670*/  @!P2 LOP3.LUT R153, R4, 0xf8, RZ, 0xc0, !PT ;  /* 0x000000f80499a812 */ /* 0x000fce00078ec0ff */
[----:B------:R-:W-:Y:S01]  /*5680*/  @!P0 LDS.64 R12, [UR11] ;  /* 0x0000000bff0c8984 */ /* 0x000fe20008000a00 */
[C---:B0-----:R-:W-:Y:S01]  /*5690*/  FMUL.FTZ R14, R151.reuse, R14 ;  /* 0x0000000e970e7220 */ /* 0x041fe20000410000 */
[----:B-1----:R-:W-:-:S05]  /*56a0*/  FFMA.FTZ R15, R151, R15, R152 ;  /* 0x0000000f970f7223 */ /* 0x002fca0000010098 */
[----:B------:R-:W-:Y:S01]  /*56b0*/  @!P2 STS.64 [R153+UR9+0x1090], R14 ;  /* 0x0010900e9900a988 */ /* 0x000fe20008000a09 */
[----:B------:R-:W-:Y:S01]  /*56c0*/  BAR.SYNC.DEFER_BLOCKING 0x0 ;  /* 0x0000000000007b1d */ /* 0x000fe20000010000 */
[----:B------:R-:W-:-:S05]  /*56d0*/  ISETP.GE.AND P0, PT, R47, 0x10, PT ;  /* 0x000000102f00780c */ /* 0x000fca0003f06270 */
[----:B------:R-:W0:Y:S04]  /*56e0*/  LDS.128 R4, [UR9+0x1090] ;  /* 0x00109009ff047984 */ /* 0x000e280008000c00 */
[----:B------:R-:W1:Y:S01]  /*56f0*/  LDS.128 R8, [UR9+0x10a0] ;  /* 0x0010a009ff087984 */ /* 0x000e620008000c00 */
[----:B------:R-:W-:Y:S02]  /*5700*/  FSEL R151, R151, R14, !P0 ;  /* 0x0000000e97977208 */ /* 0x000fe40004000000 */
[----:B------:R-:W-:Y:S02]  /*5710*/  FSEL R152, R152, R15, !P0 ;  /* 0x0000000f98987208 */ /* 0x000fe40004000000 */
[----:B------:R-:W-:Y:S02]  /*5720*/  SHF.R.U32.HI R154, RZ, 0x5, R65 ;  /* 0x00000005ff9a7819 */ /* 0x000fe40000011641 */
[----:B------:R-:W2:Y:S04]  /*5730*/  SHFL.UP PT, R151, R151, 0x1, RZ ;  /* 0x0420000097977989 */ /* 0x000ea800000e00ff */
[----:B------:R-:W3:Y:S01]  /*5740*/  SHFL.UP PT, R152, R152, 0x1, RZ ;  /* 0x0420000098987989 */ /* 0x000ee200000e00ff */
[----:B------:R-:W-:-:S02]  /*5750*/  ISETP.NE.AND P3, PT, R154, 0x1, PT ;  /* 0x000000019a00780c */ /* 0x000fc40003f65270 */
[C---:B------:R-:W-:Y:S02]  /*5760*/  ISETP.NE.AND P2, PT, R154.reuse, 0x2, PT ;  /* 0x000000029a00780c */ /* 0x040fe40003f45270 */
[----:B------:R-:W-:Y:S02]  /*5770*/  ISETP.GE.U32.AND P4, PT, R65, 0x20, PT ;  /* 0x000000204100780c */ /* 0x000fe40003f86070 */
[----:B------:R-:W-:Y:S01]  /*5780*/  ISETP.NE.AND P0, PT, R154, 0x3, PT ;  /* 0x000000039a00780c */ /* 0x000fe20003f05270 */
[CC--:B0-----:R-:W-:Y:S01]  /*5790*/  FMUL.FTZ R15, R4.reuse, R6.reuse ;  /* 0x00000006040f7220 */ /* 0x0c1fe20000410000 */
[----:B------:R-:W-:Y:S01]  /*57a0*/  FSEL R4, R4, R69, !P3 ;  /* 0x0000004504047208 */ /* 0x000fe20005800000 */
[C---:B------:R-:W-:Y:S01]  /*57b0*/  FFMA.FTZ R6, R5.reuse, R6, R7 ;  /* 0x0000000605067223 */ /* 0x040fe20000010007 */
[----:B------:R-:W-:Y:S02]  /*57c0*/  FSEL R5, R5, R68, !P3 ;  /* 0x0000004405057208 */ /* 0x000fe40005800000 */
[C---:B------:R-:W-:Y:S01]  /*57d0*/  FSEL R4, R15.reuse, R4, !P2 ;  /* 0x000000040f047208 */ /* 0x040fe20005000000 */
[-C--:B-1----:R-:W-:Y:S01]  /*57e0*/  FMUL.FTZ R15, R15, R8.reuse ;  /* 0x000000080f0f7220 */ /* 0x082fe20000410000 */
[C---:B------:R-:W-:Y:S01]  /*57f0*/  FFMA.FTZ R8, R6.reuse, R8, R9 ;  /* 0x0000000806087223 */ /* 0x040fe20000010009 */
[----:B------:R-:W-:-:S03]  /*5800*/  FSEL R5, R6, R5, !P2 ;  /* 0x0000000506057208 */ /* 0x000fc60005000000 */
[----:B------:R-:W-:Y:S02]  /*5810*/  FSEL R69, R15, R4, !P0 ;  /* 0x000000040f457208 */ /* 0x000fe40004000000 */
[----:B------:R-:W-:Y:S02]  /*5820*/  FSEL R68, R8, R5, !P0 ;  /* 0x0000000508447208 */ /* 0x000fe40004000000 */
[----:B------:R-:W-:Y:S01]  /*5830*/  @P4 ISETP.NE.AND P0, PT, R47, RZ, PT ;  /* 0x000000ff2f00420c */ /* 0x000fe20003f05270 */
[C---:B--2---:R-:W-:Y:S02]  /*5840*/  @P4 FMUL.FTZ R4, R151.reuse, R69 ;  /* 0x0000004597044220 */ /* 0x044fe40000410000 */
[----:B---3--:R-:W-:Y:S01]  /*5850*/  @P4 FFMA.FTZ R5, R151, R68, R152 ;  /* 0x0000004497054223 */ /* 0x008fe20000010098 */
[----:B------:R-:W-:Y:S01]  /*5860*/  BSSY.RECONVERGENT B0, `(.L_x_2699) ;  /* 0x000000f000007945 */ /* 0x000fe20003800200 */
[C---:B------:R-:W-:Y:S01]  /*5870*/  FFMA.FTZ R11, R10.reuse, R8, R11 ;  /* 0x000000080a0b7223 */ /* 0x040fe2000001000b */
[----:B------:R-:W-:Y:S01]  /*5880*/  @P4 FSEL R151, R69, R4, !P0 ;  /* 0x0000000445974208 */ /* 0x000fe20004000000 */
[----:B------:R-:W-:Y:S01]  /*5890*/  FMUL.FTZ R10, R10, R15 ;  /* 0x0000000f0a0a7220 */ /* 0x000fe20000410000 */
[----:B------:R-:W-:Y:S01]  /*58a0*/  @P4 FSEL R152, R68, R5, !P0 ;  /* 0x0000000544984208 */ /* 0x000fe20004000000 */
[----:B------:R-:W-:Y:S01]  /*58b0*/  @P4 IMAD.MOV.U32 R4, RZ, RZ, R12 ;  /* 0x000000ffff044224 */ /* 0x000fe200078e000c */
[----:B------:R-:W-:-:S02]  /*58c0*/  ISETP.NE.AND P2, PT, R65, RZ, PT ;  /* 0x000000ff4100720c */ /* 0x000fc40003f45270 */
        /* <DEDUP_REMOVED lines=8> */
.L_x_2700:
[----:B------:R-:W-:Y:S05]  /*5950*/  BSYNC.RECONVERGENT B0 ;  /* 0x0000000000007941 */ /* 0x000fea0003800200 */
.L_x_2699:
[----:B------:R-:W-:Y:S01]  /*5960*/  BAR.SYNC.DEFER_BLOCKING 0x0 ;  /* 0x0000000000007b1d */ /* 0x000fe20000010000 */
[----:B------:R-:W-:-:S05]  /*5970*/  ISETP.NE.AND P0, PT, R65, RZ, PT ;  /* 0x000000ff4100720c */ /* 0x000fca0003f05270 */
[----:B------:R-:W-:Y:S01]  /*5980*/  BSSY.RECONVERGENT B0, `(.L_x_2701) ;  /* 0x000001c000007945 */ /* 0x000fe20003800200 */
[----:B------:R-:W1:Y:S02]  /*5990*/  @P2 LDS R7, [UR9+0x10bc] ;  /* 0x0010bc09ff072984 */ /* 0x000e640008000800 */
[----:B-1----:R-:W-:-:S04]  /*59a0*/  @P2 FFMA.FTZ R152, R7, R151, R152 ;  /* 0x0000009707982223 */ /* 0x002fc80000010098 */
        /* <DEDUP_REMOVED lines=17> */
[----:B------:R-:W1:Y:S01]  /*5ac0*/  LDC.64 R6, c[0x0][0x480] ;  /* 0x00012000ff067b82 */ /* 0x000e620000000a00 */
[----:B------:R-:W-:Y:S02]  /*5ad0*/  USHF.R.S32.HI UR31, URZ, 0x1f, UR10 ;  /* 0x0000001fff1f7899 */ /* 0x000fe4000801140a */
[C---:B------:R-:W-:Y:S01]  /*5ae0*/  IADD3 R8, P0, PT, R64.reuse, UR10, RZ ;  /* 0x0000000a40087c10 */ /* 0x040fe2000ff1e0ff */
[----:B------:R2:W-:Y:S03]  /*5af0*/  STS.64 [UR11], R4 ;  /* 0x00000004ff007988 */ /* 0x0005e60008000a0b */
[----:B------:R-:W-:Y:S02]  /*5b00*/  LEA.HI.X.SX32 R9, R64, UR31, 0x1, P0 ;  /* 0x0000001f40097c11 */ /* 0x000fe400080f0eff */
[----:B-1----:R-:W-:-:S04]  /*5b10*/  LEA R6, P0, R8, R6, 0x3 ;  /* 0x0000000608067211 */ /* 0x002fc800078018ff */
[----:B------:R-:W-:-:S05]  /*5b20*/  LEA.HI.X R7, R8, R7, R9, 0x3, P0 ;  /* 0x0000000708077211 */ /* 0x000fca00000f1c09 */
[----:B------:R2:W-:Y:S04]  /*5b30*/  STG.E.64 desc[UR22][R6.64], R4 ;  /* 0x0000000406007986 */ /* 0x0005e8000c101b16 */
.L_x_2702:
[----:B------:R-:W-:Y:S05]  /*5b40*/  BSYNC.RECONVERGENT B0 ;  /* 0x0000000000007941 */ /* 0x000fea0003800200 */
.L_x_2701:
[----:B------:R-:W-:Y:S01]  /*5b50*/  ULEA UR15, UP0, UR30, UR15, 0x2 ;  /* 0x0000000f1e0f7291 */ /* 0x000fe2000f8010ff */
[----:B--2---:R-:W-:Y:S01]  /*5b60*/  MOV R5, UR34 ;  /* 0x0000002200057c02 */ /* 0x004fe20008000f00 */
[----:B------:R-:W-:Y:S01]  /*5b70*/  UIADD3 UR12, UPT, UPT, UR12, 0x1, URZ ;  /* 0x000000010c0c7890 */ /* 0x000fe2000fffe0ff */
[C---:B-----5:R-:W-:Y:S01]  /*5b80*/  FFMA.FTZ R101, R150.reuse, R134, R101 ;  /* 0x0000008696657223 */ /* 0x060fe20000010065 */
[----:B------:R-:W-:Y:S01]  /*5b90*/  UIADD3.X UR16, UPT, UPT, UR16, UR20, URZ, UP0, !UPT ;  /* 0x0000001410107290 */ /* 0x000fe200087fe4ff */
[----:B------:R-:W-:Y:S01]  /*5ba0*/  LEA R4, P0, R5, R2, 0x1 ;  /* 0x0000000205047211 */ /* 0x000fe200078008ff */
[----:B------:R-:W-:Y:S01]  /*5bb0*/  UISETP.NE.AND UP0, UPT, UR12, URZ, UPT ;  /* 0x000000ff0c00728c */ /* 0x000fe2000bf05270 */
        /* <DEDUP_REMOVED lines=16> */
[----:B------:R-:W-:Y:S01]  /*5cc0*/  IADD3.X R3, PT, PT, R3, UR17, RZ, P0, !PT ;  /* 0x0000001103037c10 */ /* 0x000fe200087fe4ff */
[----:B------:R-:W-:-:S02]  /*5cd0*/  UIADD3 UR10, UPT, UPT, UR10, 0x1, URZ ;  /* 0x000000010a0a7890 */ /* 0x000fc4000fffe0ff */
[----:B------:R-:W-:Y:S02]  /*5ce0*/  UIADD3 UR11, UPT, UPT, UR11, 0x8, URZ ;  /* 0x000000080b0b7890 */ /* 0x000fe4000fffe0ff */
[----:B------:R-:W-:Y:S01]  /*5cf0*/  UIADD3.X UR14, UPT, UPT, UR14, UR18, URZ, UP1, !UPT ;  /* 0x000000120e0e7290 */ /* 0x000fe20008ffe4ff */
[----:B------:R-:W-:Y:S11]  /*5d00*/  BRA.U UP0, `(.L_x_2703) ;  /* 0xffffffe500707547 */ /* 0x000ff6000b83ffff */
.L_x_2698:
[----:B------:R-:W-:Y:S01]  /*5d10*/  ISETP.NE.AND P0, PT, R65, RZ, PT ;  /* 0x000000ff4100720c */ /* 0x000fe20003f05270 */
[----:B------:R-:W-:Y:S01]  /*5d20*/  BAR.SYNC.DEFER_BLOCKING 0x0 ;  /* 0x0000000000007b1d */ /* 0x000fe20000010000 */
[----:B------:R-:W-:Y:S01]  /*5d30*/  F2FP.BF16.F32.PACK_AB R100, R100, R101 ;  /* 0x000000656464723e */ /* 0x000fe200000010ff */
[----:B------:R-:W-:Y:S01]  /*5d40*/  USHF.L.U32 UR12, UR4, 0xb, URZ ;  /* 0x0000000b040c7899 */ /* 0x000fe200080006ff */
[----:B------:R-:W-:Y:S01]  /*5d50*/  F2FP.BF16.F32.PACK_AB R98, R98, R99 ;  /* 0x000000636262723e */ /* 0x000fe200000010ff */
[----:B------:R-:W-:Y:S01]  /*5d60*/  UIADD3 UR21, UP0, UPT, UR21, 0x1000, URZ ;  /* 0x0000100015157890 */ /* 0x000fe2000ff1e0ff */
[----:B------:R-:W-:Y:S01]  /*5d70*/  F2FP.BF16.F32.PACK_AB R96, R96, R97 ;  /* 0x000000616060723e */ /* 0x000fe200000010ff */
[----:B------:R-:W1:Y:S01]  /*5d80*/  LDCU.64 UR10, c[0x0][0x478] ;  /* 0x00008f00ff0a77ac */ /* 0x000e620008000a00 */
[----:B------:R-:W-:Y:S02]  /*5d90*/  PRMT R3, R100, 0x7632, R3 ;  /* 0x0000763264037816 */ /* 0x000fe40000000003 */
[----:B------:R-:W-:Y:S01]  /*5da0*/  PRMT R4, R98, 0x7632, R4 ;  /* 0x0000763262047816 */ /* 0x000fe20000000004 */
[----:B------:R-:W-:Y:S01]  /*5db0*/  UIADD3 UR4, UPT, UPT, UR4, 0x1, URZ ;  /* 0x0000000104047890 */ /* 0x000fe2000fffe0ff */
[----:B------:R-:W-:Y:S01]  /*5dc0*/  F2FP.BF16.F32.PACK_AB R94, R94, R95 ;  /* 0x0000005f5e5e723e */ /* 0x000fe200000010ff */
[----:B------:R-:W2:Y:S01]  /*5dd0*/  @!P0 LDC R2, c[0x0][0x388] ;  /* 0x0000e200ff028b82 */ /* 0x000ea20000000800 */
        /* <DEDUP_REMOVED lines=11> */
[----:B------:R-:W-:Y:S01]  /*5e90*/  STS.U16 [R30], R100 ;  /* 0x000000641e007388 */ /* 0x000fe20000000400 */
[----:B------:R-:W-:-:S03]  /*5ea0*/  PRMT R8, R88, 0x7632, R8 ;  /* 0x0000763258087816 */ /* 0x000fc60000000008 */
[----:B------:R3:W-:Y:S04]  /*5eb0*/  STS.U16 [R29+0x2], R3 ;  /* 0x000002031d007388 */ /* 0x0007e80000000400 */
[----:B------:R-:W-:Y:S04]  /*5ec0*/  STS.U16 [R28+0x4], R98 ;  /* 0x000004621c007388 */ /* 0x000fe80000000400 */
[----:B------:R4:W-:Y:S01]  /*5ed0*/  STS.U16 [R27+0x6], R4 ;  /* 0x000006041b007388 */ /* 0x0009e20000000400 */
[----:B---3--:R-:W-:-:S03]  /*5ee0*/  PRMT R3, R94, 0x7632, R3 ;  /* 0x000076325e037816 */ /* 0x008fc60000000003 */
[----:B------:R-:W-:Y:S04]  /*5ef0*/  STS.U16 [R26+0x8], R96 ;  /* 0x000008601a007388 */ /* 0x000fe80000000400 */
[----:B------:R-:W-:Y:S01]  /*5f00*/  STS.U16 [R25+0xa], R5 ;  /* 0x00000a0519007388 */ /* 0x000fe20000000400 */
[----:B----4-:R-:W-:-:S03]  /*5f10*/  PRMT R4, R90, 0x7632, R4 ;  /* 0x000076325a047816 */ /* 0x010fc60000000004 */
[----:B------:R-:W-:Y:S04]  /*5f20*/  STS.U16 [R24+0xc], R94 ;  /* 0x00000c5e18007388 */ /* 0x000fe80000000400 */
[----:B------:R3:W-:Y:S04]  /*5f30*/  STS.U16 [R23+0xe], R3 ;  /* 0x00000e0317007388 */ /* 0x0007e80000000400 */
[----:B------:R-:W-:Y:S04]  /*5f40*/  STS.U16 [R22+0x10], R92 ;  /* 0x0000105c16007388 */ /* 0x000fe80000000400 */
[----:B------:R2:W-:Y:S01]  /*5f50*/  STS.U16 [R21+0x12], R6 ;  /* 0x0000120615007388 */ /* 0x0005e20000000400 */
[----:B---3--:R-:W-:-:S03]  /*5f60*/  PRMT R3, R86, 0x7632, R3 ;  /* 0x0000763256037816 */ /* 0x008fc60000000003 */
[----:B------:R-:W-:Y:S04]  /*5f70*/  STS.U16 [R20+0x14], R90 ;  /* 0x0000145a14007388 */ /* 0x000fe80000000400 */
[----:B------:R-:W-:Y:S01]  /*5f80*/  STS.U16 [R19+0x16], R4 ;  /* 0x0000160413007388 */ /* 0x000fe20000000400 */
[----:B--2---:R-:W-:Y:S01]  /*5f90*/  @!P0 VIADD R6, R2, -UR12 ;  /* 0x8000000c02068c36 */ /* 0x004fe20008000000 */
[----:B------:R-:W-:Y:S02]  /*5fa0*/  MOV R2, UR12 ;  /* 0x0000000c00027c02 */ /* 0x000fe40008000f00 */
        /* <DEDUP_REMOVED lines=13> */
[----:B0-----:R-:W-:Y:S04]  /*6080*/  LDS.U16 R13, [R38+0x200] ;  /* 0x00020000260d7984 */ /* 0x001fe80000000400 */
        /* <DEDUP_REMOVED lines=9> */
[----:B--2---:R-:W-:-:S04]  /*6120*/  IADD3 R3, P0, P1, R63, UR6, R2 ;  /* 0x000000063f037c10 */ /* 0x004fc8000f91e002 */
[----:B------:R-:W-:Y:S02]  /*6130*/  IADD3.X R4, PT, PT, RZ, UR5, RZ, P0, P1 ;  /* 0x00000005ff047c10 */ /* 0x000fe400087e24ff */
[----:B-1----:R-:W-:-:S04]  /*6140*/  LEA R2, P3, R3, UR10, 0x1 ;  /* 0x0000000a03027c11 */ /* 0x002fc8000f8608ff */
[----:B------:R-:W-:Y:S01]  /*6150*/  LEA.HI.X R3, R3, UR11, R4, 0x1, P3 ;  /* 0x0000000b03037c11 */ /* 0x000fe200098f0c04 */
[----:B------:R-:W0:Y:S01]  /*6160*/  LDS R0, [UR9+0x1080] ;  /* 0x00108009ff007984 */ /* 0x000e220008000800 */
[----:B------:R-:W1:Y:S02]  /*6170*/  LDCU UR9, c[0x0][0x394] ;  /* 0x00007280ff0977ac */ /* 0x000e640008000800 */
[----:B-1----:R-:W-:Y:S01]  /*6180*/  UISETP.NE.AND UP0, UPT, UR4, UR9, UPT ;  /* 0x000000090400728c */ /* 0x002fe2000bf05270 */
[-C--:B0-----:R-:W-:Y:S02]  /*6190*/  ISETP.GE.AND P2, PT, R62, R0.reuse, PT ;  /* 0x000000003e00720c */ /* 0x081fe40003f46270 */
[-C--:B------:R-:W-:Y:S02]  /*61a0*/  ISETP.GE.AND P1, PT, R63, R0.reuse, PT ;  /* 0x000000003f00720c */ /* 0x080fe40003f26270 */
[-C--:B------:R-:W-:Y:S02]  /*61b0*/  ISETP.GE.AND P0, PT, R61, R0.reuse, PT ;  /* 0x000000003d00720c */ /* 0x080fe40003f06270 */
[----:B------:R-:W-:-:S02]  /*61c0*/  ISETP.GE.AND P4, PT, R60, R0, PT ;  /* 0x000000003c00720c */ /* 0x000fc40003f86270 */
        /* <DEDUP_REMOVED lines=30> */
.L_x_2705:
        /* <DEDUP_REMOVED lines=13> */
.L_x_5082:


//--------------------- .text._Z25selective_scan_fwd_kernelI32Selective_Scan_fwd_kernel_traitsILi128ELi16ELi1ELb0ELb1ELb0ELb1EN3c108BFloat16EfEEv13SSMParamsBase --------------------------
	.section	.text._Z25selective_scan_fwd_kernelI32Selective_Scan_fwd_kernel_traitsILi128ELi16ELi1ELb0ELb1ELb0ELb1EN3c108BFloat16EfEEv13SSMParamsBase,"ax",@progbits
	.align	128
        .global         _Z25selective_scan_fwd_kernelI32Selective_Scan_fwd_kernel_traitsILi128ELi16ELi1ELb0ELb1ELb0ELb1EN3c108BFloat16EfEEv13SSMParamsBase
        .type           _Z25selective_scan_fwd_kernelI32Selective_Scan_fwd_kernel_traitsILi128ELi16ELi1ELb0ELb1ELb0ELb1EN3c108BFloat16EfEEv13SSMParamsBase,@function
        .size           _Z25selective_scan_fwd_kernelI32Selective_Scan_fwd_kernel_traitsILi128ELi16ELi1ELb0ELb1ELb0ELb1EN3c108BFloat16EfEEv13SSMParamsBase,(.L_x_5083 - _Z25selective_scan_fwd_kernelI32Selective_Scan_fwd_kernel_traitsILi128ELi16ELi1ELb0ELb1ELb0ELb1EN3c108BFloat16EfEEv13SSMParamsBase)
        .other          _Z25selective_scan_fwd_kernelI32Selective_Scan_fwd_kernel_traitsILi128ELi16ELi1ELb0ELb1ELb0ELb1EN3c108BFloat16EfEEv13SSMParamsBase,@"STO_CUDA_ENTRY STV_DEFAULT"
_Z25selective_scan_fwd_kernelI32Selective_Scan_fwd_kernel_traitsILi128ELi16ELi1ELb0ELb1ELb0ELb1EN3c108BFloat16EfEEv13SSMParamsBase:
.text._Z25selective_scan_fwd_kernelI32Selective_Scan_fwd_kernel_traitsILi128ELi16ELi1ELb0ELb1ELb0ELb1EN3c108BFloat16EfEEv13SSMParamsBase:
[----:B------:R-:W-:Y:S01]  /*0000*/  LDC R1, c[0x0][0x37c] ;  /* 0x0000df00ff017b82 */ /* 0x000fe20000000800 */
[----:B------:R-:W0:Y:S07]  /*0010*/  LDCU UR33, c[0x0][0x398] ;  /* 0x00007300ff2177ac */ /* 0x000e2e0008000800 */
[----:B------:R-:W1:Y:S01]  /*0020*/  S2UR UR24, SR_CTAID.Y ;  /* 0x00000000001879c3 */ /* 0x000e620000002600 */
[----:B------:R-:W-:Y:S01]  /*0030*/  CS2R R66, SRZ ;  /* 0x0000000000427805 */ /* 0x000fe2000001ff00 */
[----:B------:R-:W2:Y:S01]  /*0040*/  LDCU.64 UR4, c[0x0][0x458] ;  /* 0x00008b00ff0477ac */ /* 0x000ea20008000a00 */
[----:B------:R-:W3:Y:S01]  /*0050*/  LDCU.64 UR6, c[0x0][0x470] ;  /* 0x00008e00ff0677ac */ /* 0x000ee20008000a00 */
[----:B------:R-:W4:Y:S04]  /*0060*/  LDCU.64 UR22, c[0x0][0x358] ;  /* 0x00006b00ff1677ac */ /* 0x000f280008000a00 */
[----:B------:R-:W4:Y:S01]  /*0070*/  S2UR UR25, SR_CTAID.X ;  /* 0x00000000001979c3 */ /* 0x000f220000002500 */
[----:B------:R-:W4:Y:S01]  /*0080*/  LDCU UR32, c[0x0][0x394] ;  /* 0x00007280ff2077ac */ /* 0x000f220008000800 */
[----:B0-----:R-:W-:Y:S01]  /*0090*/  IMAD.U32 R0, RZ, RZ, UR33 ;  /* 0x00000021ff007e24 */ /* 0x001fe2000f8e00ff */
[----:B------:R-:W0:Y:S04]  /*00a0*/  LDCU.128 UR16, c[0x0][0x3f0] ;  /* 0x00007e00ff1077ac */ /* 0x000e280008000c00 */
        /* <DEDUP_REMOVED lines=17> */
[----:B------:R-:W-:Y:S01]  /*01c0*/  IMAD.U32 R3, RZ, RZ, UR5 ;  /* 0x00000005ff037e24 */ /* 0x000fe2000f8e00ff */
[----:B-1----:R-:W-:-:S04]  /*01d0*/  IADD3 R6, PT, PT, R0, 0xffffffe, RZ ;  /* 0x0ffffffe00067810 */ /* 0x002fc80007ffe0ff */
[----:B----4-:R1:W5:Y:S01]  /*01e0*/  @P0 LDG.E R67, desc[UR22][R2.64] ;  /* 0x0000001602430981 */ /* 0x010362000c1e1900 */
[----:B------:R-:W-:Y:S01]  /*01f0*/  IMAD.U32 R5, RZ, RZ, UR7 ;  /* 0x00000007ff057e24 */ /* 0x000fe2000f8e00ff */
[----:B------:R2:W4:Y:S01]  /*0200*/  F2I.FTZ.U32.TRUNC.NTZ R7, R6 ;  /* 0x0000000600077305 */ /* 0x000522000021f000 */
[----:B------:R-:W-:-:S03]  /*0210*/  UISETP.GE.AND UP1, UPT, UR32, 0x1, UPT ;  /* 0x000000012000788c */ /* 0x000fc6000bf26270 */
[----:B------:R0:W5:Y:S01]  /*0220*/  @P1 LDG.E R66, desc[UR22][R4.64] ;  /* 0x0000001604421981 */ /* 0x000162000c1e1900 */
[----:B--2---:R-:W-:-:S05]  /*0230*/  IMAD.MOV.U32 R6, RZ, RZ, RZ ;  /* 0x000000ffff067224 */ /* 0x004fca00078e00ff */
[----:B------:R-:W-:Y:S02]  /*0240*/  R2UR UR4, R6 ;  /* 0x00000000060472ca */ /* 0x000fe400000e0000 */
[----:B----4-:R-:W-:Y:S01]  /*0250*/  R2UR UR5, R7 ;  /* 0x00000000070572ca */ /* 0x010fe200000e0000 */
[----:B-1----:R-:W-:-:S04]  /*0260*/  IMAD.MOV R2, RZ, RZ, -R7 ;  /* 0x000000ffff027224 */ /* 0x002fc800078e0a07 */
[----:B------:R-:W-:Y:S01]  /*0270*/  IMAD R3, R2, R9, RZ ;  /* 0x0000000902037224 */ /* 0x000fe200078e02ff */
[----:B------:R-:W-:-:S07]  /*0280*/  IABS R2, UR24 ;  /* 0x0000001800027c13 */ /* 0x000fce0008000000 */
        /* <DEDUP_REMOVED lines=10> */
[----:B0-----:R-:W-:Y:S02]  /*0330*/  UIMAD.WIDE.U32 UR4, UR25, UR16, URZ ;  /* 0x00000010190472a5 */ /* 0x001fe4000f8e00ff */
[----:B---3--:R-:W-:Y:S02]  /*0340*/  UIMAD.WIDE.U32 UR6, UR25, UR28, URZ ;  /* 0x0000001c190672a5 */ /* 0x008fe4000f8e00ff */
[----:B------:R-:W-:-:S08]  /*0350*/  UIMAD UR5, UR25, UR17, UR5 ;  /* 0x00000011190572a4 */ /* 0x000fd0000f8e0205 */
[----:B------:R-:W-:Y:S01]  /*0360*/  @!P0 IMAD.IADD R0, R0, 0x1, -R9 ;  /* 0x0000000100008824 */ /* 0x000fe200078e0a09 */
[----:B------:R-:W-:Y:S01]  /*0370*/  PLOP3.LUT P0, PT, PT, PT, UP1, 0x80, 0x8 ;  /* 0x000000000008781c */ /* 0x000fe20003f0f018 */
[----:B------:R-:W-:-:S03]  /*0380*/  UIMAD UR7, UR25, UR29, UR7 ;  /* 0x0000001d190772a4 */ /* 0x000fc6000f8e0207 */
[----:B------:R-:W-:Y:S01]  /*0390*/  ISETP.GE.U32.AND P1, PT, R0, R9, PT ;  /* 0x000000090000720c */ /* 0x000fe20003f26070 */
[----:B------:R-:W-:Y:S02]  /*03a0*/  UIMAD.WIDE.U32 UR8, UR24, UR18, UR4 ;  /* 0x00000012180872a5 */ /* 0x000fe4000f8e0004 */
[----:B------:R-:W-:Y:S02]  /*03b0*/  UIMAD.WIDE.U32 UR10, UR24, UR30, UR6 ;  /* 0x0000001e180a72a5 */ /* 0x000fe4000f8e0006 */
[----:B------:R-:W-:Y:S02]  /*03c0*/  ULOP3.LUT UR12, UR24, UR33, URZ, 0x3c, !UPT ;  /* 0x00000021180c7292 */ /* 0x000fe4000f8e3cff */
[----:B------:R-:W-:Y:S02]  /*03d0*/  UIMAD UR16, UR24, UR19, UR9 ;  /* 0x00000013181072a4 */ /* 0x000fe4000f8e0209 */
[----:B------:R-:W-:Y:S02]  /*03e0*/  @!UP0 UIADD3 UR14, UPT, UPT, UR14, 0x1, URZ ;  /* 0x000000010e0e8890 */ /* 0x000fe4000fffe0ff */
[----:B------:R-:W-:Y:S01]  /*03f0*/  UIMAD UR15, UR24, UR31, UR11 ;  /* 0x0000001f180f72a4 */ /* 0x000fe2000f8e020b */
[----:B------:R-:W0:Y:S01]  /*0400*/  LDCU.64 UR18, c[0x0][0x3b0] ;  /* 0x00007600ff1277ac */ /* 0x000e220008000a00 */
[----:B------:R-:W1:Y:S01]  /*0410*/  LDCU.128 UR4, c[0x0][0x460] ;  /* 0x00008c00ff0477ac */ /* 0x000e620008000c00 */
[----:B------:R-:W-:Y:S01]  /*0420*/  UISETP.GE.AND UP1, UPT, UR12, URZ, UPT ;  /* 0x000000ff0c00728c */ /* 0x000fe2000bf26270 */
[----:B------:R-:W-:Y:S01]  /*0430*/  VOTEU.ANY UP0, P1 ;  /* 0x0000000000ff7886 */ /* 0x000fe20000800100 */
[----:B01----:R-:W-:Y:S09]  /*0440*/  @!P0 EXIT ;  /* 0x000000000000894d */ /* 0x003ff20003800000 */
[----:B------:R-:W0:Y:S01]  /*0450*/  S2R R65, SR_TID.X ;  /* 0x0000000000417919 */ /* 0x000e220000002100 */
[----:B------:R-:W-:Y:S02]  /*0460*/  @UP0 UIADD3 UR14, UPT, UPT, UR14, 0x1, URZ ;  /* 0x000000010e0e0890 */ /* 0x000fe4000fffe0ff */
[----:B------:R-:W-:Y:S01]  /*0470*/  UISETP.NE.AND UP0, UPT, UR33, URZ, UPT ;  /* 0x000000ff2100728c */ /* 0x000fe2000bf05270 */
[----:B------:R-:W1:Y:S01]  /*0480*/  LDCU UR28, c[0x0][0x384] ;  /* 0x00007080ff1c77ac */ /* 0x000e620008000800 */
[----:B------:R-:W2:Y:S01]  /*0490*/  LDCU.64 UR26, c[0x0][0x448] ;  /* 0x00008900ff1a77ac */ /* 0x000ea20008000a00 */
[----:B------:R-:W-:-:S08]  /*04a0*/  @!UP1 UIADD3 UR14, UPT, UPT, -UR14, URZ, URZ ;  /* 0x000000ff0e0e9290 */ /* 0x000fd0000fffe1ff */
[----:B------:R-:W-:Y:S02]  /*04b0*/  @!UP0 ULOP3.LUT UR14, URZ, UR33, URZ, 0x33, !UPT ;  /* 0x00000021ff0e8292 */ /* 0x000fe4000f8e33ff */
[----:B------:R-:W-:Y:S01]  /*04c0*/  UIMAD.WIDE.U32 UR12, UR25, UR18, URZ ;  /* 0x00000012190c72a5 */ /* 0x000fe2000f8e00ff */
[----:B------:R-:W3:Y:S01]  /*04d0*/  LDCU UR18, c[0x0][0x38c] ;  /* 0x00007180ff1277ac */ /* 0x000ee20008000800 */
[----:B------:R-:W-:Y:S02]  /*04e0*/  ULEA UR11, UP0, UR8, UR4, 0x1 ;  /* 0x00000004080b7291 */ /* 0x000fe4000f8008ff */
[----:B------:R-:W-:Y:S02]  /*04f0*/  USHF.R.S32.HI UR4, URZ, 0x1f, UR14 ;  /* 0x0000001fff047899 */ /* 0x000fe4000801140e */
[----:B------:R-:W-:Y:S02]  /*0500*/  ULEA UR9, UP1, UR10, UR6, 0x1 ;  /* 0x000000060a097291 */ /* 0x000fe4000f8208ff */
[----:B------:R-:W-:-:S02]  /*0510*/  UIMAD UR13, UR25, UR19, UR13 ;  /* 0x00000013190d72a4 */ /* 0x000fc4000f8e020d */
[----:B------:R-:W-:Y:S01]  /*0520*/  UIMAD UR6, UR4, UR20, URZ ;  /* 0x00000014040672a4 */ /* 0x000fe2000f8e02ff */
[----:B0-----:R-:W-:Y:S01]  /*0530*/  IMAD.SHL.U32 R0, R65, 0x10, RZ ;  /* 0x0000001041007824 */ /* 0x001fe200078e00ff */
[----:B------:R-:W-:Y:S02]  /*0540*/  ULEA.HI.X UR8, UR8, UR5, UR16, 0x1, UP0 ;  /* 0x0000000508087291 */ /* 0x000fe400080f0c10 */
[----:B------:R-:W-:Y:S02]  /*0550*/  UIMAD.WIDE.U32 UR4, UR14, UR20, UR12 ;  /* 0x000000140e0472a5 */ /* 0x000fe4000f8e000c */
[----:B------:R-:W-:Y:S01]  /*0560*/  LOP3.LUT R0, R0, 0x3e00, RZ, 0xc0, !PT ;  /* 0x00003e0000007812 */ /* 0x000fe200078ec0ff */
[----:B------:R-:W-:Y:S02]  /*0570*/  UIMAD UR17, UR14, UR21, UR6 ;  /* 0x000000150e1172a4 */ /* 0x000fe4000f8e0206 */
[----:B-1----:R-:W-:Y:S01]  /*0580*/  UIMAD UR6, UR25, UR28, UR24 ;  /* 0x0000001c190672a4 */ /* 0x002fe2000f8e0218 */
[----:B------:R-:W-:Y:S01]  /*0590*/  LOP3.LUT R64, R0, 0x1f, R65, 0xf8, !PT ;  /* 0x0000001f00407812 */ /* 0x000fe200078ef841 */
[----:B--2---:R-:W-:-:S02]  /*05a0*/  ULEA UR16, UP0, UR4, UR26, 0x1 ;  /* 0x0000001a04107291 */ /* 0x004fc4000f8008ff */
[----:B------:R-:W-:Y:S01]  /*05b0*/  UIADD3 UR17, UPT, UPT, UR5, UR17, URZ ;  /* 0x0000001105117290 */ /* 0x000fe2000fffe0ff */
[C---:B------:R-:W-:Y:S01]  /*05c0*/  LOP3.LUT R63, R64.reuse, 0x40, RZ, 0xfc, !PT ;  /* 0x00000040403f7812 */ /* 0x040fe200078efcff */
[----:B------:R-:W-:Y:S01]  /*05d0*/  UIMAD UR5, UR6, UR32, URZ ;  /* 0x00000020060572a4 */ /* 0x000fe2000f8e02ff */
[C---:B------:R-:W-:Y:S01]  /*05e0*/  LOP3.LUT R62, R64.reuse, 0x1a0, RZ, 0xfc, !PT ;  /* 0x000001a0403e7812 */ /* 0x040fe200078efcff */
[----:B------:R-:W-:Y:S01]  /*05f0*/  ULEA.HI.X UR17, UR4, UR27, UR17, 0x1, UP0 ;  /* 0x0000001b04117291 */ /* 0x000fe200080f0c11 */
[----:B------:R-:W-:Y:S01]  /*0600*/  SHF.L.U32 R61, R64, 0x1, RZ ;  /* 0x00000001403d7819 */ /* 0x000fe200000006ff */
[----:B------:R-:W-:Y:S02]  /*0610*/  ULEA.HI.X UR15, UR10, UR7, UR15, 0x1, UP1 ;  /* 0x000000070a0f7291 */ /* 0x000fe400088f0c0f */
[----:B---3--:R-:W-:Y:S01]  /*0620*/  UIMAD UR5, UR5, UR18, URZ ;  /* 0x00000012050572a4 */ /* 0x008fe2000f8e02ff */
[----:B------:R-:W-:Y:S01]  /*0630*/  UMOV UR12, UR11 ;  /* 0x0000000b000c7c82 */ /* 0x000fe20008000000 */
[----:B------:R-:W-:Y:S01]  /*0640*/  UMOV UR13, UR9 ;  /* 0x00000009000d7c82 */ /* 0x000fe20008000000 */
[----:B------:R-:W-:Y:S01]  /*0650*/  UMOV UR4, URZ ;  /* 0x000000ff00047c82 */ /* 0x000fe20008000000 */
[----:B------:R-:W-:-:S08]  /*0660*/  UMOV UR14, UR8 ;  /* 0x00000008000e7c82 */ /* 0x000fd00008000000 */
.L_x_2744:
[----:B------:R-:W0:Y:S01]  /*0670*/  LDCU UR18, c[0x0][0x388] ;  /* 0x00007100ff1277ac */ /* 0x000e220008000800 */
[----:B------:R-:W-:Y:S01]  /*0680*/  IMAD.SHL.U32 R2, R65, 0x10, RZ ;  /* 0x0000001041027824 */ /* 0x000fe200078e00ff */
[----:B------:R-:W-:Y:S01]  /*0690*/  IADD3 R4, P0, PT, R61, UR12, RZ ;  /* 0x0000000c3d047c10 */ /* 0x000fe2000ff1e0ff */
[----:B------:R-:W-:Y:S01]  /*06a0*/  USHF.L.U32 UR6, UR4, 0xb, URZ ;  /* 0x0000000b04067899 */ /* 0x000fe200080006ff */
[----:B------:R-:W-:Y:S02]  /*06b0*/  LOP3.LUT R18, R18, 0xfffffeff, RZ, 0xc0, !PT ;  /* 0xfffffeff12127812 */ /* 0x000fe400078ec0ff */
[----:B------:R-:W-:Y:S01]  /*06c0*/  LOP3.LUT R20, R2, 0x3e00, RZ, 0xc0, !PT ;  /* 0x00003e0002147812 */ /* 0x000fe200078ec0ff */
[----:B------:R-:W-:Y:S01]  /*06d0*/  IMAD.X R5, RZ, RZ, UR14, P0 ;  /* 0x0000000eff057e24 */ /* 0x000fe200080e06ff */
[----:B------:R-:W-:Y:S02]  /*06e0*/  PRMT R7, RZ, 0x7610, R7 ;  /* 0x00007610ff077816 */ /* 0x000fe40000000007 */
        /* <DEDUP_REMOVED lines=12> */
[----:B------:R-:W-:Y:S02]  /*07b0*/  SHF.L.U32 R61, R64, 0x1, RZ ;  /* 0x00000001403d7819 */ /* 0x000fe400000006ff */
[----:B------:R-:W-:Y:S02]  /*07c0*/  PRMT R6, RZ, 0x7610, R6 ;  /* 0x00007610ff067816 */ /* 0x000fe40000000006 */
[----:B------:R-:W-:-:S02]  /*07d0*/  IADD3 R2, P0, PT, R61, UR13, RZ ;  /* 0x0000000d3d027c10 */ /* 0x000fc4000ff1e0ff */
[----:B------:R-:W-:Y:S02]  /*07e0*/  PRMT R12, RZ, 0x7610, R12 ;  /* 0x00007610ff0c7816 */ /* 0x000fe4000000000c */
[----:B------:R-:W-:Y:S01]  /*07f0*/  @P1 LOP3.LUT R18, R18, 0x100, RZ, 0xfc, !PT ;  /* 0x0000010012121812 */ /* 0x000fe200078efcff */
[----:B------:R-:W-:Y:S01]  /*0800*/  IMAD.X R3, RZ, RZ, UR15, P0 ;  /* 0x0000000fff037e24 */ /* 0x000fe200080e06ff */
[----:B------:R-:W-:Y:S02]  /*0810*/  LOP3.LUT R55, R64, 0xe0, RZ, 0xfc, !PT ;  /* 0x000000e040377812 */ /* 0x000fe400078efcff */
[----:B------:R-:W-:Y:S02]  /*0820*/  LOP3.LUT P0, RZ, R18, 0x100, RZ, 0xc0, !PT ;  /* 0x0000010012ff7812 */ /* 0x000fe4000780c0ff */
[C---:B------:R-:W-:Y:S02]  /*0830*/  LOP3.LUT R54, R64.reuse, 0x100, RZ, 0xfc, !PT ;  /* 0x0000010040367812 */ /* 0x040fe400078efcff */
[----:B------:R-:W-:-:S02]  /*0840*/  LOP3.LUT R60, R64, 0x20, RZ, 0xfc, !PT ;  /* 0x00000020403c7812 */ /* 0x000fc400078efcff */
[C---:B------:R-:W-:Y:S02]  /*0850*/  LOP3.LUT R56, R64.reuse, 0xc0, RZ, 0xfc, !PT ;  /* 0x000000c040387812 */ /* 0x040fe400078efcff */
[C---:B------:R-:W-:Y:S02]  /*0860*/  LOP3.LUT R57, R64.reuse, 0xa0, RZ, 0xfc, !PT ;  /* 0x000000a040397812 */ /* 0x040fe400078efcff */
[----:B------:R-:W-:Y:S01]  /*0870*/  LOP3.LUT R58, R64, 0x80, RZ, 0xfc, !PT ;  /* 0x00000080403a7812 */ /* 0x000fe200078efcff */
[----:B------:R-:W2:Y:S01]  /*0880*/  @!P6 LDG.E.U16 R9, desc[UR22][R4.64+0x80] ;  /* 0x000080160409e981 */ /* 0x000ea2000c1e1500 */
[----:B------:R-:W-:Y:S02]  /*0890*/  ISETP.GE.AND P5, PT, R60, UR18, PT ;  /* 0x000000123c007c0c */ /* 0x000fe4000bfa6270 */
[----:B------:R-:W-:Y:S01]  /*08a0*/  ISETP.GE.AND P1, PT, R56, UR18, PT ;  /* 0x0000001238007c0c */ /* 0x000fe2000bf26270 */
[----:B------:R-:W3:Y:S01]  /*08b0*/  @!P0 LDG.E.U16 R7, desc[UR22][R4.64] ;  /* 0x0000001604078981 */ /* 0x000ee2000c1e1500 */
[----:B------:R-:W-:-:S02]  /*08c0*/  ISETP.GE.AND P0, PT, R55, UR18, PT ;  /* 0x0000001237007c0c */ /* 0x000fc4000bf06270 */
[----:B------:R-:W-:Y:S02]  /*08d0*/  LOP3.LUT R59, R64, 0x60, RZ, 0xfc, !PT ;  /* 0x00000060403b7812 */ /* 0x000fe400078efcff */
[----:B------:R-:W-:Y:S02]  /*08e0*/  ISETP.GE.AND P2, PT, R57, UR18, PT ;  /* 0x0000001239007c0c */ /* 0x000fe4000bf46270 */
[----:B------:R-:W-:Y:S02]  /*08f0*/  ISETP.GE.AND P3, PT, R58, UR18, PT ;  /* 0x000000123a007c0c */ /* 0x000fe4000bf66270 */
[----:B------:R-:W-:Y:S01]  /*0900*/  ISETP.GE.AND P4, PT, R59, UR18, PT ;  /* 0x000000123b007c0c */ /* 0x000fe2000bf86270 */
[----:B------:R-:W4:Y:S01]  /*0910*/  @!P5 LDG.E.U16 R0, desc[UR22][R4.64+0x40] ;  /* 0x000040160400d981 */ /* 0x000f22000c1e1500 */
[----:B------:R-:W-:Y:S02]  /*0920*/  PRMT R17, RZ, 0x7610, R17 ;  /* 0x00007610ff117816 */ /* 0x000fe40000000011 */
[----:B------:R-:W-:Y:S01]  /*0930*/  PRMT R14, RZ, 0x7610, R14 ;  /* 0x00007610ff0e7816 */ /* 0x000fe2000000000e */
[----:B------:R-:W2:Y:S01]  /*0940*/  @!P0 LDG.E.U16 R10, desc[UR22][R4.64+0x1c0] ;  /* 0x0001c016040a8981 */ /* 0x000ea2000c1e1500 */
[----:B------:R-:W-:-:S02]  /*0950*/  ISETP.GE.AND P0, PT, R54, UR18, PT ;  /* 0x0000001236007c0c */ /* 0x000fc4000bf06270 */
[C---:B------:R-:W-:Y:S01]  /*0960*/  LOP3.LUT R53, R64.reuse, 0x120, RZ, 0xfc, !PT ;  /* 0x0000012040357812 */ /* 0x040fe200078efcff */
[----:B------:R-:W2:Y:S01]  /*0970*/  @!P1 LDG.E.U16 R13, desc[UR22][R4.64+0x180] ;  /* 0x00018016040d9981 */ /* 0x000ea2000c1e1500 */
[C---:B------:R-:W-:Y:S02]  /*0980*/  LOP3.LUT R52, R64.reuse, 0x140, RZ, 0xfc, !PT ;  /* 0x0000014040347812 */ /* 0x040fe400078efcff */
[C---:B------:R-:W-:Y:S01]  /*0990*/  LOP3.LUT R51, R64.reuse, 0x160, RZ, 0xfc, !PT ;  /* 0x0000016040337812 */ /* 0x040fe200078efcff */
[----:B------:R-:W2:Y:S01]  /*09a0*/  @!P2 LDG.E.U16 R8, desc[UR22][R4.64+0x140] ;  /* 0x000140160408a981 */ /* 0x000ea2000c1e1500 */
[----:B------:R-:W-:Y:S02]  /*09b0*/  LOP3.LUT R50, R64, 0x180, RZ, 0xfc, !PT ;  /* 0x0000018040327812 */ /* 0x000fe400078efcff */
        /* <DEDUP_REMOVED lines=9> */
[----:B------:R-:W-:Y:S01]  /*0a50*/  ISETP.GE.AND P4, PT, R62, UR18, PT ;  /* 0x000000123e007c0c */ /* 0x000fe2000bf86270 */
[----:B------:R-:W2:Y:S01]  /*0a60*/  @!P1 LDG.E.U16 R17, desc[UR22][R4.64+0x280] ;  /* 0x0002801604119981 */ /* 0x000ea2000c1e1500 */
[----:B------:R-:W-:-:S02]  /*0a70*/  LOP3.LUT R48, R64, 0x1e0, RZ, 0xfc, !PT ;  /* 0x000001e040307812 */ /* 0x000fc400078efcff */
[----:B------:R-:W-:Y:S01]  /*0a80*/  ISETP.GE.AND P5, PT, R49, UR18, PT ;  /* 0x0000001231007c0c */ /* 0x000fe2000bfa6270 */
[----:B------:R-:W2:Y:S01]  /*0a90*/  @!P2 LDG.E.U16 R14, desc[UR22][R4.64+0x2c0] ;  /* 0x0002c016040ea981 */ /* 0x000ea2000c1e1500 */
[----:B------:R-:W-:Y:S02]  /*0aa0*/  ISETP.GE.AND P6, PT, R48, UR18, PT ;  /* 0x0000001230007c0c */ /* 0x000fe4000bfc6270 */
[----:B------:R-:W-:Y:S01]  /*0ab0*/  PRMT R16, RZ, 0x7610, R16 ;  /* 0x00007610ff107816 */ /* 0x000fe20000000010 */
[----:B------:R-:W2:Y:S01]  /*0ac0*/  @!P0 LDG.E.U16 R12, desc[UR22][R4.64+0x240] ;  /* 0x00024016040c8981 */ /* 0x000ea2000c1e1500 */
[----:B------:R-:W-:-:S03]  /*0ad0*/  P2R R78, PR, RZ, 0x1 ;  /* 0x00000001ff4e7803 */ /* 0x000fc60000000000 */
[----:B------:R-:W2:Y:S01]  /*0ae0*/  @!P3 LDG.E.U16 R19, desc[UR22][R4.64+0x300] ;  /* 0x000300160413b981 */ /* 0x000ea2000c1e1500 */
[----:B------:R-:W-:Y:S02]  /*0af0*/  LOP3.LUT P0, RZ, R18, 0x100, RZ, 0xc0, !PT ;  /* 0x0000010012ff7812 */ /* 0x000fe4000780c0ff */
[----:B------:R-:W-:Y:S01]  /*0b00*/  PRMT R21, RZ, 0x7610, R21 ;  /* 0x00007610ff157816 */ /* 0x000fe20000000015 */
[----:B------:R-:W2:Y:S01]  /*0b10*/  @!P4 LDG.E.U16 R16, desc[UR22][R4.64+0x340] ;  /* 0x000340160410c981 */ /* 0x000ea2000c1e1500 */
[----:B------:R-:W-:-:S04]  /*0b20*/  PRMT R18, RZ, 0x7610, R18 ;  /* 0x00007610ff127816 */ /* 0x000fc80000000012 */
        /* <DEDUP_REMOVED lines=12> */
[----:B------:R-:W-:Y:S02]  /*0bf0*/  IADD3 R29, PT, PT, R20, 0x80, RZ ;  /* 0x00000080141d7810 */ /* 0x000fe40007ffe0ff */
[-C--:B------:R-:W-:Y:S02]  /*0c00*/  LEA.HI.SX32 R23, R23, R20.reuse, 0x1b ;  /* 0x0000001417177211 */ /* 0x080fe400078fdaff */
[-C--:B------:R-:W-:Y:S02]  /*0c10*/  LEA.HI.SX32 R25, R25, R20.reuse, 0x1b ;  /* 0x0000001419197211 */ /* 0x080fe400078fdaff */
[----:B------:R-:W-:-:S02]  /*0c20*/  LEA.HI.SX32 R27, R27, R20, 0x1b ;  /* 0x000000141b1b7211 */ /* 0x000fc400078fdaff */
[----:B------:R-:W-:Y:S02]  /*0c30*/  LEA R46, R46, UR19, 0x1 ;  /* 0x000000132e2e7c11 */ /* 0x000fe4000f8e08ff */
[-C--:B------:R-:W-:Y:S02]  /*0c40*/  LEA.HI.SX32 R29, R29, R20.reuse, 0x1b ;  /* 0x000000141d1d7211 */ /* 0x080fe400078fdaff */
[----:B------:R-:W-:Y:S01]  /*0c50*/  LEA R45, R23, UR19, 0x1 ;  /* 0x00000013172d7c11 */ /* 0x000fe2000f8e08ff */
[C---:B------:R-:W-:Y:S01]  /*0c60*/  VIADD R23, R20.reuse, 0xc0 ;  /* 0x000000c014177836 */ /* 0x040fe20000000000 */
[----:B------:R-:W-:Y:S02]  /*0c70*/  LEA R44, R25, UR19, 0x1 ;  /* 0x00000013192c7c11 */ /* 0x000fe4000f8e08ff */
[----:B------:R-:W-:Y:S02]  /*0c80*/  LEA.HI.SX32 R5, R5, R20, 0x1b ;  /* 0x0000001405057211 */ /* 0x000fe400078fdaff */
[----:B------:R-:W-:Y:S01]  /*0c90*/  LEA R43, R27, UR19, 0x1 ;  /* 0x000000131b2b7c11 */ /* 0x000fe2000f8e08ff */
[C---:B------:R-:W-:Y:S01]  /*0ca0*/  VIADD R27, R20.reuse, 0x100 ;  /* 0x00000100141b7836 */ /* 0x040fe20000000000 */
[----:B------:R-:W-:-:S02]  /*0cb0*/  IADD3 R25, PT, PT, R20, 0xe0, RZ ;  /* 0x000000e014197810 */ /* 0x000fc40007ffe0ff */
[----:B------:R-:W-:Y:S01]  /*0cc0*/  LEA R42, R29, UR19, 0x1 ;  /* 0x000000131d2a7c11 */ /* 0x000fe2000f8e08ff */
[C---:B------:R-:W-:Y:S01]  /*0cd0*/  VIADD R29, R20.reuse, 0x120 ;  /* 0x00000120141d7836 */ /* 0x040fe20000000000 */
[----:B------:R-:W-:Y:S02]  /*0ce0*/  LEA R41, R5, UR19, 0x1 ;  /* 0x0000001305297c11 */ /* 0x000fe4000f8e08ff */
[-C--:B------:R-:W-:Y:S02]  /*0cf0*/  LEA.HI.SX32 R23, R23, R20.reuse, 0x1b ;  /* 0x0000001417177211 */ /* 0x080fe400078fdaff */
[-C--:B------:R-:W-:Y:S02]  /*0d00*/  LEA.HI.SX32 R25, R25, R20.reuse, 0x1b ;  /* 0x0000001419197211 */ /* 0x080fe400078fdaff */
[----:B------:R-:W-:Y:S02]  /*0d10*/  IADD3 R5, PT, PT, R20, 0x140, RZ ;  /* 0x0000014014057810 */ /* 0x000fe40007ffe0ff */
[----:B------:R-:W-:-:S02]  /*0d20*/  LEA.HI.SX32 R27, R27, R20, 0x1b ;  /* 0x000000141b1b7211 */ /* 0x000fc400078fdaff */
[-C--:B------:R-:W-:Y:S02]  /*0d30*/  LEA.HI.SX32 R29, R29, R20.reuse, 0x1b ;  /* 0x000000141d1d7211 */ /* 0x080fe400078fdaff */
[----:B------:R-:W-:Y:S01]  /*0d40*/  LEA R40, R23, UR19, 0x1 ;  /* 0x0000001317287c11 */ /* 0x000fe2000f8e08ff */
[C---:B------:R-:W-:Y:S01]  /*0d50*/  VIADD R23, R20.reuse, 0x1c0 ;  /* 0x000001c014177836 */ /* 0x040fe20000000000 */
[----:B------:R-:W-:Y:S01]  /*0d60*/  LEA R39, R25, UR19, 0x1 ;  /* 0x0000001319277c11 */ /* 0x000fe2000f8e08ff */
[----:B------:R-:W-:Y:S01]  /*0d70*/  VIADD R25, R20, 0x1e0 ;  /* 0x000001e014197836 */ /* 0x000fe20000000000 */
[----:B------:R-:W-:Y:S02]  /*0d80*/  LEA.HI.SX32 R5, R5, R20, 0x1b ;  /* 0x0000001405057211 */ /* 0x000fe400078fdaff */
[----:B------:R-:W-:Y:S02]  /*0d90*/  LEA R38, R27, UR19, 0x1 ;  /* 0x000000131b267c11 */ /* 0x000fe4000f8e08ff */
[----:B------:R-:W-:-:S02]  /*0da0*/  LEA R37, R29, UR19, 0x1 ;  /* 0x000000131d257c11 */ /* 0x000fc4000f8e08ff */
[----:B------:R-:W-:Y:S02]  /*0db0*/  LEA R36, R5, UR19, 0x1 ;  /* 0x0000001305247c11 */ /* 0x000fe4000f8e08ff */
[-C--:B------:R-:W-:Y:S02]  /*0dc0*/  LEA.HI.SX32 R23, R23, R20.reuse, 0x1b ;  /* 0x0000001417177211 */ /* 0x080fe400078fdaff */
[----:B------:R-:W-:Y:S02]  /*0dd0*/  LEA.HI.SX32 R25, R25, R20, 0x1b ;  /* 0x0000001419197211 */ /* 0x000fe400078fdaff */
[----:B------:R-:W-:Y:S02]  /*0de0*/  LEA R32, R23, UR19, 0x1 ;  /* 0x0000001317207c11 */ /* 0x000fe4000f8e08ff */
[----:B------:R-:W-:Y:S02]  /*0df0*/  LEA R31, R25, UR19, 0x1 ;  /* 0x00000013191f7c11 */ /* 0x000fe4000f8e08ff */
[----:B------:R-:W-:-:S02]  /*0e00*/  P2R R80, PR, RZ, 0x2 ;  /* 0x00000002ff507803 */ /* 0x000fc40000000000 */
[----:B------:R-:W-:Y:S02]  /*0e10*/  ISETP.GE.AND P1, PT, R60, UR18, PT ;  /* 0x000000123c007c0c */ /* 0x000fe4000bf26270 */
[----:B------:R-:W-:Y:S02]  /*0e20*/  PRMT R70, RZ, 0x7610, R70 ;  /* 0x00007610ff467816 */ /* 0x000fe40000000046 */
[----:B------:R-:W-:Y:S02]  /*0e30*/  PRMT R72, RZ, 0x7610, R72 ;  /* 0x00007610ff487816 */ /* 0x000fe40000000048 */
[----:B------:R-:W-:Y:S02]  /*0e40*/  PRMT R74, RZ, 0x7610, R74 ;  /* 0x00007610ff4a7816 */ /* 0x000fe4000000004a */
[----:B------:R-:W-:Y:S02]  /*0e50*/  PRMT R76, RZ, 0x7610, R76 ;  /* 0x00007610ff4c7816 */ /* 0x000fe4000000004c */
[----:B------:R-:W-:Y:S01]  /*0e60*/  PRMT R81, RZ, 0x7610, R81 ;  /* 0x00007610ff517816 */ /* 0x000fe20000000051 */
[----:B---3--:R0:W-:Y:S04]  /*0e70*/  STS.U16 [R46], R7 ;  /* 0x000000072e007388 */ /* 0x0081e80000000400 */
[----:B----4-:R-:W-:Y:S01]  /*0e80*/  STS.U16 [R45+0x40], R0 ;  /* 0x000040002d007388 */ /* 0x010fe20000000400 */
[----:B0-----:R-:W-:-:S03]  /*0e90*/  VIADD R7, R20, 0x160 ;  /* 0x0000016014077836 */ /* 0x001fc60000000000 */
[----:B--2---:R0:W-:Y:S02]  /*0ea0*/  STS.U16 [R44+0x80], R9 ;  /* 0x000080092c007388 */ /* 0x0041e40000000400 */
[----:B------:R-:W-:Y:S01]  /*0eb0*/  LEA.HI.SX32 R7, R7, R20, 0x1b ;  /* 0x0000001407077211 */ /* 0x000fe200078fdaff */
[----:B0-----:R-:W-:-:S03]  /*0ec0*/  VIADD R9, R20, 0x180 ;  /* 0x0000018014097836 */ /* 0x001fc60000000000 */
[----:B------:R-:W-:Y:S02]  /*0ed0*/  LEA R35, R7, UR19, 0x1 ;  /* 0x0000001307237c11 */ /* 0x000fe4000f8e08ff */
[----:B------:R-:W-:Y:S01]  /*0ee0*/  LEA.HI.SX32 R9, R9, R20, 0x1b ;  /* 0x0000001409097211 */ /* 0x000fe200078fdaff */
[----:B------:R-:W-:Y:S04]  /*0ef0*/  STS.U16 [R43+0xc0], R6 ;  /* 0x0000c0062b007388 */ /* 0x000fe80000000400 */
[----:B------:R0:W-:Y:S01]  /*0f00*/  STS.U16 [R42+0x100], R11 ;  /* 0x0001000b2a007388 */ /* 0x0001e20000000400 */
[----:B------:R-:W-:-:S03]  /*0f10*/  LEA R34, R9, UR19, 0x1 ;  /* 0x0000001309227c11 */ /* 0x000fc6000f8e08ff */
        /* <DEDUP_REMOVED lines=17> */
[C---:B-1----:R-:W-:Y:S02]  /*1030*/  VIADD R15, R20.reuse, 0x6 ;  /* 0x00000006140f7836 */ /* 0x042fe40000000000 */
[C---:B--2---:R-:W-:Y:S01]  /*1040*/  VIADD R17, R20.reuse, 0x8 ;  /* 0x0000000814117836 */ /* 0x044fe20000000000 */
[C---:B------:R-:W-:Y:S01]  /*1050*/  IADD3 R11, PT, PT, R20.reuse, 0x4, RZ ;  /* 0x00000004140b7810 */ /* 0x040fe20007ffe0ff */
[C---:B------:R-:W-:Y:S01]  /*1060*/  VIADD R71, R20.reuse, 0xb ;  /* 0x0000000b14477836 */ /* 0x040fe20000000000 */
[C---:B------:R-:W-:Y:S01]  /*1070*/  IADD3 R27, PT, PT, R20.reuse, 0x7, RZ ;  /* 0x00000007141b7810 */ /* 0x040fe20007ffe0ff */
[C---:B------:R-:W-:Y:S01]  /*1080*/  VIADD R73, R20.reuse, 0xc ;  /* 0x0000000c14497836 */ /* 0x040fe20000000000 */
[C---:B------:R-:W-:Y:S01]  /*1090*/  IADD3 R75, PT, PT, R20.reuse, 0xd, RZ ;  /* 0x0000000d144b7810 */ /* 0x040fe20007ffe0ff */
[C---:B------:R-:W-:Y:S01]  /*10a0*/  VIADD R77, R20.reuse, 0xe ;  /* 0x0000000e144d7836 */ /* 0x040fe20000000000 */
[C---:B0-----:R-:W-:Y:S01]  /*10b0*/  IADD3 R19, PT, PT, R20.reuse, 0xa, RZ ;  /* 0x0000000a14137810 */ /* 0x041fe20007ffe0ff */
[----:B------:R-:W-:Y:S01]  /*10c0*/  VIADD R79, R20, 0xf ;  /* 0x0000000f144f7836 */ /* 0x000fe20000000000 */
[----:B------:R0:W-:Y:S01]  /*10d0*/  STS.U16 [R33+0x340], R16 ;  /* 0x0003401021007388 */ /* 0x0001e20000000400 */
        /* <DEDUP_REMOVED lines=13> */
[-C--:B0-----:R-:W-:Y:S02]  /*11b0*/  LEA.HI.SX32 R16, R77, R20.reuse, 0x1b ;  /* 0x000000144d107211 */ /* 0x081fe400078fdaff */
[-C--:B------:R-:W-:Y:S02]  /*11c0*/  LEA.HI.SX32 R79, R79, R20.reuse, 0x1b ;  /* 0x000000144f4f7211 */ /* 0x080fe400078fdaff */
[----:B------:R-:W-:Y:S01]  /*11d0*/  LEA.HI.SX32 R30, R20, R20, 0x1b ;  /* 0x00000014141e7211 */ /* 0x000fe200078fdaff */
[----:B------:R0:W-:Y:S01]  /*11e0*/  STS.U16 [R32+0x380], R21 ;  /* 0x0003801520007388 */ /* 0x0001e20000000400 */
[----:B------:R-:W-:Y:S02]  /*11f0*/  LEA R22, R17, UR19, 0x1 ;  /* 0x0000001311167c11 */ /* 0x000fe4000f8e08ff */
[----:B------:R-:W-:Y:S01]  /*1200*/  LEA R20, R19, UR19, 0x1 ;  /* 0x0000001313147c11 */ /* 0x000fe2000f8e08ff */
[----:B------:R1:W-:Y:S01]  /*1210*/  STS.U16 [R31+0x3c0], R18 ;  /* 0x0003c0121f007388 */ /* 0x0003e20000000400 */
[----:B------:R-:W-:Y:S01]  /*1220*/  LEA R30, R30, UR19, 0x1 ;  /* 0x000000131e1e7c11 */ /* 0x000fe2000f8e08ff */
[----:B------:R-:W-:Y:S01]  /*1230*/  NOP ;  /* 0x0000000000007918 */ /* 0x000fe20000000000 */
[----:B0-----:R-:W-:-:S03]  /*1240*/  LEA R21, R0, UR19, 0x1 ;  /* 0x0000001300157c11 */ /* 0x001fc6000f8e08ff */
[----:B------:R-:W-:Y:S01]  /*1250*/  LDS.U16 R88, [R30] ;  /* 0x000000001e587984 */ /* 0x000fe20000000400 */
[----:B------:R-:W-:Y:S02]  /*1260*/  LEA R29, R5, UR19, 0x1 ;  /* 0x00000013051d7c11 */ /* 0x000fe4000f8e08ff */
[----:B------:R-:W-:Y:S01]  /*1270*/  LEA R28, R7, UR19, 0x1 ;  /* 0x00000013071c7c11 */ /* 0x000fe2000f8e08ff */
[----:B------:R-:W-:Y:S01]  /*1280*/  LDS.U16 R10, [R21+0x12] ;  /* 0x00001200150a7984 */ /* 0x000fe20000000400 */
[----:B------:R-:W-:Y:S02]  /*1290*/  LEA R27, R9, UR19, 0x1 ;  /* 0x00000013091b7c11 */ /* 0x000fe4000f8e08ff */
[----:B------:R-:W-:Y:S01]  /*12a0*/  LEA R26, R11, UR19, 0x1 ;  /* 0x000000130b1a7c11 */ /* 0x000fe2000f8e08ff */
[----:B------:R-:W-:Y:S01]  /*12b0*/  LDS.U16 R85, [R29+0x2] ;  /* 0x000002001d557984 */ /* 0x000fe20000000400 */
[----:B------:R-:W-:Y:S02]  /*12c0*/  LEA R25, R13, UR19, 0x1 ;  /* 0x000000130d197c11 */ /* 0x000fe4000f8e08ff */
[----:B------:R-:W-:Y:S01]  /*12d0*/  LEA R24, R15, UR19, 0x1 ;  /* 0x000000130f187c11 */ /* 0x000fe2000f8e08ff */
[----:B------:R-:W-:Y:S01]  /*12e0*/  LDS.U16 R87, [R28+0x4] ;  /* 0x000004001c577984 */ /* 0x000fe20000000400 */
[----:B------:R-:W-:-:S02]  /*12f0*/  LEA R23, R23, UR19, 0x1 ;  /* 0x0000001317177c11 */ /* 0x000fc4000f8e08ff */
[----:B------:R-:W-:Y:S01]  /*1300*/  LEA R19, R71, UR19, 0x1 ;  /* 0x0000001347137c11 */ /* 0x000fe2000f8e08ff */
[----:B------:R-:W-:Y:S01]  /*1310*/  LDS.U16 R86, [R27+0x6] ;  /* 0x000006001b567984 */ /* 0x000fe20000000400 */
[----:B-1----:R-:W-:Y:S02]  /*1320*/  LEA R18, R73, UR19, 0x1 ;  /* 0x0000001349127c11 */ /* 0x002fe4000f8e08ff */
[----:B------:R-:W-:Y:S01]  /*1330*/  LEA R17, R75, UR19, 0x1 ;  /* 0x000000134b117c11 */ /* 0x000fe2000f8e08ff */
[----:B------:R-:W-:Y:S01]  /*1340*/  LDS.U16 R15, [R26+0x8] ;  /* 0x000008001a0f7984 */ /* 0x000fe20000000400 */
[----:B------:R-:W-:Y:S02]  /*1350*/  LEA R16, R16, UR19, 0x1 ;  /* 0x0000001310107c11 */ /* 0x000fe4000f8e08ff */
        /* <DEDUP_REMOVED lines=32> */
[----:B------:R-:W-:-:S09]  /*1560*/  ISETP.NE.AND P1, PT, R80, RZ, PT ;  /* 0x000000ff5000720c */ /* 0x000fd20003f25270 */
[----:B------:R-:W4:Y:S01]  /*1570*/  @!P0 LDG.E.U16 R79, desc[UR22][R2.64+0x200] ;  /* 0x00020016024f8981 */ /* 0x000f22000c1e1500 */
[----:B------:R-:W-:Y:S02]  /*1580*/  ISETP.NE.AND P0, PT, R78, RZ, PT ;  /* 0x000000ff4e00720c */ /* 0x000fe40003f05270 */
[----:B------:R-:W-:Y:S01]  /*1590*/  PRMT R78, RZ, 0x7610, R78 ;  /* 0x00007610ff4e7816 */ /* 0x000fe2000000004e */
[----:B------:R-:W4:Y:S01]  /*15a0*/  @!P1 LDG.E.U16 R81, desc[UR22][R2.64+0x280] ;  /* 0x0002801602519981 */ /* 0x000f22000c1e1500 */
        /* <DEDUP_REMOVED lines=47> */
[----:B-----5:R-:W-:-:S05]  /*18a0*/  FADD.FTZ R70, R89, R66 ;  /* 0x0000004259467221 */ /* 0x020fca0000010000 */
[----:B------:R-:W-:Y:S01]  /*18b0*/  FSETP.GTU.FTZ.AND P0, PT, R70, 20, PT ;  /* 0x41a000004600780b */ /* 0x000fe20003f1c000 */
[----:B--2---:R-:W-:-:S03]  /*18c0*/  IMAD.U32 R71, R71, 0x10000, RZ ;  /* 0x0001000047477824 */ /* 0x004fc600078e00ff */
[----:B0-----:R-:W-:Y:S01]  /*18d0*/  ISETP.EQ.OR P0, PT, RZ, UR6, P0 ;  /* 0x00000006ff007c0c */ /* 0x001fe20008702670 */
[----:B---3--:R-:W-:Y:S01]  /*18e0*/  IMAD.U32 R91, R72, 0x10000, RZ ;  /* 0x00010000485b7824 */ /* 0x008fe200078e00ff */
[----:B------:R-:W-:Y:S01]  /*18f0*/  SHF.L.U32 R73, R73, 0x10, RZ ;  /* 0x0000001049497819 */ /* 0x000fe200000006ff */
[----:B----4-:R-:W-:Y:S02]  /*1900*/  IMAD.U32 R93, R74, 0x10000, RZ ;  /* 0x000100004a5d7824 */ /* 0x010fe400078e00ff */
[--C-:B------:R-:W-:Y:S01]  /*1910*/  FADD.FTZ R71, R71, R66.reuse ;  /* 0x0000004247477221 */ /* 0x100fe20000010000 */
[----:B------:R-:W-:Y:S02]  /*1920*/  IMAD.U32 R75, R75, 0x10000, RZ ;  /* 0x000100004b4b7824 */ /* 0x000fe400078e00ff */
        /* <DEDUP_REMOVED lines=43> */
.L_x_2707:
[----:B------:R-:W-:Y:S05]  /*1be0*/  BSYNC.RECONVERGENT B0 ;  /* 0x0000000000007941 */ /* 0x000fea0003800200 */
.L_x_2706:
[----:B------:R-:W-:Y:S01]  /*1bf0*/  SHF.L.U32 R77, R77, 0x10, RZ ;  /* 0x000000104d4d7819 */ /* 0x000fe200000006ff */
[----:B------:R-:W-:Y:S01]  /*1c00*/  BSSY.RECONVERGENT B0, `(.L_x_2708) ;  /* 0x0000022000007945 */ /* 0x000fe20003800200 */
[----:B------:R-:W-:-:S03]  /*1c10*/  FSETP.GTU.FTZ.AND P0, PT, R76, 20, PT ;  /* 0x41a000004c00780b */ /* 0x000fc60003f1c000 */
[----:B------:R-:W-:Y:S01]  /*1c20*/  FADD.FTZ R77, R77, R66 ;  /* 0x000000424d4d7221 */ /* 0x000fe20000010000 */
[----:B------:R-:W-:Y:S09]  /*1c30*/  @P1 BRA `(.L_x_2709) ;  /* 0x0000000000781947 */ /* 0x000ff20003800000 */
        /* <DEDUP_REMOVED lines=30> */
.L_x_2709:
[----:B------:R-:W-:Y:S05]  /*1e20*/  BSYNC.RECONVERGENT B0 ;  /* 0x0000000000007941 */ /* 0x000fea0003800200 */
.L_x_2708:
        /* <DEDUP_REMOVED lines=37> */
.L_x_2711:
[----:B------:R-:W-:Y:S05]  /*2080*/  BSYNC.RECONVERGENT B0 ;  /* 0x0000000000007941 */ /* 0x000fea0003800200 */
.L_x_2710:
        /* <DEDUP_REMOVED lines=35> */
.L_x_2713:
[----:B------:R-:W-:Y:S05]  /*22c0*/  BSYNC.RECONVERGENT B0 ;  /* 0x0000000000007941 */ /* 0x000fea0003800200 */
.L_x_2712:
        /* <DEDUP_REMOVED lines=37> */
.L_x_2715:
[----:B------:R-:W-:Y:S05]  /*2520*/  BSYNC.RECONVERGENT B0 ;  /* 0x0000000000007941 */ /* 0x000fea0003800200 */
.L_x_2714:
        /* <DEDUP_REMOVED lines=35> */
.L_x_2717:
[----:B------:R-:W-:Y:S05]  /*2760*/  BSYNC.RECONVERGENT B0 ;  /* 0x0000000000007941 */ /* 0x000fea0003800200 */
.L_x_2716:
        /* <DEDUP_REMOVED lines=37> */
.L_x_2719:
[----:B------:R-:W-:Y:S05]  /*29c0*/  BSYNC.RECONVERGENT B0 ;  /* 0x0000000000007941 */ /* 0x000fea0003800200 */
.L_x_2718:
        /* <DEDUP_REMOVED lines=35> */
.L_x_2721:
[----:B------:R-:W-:Y:S05]  /*2c00*/  BSYNC.RECONVERGENT B0 ;  /* 0x0000000000007941 */ /* 0x000fea0003800200 */
.L_x_2720:
        /* <DEDUP_REMOVED lines=8> */
[----:B------:R-:W-:-:S05]  /*2c90*/  PRMT R84, RZ, 0x7610, R84 ;  /* 0x00007610ff547816 */ /* 0x000fca0000000054 */
        /* <DEDUP_REMOVED lines=31> */
.L_x_2723:
[----:B------:R-:W-:Y:S05]  /*2e90*/  BSYNC.RECONVERGENT B0 ;  /* 0x0000000000007941 */ /* 0x000fea0003800200 */
.L_x_2722:
        /* <DEDUP_REMOVED lines=39> */
.L_x_2725:
[----:B------:R-:W-:Y:S05]  /*3110*/  BSYNC.RECONVERGENT B0 ;  /* 0x0000000000007941 */ /* 0x000fea0003800200 */
.L_x_2724:
        /* <DEDUP_REMOVED lines=45> */
.L_x_2727:
[----:B------:R-:W-:Y:S05]  /*33f0*/  BSYNC.RECONVERGENT B0 ;  /* 0x0000000000007941 */ /* 0x000fea0003800200 */
.L_x_2726:
        /* <DEDUP_REMOVED lines=32> */
.L_x_2729:
[----:B------:R-:W-:Y:S05]  /*3600*/  BSYNC.RECONVERGENT B0 ;  /* 0x0000000000007941 */ /* 0x000fea0003800200 */
.L_x_2728:
        /* <DEDUP_REMOVED lines=32> */
.L_x_2731:
[----:B------:R-:W-:Y:S05]  /*3810*/  BSYNC.RECONVERGENT B0 ;  /* 0x0000000000007941 */ /* 0x000fea0003800200 */
.L_x_2730:
        /* <DEDUP_REMOVED lines=32> */
.L_x_2733:
[----:B------:R-:W-:Y:S05]  /*3a20*/  BSYNC.RECONVERGENT B0 ;  /* 0x0000000000007941 */ /* 0x000fea0003800200 */
.L_x_2732:
        /* <DEDUP_REMOVED lines=32> */
.L_x_2735:
[----:B------:R-:W-:Y:S05]  /*3c30*/  BSYNC.RECONVERGENT B0 ;  /* 0x0000000000007941 */ /* 0x000fea0003800200 */
.L_x_2734:
        /* <DEDUP_REMOVED lines=32> */
.L_x_2737:
[----:B------:R-:W-:Y:S05]  /*3e40*/  BSYNC.RECONVERGENT B0 ;  /* 0x0000000000007941 */ /* 0x000fea0003800200 */
.L_x_2736:
        /* <DEDUP_REMOVED lines=25> */
[----:B------:R-:W-:Y:S01]  /*3fe0*/  IMAD.U32 R2, RZ, RZ, UR16 ;  /* 0x00000010ff027e24 */ /* 0x000fe2000f8e00ff */
[----:B------:R-:W-:Y:S01]  /*3ff0*/  ISETP.GE.AND P1, PT, R64, UR18, PT ;  /* 0x0000001240007c0c */ /* 0x000fe2000bf26270 */
[----:B------:R-:W-:Y:S01]  /*4000*/  FMUL.FTZ R103, R103, R70 ;  /* 0x0000004667677220 */ /* 0x000fe20000410000 */
[----:B------:R-:W1:Y:S01]  /*4010*/  LDCU.128 UR8, c[0x0][0x3a0] ;  /* 0x00007400ff0877ac */ /* 0x000e620008000c00 */
[----:B------:R-:W-:Y:S01]  /*4020*/  FMUL.FTZ R104, R104, R71 ;  /* 0x0000004768687220 */ /* 0x000fe20000410000 */
[----:B------:R-:W-:Y:S01]  /*4030*/  IADD3 R2, P0, P2, R61, 0x200, R2 ;  /* 0x000002003d027810 */ /* 0x000fe20007a1e002 */
        /* <DEDUP_REMOVED lines=17> */
[----:B------:R-:W0:Y:S01]  /*4150*/  LDCU.64 UR36, c[0x0][0x3c0] ;  /* 0x00007800ff2477ac */ /* 0x000e220008000a00 */
[----:B------:R-:W-:Y:S01]  /*4160*/  FMUL.FTZ R117, R6, R85 ;  /* 0x0000005506757220 */ /* 0x000fe20000410000 */
[----:B------:R-:W-:Y:S01]  /*4170*/  FMUL.FTZ R118, R7, R86 ;  /* 0x0000005607767220 */ /* 0x000fe20000410000 */
[----:B------:R-:W-:Y:S01]  /*4180*/  IADD3.X R3, PT, PT, RZ, UR17, RZ, P0, P2 ;  /* 0x00000011ff037c10 */ /* 0x000fe200087e44ff */
[----:B------:R-:W-:-:S02]  /*4190*/  UIMAD UR26, UR24, UR27, UR7 ;  /* 0x0000001b181a72a4 */ /* 0x000fc4000f8e0207 */
[----:B------:R-:W-:Y:S02]  /*41a0*/  UIMAD UR7, UR24, UR9, UR21 ;  /* 0x00000009180772a4 */ /* 0x000fe4000f8e0215 */
[----:B--2---:R-:W-:Y:S02]  /*41b0*/  ULEA UR21, UP0, UR6, UR28, 0x2 ;  /* 0x0000001c06157291 */ /* 0x004fe4000f8010ff */
[----:B---3--:R-:W-:Y:S02]  /*41c0*/  ULEA UR9, UP1, UR20, UR30, 0x2 ;  /* 0x0000001e14097291 */ /* 0x008fe4000f8210ff */
[----:B------:R-:W-:Y:S02]  /*41d0*/  ULEA.HI.X UR26, UR6, UR29, UR26, 0x2, UP0 ;  /* 0x0000001d061a7291 */ /* 0x000fe400080f141a */
[----:B------:R-:W-:Y:S02]  /*41e0*/  UISETP.LT.AND UP0, UPT, UR32, 0x1, UPT ;  /* 0x000000012000788c */ /* 0x000fe4000bf01270 */
[----:B------:R-:W-:-:S02]  /*41f0*/  ULEA.HI.X UR20, UR20, UR31, UR7, 0x2, UP1 ;  /* 0x0000001f14147291 */ /* 0x000fc400088f1407 */
[----:B------:R-:W-:Y:S02]  /*4200*/  USEL UR6, UR32, 0x1, !UP0 ;  /* 0x0000000120067887 */ /* 0x000fe4000c000000 */
[----:B------:R-:W-:Y:S02]  /*4210*/  USHF.L.U64.HI UR28, UR10, 0x2, UR11 ;  /* 0x000000020a1c7899 */ /* 0x000fe4000801020b */
[----:B------:R-:W-:Y:S02]  /*4220*/  UIMAD UR29, UR4, UR32, URZ ;  /* 0x00000020041d72a4 */ /* 0x000fe4000f8e02ff */
[----:B------:R-:W-:Y:S01]  /*4230*/  UIADD3 UR7, UPT, UPT, UR19, 0x10d0, URZ ;  /* 0x000010d013077890 */ /* 0x000fe2000fffe0ff */
[----:B------:R-:W1:Y:S01]  /*4240*/  LDCU.64 UR38, c[0x0][0x480] ;  /* 0x00009000ff2677ac */ /* 0x000e620008000a00 */
[----:B----4-:R-:W-:Y:S02]  /*4250*/  USHF.L.U64.HI UR27, UR34, 0x2, UR35 ;  /* 0x00000002221b7899 */ /* 0x010fe40008010223 */
[----:B0-----:R-:W-:-:S02]  /*4260*/  USHF.L.U64.HI UR11, UR36, 0x1, UR37 ;  /* 0x00000001240b7899 */ /* 0x001fc40008010225 */
[----:B------:R-:W-:-:S12]  /*4270*/  UIADD3 UR6, UPT, UPT, -UR6, URZ, URZ ;  /* 0x000000ff06067290 */ /* 0x000fd8000fffe1ff */
.L_x_2743:
[----:B------:R-:W-:Y:S01]  /*4280*/  IMAD.SHL.U32 R6, R65, 0x10, RZ ;  /* 0x0000001041067824 */ /* 0x000fe200078e00ff */
[----:B------:R-:W2:Y:S04]  /*4290*/  @!P1 LDG.E.U16 R9, desc[UR22][R2.64+-0x200] ;  /* 0xfffe001602099981 */ /* 0x000ea8000c1e1500 */
[----:B------:R-:W-:-:S04]  /*42a0*/  LOP3.LUT R64, R6, 0x3e00, RZ, 0xc0, !PT ;  /* 0x00003e0006407812 */ /* 0x000fc800078ec0ff */
[----:B------:R-:W-:-:S04]  /*42b0*/  LOP3.LUT R64, R64, 0x1f, R65, 0xf8, !PT ;  /* 0x0000001f40407812 */ /* 0x000fc800078ef841 */
[C---:B------:R-:W-:Y:S02]  /*42c0*/  LOP3.LUT R60, R64.reuse, 0x20, RZ, 0xfc, !PT ;  /* 0x00000020403c7812 */ /* 0x040fe400078efcff */
[----:B------:R-:W-:Y:S02]  /*42d0*/  LOP3.LUT R59, R64, 0x60, RZ, 0xfc, !PT ;  /* 0x00000060403b7812 */ /* 0x000fe400078efcff */
[----:B------:R-:W-:Y:S02]  /*42e0*/  ISETP.GE.AND P3, PT, R60, UR18, PT ;  /* 0x000000123c007c0c */ /* 0x000fe4000bf66270 */
[----:B------:R-:W-:Y:S02]  /*42f0*/  ISETP.GE.AND P0, PT, R63, UR18, PT ;  /* 0x000000123f007c0c */ /* 0x000fe4000bf06270 */
[----:B------:R-:W-:-:S09]  /*4300*/  ISETP.GE.AND P2, PT, R59, UR18, PT ;  /* 0x000000123b007c0c */ /* 0x000fd2000bf46270 */
[----:B------:R-:W3:Y:S04]  /*4310*/  @!P3 LDG.E.U16 R4, desc[UR22][R2.64+-0x1c0] ;  /* 0xfffe40160204b981 */ /* 0x000ee8000c1e1500 */
[----:B------:R-:W4:Y:S04]  /*4320*/  @!P0 LDG.E.U16 R5, desc[UR22][R2.64+-0x180] ;  /* 0xfffe801602058981 */ /* 0x000f28000c1e1500 */
[----:B------:R-:W4:Y:S01]  /*4330*/  @!P2 LDG.E.U16 R8, desc[UR22][R2.64+-0x140] ;  /* 0xfffec0160208a981 */ /* 0x000f22000c1e1500 */
[----:B------:R-:W-:Y:S01]  /*4340*/  HFMA2 R7, -RZ, RZ, 0, 0 ;  /* 0x00000000ff077431 */ /* 0x000fe200000001ff */
[----:B------:R-:W-:-:S02]  /*4350*/  LOP3.LUT R56, R64, 0xc0, RZ, 0xfc, !PT ;  /* 0x000000c040387812 */ /* 0x000fc400078efcff */
[C---:B------:R-:W-:Y:S02]  /*4360*/  LOP3.LUT R58, R64.reuse, 0x80, RZ, 0xfc, !PT ;  /* 0x00000080403a7812 */ /* 0x040fe400078efcff */
[----:B------:R-:W-:Y:S02]  /*4370*/  LOP3.LUT R55, R64, 0xe0, RZ, 0xfc, !PT ;  /* 0x000000e040377812 */ /* 0x000fe400078efcff */
[----:B------:R-:W-:Y:S02]  /*4380*/  ISETP.GE.AND P5, PT, R56, UR18, PT ;  /* 0x0000001238007c0c */ /* 0x000fe4000bfa6270 */
[C---:B------:R-:W-:Y:S02]  /*4390*/  LOP3.LUT R57, R64.reuse, 0xa0, RZ, 0xfc, !PT ;  /* 0x000000a040397812 */ /* 0x040fe400078efcff */
[----:B------:R-:W-:Y:S02]  /*43a0*/  LOP3.LUT R54, R64, 0x100, RZ, 0xfc, !PT ;  /* 0x0000010040367812 */ /* 0x000fe400078efcff */
[----:B------:R-:W-:-:S02]  /*43b0*/  ISETP.GE.AND P6, PT, R55, UR18, PT ;  /* 0x0000001237007c0c */ /* 0x000fc4000bfc6270 */
[----:B------:R-:W-:Y:S02]  /*43c0*/  ISETP.GE.AND P4, PT, R57, UR18, PT ;  /* 0x0000001239007c0c */ /* 0x000fe4000bf86270 */
[----:B------:R-:W-:Y:S02]  /*43d0*/  LOP3.LUT R53, R64, 0x120, RZ, 0xfc, !PT ;  /* 0x0000012040357812 */ /* 0x000fe400078efcff */
[----:B--2---:R-:W-:Y:S01]  /*43e0*/  @!P1 PRMT R7, R9, 0x5410, RZ ;  /* 0x0000541009079816 */ /* 0x004fe200000000ff */
[----:B------:R-:W-:-:S03]  /*43f0*/  IMAD.MOV.U32 R9, RZ, RZ, RZ ;  /* 0x000000ffff097224 */ /* 0x000fc600078e00ff */
[----:B---3--:R-:W-:Y:S02]  /*4400*/  @!P3 PRMT R7, R7, 0x5410, R4 ;  /* 0x000054100707b816 */ /* 0x008fe40000000004 */
[----:B------:R-:W-:-:S03]  /*4410*/  ISETP.GE.AND P3, PT, R58, UR18, PT ;  /* 0x000000123a007c0c */ /* 0x000fc6000bf66270 */
        /* <DEDUP_REMOVED lines=10> */
[----:B------:R-:W-:Y:S01]  /*44c0*/  IMAD.MOV.U32 R13, RZ, RZ, RZ ;  /* 0x000000ffff0d7224 */ /* 0x000fe200078e00ff */
[----:B------:R-:W-:Y:S01]  /*44d0*/  LOP3.LUT R52, R64, 0x140, RZ, 0xfc, !PT ;  /* 0x0000014040347812 */ /* 0x000fe200078efcff */
[----:B------:R-:W-:Y:S01]  /*44e0*/  HFMA2 R15, -RZ, RZ, 0, 0 ;  /* 0x00000000ff0f7431 */ /* 0x000fe200000001ff */
[----:B------:R-:W-:-:S02]  /*44f0*/  MOV R11, RZ ;  /* 0x000000ff000b7202 */ /* 0x000fc40000000f00 */
[C---:B------:R-:W-:Y:S02]  /*4500*/  LOP3.LUT R50, R64.reuse, 0x180, RZ, 0xfc, !PT ;  /* 0x0000018040327812 */ /* 0x040fe400078efcff */
[C---:B------:R-:W-:Y:S02]  /*4510*/  LOP3.LUT R51, R64.reuse, 0x160, RZ, 0xfc, !PT ;  /* 0x0000016040337812 */ /* 0x040fe400078efcff */
[C---:B------:R-:W-:Y:S02]  /*4520*/  LOP3.LUT R49, R64.reuse, 0x1c0, RZ, 0xfc, !PT ;  /* 0x000001c040317812 */ /* 0x040fe400078efcff */
[----:B------:R-:W-:Y:S02]  /*4530*/  LOP3.LUT R48, R64, 0x1e0, RZ, 0xfc, !PT ;  /* 0x000001e040307812 */ /* 0x000fe400078efcff */
[----:B---3--:R-:W-:-:S04]  /*4540*/  @!P5 PRMT R13, R5, 0x5410, RZ ;  /* 0x00005410050dd816 */ /* 0x008fc800000000ff */
[----:B----4-:R-:W-:Y:S02]  /*4550*/  @!P6 PRMT R13, R13, 0x5410, R8 ;  /* 0x000054100d0de816 */ /* 0x010fe40000000008 */
[----:B--2---:R-:W-:Y:S02]  /*4560*/  @!P3 PRMT R11, R14, 0x5410, RZ ;  /* 0x000054100e0bb816 */ /* 0x004fe400000000ff */
[----:B------:R-:W-:Y:S02]  /*4570*/  ISETP.GE.AND P3, PT, R52, UR18, PT ;  /* 0x0000001234007c0c */ /* 0x000fe4000bf66270 */
[----:B------:R-:W-:Y:S02]  /*4580*/  ISETP.GE.AND P6, PT, R50, UR18, PT ;  /* 0x0000001232007c0c */ /* 0x000fe4000bfc6270 */
[----:B------:R-:W-:Y:S02]  /*4590*/  @!P4 PRMT R11, R11, 0x5410, R4 ;  /* 0x000054100b0bc816 */ /* 0x000fe40000000004 */
[----:B------:R-:W-:-:S02]  /*45a0*/  @!P2 PRMT R15, R10, 0x5410, RZ ;  /* 0x000054100a0fa816 */ /* 0x000fc400000000ff */
[----:B------:R-:W-:Y:S02]  /*45b0*/  ISETP.GE.AND P4, PT, R51, UR18, PT ;  /* 0x0000001233007c0c */ /* 0x000fe4000bf86270 */
[----:B------:R-:W-:Y:S02]  /*45c0*/  ISETP.GE.AND P2, PT, R49, UR18, PT ;  /* 0x0000001231007c0c */ /* 0x000fe4000bf46270 */
[----:B------:R-:W-:Y:S01]  /*45d0*/  ISETP.GE.AND P5, PT, R62, UR18, PT ;  /* 0x000000123e007c0c */ /* 0x000fe2000bfa6270 */
[----:B------:R-:W2:Y:S01]  /*45e0*/  @!P3 LDG.E.U16 R125, desc[UR22][R2.64+0x80] ;  /* 0x00008016027db981 */ /* 0x000ea2000c1e1500 */
[----:B------:R-:W-:Y:S02]  /*45f0*/  @!P0 PRMT R15, R15, 0x5410, R12 ;  /* 0x000054100f0f8816 */ /* 0x000fe4000000000c */
[----:B------:R-:W-:Y:S01]  /*4600*/  ISETP.GE.AND P0, PT, R48, UR18, PT ;  /* 0x0000001230007c0c */ /* 0x000fe2000bf06270 */
[----:B------:R-:W3:Y:S04]  /*4610*/  @!P6 LDG.E.U16 R10, desc[UR22][R2.64+0x100] ;  /* 0x00010016020ae981 */ /* 0x000ee8000c1e1500 */
[----:B------:R-:W4:Y:S04]  /*4620*/  @!P4 LDG.E.U16 R8, desc[UR22][R2.64+0xc0] ;  /* 0x0000c0160208c981 */ /* 0x000f28000c1e1500 */
[----:B------:R-:W4:Y:S04]  /*4630*/  @!P2 LDG.E.U16 R14, desc[UR22][R2.64+0x180] ;  /* 0x00018016020ea981 */ /* 0x000f28000c1e1500 */
[----:B------:R-:W4:Y:S04]  /*4640*/  @!P5 LDG.E.U16 R12, desc[UR22][R2.64+0x140] ;  /* 0x00014016020cd981 */ /* 0x000f28000c1e1500 */
[----:B------:R-:W4:Y:S01]  /*4650*/  @!P0 LDG.E.U16 R120, desc[UR22][R2.64+0x1c0] ;  /* 0x0001c01602788981 */ /* 0x000f22000c1e1500 */
[----:B------:R-:W-:Y:S01]  /*4660*/  IMAD.U32 R4, RZ, RZ, UR9 ;  /* 0x00000009ff047e24 */ /* 0x000fe2000f8e00ff */
[----:B------:R-:W-:-:S05]  /*4670*/  MOV R5, UR20 ;  /* 0x0000001400057c02 */ /* 0x000fca0008000f00 */
[----:B------:R0:W4:Y:S01]  /*4680*/  LDG.E R4, desc[UR22][R4.64] ;  /* 0x0000001604047981 */ /* 0x000122000c1e1900 */
[----:B------:R-:W-:Y:S02]  /*4690*/  PRMT R119, R7, 0x7632, R119 ;  /* 0x0000763207777816 */ /* 0x000fe40000000077 */
[----:B------:R-:W-:Y:S01]  /*46a0*/  PRMT R121, R9, 0x7632, R121 ;  /* 0x0000763209797816 */ /* 0x000fe20000000079 */
[----:B------:R1:W-:Y:S01]  /*46b0*/  STS.U16 [R46], R7 ;  /* 0x000000072e007388 */ /* 0x0003e20000000400 */
[----:B------:R-:W-:-:S03]  /*46c0*/  PRMT R122, R11, 0x7632, R122 ;  /* 0x000076320b7a7816 */ /* 0x000fc6000000007a */
[----:B------:R-:W-:Y:S01]  /*46d0*/  STS.U16 [R45+0x40], R119 ;  /* 0x000040772d007388 */ /* 0x000fe20000000400 */
[----:B0-----:R-:W-:-:S03]  /*46e0*/  IMAD.MOV.U32 R5, RZ, RZ, RZ ;  /* 0x000000ffff057224 */ /* 0x001fc600078e00ff */
[----:B------:R0:W-:Y:S01]  /*46f0*/  STS.U16 [R44+0x80], R9 ;  /* 0x000080092c007388 */ /* 0x0001e20000000400 */
[----:B-1----:R-:W-:Y:S02]  /*4700*/  MOV R7, RZ ;  /* 0x000000ff00077202 */ /* 0x002fe40000000f00 */
[----:B------:R-:W-:Y:S01]  /*4710*/  PRMT R123, R13, 0x7632, R123 ;  /* 0x000076320d7b7816 */ /* 0x000fe2000000007b */
[----:B------:R-:W-:Y:S01]  /*4720*/  STS.U16 [R43+0xc0], R121 ;  /* 0x0000c0792b007388 */ /* 0x000fe20000000400 */
[----:B------:R-:W-:Y:S01]  /*4730*/  PRMT R124, R15, 0x7632, R124 ;  /* 0x000076320f7c7816 */ /* 0x000fe2000000007c */
[----:B0-----:R-:W-:Y:S02]  /*4740*/  IMAD.MOV.U32 R9, RZ, RZ, RZ ;  /* 0x000000ffff097224 */ /* 0x001fe400078e00ff */
[----:B------:R0:W-:Y:S04]  /*4750*/  STS.U16 [R42+0x100], R11 ;  /* 0x0001000b2a007388 */ /* 0x0001e80000000400 */
[----:B------:R-:W-:Y:S04]  /*4760*/  STS.U16 [R41+0x140], R122 ;  /* 0x0001407a29007388 */ /* 0x000fe80000000400 */
[----:B------:R-:W-:Y:S04]  /*4770*/  STS.U16 [R40+0x180], R13 ;  /* 0x0001800d28007388 */ /* 0x000fe80000000400 */
[----:B------:R-:W-:Y:S04]  /*4780*/  STS.U16 [R39+0x1c0], R123 ;  /* 0x0001c07b27007388 */ /* 0x000fe80000000400 */
[----:B------:R1:W-:Y:S04]  /*4790*/  STS.U16 [R38+0x200], R15 ;  /* 0x0002000f26007388 */ /* 0x0003e80000000400 */
[----:B------:R-:W-:Y:S01]  /*47a0*/  STS.U16 [R37+0x240], R124 ;  /* 0x0002407c25007388 */ /* 0x000fe20000000400 */
[----:B--2---:R-:W-:-:S02]  /*47b0*/  @!P3 PRMT R5, R125, 0x5410, RZ ;  /* 0x000054107d05b816 */ /* 0x004fc400000000ff */
[----:B---3--:R-:W-:Y:S02]  /*47c0*/  @!P6 PRMT R7, R10, 0x5410, RZ ;  /* 0x000054100a07e816 */ /* 0x008fe400000000ff */
[----:B----4-:R-:W-:Y:S02]  /*47d0*/  @!P4 PRMT R5, R5, 0x5410, R8 ;  /* 0x000054100505c816 */ /* 0x010fe40000000008 */
[----:B------:R-:W-:Y:S02]  /*47e0*/  @!P2 PRMT R9, R14, 0x5410, RZ ;  /* 0x000054100e09a816 */ /* 0x000fe400000000ff */
[----:B0-----:R-:W-:Y:S02]  /*47f0*/  PRMT R11, R5, 0x7632, R11 ;  /* 0x00007632050b7816 */ /* 0x001fe4000000000b */
[----:B------:R-:W-:Y:S02]  /*4800*/  @!P5 PRMT R7, R7, 0x5410, R12 ;  /* 0x000054100707d816 */ /* 0x000fe4000000000c */
[----:B------:R-:W-:-:S02]  /*4810*/  @!P0 PRMT R9, R9, 0x5410, R120 ;  /* 0x0000541009098816 */ /* 0x000fc40000000078 */
[----:B------:R-:W-:Y:S01]  /*4820*/  PRMT R14, R7, 0x7632, R14 ;  /* 0x00007632070e7816 */ /* 0x000fe2000000000e */
[----:B------:R-:W-:Y:S01]  /*4830*/  STS.U16 [R36+0x280], R5 ;  /* 0x0002800524007388 */ /* 0x000fe20000000400 */
[----:B-1----:R-:W-:-:S03]  /*4840*/  PRMT R15, R9, 0x7632, R15 ;  /* 0x00007632090f7816 */ /* 0x002fc6000000000f */
[----:B------:R-:W-:Y:S04]  /*4850*/  STS.U16 [R35+0x2c0], R11 ;  /* 0x0002c00b23007388 */ /* 0x000fe80000000400 */
[----:B------:R0:W-:Y:S04]  /*4860*/  STS.U16 [R34+0x300], R7 ;  /* 0x0003000722007388 */ /* 0x0001e80000000400 */
[----:B------:R-:W-:Y:S04]  /*4870*/  STS.U16 [R33+0x340], R14 ;  /* 0x0003400e21007388 */ /* 0x000fe80000000400 */
[----:B------:R-:W-:Y:S04]  /*4880*/  STS.U16 [R32+0x380], R9 ;  /* 0x0003800920007388 */ /* 0x000fe80000000400 */
[----:B------:R-:W-:Y:S01]  /*4890*/  STS.U16 [R31+0x3c0], R15 ;  /* 0x0003c00f1f007388 */ /* 0x000fe20000000400 */
[----:B------:R-:W-:-:S03]  /*48a0*/  NOP ;  /* 0x0000000000007918 */ /* 0x000fc60000000000 */
[----:B------:R-:W1:Y:S04]  /*48b0*/  LDS.U16 R8, [R30] ;  /* 0x000000001e087984 */ /* 0x000e680000000400 */
[----:B------:R-:W2:Y:S04]  /*48c0*/  LDS.U16 R10, [R29+0x2] ;  /* 0x000002001d0a7984 */ /* 0x000ea80000000400 */
[----:B------:R-:W3:Y:S04]  /*48d0*/  LDS.U16 R11, [R28+0x4] ;  /* 0x000004001c0b7984 */ /* 0x000ee80000000400 */
[----:B------:R-:W4:Y:S01]  /*48e0*/  LDS.U16 R9, [R27+0x6] ;  /* 0x000006001b097984 */ /* 0x000f220000000400 */
[----:B------:R-:W-:Y:S01]  /*48f0*/  FMUL.FTZ R4, R4, 1.4426950216293334961 ;  /* 0x3fb8aa3b04047820 */ /* 0x000fe20000410000 */
[----:B0-----:R-:W-:-:S03]  /*4900*/  VIADD R7, R6, 0xe ;  /* 0x0000000e06077836 */ /* 0x001fc60000000000 */
[----:B------:R-:W-:Y:S02]  /*4910*/  FMUL.FTZ R12, R4, R70 ;  /* 0x00000046040c7220 */ /* 0x000fe40000410000 */
[----:B------:R-:W-:Y:S01]  /*4920*/  ISETP.GE.U32.AND P2, PT, R7, UR18, PT ;  /* 0x0000001207007c0c */ /* 0x000fe2000bf46070 */
[C---:B------:R-:W-:Y:S01]  /*4930*/  VIADD R7, R6.reuse, 0xc ;  /* 0x0000000c06077836 */ /* 0x040fe20000000000 */
[----:B------:R0:W4:Y:S01]  /*4940*/  MUFU.EX2 R136, R12 ;  /* 0x0000000c00887308 */ /* 0x0001220000000800 */
[----:B------:R-:W-:-:S03]  /*4950*/  ISETP.GE.U32.AND P6, PT, R6, UR18, PT ;  /* 0x0000001206007c0c */ /* 0x000fc6000bfc6070 */
[----:B------:R-:W-:Y:S02]  /*4960*/  ISETP.GE.U32.AND P4, PT, R7, UR18, PT ;  /* 0x0000001207007c0c */ /* 0x000fe4000bf86070 */
[----:B------:R-:W-:Y:S04]  /*4970*/  LDS.U16 R7, [R25+0xa] ;  /* 0x00000a0019077984 */ /* 0x000fe80000000400 */
[----:B0-----:R-:W0:Y:S01]  /*4980*/  LDS.U16 R12, [R26+0x8] ;  /* 0x000008001a0c7984 */ /* 0x001e220000000400 */
[----:B-1----:R-:W-:Y:S01]  /*4990*/  SHF.L.U32 R8, R8, 0x10, RZ ;  /* 0x0000001008087819 */ /* 0x002fe200000006ff */
[----:B------:R-:W-:-:S04]  /*49a0*/  FMUL.FTZ R14, R4, R72 ;  /* 0x00000048040e7220 */ /* 0x000fc80000410000 */
[----:B------:R-:W-:Y:S01]  /*49b0*/  FMUL.FTZ R8, R103, R8 ;  /* 0x0000000867087220 */ /* 0x000fe20000410000 */
[----:B------:R-:W-:Y:S01]  /*49c0*/  IADD3 R5, PT, PT, R6, 0xf, RZ ;  /* 0x0000000f06057810 */ /* 0x000fe20007ffe0ff */
[----:B------:R-:W-:-:S03]  /*49d0*/  FMUL.FTZ R13, R4, R71 ;  /* 0x00000047040d7220 */ /* 0x000fc60000410000 */
[----:B------:R-:W-:Y:S02]  /*49e0*/  FSEL R135, R8, RZ, !P6 ;  /* 0x000000ff08877208 */ /* 0x000fe40007000000 */
[----:B------:R-:W1:Y:S01]  /*49f0*/  LDS.U16 R8, [R24+0xc] ;  /* 0x00000c0018087984 */ /* 0x000e620000000400 */
[----:B------:R2:W-:Y:S01]  /*4a00*/  MUFU.EX2 R131, R14 ;  /* 0x0000000e00837308 */ /* 0x0005e20000000800 */
[----:B------:R-:W-:Y:S02]  /*4a10*/  ISETP.GE.U32.AND P0, PT, R5, UR18, PT ;  /* 0x0000001205007c0c */ /* 0x000fe4000bf06070 */
[----:B------:R-:W-:Y:S01]  /*4a20*/  IADD3 R5, PT, PT, R6, 0xd, RZ ;  /* 0x0000000d06057810 */ /* 0x000fe20007ffe0ff */
[----:B--2---:R-:W-:-:S04]  /*4a30*/  FMUL.FTZ R14, R4, R74 ;  /* 0x0000004a040e7220 */ /* 0x004fc80000410000 */
[----:B------:R2:W0:Y:S01]  /*4a40*/  MUFU.EX2 R133, R13 ;  /* 0x0000000d00857308 */ /* 0x0004220000000800 */
[----:B------:R-:W-:Y:S01]  /*4a50*/  ISETP.GE.U32.AND P3, PT, R5, UR18, PT ;  /* 0x0000001205007c0c */ /* 0x000fe2000bf66070 */
[----:B------:R-:W-:Y:S02]  /*4a60*/  VIADD R5, R6, 0xb ;  /* 0x0000000b06057836 */ /* 0x000fe40000000000 */
[----:B------:R-:W-:-:S04]  /*4a70*/  FMUL.FTZ R15, R4, R73 ;  /* 0x00000049040f7220 */ /* 0x000fc80000410000 */
[----:B------:R3:W-:Y:S01]  /*4a80*/  MUFU.EX2 R127, R14 ;  /* 0x0000000e007f7308 */ /* 0x0007e20000000800 */
[----:B--2---:R-:W-:Y:S02]  /*4a90*/  IMAD.U32 R13, R10, 0x10000, RZ ;  /* 0x000100000a0d7824 */ /* 0x004fe400078e00ff */
[----:B------:R-:W2:Y:S01]  /*4aa0*/  LDS.U16 R10, [R23+0xe] ;  /* 0x00000e00170a7984 */ /* 0x000ea20000000400 */
[----:B---3--:R-:W-:Y:S02]  /*4ab0*/  IMAD.U32 R14, R11, 0x10000, RZ ;  /* 0x000100000b0e7824 */ /* 0x008fe400078e00ff */
[----:B----4-:R-:W-:Y:S02]  /*4ac0*/  IMAD.U32 R11, R9, 0x10000, RZ ;  /* 0x00010000090b7824 */ /* 0x010fe400078e00ff */
[----:B------:R-:W3:Y:S01]  /*4ad0*/  LDS.U16 R9, [R22+0x10] ;  /* 0x0000100016097984 */ /* 0x000ee20000000400 */
[----:B------:R-:W-:Y:S01]  /*4ae0*/  ISETP.GE.U32.AND P5, PT, R5, UR18, PT ;  /* 0x0000001205007c0c */ /* 0x000fe2000bfa6070 */
[----:B------:R-:W4:Y:S01]  /*4af0*/  MUFU.EX2 R15, R15 ;  /* 0x0000000f000f7308 */ /* 0x000f220000000800 */
[----:B------:R-:W-:Y:S01]  /*4b00*/  IADD3 R5, PT, PT, R6, 0x1, RZ ;  /* 0x0000000106057810 */ /* 0x000fe20007ffe0ff */
[----:B------:R-:W-:Y:S01]  /*4b10*/  FMUL.FTZ R13, R104, R13 ;  /* 0x0000000d680d7220 */ /* 0x000fe20000410000 */
[----:B------:R-:W-:Y:S01]  /*4b20*/  FSEL R136, R136, 1, !P6 ;  /* 0x3f80000088887808 */ /* 0x000fe20007000000 */
[----:B------:R-:W-:Y:S01]  /*4b30*/  FMUL.FTZ R119, R4, R75 ;  /* 0x0000004b04777220 */ /* 0x000fe20000410000 */
[----:B------:R-:W-:-:S02]  /*4b40*/  ISETP.GE.U32.AND P6, PT, R5, UR18, PT ;  /* 0x0000001205007c0c */ /* 0x000fc4000bfc6070 */
[C---:B------:R-:W-:Y:S01]  /*4b50*/  IADD3 R5, PT, PT, R6.reuse, 0x2, RZ ;  /* 0x0000000206057810 */ /* 0x040fe20007ffe0ff */
[----:B------:R-:W-:Y:S01]  /*4b60*/  FMUL.FTZ R14, R105, R14 ;  /* 0x0000000e690e7220 */ /* 0x000fe20000410000 */
[----:B------:R-:W-:Y:S02]  /*4b70*/  FSEL R134, R13, RZ, !P6 ;  /* 0x000000ff0d867208 */ /* 0x000fe40007000000 */
[----:B0-----:R-:W-:Y:S02]  /*4b80*/  FSEL R133, R133, 1, !P6 ;  /* 0x3f80000085857808 */ /* 0x001fe40007000000 */
[----:B------:R-:W-:Y:S01]  /*4b90*/  ISETP.GE.U32.AND P6, PT, R5, UR18, PT ;  /* 0x0000001205007c0c */ /* 0x000fe2000bfc6070 */
[----:B------:R-:W0:Y:S01]  /*4ba0*/  MUFU.EX2 R119, R119 ;  /* 0x0000007700777308 */ /* 0x000e220000000800 */
[----:B------:R-:W-:Y:S01]  /*4bb0*/  IADD3 R5, PT, PT, R6, 0x3, RZ ;  /* 0x0000000306057810 */ /* 0x000fe20007ffe0ff */
[----:B------:R-:W-:Y:S01]  /*4bc0*/  FMUL.FTZ R120, R4, R76 ;  /* 0x0000004c04787220 */ /* 0x000fe20000410000 */
[----:B------:R-:W-:Y:S01]  /*4bd0*/  FSEL R132, R14, RZ, !P6 ;  /* 0x000000ff0e847208 */ /* 0x000fe20007000000 */
[----:B------:R-:W-:Y:S01]  /*4be0*/  FMUL.FTZ R11, R106, R11 ;  /* 0x0000000b6a0b7220 */ /* 0x000fe20000410000 */
[----:B------:R-:W-:Y:S01]  /*4bf0*/  FSEL R131, R131, 1, !P6 ;  /* 0x3f80000083837808 */ /* 0x000fe20007000000 */
[----:B------:R-:W-:Y:S01]  /*4c00*/  IMAD.U32 R12, R12, 0x10000, RZ ;  /* 0x000100000c0c7824 */ /* 0x000fe200078e00ff */
[----:B------:R-:W-:-:S02]  /*4c10*/  ISETP.GE.U32.AND P6, PT, R5, UR18, PT ;  /* 0x0000001205007c0c */ /* 0x000fc4000bfc6070 */
[----:B------:R-:W-:Y:S01]  /*4c20*/  IADD3 R5, PT, PT, R6, 0x4, RZ ;  /* 0x0000000406057810 */ /* 0x000fe20007ffe0ff */
[----:B------:R-:W-:Y:S01]  /*4c30*/  FMUL.FTZ R12, R107, R12 ;  /* 0x0000000c6b0c7220 */ /* 0x000fe20000410000 */
[----:B------:R-:W-:Y:S01]  /*4c40*/  FSEL R130, R11, RZ, !P6 ;  /* 0x000000ff0b827208 */ /* 0x000fe20007000000 */
[----:B------:R-:W3:Y:S01]  /*4c50*/  MUFU.EX2 R120, R120 ;  /* 0x0000007800787308 */ /* 0x000ee20000000800 */
[----:B----4-:R-:W-:Y:S01]  /*4c60*/  FSEL R129, R15, 1, !P6 ;  /* 0x3f8000000f817808 */ /* 0x010fe20007000000 */
[----:B------:R-:W-:Y:S01]  /*4c70*/  IMAD.U32 R7, R7, 0x10000, RZ ;  /* 0x0001000007077824 */ /* 0x000fe200078e00ff */
[----:B------:R-:W-:Y:S01]  /*4c80*/  ISETP.GE.U32.AND P6, PT, R5, UR18, PT ;  /* 0x0000001205007c0c */ /* 0x000fe2000bfc6070 */
[----:B------:R-:W-:Y:S01]  /*4c90*/  FMUL.FTZ R13, R4, R77 ;  /* 0x0000004d040d7220 */ /* 0x000fe20000410000 */
[----:B------:R-:W-:Y:S01]  /*4ca0*/  IADD3 R5, PT, PT, R6, 0x5, RZ ;  /* 0x0000000506057810 */ /* 0x000fe20007ffe0ff */
[----:B------:R-:W-:Y:S01]  /*4cb0*/  FMUL.FTZ R14, R4, R78 ;  /* 0x0000004e040e7220 */ /* 0x000fe20000410000 */
[----:B------:R-:W-:Y:S01]  /*4cc0*/  FSEL R128, R12, RZ, !P6 ;  /* 0x000000ff0c807208 */ /* 0x000fe20007000000 */
[----:B------:R-:W-:Y:S01]  /*4cd0*/  FMUL.FTZ R126, R108, R7 ;  /* 0x000000076c7e7220 */ /* 0x000fe20000410000 */
[----:B------:R-:W-:Y:S01]  /*4ce0*/  FSEL R127, R127, 1, !P6 ;  /* 0x3f8000007f7f7808 */ /* 0x000fe20007000000 */
[----:B------:R2:W4:Y:S01]  /*4cf0*/  MUFU.EX2 R121, R13 ;  /* 0x0000000d00797308 */ /* 0x0005220000000800 */
[----:B------:R-:W-:Y:S01]  /*4d00*/  ISETP.GE.U32.AND P6, PT, R5, UR18, PT ;  /* 0x0000001205007c0c */ /* 0x000fe2000bfc6070 */
[----:B-1----:R-:W-:Y:S01]  /*4d10*/  IMAD.U32 R8, R8, 0x10000, RZ ;  /* 0x0001000008087824 */ /* 0x002fe200078e00ff */
[----:B------:R-:W-:Y:S01]  /*4d20*/  IADD3 R7, PT, PT, R6, 0x6, RZ ;  /* 0x0000000606077810 */ /* 0x000fe20007ffe0ff */
[----:B------:R-:W1:Y:S01]  /*4d30*/  LDS.U16 R11, [R21+0x12] ;  /* 0x00001200150b7984 */ /* 0x000e620000000400 */
[----:B------:R-:W-:Y:S01]  /*4d40*/  FSEL R126, R126, RZ, !P6 ;  /* 0x000000ff7e7e7208 */ /* 0x000fe20007000000 */
[----:B------:R-:W-:Y:S01]  /*4d50*/  FMUL.FTZ R8, R109, R8 ;  /* 0x000000086d087220 */ /* 0x000fe20000410000 */
[----:B0-----:R-:W-:Y:S01]  /*4d60*/  FSEL R125, R119, 1, !P6 ;  /* 0x3f800000777d7808 */ /* 0x001fe20007000000 */
[----:B------:R-:W0:Y:S01]  /*4d70*/  MUFU.EX2 R14, R14 ;  /* 0x0000000e000e7308 */ /* 0x000e220000000800 */
[----:B------:R-:W-:Y:S01]  /*4d80*/  ISETP.GE.U32.AND P6, PT, R7, UR18, PT ;  /* 0x0000001207007c0c */ /* 0x000fe2000bfc6070 */
[----:B------:R-:W-:Y:S01]  /*4d90*/  VIADD R7, R6, 0x7 ;  /* 0x0000000706077836 */ /* 0x000fe20000000000 */
[----:B--2---:R-:W-:Y:S01]  /*4da0*/  SHF.L.U32 R13, R10, 0x10, RZ ;  /* 0x000000100a0d7819 */ /* 0x004fe200000006ff */
[----:B------:R-:W-:Y:S01]  /*4db0*/  LDS.U16 R5, [R20+0x14] ;  /* 0x0000140014057984 */ /* 0x000fe20000000400 */
[----:B------:R-:W-:Y:S01]  /*4dc0*/  FSEL R124, R8, RZ, !P6 ;  /* 0x000000ff087c7208 */ /* 0x000fe20007000000 */
[----:B---3--:R-:W-:Y:S01]  /*4dd0*/  IMAD.U32 R8, R9, 0x10000, RZ ;  /* 0x0001000009087824 */ /* 0x008fe200078e00ff */
[----:B------:R-:W-:Y:S01]  /*4de0*/  FSEL R123, R120, 1, !P6 ;  /* 0x3f800000787b7808 */ /* 0x000fe20007000000 */
[----:B------:R-:W-:Y:S01]  /*4df0*/  FMUL.FTZ R13, R110, R13 ;  /* 0x0000000d6e0d7220 */ /* 0x000fe20000410000 */
[----:B------:R-:W-:Y:S01]  /*4e00*/  ISETP.GE.U32.AND P6, PT, R7, UR18, PT ;  /* 0x0000001207007c0c */ /* 0x000fe2000bfc6070 */
[----:B------:R-:W-:Y:S01]  /*4e10*/  FMUL.FTZ R120, R111, R8 ;  /* 0x000000086f787220 */ /* 0x000fe20000410000 */
[----:B------:R-:W-:Y:S01]  /*4e20*/  IADD3 R7, PT, PT, R6, 0x8, RZ ;  /* 0x0000000806077810 */ /* 0x000fe20007ffe0ff */
[----:B------:R-:W2:Y:S01]  /*4e30*/  LDS.U16 R8, [R19+0x16] ;  /* 0x0000160013087984 */ /* 0x000ea20000000400 */
[----:B------:R-:W-:-:S02]  /*4e40*/  FSEL R122, R13, RZ, !P6 ;  /* 0x000000ff0d7a7208 */ /* 0x000fc40007000000 */
[----:B----4-:R-:W-:Y:S02]  /*4e50*/  FSEL R121, R121, 1, !P6 ;  /* 0x3f80000079797808 */ /* 0x010fe40007000000 */
[----:B------:R-:W-:Y:S02]  /*4e60*/  ISETP.GE.U32.AND P6, PT, R7, UR18, PT ;  /* 0x0000001207007c0c */ /* 0x000fe4000bfc6070 */
[----:B------:R-:W-:Y:S01]  /*4e70*/  IADD3 R9, PT, PT, R6, 0x9, RZ ;  /* 0x0000000906097810 */ /* 0x000fe20007ffe0ff */
[----:B------:R-:W3:Y:S01]  /*4e80*/  LDS.U16 R7, [R18+0x18] ;  /* 0x0000180012077984 */ /* 0x000ee20000000400 */
[----:B------:R-:W-:Y:S02]  /*4e90*/  FSEL R120, R120, RZ, !P6 ;  /* 0x000000ff78787208 */ /* 0x000fe40007000000 */
[----:B0-----:R-:W-:Y:S02]  /*4ea0*/  FSEL R119, R14, 1, !P6 ;  /* 0x3f8000000e777808 */ /* 0x001fe40007000000 */
[----:B------:R-:W-:-:S02]  /*4eb0*/  ISETP.GE.U32.AND P6, PT, R9, UR18, PT ;  /* 0x0000001209007c0c */ /* 0x000fc4000bfc6070 */
[----:B------:R-:W0:Y:S01]  /*4ec0*/  LDS.U16 R9, [R17+0x1a] ;  /* 0x00001a0011097984 */ /* 0x000e220000000400 */
[----:B------:R-:W-:Y:S02]  /*4ed0*/  VIADD R10, R6, 0xa ;  /* 0x0000000a060a7836 */ /* 0x000fe40000000000 */
[C---:B------:R-:W-:Y:S01]  /*4ee0*/  FMUL.FTZ R140, R4.reuse, R79 ;  /* 0x0000004f048c7220 */ /* 0x040fe20000410000 */
[----:B------:R-:W4:Y:S01]  /*4ef0*/  LDS.U16 R6, [R16+0x1c] ;  /* 0x00001c0010067984 */ /* 0x000f220000000400 */
[C---:B------:R-:W-:Y:S01]  /*4f00*/  FMUL.FTZ R139, R4.reuse, R80 ;  /* 0x00000050048b7220 */ /* 0x040fe20000410000 */
[C---:B------:R-:W-:Y:S01]  /*4f10*/  FMUL.FTZ R141, R4.reuse, R81 ;  /* 0x00000051048d7220 */ /* 0x040fe20000410000 */
[C---:B------:R-:W-:Y:S01]  /*4f20*/  FMUL.FTZ R142, R4.reuse, R82 ;  /* 0x00000052048e7220 */ /* 0x040fe20000410000 */
[C---:B------:R-:W-:Y:S01]  /*4f30*/  FMUL.FTZ R12, R4.reuse, R83 ;  /* 0x00000053040c7220 */ /* 0x040fe20000410000 */
[C---:B------:R-:W-:Y:S01]  /*4f40*/  FMUL.FTZ R13, R4.reuse, R85 ;  /* 0x00000055040d7220 */ /* 0x040fe20000410000 */
[----:B------:R-:W-:Y:S01]  /*4f50*/  FMUL.FTZ R14, R4, R86 ;  /* 0x00000056040e7220 */ /* 0x000fe20000410000 */
[----:B------:R-:W-:Y:S01]  /*4f60*/  FFMA.FTZ R15, R135, R133, R134 ;  /* 0x00000085870f7223 */ /* 0x000fe20000010086 */
[----:B------:R-:W4:Y:S03]  /*4f70*/  LDS.U16 R4, [R0+0x1e] ;  /* 0x00001e0000047984 */ /* 0x000f260000000400 */
[----:B------:R-:W-:Y:S01]  /*4f80*/  FFMA.FTZ R15, R131, R15, R132 ;  /* 0x0000000f830f7223 */ /* 0x000fe20000010084 */
[----:B------:R-:W3:Y:S03]  /*4f90*/  MUFU.EX2 R140, R140 ;  /* 0x0000008c008c7308 */ /* 0x000ee60000000800 */
[----:B------:R-:W-:Y:S01]  /*4fa0*/  FFMA.FTZ R15, R129, R15, R130 ;  /* 0x0000000f810f7223 */ /* 0x000fe20000010082 */
[----:B-1----:R-:W-:-:S03]  /*4fb0*/  SHF.L.U32 R11, R11, 0x10, RZ ;  /* 0x000000100b0b7819 */ /* 0x002fc600000006ff */
[----:B------:R-:W-:Y:S01]  /*4fc0*/  FFMA.FTZ R15, R127, R15, R128 ;  /* 0x0000000f7f0f7223 */ /* 0x000fe20000010080 */
[----:B------:R-:W1:Y:S03]  /*4fd0*/  MUFU.EX2 R139, R139 ;  /* 0x0000008b008b7308 */ /* 0x000e660000000800 */
[----:B------:R-:W-:Y:S01]  /*4fe0*/  FFMA.FTZ R15, R125, R15, R126 ;  /* 0x0000000f7d0f7223 */ /* 0x000fe2000001007e */
[----:B------:R-:W-:Y:S01]  /*4ff0*/  FMUL.FTZ R11, R112, R11 ;  /* 0x0000000b700b7220 */ /* 0x000fe20000410000 */
[----:B------:R-:W-:-:S03]  /*5000*/  FMUL.FTZ R138, R136, R133 ;  /* 0x00000085888a7220 */ /* 0x000fc60000410000 */
[----:B------:R-:W0:Y:S01]  /*5010*/  MUFU.EX2 R141, R141 ;  /* 0x0000008d008d7308 */ /* 0x000e220000000800 */
[----:B------:R-:W-:Y:S01]  /*5020*/  FFMA.FTZ R15, R123, R15, R124 ;  /* 0x0000000f7b0f7223 */ /* 0x000fe2000001007c */
[----:B------:R-:W-:Y:S01]  /*5030*/  FSEL R137, R11, RZ, !P6 ;  /* 0x000000ff0b897208 */ /* 0x000fe20007000000 */
[----:B------:R-:W-:Y:S01]  /*5040*/  FMUL.FTZ R138, R131, R138 ;  /* 0x0000008a838a7220 */ /* 0x000fe20000410000 */
[----:B--2---:R-:W-:Y:S01]  /*5050*/  SHF.L.U32 R11, R8, 0x10, RZ ;  /* 0x00000010080b7819 */ /* 0x004fe200000006ff */
[----:B------:R-:W-:-:S03]  /*5060*/  FFMA.FTZ R15, R121, R15, R122 ;  /* 0x0000000f790f7223 */ /* 0x000fc6000001007a */
[----:B------:R2:W-:Y:S01]  /*5070*/  MUFU.EX2 R143, R12 ;  /* 0x0000000c008f7308 */ /* 0x0005e20000000800 */
[----:B---3--:R-:W-:Y:S01]  /*5080*/  FSEL R140, R140, 1, !P6 ;  /* 0x3f8000008c8c7808 */ /* 0x008fe20007000000 */
[----:B------:R-:W-:Y:S01]  /*5090*/  FFMA.FTZ R15, R119, R15, R120 ;  /* 0x0000000f770f7223 */ /* 0x000fe20000010078 */
[----:B------:R-:W-:-:S05]  /*50a0*/  ISETP.GE.U32.AND P6, PT, R10, UR18, PT ;  /* 0x000000120a007c0c */ /* 0x000fca000bfc6070 */
[----:B------:R-:W3:Y:S01]  /*50b0*/  MUFU.EX2 R142, R142 ;  /* 0x0000008e008e7308 */ /* 0x000ee20000000800 */
[----:B--2---:R-:W-:Y:S02]  /*50c0*/  IMAD.U32 R12, R5, 0x10000, RZ ;  /* 0x00010000050c7824 */ /* 0x004fe400078e00ff */
[----:B------:R-:W-:Y:S02]  /*50d0*/  FMUL.FTZ R10, R129, R138 ;  /* 0x0000008a810a7220 */ /* 0x000fe40000410000 */
[----:B------:R-:W-:Y:S01]  /*50e0*/  FMUL.FTZ R12, R113, R12 ;  /* 0x0000000c710c7220 */ /* 0x000fe20000410000 */
[----:B------:R-:W-:Y:S02]  /*50f0*/  IMAD.U32 R8, R7, 0x10000, RZ ;  /* 0x0001000007087824 */ /* 0x000fe400078e00ff */
[----:B------:R-:W-:Y:S01]  /*5100*/  FMUL.FTZ R11, R114, R11 ;  /* 0x0000000b720b7220 */ /* 0x000fe20000410000 */
[----:B------:R-:W2:Y:S01]  /*5110*/  MUFU.EX2 R13, R13 ;  /* 0x0000000d000d7308 */ /* 0x000ea20000000800 */
[----:B-1----:R-:W-:Y:S01]  /*5120*/  FSEL R139, R139, 1, !P6 ;  /* 0x3f8000008b8b7808 */ /* 0x002fe20007000000 */
[----:B------:R-:W-:Y:S01]  /*5130*/  FMUL.FTZ R10, R127, R10 ;  /* 0x0000000a7f0a7220 */ /* 0x000fe20000410000 */
[----:B------:R-:W-:Y:S01]  /*5140*/  FSEL R138, R12, RZ, !P6 ;  /* 0x000000ff0c8a7208 */ /* 0x000fe20007000000 */
[----:B------:R-:W-:Y:S01]  /*5150*/  FFMA.FTZ R15, R140, R15, R137 ;  /* 0x0000000f8c0f7223 */ /* 0x000fe20000010089 */
[----:B0-----:R-:W-:Y:S01]  /*5160*/  SHF.L.U32 R9, R9, 0x10, RZ ;  /* 0x0000001009097819 */ /* 0x001fe200000006ff */
[----:B------:R-:W-:Y:S01]  /*5170*/  FMUL.FTZ R8, R115, R8 ;  /* 0x0000000873087220 */ /* 0x000fe20000410000 */
[----:B------:R-:W-:Y:S01]  /*5180*/  FSEL R141, R141, 1, !P5 ;  /* 0x3f8000008d8d7808 */ /* 0x000fe20006800000 */
[----:B------:R-:W0:Y:S01]  /*5190*/  MUFU.EX2 R5, R14 ;  /* 0x0000000e00057308 */ /* 0x000e220000000800 */
[----:B------:R-:W-:Y:S01]  /*51a0*/  FSEL R146, R11, RZ, !P5 ;  /* 0x000000ff0b927208 */ /* 0x000fe20006800000 */
[----:B------:R-:W-:Y:S01]  /*51b0*/  FMUL.FTZ R10, R125, R10 ;  /* 0x0000000a7d0a7220 */ /* 0x000fe20000410000 */
[----:B------:R-:W-:Y:S01]  /*51c0*/  FFMA.FTZ R15, R139, R15, R138 ;  /* 0x0000000f8b0f7223 */ /* 0x000fe2000001008a */
[----:B----4-:R-:W-:-:S02]  /*51d0*/  IMAD.U32 R6, R6, 0x10000, RZ ;  /* 0x0001000006067824 */ /* 0x010fc400078e00ff */
[----:B------:R-:W-:Y:S01]  /*51e0*/  FMUL.FTZ R9, R116, R9 ;  /* 0x0000000974097220 */ /* 0x000fe20000410000 */
[----:B---3--:R-:W-:Y:S01]  /*51f0*/  FSEL R142, R142, 1, !P4 ;  /* 0x3f8000008e8e7808 */ /* 0x008fe20006000000 */
[----:B------:R-:W-:Y:S01]  /*5200*/  FMUL.FTZ R10, R123, R10 ;  /* 0x0000000a7b0a7220 */ /* 0x000fe20000410000 */
[----:B------:R-:W-:Y:S01]  /*5210*/  FSEL R145, R8, RZ, !P4 ;  /* 0x000000ff08917208 */ /* 0x000fe20006000000 */
[----:B------:R-:W-:Y:S01]  /*5220*/  FFMA.FTZ R15, R141, R15, R146 ;  /* 0x0000000f8d0f7223 */ /* 0x000fe20000010092 */
[----:B------:R-:W-:Y:S01]  /*5230*/  SHF.L.U32 R7, R4, 0x10, RZ ;  /* 0x0000001004077819 */ /* 0x000fe200000006ff */
[----:B------:R-:W-:Y:S01]  /*5240*/  FMUL.FTZ R6, R117, R6 ;  /* 0x0000000675067220 */ /* 0x000fe20000410000 */
[----:B------:R-:W-:Y:S01]  /*5250*/  FSEL R143, R143, 1, !P3 ;  /* 0x3f8000008f8f7808 */ /* 0x000fe20005800000 */
[----:B------:R-:W-:Y:S01]  /*5260*/  FMUL.FTZ R10, R121, R10 ;  /* 0x0000000a790a7220 */ /* 0x000fe20000410000 */
[----:B------:R-:W-:Y:S01]  /*5270*/  FSEL R148, R9, RZ, !P3 ;  /* 0x000000ff09947208 */ /* 0x000fe20005800000 */
[----:B------:R-:W-:Y:S01]  /*5280*/  FFMA.FTZ R15, R142, R15, R145 ;  /* 0x0000000f8e0f7223 */ /* 0x000fe20000010091 */
[----:B------:R-:W-:Y:S01]  /*5290*/  FMUL.FTZ R7, R118, R7 ;  /* 0x0000000776077220 */ /* 0x000fe20000410000 */
[----:B--2---:R-:W-:Y:S01]  /*52a0*/  FSEL R144, R13, 1, !P2 ;  /* 0x3f8000000d907808 */ /* 0x004fe20005000000 */
[----:B------:R-:W-:Y:S01]  /*52b0*/  FMUL.FTZ R9, R119, R10 ;  /* 0x0000000a77097220 */ /* 0x000fe20000410000 */
[----:B------:R-:W-:Y:S01]  /*52c0*/  FSEL R147, R6, RZ, !P2 ;  /* 0x000000ff06937208 */ /* 0x000fe20005000000 */
[----:B------:R-:W-:Y:S01]  /*52d0*/  FFMA.FTZ R15, R143, R15, R148 ;  /* 0x0000000f8f0f7223 */ /* 0x000fe20000010094 */
[----:B0-----:R-:W-:Y:S01]  /*52e0*/  FSEL R149, R5, 1, !P0 ;  /* 0x3f80000005957808 */ /* 0x001fe20004000000 */
        /* <DEDUP_REMOVED lines=44> */
[----:B------:R-:W-:Y:S01]  /*55b0*/  HFMA2 R13, -RZ, RZ, 0, 0 ;  /* 0x00000000ff0d7431 */ /* 0x000fe200000001ff */
[----:B------:R-:W-:Y:S01]  /*55c0*/  @!P2 SHF.R.U32.HI R4, RZ, 0x2, R65 ;  /* 0x00000002ff04a819 */ /* 0x000fe20000011641 */
[----:B--2---:R-:W-:Y:S01]  /*55d0*/  ULEA UR19, UR8, UR19, 0x18 ;  /* 0x0000001308137291 */ /* 0x004fe2000f8ec0ff */
[----:B------:R-:W-:Y:S02]  /*55e0*/  IMAD.MOV.U32 R12, RZ, RZ, 0x3f800000 ;  /* 0x3f800000ff0c7424 */ /* 0x000fe400078e00ff */
        /* <DEDUP_REMOVED lines=11> */
[----:B------:R-:W-:Y:S01]  /*56a0*/  SHF.R.U32.HI R156, RZ, 0x5, R65 ;  /* 0x00000005ff9c7819 */ /* 0x000fe20000011641 */
[----:B------:R-:W2:Y:S04]  /*56b0*/  SHFL.UP PT, R152, R154, 0x1, RZ ;  /* 0x042000009a987989 */ /* 0x000ea800000e00ff */
[----:B------:R-:W3:Y:S01]  /*56c0*/  SHFL.UP PT, R153, R153, 0x1, RZ ;  /* 0x0420000099997989 */ /* 0x000ee200000e00ff */
[----:B------:R-:W-:-:S02]  /*56d0*/  ISETP.NE.AND P3, PT, R156, 0x1, PT ;  /* 0x000000019c00780c */ /* 0x000fc40003f65270 */
[C---:B------:R-:W-:Y:S02]  /*56e0*/  ISETP.NE.AND P2, PT, R156.reuse, 0x2, PT ;  /* 0x000000029c00780c */ /* 0x040fe40003f45270 */
[----:B------:R-:W-:Y:S02]  /*56f0*/  ISETP.GE.U32.AND P4, PT, R65, 0x20, PT ;  /* 0x000000204100780c */ /* 0x000fe40003f86070 */
[----:B------:R-:W-:Y:S02]  /*5700*/  ISETP.NE.AND P0, PT, R156, 0x3, PT ;  /* 0x000000039c00780c */ /* 0x000fe40003f05270 */
[C---:B0-----:R-:W-:Y:S01]  /*5710*/  FSEL R69, R4.reuse, R69, !P3 ;  /* 0x0000004504457208 */ /* 0x041fe20005800000 */
[-C--:B------:R-:W-:Y:S01]  /*5720*/  FMUL.FTZ R4, R4, R6.reuse ;  /* 0x0000000604047220 */ /* 0x080fe20000410000 */
[C---:B------:R-:W-:Y:S01]  /*5730*/  FFMA.FTZ R6, R5.reuse, R6, R7 ;  /* 0x0000000605067223 */ /* 0x040fe20000010007 */
[----:B------:R-:W-:-:S03]  /*5740*/  FSEL R5, R5, R68, !P3 ;  /* 0x0000004405057208 */ /* 0x000fc60005800000 */
        /* <DEDUP_REMOVED lines=11> */
[----:B------:R-:W-:Y:S01]  /*5800*/  FMUL.FTZ R10, R10, R4 ;  /* 0x000000040a0a7220 */ /* 0x000fe20000410000 */
[----:B------:R-:W-:-:S02]  /*5810*/  ISETP.NE.AND P2, PT, R65, RZ, PT ;  /* 0x000000ff4100720c */ /* 0x000fc40003f45270 */
        /* <DEDUP_REMOVED lines=11> */
.L_x_2740:
[----:B------:R-:W-:Y:S05]  /*58d0*/  BSYNC.RECONVERGENT B0 ;  /* 0x0000000000007941 */ /* 0x000fea0003800200 */
.L_x_2739:
        /* <DEDUP_REMOVED lines=31> */
.L_x_2742:
[----:B------:R-:W-:Y:S05]  /*5ad0*/  BSYNC.RECONVERGENT B0 ;  /* 0x0000000000007941 */ /* 0x000fea0003800200 */
.L_x_2741:
[----:B------:R-:W-:Y:S01]  /*5ae0*/  ULEA UR9, UP0, UR10, UR9, 0x2 ;  /* 0x000000090a097291 */ /* 0x000fe2000f8010ff */
[----:B-1----:R-:W-:Y:S01]  /*5af0*/  IMAD.U32 R5, RZ, RZ, UR36 ;  /* 0x00000024ff057e24 */ /* 0x002fe2000f8e00ff */
[----:B------:R-:W-:Y:S01]  /*5b00*/  UIADD3 UR6, UPT, UPT, UR6, 0x1, URZ ;  /* 0x0000000106067890 */ /* 0x000fe2000fffe0ff */
[C---:B-----5:R-:W-:Y:S01]  /*5b10*/  FFMA.FTZ R102, R151.reuse, R135, R102 ;  /* 0x0000008797667223 */ /* 0x060fe20000010066 */
[----:B------:R-:W-:Y:S01]  /*5b20*/  UIADD3.X UR20, UPT, UPT, UR20, UR28, URZ, UP0, !UPT ;  /* 0x0000001c14147290 */ /* 0x000fe200087fe4ff */
[----:B------:R-:W-:Y:S01]  /*5b30*/  FFMA.FTZ R101, R151, R134, R101 ;  /* 0x0000008697657223 */ /* 0x000fe20000010065 */
[----:B------:R-:W-:Y:S01]  /*5b40*/  UISETP.NE.AND UP0, UPT, UR6, URZ, UPT ;  /* 0x000000ff0600728c */ /* 0x000fe2000bf05270 */
[----:B------:R-:W-:Y:S01]  /*5b50*/  LEA R2, P0, R5, R2, 0x1 ;  /* 0x0000000205027211 */ /* 0x000fe200078008ff */
        /* <DEDUP_REMOVED lines=20> */
.L_x_2738:
        /* <DEDUP_REMOVED lines=13> */
[C---:B0-----:R-:W-:Y:S02]  /*5d70*/  PRMT R13, R2.reuse, 0x7610, R13 ;  /* 0x00007610020d7816 */ /* 0x041fe4000000000d */
[----:B------:R-:W-:Y:S02]  /*5d80*/  PRMT R6, R2, 0x7632, R6 ;  /* 0x0000763202067816 */ /* 0x000fe40000000006 */
[----:B------:R-:W-:Y:S02]  /*5d90*/  F2FP.BF16.F32.PACK_AB R2, R93, R94 ;  /* 0x0000005e5d02723e */ /* 0x000fe400000010ff */
[----:B------:R-:W-:Y:S01]  /*5da0*/  PRMT R12, R3, 0x7610, R12 ;  /* 0x00007610030c7816 */ /* 0x000fe2000000000c */
[----:B------:R-:W-:Y:S01]  /*5db0*/  STS.U16 [R30], R15 ;  /* 0x0000000f1e007388 */ /* 0x000fe20000000400 */
[C---:B------:R-:W-:Y:S01]  /*5dc0*/  PRMT R11, R2.reuse, 0x7610, R11 ;  /* 0x00007610020b7816 */ /* 0x040fe2000000000b */
[----:B-1----:R-:W-:Y:S01]  /*5dd0*/  UIMAD.WIDE.U32 UR20, UR25, UR8, UR6 ;  /* 0x00000008191472a5 */ /* 0x002fe2000f8e0006 */
[----:B------:R-:W-:Y:S01]  /*5de0*/  PRMT R7, R2, 0x7632, R7 ;  /* 0x0000763202077816 */ /* 0x000fe20000000007 */
[----:B------:R0:W-:Y:S01]  /*5df0*/  STS.U16 [R29+0x2], R4 ;  /* 0x000002041d007388 */ /* 0x0001e20000000400 */
[----:B------:R-:W-:Y:S01]  /*5e00*/  F2FP.BF16.F32.PACK_AB R2, R89, R90 ;  /* 0x0000005a5902723e */ /* 0x000fe200000010ff */
[----:B------:R-:W-:Y:S01]  /*5e10*/  UIMAD UR21, UR25, UR9, UR21 ;  /* 0x00000009191572a4 */ /* 0x000fe2000f8e0215 */
[----:B------:R-:W-:Y:S01]  /*5e20*/  ISETP.NE.AND P0, PT, R65, RZ, PT ;  /* 0x000000ff4100720c */ /* 0x000fe20003f05270 */
[----:B------:R-:W-:Y:S01]  /*5e30*/  STS.U16 [R28+0x4], R14 ;  /* 0x0000040e1c007388 */ /* 0x000fe20000000400 */
[----:B------:R-:W-:Y:S01]  /*5e40*/  PRMT R8, R2, 0x7610, R8 ;  /* 0x0000761002087816 */ /* 0x000fe20000000008 */
[----:B------:R-:W-:-:S02]  /*5e50*/  UIMAD.WIDE.U32 UR20, UR24, UR10, UR20 ;  /* 0x0000000a181472a5 */ /* 0x000fc4000f8e0014 */
[----:B------:R-:W-:Y:S01]  /*5e60*/  STS.U16 [R27+0x6], R5 ;  /* 0x000006051b007388 */ /* 0x000fe20000000400 */
[----:B0-----:R-:W-:Y:S01]  /*5e70*/  PRMT R4, R3, 0x7632, R4 ;  /* 0x0000763203047816 */ /* 0x001fe20000000004 */
[----:B------:R-:W-:Y:S01]  /*5e80*/  UIMAD UR21, UR24, UR11, UR21 ;  /* 0x0000000b181572a4 */ /* 0x000fe2000f8e0215 */
[----:B------:R-:W-:Y:S01]  /*5e90*/  F2FP.BF16.F32.PACK_AB R3, R91, R92 ;  /* 0x0000005c5b03723e */ /* 0x000fe200000010ff */
[----:B------:R-:W-:Y:S01]  /*5ea0*/  STS.U16 [R26+0x8], R13 ;  /* 0x0000080d1a007388 */ /* 0x000fe20000000400 */
[----:B------:R-:W0:Y:S02]  /*5eb0*/  LDCU.128 UR8, c[0x0][0x410] ;  /* 0x00008200ff0877ac */ /* 0x000e240008000c00 */
[C---:B------:R-:W-:Y:S01]  /*5ec0*/  PRMT R10, R3.reuse, 0x7610, R10 ;  /* 0x00007610030a7816 */ /* 0x040fe2000000000a */
[----:B------:R1:W-:Y:S04]  /*5ed0*/  STS.U16 [R25+0xa], R6 ;  /* 0x00000a0619007388 */ /* 0x0003e80000000400 */
[----:B------:R3:W-:Y:S04]  /*5ee0*/  STS.U16 [R24+0xc], R12 ;  /* 0x00000c0c18007388 */ /* 0x0007e80000000400 */
[----:B------:R4:W-:Y:S01]  /*5ef0*/  STS.U16 [R23+0xe], R4 ;  /* 0x00000e0417007388 */ /* 0x0009e20000000400 */
[----:B-1----:R-:W-:-:S02]  /*5f00*/  PRMT R6, R3, 0x7632, R6 ;  /* 0x0000763203067816 */ /* 0x002fc40000000006 */
[----:B------:R-:W-:Y:S01]  /*5f10*/  F2FP.BF16.F32.PACK_AB R3, R87, R88 ;  /* 0x000000585703723e */ /* 0x000fe200000010ff */
[----:B------:R-:W-:Y:S01]  /*5f20*/  STS.U16 [R22+0x10], R11 ;  /* 0x0000100b16007388 */ /* 0x000fe20000000400 */
[----:B---3--:R-:W-:Y:S02]  /*5f30*/  PRMT R12, R2, 0x7632, R12 ;  /* 0x00007632020c7816 */ /* 0x008fe4000000000c */
[----:B------:R-:W-:Y:S01]  /*5f40*/  MOV R2, UR18 ;  /* 0x0000001200027c02 */ /* 0x000fe20008000f00 */
[----:B------:R-:W-:Y:S01]  /*5f50*/  STS.U16 [R21+0x12], R7 ;  /* 0x0000120715007388 */ /* 0x000fe20000000400 */
[----:B----4-:R-:W-:-:S03]  /*5f60*/  PRMT R4, R3, 0x7632, R4 ;  /* 0x0000763203047816 */ /* 0x010fc60000000004 */
        /* <DEDUP_REMOVED lines=8> */
[----:B-1----:R-:W-:-:S03]  /*5ff0*/  IADD3 R3, P3, PT, R64, UR20, RZ ;  /* 0x0000001440037c10 */ /* 0x002fc6000ff7e0ff */
[----:B------:R-:W-:Y:S02]  /*6000*/  LDS.U16 R7, [R45+0x40] ;  /* 0x000040002d077984 */ /* 0x000fe40000000400 */
[----:B---3--:R-:W-:Y:S01]  /*6010*/  IMAD.X R4, RZ, RZ, UR21, P3 ;  /* 0x00000015ff047e24 */ /* 0x008fe200098e06ff */
[----:B0-----:R-:W-:Y:S01]  /*6020*/  UIMAD.WIDE.U32 UR20, UR25, UR8, UR6 ;  /* 0x00000008191472a5 */ /* 0x001fe2000f8e0006 */
[----:B------:R-:W-:Y:S03]  /*6030*/  LDS.U16 R9, [R44+0x80] ;  /* 0x000080002c097984 */ /* 0x000fe60000000400 */
[----:B------:R-:W-:Y:S01]  /*6040*/  UIMAD UR9, UR25, UR9, UR21 ;  /* 0x00000009190972a4 */ /* 0x000fe2000f8e0215 */
[----:B------:R-:W-:Y:S02]  /*6050*/  LDS.U16 R11, [R43+0xc0] ;  /* 0x0000c0002b0b7984 */ /* 0x000fe40000000400 */
[----:B------:R-:W-:-:S02]  /*6060*/  UMOV UR8, UR20 ;  /* 0x0000001400087c82 */ /* 0x000fc40008000000 */
[----:B------:R-:W-:Y:S01]  /*6070*/  LDS.U16 R13, [R42+0x100] ;  /* 0x000100002a0d7984 */ /* 0x000fe20000000400 */
[----:B------:R-:W-:-:S03]  /*6080*/  UIMAD.WIDE.U32 UR8, UR24, UR10, UR8 ;  /* 0x0000000a180872a5 */ /* 0x000fc6000f8e0008 */
[----:B------:R-:W-:Y:S01]  /*6090*/  LDS.U16 R15, [R41+0x140] ;  /* 0x00014000290f7984 */ /* 0x000fe20000000400 */
[----:B------:R-:W-:-:S03]  /*60a0*/  UIMAD UR11, UR24, UR11, UR9 ;  /* 0x0000000b180b72a4 */ /* 0x000fc6000f8e0209 */
        /* <DEDUP_REMOVED lines=12> */
[----:B--2---:R-:W-:-:S04]  /*6170*/  LEA R2, P5, R3, UR26, 0x1 ;  /* 0x0000001a03027c11 */ /* 0x004fc8000f8a08ff */
[----:B------:R-:W-:Y:S01]  /*6180*/  LEA.HI.X R3, R3, UR27, R4, 0x1, P5 ;  /* 0x0000001b03037c11 */ /* 0x000fe2000a8f0c04 */
[----:B------:R-:W0:Y:S01]  /*6190*/  LDCU.64 UR26, c[0x0][0x488] ;  /* 0x00009100ff1a77ac */ /* 0x000e220008000a00 */
[----:B------:R-:W1:Y:S02]  /*61a0*/  LDS R105, [UR19+0x1080] ;  /* 0x00108013ff697984 */ /* 0x000e640008000800 */
[-C--:B-1----:R-:W-:Y:S02]  /*61b0*/  ISETP.GE.AND P1, PT, R64, R105.reuse, PT ;  /* 0x000000694000720c */ /* 0x082fe40003f26270 */
[-C--:B------:R-:W-:Y:S02]  /*61c0*/  ISETP.GE.AND P2, PT, R60, R105.reuse, PT ;  /* 0x000000693c00720c */ /* 0x080fe40003f46270 */
[-C--:B------:R-:W-:Y:S02]  /*61d0*/  ISETP.GE.AND P3, PT, R63, R105.reuse, PT ;  /* 0x000000693f00720c */ /* 0x080fe40003f66270 */
[----:B------:R-:W-:-:S02]  /*61e0*/  ISETP.GE.AND P4, PT, R59, R105, PT ;  /* 0x000000693b00720c */ /* 0x000fc40003f86270 */
        /* <DEDUP_REMOVED lines=8> */
[----:B------:R-:W-:Y:S01]  /*6270*/  @!P4 STG.E.U16 desc[UR22][R2.64+0xc0], R11 ;  /* 0x0000c00b0200c986 */ /* 0x000fe2000c101516 */
[----:B------:R-:W-:-:S03]  /*6280*/  ISETP.GE.AND P4, PT, R55, R105, PT ;  /* 0x000000693700720c */ /* 0x000fc60003f86270 */
[----:B------:R-:W-:Y:S01]  /*6290*/  @!P1 STG.E.U16 desc[UR22][R2.64+0x100], R13 ;  /* 0x0001000d02009986 */ /* 0x000fe2000c101516 */
[-C--:B------:R-:W-:Y:S02]  /*62a0*/  ISETP.GE.AND P1, PT, R52, R105.reuse, PT ;  /* 0x000000693400720c */ /* 0x080fe40003f26270 */
[----:B-1----:R-:W-:Y:S01]  /*62b0*/  PRMT R7, RZ, 0x7610, R7 ;  /* 0x00007610ff077816 */ /* 0x002fe20000000007 */
        /* <DEDUP_REMOVED lines=11> */
[----:B------:R-:W-:-:S03]  /*6370*/  IADD3 R5, P6, PT, R64, UR8, RZ ;  /* 0x0000000840057c10 */ /* 0x000fc6000ffde0ff */
[----:B------:R-:W-:Y:S01]  /*6380*/  @!P4 STG.E.U16 desc[UR22][R2.64+0x2c0], R79 ;  /* 0x0002c04f0200c986 */ /* 0x000fe2000c101516 */
[----:B------:R-:W-:Y:S01]  /*6390*/  IADD3.X R6, PT, PT, RZ, UR11, RZ, P6, !PT ;  /* 0x0000000bff067c10 */ /* 0x000fe2000b7fe4ff */
[----:B------:R-:W1:Y:S01]  /*63a0*/  LDCU.128 UR8, c[0x0][0x430] ;  /* 0x00008600ff0877ac */ /* 0x000e620008000c00 */
[C---:B0-----:R-:W-:Y:S01]  /*63b0*/  LEA R4, P6, R5.reuse, UR26, 0x1 ;  /* 0x0000001a05047c11 */ /* 0x041fe2000f8c08ff */
[----:B------:R-:W-:Y:S01]  /*63c0*/  @!P5 STG.E.U16 desc[UR22][R2.64+0x300], R81 ;  /* 0x000300510200d986 */ /* 0x000fe2000c101516 */
[----:B------:R-:W-:Y:S02]  /*63d0*/  ISETP.GE.AND P5, PT, R64, UR18, PT ;  /* 0x0000001240007c0c */ /* 0x000fe4000bfa6270 */
[--C-:B------:R-:W-:Y:S01]  /*63e0*/  LEA.HI.X R5, R5, UR27, R6.reuse, 0x1, P6 ;  /* 0x0000001b05057c11 */ /* 0x100fe2000b0f0c06 */
[----:B------:R-:W-:Y:S01]  /*63f0*/  @!P2 STG.E.U16 desc[UR22][R2.64+0x340], R83 ;  /* 0x000340530200a986 */ /* 0x000fe2000c101516 */
[----:B------:R-:W-:Y:S02]  /*6400*/  ISETP.GE.AND P6, PT, R60, UR18, PT ;  /* 0x000000123c007c0c */ /* 0x000fe4000bfc6270 */
[----:B------:R-:W-:Y:S01]  /*6410*/  ISETP.GE.AND P2, PT, R59, UR18, PT ;  /* 0x000000123b007c0c */ /* 0x000fe2000bf46270 */
[----:B------:R-:W-:Y:S01]  /*6420*/  @!P3 STG.E.U16 desc[UR22][R2.64+0x380], R85 ;  /* 0x000380550200b986 */ /* 0x000fe2000c101516 */
[----:B------:R-:W-:-:S02]  /*6430*/  PRMT R6, RZ, 0x7610, R6 ;  /* 0x00007610ff067816 */ /* 0x000fc40000000006 */
[----:B--2---:R-:W-:Y:S01]  /*6440*/  PRMT R9, RZ, 0x7610, R9 ;  /* 0x00007610ff097816 */ /* 0x004fe20000000009 */
[----:B------:R0:W-:Y:S01]  /*6450*/  @!P1 STG.E.U16 desc[UR22][R2.64+0x3c0], R103 ;  /* 0x0003c06702009986 */ /* 0x0001e2000c101516 */
[----:B------:R-:W-:Y:S02]  /*6460*/  ISETP.GE.AND P1, PT, R63, UR18, PT ;  /* 0x000000123f007c0c */ /* 0x000fe4000bf26270 */
[----:B------:R-:W-:Y:S01]  /*6470*/  ISETP.GE.AND P3, PT, R58, UR18, PT ;  /* 0x000000123a007c0c */ /* 0x000fe2000bf66270 */
[----:B------:R-:W-:Y:S01]  /*6480*/  BAR.SYNC.DEFER_BLOCKING 0x0 ;  /* 0x0000000000007b1d */ /* 0x000fe20000010000 */
[----:B------:R-:W-:Y:S02]  /*6490*/  ISETP.GE.AND P4, PT, R57, UR18, PT ;  /* 0x0000001239007c0c */ /* 0x000fe4000bf86270 */
[----:B0-----:R-:W-:Y:S02]  /*64a0*/  PRMT R2, RZ, 0x7610, R2 ;  /* 0x00007610ff027816 */ /* 0x001fe40000000002 */
[----:B------:R-:W-:-:S02]  /*64b0*/  PRMT R3, RZ, 0x7610, R3 ;  /* 0x00007610ff037816 */ /* 0x000fc40000000003 */
[----:B------:R-:W-:Y:S02]  /*64c0*/  PRMT R8, RZ, 0x7610, R8 ;  /* 0x00007610ff087816 */ /* 0x000fe40000000008 */
        /* <DEDUP_REMOVED lines=14> */
[----:B------:R-:W-:Y:S02]  /*65b0*/  ISETP.GE.AND P3, PT, R52, UR18, PT ;  /* 0x0000001234007c0c */ /* 0x000fe4000bf66270 */
[----:B------:R-:W-:Y:S01]  /*65c0*/  ISETP.GE.AND P4, PT, R51, UR18, PT ;  /* 0x0000001233007c0c */ /* 0x000fe2000bf86270 */
        /* <DEDUP_REMOVED lines=19> */
[----:B-1----:R-:W-:-:S03]  /*6700*/  UIMAD.WIDE.U32 UR6, UR25, UR8, UR6 ;  /* 0x00000008190672a5 */ /* 0x002fc6000f8e0006 */
        /* <DEDUP_REMOVED lines=25> */
[----:B0-----:R-:W-:-:S03]  /*68a0*/  IMAD.U32 R11, R2, 0x10000, RZ ;  /* 0x00010000020b7824 */ /* 0x001fc600078e00ff */
[----:B------:R-:W0:Y:S01]  /*68b0*/  LDS.U16 R2, [R23+0xe] ;  /* 0x00000e0017027984 */ /* 0x000e220000000400 */
[----:B------:R-:W-:Y:S01]  /*68c0*/  FMUL.FTZ R10, R11, -1.4426950216293334961 ;  /* 0xbfb8aa3b0b0a7820 */ /* 0x000fe20000410000 */
[----:B-1----:R-:W-:Y:S02]  /*68d0*/  SHF.L.U32 R70, R5, 0x10, RZ ;  /* 0x0000001005467819 */ /* 0x002fe400000006ff */
[----:B------:R-:W-:Y:S01]  /*68e0*/  LDS.U16 R5, [R20+0x14] ;  /* 0x0000140014057984 */ /* 0x000fe20000000400 */
[----:B--2---:R-:W-:Y:S01]  /*68f0*/  SHF.L.U32 R13, R3, 0x10, RZ ;  /* 0x00000010030d7819 */ /* 0x004fe200000006ff */
[----:B------:R1:W2:Y:S02]  /*6900*/  MUFU.EX2 R12, R10 ;  /* 0x0000000a000c7308 */ /* 0x0002a40000000800 */
[----:B------:R-:W2:Y:S01]  /*6910*/  LDS.U16 R3, [R22+0x10] ;  /* 0x0000100016037984 */ /* 0x000ea20000000400 */
[----:B---3--:R-:W-:-:S03]  /*6920*/  IMAD.U32 R15, R4, 0x10000, RZ ;  /* 0x00010000040f7824 */ /* 0x008fc600078e00ff */
[----:B------:R-:W3:Y:S01]  /*6930*/  LDS.U16 R4, [R21+0x12] ;  /* 0x0000120015047984 */ /* 0x000ee20000000400 */
[----:B----4-:R-:W-:Y:S01]  /*6940*/  SHF.L.U32 R74, R7, 0x10, RZ ;  /* 0x00000010074a7819 */ /* 0x010fe200000006ff */
[----:B-1----:R-:W-:Y:S02]  /*6950*/  FMUL.FTZ R10, R70, -1.4426950216293334961 ;  /* 0xbfb8aa3b460a7820 */ /* 0x002fe40000410000 */
[----:B------:R-:W1:Y:S01]  /*6960*/  LDS.U16 R7, [R17+0x1a] ;  /* 0x00001a0011077984 */ /* 0x000e620000000400 */
[----:B-----5:R-:W-:Y:S01]  /*6970*/  IMAD.U32 R72, R6, 0x10000, RZ ;  /* 0x0001000006487824 */ /* 0x020fe200078e00ff */
[----:B------:R4:W5:Y:S02]  /*6980*/  MUFU.EX2 R71, R10 ;  /* 0x0000000a00477308 */ /* 0x0009640000000800 */
[----:B------:R-:W5:Y:S01]  /*6990*/  LDS.U16 R6, [R18+0x18] ;  /* 0x0000180012067984 */ /* 0x000f620000000400 */
[----:B------:R-:W-:-:S03]  /*69a0*/  IMAD.U32 R76, R8, 0x10000, RZ ;  /* 0x00010000084c7824 */ /* 0x000fc600078e00ff */
[----:B------:R-:W5:Y:S04]  /*69b0*/  LDS.U16 R8, [R16+0x1c] ;  /* 0x00001c0010087984 */ /* 0x000f680000000400 */
[----:B----4-:R-:W4:Y:S01]  /*69c0*/  LDS.U16 R10, [R0+0x1e] ;  /* 0x00001e00000a7984 */ /* 0x010f220000000400 */
[----:B------:R-:W-:Y:S01]  /*69d0*/  FMUL.FTZ R14, R13, -1.4426950216293334961 ;  /* 0xbfb8aa3b0d0e7820 */ /* 0x000fe20000410000 */
[----:B------:R-:W-:Y:S01]  /*69e0*/  FMUL.FTZ R47, R15, -1.4426950216293334961 ;  /* 0xbfb8aa3b0f2f7820 */ /* 0x000fe20000410000 */
[----:B------:R-:W-:Y:S01]  /*69f0*/  FMUL.FTZ R73, R72, -1.4426950216293334961 ;  /* 0xbfb8aa3b48497820 */ /* 0x000fe20000410000 */
[----:B------:R-:W-:Y:S01]  /*6a00*/  FMUL.FTZ R75, R74, -1.4426950216293334961 ;  /* 0xbfb8aa3b4a4b7820 */ /* 0x000fe20000410000 */
[----:B0-----:R-:W-:Y:S02]  /*6a10*/  SHF.L.U32 R78, R2, 0x10, RZ ;  /* 0x00000010024e7819 */ /* 0x001fe400000006ff */
[----:B------:R-:W0:Y:S01]  /*6a20*/  MUFU.EX2 R14, R14 ;  /* 0x0000000e000e7308 */ /* 0x000e220000000800 */
[----:B------:R-:W-:-:S02]  /*6a30*/  FMUL.FTZ R77, R76, -1.4426950216293334961 ;  /* 0xbfb8aa3b4c4d7820 */ /* 0x000fc40000410000 */
[----:B------:R-:W-:Y:S01]  /*6a40*/  FMUL.FTZ R2, R78, -1.4426950216293334961 ;  /* 0xbfb8aa3b4e027820 */ /* 0x000fe20000410000 */
[----:B------:R-:W-:Y:S01]  /*6a50*/  SHF.L.U32 R83, R9, 0x10, RZ ;  /* 0x0000001009537819 */ /* 0x000fe200000006ff */
[----:B--2---:R-:W-:-:S03]  /*6a60*/  IMAD.U32 R80, R3, 0x10000, RZ ;  /* 0x0001000003507824 */ /* 0x004fc600078e00ff */
[----:B------:R1:W-:Y:S01]  /*6a70*/  MUFU.EX2 R79, R2 ;  /* 0x00000002004f7308 */ /* 0x0003e20000000800 */
[----:B---3--:R-:W-:Y:S01]  /*6a80*/  SHF.L.U32 R3, R4, 0x10, RZ ;  /* 0x0000001004037819 */ /* 0x008fe200000006ff */
[----:B------:R-:W-:Y:S02]  /*6a90*/  IMAD.U32 R82, R5, 0x10000, RZ ;  /* 0x0001000005527824 */ /* 0x000fe400078e00ff */
[----:B------:R-:W-:Y:S01]  /*6aa0*/  FMUL.FTZ R4, R80, -1.4426950216293334961 ;  /* 0xbfb8aa3b50047820 */ /* 0x000fe20000410000 */
[----:B-1----:R-:W-:-:S03]  /*6ab0*/  SHF.L.U32 R2, R7, 0x10, RZ ;  /* 0x0000001007027819 */ /* 0x002fc600000006ff */
[----:B------:R-:W1:Y:S01]  /*6ac0*/  MUFU.EX2 R47, R47 ;  /* 0x0000002f002f7308 */ /* 0x000e620000000800 */
[----:B-----5:R-:W-:Y:S02]  /*6ad0*/  IMAD.U32 R84, R6, 0x10000, RZ ;  /* 0x0001000006547824 */ /* 0x020fe400078e00ff */
[----:B------:R-:W-:Y:S01]  /*6ae0*/  FMUL.FTZ R81, R3, -1.4426950216293334961 ;  /* 0xbfb8aa3b03517820 */ /* 0x000fe20000410000 */
[----:B------:R-:W-:Y:S01]  /*6af0*/  FMUL.FTZ R5, R82, -1.4426950216293334961 ;  /* 0xbfb8aa3b52057820 */ /* 0x000fe20000410000 */
[----:B------:R-:W-:Y:S01]  /*6b00*/  FMUL.FTZ R9, R83, -1.4426950216293334961 ;  /* 0xbfb8aa3b53097820 */ /* 0x000fe20000410000 */
[----:B------:R-:W-:Y:S02]  /*6b10*/  IMAD.U32 R85, R8, 0x10000, RZ ;  /* 0x0001000008557824 */ /* 0x000fe400078e00ff */
[----:B------:R-:W2:Y:S01]  /*6b20*/  MUFU.EX2 R73, R73 ;  /* 0x0000004900497308 */ /* 0x000ea20000000800 */
[----:B----4-:R-:W-:Y:S01]  /*6b30*/  SHF.L.U32 R10, R10, 0x10, RZ ;  /* 0x000000100a0a7819 */ /* 0x010fe200000006ff */
[----:B------:R-:W-:Y:S01]  /*6b40*/  FMUL.FTZ R6, R84, -1.4426950216293334961 ;  /* 0xbfb8aa3b54067820 */ /* 0x000fe20000410000 */
[----:B------:R-:W-:-:S05]  /*6b50*/  FMUL.FTZ R7, R2, -1.4426950216293334961 ;  /* 0xbfb8aa3b02077820 */ /* 0x000fca0000410000 */
[----:B------:R-:W3:Y:S01]  /*6b60*/  MUFU.EX2 R75, R75 ;  /* 0x0000004b004b7308 */ /* 0x000ee20000000800 */
[----:B------:R-:W-:Y:S01]  /*6b70*/  FMUL.FTZ R8, R85, -1.4426950216293334961 ;  /* 0xbfb8aa3b55087820 */ /* 0x000fe20000410000 */
[----:B------:R-:W-:-:S06]  /*6b80*/  FMUL.FTZ R86, R10, -1.4426950216293334961 ;  /* 0xbfb8aa3b0a567820 */ /* 0x000fcc0000410000 */
[----:B------:R-:W4:Y:S01]  /*6b90*/  MUFU.EX2 R77, R77 ;  /* 0x0000004d004d7308 */ /* 0x000f220000000800 */
[----:B------:R-:W-:Y:S01]  /*6ba0*/  FADD.FTZ R12, R12, 1 ;  /* 0x3f8000000c0c7421 */ /* 0x000fe20000010000 */
[----:B------:R-:W-:-:S06]  /*6bb0*/  FADD.FTZ R71, R71, 1 ;  /* 0x3f80000047477421 */ /* 0x000fcc0000010000 */
[----:B------:R-:W5:Y:S01]  /*6bc0*/  MUFU.EX2 R4, R4 ;  /* 0x0000000400047308 */ /* 0x000f620000000800 */
[----:B0-----:R-:W-:-:S07]  /*6bd0*/  FADD.FTZ R14, R14, 1 ;  /* 0x3f8000000e0e7421 */ /* 0x001fce0000010000 */
[----:B------:R-:W0:Y:S08]  /*6be0*/  MUFU.EX2 R81, R81 ;  /* 0x0000005100517308 */ /* 0x000e300000000800 */
[----:B------:R-:W0:Y:S08]  /*6bf0*/  MUFU.EX2 R5, R5 ;  /* 0x0000000500057308 */ /* 0x000e300000000800 */
[----:B------:R-:W0:Y:S08]  /*6c00*/  MUFU.EX2 R9, R9 ;  /* 0x0000000900097308 */ /* 0x000e300000000800 */
[----:B------:R-:W0:Y:S08]  /*6c10*/  MUFU.EX2 R6, R6 ;  /* 0x0000000600067308 */ /* 0x000e300000000800 */
[----:B------:R-:W0:Y:S01]  /*6c20*/  MUFU.EX2 R7, R7 ;  /* 0x0000000700077308 */ /* 0x000e220000000800 */
[----:B-1----:R-:W-:Y:S01]  /*6c30*/  FADD.FTZ R47, R47, 1 ;  /* 0x3f8000002f2f7421 */ /* 0x002fe20000010000 */
[----:B--2---:R-:W-:Y:S01]  /*6c40*/  FADD.FTZ R73, R73, 1 ;  /* 0x3f80000049497421 */ /* 0x004fe20000010000 */
[----:B---3--:R-:W-:-:S05]  /*6c50*/  FADD.FTZ R75, R75, 1 ;  /* 0x3f8000004b4b7421 */ /* 0x008fca0000010000 */
[----:B------:R-:W1:Y:S01]  /*6c60*/  MUFU.EX2 R8, R8 ;  /* 0x0000000800087308 */ /* 0x000e620000000800 */
[----:B----4-:R-:W-:-:S07]  /*6c70*/  FADD.FTZ R77, R77, 1 ;  /* 0x3f8000004d4d7421 */ /* 0x010fce0000010000 */
[----:B------:R-:W2:Y:S01]  /*6c80*/  MUFU.EX2 R86, R86 ;  /* 0x0000005600567308 */ /* 0x000ea20000000800 */
[----:B------:R-:W-:-:S07]  /*6c90*/  FADD.FTZ R79, R79, 1 ;  /* 0x3f8000004f4f7421 */ /* 0x000fce0000010000 */
[----:B------:R-:W3:Y:S08]  /*6ca0*/  MUFU.RCP R12, R12 ;  /* 0x0000000c000c7308 */ /* 0x000ef00000001000 */
[----:B------:R-:W4:Y:S01]  /*6cb0*/  MUFU.RCP R71, R71 ;  /* 0x0000004700477308 */ /* 0x000f220000001000 */
[----:B-----5:R-:W-:Y:S01]  /*6cc0*/  FADD.FTZ R4, R4, 1 ;  /* 0x3f80000004047421 */ /* 0x020fe20000010000 */
[----:B0-----:R-:W-:-:S06]  /*6cd0*/  FADD.FTZ R81, R81, 1 ;  /* 0x3f80000051517421 */ /* 0x001fcc0000010000 */
[----:B------:R-:W0:Y:S01]  /*6ce0*/  MUFU.RCP R14, R14 ;  /* 0x0000000e000e7308 */ /* 0x000e220000001000 */
[----:B------:R-:W-:Y:S01]  /*6cf0*/  FADD.FTZ R5, R5, 1 ;  /* 0x3f80000005057421 */ /* 0x000fe20000010000 */
[----:B------:R-:W-:Y:S01]  /*6d00*/  FADD.FTZ R9, R9, 1 ;  /* 0x3f80000009097421 */ /* 0x000fe20000010000 */
[----:B------:R-:W-:-:S05]  /*6d10*/  FADD.FTZ R6, R6, 1 ;  /* 0x3f80000006067421 */ /* 0x000fca0000010000 */
[----:B------:R-:W5:Y:S01]  /*6d20*/  MUFU.RCP R104, R47 ;  /* 0x0000002f00687308 */ /* 0x000f620000001000 */
[----:B------:R-:W-:Y:S01]  /*6d30*/  FADD.FTZ R7, R7, 1 ;  /* 0x3f80000007077421 */ /* 0x000fe20000010000 */
[----:B-1----:R-:W-:-:S06]  /*6d40*/  FADD.FTZ R8, R8, 1 ;  /* 0x3f80000008087421 */ /* 0x002fcc0000010000 */
[----:B------:R-:W1:Y:S01]  /*6d50*/  MUFU.RCP R73, R73 ;  /* 0x0000004900497308 */ /* 0x000e620000001000 */
[----:B--2---:R-:W-:-:S07]  /*6d60*/  FADD.FTZ R86, R86, 1 ;  /* 0x3f80000056567421 */ /* 0x004fce0000010000 */
[----:B------:R-:W2:Y:S01]  /*6d70*/  MUFU.RCP R75, R75 ;  /* 0x0000004b004b7308 */ /* 0x000ea20000001000 */
[----:B---3--:R-:W-:-:S07]  /*6d80*/  FMUL.FTZ R11, R11, R12 ;  /* 0x0000000c0b0b7220 */ /* 0x008fce0000410000 */
[----:B------:R-:W3:Y:S01]  /*6d90*/  MUFU.RCP R77, R77 ;  /* 0x0000004d004d7308 */ /* 0x000ee20000001000 */
[----:B----4-:R-:W-:-:S07]  /*6da0*/  FMUL.FTZ R70, R70, R71 ;  /* 0x0000004746467220 */ /* 0x010fce0000410000 */
[----:B------:R-:W4:Y:S08]  /*6db0*/  MUFU.RCP R79, R79 ;  /* 0x0000004f004f7308 */ /* 0x000f300000001000 */
[----:B------:R0:W4:Y:S08]  /*6dc0*/  MUFU.RCP R47, R4 ;  /* 0x00000004002f7308 */ /* 0x0001300000001000 */
[----:B------:R-:W4:Y:S01]  /*6dd0*/  MUFU.RCP R106, R81 ;  /* 0x00000051006a7308 */ /* 0x000f220000001000 */
[----:B0-----:R-:W-:-:S07]  /*6de0*/  FMUL.FTZ R4, R13, R14 ;  /* 0x0000000e0d047220 */ /* 0x001fce0000410000 */
[----:B------:R1:W0:Y:S08]  /*6df0*/  MUFU.RCP R103, R5 ;  /* 0x0000000500677308 */ /* 0x0002300000001000 */
[----:B------:R-:W0:Y:S08]  /*6e00*/  MUFU.RCP R108, R9 ;  /* 0x00000009006c7308 */ /* 0x000e300000001000 */
[----:B------:R-:W0:Y:S08]  /*6e10*/  MUFU.RCP R105, R6 ;  /* 0x0000000600697308 */ /* 0x000e300000001000 */
[----:B------:R3:W0:Y:S01]  /*6e20*/  MUFU.RCP R107, R7 ;  /* 0x00000007006b7308 */ /* 0x0006220000001000 */
[----:B-----5:R-:W-:-:S07]  /*6e30*/  FMUL.FTZ R15, R15, R104 ;  /* 0x000000680f0f7220 */ /* 0x020fce0000410000 */
[----:B------:R5:W5:Y:S01]  /*6e40*/  MUFU.RCP R12, R8 ;  /* 0x00000008000c7308 */ /* 0x000b620000001000 */
[----:B------:R-:W-:-:S07]  /*6e50*/  FMUL.FTZ R11, R11, R102 ;  /* 0x000000660b0b7220 */ /* 0x000fce0000410000 */
[----:B------:R-:W5:Y:S01]  /*6e60*/  MUFU.RCP R71, R86 ;  /* 0x0000005600477308 */ /* 0x000f620000001000 */
[----:B------:R-:W-:Y:S01]  /*6e70*/  FMUL.FTZ R4, R4, R101 ;  /* 0x0000006504047220 */ /* 0x000fe20000410000 */
[----:B-1----:R-:W-:Y:S01]  /*6e80*/  FMUL.FTZ R5, R72, R73 ;  /* 0x0000004948057220 */ /* 0x002fe20000410000 */
[----:B--2---:R-:W-:Y:S01]  /*6e90*/  FMUL.FTZ R74, R74, R75 ;  /* 0x0000004b4a4a7220 */ /* 0x004fe20000410000 */
[----:B------:R-:W-:Y:S01]  /*6ea0*/  FMUL.FTZ R15, R15, R100 ;  /* 0x000000640f0f7220 */ /* 0x000fe20000410000 */
[----:B------:R-:W-:Y:S01]  /*6eb0*/  FMUL.FTZ R70, R70, R99 ;  /* 0x0000006346467220 */ /* 0x000fe20000410000 */
[----:B---3--:R-:W-:Y:S01]  /*6ec0*/  FMUL.FTZ R7, R76, R77 ;  /* 0x0000004d4c077220 */ /* 0x008fe20000410000 */
[----:B----4-:R-:W-:Y:S01]  /*6ed0*/  FMUL.FTZ R78, R78, R79 ;  /* 0x0000004f4e4e7220 */ /* 0x010fe20000410000 */
        /* <DEDUP_REMOVED lines=8> */
[----:B0-----:R-:W-:Y:S01]  /*6f60*/  FMUL.FTZ R3, R82, R103 ;  /* 0x0000006752037220 */ /* 0x001fe20000410000 */
[----:B-----5:R-:W-:Y:S01]  /*6f70*/  FMUL.FTZ R8, R83, R108 ;  /* 0x0000006c53087220 */ /* 0x020fe20000410000 */
[----:B------:R-:W-:Y:S01]  /*6f80*/  FMUL.FTZ R13, R84, R105 ;  /* 0x00000069540d7220 */ /* 0x000fe20000410000 */
        /* <DEDUP_REMOVED lines=8> */
[----:B------:R-:W-:Y:S01]  /*7010*/  FMUL.FTZ R85, R85, R12 ;  /* 0x0000000c55557220 */ /* 0x000fe20000410000 */
[----:B------:R-:W-:Y:S01]  /*7020*/  FMUL.FTZ R10, R10, R71 ;  /* 0x000000470a0a7220 */ /* 0x000fe20000410000 */
[----:B------:R-:W-:Y:S01]  /*7030*/  FMUL.FTZ R13, R13, R90 ;  /* 0x0000005a0d0d7220 */ /* 0x000fe20000410000 */
[----:B------:R-:W-:Y:S01]  /*7040*/  FMUL.FTZ R2, R2, R89 ;  /* 0x0000005902027220 */ /* 0x000fe20000410000 */
[----:B------:R-:W-:-:S02]  /*7050*/  PRMT R12, R15, 0x7632, R12 ;  /* 0x000076320f0c7816 */ /* 0x000fc4000000000c */
[----:B------:R-:W-:Y:S01]  /*7060*/  F2FP.BF16.F32.PACK_AB R7, R78, R7 ;  /* 0x000000074e07723e */ /* 0x000fe200000010ff */
[----:B------:R-:W-:Y:S01]  /*7070*/  FMUL.FTZ R85, R85, R88 ;  /* 0x0000005855557220 */ /* 0x000fe20000410000 */
[----:B------:R-:W-:Y:S01]  /*7080*/  PRMT R14, R5, 0x7632, R14 ;  /* 0x00007632050e7816 */ /* 0x000fe2000000000e */
[----:B------:R-:W-:Y:S01]  /*7090*/  FMUL.FTZ R10, R10, R87 ;  /* 0x000000570a0a7220 */ /* 0x000fe20000410000 */
[----:B------:R0:W-:Y:S01]  /*70a0*/  STS.U16 [R30], R4 ;  /* 0x000000041e007388 */ /* 0x0001e20000000400 */
[----:B------:R-:W-:Y:S02]  /*70b0*/  F2FP.BF16.F32.PACK_AB R6, R6, R9 ;  /* 0x000000090606723e */ /* 0x000fe400000010ff */
[----:B------:R-:W-:Y:S01]  /*70c0*/  F2FP.BF16.F32.PACK_AB R3, R8, R3 ;  /* 0x000000030803723e */ /* 0x000fe200000010ff */
[----:B------:R1:W-:Y:S01]  /*70d0*/  STS.U16 [R29+0x2], R11 ;  /* 0x0000020b1d007388 */ /* 0x0003e20000000400 */
[----:B------:R-:W-:-:S03]  /*70e0*/  F2FP.BF16.F32.PACK_AB R2, R2, R13 ;  /* 0x0000000d0202723e */ /* 0x000fc600000010ff */
[----:B------:R-:W-:Y:S01]  /*70f0*/  STS.U16 [R28+0x4], R15 ;  /* 0x0000040f1c007388 */ /* 0x000fe20000000400 */
[----:B0-----:R-:W-:-:S03]  /*7100*/  PRMT R4, R7, 0x7632, R4 ;  /* 0x0000763207047816 */ /* 0x001fc60000000004 */
[----:B------:R0:W-:Y:S01]  /*7110*/  STS.U16 [R27+0x6], R12 ;  /* 0x0000060c1b007388 */ /* 0x0001e20000000400 */
[----:B------:R-:W-:-:S03]  /*7120*/  PRMT R8, R6, 0x7632, R8 ;  /* 0x0000763206087816 */ /* 0x000fc60000000008 */
[----:B------:R-:W-:Y:S01]  /*7130*/  STS.U16 [R26+0x8], R5 ;  /* 0x000008051a007388 */ /* 0x000fe20000000400 */
[----:B------:R-:W-:Y:S02]  /*7140*/  PRMT R9, R3, 0x7632, R9 ;  /* 0x0000763203097816 */ /* 0x000fe40000000009 */
[----:B------:R-:W-:Y:S01]  /*7150*/  F2FP.BF16.F32.PACK_AB R10, R10, R85 ;  /* 0x000000550a0a723e */ /* 0x000fe200000010ff */
[----:B------:R-:W-:Y:S01]  /*7160*/  STS.U16 [R25+0xa], R14 ;  /* 0x00000a0e19007388 */ /* 0x000fe20000000400 */
[----:B-1----:R-:W-:-:S03]  /*7170*/  PRMT R11, R2, 0x7610, R11 ;  /* 0x00007610020b7816 */ /* 0x002fc6000000000b */
[----:B------:R-:W-:Y:S01]  /*7180*/  STS.U16 [R24+0xc], R7 ;  /* 0x00000c0718007388 */ /* 0x000fe20000000400 */
[----:B0-----:R-:W-:-:S03]  /*7190*/  PRMT R12, R2, 0x7632, R12 ;  /* 0x00007632020c7816 */ /* 0x001fc6000000000c */
[----:B------:R0:W-:Y:S04]  /*71a0*/  STS.U16 [R23+0xe], R4 ;  /* 0x00000e0417007388 */ /* 0x0001e80000000400 */
[----:B------:R-:W-:Y:S04]  /*71b0*/  STS.U16 [R22+0x10], R6 ;  /* 0x0000100616007388 */ /* 0x000fe80000000400 */
[----:B------:R-:W-:Y:S01]  /*71c0*/  STS.U16 [R21+0x12], R8 ;  /* 0x0000120815007388 */ /* 0x000fe20000000400 */
[----:B0-----:R-:W-:-:S03]  /*71d0*/  PRMT R4, R10, 0x7632, R4 ;  /* 0x000076320a047816 */ /* 0x001fc60000000004 */
[----:B------:R-:W-:Y:S01]  /*71e0*/  STS.U16 [R20+0x14], R3 ;  /* 0x0000140314007388 */ /* 0x000fe20000000400 */
[----:B------:R-:W-:-:S03]  /*71f0*/  IMAD.U32 R2, RZ, RZ, UR18 ;  /* 0x00000012ff027e24 */ /* 0x000fc6000f8e00ff */
        /* <DEDUP_REMOVED lines=25> */
[----:B------:R-:W1:Y:S01]  /*7390*/  LDCU.64 UR18, c[0x0][0x490] ;  /* 0x00009200ff1277ac */ /* 0x000e620008000a00 */
        /* <DEDUP_REMOVED lines=50> */
.L_x_2745:
        /* <DEDUP_REMOVED lines=12> */
.L_x_5083:


//--------------------- .text._Z25selective_scan_fwd_kernelI32Selective_Scan_fwd_kernel_traitsILi128ELi16ELi1ELb0ELb1ELb1ELb0EN3c108BFloat16EfEEv13SSMParamsBase --------------------------
	.section	.text._Z25selective_scan_fwd_kernelI32Selective_Scan_fwd_kernel_traitsILi128ELi16ELi1ELb0ELb1ELb1ELb0EN3c108BFloat16EfEEv13SSMParamsBase,"ax",@progbits
	.align	128
        .global         _Z25selective_scan_fwd_kernelI32Selective_Scan_fwd_kernel_traitsILi128ELi16ELi1ELb0ELb1ELb1ELb0EN3c108BFloat16EfEEv13SSMParamsBase
        .type           _Z25selective_scan_fwd_kernelI32Selective_Scan_fwd_kernel_traitsILi128ELi16ELi1ELb0ELb1ELb1ELb0EN3c108BFloat16EfEEv13SSMParamsBase,@function
        .size           _Z25selective_scan_fwd_kernelI32Selective_Scan_fwd_kernel_traitsILi128ELi16ELi1ELb0ELb1ELb1ELb0EN3c108BFloat16EfEEv13SSMParamsBase,(.L_x_5084 - _Z25selective_scan_fwd_kernelI32Selective_Scan_fwd_kernel_traitsILi128ELi16ELi1ELb0ELb1ELb1ELb0EN3c108BFloat16EfEEv13SSMParamsBase)
        .other          _Z25selective_scan_fwd_kernelI32Selective_Scan_fwd_kernel_traitsILi128ELi16ELi1ELb0ELb1ELb1ELb0EN3c108BFloat16EfEEv13SSMParamsBase,@"STO_CUDA_ENTRY STV_DEFAULT"
_Z25selective_scan_fwd_kernelI32Selective_Scan_fwd_kernel_traitsILi128ELi16ELi1ELb0ELb1ELb1ELb0EN3c108BFloat16EfEEv13SSMParamsBase:
.text._Z25selective_scan_fwd_kernelI32Selective_Scan_fwd_kernel_traitsILi128ELi16ELi1ELb0ELb1ELb1ELb0EN3c108BFloat16EfEEv13SSMParamsBase:
        /* <DEDUP_REMOVED lines=14> */
[----:B----4-:R-:W-:Y:S01]  /*00e0*/  UISETP.NE.U32.AND UP0, UPT, UR10, URZ, UPT ;  /* 0x000000ff0a00728c */ /* 0x010fe2000bf05070 */
[----:B------:R-:W4:Y:S03]  /*00f0*/  LDCU.64 UR34, c[0x0][0x3e8] ;  /* 0x00007d00ff2277ac */ /* 0x000f260008000a00 */
[----:B-1----:R-:W-:Y:S01]  /*0100*/  @UP1 ULEA UR4, UP3, UR16, UR4, 0x2 ;  /* 0x0000000410041291 */ /* 0x002fe2000f8610ff */
[----:B------:R-:W-:Y:S01]  /*0110*/  IABS R0, R0 ;  /* 0x0000000000007213 */ /* 0x000fe20000000000 */
[----:B------:R-:W-:-:S02]  /*0120*/  UISETP.NE.AND.EX UP0, UPT, UR11, URZ, UPT, UP0 ;  /* 0x000000ff0b00728c */ /* 0x000fc4000bf05300 */
[----:B------:R-:W-:Y:S02]  /*0130*/  @UP1 ULEA.HI.X UR5, UR16, UR5, URZ, 0x2, UP3 ;  /* 0x0000000510051291 */ /* 0x000fe400098f14ff */
[----:B------:R-:W-:Y:S01]  /*0140*/  IMAD.U32 R4, RZ, RZ, UR4 ;  /* 0x00000004ff047e24 */ /* 0x000fe2000f8e00ff */
[----:B------:R-:W-:Y:S02]  /*0150*/  R2UR UR24, R0 ;  /* 0x00000000001872ca */ /* 0x000fe400000e0000 */
[----:B------:R-:W-:Y:S02]  /*0160*/  PLOP3.LUT P0, PT, PT, PT, UP0, 0x80, 0x8 ;  /* 0x000000000008781c */ /* 0x000fe40003f0f008 */
[----:B------:R-:W-:Y:S02]  /*0170*/  MOV R5, UR5 ;  /* 0x0000000500057c02 */ /* 0x000fe40008000f00 */
[----:B------:R-:W-:-:S03]  /*0180*/  @UP0 ULEA UR10, UP2, UR16, UR10, 0x2 ;  /* 0x0000000a100a0291 */ /* 0x000fc6000f8410ff */
[----:B--2---:R-:W5:Y:S01]  /*0190*/  @P1 LDG.E R4, desc[UR26][R4.64] ;  /* 0x0000001a04041981 */ /* 0x004f62000c1e1900 */
[----:B------:R-:W-:Y:S02]  /*01a0*/  @UP0 ULEA.HI.X UR11, UR16, UR11, URZ, 0x2, UP2 ;  /* 0x0000000b100b0291 */ /* 0x000fe400090f14ff */
[----:B------:R-:W-:Y:S01]  /*01b0*/  IMAD.U32 R2, RZ, RZ, UR10 ;  /* 0x0000000aff027e24 */ /* 0x000fe2000f8e00ff */
[----:B------:R-:W1:Y:S03]  /*01c0*/  I2F.RP R0, UR24 ;  /* 0x0000001800007d06 */ /* 0x000e660008209400 */
[----:B------:R-:W-:-:S05]  /*01d0*/  IMAD.U32 R3, RZ, RZ, UR11 ;  /* 0x0000000bff037e24 */ /* 0x000fca000f8e00ff */
[----:B------:R2:W5:Y:S01]  /*01e0*/  @P0 LDG.E R2, desc[UR26][R2.64] ;  /* 0x0000001a02020981 */ /* 0x000562000c1e1900 */
[----:B------:R-:W-:Y:S01]  /*01f0*/  UMOV UR4, URZ ;  /* 0x000000ff00047c82 */ /* 0x000fe20008000000 */
[----:B------:R-:W0:Y:S01]  /*0200*/  S2UR UR10, SR_CTAID.X ;  /* 0x00000000000a79c3 */ /* 0x000e220000002500 */
[----:B------:R-:W3:Y:S01]  /*0210*/  LDCU UR11, c[0x0][0x394] ;  /* 0x00007280ff0b77ac */ /* 0x000ee20008000800 */
[----:B-1----:R-:W1:Y:S02]  /*0220*/  MUFU.RCP R0, R0 ;  /* 0x0000000000007308 */ /* 0x002e640000001000 */
[----:B-1----:R-:W-:-:S06]  /*0230*/  VIADD R6, R0, 0xffffffe ;  /* 0x0ffffffe00067836 */ /* 0x002fcc0000000000 */
[----:B------:R-:W1:Y:S01]  /*0240*/  F2I.FTZ.U32.TRUNC.NTZ R6, R6 ;  /* 0x0000000600067305 */ /* 0x000e62000021f000 */
[----:B--2---:R-:W-:Y:S02]  /*0250*/  IABS R3, R7 ;  /* 0x0000000700037213 */ /* 0x004fe40000000000 */
[----:B-1----:R-:W-:Y:S02]  /*0260*/  R2UR UR5, R6 ;  /* 0x00000000060572ca */ /* 0x002fe400000e0000 */
[----:B------:R-:W-:-:S11]  /*0270*/  R2UR UR18, R3 ;  /* 0x00000000031272ca */ /* 0x000fd600000e0000 */
        /* <DEDUP_REMOVED lines=8> */
[----:B---3--:R-:W-:Y:S02]  /*0300*/  UISETP.GE.AND UP1, UPT, UR11, 0x1, UPT ;  /* 0x000000010b00788c */ /* 0x008fe4000bf26270 */
[----:B0-----:R-:W-:-:S04]  /*0310*/  UIMAD.WIDE.U32 UR4, UR10, UR20, URZ ;  /* 0x000000140a0472a5 */ /* 0x001fc8000f8e00ff */
[----:B------:R-:W-:-:S03]  /*0320*/  UIMAD UR5, UR10, UR21, UR5 ;  /* 0x000000150a0572a4 */ /* 0x000fc6000f8e0205 */
[----:B------:R-:W-:Y:S01]  /*0330*/  @!UP2 UIADD3 UR6, UPT, UPT, UR6, -UR24, URZ ;  /* 0x800000180606a290 */ /* 0x000fe2000fffe0ff */
[----:B------:R-:W-:Y:S01]  /*0340*/  PLOP3.LUT P2, PT, PT, PT, UP1, 0x80, 0x8 ;  /* 0x000000000008781c */ /* 0x000fe20003f4f018 */
[----:B------:R-:W-:Y:S02]  /*0350*/  UIMAD.WIDE.U32 UR18, UR16, UR22, UR4 ;  /* 0x00000016101272a5 */ /* 0x000fe4000f8e0004 */
[----:B------:R-:W-:Y:S02]  /*0360*/  UISETP.GE.U32.AND UP0, UPT, UR6, UR24, UPT ;  /* 0x000000180600728c */ /* 0x000fe4000bf06070 */
[----:B------:R-:W-:Y:S02]  /*0370*/  UIMAD.WIDE.U32 UR4, UR10, UR12, URZ ;  /* 0x0000000c0a0472a5 */ /* 0x000fe4000f8e00ff */
[----:B------:R-:W-:Y:S02]  /*0380*/  ULOP3.LUT UR7, UR16, UR28, URZ, 0x3c, !UPT ;  /* 0x0000001c10077292 */ /* 0x000fe4000f8e3cff */
[----:B------:R-:W-:-:S02]  /*0390*/  UIMAD UR5, UR10, UR13, UR5 ;  /* 0x0000000d0a0572a4 */ /* 0x000fc4000f8e0205 */
[----:B------:R-:W-:Y:S02]  /*03a0*/  @!UP2 UIADD3 UR17, UPT, UPT, UR17, 0x1, URZ ;  /* 0x000000011111a890 */ /* 0x000fe4000fffe0ff */
[----:B------:R-:W-:Y:S01]  /*03b0*/  UIMAD UR31, UR16, UR23, UR19 ;  /* 0x00000017101f72a4 */ /* 0x000fe2000f8e0213 */
[----:B------:R-:W0:Y:S01]  /*03c0*/  LDCU.128 UR20, c[0x0][0x460] ;  /* 0x00008c00ff1477ac */ /* 0x000e220008000c00 */
[----:B------:R-:W-:Y:S02]  /*03d0*/  UISETP.NE.AND UP1, UPT, UR28, URZ, UPT ;  /* 0x000000ff1c00728c */ /* 0x000fe4000bf25270 */
[----:B------:R-:W-:Y:S02]  /*03e0*/  UIMAD.WIDE.U32 UR24, UR10, UR32, URZ ;  /* 0x000000200a1872a5 */ /* 0x000fe4000f8e00ff */
[----:B------:R-:W-:Y:S02]  /*03f0*/  UISETP.GE.AND UP2, UPT, UR7, URZ, UPT ;  /* 0x000000ff0700728c */ /* 0x000fe4000bf46270 */
[----:B------:R-:W-:-:S02]  /*0400*/  UIMAD.WIDE.U32 UR12, UR16, UR14, UR4 ;  /* 0x0000000e100c72a5 */ /* 0x000fc4000f8e0004 */
[----:B------:R-:W-:Y:S01]  /*0410*/  @UP0 UIADD3 UR17, UPT, UPT, UR17, 0x1, URZ ;  /* 0x0000000111110890 */ /* 0x000fe2000fffe0ff */
[----:B0---4-:R-:W-:Y:S11]  /*0420*/  @!P2 EXIT ;  /* 0x000000000000a94d */ /* 0x011ff60003800000 */
[----:B------:R-:W0:Y:S01]  /*0430*/  LDCU.128 UR4, c[0x0][0x420] ;  /* 0x00008400ff0477ac */ /* 0x000e220008000c00 */
[----:B------:R-:W1:Y:S01]  /*0440*/  S2R R157, SR_TID.X ;  /* 0x00000000009d7919 */ /* 0x000e620000002100 */
[----:B------:R-:W-:Y:S02]  /*0450*/  @!UP2 UIADD3 UR17, UPT, UPT, -UR17, URZ, URZ ;  /* 0x000000ff1111a290 */ /* 0x000fe4000fffe1ff */
[----:B------:R-:W-:Y:S02]  /*0460*/  UIMAD UR29, UR16, UR15, UR13 ;  /* 0x0000000f101d72a4 */ /* 0x000fe4000f8e020d */
[----:B------:R-:W-:Y:S02]  /*0470*/  @!UP1 ULOP3.LUT UR17, URZ, UR28, URZ, 0x33, !UPT ;  /* 0x0000001cff119292 */ /* 0x000fe4000f8e33ff */
[----:B------:R-:W-:Y:S01]  /*0480*/  UIMAD UR15, UR10, UR33, UR25 ;  /* 0x000000210a0f72a4 */ /* 0x000fe2000f8e0219 */
[----:B------:R-:W2:Y:S01]  /*0490*/  LDCU.64 UR32, c[0x0][0x3b0] ;  /* 0x00007600ff2077ac */ /* 0x000ea20008000a00 */
[----:B------:R-:W-:-:S02]  /*04a0*/  ULEA UR30, UP0, UR18, UR20, 0x1 ;  /* 0x00000014121e7291 */ /* 0x000fc4000f8008ff */
[----:B------:R-:W-:Y:S02]  /*04b0*/  USHF.R.S32.HI UR19, URZ, 0x1f, UR17 ;  /* 0x0000001fff137899 */ /* 0x000fe40008011411 */
[----:B------:R-:W-:Y:S02]  /*04c0*/  ULEA UR28, UP1, UR12, UR22, 0x1 ;  /* 0x000000160c1c7291 */ /* 0x000fe4000f8208ff */
[----:B------:R-:W-:Y:S02]  /*04d0*/  ULEA.HI.X UR31, UR18, UR21, UR31, 0x1, UP0 ;  /* 0x00000015121f7291 */ /* 0x000fe400080f0c1f */
[----:B------:R-:W-:Y:S01]  /*04e0*/  UIMAD UR13, UR19, UR34, URZ ;  /* 0x00000022130d72a4 */ /* 0x000fe2000f8e02ff */
[----:B------:R-:W3:Y:S01]  /*04f0*/  LDCU.64 UR20, c[0x0][0x3c8] ;  /* 0x00007900ff1477ac */ /* 0x000ee20008000a00 */
[----:B------:R-:W-:Y:S02]  /*0500*/  ULEA.HI.X UR29, UR12, UR23, UR29, 0x1, UP1 ;  /* 0x000000170c1d7291 */ /* 0x000fe400088f0c1d */
[----:B------:R-:W-:Y:S01]  /*0510*/  UIMAD UR23, UR17, UR35, UR13 ;  /* 0x00000023111772a4 */ /* 0x000fe2000f8e020d */
[C---:B-1----:R-:W-:Y:S01]  /*0520*/  IMAD.SHL.U32 R0, R157.reuse, 0x10, RZ ;  /* 0x000000109d007824 */ /* 0x042fe200078e00ff */
[----:B0-----:R-:W-:Y:S01]  /*0530*/  UIMAD.WIDE.U32 UR12, UR16, UR6, URZ ;  /* 0x00000006100c72a5 */ /* 0x001fe2000f8e00ff */
[----:B------:R-:W-:Y:S01]  /*0540*/  LOP3.LUT R3, R157, 0x1f, RZ, 0xc0, !PT ;  /* 0x0000001f9d037812 */ /* 0x000fe200078ec0ff */
[----:B------:R-:W0:Y:S03]  /*0550*/  LDCU UR18, c[0x0][0x384] ;  /* 0x00007080ff1277ac */ /* 0x000e260008000800 */
[----:B------:R-:W-:Y:S01]  /*0560*/  LOP3.LUT R5, R3, 0x3e00, R0, 0xf8, !PT ;  /* 0x00003e0003057812 */ /* 0x000fe200078ef800 */
[----:B------:R-:W-:Y:S01]  /*0570*/  UMOV UR14, UR24 ;  /* 0x00000018000e7c82 */ /* 0x000fe20008000000 */
[----:B------:R-:W-:-:S02]  /*0580*/  UIMAD UR13, UR16, UR7, UR13 ;  /* 0x00000007100d72a4 */ /* 0x000fc4000f8e020d */
[----:B------:R-:W-:Y:S01]  /*0590*/  UIMAD.WIDE.U32 UR14, UR17, UR34, UR14 ;  /* 0x00000022110e72a5 */ /* 0x000fe2000f8e000e */
[----:B------:R-:W1:Y:S01]  /*05a0*/  LDCU.64 UR34, c[0x0][0x448] ;  /* 0x00008900ff2277ac */ /* 0x000e620008000a00 */
[----:B--2---:R-:W-:Y:S02]  /*05b0*/  UIMAD.WIDE.U32 UR6, UR10, UR32, URZ ;  /* 0x000000200a0672a5 */ /* 0x004fe4000f8e00ff */
[----:B------:R-:W-:Y:S01]  /*05c0*/  UIMAD.WIDE.U32 UR12, UR10, UR4, UR12 ;  /* 0x000000040a0c72a5 */ /* 0x000fe2000f8e000c */
[----:B------:R-:W2:Y:S01]  /*05d0*/  LDCU UR32, c[0x0][0x38c] ;  /* 0x00007180ff2077ac */ /* 0x000ea20008000800 */
[----:B------:R-:W-:Y:S02]  /*05e0*/  UIADD3 UR23, UPT, UPT, UR15, UR23, URZ ;  /* 0x000000170f177290 */ /* 0x000fe4000fffe0ff */
[----:B------:R-:W-:Y:S02]  /*05f0*/  ULEA UR22, UP0, UR14, UR8, 0x1 ;  /* 0x000000080e167291 */ /* 0x000fe4000f8008ff */
[----:B------:R-:W-:-:S02]  /*0600*/  UIMAD UR15, UR10, UR33, UR7 ;  /* 0x000000210a0f72a4 */ /* 0x000fc4000f8e0207 */
[----:B------:R-:W-:Y:S01]  /*0610*/  UIMAD UR7, UR10, UR5, UR13 ;  /* 0x000000050a0772a4 */ /* 0x000fe2000f8e020d */
[----:B------:R-:W-:Y:S02]  /*0620*/  UMOV UR4, URZ ;  /* 0x000000ff00047c82 */ /* 0x000fe40008000000 */
[----:B------:R-:W-:Y:S01]  /*0630*/  UMOV UR5, URZ ;  /* 0x000000ff00057c82 */ /* 0x000fe20008000000 */
[----:B---3--:R-:W-:Y:S01]  /*0640*/  UIMAD UR19, UR19, UR20, URZ ;  /* 0x00000014131372a4 */ /* 0x008fe2000f8e02ff */
[----:B-----5:R-:W-:Y:S01]  /*0650*/  @P0 R2UR UR5, R2 ;  /* 0x00000000020502ca */ /* 0x020fe200000e0000 */
[----:B------:R-:W-:Y:S01]  /*0660*/  ULEA.HI.X UR23, UR14, UR9, UR23, 0x1, UP0 ;  /* 0x000000090e177291 */ /* 0x000fe200080f0c17 */
[----:B------:R-:W-:Y:S01]  /*0670*/  @P1 R2UR UR4, R4 ;  /* 0x00000000040412ca */ /* 0x000fe200000e0000 */
[----:B------:R-:W-:Y:S01]  /*0680*/  UIMAD UR19, UR17, UR21, UR19 ;  /* 0x00000015111372a4 */ /* 0x000fe2000f8e0213 */
[----:B------:R-:W-:Y:S01]  /*0690*/  UMOV UR14, UR6 ;  /* 0x00000006000e7c82 */ /* 0x000fe20008000000 */
[----:B0-----:R-:W-:-:S02]  /*06a0*/  UIMAD UR10, UR10, UR18, UR16 ;  /* 0x000000120a0a72a4 */ /* 0x001fc4000f8e0210 */
[----:B------:R-:W-:Y:S02]  /*06b0*/  UIMAD.WIDE.U32 UR8, UR17, UR20, UR14 ;  /* 0x00000014110872a5 */ /* 0x000fe4000f8e000e */
[----:B------:R-:W-:Y:S02]  /*06c0*/  UIMAD UR10, UR10, UR11, URZ ;  /* 0x0000000b0a0a72a4 */ /* 0x000fe4000f8e02ff */
[----:B-1----:R-:W-:Y:S02]  /*06d0*/  ULEA UR24, UP0, UR8, UR34, 0x1 ;  /* 0x0000002208187291 */ /* 0x002fe4000f8008ff */
[----:B------:R-:W-:Y:S02]  /*06e0*/  UIADD3 UR25, UPT, UPT, UR9, UR19, URZ ;  /* 0x0000001309197290 */ /* 0x000fe4000fffe0ff */
[----:B--2---:R-:W-:Y:S02]  /*06f0*/  UIMAD UR16, UR10, UR32, URZ ;  /* 0x000000200a1072a4 */ /* 0x004fe4000f8e02ff */
[----:B------:R-:W-:Y:S01]  /*0700*/  ULEA.HI.X UR25, UR8, UR35, UR25, 0x1, UP0 ;  /* 0x0000002308197291 */ /* 0x000fe200080f0c19 */
[----:B------:R-:W-:-:S11]  /*0710*/  UMOV UR6, URZ ;  /* 0x000000ff00067c82 */ /* 0x000fd60008000000 */
.L_x_2784:
[----:B0-----:R-:W0:Y:S01]  /*0720*/  LDCU UR32, c[0x0][0x388] ;  /* 0x00007100ff2077ac */ /* 0x001e220008000800 */
[----:B------:R-:W-:Y:S01]  /*0730*/  IMAD.SHL.U32 R158, R157, 0x10, RZ ;  /* 0x000000109d9e7824 */ /* 0x000fe200078e00ff */
[----:B-1----:R-:W-:Y:S01]  /*0740*/  MOV R2, UR30 ;  /* 0x0000001e00027c02 */ /* 0x002fe20008000f00 */
[----:B------:R-:W-:Y:S01]  /*0750*/  IMAD.U32 R3, RZ, RZ, UR31 ;  /* 0x0000001fff037e24 */ /* 0x000fe2000f8e00ff */
[----:B------:R-:W-:Y:S02]  /*0760*/  PRMT R6, RZ, 0x7610, R6 ;  /* 0x00007610ff067816 */ /* 0x000fe40000000006 */
[----:B------:R-:W-:Y:S02]  /*0770*/  LOP3.LUT R22, R158, 0x3e00, RZ, 0xc0, !PT ;  /* 0x00003e009e167812 */ /* 0x000fe400078ec0ff */
[----:B------:R-:W-:Y:S02]  /*0780*/  LOP3.LUT R58, R58, 0xfffffeff, RZ, 0xc0, !PT ;  /* 0xfffffeff3a3a7812 */ /* 0x000fe400078ec0ff */
[----:B------:R-:W-:-:S02]  /*0790*/  LOP3.LUT R157, R22, 0x1f, R157, 0xf8, !PT ;  /* 0x0000001f169d7812 */ /* 0x000fc400078ef89d */
[----:B------:R-:W-:Y:S02]  /*07a0*/  PRMT R13, RZ, 0x7610, R13 ;  /* 0x00007610ff0d7816 */ /* 0x000fe4000000000d */
[----:B------:R-:W-:Y:S02]  /*07b0*/  PRMT R14, RZ, 0x7610, R14 ;  /* 0x00007610ff0e7816 */ /* 0x000fe4000000000e */
[----:B------:R-:W-:Y:S01]  /*07c0*/  PRMT R12, RZ, 0x7610, R12 ;  /* 0x00007610ff0c7816 */ /* 0x000fe2000000000c */
[----:B0-----:R-:W-:Y:S01]  /*07d0*/  UIMAD UR42, UR6, -0x800, UR32 ;  /* 0xfffff800062a78a4 */ /* 0x001fe2000f8e0220 */
[----:B------:R-:W-:Y:S02]  /*07e0*/  PRMT R11, RZ, 0x7610, R11 ;  /* 0x00007610ff0b7816 */ /* 0x000fe4000000000b */
[----:B------:R-:W-:Y:S02]  /*07f0*/  PRMT R10, RZ, 0x7610, R10 ;  /* 0x00007610ff0a7816 */ /* 0x000fe4000000000a */
[----:B------:R-:W-:-:S02]  /*0800*/  PRMT R9, RZ, 0x7610, R9 ;  /* 0x00007610ff097816 */ /* 0x000fc40000000009 */
[C---:B------:R-:W-:Y:S01]  /*0810*/  ISETP.GE.AND P0, PT, R5.reuse, UR42, PT ;  /* 0x0000002a05007c0c */ /* 0x040fe2000bf06270 */
[----:B------:R-:W-:Y:S01]  /*0820*/  IMAD.WIDE.U32 R4, R5, 0x2, R2 ;  /* 0x0000000205047825 */ /* 0x000fe200078e0002 */
[----:B------:R-:W-:Y:S01]  /*0830*/  BAR.SYNC.DEFER_BLOCKING 0x0 ;  /* 0x0000000000007b1d */ /* 0x000fe20000010000 */
[----:B------:R-:W-:Y:S02]  /*0840*/  PRMT R7, RZ, 0x7610, R7 ;  /* 0x00007610ff077816 */ /* 0x000fe40000000007 */
[C---:B------:R-:W-:Y:S01]  /*0850*/  IMAD.SHL.U32 R0, R157.reuse, 0x2, RZ ;  /* 0x000000029d007824 */ /* 0x040fe200078e00ff */
[----:B------:R-:W-:Y:S02]  /*0860*/  LOP3.LUT R150, R157, 0xe0, RZ, 0xfc, !PT ;  /* 0x000000e09d967812 */ /* 0x000fe400078efcff */
[----:B------:R-:W-:Y:S02]  /*0870*/  PRMT R8, RZ, 0x7610, R8 ;  /* 0x00007610ff087816 */ /* 0x000fe40000000008 */
[----:B------:R-:W-:-:S02]  /*0880*/  PRMT R15, RZ, 0x7610, R15 ;  /* 0x00007610ff0f7816 */ /* 0x000fc4000000000f */
[----:B------:R-:W-:Y:S02]  /*0890*/  PRMT R16, RZ, 0x7610, R16 ;  /* 0x00007610ff107816 */ /* 0x000fe40000000010 */
[----:B------:R-:W-:Y:S02]  /*08a0*/  @P0 LOP3.LUT R58, R58, 0x100, RZ, 0xfc, !PT ;  /* 0x000001003a3a0812 */ /* 0x000fe400078efcff */
[----:B------:R-:W-:Y:S02]  /*08b0*/  PRMT R17, RZ, 0x7610, R17 ;  /* 0x00007610ff117816 */ /* 0x000fe40000000011 */
[----:B------:R-:W-:Y:S02]  /*08c0*/  PRMT R18, RZ, 0x7610, R18 ;  /* 0x00007610ff127816 */ /* 0x000fe40000000012 */
[----:B------:R-:W-:Y:S01]  /*08d0*/  PRMT R19, RZ, 0x7610, R19 ;  /* 0x00007610ff137816 */ /* 0x000fe20000000013 */
[----:B------:R-:W2:Y:S01]  /*08e0*/  @!P0 LDG.E.U16 R6, desc[UR26][R4.64] ;  /* 0x0000001a04068981 */ /* 0x000ea2000c1e1500 */
[----:B------:R-:W-:-:S02]  /*08f0*/  IADD3 R2, P0, PT, R0, UR28, RZ ;  /* 0x0000001c00027c10 */ /* 0x000fc4000ff1e0ff */
[C---:B------:R-:W-:Y:S02]  /*0900*/  LOP3.LUT R149, R157.reuse, 0x100, RZ, 0xfc, !PT ;  /* 0x000001009d957812 */ /* 0x040fe400078efcff */
[----:B------:R-:W-:Y:S02]  /*0910*/  IADD3.X R3, PT, PT, RZ, UR29, RZ, P0, !PT ;  /* 0x0000001dff037c10 */ /* 0x000fe400087fe4ff */
[----:B------:R-:W-:Y:S02]  /*0920*/  ISETP.GE.AND P0, PT, R150, UR42, PT ;  /* 0x0000002a96007c0c */ /* 0x000fe4000bf06270 */
[C---:B------:R-:W-:Y:S02]  /*0930*/  LOP3.LUT R151, R157.reuse, 0xc0, RZ, 0xfc, !PT ;  /* 0x000000c09d977812 */ /* 0x040fe400078efcff */
[C---:B------:R-:W-:Y:S02]  /*0940*/  LOP3.LUT R152, R157.reuse, 0xa0, RZ, 0xfc, !PT ;  /* 0x000000a09d987812 */ /* 0x040fe400078efcff */
[----:B------:R-:W-:-:S02]  /*0950*/  LOP3.LUT R153, R157, 0x80, RZ, 0xfc, !PT ;  /* 0x000000809d997812 */ /* 0x000fc400078efcff */
[----:B------:R-:W-:Y:S02]  /*0960*/  LOP3.LUT R154, R157, 0x60, RZ, 0xfc, !PT ;  /* 0x000000609d9a7812 */ /* 0x000fe400078efcff */
[----:B------:R-:W-:Y:S02]  /*0970*/  ISETP.GE.AND P1, PT, R151, UR42, PT ;  /* 0x0000002a97007c0c */ /* 0x000fe4000bf26270 */
[----:B------:R-:W-:Y:S01]  /*0980*/  LOP3.LUT R156, R157, 0x20, RZ, 0xfc, !PT ;  /* 0x000000209d9c7812 */ /* 0x000fe200078efcff */
[----:B------:R-:W3:Y:S01]  /*0990*/  @!P0 LDG.E.U16 R13, desc[UR26][R4.64+0x1c0] ;  /* 0x0001c01a040d8981 */ /* 0x000ee2000c1e1500 */
[----:B------:R-:W-:Y:S02]  /*09a0*/  ISETP.GE.AND P0, PT, R149, UR42, PT ;  /* 0x0000002a95007c0c */ /* 0x000fe4000bf06270 */
[----:B------:R-:W-:Y:S02]  /*09b0*/  ISETP.GE.AND P2, PT, R152, UR42, PT ;  /* 0x0000002a98007c0c */ /* 0x000fe4000bf46270 */
[----:B------:R-:W-:-:S02]  /*09c0*/  LOP3.LUT R155, R157, 0x40, RZ, 0xfc, !PT ;  /* 0x000000409d9b7812 */ /* 0x000fc400078efcff */
[----:B------:R-:W-:Y:S02]  /*09d0*/  ISETP.GE.AND P3, PT, R153, UR42, PT ;  /* 0x0000002a99007c0c */ /* 0x000fe4000bf66270 */
[----:B------:R-:W-:Y:S01]  /*09e0*/  ISETP.GE.AND P4, PT, R154, UR42, PT ;  /* 0x0000002a9a007c0c */ /* 0x000fe2000bf86270 */
[----:B------:R-:W4:Y:S01]  /*09f0*/  @!P1 LDG.E.U16 R12, desc[UR26][R4.64+0x180] ;  /* 0x0001801a040c9981 */ /* 0x000f22000c1e1500 */
[----:B------:R-:W-:Y:S02]  /*0a00*/  ISETP.GE.AND P6, PT, R156, UR42, PT ;  /* 0x0000002a9c007c0c */ /* 0x000fe4000bfc6270 */
[----:B------:R-:W-:Y:S01]  /*0a10*/  ISETP.GE.AND P5, PT, R155, UR42, PT ;  /* 0x0000002a9b007c0c */ /* 0x000fe2000bfa6270 */
[----:B------:R-:W5:Y:S01]  /*0a20*/  @!P0 LDG.E.U16 R14, desc[UR26][R4.64+0x200] ;  /* 0x0002001a040e8981 */ /* 0x000f62000c1e1500 */
[C---:B------:R-:W-:Y:S02]  /*0a30*/  LOP3.LUT R148, R157.reuse, 0x120, RZ, 0xfc, !PT ;  /* 0x000001209d947812 */ /* 0x040fe400078efcff */
[C---:B------:R-:W-:Y:S01]  /*0a40*/  LOP3.LUT R147, R157.reuse, 0x140, RZ, 0xfc, !PT ;  /* 0x000001409d937812 */ /* 0x040fe200078efcff */
[----:B------:R-:W3:Y:S01]  /*0a50*/  @!P2 LDG.E.U16 R11, desc[UR26][R4.64+0x140] ;  /* 0x0001401a040ba981 */ /* 0x000ee2000c1e1500 */
[----:B------:R-:W-:-:S02]  /*0a60*/  LOP3.LUT R146, R157, 0x160, RZ, 0xfc, !PT ;  /* 0x000001609d927812 */ /* 0x000fc400078efcff */
[C---:B------:R-:W-:Y:S01]  /*0a70*/  LOP3.LUT R145, R157.reuse, 0x180, RZ, 0xfc, !PT ;  /* 0x000001809d917812 */ /* 0x040fe200078efcff */
[----:B------:R-:W4:Y:S01]  /*0a80*/  @!P3 LDG.E.U16 R10, desc[UR26][R4.64+0x100] ;  /* 0x0001001a040ab981 */ /* 0x000f22000c1e1500 */
[----:B------:R-:W-:Y:S02]  /*0a90*/  LOP3.LUT R144, R157, 0x1a0, RZ, 0xfc, !PT ;  /* 0x000001a09d907812 */ /* 0x000fe400078efcff */
[----:B------:R-:W-:Y:S01]  /*0aa0*/  ISETP.GE.AND P0, PT, R148, UR42, PT ;  /* 0x0000002a94007c0c */ /* 0x000fe2000bf06270 */
[----:B------:R-:W5:Y:S01]  /*0ab0*/  @!P4 LDG.E.U16 R9, desc[UR26][R4.64+0xc0] ;  /* 0x0000c01a0409c981 */ /* 0x000f62000c1e1500 */
[----:B------:R-:W-:Y:S02]  /*0ac0*/  ISETP.GE.AND P1, PT, R147, UR42, PT ;  /* 0x0000002a93007c0c */ /* 0x000fe4000bf26270 */
[----:B------:R-:W-:Y:S01]  /*0ad0*/  ISETP.GE.AND P2, PT, R146, UR42, PT ;  /* 0x0000002a92007c0c */ /* 0x000fe2000bf46270 */
[----:B------:R-:W3:Y:S01]  /*0ae0*/  @!P6 LDG.E.U16 R7, desc[UR26][R4.64+0x40] ;  /* 0x0000401a0407e981 */ /* 0x000ee2000c1e1500 */
[----:B------:R-:W-:-:S02]  /*0af0*/  ISETP.GE.AND P3, PT, R145, UR42, PT ;  /* 0x0000002a91007c0c */ /* 0x000fc4000bf66270 */
[----:B------:R-:W-:Y:S01]  /*0b00*/  ISETP.GE.AND P4, PT, R144, UR42, PT ;  /* 0x0000002a90007c0c */ /* 0x000fe2000bf86270 */
[----:B------:R-:W4:Y:S01]  /*0b10*/  @!P5 LDG.E.U16 R8, desc[UR26][R4.64+0x80] ;  /* 0x0000801a0408d981 */ /* 0x000f22000c1e1500 */
[C---:B------:R-:W-:Y:S02]  /*0b20*/  LOP3.LUT R143, R157.reuse, 0x1c0, RZ, 0xfc, !PT ;  /* 0x000001c09d8f7812 */ /* 0x040fe400078efcff */
[----:B------:R-:W-:Y:S01]  /*0b30*/  LOP3.LUT R142, R157, 0x1e0, RZ, 0xfc, !PT ;  /* 0x000001e09d8e7812 */ /* 0x000fe200078efcff */
[----:B------:R-:W5:Y:S01]  /*0b40*/  @!P0 LDG.E.U16 R15, desc[UR26][R4.64+0x240] ;  /* 0x0002401a040f8981 */ /* 0x000f62000c1e1500 */
[----:B------:R-:W-:-:S03]  /*0b50*/  ISETP.GE.AND P5, PT, R143, UR42, PT ;  /* 0x0000002a8f007c0c */ /* 0x000fc6000bfa6270 */
[----:B------:R-:W5:Y:S01]  /*0b60*/  @!P1 LDG.E.U16 R16, desc[UR26][R4.64+0x280] ;  /* 0x0002801a04109981 */ /* 0x000f62000c1e1500 */
[----:B------:R-:W-:-:S03]  /*0b70*/  ISETP.GE.AND P6, PT, R142, UR42, PT ;  /* 0x0000002a8e007c0c */ /* 0x000fc6000bfc6270 */
[----:B------:R-:W5:Y:S04]  /*0b80*/  @!P2 LDG.E.U16 R17, desc[UR26][R4.64+0x2c0] ;  /* 0x0002c01a0411a981 */ /* 0x000f68000c1e1500 */
        /* <DEDUP_REMOVED lines=8> */
[----:B------:R-:W-:Y:S02]  /*0c10*/  UMOV UR8, 0x400 ;  /* 0x0000040000087882 */ /* 0x000fe40000000000 */
[----:B0-----:R-:W-:Y:S01]  /*0c20*/  ULEA UR17, UR17, UR8, 0x18 ;  /* 0x0000000811117291 */ /* 0x001fe2000f8ec0ff */
[----:B-1----:R-:W-:-:S04]  /*0c30*/  IMAD.IADD R22, R22, 0x1, R23 ;  /* 0x0000000116167824 */ /* 0x002fc800078e0217 */
[----:B------:R-:W-:Y:S02]  /*0c40*/  IMAD R24, R23, 0xf, R22 ;  /* 0x0000000f17187824 */ /* 0x000fe400078e0216 */
[C---:B------:R-:W-:Y:S02]  /*0c50*/  VIADD R23, R22.reuse, 0x20 ;  /* 0x0000002016177836 */ /* 0x040fe40000000000 */
[C---:B------:R-:W-:Y:S01]  /*0c60*/  VIADD R25, R22.reuse, 0x40 ;  /* 0x0000004016197836 */ /* 0x040fe20000000000 */
[C---:B------:R-:W-:Y:S01]  /*0c70*/  IADD3 R27, PT, PT, R22.reuse, 0x60, RZ ;  /* 0x00000060161b7810 */ /* 0x040fe20007ffe0ff */
[C---:B------:R-:W-:Y:S01]  /*0c80*/  VIADD R5, R22.reuse, 0x80 ;  /* 0x0000008016057836 */ /* 0x040fe20000000000 */
[CC--:B------:R-:W-:Y:S01]  /*0c90*/  LEA.HI.SX32 R141, R22.reuse, R22.reuse, 0x1b ;  /* 0x00000016168d7211 */ /* 0x0c0fe200078fdaff */
[C---:B------:R-:W-:Y:S01]  /*0ca0*/  VIADD R29, R22.reuse, 0xa0 ;  /* 0x000000a0161d7836 */ /* 0x040fe20000000000 */
[-C--:B------:R-:W-:Y:S01]  /*0cb0*/  LEA.HI.SX32 R23, R23, R22.reuse, 0x1b ;  /* 0x0000001617177211 */ /* 0x080fe200078fdaff */
[C---:B------:R-:W-:Y:S01]  /*0cc0*/  VIADD R31, R22.reuse, 0xc0 ;  /* 0x000000c0161f7836 */ /* 0x040fe20000000000 */
[-C--:B------:R-:W-:Y:S01]  /*0cd0*/  LEA.HI.SX32 R25, R25, R22.reuse, 0x1b ;  /* 0x0000001619197211 */ /* 0x080fe200078fdaff */
[C---:B------:R-:W-:Y:S01]  /*0ce0*/  VIADD R35, R22.reuse, 0x100 ;  /* 0x0000010016237836 */ /* 0x040fe20000000000 */
[C---:B------:R-:W-:Y:S01]  /*0cf0*/  IADD3 R33, PT, PT, R22.reuse, 0xe0, RZ ;  /* 0x000000e016217810 */ /* 0x040fe20007ffe0ff */
[C---:B------:R-:W-:Y:S01]  /*0d00*/  VIADD R37, R22.reuse, 0x120 ;  /* 0x0000012016257836 */ /* 0x040fe20000000000 */
[----:B------:R-:W-:Y:S01]  /*0d10*/  LEA.HI.SX32 R27, R27, R22, 0x1b ;  /* 0x000000161b1b7211 */ /* 0x000fe200078fdaff */
[----:B------:R-:W-:Y:S01]  /*0d20*/  VIADD R39, R22, 0x140 ;  /* 0x0000014016277836 */ /* 0x000fe20000000000 */
[----:B------:R-:W-:-:S02]  /*0d30*/  LEA R141, R141, UR17, 0x1 ;  /* 0x000000118d8d7c11 */ /* 0x000fc4000f8e08ff */
[-C--:B------:R-:W-:Y:S02]  /*0d40*/  LEA.HI.SX32 R5, R5, R22.reuse, 0x1b ;  /* 0x0000001605057211 */ /* 0x080fe400078fdaff */
[-C--:B------:R-:W-:Y:S02]  /*0d50*/  LEA.HI.SX32 R29, R29, R22.reuse, 0x1b ;  /* 0x000000161d1d7211 */ /* 0x080fe400078fdaff */
[----:B------:R-:W-:Y:S01]  /*0d60*/  LEA R140, R23, UR17, 0x1 ;  /* 0x00000011178c7c11 */ /* 0x000fe2000f8e08ff */
[C---:B------:R-:W-:Y:S01]  /*0d70*/  VIADD R43, R22.reuse, 0x180 ;  /* 0x00000180162b7836 */ /* 0x040fe20000000000 */
[----:B------:R-:W-:Y:S02]  /*0d80*/  LEA.HI.SX32 R31, R31, R22, 0x1b ;  /* 0x000000161f1f7211 */ /* 0x000fe400078fdaff */
[----:B------:R-:W-:Y:S01]  /*0d90*/  LEA R139, R25, UR17, 0x1 ;  /* 0x00000011198b7c11 */ /* 0x000fe2000f8e08ff */
[C---:B------:R-:W-:Y:S01]  /*0da0*/  VIADD R45, R22.reuse, 0x1a0 ;  /* 0x000001a0162d7836 */ /* 0x040fe20000000000 */
[----:B------:R-:W-:-:S02]  /*0db0*/  IADD3 R41, PT, PT, R22, 0x160, RZ ;  /* 0x0000016016297810 */ /* 0x000fc40007ffe0ff */
[-C--:B------:R-:W-:Y:S02]  /*0dc0*/  LEA.HI.SX32 R33, R33, R22.reuse, 0x1b ;  /* 0x0000001621217211 */ /* 0x080fe400078fdaff */
[----:B------:R-:W-:Y:S02]  /*0dd0*/  LEA R138, R27, UR17, 0x1 ;  /* 0x000000111b8a7c11 */ /* 0x000fe4000f8e08ff */
[-C--:B------:R-:W-:Y:S02]  /*0de0*/  LEA.HI.SX32 R35, R35, R22.reuse, 0x1b ;  /* 0x0000001623237211 */ /* 0x080fe400078fdaff */
[----:B------:R-:W-:Y:S02]  /*0df0*/  LEA R137, R5, UR17, 0x1 ;  /* 0x0000001105897c11 */ /* 0x000fe4000f8e08ff */
[----:B------:R-:W-:Y:S02]  /*0e00*/  LEA.HI.SX32 R37, R37, R22, 0x1b ;  /* 0x0000001625257211 */ /* 0x000fe400078fdaff */
[----:B------:R-:W-:-:S02]  /*0e10*/  LEA R136, R29, UR17, 0x1 ;  /* 0x000000111d887c11 */ /* 0x000fc4000f8e08ff */
[-C--:B------:R-:W-:Y:S02]  /*0e20*/  LEA.HI.SX32 R39, R39, R22.reuse, 0x1b ;  /* 0x0000001627277211 */ /* 0x080fe400078fdaff */
[----:B------:R-:W-:Y:S02]  /*0e30*/  LEA R135, R31, UR17, 0x1 ;  /* 0x000000111f877c11 */ /* 0x000fe4000f8e08ff */
[-C--:B------:R-:W-:Y:S02]  /*0e40*/  LEA.HI.SX32 R41, R41, R22.reuse, 0x1b ;  /* 0x0000001629297211 */ /* 0x080fe400078fdaff */
[----:B------:R-:W-:Y:S02]  /*0e50*/  LEA R134, R33, UR17, 0x1 ;  /* 0x0000001121867c11 */ /* 0x000fe4000f8e08ff */
[----:B------:R-:W-:Y:S02]  /*0e60*/  LEA.HI.SX32 R43, R43, R22, 0x1b ;  /* 0x000000162b2b7211 */ /* 0x000fe400078fdaff */
[----:B------:R-:W-:-:S02]  /*0e70*/  LEA R133, R35, UR17, 0x1 ;  /* 0x0000001123857c11 */ /* 0x000fc4000f8e08ff */
[----:B------:R-:W-:Y:S02]  /*0e80*/  LEA.HI.SX32 R45, R45, R22, 0x1b ;  /* 0x000000162d2d7211 */ /* 0x000fe400078fdaff */
[----:B------:R-:W-:Y:S02]  /*0e90*/  LEA R132, R37, UR17, 0x1 ;  /* 0x0000001125847c11 */ /* 0x000fe4000f8e08ff */
[----:B------:R-:W-:Y:S02]  /*0ea0*/  LEA R131, R39, UR17, 0x1 ;  /* 0x0000001127837c11 */ /* 0x000fe4000f8e08ff */
[----:B------:R-:W-:Y:S02]  /*0eb0*/  LEA R130, R41, UR17, 0x1 ;  /* 0x0000001129827c11 */ /* 0x000fe4000f8e08ff */
[----:B------:R-:W-:Y:S02]  /*0ec0*/  LEA R129, R43, UR17, 0x1 ;  /* 0x000000112b817c11 */ /* 0x000fe4000f8e08ff */
[----:B------:R-:W-:Y:S01]  /*0ed0*/  LEA R128, R45, UR17, 0x1 ;  /* 0x000000112d807c11 */ /* 0x000fe2000f8e08ff */
[C---:B------:R-:W-:Y:S01]  /*0ee0*/  VIADD R47, R22.reuse, 0x1c0 ;  /* 0x000001c0162f7836 */ /* 0x040fe20000000000 */
[----:B------:R-:W-:Y:S01]  /*0ef0*/  IADD3 R49, PT, PT, R22, 0x1e0, RZ ;  /* 0x000001e016317810 */ /* 0x000fe20007ffe0ff */
[C---:B------:R-:W-:Y:S01]  /*0f00*/  VIADD R5, R24.reuse, 0x1 ;  /* 0x0000000118057836 */ /* 0x040fe20000000000 */
[C---:B------:R-:W-:Y:S01]  /*0f10*/  IADD3 R25, PT, PT, R24.reuse, 0x8, RZ ;  /* 0x0000000818197810 */ /* 0x040fe20007ffe0ff */
[C---:B------:R-:W-:Y:S01]  /*0f20*/  VIADD R23, R24.reuse, 0x6 ;  /* 0x0000000618177836 */ /* 0x040fe20000000000 */
[C---:B------:R-:W-:Y:S01]  /*0f30*/  IADD3 R29, PT, PT, R24.reuse, 0xc, RZ ;  /* 0x0000000c181d7810 */ /* 0x040fe20007ffe0ff */
[----:B------:R-:W-:-:S02]  /*0f40*/  VIADD R27, R24, 0xa ;  /* 0x0000000a181b7836 */ /* 0x000fc40000000000 */
[C---:B------:R-:W-:Y:S02]  /*0f50*/  VIADD R31, R24.reuse, 0xd ;  /* 0x0000000d181f7836 */ /* 0x040fe40000000000 */
[C---:B------:R-:W-:Y:S02]  /*0f60*/  VIADD R33, R24.reuse, 0xe ;  /* 0x0000000e18217836 */ /* 0x040fe40000000000 */
[----:B------:R-:W-:Y:S01]  /*0f70*/  VIADD R35, R24, 0xf ;  /* 0x0000000f18237836 */ /* 0x000fe20000000000 */
[-C--:B------:R-:W-:Y:S02]  /*0f80*/  LEA.HI.SX32 R47, R47, R22.reuse, 0x1b ;  /* 0x000000162f2f7211 */ /* 0x080fe400078fdaff */
[----:B------:R-:W-:Y:S02]  /*0f90*/  LEA.HI.SX32 R49, R49, R22, 0x1b ;  /* 0x0000001631317211 */ /* 0x000fe400078fdaff */
        /* <DEDUP_REMOVED lines=20> */
[----:B------:R-:W-:Y:S02]  /*10e0*/  P2R R30, PR, RZ, 0x1 ;  /* 0x00000001ff1e7803 */ /* 0x000fe40000000000 */
[----:B------:R-:W-:Y:S02]  /*10f0*/  LOP3.LUT P0, RZ, R58, 0x100, RZ, 0xc0, !PT ;  /* 0x000001003aff7812 */ /* 0x000fe4000780c0ff */
[----:B------:R-:W-:Y:S02]  /*1100*/  P2R R28, PR, RZ, 0x2 ;  /* 0x00000002ff1c7803 */ /* 0x000fe40000000000 */
[----:B------:R-:W-:Y:S01]  /*1110*/  ISETP.GE.AND P1, PT, R156, UR42, PT ;  /* 0x0000002a9c007c0c */ /* 0x000fe2000bf26270 */
[----:B--2---:R-:W-:Y:S01]  /*1120*/  STS.U16 [R141], R6 ;  /* 0x000000068d007388 */ /* 0x004fe20000000400 */
[----:B------:R-:W-:-:S03]  /*1130*/  PRMT R22, RZ, 0x7610, R22 ;  /* 0x00007610ff167816 */ /* 0x000fc60000000016 */
[----:B---3--:R0:W-:Y:S04]  /*1140*/  STS.U16 [R140+0x40], R7 ;  /* 0x000040078c007388 */ /* 0x0081e80000000400 */
[----:B----4-:R-:W-:Y:S04]  /*1150*/  STS.U16 [R139+0x80], R8 ;  /* 0x000080088b007388 */ /* 0x010fe80000000400 */
[----:B-----5:R1:W-:Y:S04]  /*1160*/  STS.U16 [R138+0xc0], R9 ;  /* 0x0000c0098a007388 */ /* 0x0203e80000000400 */
[----:B------:R-:W-:Y:S04]  /*1170*/  STS.U16 [R137+0x100], R10 ;  /* 0x0001000a89007388 */ /* 0x000fe80000000400 */
[----:B------:R-:W-:Y:S04]  /*1180*/  STS.U16 [R136+0x140], R11 ;  /* 0x0001400b88007388 */ /* 0x000fe80000000400 */
[----:B------:R-:W-:Y:S04]  /*1190*/  STS.U16 [R135+0x180], R12 ;  /* 0x0001800c87007388 */ /* 0x000fe80000000400 */
[----:B------:R2:W-:Y:S04]  /*11a0*/  STS.U16 [R134+0x1c0], R13 ;  /* 0x0001c00d86007388 */ /* 0x0005e80000000400 */
[----:B------:R-:W-:Y:S04]  /*11b0*/  STS.U16 [R133+0x200], R14 ;  /* 0x0002000e85007388 */ /* 0x000fe80000000400 */
[----:B------:R3:W-:Y:S04]  /*11c0*/  STS.U16 [R132+0x240], R15 ;  /* 0x0002400f84007388 */ /* 0x0007e80000000400 */
[----:B------:R-:W-:Y:S01]  /*11d0*/  STS.U16 [R131+0x280], R16 ;  /* 0x0002801083007388 */ /* 0x000fe20000000400 */
[----:B0-----:R-:W-:-:S03]  /*11e0*/  VIADD R7, R24, 0x2 ;  /* 0x0000000218077836 */ /* 0x001fc60000000000 */
[----:B------:R0:W-:Y:S01]  /*11f0*/  STS.U16 [R130+0x2c0], R17 ;  /* 0x0002c01182007388 */ /* 0x0001e20000000400 */
[----:B-1----:R-:W-:-:S03]  /*1200*/  VIADD R9, R24, 0x3 ;  /* 0x0000000318097836 */ /* 0x002fc60000000000 */
[----:B------:R-:W-:Y:S01]  /*1210*/  STS.U16 [R129+0x300], R18 ;  /* 0x0003001281007388 */ /* 0x000fe20000000400 */
[C---:B--2---:R-:W-:Y:S01]  /*1220*/  VIADD R13, R24.reuse, 0x5 ;  /* 0x00000005180d7836 */ /* 0x044fe20000000000 */
[C---:B------:R-:W-:Y:S01]  /*1230*/  IADD3 R11, PT, PT, R24.reuse, 0x4, RZ ;  /* 0x00000004180b7810 */ /* 0x040fe20007ffe0ff */
[C---:B---3--:R-:W-:Y:S01]  /*1240*/  VIADD R15, R24.reuse, 0x7 ;  /* 0x00000007180f7836 */ /* 0x048fe20000000000 */
[----:B------:R1:W-:Y:S01]  /*1250*/  STS.U16 [R128+0x340], R19 ;  /* 0x0003401380007388 */ /* 0x0003e20000000400 */
[C---:B0-----:R-:W-:Y:S01]  /*1260*/  VIADD R17, R24.reuse, 0x9 ;  /* 0x0000000918117836 */ /* 0x041fe20000000000 */
[-C--:B------:R-:W-:Y:S02]  /*1270*/  LEA.HI.SX32 R7, R7, R24.reuse, 0x1b ;  /* 0x0000001807077211 */ /* 0x080fe400078fdaff */
[-C--:B------:R-:W-:Y:S01]  /*1280*/  LEA.HI.SX32 R9, R9, R24.reuse, 0x1b ;  /* 0x0000001809097211 */ /* 0x080fe200078fdaff */
[----:B-1----:R-:W-:Y:S01]  /*1290*/  VIADD R19, R24, 0xb ;  /* 0x0000000b18137836 */ /* 0x002fe20000000000 */
        /* <DEDUP_REMOVED lines=34> */
[----:B------:R-:W-:Y:S01]  /*14c0*/  PRMT R23, RZ, 0x7610, R23 ;  /* 0x00007610ff177816 */ /* 0x000fe20000000017 */
[----:B------:R-:W2:Y:S01]  /*14d0*/  @!P0 LDG.E.U16 R22, desc[UR26][R2.64] ;  /* 0x0000001a02168981 */ /* 0x000ea2000c1e1500 */
[----:B------:R-:W-:-:S03]  /*14e0*/  ISETP.GE.AND P0, PT, R155, UR42, PT ;  /* 0x0000002a9b007c0c */ /* 0x000fc6000bf06270 */
[----:B------:R-:W3:Y:S01]  /*14f0*/  @!P1 LDG.E.U16 R21, desc[UR26][R2.64+0x40] ;  /* 0x0000401a02159981 */ /* 0x000ee2000c1e1500 */
[----:B------:R-:W-:-:S09]  /*1500*/  ISETP.GE.AND P1, PT, R154, UR42, PT ;  /* 0x0000002a9a007c0c */ /* 0x000fd2000bf26270 */
[----:B------:R-:W4:Y:S01]  /*1510*/  @!P0 LDG.E.U16 R20, desc[UR26][R2.64+0x80] ;  /* 0x0000801a02148981 */ /* 0x000f22000c1e1500 */
        /* <DEDUP_REMOVED lines=14> */
[----:B------:R-:W-:Y:S02]  /*1600*/  ISETP.NE.AND P1, PT, R28, RZ, PT ;  /* 0x000000ff1c00720c */ /* 0x000fe40003f25270 */
[----:B------:R-:W-:-:S07]  /*1610*/  PRMT R28, RZ, 0x7610, R28 ;  /* 0x00007610ff1c7816 */ /* 0x000fce000000001c */
        /* <DEDUP_REMOVED lines=56> */
[----:B---3--:R-:W-:Y:S01]  /*19a0*/  IMAD.U32 R27, R27, 0x10000, RZ ;  /* 0x000100001b1b7824 */ /* 0x008fe200078e00ff */
[----:B------:R-:W-:Y:S01]  /*19b0*/  SHF.L.U32 R29, R29, 0x10, RZ ;  /* 0x000000101d1d7819 */ /* 0x000fe200000006ff */
[----:B----4-:R-:W-:Y:S02]  /*19c0*/  IMAD.U32 R28, R28, 0x10000, RZ ;  /* 0x000100001c1c7824 */ /* 0x010fe400078e00ff */
[----:B------:R-:W-:Y:S01]  /*19d0*/  FADD.FTZ R108, R26, UR4 ;  /* 0x000000041a6c7e21 */ /* 0x000fe20008010000 */
[----:B-----5:R-:W-:Y:S02]  /*19e0*/  IMAD.U32 R30, R30, 0x10000, RZ ;  /* 0x000100001e1e7824 */ /* 0x020fe400078e00ff */
[----:B------:R-:W-:Y:S01]  /*19f0*/  FADD.FTZ R107, R27, UR4 ;  /* 0x000000041b6b7e21 */ /* 0x000fe20008010000 */
[----:B------:R-:W-:Y:S01]  /*1a00*/  FADD.FTZ R106, R28, UR4 ;  /* 0x000000041c6a7e21 */ /* 0x000fe20008010000 */
[----:B------:R-:W-:Y:S01]  /*1a10*/  FADD.FTZ R105, R29, UR4 ;  /* 0x000000041d697e21 */ /* 0x000fe20008010000 */
[----:B------:R-:W-:Y:S01]  /*1a20*/  FADD.FTZ R104, R30, UR4 ;  /* 0x000000041e687e21 */ /* 0x000fe20008010000 */
[----:B------:R-:W-:Y:S01]  /*1a30*/  FSETP.GTU.FTZ.AND P1, PT, R108, 20, PT ;  /* 0x41a000006c00780b */ /* 0x000fe20003f3c000 */
        /* <DEDUP_REMOVED lines=38> */
.L_x_2747:
[----:B------:R-:W-:Y:S05]  /*1ca0*/  BSYNC.RECONVERGENT B0 ;  /* 0x0000000000007941 */ /* 0x000fea0003800200 */
.L_x_2746:
        /* <DEDUP_REMOVED lines=35> */
.L_x_2749:
[----:B------:R-:W-:Y:S05]  /*1ee0*/  BSYNC.RECONVERGENT B0 ;  /* 0x0000000000007941 */ /* 0x000fea0003800200 */
.L_x_2748:
        /* <DEDUP_REMOVED lines=37> */
.L_x_2751:
[----:B------:R-:W-:Y:S05]  /*2140*/  BSYNC.RECONVERGENT B0 ;  /* 0x0000000000007941 */ /* 0x000fea0003800200 */
.L_x_2750:
        /* <DEDUP_REMOVED lines=35> */
.L_x_2753:
[----:B------:R-:W-:Y:S05]  /*2380*/  BSYNC.RECONVERGENT B0 ;  /* 0x0000000000007941 */ /* 0x000fea0003800200 */
.L_x_2752:
        /* <DEDUP_REMOVED lines=37> */
.L_x_2755:
[----:B------:R-:W-:Y:S05]  /*25e0*/  BSYNC.RECONVERGENT B0 ;  /* 0x0000000000007941 */ /* 0x000fea0003800200 */
.L_x_2754:
        /* <DEDUP_REMOVED lines=35> */
.L_x_2757:
[----:B------:R-:W-:Y:S05]  /*2820*/  BSYNC.RECONVERGENT B0 ;  /* 0x0000000000007941 */ /* 0x000fea0003800200 */
.L_x_2756:
        /* <DEDUP_REMOVED lines=37> */
.L_x_2759:
[----:B------:R-:W-:Y:S05]  /*2a80*/  BSYNC.RECONVERGENT B0 ;  /* 0x0000000000007941 */ /* 0x000fea0003800200 */
.L_x_2758:
        /* <DEDUP_REMOVED lines=35> */
.L_x_2761:
[----:B------:R-:W-:Y:S05]  /*2cc0*/  BSYNC.RECONVERGENT B0 ;  /* 0x0000000000007941 */ /* 0x000fea0003800200 */
.L_x_2760:
        /* <DEDUP_REMOVED lines=11> */
[----:B------:R-:W-:Y:S01]  /*2d80*/  HFMA2 R24, -RZ, RZ, 1.3056640625, -1.8671875 ;  /* 0x3d39bf78ff187431 */ /* 0x000fe200000001ff */
        /* <DEDUP_REMOVED lines=27> */
.L_x_2763:
[----:B------:R-:W-:Y:S05]  /*2f40*/  BSYNC.RECONVERGENT B0 ;  /* 0x0000000000007941 */ /* 0x000fea0003800200 */
.L_x_2762:
[----:B------:R-:W-:Y:S01]  /*2f50*/  IMAD.U32 R94, R2, 0x10000, RZ ;  /* 0x00010000025e7824 */ /* 0x000fe200078e00ff */
[----:B------:R-:W-:Y:S01]  /*2f60*/  BSSY.RECONVERGENT B0, `(.L_x_2764) ;  /* 0x0000026000007945 */ /* 0x000fe20003800200 */
[----:B------:R-:W-:Y:S01]  /*2f70*/  IMAD.U32 R2, R17, 0x10000, RZ ;  /* 0x0001000011027824 */ /* 0x000fe200078e00ff */
[----:B------:R-:W-:Y:S01]  /*2f80*/  SHF.L.U32 R17, R16, 0x10, RZ ;  /* 0x0000001010117819 */ /* 0x000fe200000006ff */
[----:B------:R-:W-:Y:S01]  /*2f90*/  IMAD.U32 R16, R15, 0x10000, RZ ;  /* 0x000100000f107824 */ /* 0x000fe200078e00ff */
[----:B------:R-:W-:Y:S01]  /*2fa0*/  FSETP.GTU.FTZ.AND P4, PT, R95, 20, PT ;  /* 0x41a000005f00780b */ /* 0x000fe20003f9c000 */
[----:B------:R-:W-:Y:S02]  /*2fb0*/  IMAD.U32 R15, R14, 0x10000, RZ ;  /* 0x000100000e0f7824 */ /* 0x000fe400078e00ff */
[----:B------:R-:W-:Y:S01]  /*2fc0*/  FADD.FTZ R94, R94, UR4 ;  /* 0x000000045e5e7e21 */ /* 0x000fe20008010000 */
[----:B------:R-:W-:Y:S09]  /*2fd0*/  @P5 BRA `(.L_x_2765) ;  /* 0x0000000000785947 */ /* 0x000ff20003800000 */
        /* <DEDUP_REMOVED lines=30> */
.L_x_2765:
[----:B------:R-:W-:Y:S05]  /*31c0*/  BSYNC.RECONVERGENT B0 ;  /* 0x0000000000007941 */ /* 0x000fea0003800200 */
.L_x_2764:
[----:B------:R-:W-:Y:S01]  /*31d0*/  ISETP.EQ.OR P3, PT, RZ, UR8, P3 ;  /* 0x00000008ff007c0c */ /* 0x000fe20009f62670 */
[----:B------:R-:W-:Y:S01]  /*31e0*/  BSSY.RECONVERGENT B0, `(.L_x_2766) ;  /* 0x000002c000007945 */ /* 0x000fe20003800200 */
[----:B------:R-:W-:Y:S01]  /*31f0*/  SHF.L.U32 R14, R13, 0x10, RZ ;  /* 0x000000100d0e7819 */ /* 0x000fe200000006ff */
[----:B------:R-:W-:Y:S01]  /*3200*/  IMAD.U32 R13, R12, 0x10000, RZ ;  /* 0x000100000c0d7824 */ /* 0x000fe200078e00ff */
[----:B------:R-:W-:Y:S01]  /*3210*/  FSETP.GTU.FTZ.AND P5, PT, R94, 20, PT ;  /* 0x41a000005e00780b */ /* 0x000fe20003fbc000 */
[----:B------:R-:W-:Y:S01]  /*3220*/  IMAD.U32 R12, R11, 0x10000, RZ ;  /* 0x000100000b0c7824 */ /* 0x000fe200078e00ff */
[----:B------:R-:W-:Y:S01]  /*3230*/  ISETP.EQ.OR P2, PT, RZ, UR8, P2 ;  /* 0x00000008ff007c0c */ /* 0x000fe20009742670 */
[----:B------:R-:W-:Y:S01]  /*3240*/  IMAD.U32 R11, R10, 0x10000, RZ ;  /* 0x000100000a0b7824 */ /* 0x000fe200078e00ff */
[----:B------:R-:W-:Y:S01]  /*3250*/  SHF.L.U32 R10, R9, 0x10, RZ ;  /* 0x00000010090a7819 */ /* 0x000fe200000006ff */
[----:B------:R-:W-:Y:S01]  /*3260*/  IMAD.U32 R9, R8, 0x10000, RZ ;  /* 0x0001000008097824 */ /* 0x000fe200078e00ff */
[----:B------:R-:W-:-:S02]  /*3270*/  ISETP.EQ.OR P0, PT, RZ, UR8, P0 ;  /* 0x00000008ff007c0c */ /* 0x000fc40008702670 */
[----:B------:R-:W-:Y:S02]  /*3280*/  ISETP.EQ.OR P1, PT, RZ, UR8, P1 ;  /* 0x00000008ff007c0c */ /* 0x000fe40008f22670 */
[----:B------:R-:W-:Y:S02]  /*3290*/  ISETP.EQ.OR P4, PT, RZ, UR8, P4 ;  /* 0x00000008ff007c0c */ /* 0x000fe4000a782670 */
        /* <DEDUP_REMOVED lines=32> */
.L_x_2767:
[----:B------:R-:W-:Y:S05]  /*34a0*/  BSYNC.RECONVERGENT B0 ;  /* 0x0000000000007941 */ /* 0x000fea0003800200 */
.L_x_2766:
        /* <DEDUP_REMOVED lines=32> */
.L_x_2769:
[----:B------:R-:W-:Y:S05]  /*36b0*/  BSYNC.RECONVERGENT B0 ;  /* 0x0000000000007941 */ /* 0x000fea0003800200 */
.L_x_2768:
        /* <DEDUP_REMOVED lines=32> */
.L_x_2771:
[----:B------:R-:W-:Y:S05]  /*38c0*/  BSYNC.RECONVERGENT B0 ;  /* 0x0000000000007941 */ /* 0x000fea0003800200 */
.L_x_2770:
        /* <DEDUP_REMOVED lines=32> */
.L_x_2773:
[----:B------:R-:W-:Y:S05]  /*3ad0*/  BSYNC.RECONVERGENT B0 ;  /* 0x0000000000007941 */ /* 0x000fea0003800200 */
.L_x_2772:
        /* <DEDUP_REMOVED lines=32> */
.L_x_2775:
[----:B------:R-:W-:Y:S05]  /*3ce0*/  BSYNC.RECONVERGENT B0 ;  /* 0x0000000000007941 */ /* 0x000fea0003800200 */
.L_x_2774:
        /* <DEDUP_REMOVED lines=32> */
.L_x_2777:
[----:B------:R-:W-:Y:S05]  /*3ef0*/  BSYNC.RECONVERGENT B0 ;  /* 0x0000000000007941 */ /* 0x000fea0003800200 */
.L_x_2776:
[----:B------:R-:W0:Y:S01]  /*3f00*/  LDCU UR18, c[0x0][0x38c] ;  /* 0x00007180ff1277ac */ /* 0x000e220008000800 */
[----:B------:R-:W-:Y:S01]  /*3f10*/  SHF.L.U32 R4, R4, 0x10, RZ ;  /* 0x0000001004047819 */ /* 0x000fe200000006ff */
[----:B------:R-:W-:Y:S01]  /*3f20*/  IMAD.U32 R5, R5, 0x10000, RZ ;  /* 0x0001000005057824 */ /* 0x000fe200078e00ff */
[----:B------:R-:W-:Y:S01]  /*3f30*/  SHF.L.U32 R7, R7, 0x10, RZ ;  /* 0x0000001007077819 */ /* 0x000fe200000006ff */
        /* <DEDUP_REMOVED lines=21> */
[----:B------:R-:W0:Y:S01]  /*4090*/  LDCU.128 UR8, c[0x0][0x3a0] ;  /* 0x00007400ff0877ac */ /* 0x000e220008000c00 */
[----:B------:R-:W-:Y:S01]  /*40a0*/  ISETP.GE.AND P2, PT, R157, UR42, PT ;  /* 0x0000002a9d007c0c */ /* 0x000fe2000bf46270 */
[----:B------:R-:W-:Y:S01]  /*40b0*/  FMUL.FTZ R71, R20, R109 ;  /* 0x0000006d14477220 */ /* 0x000fe20000410000 */
[----:B------:R-:W-:Y:S01]  /*40c0*/  IADD3 R0, P0, PT, R0, 0x200, RZ ;  /* 0x0000020000007810 */ /* 0x000fe20007f1e0ff */
[----:B------:R-:W1:Y:S01]  /*40d0*/  LDCU.64 UR20, c[0x0][0x440] ;  /* 0x00008800ff1477ac */ /* 0x000e620008000a00 */
[----:B------:R-:W-:Y:S01]  /*40e0*/  LOP3.LUT R58, R58, 0xfffffdff, RZ, 0xc0, !PT ;  /* 0xfffffdff3a3a7812 */ /* 0x000fe200078ec0ff */
[----:B------:R-:W-:Y:S01]  /*40f0*/  FMUL.FTZ R70, R3, R108 ;  /* 0x0000006c03467220 */ /* 0x000fe20000410000 */
[----:B------:R-:W-:Y:S01]  /*4100*/  IADD3 R162, P1, PT, R0, UR22, RZ ;  /* 0x0000001600a27c10 */ /* 0x000fe2000ff3e0ff */
[----:B------:R-:W2:Y:S01]  /*4110*/  LDCU UR33, c[0x0][0x38c] ;  /* 0x00007180ff2177ac */ /* 0x000ea20008000800 */
[----:B------:R-:W-:-:S02]  /*4120*/  IMAD.X R83, RZ, RZ, RZ, P0 ;  /* 0x000000ffff537224 */ /* 0x000fc400000e06ff */
[----:B------:R-:W-:Y:S01]  /*4130*/  FMUL.FTZ R69, R2, R107 ;  /* 0x0000006b02457220 */ /* 0x000fe20000410000 */
[----:B------:R-:W-:Y:S01]  /*4140*/  FMUL.FTZ R68, R17, R106 ;  /* 0x0000006a11447220 */ /* 0x000fe20000410000 */
[----:B------:R-:W3:Y:S01]  /*4150*/  LDCU.64 UR34, c[0x0][0x3e0] ;  /* 0x00007c00ff2277ac */ /* 0x000ee20008000a00 */
[----:B------:R-:W-:Y:S01]  /*4160*/  FMUL.FTZ R67, R16, R105 ;  /* 0x0000006910437220 */ /* 0x000fe20000410000 */
[----:B------:R-:W-:Y:S01]  /*4170*/  @P2 LOP3.LUT R58, R58, 0x200, RZ, 0xfc, !PT ;  /* 0x000002003a3a2812 */ /* 0x000fe200078efcff */
[----:B------:R-:W-:Y:S01]  /*4180*/  FMUL.FTZ R66, R15, R104 ;  /* 0x000000680f427220 */ /* 0x000fe20000410000 */
[----:B------:R-:W4:Y:S01]  /*4190*/  LDCU.64 UR36, c[0x0][0x3c0] ;  /* 0x00007800ff2477ac */ /* 0x000f220008000a00 */
[----:B------:R-:W-:Y:S01]  /*41a0*/  IADD3 R82, P2, PT, R0, UR24, RZ ;  /* 0x0000001800527c10 */ /* 0x000fe2000ff5e0ff */
[----:B------:R-:W-:Y:S01]  /*41b0*/  FMUL.FTZ R65, R14, R103 ;  /* 0x000000670e417220 */ /* 0x000fe20000410000 */
[----:B------:R-:W-:Y:S01]  /*41c0*/  IADD3.X R163, PT, PT, R83, UR23, RZ, P1, !PT ;  /* 0x0000001753a37c10 */ /* 0x000fe20008ffe4ff */
[----:B------:R-:W-:Y:S01]  /*41d0*/  FMUL.FTZ R64, R13, R102 ;  /* 0x000000660d407220 */ /* 0x000fe20000410000 */
[----:B------:R-:W-:Y:S01]  /*41e0*/  FMUL.FTZ R63, R12, R101 ;  /* 0x000000650c3f7220 */ /* 0x000fe20000410000 */
[----:B------:R-:W-:Y:S01]  /*41f0*/  FMUL.FTZ R62, R11, R100 ;  /* 0x000000640b3e7220 */ /* 0x000fe20000410000 */
[----:B0-----:R-:W-:Y:S01]  /*4200*/  UIMAD.WIDE.U32 UR14, UR19, UR8, URZ ;  /* 0x00000008130e72a5 */ /* 0x001fe2000f8e00ff */
[----:B------:R-:W-:Y:S01]  /*4210*/  FMUL.FTZ R61, R10, R99 ;  /* 0x000000630a3d7220 */ /* 0x000fe20000410000 */
[----:B------:R-:W-:Y:S01]  /*4220*/  FMUL.FTZ R60, R9, R98 ;  /* 0x00000062093c7220 */ /* 0x000fe20000410000 */
[----:B------:R-:W-:Y:S01]  /*4230*/  FMUL.FTZ R59, R4, R97 ;  /* 0x00000061043b7220 */ /* 0x000fe20000410000 */
[----:B------:R-:W-:Y:S01]  /*4240*/  UIMAD UR9, UR19, UR9, UR15 ;  /* 0x00000009130972a4 */ /* 0x000fe2000f8e020f */
[----:B------:R-:W-:Y:S01]  /*4250*/  FMUL.FTZ R57, R5, R96 ;  /* 0x0000006005397220 */ /* 0x000fe20000410000 */
[----:B-1----:R-:W-:Y:S01]  /*4260*/  ULEA UR20, UP0, UR14, UR20, 0x2 ;  /* 0x000000140e147291 */ /* 0x002fe2000f8010ff */
[----:B------:R-:W-:Y:S01]  /*4270*/  FMUL.FTZ R56, R6, R95 ;  /* 0x0000005f06387220 */ /* 0x000fe20000410000 */
[----:B------:R-:W-:Y:S01]  /*4280*/  USHF.L.U64.HI UR19, UR10, 0x2, UR11 ;  /* 0x000000020a137899 */ /* 0x000fe2000801020b */
[----:B------:R-:W-:Y:S01]  /*4290*/  FMUL.FTZ R55, R7, R94 ;  /* 0x0000005e07377220 */ /* 0x000fe20000410000 */
[----:B------:R-:W-:Y:S01]  /*42a0*/  ULEA.HI.X UR21, UR14, UR21, UR9, 0x2, UP0 ;  /* 0x000000150e157291 */ /* 0x000fe200080f1409 */
[----:B------:R-:W-:Y:S01]  /*42b0*/  IADD3.X R83, PT, PT, R83, UR25, RZ, P2, !PT ;  /* 0x0000001953537c10 */ /* 0x000fe200097fe4ff */
[----:B--2---:R-:W-:-:S02]  /*42c0*/  UISETP.LT.AND UP0, UPT, UR33, 0x1, UPT ;  /* 0x000000012100788c */ /* 0x004fc4000bf01270 */
[----:B------:R-:W-:Y:S02]  /*42d0*/  UIMAD UR8, UR6, UR18, URZ ;  /* 0x00000012060872a4 */ /* 0x000fe4000f8e02ff */
[----:B------:R-:W-:Y:S02]  /*42e0*/  USEL UR11, UR33, 0x1, !UP0 ;  /* 0x00000001210b7887 */ /* 0x000fe4000c000000 */
[----:B------:R-:W-:Y:S01]  /*42f0*/  UIADD3 UR9, UPT, UPT, UR17, 0x2140, URZ ;  /* 0x0000214011097890 */ /* 0x000fe2000fffe0ff */
[----:B------:R-:W0:Y:S01]  /*4300*/  LDCU UR32, c[0x0][0x388] ;  /* 0x00007100ff2077ac */ /* 0x000e220008000800 */
[----:B------:R-:W1:Y:S01]  /*4310*/  LDCU.64 UR38, c[0x0][0x480] ;  /* 0x00009000ff2677ac */ /* 0x000e620008000a00 */
[----:B---3--:R-:W-:Y:S02]  /*4320*/  USHF.L.U64.HI UR18, UR34, 0x1, UR35 ;  /* 0x0000000122127899 */ /* 0x008fe40008010223 */
[----:B----4-:R-:W-:Y:S02]  /*4330*/  USHF.L.U64.HI UR15, UR36, 0x1, UR37 ;  /* 0x00000001240f7899 */ /* 0x010fe40008010225 */
[----:B------:R-:W-:-:S12]  /*4340*/  UIADD3 UR11, UPT, UPT, -UR11, URZ, URZ ;  /* 0x000000ff0b0b7290 */ /* 0x000fd8000fffe1ff */
.L_x_2783:
[----:B------:R-:W-:Y:S02]  /*4350*/  LOP3.LUT P6, RZ, R58, 0x200, RZ, 0xc0, !PT ;  /* 0x000002003aff7812 */ /* 0x000fe400078cc0ff */
[C---:B------:R-:W-:Y:S02]  /*4360*/  LOP3.LUT R156, R157.reuse, 0x20, RZ, 0xfc, !PT ;  /* 0x000000209d9c7812 */ /* 0x040fe400078efcff */
[C---:B------:R-:W-:Y:S02]  /*4370*/  LOP3.LUT R155, R157.reuse, 0x40, RZ, 0xfc, !PT ;  /* 0x000000409d9b7812 */ /* 0x040fe400078efcff */
[----:B------:R-:W-:Y:S02]  /*4380*/  ISETP.GE.AND P4, PT, R156, UR42, PT ;  /* 0x0000002a9c007c0c */ /* 0x000fe4000bf86270 */
[----:B------:R-:W-:Y:S02]  /*4390*/  LOP3.LUT R154, R157, 0x60, RZ, 0xfc, !PT ;  /* 0x000000609d9a7812 */ /* 0x000fe400078efcff */
[----:B------:R-:W-:-:S02]  /*43a0*/  ISETP.GE.AND P3, PT, R155, UR42, PT ;  /* 0x0000002a9b007c0c */ /* 0x000fc4000bf66270 */
[----:B------:R-:W-:Y:S01]  /*43b0*/  ISETP.GE.AND P2, PT, R154, UR42, PT ;  /* 0x0000002a9a007c0c */ /* 0x000fe2000bf46270 */
[----:B------:R-:W2:Y:S01]  /*43c0*/  @!P6 LDG.E.U16 R23, desc[UR26][R82.64+-0x200] ;  /* 0xfffe001a5217e981 */ /* 0x000ea2000c1e1500 */
[C---:B------:R-:W-:Y:S02]  /*43d0*/  LOP3.LUT R153, R157.reuse, 0x80, RZ, 0xfc, !PT ;  /* 0x000000809d997812 */ /* 0x040fe400078efcff */
[----:B------:R-:W-:Y:S02]  /*43e0*/  LOP3.LUT R152, R157, 0xa0, RZ, 0xfc, !PT ;  /* 0x000000a09d987812 */ /* 0x000fe400078efcff */
[----:B------:R-:W-:Y:S01]  /*43f0*/  ISETP.GE.AND P1, PT, R153, UR42, PT ;  /* 0x0000002a99007c0c */ /* 0x000fe2000bf26270 */
[----:B------:R-:W3:Y:S01]  /*4400*/  @!P4 LDG.E.U16 R5, desc[UR26][R82.64+-0x1c0] ;  /* 0xfffe401a5205c981 */ /* 0x000ee2000c1e1500 */
[----:B------:R-:W-:Y:S02]  /*4410*/  LOP3.LUT R151, R157, 0xc0, RZ, 0xfc, !PT ;  /* 0x000000c09d977812 */ /* 0x000fe400078efcff */
[----:B------:R-:W-:Y:S01]  /*4420*/  ISETP.GE.AND P0, PT, R152, UR42, PT ;  /* 0x0000002a98007c0c */ /* 0x000fe2000bf06270 */
[----:B------:R-:W4:Y:S01]  /*4430*/  @!P3 LDG.E.U16 R6, desc[UR26][R82.64+-0x180] ;  /* 0xfffe801a5206b981 */ /* 0x000f22000c1e1500 */
[----:B------:R-:W-:-:S02]  /*4440*/  ISETP.GE.AND P5, PT, R151, UR42, PT ;  /* 0x0000002a97007c0c */ /* 0x000fc4000bfa6270 */
[C---:B------:R-:W-:Y:S01]  /*4450*/  LOP3.LUT R149, R157.reuse, 0x100, RZ, 0xfc, !PT ;  /* 0x000001009d957812 */ /* 0x040fe200078efcff */
[----:B------:R-:W5:Y:S01]  /*4460*/  @!P2 LDG.E.U16 R7, desc[UR26][R82.64+-0x140] ;  /* 0xfffec01a5207a981 */ /* 0x000f62000c1e1500 */
[C---:B------:R-:W-:Y:S02]  /*4470*/  LOP3.LUT R144, R157.reuse, 0x1a0, RZ, 0xfc, !PT ;  /* 0x000001a09d907812 */ /* 0x040fe400078efcff */
[----:B------:R-:W-:Y:S01]  /*4480*/  LOP3.LUT R150, R157, 0xe0, RZ, 0xfc, !PT ;  /* 0x000000e09d967812 */ /* 0x000fe200078efcff */
[----:B------:R-:W5:Y:S01]  /*4490*/  @!P1 LDG.E.U16 R8, desc[UR26][R82.64+-0x100] ;  /* 0xffff001a52089981 */ /* 0x000f62000c1e1500 */
[----:B------:R-:W-:Y:S02]  /*44a0*/  ISETP.GE.AND P3, PT, R149, UR42, PT ;  /* 0x0000002a95007c0c */ /* 0x000fe4000bf66270 */
[----:B------:R-:W-:Y:S01]  /*44b0*/  LOP3.LUT R145, R157, 0x180, RZ, 0xfc, !PT ;  /* 0x000001809d917812 */ /* 0x000fe200078efcff */
[----:B------:R-:W5:Y:S01]  /*44c0*/  @!P0 LDG.E.U16 R9, desc[UR26][R82.64+-0xc0] ;  /* 0xffff401a52098981 */ /* 0x000f62000c1e1500 */
[----:B------:R-:W-:-:S02]  /*44d0*/  P2R R22, PR, RZ, 0x20 ;  /* 0x00000020ff167803 */ /* 0x000fc40000000000 */
[----:B------:R-:W-:Y:S01]  /*44e0*/  LOP3.LUT R147, R157, 0x140, RZ, 0xfc, !PT ;  /* 0x000001409d937812 */ /* 0x000fe200078efcff */
[----:B------:R-:W5:Y:S01]  /*44f0*/  @!P5 LDG.E.U16 R10, desc[UR26][R82.64+-0x80] ;  /* 0xffff801a520ad981 */ /* 0x000f62000c1e1500 */
[----:B------:R-:W-:Y:S02]  /*4500*/  ISETP.GE.AND P5, PT, R144, UR42, PT ;  /* 0x0000002a90007c0c */ /* 0x000fe4000bfa6270 */
[----:B------:R-:W-:Y:S02]  /*4510*/  ISETP.GE.AND P4, PT, R150, UR42, PT ;  /* 0x0000002a96007c0c */ /* 0x000fe4000bf86270 */
[----:B------:R-:W-:Y:S01]  /*4520*/  ISETP.GE.AND P6, PT, R145, UR42, PT ;  /* 0x0000002a91007c0c */ /* 0x000fe2000bfc6270 */
[----:B------:R-:W5:Y:S01]  /*4530*/  @!P3 LDG.E.U16 R12, desc[UR26][R82.64] ;  /* 0x0000001a520cb981 */ /* 0x000f62000c1e1500 */
[C---:B------:R-:W-:Y:S02]  /*4540*/  LOP3.LUT R148, R157.reuse, 0x120, RZ, 0xfc, !PT ;  /* 0x000001209d947812 */ /* 0x040fe400078efcff */
[----:B------:R-:W-:-:S02]  /*4550*/  LOP3.LUT R146, R157, 0x160, RZ, 0xfc, !PT ;  /* 0x000001609d927812 */ /* 0x000fc400078efcff */
[----:B------:R-:W-:Y:S02]  /*4560*/  LOP3.LUT R143, R157, 0x1c0, RZ, 0xfc, !PT ;  /* 0x000001c09d8f7812 */ /* 0x000fe400078efcff */
[----:B------:R-:W-:Y:S01]  /*4570*/  ISETP.GE.AND P1, PT, R147, UR42, PT ;  /* 0x0000002a93007c0c */ /* 0x000fe2000bf26270 */
[----:B------:R-:W5:Y:S01]  /*4580*/  @!P5 LDG.E.U16 R17, desc[UR26][R82.64+0x140] ;  /* 0x0001401a5211d981 */ /* 0x000f62000c1e1500 */
[----:B------:R-:W-:Y:S02]  /*4590*/  ISETP.GE.AND P2, PT, R148, UR42, PT ;  /* 0x0000002a94007c0c */ /* 0x000fe4000bf46270 */
[----:B------:R-:W-:Y:S01]  /*45a0*/  LOP3.LUT R142, R157, 0x1e0, RZ, 0xfc, !PT ;  /* 0x000001e09d8e7812 */ /* 0x000fe200078efcff */
[----:B------:R-:W5:Y:S01]  /*45b0*/  @!P4 LDG.E.U16 R11, desc[UR26][R82.64+-0x40] ;  /* 0xffffc01a520bc981 */ /* 0x000f62000c1e1500 */
[----:B------:R-:W-:Y:S02]  /*45c0*/  ISETP.GE.AND P0, PT, R146, UR42, PT ;  /* 0x0000002a92007c0c */ /* 0x000fe4000bf06270 */
[----:B------:R-:W-:Y:S01]  /*45d0*/  ISETP.GE.AND P5, PT, R143, UR42, PT ;  /* 0x0000002a8f007c0c */ /* 0x000fe2000bfa6270 */
[----:B------:R-:W5:Y:S01]  /*45e0*/  @!P6 LDG.E.U16 R16, desc[UR26][R82.64+0x100] ;  /* 0x0001001a5210e981 */ /* 0x000f62000c1e1500 */
[----:B------:R-:W-:-:S03]  /*45f0*/  ISETP.GE.AND P6, PT, R142, UR42, PT ;  /* 0x0000002a8e007c0c */ /* 0x000fc6000bfc6270 */
[----:B------:R-:W5:Y:S04]  /*4600*/  @!P1 LDG.E.U16 R14, desc[UR26][R82.64+0x80] ;  /* 0x0000801a520e9981 */ /* 0x000f68000c1e1500 */
[----:B------:R-:W5:Y:S04]  /*4610*/  @!P2 LDG.E.U16 R13, desc[UR26][R82.64+0x40] ;  /* 0x0000401a520da981 */ /* 0x000f68000c1e1500 */
[----:B------:R-:W5:Y:S04]  /*4620*/  @!P0 LDG.E.U16 R15, desc[UR26][R82.64+0xc0] ;  /* 0x0000c01a520f8981 */ /* 0x000f68000c1e1500 */
[----:B------:R-:W5:Y:S04]  /*4630*/  @!P5 LDG.E.U16 R18, desc[UR26][R82.64+0x180] ;  /* 0x0001801a5212d981 */ /* 0x000f68000c1e1500 */
[----:B------:R-:W5:Y:S01]  /*4640*/  @!P6 LDG.E.U16 R19, desc[UR26][R82.64+0x1c0] ;  /* 0x0001c01a5213e981 */ /* 0x000f62000c1e1500 */
[----:B------:R-:W-:-:S02]  /*4650*/  P2R R21, PR, RZ, 0x10 ;  /* 0x00000010ff157803 */ /* 0x000fc40000000000 */
[----:B------:R-:W-:Y:S02]  /*4660*/  LOP3.LUT P4, RZ, R58, 0x200, RZ, 0xc0, !PT ;  /* 0x000002003aff7812 */ /* 0x000fe4000788c0ff */
[----:B------:R-:W-:Y:S01]  /*4670*/  ISETP.GE.AND P5, PT, R156, UR42, PT ;  /* 0x0000002a9c007c0c */ /* 0x000fe2000bfa6270 */
[----:B------:R-:W-:Y:S02]  /*4680*/  IMAD.MOV.U32 R0, RZ, RZ, RZ ;  /* 0x000000ffff007224 */ /* 0x000fe400078e00ff */
[----:B------:R-:W-:Y:S01]  /*4690*/  IMAD.MOV.U32 R4, RZ, RZ, RZ ;  /* 0x000000ffff047224 */ /* 0x000fe200078e00ff */
[----:B------:R-:W-:Y:S01]  /*46a0*/  MOV R3, UR21 ;  /* 0x0000001500037c02 */ /* 0x000fe20008000f00 */
[----:B------:R-:W-:-:S05]  /*46b0*/  IMAD.U32 R2, RZ, RZ, UR20 ;  /* 0x00000014ff027e24 */ /* 0x000fca000f8e00ff */
[----:B0-----:R0:W5:Y:S02]  /*46c0*/  LDG.E R20, desc[UR26][R2.64] ;  /* 0x0000001a02147981 */ /* 0x001164000c1e1900 */
[----:B0-----:R-:W-:Y:S01]  /*46d0*/  IMAD.MOV.U32 R2, RZ, RZ, RZ ;  /* 0x000000ffff027224 */ /* 0x001fe200078e00ff */
[----:B--2---:R-:W-:Y:S02]  /*46e0*/  @!P4 PRMT R0, R23, 0x5410, RZ ;  /* 0x000054101700c816 */ /* 0x004fe400000000ff */
[----:B------:R-:W-:Y:S02]  /*46f0*/  ISETP.GE.AND P4, PT, R155, UR42, PT ;  /* 0x0000002a9b007c0c */ /* 0x000fe4000bf86270 */
[----:B---3--:R-:W-:Y:S02]  /*4700*/  @!P5 PRMT R0, R0, 0x5410, R5 ;  /* 0x000054100000d816 */ /* 0x008fe40000000005 */
[----:B------:R-:W-:-:S09]  /*4710*/  ISETP.GE.AND P5, PT, R154, UR42, PT ;  /* 0x0000002a9a007c0c */ /* 0x000fd2000bfa6270 */
[----:B----4-:R-:W-:Y:S02]  /*4720*/  @!P4 PRMT R4, R6, 0x5410, RZ ;  /* 0x000054100604c816 */ /* 0x010fe400000000ff */
[----:B------:R-:W-:Y:S02]  /*4730*/  ISETP.GE.AND P4, PT, R153, UR42, PT ;  /* 0x0000002a99007c0c */ /* 0x000fe4000bf86270 */
[----:B-----5:R-:W-:Y:S02]  /*4740*/  @!P5 PRMT R4, R4, 0x5410, R7 ;  /* 0x000054100404d816 */ /* 0x020fe40000000007 */
[----:B------:R-:W-:Y:S01]  /*4750*/  ISETP.GE.AND P5, PT, R152, UR42, PT ;  /* 0x0000002a98007c0c */ /* 0x000fe2000bfa6270 */
[----:B------:R-:W-:-:S08]  /*4760*/  HFMA2 R6, -RZ, RZ, 0, 0 ;  /* 0x00000000ff067431 */ /* 0x000fd000000001ff */
[----:B------:R-:W-:-:S04]  /*4770*/  @!P4 PRMT R6, R8, 0x5410, RZ ;  /* 0x000054100806c816 */ /* 0x000fc800000000ff */
[----:B------:R-:W-:Y:S02]  /*4780*/  @!P5 PRMT R6, R6, 0x5410, R9 ;  /* 0x000054100606d816 */ /* 0x000fe40000000009 */
[----:B------:R-:W-:Y:S02]  /*4790*/  ISETP.NE.AND P5, PT, R22, RZ, PT ;  /* 0x000000ff1600720c */ /* 0x000fe40003fa5270 */
[----:B------:R-:W-:Y:S01]  /*47a0*/  ISETP.NE.AND P4, PT, R21, RZ, PT ;  /* 0x000000ff1500720c */ /* 0x000fe20003f85270 */
[----:B------:R0:W-:Y:S01]  /*47b0*/  STS.U16 [R141], R0 ;  /* 0x000000008d007388 */ /* 0x0001e20000000400 */
[----:B------:R-:W-:Y:S02]  /*47c0*/  PRMT R3, R0, 0x7632, R3 ;  /* 0x0000763200037816 */ /* 0x000fe40000000003 */
[----:B------:R-:W-:-:S07]  /*47d0*/  P2R R21, PR, RZ, 0x20 ;  /* 0x00000020ff157803 */ /* 0x000fce0000000000 */
[----:B------:R-:W-:Y:S01]  /*47e0*/  @!P5 PRMT R2, R10, 0x5410, RZ ;  /* 0x000054100a02d816 */ /* 0x000fe200000000ff */
[----:B0-----:R-:W-:Y:S01]  /*47f0*/  IMAD.MOV.U32 R0, RZ, RZ, RZ ;  /* 0x000000ffff007224 */ /* 0x001fe200078e00ff */
[----:B------:R-:W-:Y:S02]  /*4800*/  @!P3 PRMT R0, R12, 0x5410, RZ ;  /* 0x000054100c00b816 */ /* 0x000fe400000000ff */
[----:B------:R-:W-:Y:S02]  /*4810*/  P2R R10, PR, RZ, 0x8 ;  /* 0x00000008ff0a7803 */ /* 0x000fe40000000000 */
[----:B------:R-:W-:Y:S02]  /*4820*/  ISETP.GE.AND P3, PT, R145, UR42, PT ;  /* 0x0000002a91007c0c */ /* 0x000fe4000bf66270 */
[----:B------:R-:W-:Y:S02]  /*4830*/  @!P4 PRMT R2, R2, 0x5410, R11 ;  /* 0x000054100202c816 */ /* 0x000fe4000000000b */
[----:B------:R-:W-:-:S02]  /*4840*/  ISETP.GE.AND P5, PT, R143, UR42, PT ;  /* 0x0000002a8f007c0c */ /* 0x000fc4000bfa6270 */
[----:B------:R-:W-:Y:S02]  /*4850*/  P2R R11, PR, RZ, 0x10 ;  /* 0x00000010ff0b7803 */ /* 0x000fe40000000000 */
[----:B------:R-:W-:Y:S02]  /*4860*/  PRMT R5, R4, 0x7632, R5 ;  /* 0x0000763204057816 */ /* 0x000fe40000000005 */
[----:B------:R-:W-:Y:S01]  /*4870*/  ISETP.GE.AND P4, PT, R144, UR42, PT ;  /* 0x0000002a90007c0c */ /* 0x000fe2000bf86270 */
[----:B------:R-:W-:Y:S01]  /*4880*/  STS.U16 [R140+0x40], R3 ;  /* 0x000040038c007388 */ /* 0x000fe20000000400 */
[----:B------:R-:W-:Y:S02]  /*4890*/  PRMT R7, R6, 0x7632, R7 ;  /* 0x0000763206077816 */ /* 0x000fe40000000007 */
[----:B------:R-:W-:Y:S01]  /*48a0*/  PRMT R8, R2, 0x7632, R8 ;  /* 0x0000763202087816 */ /* 0x000fe20000000008 */
[----:B------:R0:W-:Y:S04]  /*48b0*/  STS.U16 [R139+0x80], R4 ;  /* 0x000080048b007388 */ /* 0x0001e80000000400 */
[----:B------:R-:W-:Y:S01]  /*48c0*/  STS.U16 [R138+0xc0], R5 ;  /* 0x0000c0058a007388 */ /* 0x000fe20000000400 */
[----:B------:R-:W-:-:S03]  /*48d0*/  @!P2 PRMT R0, R0, 0x5410, R13 ;  /* 0x000054100000a816 */ /* 0x000fc6000000000d */
[----:B------:R2:W-:Y:S01]  /*48e0*/  STS.U16 [R137+0x100], R6 ;  /* 0x0001000689007388 */ /* 0x0005e20000000400 */
[----:B0-----:R-:W-:-:S03]  /*48f0*/  MOV R4, RZ ;  /* 0x000000ff00047202 */ /* 0x001fc60000000f00 */
[----:B------:R-:W-:Y:S01]  /*4900*/  STS.U16 [R136+0x140], R7 ;  /* 0x0001400788007388 */ /* 0x000fe20000000400 */
[----:B------:R-:W-:-:S03]  /*4910*/  @!P1 PRMT R4, R14, 0x5410, RZ ;  /* 0x000054100e049816 */ /* 0x000fc600000000ff */
[----:B------:R-:W-:Y:S01]  /*4920*/  STS.U16 [R135+0x180], R2 ;  /* 0x0001800287007388 */ /* 0x000fe20000000400 */
[----:B--2---:R-:W-:Y:S01]  /*4930*/  IMAD.MOV.U32 R6, RZ, RZ, RZ ;  /* 0x000000ffff067224 */ /* 0x004fe200078e00ff */
[----:B------:R-:W-:Y:S02]  /*4940*/  @!P3 PRMT R6, R16, 0x5410, RZ ;  /* 0x000054101006b816 */ /* 0x000fe400000000ff */
[----:B------:R0:W-:Y:S01]  /*4950*/  STS.U16 [R134+0x1c0], R8 ;  /* 0x0001c00886007388 */ /* 0x0001e20000000400 */
[----:B------:R-:W-:Y:S02]  /*4960*/  @!P0 PRMT R4, R4, 0x5410, R15 ;  /* 0x0000541004048816 */ /* 0x000fe4000000000f */
[----:B------:R-:W-:Y:S02]  /*4970*/  PRMT R3, R0, 0x7632, R3 ;  /* 0x0000763200037816 */ /* 0x000fe40000000003 */
[----:B------:R-:W-:Y:S02]  /*4980*/  @!P4 PRMT R6, R6, 0x5410, R17 ;  /* 0x000054100606c816 */ /* 0x000fe40000000011 */
[----:B------:R-:W-:Y:S01]  /*4990*/  ISETP.GE.AND P3, PT, R157, UR42, PT ;  /* 0x0000002a9d007c0c */ /* 0x000fe2000bf66270 */
[----:B0-----:R-:W-:Y:S01]  /*49a0*/  IMAD.MOV.U32 R8, RZ, RZ, RZ ;  /* 0x000000ffff087224 */ /* 0x001fe200078e00ff */
[----:B------:R-:W-:-:S02]  /*49b0*/  @!P5 PRMT R8, R18, 0x5410, RZ ;  /* 0x000054101208d816 */ /* 0x000fc400000000ff */
[----:B------:R-:W-:Y:S02]  /*49c0*/  PRMT R5, R4, 0x7632, R5 ;  /* 0x0000763204057816 */ /* 0x000fe40000000005 */
[----:B------:R-:W-:Y:S01]  /*49d0*/  @!P6 PRMT R8, R8, 0x5410, R19 ;  /* 0x000054100808e816 */ /* 0x000fe20000000013 */
[----:B------:R0:W-:Y:S01]  /*49e0*/  STS.U16 [R133+0x200], R0 ;  /* 0x0002000085007388 */ /* 0x0001e20000000400 */
[----:B------:R-:W-:Y:S02]  /*49f0*/  PRMT R7, R6, 0x7632, R7 ;  /* 0x0000763206077816 */ /* 0x000fe40000000007 */
[----:B------:R-:W-:Y:S01]  /*4a00*/  PRMT R9, R8, 0x7632, R9 ;  /* 0x0000763208097816 */ /* 0x000fe20000000009 */
[----:B------:R-:W-:Y:S04]  /*4a10*/  STS.U16 [R132+0x240], R3 ;  /* 0x0002400384007388 */ /* 0x000fe80000000400 */
[----:B------:R2:W-:Y:S04]  /*4a20*/  STS.U16 [R131+0x280], R4 ;  /* 0x0002800483007388 */ /* 0x0005e80000000400 */
[----:B------:R-:W-:Y:S04]  /*4a30*/  STS.U16 [R130+0x2c0], R5 ;  /* 0x0002c00582007388 */ /* 0x000fe80000000400 */
[----:B------:R3:W-:Y:S04]  /*4a40*/  STS.U16 [R129+0x300], R6 ;  /* 0x0003000681007388 */ /* 0x0007e80000000400 */
[----:B------:R-:W-:Y:S04]  /*4a50*/  STS.U16 [R128+0x340], R7 ;  /* 0x0003400780007388 */ /* 0x000fe80000000400 */
[----:B------:R4:W-:Y:S04]  /*4a60*/  STS.U16 [R127+0x380], R8 ;  /* 0x000380087f007388 */ /* 0x0009e80000000400 */
[----:B------:R-:W-:Y:S01]  /*4a70*/  STS.U16 [R126+0x3c0], R9 ;  /* 0x0003c0097e007388 */ /* 0x000fe20000000400 */
[----:B------:R-:W-:-:S03]  /*4a80*/  NOP ;  /* 0x0000000000007918 */ /* 0x000fc60000000000 */
[----:B0-----:R-:W5:Y:S01]  /*4a90*/  @!P3 LDG.E.U16 R0, desc[UR26][R162.64+-0x200] ;  /* 0xfffe001aa200b981 */ /* 0x001f62000c1e1500 */
[----:B------:R-:W-:Y:S01]  /*4aa0*/  ISETP.GE.AND P4, PT, R155, UR42, PT ;  /* 0x0000002a9b007c0c */ /* 0x000fe2000bf86270 */
[----:B------:R-:W-:Y:S01]  /*4ab0*/  HFMA2 R2, -RZ, RZ, 0, 0 ;  /* 0x00000000ff027431 */ /* 0x000fe200000001ff */
[----:B------:R-:W-:Y:S01]  /*4ac0*/  ISETP.GE.AND P5, PT, R153, UR42, PT ;  /* 0x0000002a99007c0c */ /* 0x000fe2000bfa6270 */
[----:B--2---:R-:W-:Y:S01]  /*4ad0*/  IMAD.MOV.U32 R4, RZ, RZ, RZ ;  /* 0x000000ffff047224 */ /* 0x004fe200078e00ff */
[----:B------:R-:W0:Y:S01]  /*4ae0*/  LDS.U16 R5, [R125] ;  /* 0x000000007d057984 */ /* 0x000e220000000400 */
[----:B---3--:R-:W-:Y:S02]  /*4af0*/  IMAD.MOV.U32 R6, RZ, RZ, RZ ;  /* 0x000000ffff067224 */ /* 0x008fe400078e00ff */
[----:B----4-:R-:W-:Y:S01]  /*4b00*/  IMAD.MOV.U32 R8, RZ, RZ, RZ ;  /* 0x000000ffff087224 */ /* 0x010fe200078e00ff */
[----:B------:R-:W2:Y:S01]  /*4b10*/  S2R R54, SR_TID.X ;  /* 0x0000000000367919 */ /* 0x000ea20000002100 */
[----:B------:R-:W-:Y:S01]  /*4b20*/  UIMAD UR14, UR6, -0x800, UR32 ;  /* 0xfffff800060e78a4 */ /* 0x000fe2000f8e0220 */
[----:B------:R-:W3:Y:S01]  /*4b30*/  S2R R17, SR_LANEID ;  /* 0x0000000000117919 */ /* 0x000ee20000000000 */
[----:B------:R-:W4:Y:S01]  /*4b40*/  @!P6 LDG.E.U16 R13, desc[UR26][R162.64+0x1c0] ;  /* 0x0001c01aa20de981 */ /* 0x000f22000c1e1500 */
[----:B-----5:R-:W-:-:S03]  /*4b50*/  @!P3 PRMT R2, R0, 0x5410, RZ ;  /* 0x000054100002b816 */ /* 0x020fc600000000ff */
[----:B------:R-:W5:Y:S01]  /*4b60*/  @!P4 LDG.E.U16 R0, desc[UR26][R162.64+-0x180] ;  /* 0xfffe801aa200c981 */ /* 0x000f62000c1e1500 */
[----:B------:R-:W-:-:S13]  /*4b70*/  ISETP.GE.AND P3, PT, R156, UR42, PT ;  /* 0x0000002a9c007c0c */ /* 0x000fda000bf66270 */
[----:B------:R-:W2:Y:S01]  /*4b80*/  @!P3 LDG.E.U16 R3, desc[UR26][R162.64+-0x1c0] ;  /* 0xfffe401aa203b981 */ /* 0x000ea2000c1e1500 */
[----:B-----5:R-:W-:-:S03]  /*4b90*/  @!P4 PRMT R4, R0, 0x5410, RZ ;  /* 0x000054100004c816 */ /* 0x020fc600000000ff */
[----:B------:R-:W5:Y:S01]  /*4ba0*/  @!P5 LDG.E.U16 R0, desc[UR26][R162.64+-0x100] ;  /* 0xffff001aa200d981 */ /* 0x000f62000c1e1500 */
[----:B------:R-:W-:Y:S02]  /*4bb0*/  ISETP.GE.AND P4, PT, R154, UR42, PT ;  /* 0x0000002a9a007c0c */ /* 0x000fe4000bf86270 */
[----:B--2---:R-:W-:-:S11]  /*4bc0*/  @!P3 PRMT R2, R2, 0x5410, R3 ;  /* 0x000054100202b816 */ /* 0x004fd60000000003 */
[----:B------:R-:W2:Y:S01]  /*4bd0*/  @!P4 LDG.E.U16 R3, desc[UR26][R162.64+-0x140] ;  /* 0xfffec01aa203c981 */ /* 0x000ea2000c1e1500 */
[----:B-----5:R-:W-:Y:S02]  /*4be0*/  @!P5 PRMT R6, R0, 0x5410, RZ ;  /* 0x000054100006d816 */ /* 0x020fe400000000ff */
[----:B------:R-:W-:Y:S02]  /*4bf0*/  ISETP.GE.AND P5, PT, R152, UR42, PT ;  /* 0x0000002a98007c0c */ /* 0x000fe4000bfa6270 */
[----:B--2---:R-:W-:-:S11]  /*4c00*/  @!P4 PRMT R4, R4, 0x5410, R3 ;  /* 0x000054100404c816 */ /* 0x004fd60000000003 */
[----:B------:R-:W2:Y:S02]  /*4c10*/  @!P5 LDG.E.U16 R3, desc[UR26][R162.64+-0xc0] ;  /* 0xffff401aa203d981 */ /* 0x000ea4000c1e1500 */
[----:B--2---:R-:W-:Y:S02]  /*4c20*/  @!P5 PRMT R6, R6, 0x5410, R3 ;  /* 0x000054100606d816 */ /* 0x004fe40000000003 */
[----:B------:R-:W-:-:S13]  /*4c30*/  ISETP.NE.AND P5, PT, R21, RZ, PT ;  /* 0x000000ff1500720c */ /* 0x000fda0003fa5270 */
[----:B------:R-:W2:Y:S01]  /*4c40*/  @!P5 LDG.E.U16 R3, desc[UR26][R162.64+-0x80] ;  /* 0xffff801aa203d981 */ /* 0x000ea2000c1e1500 */
[----:B------:R-:W-:Y:S02]  /*4c50*/  ISETP.NE.AND P4, PT, R11, RZ, PT ;  /* 0x000000ff0b00720c */ /* 0x000fe40003f85270 */
[----:B------:R-:W-:Y:S02]  /*4c60*/  MOV R0, RZ ;  /* 0x000000ff00007202 */ /* 0x000fe40000000f00 */
[----:B------:R-:W-:Y:S02]  /*4c70*/  ISETP.NE.AND P3, PT, R10, RZ, PT ;  /* 0x000000ff0a00720c */ /* 0x000fe40003f65270 */
[----:B--2---:R-:W-:-:S07]  /*4c80*/  @!P5 PRMT R0, R3, 0x5410, RZ ;  /* 0x000054100300d816 */ /* 0x004fce00000000ff */
[----:B------:R-:W2:Y:S02]  /*4c90*/  @!P4 LDG.E.U16 R3, desc[UR26][R162.64+-0x40] ;  /* 0xffffc01aa203c981 */ /* 0x000ea4000c1e1500 */
[----:B--2---:R-:W-:Y:S02]  /*4ca0*/  @!P4 PRMT R0, R0, 0x5410, R3 ;  /* 0x000054100000c816 */ /* 0x004fe40000000003 */
[----:B------:R-:W2:Y:S01]  /*4cb0*/  @!P3 LDG.E.U16 R3, desc[UR26][R162.64] ;  /* 0x0000001aa203b981 */ /* 0x000ea2000c1e1500 */
[----:B0-----:R-:W-:-:S03]  /*4cc0*/  IMAD.U32 R10, R5, 0x10000, RZ ;  /* 0x00010000050a7824 */ /* 0x001fc600078e00ff */
[----:B------:R-:W0:Y:S01]  /*4cd0*/  LDS.U16 R5, [R124+0x2] ;  /* 0x000002007c057984 */ /* 0x000e220000000400 */
[----:B--2---:R-:W-:-:S03]  /*4ce0*/  @!P3 PRMT R8, R3, 0x5410, RZ ;  /* 0x000054100308b816 */ /* 0x004fc600000000ff */
[----:B------:R-:W2:Y:S01]  /*4cf0*/  @!P2 LDG.E.U16 R3, desc[UR26][R162.64+0x40] ;  /* 0x0000401aa203a981 */ /* 0x000ea2000c1e1500 */
[----:B------:R-:W-:Y:S01]  /*4d00*/  SHF.L.U32 R158, R54, 0x4, RZ ;  /* 0x00000004369e7819 */ /* 0x000fe200000006ff */
[----:B------:R-:W-:Y:S01]  /*4d10*/  FMUL.FTZ R10, R71, R10 ;  /* 0x0000000a470a7220 */ /* 0x000fe20000410000 */
[----:B0-----:R-:W-:-:S04]  /*4d20*/  IMAD.U32 R5, R5, 0x10000, RZ ;  /* 0x0001000005057824 */ /* 0x001fc800078e00ff */
[----:B------:R-:W-:Y:S01]  /*4d30*/  FMUL.FTZ R5, R70, R5 ;  /* 0x0000000546057220 */ /* 0x000fe20000410000 */
[----:B--2---:R-:W-:Y:S01]  /*4d40*/  @!P2 PRMT R8, R8, 0x5410, R3 ;  /* 0x000054100808a816 */ /* 0x004fe20000000003 */
[----:B------:R-:W-:-:S04]  /*4d50*/  FMUL.FTZ R3, R20, 1.4426950216293334961 ;  /* 0x3fb8aa3b14037820 */ /* 0x000fc80000410000 */
[----:B------:R-:W-:-:S06]  /*4d60*/  FMUL.FTZ R7, R3, R109 ;  /* 0x0000006d03077220 */ /* 0x000fcc0000410000 */
[----:B------:R-:W0:Y:S01]  /*4d70*/  MUFU.EX2 R7, R7 ;  /* 0x0000000700077308 */ /* 0x000e220000000800 */
[----:B------:R-:W-:-:S04]  /*4d80*/  ISETP.GE.U32.AND P2, PT, R158, UR14, PT ;  /* 0x0000000e9e007c0c */ /* 0x000fc8000bf46070 */
[----:B------:R-:W-:Y:S02]  /*4d90*/  FSEL R52, R10, RZ, !P2 ;  /* 0x000000ff0a347208 */ /* 0x000fe40005000000 */
[----:B0-----:R-:W-:Y:S01]  /*4da0*/  FSEL R53, R7, 1, !P2 ;  /* 0x3f80000007357808 */ /* 0x001fe20005000000 */
[----:B------:R-:W-:-:S05]  /*4db0*/  VIADD R7, R158, 0x1 ;  /* 0x000000019e077836 */ /* 0x000fca0000000000 */
[----:B------:R-:W-:-:S04]  /*4dc0*/  ISETP.GE.U32.AND P2, PT, R7, UR14, PT ;  /* 0x0000000e07007c0c */ /* 0x000fc8000bf46070 */
[----:B------:R-:W-:Y:S02]  /*4dd0*/  FSEL R50, R5, RZ, !P2 ;  /* 0x000000ff05327208 */ /* 0x000fe40005000000 */
[----:B------:R-:W0:Y:S01]  /*4de0*/  LDS.U16 R5, [R123+0x4] ;  /* 0x000004007b057984 */ /* 0x000e220000000400 */
[----:B------:R-:W-:-:S06]  /*4df0*/  FMUL.FTZ R9, R3, R108 ;  /* 0x0000006c03097220 */ /* 0x000fcc0000410000 */
[----:B------:R-:W2:Y:S02]  /*4e00*/  MUFU.EX2 R9, R9 ;  /* 0x0000000900097308 */ /* 0x000ea40000000800 */
[----:B--2---:R-:W-:Y:S02]  /*4e10*/  FSEL R51, R9, 1, !P2 ;  /* 0x3f80000009337808 */ /* 0x004fe40005000000 */
[----:B0-----:R-:W-:Y:S01]  /*4e20*/  SHF.L.U32 R10, R5, 0x10, RZ ;  /* 0x00000010050a7819 */ /* 0x001fe200000006ff */
[----:B------:R-:W-:-:S05]  /*4e30*/  VIADD R5, R158, 0x2 ;  /* 0x000000029e057836 */ /* 0x000fca0000000000 */
[----:B------:R-:W-:Y:S02]  /*4e40*/  ISETP.GE.U32.AND P2, PT, R5, UR14, PT ;  /* 0x0000000e05007c0c */ /* 0x000fe4000bf46070 */
[----:B------:R-:W0:Y:S01]  /*4e50*/  LDS.U16 R5, [R122+0x6] ;  /* 0x000006007a057984 */ /* 0x000e220000000400 */
[----:B------:R-:W-:-:S06]  /*4e60*/  FMUL.FTZ R7, R3, R107 ;  /* 0x0000006b03077220 */ /* 0x000fcc0000410000 */
[----:B------:R-:W2:Y:S01]  /*4e70*/  MUFU.EX2 R7, R7 ;  /* 0x0000000700077308 */ /* 0x000ea20000000800 */
[----:B------:R-:W-:-:S05]  /*4e80*/  FMUL.FTZ R10, R69, R10 ;  /* 0x0000000a450a7220 */ /* 0x000fca0000410000 */
[----:B------:R-:W-:Y:S02]  /*4e90*/  FSEL R48, R10, RZ, !P2 ;  /* 0x000000ff0a307208 */ /* 0x000fe40005000000 */
[----:B--2---:R-:W-:Y:S02]  /*4ea0*/  FSEL R49, R7, 1, !P2 ;  /* 0x3f80000007317808 */ /* 0x004fe40005000000 */
[----:B------:R-:W-:-:S04]  /*4eb0*/  IADD3 R7, PT, PT, R158, 0x3, RZ ;  /* 0x000000039e077810 */ /* 0x000fc80007ffe0ff */
[----:B------:R-:W-:Y:S01]  /*4ec0*/  ISETP.GE.U32.AND P2, PT, R7, UR14, PT ;  /* 0x0000000e07007c0c */ /* 0x000fe2000bf46070 */
[----:B0-----:R-:W-:-:S04]  /*4ed0*/  IMAD.U32 R5, R5, 0x10000, RZ ;  /* 0x0001000005057824 */ /* 0x001fc800078e00ff */
[----:B------:R-:W-:-:S05]  /*4ee0*/  FMUL.FTZ R5, R68, R5 ;  /* 0x0000000544057220 */ /* 0x000fca0000410000 */
[----:B------:R-:W-:Y:S02]  /*4ef0*/  FSEL R46, R5, RZ, !P2 ;  /* 0x000000ff052e7208 */ /* 0x000fe40005000000 */
[----:B------:R-:W0:Y:S01]  /*4f00*/  LDS.U16 R5, [R121+0x8] ;  /* 0x0000080079057984 */ /* 0x000e220000000400 */
[----:B------:R-:W-:-:S06]  /*4f10*/  FMUL.FTZ R9, R3, R106 ;  /* 0x0000006a03097220 */ /* 0x000fcc0000410000 */
[----:B------:R-:W2:Y:S02]  /*4f20*/  MUFU.EX2 R9, R9 ;  /* 0x0000000900097308 */ /* 0x000ea40000000800 */
[----:B--2---:R-:W-:Y:S01]  /*4f30*/  FSEL R47, R9, 1, !P2 ;  /* 0x3f800000092f7808 */ /* 0x004fe20005000000 */
[----:B0-----:R-:W-:Y:S02]  /*4f40*/  IMAD.U32 R10, R5, 0x10000, RZ ;  /* 0x00010000050a7824 */ /* 0x001fe400078e00ff */
[----:B------:R-:W-:-:S05]  /*4f50*/  VIADD R5, R158, 0x4 ;  /* 0x000000049e057836 */ /* 0x000fca0000000000 */
[----:B------:R-:W-:Y:S02]  /*4f60*/  ISETP.GE.U32.AND P2, PT, R5, UR14, PT ;  /* 0x0000000e05007c0c */ /* 0x000fe4000bf46070 */
[----:B------:R-:W0:Y:S01]  /*4f70*/  LDS.U16 R5, [R120+0xa] ;  /* 0x00000a0078057984 */ /* 0x000e220000000400 */
[----:B------:R-:W-:-:S06]  /*4f80*/  FMUL.FTZ R7, R3, R105 ;  /* 0x0000006903077220 */ /* 0x000fcc0000410000 */
[----:B------:R-:W2:Y:S01]  /*4f90*/  MUFU.EX2 R7, R7 ;  /* 0x0000000700077308 */ /* 0x000ea20000000800 */
[----:B------:R-:W-:-:S05]  /*4fa0*/  FMUL.FTZ R10, R67, R10 ;  /* 0x0000000a430a7220 */ /* 0x000fca0000410000 */
[----:B------:R-:W-:Y:S02]  /*4fb0*/  FSEL R44, R10, RZ, !P2 ;  /* 0x000000ff0a2c7208 */ /* 0x000fe40005000000 */
[----:B--2---:R-:W-:Y:S01]  /*4fc0*/  FSEL R45, R7, 1, !P2 ;  /* 0x3f800000072d7808 */ /* 0x004fe20005000000 */
[----:B------:R-:W-:-:S05]  /*4fd0*/  VIADD R7, R158, 0x5 ;  /* 0x000000059e077836 */ /* 0x000fca0000000000 */
[----:B------:R-:W-:Y:S02]  /*4fe0*/  ISETP.GE.U32.AND P2, PT, R7, UR14, PT ;  /* 0x0000000e07007c0c */ /* 0x000fe4000bf46070 */
[----:B0-----:R-:W-:-:S05]  /*4ff0*/  SHF.L.U32 R5, R5, 0x10, RZ ;  /* 0x0000001005057819 */ /* 0x001fca00000006ff */
[----:B------:R-:W-:-:S05]  /*5000*/  FMUL.FTZ R5, R66, R5 ;  /* 0x0000000542057220 */ /* 0x000fca0000410000 */
[----:B------:R-:W-:Y:S02]  /*5010*/  FSEL R38, R5, RZ, !P2 ;  /* 0x000000ff05267208 */ /* 0x000fe40005000000 */
[----:B------:R-:W0:Y:S01]  /*5020*/  LDS.U16 R5, [R119+0xc] ;  /* 0x00000c0077057984 */ /* 0x000e220000000400 */
[----:B------:R-:W-:-:S06]  /*5030*/  FMUL.FTZ R9, R3, R104 ;  /* 0x0000006803097220 */ /* 0x000fcc0000410000 */
[----:B------:R-:W2:Y:S02]  /*5040*/  MUFU.EX2 R9, R9 ;  /* 0x0000000900097308 */ /* 0x000ea40000000800 */
[----:B--2---:R-:W-:Y:S01]  /*5050*/  FSEL R39, R9, 1, !P2 ;  /* 0x3f80000009277808 */ /* 0x004fe20005000000 */
[----:B0-----:R-:W-:Y:S01]  /*5060*/  IMAD.U32 R10, R5, 0x10000, RZ ;  /* 0x00010000050a7824 */ /* 0x001fe200078e00ff */
[----:B------:R-:W-:-:S04]  /*5070*/  IADD3 R5, PT, PT, R158, 0x6, RZ ;  /* 0x000000069e057810 */ /* 0x000fc80007ffe0ff */
        /* <DEDUP_REMOVED lines=8> */
[----:B------:R-:W-:Y:S01]  /*5100*/  ISETP.GE.U32.AND P2, PT, R7, UR14, PT ;  /* 0x0000000e07007c0c */ /* 0x000fe2000bf46070 */
[----:B0-----:R-:W-:-:S04]  /*5110*/  IMAD.U32 R5, R5, 0x10000, RZ ;  /* 0x0001000005057824 */ /* 0x001fc800078e00ff */
[----:B------:R-:W-:-:S05]  /*5120*/  FMUL.FTZ R5, R64, R5 ;  /* 0x0000000540057220 */ /* 0x000fca0000410000 */
        /* <DEDUP_REMOVED lines=50> */
[----:B0-----:R-:W-:Y:S02]  /*5450*/  IMAD.U32 R10, R5, 0x10000, RZ ;  /* 0x00010000050a7824 */ /* 0x001fe400078e00ff */
[----:B------:R-:W-:-:S05]  /*5460*/  VIADD R5, R158, 0xd ;  /* 0x0000000d9e057836 */ /* 0x000fca0000000000 */
[----:B------:R-:W-:Y:S02]  /*5470*/  ISETP.GE.U32.AND P2, PT, R5, UR14, PT ;  /* 0x0000000e05007c0c */ /* 0x000fe4000bf46070 */
[----:B------:R-:W0:Y:S01]  /*5480*/  LDS.U16 R5, [R111+0x1c] ;  /* 0x00001c006f057984 */ /* 0x000e220000000400 */
[----:B------:R-:W-:-:S06]  /*5490*/  FMUL.FTZ R9, R3, R96 ;  /* 0x0000006003097220 */ /* 0x000fcc0000410000 */
[----:B------:R-:W2:Y:S01]  /*54a0*/  MUFU.EX2 R9, R9 ;  /* 0x0000000900097308 */ /* 0x000ea20000000800 */
[----:B------:R-:W-:Y:S01]  /*54b0*/  FMUL.FTZ R10, R57, R10 ;  /* 0x0000000a390a7220 */ /* 0x000fe20000410000 */
[----:B------:R-:W-:-:S04]  /*54c0*/  VIADD R7, R158, 0xe ;  /* 0x0000000e9e077836 */ /* 0x000fc80000000000 */
[----:B------:R-:W-:Y:S01]  /*54d0*/  FSEL R22, R10, RZ, !P2 ;  /* 0x000000ff0a167208 */ /* 0x000fe20005000000 */
[----:B------:R-:W-:Y:S01]  /*54e0*/  FMUL.FTZ R11, R3, R95 ;  /* 0x0000005f030b7220 */ /* 0x000fe20000410000 */
[----:B--2---:R-:W-:Y:S02]  /*54f0*/  FSEL R23, R9, 1, !P2 ;  /* 0x3f80000009177808 */ /* 0x004fe40005000000 */
[----:B------:R-:W-:Y:S02]  /*5500*/  ISETP.GE.U32.AND P2, PT, R7, UR14, PT ;  /* 0x0000000e07007c0c */ /* 0x000fe4000bf46070 */
[----:B0-----:R-:W-:-:S05]  /*5510*/  SHF.L.U32 R5, R5, 0x10, RZ ;  /* 0x0000001005057819 */ /* 0x001fca00000006ff */
[----:B------:R-:W-:-:S05]  /*5520*/  FMUL.FTZ R5, R56, R5 ;  /* 0x0000000538057220 */ /* 0x000fca0000410000 */
[----:B------:R-:W-:Y:S02]  /*5530*/  FSEL R20, R5, RZ, !P2 ;  /* 0x000000ff05147208 */ /* 0x000fe40005000000 */
[----:B------:R-:W0:Y:S01]  /*5540*/  LDS.U16 R5, [R110+0x1e] ;  /* 0x00001e006e057984 */ /* 0x000e220000000400 */
[----:B------:R-:W2:Y:S01]  /*5550*/  MUFU.EX2 R11, R11 ;  /* 0x0000000b000b7308 */ /* 0x000ea20000000800 */
[----:B------:R-:W-:Y:S01]  /*5560*/  FMUL.FTZ R7, R3, R94 ;  /* 0x0000005e03077220 */ /* 0x000fe20000410000 */
[----:B------:R-:W-:Y:S02]  /*5570*/  IADD3 R3, PT, PT, R158, 0xf, RZ ;  /* 0x0000000f9e037810 */ /* 0x000fe40007ffe0ff */
[----:B--2---:R-:W-:Y:S02]  /*5580*/  FSEL R21, R11, 1, !P2 ;  /* 0x3f8000000b157808 */ /* 0x004fe40005000000 */
[----:B------:R-:W-:Y:S01]  /*5590*/  ISETP.GE.U32.AND P2, PT, R3, UR14, PT ;  /* 0x0000000e03007c0c */ /* 0x000fe2000bf46070 */
[----:B------:R-:W-:-:S04]  /*55a0*/  FFMA.FTZ R3, R52, R51, R50 ;  /* 0x0000003334037223 */ /* 0x000fc80000010032 */
[----:B------:R-:W-:-:S04]  /*55b0*/  FFMA.FTZ R3, R49, R3, R48 ;  /* 0x0000000331037223 */ /* 0x000fc80000010030 */
[----:B------:R-:W-:-:S04]  /*55c0*/  FFMA.FTZ R3, R47, R3, R46 ;  /* 0x000000032f037223 */ /* 0x000fc8000001002e */
[----:B------:R-:W-:-:S04]  /*55d0*/  FFMA.FTZ R3, R45, R3, R44 ;  /* 0x000000032d037223 */ /* 0x000fc8000001002c */
[----:B------:R-:W-:Y:S01]  /*55e0*/  FFMA.FTZ R3, R39, R3, R38 ;  /* 0x0000000327037223 */ /* 0x000fe20000010026 */
[----:B0-----:R-:W-:-:S03]  /*55f0*/  IMAD.U32 R10, R5, 0x10000, RZ ;  /* 0x00010000050a7824 */ /* 0x001fc600078e00ff */
[----:B------:R-:W-:Y:S01]  /*5600*/  FFMA.FTZ R3, R37, R3, R36 ;  /* 0x0000000325037223 */ /* 0x000fe20000010024 */
[----:B------:R-:W0:Y:S01]  /*5610*/  MUFU.EX2 R7, R7 ;  /* 0x0000000700077308 */ /* 0x000e220000000800 */
[----:B------:R-:W-:Y:S01]  /*5620*/  ISETP.GE.AND P3, PT, R145, UR42, PT ;  /* 0x0000002a91007c0c */ /* 0x000fe2000bf66270 */
[----:B------:R-:W-:Y:S01]  /*5630*/  FMUL.FTZ R10, R55, R10 ;  /* 0x0000000a370a7220 */ /* 0x000fe20000410000 */
[----:B------:R-:W-:Y:S01]  /*5640*/  FFMA.FTZ R3, R35, R3, R34 ;  /* 0x0000000323037223 */ /* 0x000fe20000010022 */
[----:B------:R-:W2:Y:S03]  /*5650*/  @!P0 LDG.E.U16 R5, desc[UR26][R162.64+0xc0] ;  /* 0x0000c01aa2058981 */ /* 0x000ea6000c1e1500 */
[----:B------:R-:W-:Y:S01]  /*5660*/  FSEL R18, R10, RZ, !P2 ;  /* 0x000000ff0a127208 */ /* 0x000fe20005000000 */
[----:B------:R-:W-:Y:S01]  /*5670*/  FMUL.FTZ R10, R53, R51 ;  /* 0x00000033350a7220 */ /* 0x000fe20000410000 */
[----:B------:R-:W-:-:S03]  /*5680*/  FFMA.FTZ R3, R33, R3, R32 ;  /* 0x0000000321037223 */ /* 0x000fc60000010020 */
        /* <DEDUP_REMOVED lines=9> */
[----:B------:R-:W-:Y:S01]  /*5720*/  FFMA.FTZ R3, R23, R3, R22 ;  /* 0x0000000317037223 */ /* 0x000fe20000010016 */
[----:B0-----:R-:W-:Y:S02]  /*5730*/  FSEL R19, R7, 1, !P2 ;  /* 0x3f80000007137808 */ /* 0x001fe40005000000 */
[----:B------:R-:W-:Y:S01]  /*5740*/  FMUL.FTZ R10, R35, R10 ;  /* 0x0000000a230a7220 */ /* 0x000fe20000410000 */
[----:B------:R-:W-:Y:S01]  /*5750*/  FFMA.FTZ R3, R21, R3, R20 ;  /* 0x0000000315037223 */ /* 0x000fe20000010014 */
[----:B---3--:R-:W-:Y:S01]  /*5760*/  ISETP.GE.AND P2, PT, R17, 0x1, PT ;  /* 0x000000011100780c */ /* 0x008fe20003f46270 */
[----:B------:R-:W3:Y:S01]  /*5770*/  @!P3 LDG.E.U16 R7, desc[UR26][R162.64+0x100] ;  /* 0x0001001aa207b981 */ /* 0x000ee2000c1e1500 */
[----:B------:R-:W-:Y:S01]  /*5780*/  FMUL.FTZ R10, R33, R10 ;  /* 0x0000000a210a7220 */ /* 0x000fe20000410000 */
[----:B------:R-:W-:-:S03]  /*5790*/  FFMA.FTZ R12, R19, R3, R18 ;  /* 0x00000003130c7223 */ /* 0x000fc60000010012 */
[----:B------:R-:W-:Y:S02]  /*57a0*/  FMUL.FTZ R10, R31, R10 ;  /* 0x0000000a1f0a7220 */ /* 0x000fe40000410000 */
[----:B------:R-:W0:Y:S02]  /*57b0*/  SHFL.UP PT, R3, R12, 0x1, RZ ;  /* 0x042000000c037989 */ /* 0x000e2400000e00ff */
[----:B------:R-:W-:-:S04]  /*57c0*/  FMUL.FTZ R10, R29, R10 ;  /* 0x0000000a1d0a7220 */ /* 0x000fc80000410000 */
[----:B------:R-:W-:-:S04]  /*57d0*/  FMUL.FTZ R10, R27, R10 ;  /* 0x0000000a1b0a7220 */ /* 0x000fc80000410000 */
[----:B------:R-:W-:-:S04]  /*57e0*/  FMUL.FTZ R10, R25, R10 ;  /* 0x0000000a190a7220 */ /* 0x000fc80000410000 */
[----:B------:R-:W-:-:S04]  /*57f0*/  FMUL.FTZ R10, R23, R10 ;  /* 0x0000000a170a7220 */ /* 0x000fc80000410000 */
[----:B------:R-:W-:-:S04]  /*5800*/  FMUL.FTZ R10, R21, R10 ;  /* 0x0000000a150a7220 */ /* 0x000fc80000410000 */
[----:B------:R-:W-:-:S04]  /*5810*/  FMUL.FTZ R41, R19, R10 ;  /* 0x0000000a13297220 */ /* 0x000fc80000410000 */
[----:B0-----:R-:W-:Y:S01]  /*5820*/  FFMA.FTZ R3, R41, R3, R12 ;  /* 0x0000000329037223 */ /* 0x001fe2000001000c */
[----:B------:R-:W0:Y:S04]  /*5830*/  SHFL.UP PT, R10, R41, 0x1, RZ ;  /* 0x04200000290a7989 */ /* 0x000e2800000e00ff */
[----:B------:R-:W-:-:S05]  /*5840*/  FSEL R14, R12, R3, !P2 ;  /* 0x000000030c0e7208 */ /* 0x000fca0005000000 */
[----:B------:R-:W5:Y:S01]  /*5850*/  SHFL.UP PT, R3, R14, 0x2, RZ ;  /* 0x044000000e037989 */ /* 0x000f6200000e00ff */
[----:B0-----:R-:W-:Y:S01]  /*5860*/  @P2 FMUL.FTZ R41, R41, R10 ;  /* 0x0000000a29292220 */ /* 0x001fe20000410000 */
[----:B------:R-:W-:-:S03]  /*5870*/  ISETP.GE.AND P2, PT, R17, 0x2, PT ;  /* 0x000000021100780c */ /* 0x000fc60003f46270 */
[----:B-----5:R-:W-:-:S05]  /*5880*/  FFMA.FTZ R3, R41, R3, R14 ;  /* 0x0000000329037223 */ /* 0x020fca000001000e */
[----:B------:R-:W-:Y:S02]  /*5890*/  FSEL R16, R14, R3, !P2 ;  /* 0x000000030e107208 */ /* 0x000fe40005000000 */
[----:B------:R-:W5:Y:S01]  /*58a0*/  @!P1 LDG.E.U16 R3, desc[UR26][R162.64+0x80] ;  /* 0x0000801aa2039981 */ /* 0x000f62000c1e1500 */
[----:B------:R-:W-:Y:S02]  /*58b0*/  ISETP.GE.AND P4, PT, R144, UR42, PT ;  /* 0x0000002a90007c0c */ /* 0x000fe4000bf86270 */
[----:B------:R-:W-:-:S11]  /*58c0*/  ISETP.GE.AND P5, PT, R143, UR42, PT ;  /* 0x0000002a8f007c0c */ /* 0x000fd6000bfa6270 */
[----:B------:R-:W4:Y:S04]  /*58d0*/  @!P4 LDG.E.U16 R9, desc[UR26][R162.64+0x140] ;  /* 0x0001401aa209c981 */ /* 0x000f28000c1e1500 */
[----:B------:R-:W4:Y:S04]  /*58e0*/  @!P5 LDG.E.U16 R11, desc[UR26][R162.64+0x180] ;  /* 0x0001801aa20bd981 */ /* 0x000f28000c1e1500 */
[----:B------:R-:W0:Y:S04]  /*58f0*/  SHFL.UP PT, R10, R41, 0x2, RZ ;  /* 0x04400000290a7989 */ /* 0x000e2800000e00ff */
[----:B------:R-:W1:Y:S01]  /*5900*/  SHFL.UP PT, R12, R16, 0x4, RZ ;  /* 0x04800000100c7989 */ /* 0x000e6200000e00ff */
[----:B0-----:R-:W-:-:S05]  /*5910*/  @P2 FMUL.FTZ R41, R41, R10 ;  /* 0x0000000a29292220 */ /* 0x001fca0000410000 */
[----:B------:R-:W0:Y:S01]  /*5920*/  SHFL.UP PT, R40, R41, 0x4, RZ ;  /* 0x0480000029287989 */ /* 0x000e2200000e00ff */
[----:B------:R-:W-:Y:S01]  /*5930*/  IMAD.MOV.U32 R10, RZ, RZ, RZ ;  /* 0x000000ffff0a7224 */ /* 0x000fe200078e00ff */
[----:B------:R-:W1:Y:S01]  /*5940*/  S2UR UR14, SR_CgaCtaId ;  /* 0x00000000000e79c3 */ /* 0x000e620000008800 */
[----:B------:R-:W-:Y:S01]  /*5950*/  HFMA2 R14, -RZ, RZ, 0, 0 ;  /* 0x00000000ff0e7431 */ /* 0x000fe200000001ff */
[----:B------:R-:W-:Y:S01]  /*5960*/  STS.U16 [R141+0x1080], R2 ;  /* 0x001080028d007388 */ /* 0x000fe20000000400 */
[----:B------:R-:W-:Y:S01]  /*5970*/  UMOV UR17, 0x400 ;  /* 0x0000040000117882 */ /* 0x000fe20000000000 */
[----:B------:R-:W-:Y:S02]  /*5980*/  IMAD.MOV.U32 R84, RZ, RZ, 0x3f800000 ;  /* 0x3f800000ff547424 */ /* 0x000fe400078e00ff */
[----:B------:R-:W-:Y:S01]  /*5990*/  IMAD.MOV.U32 R85, RZ, RZ, RZ ;  /* 0x000000ffff557224 */ /* 0x000fe200078e00ff */
[----:B-1----:R-:W-:Y:S01]  /*59a0*/  ULEA UR17, UR14, UR17, 0x18 ;  /* 0x000000110e117291 */ /* 0x002fe2000f8ec0ff */
[----:B------:R-:W-:Y:S01]  /*59b0*/  BSSY.RECONVERGENT B0, `(.L_x_2779) ;  /* 0x000006d000007945 */ /* 0x000fe20003800200 */
[----:B-----5:R-:W-:Y:S01]  /*59c0*/  @!P1 PRMT R10, R3, 0x5410, RZ ;  /* 0x00005410030a9816 */ /* 0x020fe200000000ff */
[----:B------:R-:W-:Y:S01]  /*59d0*/  FFMA.FTZ R3, R41, R12, R16 ;  /* 0x0000000c29037223 */ /* 0x000fe20000010010 */
[----:B------:R-:W-:-:S04]  /*59e0*/  ISETP.GE.AND P1, PT, R17, 0x4, PT ;  /* 0x000000041100780c */ /* 0x000fc80003f26270 */
[----:B------:R-:W-:Y:S02]  /*59f0*/  FSEL R164, R16, R3, !P1 ;  /* 0x0000000310a47208 */ /* 0x000fe40004800000 */
[----:B------:R-:W-:Y:S01]  /*5a00*/  SHF.R.U32.HI R3, RZ, 0x5, R54 ;  /* 0x00000005ff037819 */ /* 0x000fe20000011636 */
[----:B------:R-:W-:Y:S01]  /*5a10*/  IMAD.MOV.U32 R12, RZ, RZ, RZ ;  /* 0x000000ffff0c7224 */ /* 0x000fe200078e00ff */
[----:B--2---:R-:W-:Y:S02]  /*5a20*/  @!P0 PRMT R10, R10, 0x5410, R5 ;  /* 0x000054100a0a8816 */ /* 0x004fe40000000005 */
[----:B---3--:R-:W-:Y:S02]  /*5a30*/  @!P3 PRMT R12, R7, 0x5410, RZ ;  /* 0x00005410070cb816 */ /* 0x008fe400000000ff */
[----:B------:R-:W-:Y:S01]  /*5a40*/  ISETP.NE.AND P2, PT, R3, 0x3, PT ;  /* 0x000000030300780c */ /* 0x000fe20003f45270 */
[----:B0-----:R-:W-:Y:S01]  /*5a50*/  @P1 FMUL.FTZ R41, R41, R40 ;  /* 0x0000002829291220 */ /* 0x001fe20000410000 */
[----:B------:R-:W-:-:S02]  /*5a60*/  ISETP.NE.AND P0, PT, R3, 0x2, PT ;  /* 0x000000020300780c */ /* 0x000fc40003f05270 */
[----:B------:R-:W-:Y:S02]  /*5a70*/  ISETP.NE.AND P3, PT, R3, 0x1, PT ;  /* 0x000000010300780c */ /* 0x000fe40003f65270 */
[----:B------:R-:W0:Y:S04]  /*5a80*/  SHFL.UP PT, R3, R164, 0x8, RZ ;  /* 0x05000000a4037989 */ /* 0x000e2800000e00ff */
[----:B------:R-:W1:Y:S01]  /*5a90*/  SHFL.UP PT, R16, R41, 0x8, RZ ;  /* 0x0500000029107989 */ /* 0x000e6200000e00ff */
[----:B------:R-:W-:Y:S02]  /*5aa0*/  ISETP.GE.AND P1, PT, R17, 0x8, PT ;  /* 0x000000081100780c */ /* 0x000fe40003f26270 */
[----:B------:R-:W-:Y:S02]  /*5ab0*/  PRMT R5, R2, 0x7632, R5 ;  /* 0x0000763202057816 */ /* 0x000fe40000000005 */
[----:B------:R-:W-:Y:S01]  /*5ac0*/  PRMT R7, R4, 0x7632, R7 ;  /* 0x0000763204077816 */ /* 0x000fe20000000007 */
[----:B0-----:R-:W-:-:S08]  /*5ad0*/  FFMA.FTZ R3, R41, R3, R164 ;  /* 0x0000000329037223 */ /* 0x001fd000000100a4 */
[----:B-1----:R-:W-:Y:S01]  /*5ae0*/  @P1 FMUL.FTZ R41, R41, R16 ;  /* 0x0000001029291220 */ /* 0x002fe20000410000 */
[----:B------:R-:W-:-:S04]  /*5af0*/  FSEL R164, R164, R3, !P1 ;  /* 0x00000003a4a47208 */ /* 0x000fc80004800000 */
[----:B------:R-:W0:Y:S04]  /*5b00*/  SHFL.UP PT, R86, R41, 0x10, RZ ;  /* 0x0600000029567989 */ /* 0x000e2800000e00ff */
[----:B------:R-:W1:Y:S01]  /*5b10*/  SHFL.UP PT, R87, R164, 0x10, RZ ;  /* 0x06000000a4577989 */ /* 0x000e6200000e00ff */
[--C-:B----4-:R-:W-:Y:S02]  /*5b20*/  @!P4 PRMT R12, R12, 0x5410, R9.reuse ;  /* 0x000054100c0cc816 */ /* 0x110fe40000000009 */
[----:B------:R-:W-:Y:S01]  /*5b30*/  @!P5 PRMT R14, R11, 0x5410, RZ ;  /* 0x000054100b0ed816 */ /* 0x000fe200000000ff */
[----:B------:R-:W-:Y:S01]  /*5b40*/  STS.U16 [R140+0x10c0], R5 ;  /* 0x0010c0058c007388 */ /* 0x000fe20000000400 */
[----:B------:R-:W-:Y:S02]  /*5b50*/  PRMT R9, R6, 0x7632, R9 ;  /* 0x0000763206097816 */ /* 0x000fe40000000009 */
[----:B------:R-:W-:Y:S01]  /*5b60*/  ISETP.NE.AND P5, PT, R17, 0x1f, PT ;  /* 0x0000001f1100780c */ /* 0x000fe20003fa5270 */
[----:B------:R-:W-:Y:S01]  /*5b70*/  STS.U16 [R139+0x1100], R4 ;  /* 0x001100048b007388 */ /* 0x000fe20000000400 */
[----:B------:R-:W-:-:S02]  /*5b80*/  PRMT R11, R0, 0x7632, R11 ;  /* 0x00007632000b7816 */ /* 0x000fc4000000000b */
[----:B------:R-:W-:Y:S01]  /*5b90*/  PRMT R2, R8, 0x7632, R2 ;  /* 0x0000763208027816 */ /* 0x000fe20000000002 */
[----:B------:R-:W-:Y:S01]  /*5ba0*/  STS.U16 [R138+0x1140], R7 ;  /* 0x001140078a007388 */ /* 0x000fe20000000400 */
[--C-:B------:R-:W-:Y:S02]  /*5bb0*/  @!P6 PRMT R14, R14, 0x5410, R13.reuse ;  /* 0x000054100e0ee816 */ /* 0x100fe4000000000d */
[----:B------:R-:W-:Y:S01]  /*5bc0*/  LOP3.LUT P1, RZ, R54, 0x1f, RZ, 0xc0, !PT ;  /* 0x0000001f36ff7812 */ /* 0x000fe2000782c0ff */
[----:B------:R-:W-:Y:S01]  /*5bd0*/  STS.U16 [R137+0x1180], R6 ;  /* 0x0011800689007388 */ /* 0x000fe20000000400 */
[----:B------:R-:W-:-:S03]  /*5be0*/  PRMT R13, R10, 0x7632, R13 ;  /* 0x000076320a0d7816 */ /* 0x000fc6000000000d */
[----:B------:R-:W-:Y:S01]  /*5bf0*/  STS.U16 [R136+0x11c0], R9 ;  /* 0x0011c00988007388 */ /* 0x000fe20000000400 */
[----:B------:R-:W-:-:S03]  /*5c00*/  ISETP.EQ.OR P1, PT, RZ, UR6, P1 ;  /* 0x00000006ff007c0c */ /* 0x000fc60008f22670 */
[----:B------:R2:W-:Y:S04]  /*5c10*/  STS.U16 [R135+0x1200], R0 ;  /* 0x0012000087007388 */ /* 0x0005e80000000400 */
[----:B------:R-:W-:Y:S04]  /*5c20*/  STS.U16 [R134+0x1240], R11 ;  /* 0x0012400b86007388 */ /* 0x000fe80000000400 */
[----:B------:R-:W-:Y:S01]  /*5c30*/  STS.U16 [R133+0x1280], R8 ;  /* 0x0012800885007388 */ /* 0x000fe20000000400 */
[----:B--2---:R-:W-:-:S03]  /*5c40*/  PRMT R0, R12, 0x7632, R0 ;  /* 0x000076320c007816 */ /* 0x004fc60000000000 */
[----:B------:R-:W-:Y:S04]  /*5c50*/  STS.U16 [R132+0x12c0], R2 ;  /* 0x0012c00284007388 */ /* 0x000fe80000000400 */
[----:B------:R-:W-:Y:S04]  /*5c60*/  STS.U16 [R131+0x1300], R10 ;  /* 0x0013000a83007388 */ /* 0x000fe80000000400 */
[----:B------:R-:W-:Y:S01]  /*5c70*/  STS.U16 [R130+0x1340], R13 ;  /* 0x0013400d82007388 */ /* 0x000fe20000000400 */
[----:B------:R-:W-:-:S03]  /*5c80*/  PRMT R4, R14, 0x7632, R4 ;  /* 0x000076320e047816 */ /* 0x000fc60000000004 */
[----:B------:R-:W-:Y:S04]  /*5c90*/  STS.U16 [R129+0x1380], R12 ;  /* 0x0013800c81007388 */ /* 0x000fe80000000400 */
[----:B------:R2:W-:Y:S01]  /*5ca0*/  STS.U16 [R128+0x13c0], R0 ;  /* 0x0013c00080007388 */ /* 0x0005e20000000400 */
[C---:B0-----:R-:W-:Y:S01]  /*5cb0*/  FMUL.FTZ R86, R41.reuse, R86 ;  /* 0x0000005629567220 */ /* 0x041fe20000410000 */
[----:B-1----:R-:W-:Y:S02]  /*5cc0*/  FFMA.FTZ R87, R41, R87, R164 ;  /* 0x0000005729577223 */ /* 0x002fe400000100a4 */
[----:B------:R-:W-:Y:S01]  /*5cd0*/  STS.U16 [R127+0x1400], R14 ;  /* 0x0014000e7f007388 */ /* 0x000fe20000000400 */
[----:B--2---:R-:W-:-:S03]  /*5ce0*/  @!P5 SHF.R.U32.HI R0, RZ, 0x2, R54 ;  /* 0x00000002ff00d819 */ /* 0x004fc60000011636 */
[----:B------:R-:W-:Y:S01]  /*5cf0*/  STS.U16 [R126+0x1440], R4 ;  /* 0x001440047e007388 */ /* 0x000fe20000000400 */
[----:B------:R-:W-:Y:S01]  /*5d00*/  NOP ;  /* 0x0000000000007918 */ /* 0x000fe20000000000 */
[----:B------:R-:W-:Y:S02]  /*5d10*/  @!P5 LOP3.LUT R165, R0, 0xf8, RZ, 0xc0, !PT ;  /* 0x000000f800a5d812 */ /* 0x000fe400078ec0ff */
[----:B------:R-:W-:Y:S04]  /*5d20*/  LDS.U16 R16, [R125+0x1080] ;  /* 0x001080007d107984 */ /* 0x000fe80000000400 */
        /* <DEDUP_REMOVED lines=16> */
[----:B------:R0:W-:Y:S01]  /*5e30*/  @!P5 STS.64 [R165+UR17+0x2100], R86 ;  /* 0x00210056a500d988 */ /* 0x0001e20008000a11 */
[----:B------:R-:W-:Y:S01]  /*5e40*/  BAR.SYNC.DEFER_BLOCKING 0x0 ;  /* 0x0000000000007b1d */ /* 0x000fe20000010000 */
[----:B------:R-:W-:-:S04]  /*5e50*/  ISETP.GE.AND P4, PT, R17, 0x10, PT ;  /* 0x000000101100780c */ /* 0x000fc80003f86270 */
[----:B0-----:R-:W-:Y:S02]  /*5e60*/  FSEL R86, R41, R86, !P4 ;  /* 0x0000005629567208 */ /* 0x001fe40006000000 */
[----:B------:R-:W0:Y:S01]  /*5e70*/  LDS.128 R40, [UR17+0x2100] ;  /* 0x00210011ff287984 */ /* 0x000e220008000c00 */
[----:B------:R-:W-:-:S03]  /*5e80*/  FSEL R87, R164, R87, !P4 ;  /* 0x00000057a4577208 */ /* 0x000fc60006000000 */
[----:B------:R-:W-:Y:S04]  /*5e90*/  SHFL.UP PT, R86, R86, 0x1, RZ ;  /* 0x0420000056567989 */ /* 0x000fe800000e00ff */
[----:B------:R-:W-:Y:S01]  /*5ea0*/  SHFL.UP PT, R87, R87, 0x1, RZ ;  /* 0x0420000057577989 */ /* 0x000fe200000e00ff */
[C---:B0-----:R-:W-:Y:S01]  /*5eb0*/  FSEL R159, R41.reuse, R159, !P3 ;  /* 0x0000009f299f7208 */ /* 0x041fe20005800000 */
[----:B------:R-:W-:Y:S01]  /*5ec0*/  FFMA.FTZ R161, R41, R42, R43 ;  /* 0x0000002a29a17223 */ /* 0x000fe2000001002b */
[C---:B------:R-:W-:Y:S01]  /*5ed0*/  FSEL R160, R40.reuse, R160, !P3 ;  /* 0x000000a028a07208 */ /* 0x040fe20005800000 */
[----:B------:R-:W-:Y:S02]  /*5ee0*/  FMUL.FTZ R164, R40, R42 ;  /* 0x0000002a28a47220 */ /* 0x000fe40000410000 */
[----:B------:R-:W0:Y:S01]  /*5ef0*/  LDS.128 R40, [UR17+0x2110] ;  /* 0x00211011ff287984 */ /* 0x000e220008000c00 */
[----:B------:R-:W-:-:S02]  /*5f00*/  ISETP.GE.U32.AND P1, PT, R54, 0x20, PT ;  /* 0x000000203600780c */ /* 0x000fc40003f26070 */
[----:B------:R-:W-:Y:S02]  /*5f10*/  FSEL R159, R161, R159, !P0 ;  /* 0x0000009fa19f7208 */ /* 0x000fe40004000000 */
[----:B------:R-:W-:-:S09]  /*5f20*/  FSEL R160, R164, R160, !P0 ;  /* 0x000000a0a4a07208 */ /* 0x000fd20004000000 */
[----:B------:R-:W-:Y:S01]  /*5f30*/  @P1 ISETP.NE.AND P0, PT, R17, RZ, PT ;  /* 0x000000ff1100120c */ /* 0x000fe20003f05270 */
[-C--:B0-----:R-:W-:Y:S01]  /*5f40*/  FFMA.FTZ R41, R161, R40.reuse, R41 ;  /* 0x00000028a1297223 */ /* 0x081fe20000010029 */
[----:B------:R-:W-:-:S04]  /*5f50*/  FMUL.FTZ R161, R164, R40 ;  /* 0x00000028a4a17220 */ /* 0x000fc80000410000 */
[----:B------:R-:W-:Y:S02]  /*5f60*/  FSEL R159, R41, R159, !P2 ;  /* 0x0000009f299f7208 */ /* 0x000fe40005000000 */
[----:B------:R-:W-:Y:S01]  /*5f70*/  FSEL R160, R161, R160, !P2 ;  /* 0x000000a0a1a07208 */ /* 0x000fe20005000000 */
[----:B------:R-:W-:Y:S02]  /*5f80*/  FFMA.FTZ R164, R42, R41, R43 ;  /* 0x000000292aa47223 */ /* 0x000fe4000001002b */
[C---:B------:R-:W-:Y:S02]  /*5f90*/  @P1 FFMA.FTZ R40, R86.reuse, R159, R87 ;  /* 0x0000009f56281223 */ /* 0x040fe40000010057 */
[----:B------:R-:W-:Y:S01]  /*5fa0*/  @P1 FMUL.FTZ R41, R86, R160 ;  /* 0x000000a056291220 */ /* 0x000fe20000410000 */
[----:B------:R-:W-:Y:S01]  /*5fb0*/  FMUL.FTZ R161, R42, R161 ;  /* 0x000000a12aa17220 */ /* 0x000fe20000410000 */
[----:B------:R-:W-:Y:S02]  /*5fc0*/  ISETP.NE.AND P2, PT, R54, RZ, PT ;  /* 0x000000ff3600720c */ /* 0x000fe40003f45270 */
[----:B------:R-:W-:Y:S01]  /*5fd0*/  @P1 FSEL R87, R159, R40, !P0 ;  /* 0x000000289f571208 */ /* 0x000fe20004000000 */
[----:B------:R-:W-:Y:S01]  /*5fe0*/  @P1 IMAD.MOV.U32 R40, RZ, RZ, R84 ;  /* 0x000000ffff281224 */ /* 0x000fe200078e0054 */
[----:B------:R-:W-:-:S02]  /*5ff0*/  @P1 FSEL R86, R160, R41, !P0 ;  /* 0x00000029a0561208 */ /* 0x000fc40004000000 */
        /* <DEDUP_REMOVED lines=8> */
.L_x_2780:
[----:B------:R-:W-:Y:S05]  /*6080*/  BSYNC.RECONVERGENT B0 ;  /* 0x0000000000007941 */ /* 0x000fea0003800200 */
.L_x_2779:
[----:B------:R-:W-:Y:S01]  /*6090*/  BAR.SYNC.DEFER_BLOCKING 0x0 ;  /* 0x0000000000007b1d */ /* 0x000fe20000010000 */
[----:B------:R-:W-:Y:S01]  /*60a0*/  ISETP.NE.AND P0, PT, R54, RZ, PT ;  /* 0x000000ff3600720c */ /* 0x000fe20003f05270 */
[----:B------:R-:W-:Y:S01]  /*60b0*/  IMAD.U32 R16, R16, 0x10000, RZ ;  /* 0x0001000010107824 */ /* 0x000fe200078e00ff */
[----:B------:R-:W-:Y:S01]  /*60c0*/  SHF.L.U32 R14, R14, 0x10, RZ ;  /* 0x000000100e0e7819 */ /* 0x000fe200000006ff */
[----:B------:R-:W-:Y:S01]  /*60d0*/  IMAD.U32 R15, R15, 0x10000, RZ ;  /* 0x000100000f0f7824 */ /* 0x000fe200078e00ff */
[----:B------:R-:W-:Y:S01]  /*60e0*/  SHF.L.U32 R11, R11, 0x10, RZ ;  /* 0x000000100b0b7819 */ /* 0x000fe200000006ff */
[----:B------:R-:W-:Y:S01]  /*60f0*/  BSSY.RECONVERGENT B0, `(.L_x_2781) ;  /* 0x0000029000007945 */ /* 0x000fe20003800200 */
[----:B------:R-:W-:Y:S01]  /*6100*/  IMAD.U32 R13, R13, 0x10000, RZ ;  /* 0x000100000d0d7824 */ /* 0x000fe200078e00ff */
[----:B------:R-:W-:Y:S01]  /*6110*/  SHF.L.U32 R8, R8, 0x10, RZ ;  /* 0x0000001008087819 */ /* 0x000fe200000006ff */
[----:B------:R-:W-:Y:S01]  /*6120*/  IMAD.U32 R12, R12, 0x10000, RZ ;  /* 0x000100000c0c7824 */ /* 0x000fe200078e00ff */
[----:B------:R-:W-:Y:S01]  /*6130*/  SHF.L.U32 R5, R5, 0x10, RZ ;  /* 0x0000001005057819 */ /* 0x000fe200000006ff */
[----:B------:R-:W-:-:S02]  /*6140*/  IMAD.U32 R10, R10, 0x10000, RZ ;  /* 0x000100000a0a7824 */ /* 0x000fc400078e00ff */
[----:B------:R-:W-:Y:S02]  /*6150*/  IMAD.U32 R9, R9, 0x10000, RZ ;  /* 0x0001000009097824 */ /* 0x000fe400078e00ff */
[----:B------:R-:W-:Y:S02]  /*6160*/  IMAD.U32 R7, R7, 0x10000, RZ ;  /* 0x0001000007077824 */ /* 0x000fe400078e00ff */
[----:B------:R-:W-:Y:S02]  /*6170*/  IMAD.U32 R6, R6, 0x10000, RZ ;  /* 0x0001000006067824 */ /* 0x000fe400078e00ff */
[----:B------:R-:W-:Y:S02]  /*6180*/  IMAD.U32 R4, R4, 0x10000, RZ ;  /* 0x0001000004047824 */ /* 0x000fe400078e00ff */
[----:B------:R-:W-:Y:S01]  /*6190*/  IMAD.U32 R17, R3, 0x10000, RZ ;  /* 0x0001000003117824 */ /* 0x000fe200078e00ff */
        /* <DEDUP_REMOVED lines=18> */
[----:B------:R-:W-:Y:S01]  /*62c0*/  SHF.L.U32 R18, R2, 0x10, RZ ;  /* 0x0000001002127819 */ /* 0x000fe200000006ff */
[----:B------:R-:W-:Y:S01]  /*62d0*/  IMAD.U32 R19, R0, 0x10000, RZ ;  /* 0x0001000000137824 */ /* 0x000fe200078e00ff */
        /* <DEDUP_REMOVED lines=10> */
.L_x_2782:
[----:B------:R-:W-:Y:S05]  /*6380*/  BSYNC.RECONVERGENT B0 ;  /* 0x0000000000007941 */ /* 0x000fea0003800200 */
.L_x_2781:
[----:B------:R-:W-:Y:S01]  /*6390*/  ULEA UR20, UP0, UR10, UR20, 0x2 ;  /* 0x000000140a147291 */ /* 0x000fe2000f8010ff */
[----:B------:R-:W-:Y:S01]  /*63a0*/  FFMA.FTZ R76, R5, R26, R76 ;  /* 0x0000001a054c7223 */ /* 0x000fe2000001004c */
[----:B------:R-:W-:Y:S01]  /*63b0*/  UIADD3 UR11, UPT, UPT, UR11, 0x1, URZ ;  /* 0x000000010b0b7890 */ /* 0x000fe2000fffe0ff */
[----:B-1----:R-:W-:Y:S01]  /*63c0*/  IMAD.U32 R3, RZ, RZ, UR34 ;  /* 0x00000022ff037e24 */ /* 0x002fe2000f8e00ff */
[----:B------:R-:W-:Y:S01]  /*63d0*/  UIADD3.X UR21, UPT, UPT, UR21, UR19, URZ, UP0, !UPT ;  /* 0x0000001315157290 */ /* 0x000fe200087fe4ff */
[----:B------:R-:W-:Y:S01]  /*63e0*/  IMAD.U32 R5, RZ, RZ, UR36 ;  /* 0x00000024ff057e24 */ /* 0x000fe2000f8e00ff */
[----:B------:R-:W-:Y:S01]  /*63f0*/  UISETP.NE.AND UP0, UPT, UR11, URZ, UPT ;  /* 0x000000ff0b00728c */ /* 0x000fe2000bf05270 */
[----:B------:R-:W-:Y:S01]  /*6400*/  FFMA.FTZ R93, R16, R52, R93 ;  /* 0x00000034105d7223 */ /* 0x000fe2000001005d */
[----:B------:R-:W-:Y:S01]  /*6410*/  LEA R162, P0, R3, R162, 0x1 ;  /* 0x000000a203a27211 */ /* 0x000fe200078008ff */
[----:B------:R-:W-:Y:S01]  /*6420*/  FFMA.FTZ R92, R15, R51, R92 ;  /* 0x000000330f5c7223 */ /* 0x000fe2000001005c */
[----:B------:R-:W-:Y:S01]  /*6430*/  LEA R82, P1, R5, R82, 0x1 ;  /* 0x0000005205527211 */ /* 0x000fe200078208ff */
        /* <DEDUP_REMOVED lines=14> */
[----:B------:R-:W-:Y:S01]  /*6520*/  UIADD3 UR8, UPT, UPT, UR8, 0x1, URZ ;  /* 0x0000000108087890 */ /* 0x000fe2000fffe0ff */
[----:B------:R-:W-:Y:S01]  /*6530*/  IADD3.X R83, PT, PT, R83, UR15, RZ, P1, !PT ;  /* 0x0000000f53537c10 */ /* 0x000fe20008ffe4ff */
[----:B------:R-:W-:Y:S01]  /*6540*/  UIADD3 UR9, UPT, UPT, UR9, 0x8, URZ ;  /* 0x0000000809097890 */ /* 0x000fe2000fffe0ff */
[----:B------:R-:W-:Y:S11]  /*6550*/  BRA.U UP0, `(.L_x_2783) ;  /* 0xffffffdd007c7547 */ /* 0x000ff6000b83ffff */
.L_x_2778:
[----:B------:R-:W1:Y:S01]  /*6560*/  S2R R157, SR_TID.X ;  /* 0x00000000009d7919 */ /* 0x000e620000002100 */
[----:B------:R-:W-:Y:S01]  /*6570*/  F2FP.BF16.F32.PACK_AB R92, R92, R93 ;  /* 0x0000005d5c5c723e */ /* 0x000fe200000010ff */
[----:B------:R-:W-:Y:S01]  /*6580*/  USHF.L.U32 UR10, UR6, 0xb, URZ ;  /* 0x0000000b060a7899 */ /* 0x000fe200080006ff */
[----:B------:R-:W-:Y:S01]  /*6590*/  F2FP.BF16.F32.PACK_AB R90, R90, R91 ;  /* 0x0000005b5a5a723e */ /* 0x000fe200000010ff */
[----:B------:R-:W-:Y:S01]  /*65a0*/  BAR.SYNC.DEFER_BLOCKING 0x0 ;  /* 0x0000000000007b1d */ /* 0x000fe20000010000 */
[----:B------:R-:W-:Y:S01]  /*65b0*/  F2FP.BF16.F32.PACK_AB R88, R88, R89 ;  /* 0x000000595858723e */ /* 0x000fe200000010ff */
[----:B------:R-:W-:Y:S01]  /*65c0*/  UIADD3 UR6, UPT, UPT, UR6, 0x1, URZ ;  /* 0x0000000106067890 */ /* 0x000fe2000fffe0ff */
[----:B------:R-:W-:Y:S01]  /*65d0*/  PRMT R62, R92, 0x7632, R62 ;  /* 0x000076325c3e7816 */ /* 0x000fe2000000003e */
[----:B------:R-:W-:Y:S01]  /*65e0*/  IMAD.U32 R4, RZ, RZ, UR10 ;  /* 0x0000000aff047e24 */ /* 0x000fe2000f8e00ff */
[----:B------:R-:W-:Y:S01]  /*65f0*/  PRMT R61, R90, 0x7632, R61 ;  /* 0x000076325a3d7816 */ /* 0x000fe2000000003d */
[----:B------:R-:W-:Y:S01]  /*6600*/  UIADD3 UR22, UP1, UPT, UR22, 0x1000, URZ ;  /* 0x0000100016167890 */ /* 0x000fe2000ff3e0ff */
[----:B------:R-:W-:Y:S01]  /*6610*/  F2FP.BF16.F32.PACK_AB R80, R80, R81 ;  /* 0x000000515050723e */ /* 0x000fe200000010ff */
[----:B------:R-:W-:Y:S01]  /*6620*/  UIADD3 UR28, UP2, UPT, UR28, 0x1000, URZ ;  /* 0x000010001c1c7890 */ /* 0x000fe2000ff5e0ff */
[----:B------:R-:W-:Y:S01]  /*6630*/  PRMT R60, R88, 0x7632, R60 ;  /* 0x00007632583c7816 */ /* 0x000fe2000000003c */
[----:B------:R-:W-:Y:S01]  /*6640*/  UIADD3 UR30, UP3, UPT, UR30, 0x1000, URZ ;  /* 0x000010001e1e7890 */ /* 0x000fe2000ff7e0ff */
[----:B------:R-:W-:Y:S01]  /*6650*/  F2FP.BF16.F32.PACK_AB R78, R78, R79 ;  /* 0x0000004f4e4e723e */ /* 0x000fe200000010ff */
[----:B------:R-:W-:Y:S01]  /*6660*/  UIADD3.X UR23, UPT, UPT, URZ, UR23, URZ, UP1, !UPT ;  /* 0x00000017ff177290 */ /* 0x000fe20008ffe4ff */
[----:B------:R-:W-:Y:S01]  /*6670*/  F2FP.BF16.F32.PACK_AB R76, R76, R77 ;  /* 0x0000004d4c4c723e */ /* 0x000fe200000010ff */
[----:B------:R-:W-:Y:S01]  /*6680*/  UIADD3.X UR29, UPT, UPT, URZ, UR29, URZ, UP2, !UPT ;  /* 0x0000001dff1d7290 */ /* 0x000fe200097fe4ff */
[----:B------:R-:W-:Y:S01]  /*6690*/  PRMT R59, R80, 0x7632, R59 ;  /* 0x00007632503b7816 */ /* 0x000fe2000000003b */
[----:B------:R-:W-:Y:S01]  /*66a0*/  UIADD3.X UR31, UPT, UPT, URZ, UR31, URZ, UP3, !UPT ;  /* 0x0000001fff1f7290 */ /* 0x000fe20009ffe4ff */
[----:B------:R-:W-:-:S02]  /*66b0*/  PRMT R0, R78, 0x7632, R0 ;  /* 0x000076324e007816 */ /* 0x000fc40000000000 */
[----:B------:R-:W-:Y:S02]  /*66c0*/  F2FP.BF16.F32.PACK_AB R74, R74, R75 ;  /* 0x0000004b4a4a723e */ /* 0x000fe400000010ff */
[----:B------:R-:W-:Y:S02]  /*66d0*/  PRMT R57, R76, 0x7632, R57 ;  /* 0x000076324c397816 */ /* 0x000fe40000000039 */
[----:B------:R-:W-:Y:S01]  /*66e0*/  F2FP.BF16.F32.PACK_AB R72, R72, R73 ;  /* 0x000000494848723e */ /* 0x000fe200000010ff */
[----:B------:R-:W-:Y:S01]  /*66f0*/  STS.U16 [R125], R92 ;  /* 0x0000005c7d007388 */ /* 0x000fe20000000400 */
[----:B------:R-:W-:Y:S02]  /*6700*/  PRMT R56, R74, 0x7632, R56 ;  /* 0x000076324a387816 */ /* 0x000fe40000000038 */
[----:B------:R-:W-:Y:S01]  /*6710*/  PRMT R55, R72, 0x7632, R55 ;  /* 0x0000763248377816 */ /* 0x000fe20000000037 */
[----:B------:R-:W-:Y:S01]  /*6720*/  STS.U16 [R124+0x2], R62 ;  /* 0x0000023e7c007388 */ /* 0x000fe20000000400 */
[----:B-1----:R-:W-:-:S02]  /*6730*/  ISETP.NE.AND P0, PT, R157, RZ, PT ;  /* 0x000000ff9d00720c */ /* 0x002fc40003f05270 */
[----:B------:R-:W-:Y:S01]  /*6740*/  LOP3.LUT R158, R158, 0x3e00, RZ, 0xc0, !PT ;  /* 0x00003e009e9e7812 */ /* 0x000fe200078ec0ff */
[----:B------:R-:W-:Y:S03]  /*6750*/  STS.U16 [R123+0x4], R90 ;  /* 0x0000045a7b007388 */ /* 0x000fe60000000400 */
[----:B------:R-:W-:Y:S01]  /*6760*/  LOP3.LUT R5, R158, 0x1f, R157, 0xf8, !PT ;  /* 0x0000001f9e057812 */ /* 0x000fe200078ef89d */
[----:B------:R-:W-:Y:S04]  /*6770*/  STS.U16 [R122+0x6], R61 ;  /* 0x0000063d7a007388 */ /* 0x000fe80000000400 */
[----:B------:R-:W-:Y:S02]  /*6780*/  STS.U16 [R121+0x8], R88 ;  /* 0x0000085879007388 */ /* 0x000fe40000000400 */
[----:B------:R-:W-:-:S02]  /*6790*/  VOTEU.ALL UP0, P0 ;  /* 0x0000000000ff7886 */ /* 0x000fc40000000000 */
[----:B------:R-:W-:Y:S03]  /*67a0*/  STS.U16 [R120+0xa], R60 ;  /* 0x00000a3c78007388 */ /* 0x000fe60000000400 */
[----:B------:R-:W-:Y:S01]  /*67b0*/  @!UP0 UIADD3 UR8, UPT, UPT, -UR10, UR32, URZ ;  /* 0x000000200a088290 */ /* 0x000fe2000fffe1ff */
[----:B------:R-:W-:Y:S01]  /*67c0*/  STS.U16 [R119+0xc], R80 ;  /* 0x00000c5077007388 */ /* 0x000fe20000000400 */
[----:B------:R-:W-:-:S03]  /*67d0*/  UIADD3 UR24, UP0, UPT, UR24, 0x1000, URZ ;  /* 0x0000100018187890 */ /* 0x000fc6000ff1e0ff */
[----:B------:R-:W-:Y:S01]  /*67e0*/  STS.U16 [R118+0xe], R59 ;  /* 0x00000e3b76007388 */ /* 0x000fe20000000400 */
[----:B------:R-:W-:Y:S01]  /*67f0*/  MOV R2, UR8 ;  /* 0x0000000800027c02 */ /* 0x000fe20008000f00 */
[----:B------:R-:W-:Y:S02]  /*6800*/  UIADD3.X UR25, UPT, UPT, URZ, UR25, URZ, UP0, !UPT ;  /* 0x00000019ff197290 */ /* 0x000fe400087fe4ff */
[----:B------:R-:W-:Y:S02]  /*6810*/  STS.U16 [R117+0x10], R78 ;  /* 0x0000104e75007388 */ /* 0x000fe40000000400 */
[----:B------:R-:W1:Y:S02]  /*6820*/  LDCU.64 UR8, c[0x0][0x478] ;  /* 0x00008f00ff0877ac */ /* 0x000e640008000a00 */
        /* <DEDUP_REMOVED lines=26> */
[----:B------:R-:W-:-:S04]  /*69d0*/  IADD3 R3, P0, P1, R5, UR12, R4 ;  /* 0x0000000c05037c10 */ /* 0x000fc8000f91e004 */
[----:B------:R-:W-:Y:S02]  /*69e0*/  IADD3.X R4, PT, PT, RZ, UR7, RZ, P0, P1 ;  /* 0x00000007ff047c10 */ /* 0x000fe400087e24ff */
[C---:B-1----:R-:W-:Y:S01]  /*69f0*/  LEA R2, P3, R3.reuse, UR8, 0x1 ;  /* 0x0000000803027c11 */ /* 0x042fe2000f8608ff */
[----:B------:R-:W1:Y:S03]  /*6a00*/  LDCU UR8, c[0x0][0x394] ;  /* 0x00007280ff0877ac */ /* 0x000e660008000800 */
[----:B------:R-:W-:Y:S01]  /*6a10*/  LEA.HI.X R3, R3, UR9, R4, 0x1, P3 ;  /* 0x0000000903037c11 */ /* 0x000fe200098f0c04 */
[----:B------:R-:W2:Y:S01]  /*6a20*/  LDS R0, [UR17+0x1080] ;  /* 0x00108011ff007984 */ /* 0x000ea20008000800 */
[----:B-1----:R-:W-:Y:S01]  /*6a30*/  UISETP.NE.AND UP0, UPT, UR6, UR8, UPT ;  /* 0x000000080600728c */ /* 0x002fe2000bf05270 */
        /* <DEDUP_REMOVED lines=34> */
.L_x_2785:
        /* <DEDUP_REMOVED lines=10> */
.L_x_5084:


//--------------------- .text._Z25selective_scan_fwd_kernelI32Selective_Scan_fwd_kernel_traitsILi128ELi16ELi1ELb0ELb1ELb1ELb1EN3c108BFloat16EfEEv13SSMParamsBase --------------------------
	.section	.text._Z25selective_scan_fwd_kernelI32Selective_Scan_fwd_kernel_traitsILi128ELi16ELi1ELb0ELb1ELb1ELb1EN3c108BFloat16EfEEv13SSMParamsBase,"ax",@progbits
	.align	128
        .global         _Z25selective_scan_fwd_kernelI32Selective_Scan_fwd_kernel_traitsILi128ELi16ELi1ELb0ELb1ELb1ELb1EN3c108BFloat16EfEEv13SSMParamsBase
        .type           _Z25selective_scan_fwd_kernelI32Selective_Scan_fwd_kernel_traitsILi128ELi16ELi1ELb0ELb1ELb1ELb1EN3c108BFloat16EfEEv13SSMParamsBase,@function
        .size           _Z25selective_scan_fwd_kernelI32Selective_Scan_fwd_kernel_traitsILi128ELi16ELi1ELb0ELb1ELb1ELb1EN3c108BFloat16EfEEv13SSMParamsBase,(.L_x_5085 - _Z25selective_scan_fwd_kernelI32Selective_Scan_fwd_kernel_traitsILi128ELi16ELi1ELb0ELb1ELb1ELb1EN3c108BFloat16EfEEv13SSMParamsBase)
        .other          _Z25selective_scan_fwd_kernelI32Selective_Scan_fwd_kernel_traitsILi128ELi16ELi1ELb0ELb1ELb1ELb1EN3c108BFloat16EfEEv13SSMParamsBase,@"STO_CUDA_ENTRY STV_DEFAULT"
_Z25selective_scan_fwd_kernelI32Selective_Scan_fwd_kernel_traitsILi128ELi16ELi1ELb0ELb1ELb1ELb1EN3c108BFloat16EfEEv13SSMParamsBase:
.text._Z25selective_scan_fwd_kernelI32Selective_Scan_fwd_kernel_traitsILi128ELi16ELi1ELb0ELb1ELb1ELb1EN3c108BFloat16EfEEv13SSMParamsBase:
        /* <DEDUP_REMOVED lines=9> */
[----:B------:R-:W0:Y:S03]  /*0090*/  LDCU UR34, c[0x0][0x394] ;  /* 0x00007280ff2277ac */ /* 0x000e260008000800 */
        /* <DEDUP_REMOVED lines=11> */
[----:B------:R-:W-:Y:S01]  /*0150*/  R2UR UR28, R0 ;  /* 0x00000000001c72ca */ /* 0x000fe200000e0000 */
[----:B------:R-:W1:Y:S01]  /*0160*/  LDCU.64 UR30, c[0x0][0x3c8] ;  /* 0x00007900ff1e77ac */ /* 0x000e620008000a00 */
[----:B------:R-:W-:Y:S02]  /*0170*/  PLOP3.LUT P0, PT, PT, PT, UP0, 0x80, 0x8 ;  /* 0x000000000008781c */ /* 0x000fe40003f0f008 */
[----:B------:R-:W-:Y:S02]  /*0180*/  MOV R5, UR5 ;  /* 0x0000000500057c02 */ /* 0x000fe40008000f00 */
[----:B------:R-:W-:-:S03]  /*0190*/  @UP0 ULEA UR10, UP2, UR12, UR10, 0x2 ;  /* 0x0000000a0c0a0291 */ /* 0x000fc6000f8410ff */
[----:B--2---:R-:W5:Y:S01]  /*01a0*/  @P1 LDG.E R4, desc[UR26][R4.64] ;  /* 0x0000001a04041981 */ /* 0x004f62000c1e1900 */
[----:B------:R-:W-:Y:S02]  /*01b0*/  @UP0 ULEA.HI.X UR11, UR12, UR11, URZ, 0x2, UP2 ;  /* 0x0000000b0c0b0291 */ /* 0x000fe400090f14ff */
[----:B------:R-:W-:Y:S01]  /*01c0*/  IMAD.U32 R2, RZ, RZ, UR10 ;  /* 0x0000000aff027e24 */ /* 0x000fe2000f8e00ff */
[----:B------:R-:W2:Y:S03]  /*01d0*/  I2F.RP R0, UR28 ;  /* 0x0000001c00007d06 */ /* 0x000ea60008209400 */
[----:B------:R-:W-:Y:S01]  /*01e0*/  IMAD.U32 R3, RZ, RZ, UR11 ;  /* 0x0000000bff037e24 */ /* 0x000fe2000f8e00ff */
[----:B------:R-:W0:Y:S04]  /*01f0*/  S2UR UR10, SR_CTAID.X ;  /* 0x00000000000a79c3 */ /* 0x000e280000002500 */
[----:B------:R3:W5:Y:S01]  /*0200*/  @P0 LDG.E R2, desc[UR26][R2.64] ;  /* 0x0000001a02020981 */ /* 0x000762000c1e1900 */
[----:B--2---:R-:W2:Y:S02]  /*0210*/  MUFU.RCP R0, R0 ;  /* 0x0000000000007308 */ /* 0x004ea40000001000 */
[----:B--2---:R-:W-:-:S06]  /*0220*/  VIADD R6, R0, 0xffffffe ;  /* 0x0ffffffe00067836 */ /* 0x004fcc0000000000 */
[----:B------:R-:W2:Y:S01]  /*0230*/  F2I.FTZ.U32.TRUNC.NTZ R6, R6 ;  /* 0x0000000600067305 */ /* 0x000ea2000021f000 */
[----:B---3--:R-:W-:Y:S02]  /*0240*/  IABS R3, R7 ;  /* 0x0000000700037213 */ /* 0x008fe40000000000 */
[----:B--2---:R-:W-:Y:S02]  /*0250*/  R2UR UR5, R6 ;  /* 0x00000000060572ca */ /* 0x004fe400000e0000 */
[----:B------:R-:W-:Y:S01]  /*0260*/  R2UR UR13, R3 ;  /* 0x00000000030d72ca */ /* 0x000fe200000e0000 */
[----:B------:R-:W-:-:S10]  /*0270*/  UMOV UR4, URZ ;  /* 0x000000ff00047c82 */ /* 0x000fd40008000000 */
[----:B------:R-:W-:-:S04]  /*0280*/  UIADD3 UR14, UPT, UPT, URZ, -UR5, URZ ;  /* 0x80000005ff0e7290 */ /* 0x000fc8000fffe0ff */
[----:B------:R-:W-:-:S04]  /*0290*/  UIMAD UR14, UR14, UR28, URZ ;  /* 0x0000001c0e0e72a4 */ /* 0x000fc8000f8e02ff */
[----:B------:R-:W-:Y:S01]  /*02a0*/  UIMAD.WIDE.U32 UR14, UR5, UR14, UR4 ;  /* 0x0000000e050e72a5 */ /* 0x000fe2000f8e0004 */
[----:B------:R-:W2:Y:S03]  /*02b0*/  LDCU.128 UR4, c[0x0][0x400] ;  /* 0x00008000ff0477ac */ /* 0x000ea60008000c00 */
[----:B------:R-:W-:Y:S02]  /*02c0*/  UIMAD.WIDE.U32 UR20, UR15, UR13, URZ ;  /* 0x0000000d0f1472a5 */ /* 0x000fe4000f8e00ff */
[----:B0-----:R-:W-:-:S05]  /*02d0*/  UIMAD.WIDE.U32 UR14, UR10, UR16, URZ ;  /* 0x000000100a0e72a5 */ /* 0x001fca000f8e00ff */
[----:B------:R-:W-:Y:S02]  /*02e0*/  UMOV UR11, UR21 ;  /* 0x00000015000b7c82 */ /* 0x000fe40008000000 */
[----:B------:R-:W-:-:S04]  /*02f0*/  UIADD3 UR16, UPT, UPT, -UR11, URZ, URZ ;  /* 0x000000ff0b107290 */ /* 0x000fc8000fffe1ff */
[----:B------:R-:W-:-:S04]  /*0300*/  UIMAD UR13, UR28, UR16, UR13 ;  /* 0x000000101c0d72a4 */ /* 0x000fc8000f8e020d */
[----:B------:R-:W-:-:S11]  /*0310*/  UISETP.GT.U32.AND UP1, UPT, UR28, UR13, UPT ;  /* 0x0000000d1c00728c */ /* 0x000fd6000bf24070 */
[----:B------:R-:W-:-:S04]  /*0320*/  @!UP1 UIADD3 UR13, UPT, UPT, UR13, -UR28, URZ ;  /* 0x8000001c0d0d9290 */ /* 0x000fc8000fffe0ff */
[----:B------:R-:W-:Y:S02]  /*0330*/  UISETP.GE.U32.AND UP0, UPT, UR13, UR28, UPT ;  /* 0x0000001c0d00728c */ /* 0x000fe4000bf06070 */
[----:B--2---:R-:W-:Y:S02]  /*0340*/  UIMAD.WIDE.U32 UR20, UR10, UR4, URZ ;  /* 0x000000040a1472a5 */ /* 0x004fe4000f8e00ff */
[----:B------:R-:W-:Y:S02]  /*0350*/  ULOP3.LUT UR4, UR12, UR35, URZ, 0x3c, !UPT ;  /* 0x000000230c047292 */ /* 0x000fe4000f8e3cff */
[----:B------:R-:W-:Y:S01]  /*0360*/  @!UP1 UIADD3 UR11, UPT, UPT, UR11, 0x1, URZ ;  /* 0x000000010b0b9890 */ /* 0x000fe2000fffe0ff */
[----:B------:R-:W0:Y:S01]  /*0370*/  LDCU.64 UR28, c[0x0][0x3b0] ;  /* 0x00007600ff1c77ac */ /* 0x000e220008000a00 */
[----:B------:R-:W-:Y:S02]  /*0380*/  UISETP.GE.AND UP2, UPT, UR34, 0x1, UPT ;  /* 0x000000012200788c */ /* 0x000fe4000bf46270 */
[----:B------:R-:W-:-:S02]  /*0390*/  UISETP.GE.AND UP1, UPT, UR4, URZ, UPT ;  /* 0x000000ff0400728c */ /* 0x000fc4000bf26270 */
[----:B------:R-:W-:Y:S02]  /*03a0*/  @UP0 UIADD3 UR11, UPT, UPT, UR11, 0x1, URZ ;  /* 0x000000010b0b0890 */ /* 0x000fe4000fffe0ff */
[----:B------:R-:W-:Y:S01]  /*03b0*/  UISETP.NE.AND UP0, UPT, UR35, URZ, UPT ;  /* 0x000000ff2300728c */ /* 0x000fe2000bf05270 */
[----:B------:R-:W-:Y:S01]  /*03c0*/  PLOP3.LUT P2, PT, PT, PT, UP2, 0x80, 0x8 ;  /* 0x000000000008781c */ /* 0x000fe20003f4f028 */
[----:B------:R-:W-:Y:S02]  /*03d0*/  UIMAD UR15, UR10, UR17, UR15 ;  /* 0x000000110a0f72a4 */ /* 0x000fe4000f8e020f */
[----:B------:R-:W-:Y:S02]  /*03e0*/  UIMAD UR21, UR10, UR5, UR21 ;  /* 0x000000050a1572a4 */ /* 0x000fe4000f8e0215 */
[----:B------:R-:W-:Y:S02]  /*03f0*/  UIMAD.WIDE.U32 UR16, UR12, UR18, UR14 ;  /* 0x000000120c1072a5 */ /* 0x000fe4000f8e000e */
[----:B------:R-:W-:-:S02]  /*0400*/  UIMAD.WIDE.U32 UR14, UR12, UR6, UR20 ;  /* 0x000000060c0e72a5 */ /* 0x000fc4000f8e0014 */
[----:B------:R-:W-:Y:S02]  /*0410*/  @!UP1 UIADD3 UR11, UPT, UPT, -UR11, URZ, URZ ;  /* 0x000000ff0b0b9290 */ /* 0x000fe4000fffe1ff */
[----:B------:R-:W-:Y:S02]  /*0420*/  UIMAD.WIDE.U32 UR20, UR10, UR22, URZ ;  /* 0x000000160a1472a5 */ /* 0x000fe4000f8e00ff */
[----:B------:R-:W-:Y:S02]  /*0430*/  @!UP0 ULOP3.LUT UR11, URZ, UR35, URZ, 0x33, !UPT ;  /* 0x00000023ff0b8292 */ /* 0x000fe4000f8e33ff */
[----:B------:R-:W-:Y:S02]  /*0440*/  UIMAD UR25, UR12, UR19, UR17 ;  /* 0x000000130c1972a4 */ /* 0x000fe4000f8e0211 */
[----:B------:R-:W-:Y:S02]  /*0450*/  UIMAD UR24, UR12, UR7, UR15 ;  /* 0x000000070c1872a4 */ /* 0x000fe4000f8e020f */
[----:B------:R-:W-:Y:S01]  /*0460*/  UIMAD UR22, UR10, UR23, UR21 ;  /* 0x000000170a1672a4 */ /* 0x000fe2000f8e0215 */
[----:B------:R-:W2:Y:S01]  /*0470*/  LDCU.128 UR4, c[0x0][0x460] ;  /* 0x00008c00ff0477ac */ /* 0x000ea20008000c00 */
[----:B0-----:R-:W-:-:S02]  /*0480*/  UIMAD.WIDE.U32 UR18, UR10, UR28, URZ ;  /* 0x0000001c0a1272a5 */ /* 0x001fc4000f8e00ff */
[----:B------:R-:W-:Y:S01]  /*0490*/  USHF.R.S32.HI UR13, URZ, 0x1f, UR11 ;  /* 0x0000001fff0d7899 */ /* 0x000fe2000801140b */
[----:B-12-4-:R-:W-:Y:S11]  /*04a0*/  @!P2 EXIT ;  /* 0x000000000000a94d */ /* 0x016ff60003800000 */
[----:B------:R-:W0:Y:S01]  /*04b0*/  S2R R157, SR_TID.X ;  /* 0x00000000009d7919 */ /* 0x000e220000002100 */
[----:B------:R-:W-:Y:S01]  /*04c0*/  UMOV UR21, UR22 ;  /* 0x0000001600157c82 */ /* 0x000fe20008000000 */
[----:B------:R-:W1:Y:S01]  /*04d0*/  LDCU UR22, c[0x0][0x384] ;  /* 0x00007080ff1677ac */ /* 0x000e620008000800 */
[----:B------:R-:W-:Y:S01]  /*04e0*/  UIMAD UR19, UR10, UR29, UR19 ;  /* 0x0000001d0a1372a4 */ /* 0x000fe2000f8e0213 */
[----:B------:R-:W2:Y:S01]  /*04f0*/  LDCU.64 UR28, c[0x0][0x448] ;  /* 0x00008900ff1c77ac */ /* 0x000ea20008000a00 */
[----:B------:R-:W-:Y:S02]  /*0500*/  UIMAD UR15, UR13, UR32, URZ ;  /* 0x000000200d0f72a4 */ /* 0x000fe4000f8e02ff */
[----:B------:R-:W-:Y:S02]  /*0510*/  UIMAD.WIDE.U32 UR20, UR11, UR32, UR20 ;  /* 0x000000200b1472a5 */ /* 0x000fe4000f8e0014 */
[----:B------:R-:W-:Y:S01]  /*0520*/  ULEA UR17, UP0, UR16, UR4, 0x1 ;  /* 0x0000000410117291 */ /* 0x000fe2000f8008ff */
[----:B------:R-:W3:Y:S01]  /*0530*/  LDCU UR32, c[0x0][0x38c] ;  /* 0x00007180ff2077ac */ /* 0x000ee20008000800 */
[----:B------:R-:W-:-:S02]  /*0540*/  UIMAD UR23, UR11, UR33, UR15 ;  /* 0x000000210b1772a4 */ /* 0x000fc4000f8e020f */
[----:B------:R-:W-:Y:S02]  /*0550*/  ULEA UR15, UP1, UR14, UR6, 0x1 ;  /* 0x000000060e0f7291 */ /* 0x000fe4000f8208ff */
[----:B------:R-:W-:Y:S02]  /*0560*/  ULEA.HI.X UR25, UR16, UR5, UR25, 0x1, UP0 ;  /* 0x0000000510197291 */ /* 0x000fe400080f0c19 */
[----:B------:R-:W-:Y:S01]  /*0570*/  UIMAD UR13, UR13, UR30, URZ ;  /* 0x0000001e0d0d72a4 */ /* 0x000fe2000f8e02ff */
[----:B------:R-:W-:Y:S01]  /*0580*/  UMOV UR5, URZ ;  /* 0x000000ff00057c82 */ /* 0x000fe20008000000 */
[----:B------:R-:W-:Y:S01]  /*0590*/  UMOV UR4, URZ ;  /* 0x000000ff00047c82 */ /* 0x000fe20008000000 */
[----:B-----5:R-:W-:Y:S01]  /*05a0*/  @P0 R2UR UR5, R2 ;  /* 0x00000000020502ca */ /* 0x020fe200000e0000 */
[----:B0-----:R-:W-:Y:S01]  /*05b0*/  IMAD.SHL.U32 R0, R157, 0x10, RZ ;  /* 0x000000109d007824 */ /* 0x001fe200078e00ff */
[----:B------:R-:W-:Y:S01]  /*05c0*/  @P1 R2UR UR4, R4 ;  /* 0x00000000040412ca */ /* 0x000fe200000e0000 */
[----:B------:R-:W-:-:S02]  /*05d0*/  ULEA UR8, UP0, UR20, UR8, 0x1 ;  /* 0x0000000814087291 */ /* 0x000fc4000f8008ff */
[----:B------:R-:W-:Y:S01]  /*05e0*/  UIADD3 UR23, UPT, UPT, UR21, UR23, URZ ;  /* 0x0000001715177290 */ /* 0x000fe2000fffe0ff */
[----:B------:R-:W-:Y:S01]  /*05f0*/  LOP3.LUT R0, R0, 0x3e00, RZ, 0xc0, !PT ;  /* 0x00003e0000007812 */ /* 0x000fe200078ec0ff */
[----:B------:R-:W-:Y:S02]  /*0600*/  ULEA.HI.X UR14, UR14, UR7, UR24, 0x1, UP1 ;  /* 0x000000070e0e7291 */ /* 0x000fe400088f0c18 */
[----:B------:R-:W-:Y:S01]  /*0610*/  UIMAD.WIDE.U32 UR6, UR11, UR30, UR18 ;  /* 0x0000001e0b0672a5 */ /* 0x000fe2000f8e0012 */
[----:B------:R-:W-:Y:S01]  /*0620*/  LOP3.LUT R0, R0, 0x1f, R157, 0xf8, !PT ;  /* 0x0000001f00007812 */ /* 0x000fe200078ef89d */
[----:B------:R-:W-:Y:S02]  /*0630*/  UIMAD UR13, UR11, UR31, UR13 ;  /* 0x0000001f0b0d72a4 */ /* 0x000fe4000f8e020d */
[----:B-1----:R-:W-:Y:S02]  /*0640*/  UIMAD UR10, UR10, UR22, UR12 ;  /* 0x000000160a0a72a4 */ /* 0x002fe4000f8e020c */
[----:B------:R-:W-:-:S02]  /*0650*/  ULEA.HI.X UR23, UR20, UR9, UR23, 0x1, UP0 ;  /* 0x0000000914177291 */ /* 0x000fc400080f0c17 */
[----:B--2---:R-:W-:Y:S02]  /*0660*/  ULEA UR20, UP0, UR6, UR28, 0x1 ;  /* 0x0000001c06147291 */ /* 0x004fe4000f8008ff */
[----:B------:R-:W-:Y:S02]  /*0670*/  UIADD3 UR22, UPT, UPT, UR7, UR13, URZ ;  /* 0x0000000d07167290 */ /* 0x000fe4000fffe0ff */
[----:B------:R-:W-:Y:S02]  /*0680*/  UIMAD UR10, UR10, UR34, URZ ;  /* 0x000000220a0a72a4 */ /* 0x000fe4000f8e02ff */
[----:B------:R-:W-:Y:S01]  /*0690*/  ULEA.HI.X UR22, UR6, UR29, UR22, 0x1, UP0 ;  /* 0x0000001d06167291 */ /* 0x000fe200080f0c16 */
[----:B------:R-:W-:Y:S01]  /*06a0*/  UMOV UR7, UR17 ;  /* 0x0000001100077c82 */ /* 0x000fe20008000000 */
[----:B---3--:R-:W-:Y:S01]  /*06b0*/  UIMAD UR16, UR10, UR32, URZ ;  /* 0x000000200a1072a4 */ /* 0x008fe2000f8e02ff */
[----:B------:R-:W-:Y:S01]  /*06c0*/  UMOV UR18, UR15 ;  /* 0x0000000f00127c82 */ /* 0x000fe20008000000 */
[----:B------:R-:W-:Y:S01]  /*06d0*/  UMOV UR6, URZ ;  /* 0x000000ff00067c82 */ /* 0x000fe20008000000 */
[----:B------:R-:W-:Y:S01]  /*06e0*/  UMOV UR17, UR25 ;  /* 0x0000001900117c82 */ /* 0x000fe20008000000 */
[----:B------:R-:W-:Y:S01]  /*06f0*/  UMOV UR19, UR14 ;  /* 0x0000000e00137c82 */ /* 0x000fe20008000000 */
[----:B------:R-:W-:-:S07]  /*0700*/  UMOV UR21, UR8 ;  /* 0x0000000800157c82 */ /* 0x000fce0008000000 */
.L_x_2824:
[----:B------:R-:W0:Y:S01]  /*0710*/  LDCU UR8, c[0x0][0x388] ;  /* 0x00007100ff0877ac */ /* 0x000e220008000800 */
[----:B------:R-:W-:Y:S01]  /*0720*/  IMAD.SHL.U32 R156, R157, 0x10, RZ ;  /* 0x000000109d9c7824 */ /* 0x000fe200078e00ff */
[----:B------:R-:W-:Y:S01]  /*0730*/  MOV R2, UR7 ;  /* 0x0000000700027c02 */ /* 0x000fe20008000f00 */
[----:B------:R-:W-:Y:S01]  /*0740*/  IMAD.U32 R3, RZ, RZ, UR17 ;  /* 0x00000011ff037e24 */ /* 0x000fe2000f8e00ff */
[----:B------:R-:W-:Y:S02]  /*0750*/  PRMT R6, RZ, 0x7610, R6 ;  /* 0x00007610ff067816 */ /* 0x000fe40000000006 */
[----:B------:R-:W-:Y:S01]  /*0760*/  LOP3.LUT R22, R156, 0x3e00, RZ, 0xc0, !PT ;  /* 0x00003e009c167812 */ /* 0x000fe200078ec0ff */
[----:B------:R-:W-:Y:S01]  /*0770*/  IMAD.WIDE.U32 R4, R0, 0x2, R2 ;  /* 0x0000000200047825 */ /* 0x000fe200078e0002 */
        /* <DEDUP_REMOVED lines=9> */
[----:B------:R-:W-:Y:S01]  /*0810*/  ISETP.GE.AND P0, PT, R0, UR30, PT ;  /* 0x0000001e00007c0c */ /* 0x000fe2000bf06270 */
[----:B------:R-:W-:Y:S01]  /*0820*/  BAR.SYNC.DEFER_BLOCKING 0x0 ;  /* 0x0000000000007b1d */ /* 0x000fe20000010000 */
[C---:B------:R-:W-:Y:S01]  /*0830*/  IMAD.SHL.U32 R0, R155.reuse, 0x2, RZ ;  /* 0x000000029b007824 */ /* 0x040fe200078e00ff */
[----:B------:R-:W-:Y:S02]  /*0840*/  LOP3.LUT R148, R155, 0xe0, RZ, 0xfc, !PT ;  /* 0x000000e09b947812 */ /* 0x000fe400078efcff */
[----:B------:R-:W-:Y:S02]  /*0850*/  PRMT R7, RZ, 0x7610, R7 ;  /* 0x00007610ff077816 */ /* 0x000fe40000000007 */
[----:B------:R-:W-:Y:S02]  /*0860*/  PRMT R8, RZ, 0x7610, R8 ;  /* 0x00007610ff087816 */ /* 0x000fe40000000008 */
[----:B------:R-:W-:Y:S02]  /*0870*/  PRMT R15, RZ, 0x7610, R15 ;  /* 0x00007610ff0f7816 */ /* 0x000fe4000000000f */
[----:B------:R-:W-:-:S02]  /*0880*/  PRMT R16, RZ, 0x7610, R16 ;  /* 0x00007610ff107816 */ /* 0x000fc40000000010 */
[----:B------:R-:W-:Y:S02]  /*0890*/  @P0 LOP3.LUT R57, R57, 0x100, RZ, 0xfc, !PT ;  /* 0x0000010039390812 */ /* 0x000fe400078efcff */
[----:B------:R-:W-:Y:S02]  /*08a0*/  PRMT R17, RZ, 0x7610, R17 ;  /* 0x00007610ff117816 */ /* 0x000fe40000000011 */
[----:B------:R-:W-:Y:S02]  /*08b0*/  PRMT R18, RZ, 0x7610, R18 ;  /* 0x00007610ff127816 */ /* 0x000fe40000000012 */
[----:B------:R-:W-:Y:S01]  /*08c0*/  PRMT R19, RZ, 0x7610, R19 ;  /* 0x00007610ff137816 */ /* 0x000fe20000000013 */
[----:B------:R-:W2:Y:S01]  /*08d0*/  @!P0 LDG.E.U16 R6, desc[UR26][R4.64] ;  /* 0x0000001a04068981 */ /* 0x000ea2000c1e1500 */
[----:B------:R-:W-:Y:S02]  /*08e0*/  IADD3 R2, P0, PT, R0, UR18, RZ ;  /* 0x0000001200027c10 */ /* 0x000fe4000ff1e0ff */
[----:B------:R-:W-:-:S02]  /*08f0*/  LOP3.LUT R147, R155, 0x100, RZ, 0xfc, !PT ;  /* 0x000001009b937812 */ /* 0x000fc400078efcff */
[----:B------:R-:W-:Y:S02]  /*0900*/  IADD3.X R3, PT, PT, RZ, UR19, RZ, P0, !PT ;  /* 0x00000013ff037c10 */ /* 0x000fe400087fe4ff */
[----:B------:R-:W-:Y:S02]  /*0910*/  ISETP.GE.AND P0, PT, R148, UR30, PT ;  /* 0x0000001e94007c0c */ /* 0x000fe4000bf06270 */
[C---:B------:R-:W-:Y:S02]  /*0920*/  LOP3.LUT R149, R155.reuse, 0xc0, RZ, 0xfc, !PT ;  /* 0x000000c09b957812 */ /* 0x040fe400078efcff */
[C---:B------:R-:W-:Y:S02]  /*0930*/  LOP3.LUT R150, R155.reuse, 0xa0, RZ, 0xfc, !PT ;  /* 0x000000a09b967812 */ /* 0x040fe400078efcff */
[C---:B------:R-:W-:Y:S02]  /*0940*/  LOP3.LUT R151, R155.reuse, 0x80, RZ, 0xfc, !PT ;  /* 0x000000809b977812 */ /* 0x040fe400078efcff */
[----:B------:R-:W-:-:S02]  /*0950*/  LOP3.LUT R152, R155, 0x60, RZ, 0xfc, !PT ;  /* 0x000000609b987812 */ /* 0x000fc400078efcff */
[----:B------:R-:W-:Y:S02]  /*0960*/  ISETP.GE.AND P1, PT, R149, UR30, PT ;  /* 0x0000001e95007c0c */ /* 0x000fe4000bf26270 */
[----:B------:R-:W-:Y:S01]  /*0970*/  LOP3.LUT R154, R155, 0x20, RZ, 0xfc, !PT ;  /* 0x000000209b9a7812 */ /* 0x000fe200078efcff */
[----:B------:R-:W3:Y:S01]  /*0980*/  @!P0 LDG.E.U16 R13, desc[UR26][R4.64+0x1c0] ;  /* 0x0001c01a040d8981 */ /* 0x000ee2000c1e1500 */
[----:B------:R-:W-:Y:S02]  /*0990*/  ISETP.GE.AND P0, PT, R147, UR30, PT ;  /* 0x0000001e93007c0c */ /* 0x000fe4000bf06270 */
[----:B------:R-:W-:Y:S02]  /*09a0*/  ISETP.GE.AND P2, PT, R150, UR30, PT ;  /* 0x0000001e96007c0c */ /* 0x000fe4000bf46270 */
[----:B------:R-:W-:Y:S02]  /*09b0*/  LOP3.LUT R153, R155, 0x40, RZ, 0xfc, !PT ;  /* 0x000000409b997812 */ /* 0x000fe400078efcff */
[----:B------:R-:W-:-:S02]  /*09c0*/  ISETP.GE.AND P3, PT, R151, UR30, PT ;  /* 0x0000001e97007c0c */ /* 0x000fc4000bf66270 */
        /* <DEDUP_REMOVED lines=300> */
.L_x_2787:
[----:B------:R-:W-:Y:S05]  /*1c90*/  BSYNC.RECONVERGENT B0 ;  /* 0x0000000000007941 */ /* 0x000fea0003800200 */
.L_x_2786:
        /* <DEDUP_REMOVED lines=35> */
.L_x_2789:
[----:B------:R-:W-:Y:S05]  /*1ed0*/  BSYNC.RECONVERGENT B0 ;  /* 0x0000000000007941 */ /* 0x000fea0003800200 */
.L_x_2788:
        /* <DEDUP_REMOVED lines=37> */
.L_x_2791:
[----:B------:R-:W-:Y:S05]  /*2130*/  BSYNC.RECONVERGENT B0 ;  /* 0x0000000000007941 */ /* 0x000fea0003800200 */
.L_x_2790:
        /* <DEDUP_REMOVED lines=35> */
.L_x_2793:
[----:B------:R-:W-:Y:S05]  /*2370*/  BSYNC.RECONVERGENT B0 ;  /* 0x0000000000007941 */ /* 0x000fea0003800200 */
.L_x_2792:
        /* <DEDUP_REMOVED lines=37> */
.L_x_2795:
[----:B------:R-:W-:Y:S05]  /*25d0*/  BSYNC.RECONVERGENT B0 ;  /* 0x0000000000007941 */ /* 0x000fea0003800200 */
.L_x_2794:
        /* <DEDUP_REMOVED lines=35> */
.L_x_2797:
[----:B------:R-:W-:Y:S05]  /*2810*/  BSYNC.RECONVERGENT B0 ;  /* 0x0000000000007941 */ /* 0x000fea0003800200 */
.L_x_2796:
        /* <DEDUP_REMOVED lines=37> */
.L_x_2799:
[----:B------:R-:W-:Y:S05]  /*2a70*/  BSYNC.RECONVERGENT B0 ;  /* 0x0000000000007941 */ /* 0x000fea0003800200 */
.L_x_2798:
        /* <DEDUP_REMOVED lines=35> */
.L_x_2801:
[----:B------:R-:W-:Y:S05]  /*2cb0*/  BSYNC.RECONVERGENT B0 ;  /* 0x0000000000007941 */ /* 0x000fea0003800200 */
.L_x_2800:
        /* <DEDUP_REMOVED lines=40> */
.L_x_2803:
[----:B------:R-:W-:Y:S05]  /*2f40*/  BSYNC.RECONVERGENT B0 ;  /* 0x0000000000007941 */ /* 0x000fea0003800200 */
.L_x_2802:
        /* <DEDUP_REMOVED lines=39> */
.L_x_2805:
[----:B------:R-:W-:Y:S05]  /*31c0*/  BSYNC.RECONVERGENT B0 ;  /* 0x0000000000007941 */ /* 0x000fea0003800200 */
.L_x_2804:
        /* <DEDUP_REMOVED lines=45> */
.L_x_2807:
[----:B------:R-:W-:Y:S05]  /*34a0*/  BSYNC.RECONVERGENT B0 ;  /* 0x0000000000007941 */ /* 0x000fea0003800200 */
.L_x_2806:
        /* <DEDUP_REMOVED lines=32> */
.L_x_2809:
[----:B------:R-:W-:Y:S05]  /*36b0*/  BSYNC.RECONVERGENT B0 ;  /* 0x0000000000007941 */ /* 0x000fea0003800200 */
.L_x_2808:
        /* <DEDUP_REMOVED lines=32> */
.L_x_2811:
[----:B------:R-:W-:Y:S05]  /*38c0*/  BSYNC.RECONVERGENT B0 ;  /* 0x0000000000007941 */ /* 0x000fea0003800200 */
.L_x_2810:
[----:B------:R-:W-:Y:S04]  /*38d0*/  BSSY.RECONVERGENT B0, `(.L_x_2812) ;  /* 0x0000020000007945 */ /* 0x000fe80003800200 */
        /* <DEDUP_REMOVED lines=31> */
.L_x_2813:
[----:B------:R-:W-:Y:S05]  /*3ad0*/  BSYNC.RECONVERGENT B0 ;  /* 0x0000000000007941 */ /* 0x000fea0003800200 */
.L_x_2812:
        /* <DEDUP_REMOVED lines=32> */
.L_x_2815:
[----:B------:R-:W-:Y:S05]  /*3ce0*/  BSYNC.RECONVERGENT B0 ;  /* 0x0000000000007941 */ /* 0x000fea0003800200 */
.L_x_2814:
        /* <DEDUP_REMOVED lines=32> */
.L_x_2817:
[----:B------:R-:W-:Y:S05]  /*3ef0*/  BSYNC.RECONVERGENT B0 ;  /* 0x0000000000007941 */ /* 0x000fea0003800200 */
.L_x_2816:
        /* <DEDUP_REMOVED lines=33> */
[----:B------:R-:W2:Y:S01]  /*4110*/  LDCU.64 UR34, c[0x0][0x3e0] ;  /* 0x00007c00ff2277ac */ /* 0x000ea20008000a00 */
[----:B------:R-:W-:Y:S01]  /*4120*/  IADD3.X R83, PT, PT, RZ, RZ, RZ, P0, !PT ;  /* 0x000000ffff537210 */ /* 0x000fe200007fe4ff */
[----:B------:R-:W-:Y:S01]  /*4130*/  FMUL.FTZ R68, R68, R105 ;  /* 0x0000006944447220 */ /* 0x000fe20000410000 */
[----:B------:R-:W-:Y:S01]  /*4140*/  FMUL.FTZ R67, R67, R104 ;  /* 0x0000006843437220 */ /* 0x000fe20000410000 */
[----:B------:R-:W3:Y:S01]  /*4150*/  LDCU.64 UR36, c[0x0][0x3c0] ;  /* 0x00007800ff2477ac */ /* 0x000ee20008000a00 */
[----:B------:R-:W-:Y:S01]  /*4160*/  IADD3.X R165, PT, PT, R83, UR23, RZ, P1, !PT ;  /* 0x0000001753a57c10 */ /* 0x000fe20008ffe4ff */
[----:B------:R-:W-:Y:S01]  /*4170*/  FMUL.FTZ R66, R66, R103 ;  /* 0x0000006742427220 */ /* 0x000fe20000410000 */
[----:B------:R-:W-:Y:S01]  /*4180*/  @P2 LOP3.LUT R57, R57, 0x200, RZ, 0xfc, !PT ;  /* 0x0000020039392812 */ /* 0x000fe200078efcff */
[----:B------:R-:W-:Y:S01]  /*4190*/  UISETP.LT.AND UP1, UPT, UR31, 0x1, UPT ;  /* 0x000000011f00788c */ /* 0x000fe2000bf21270 */
[----:B------:R-:W-:Y:S01]  /*41a0*/  IADD3 R82, P2, PT, R0, UR20, RZ ;  /* 0x0000001400527c10 */ /* 0x000fe2000ff5e0ff */
[----:B------:R-:W-:Y:S01]  /*41b0*/  FMUL.FTZ R65, R65, R102 ;  /* 0x0000006641417220 */ /* 0x000fe20000410000 */
[----:B------:R-:W-:Y:S01]  /*41c0*/  FMUL.FTZ R64, R64, R101 ;  /* 0x0000006540407220 */ /* 0x000fe20000410000 */
[----:B------:R-:W-:Y:S01]  /*41d0*/  FMUL.FTZ R63, R63, R100 ;  /* 0x000000643f3f7220 */ /* 0x000fe20000410000 */
[----:B------:R-:W-:Y:S01]  /*41e0*/  FMUL.FTZ R62, R62, R99 ;  /* 0x000000633e3e7220 */ /* 0x000fe20000410000 */
[----:B------:R-:W-:Y:S01]  /*41f0*/  FMUL.FTZ R61, R61, R98 ;  /* 0x000000623d3d7220 */ /* 0x000fe20000410000 */
[----:B0-----:R-:W-:Y:S01]  /*4200*/  UIMAD.WIDE.U32 UR12, UR14, UR8, URZ ;  /* 0x000000080e0c72a5 */ /* 0x001fe2000f8e00ff */
[----:B------:R-:W-:Y:S01]  /*4210*/  FMUL.FTZ R60, R60, R97 ;  /* 0x000000613c3c7220 */ /* 0x000fe20000410000 */
[----:B------:R-:W-:Y:S01]  /*4220*/  USEL UR8, UR31, 0x1, !UP1 ;  /* 0x000000011f087887 */ /* 0x000fe2000c800000 */
[----:B------:R-:W-:Y:S01]  /*4230*/  FMUL.FTZ R59, R59, R96 ;  /* 0x000000603b3b7220 */ /* 0x000fe20000410000 */
[----:B------:R-:W-:Y:S01]  /*4240*/  UIMAD UR9, UR14, UR9, UR13 ;  /* 0x000000090e0972a4 */ /* 0x000fe2000f8e020d */
[----:B------:R-:W-:Y:S01]  /*4250*/  FMUL.FTZ R58, R4, R95 ;  /* 0x0000005f043a7220 */ /* 0x000fe20000410000 */
[----:B-1----:R-:W-:Y:S01]  /*4260*/  ULEA UR15, UP0, UR12, UR28, 0x2 ;  /* 0x0000001c0c0f7291 */ /* 0x002fe2000f8010ff */
[----:B------:R-:W-:Y:S01]  /*4270*/  FMUL.FTZ R56, R5, R94 ;  /* 0x0000005e05387220 */ /* 0x000fe20000410000 */
[----:B------:R-:W-:Y:S01]  /*4280*/  FMUL.FTZ R55, R55, R92 ;  /* 0x0000005c37377220 */ /* 0x000fe20000410000 */
[----:B------:R-:W-:Y:S01]  /*4290*/  FMUL.FTZ R54, R54, R91 ;  /* 0x0000005b36367220 */ /* 0x000fe20000410000 */
[----:B------:R-:W-:Y:S01]  /*42a0*/  IADD3.X R83, PT, PT, R83, UR22, RZ, P2, !PT ;  /* 0x0000001653537c10 */ /* 0x000fe200097fe4ff */
[----:B------:R-:W-:-:S02]  /*42b0*/  ULEA.HI.X UR25, UR12, UR29, UR9, 0x2, UP0 ;  /* 0x0000001d0c197291 */ /* 0x000fc400080f1409 */
[----:B------:R-:W-:Y:S02]  /*42c0*/  UIMAD UR28, UR6, UR31, URZ ;  /* 0x0000001f061c72a4 */ /* 0x000fe4000f8e02ff */
[----:B------:R-:W-:Y:S01]  /*42d0*/  UIADD3 UR9, UPT, UPT, UR24, 0x2140, URZ ;  /* 0x0000214018097890 */ /* 0x000fe2000fffe0ff */
[----:B------:R-:W0:Y:S01]  /*42e0*/  LDCU.64 UR38, c[0x0][0x480] ;  /* 0x00009000ff2677ac */ /* 0x000e220008000a00 */
[----:B------:R-:W-:Y:S02]  /*42f0*/  USHF.L.U64.HI UR14, UR10, 0x2, UR11 ;  /* 0x000000020a0e7899 */ /* 0x000fe4000801020b */
[----:B--2---:R-:W-:Y:S02]  /*4300*/  USHF.L.U64.HI UR13, UR34, 0x1, UR35 ;  /* 0x00000001220d7899 */ /* 0x004fe40008010223 */
[----:B---3--:R-:W-:Y:S02]  /*4310*/  USHF.L.U64.HI UR12, UR36, 0x1, UR37 ;  /* 0x00000001240c7899 */ /* 0x008fe40008010225 */
[----:B------:R-:W-:-:S12]  /*4320*/  UIADD3 UR8, UPT, UPT, -UR8, URZ, URZ ;  /* 0x000000ff08087290 */ /* 0x000fd8000fffe1ff */
.L_x_2823:
        /* <DEDUP_REMOVED lines=12> */
[----:B------:R-:W-:Y:S02]  /*43f0*/  ISETP.GE.AND P0, PT, R150, UR30, PT ;  /* 0x0000001e96007c0c */ /* 0x000fe4000bf06270 */
[C---:B------:R-:W-:Y:S01]  /*4400*/  LOP3.LUT R149, R155.reuse, 0xc0, RZ, 0xfc, !PT ;  /* 0x000000c09b957812 */ /* 0x040fe200078efcff */
[----:B------:R-:W4:Y:S01]  /*4410*/  @!P3 LDG.E.U16 R9, desc[UR26][R82.64+-0x180] ;  /* 0xfffe801a5209b981 */ /* 0x000f22000c1e1500 */
[----:B------:R-:W-:-:S02]  /*4420*/  LOP3.LUT R148, R155, 0xe0, RZ, 0xfc, !PT ;  /* 0x000000e09b947812 */ /* 0x000fc400078efcff */
[----:B------:R-:W-:Y:S01]  /*4430*/  ISETP.GE.AND P5, PT, R149, UR30, PT ;  /* 0x0000001e95007c0c */ /* 0x000fe2000bfa6270 */
[----:B------:R-:W5:Y:S01]  /*4440*/  @!P2 LDG.E.U16 R11, desc[UR26][R82.64+-0x140] ;  /* 0xfffec01a520ba981 */ /* 0x000f62000c1e1500 */
[C---:B------:R-:W-:Y:S02]  /*4450*/  LOP3.LUT R142, R155.reuse, 0x1a0, RZ, 0xfc, !PT ;  /* 0x000001a09b8e7812 */ /* 0x040fe400078efcff */
[C---:B------:R-:W-:Y:S01]  /*4460*/  LOP3.LUT R147, R155.reuse, 0x100, RZ, 0xfc, !PT ;  /* 0x000001009b937812 */ /* 0x040fe200078efcff */
[----:B------:R-:W5:Y:S01]  /*4470*/  @!P1 LDG.E.U16 R13, desc[UR26][R82.64+-0x100] ;  /* 0xffff001a520d9981 */ /* 0x000f62000c1e1500 */
[C---:B------:R-:W-:Y:S02]  /*4480*/  LOP3.LUT R145, R155.reuse, 0x140, RZ, 0xfc, !PT ;  /* 0x000001409b917812 */ /* 0x040fe400078efcff */
[----:B------:R-:W-:Y:S01]  /*4490*/  LOP3.LUT R146, R155, 0x120, RZ, 0xfc, !PT ;  /* 0x000001209b927812 */ /* 0x000fe200078efcff */
[----:B------:R-:W5:Y:S01]  /*44a0*/  @!P0 LDG.E.U16 R15, desc[UR26][R82.64+-0xc0] ;  /* 0xffff401a520f8981 */ /* 0x000f62000c1e1500 */
[----:B------:R-:W-:-:S02]  /*44b0*/  P2R R12, PR, RZ, 0x20 ;  /* 0x00000020ff0c7803 */ /* 0x000fc40000000000 */
[----:B------:R-:W-:Y:S01]  /*44c0*/  ISETP.GE.AND P0, PT, R148, UR30, PT ;  /* 0x0000001e94007c0c */ /* 0x000fe2000bf06270 */
[----:B------:R-:W5:Y:S01]  /*44d0*/  @!P5 LDG.E.U16 R17, desc[UR26][R82.64+-0x80] ;  /* 0xffff801a5211d981 */ /* 0x000f62000c1e1500 */
[----:B------:R-:W-:Y:S02]  /*44e0*/  ISETP.GE.AND P5, PT, R142, UR30, PT ;  /* 0x0000001e8e007c0c */ /* 0x000fe4000bfa6270 */
[----:B------:R-:W-:Y:S02]  /*44f0*/  ISETP.GE.AND P4, PT, R147, UR30, PT ;  /* 0x0000001e93007c0c */ /* 0x000fe4000bf86270 */
[C---:B------:R-:W-:Y:S02]  /*4500*/  LOP3.LUT R143, R155.reuse, 0x180, RZ, 0xfc, !PT ;  /* 0x000001809b8f7812 */ /* 0x040fe400078efcff */
[C---:B------:R-:W-:Y:S02]  /*4510*/  LOP3.LUT R144, R155.reuse, 0x160, RZ, 0xfc, !PT ;  /* 0x000001609b907812 */ /* 0x040fe400078efcff */
[----:B------:R-:W-:-:S02]  /*4520*/  LOP3.LUT R141, R155, 0x1c0, RZ, 0xfc, !PT ;  /* 0x000001c09b8d7812 */ /* 0x000fc400078efcff */
[----:B------:R-:W-:Y:S01]  /*4530*/  ISETP.GE.AND P2, PT, R145, UR30, PT ;  /* 0x0000001e91007c0c */ /* 0x000fe2000bf46270 */
[----:B------:R-:W5:Y:S01]  /*4540*/  @!P0 LDG.E.U16 R19, desc[UR26][R82.64+-0x40] ;  /* 0xffffc01a52138981 */ /* 0x000f62000c1e1500 */
[----:B------:R-:W-:Y:S02]  /*4550*/  ISETP.GE.AND P3, PT, R146, UR30, PT ;  /* 0x0000001e92007c0c */ /* 0x000fe4000bf66270 */
[----:B------:R-:W-:Y:S01]  /*4560*/  ISETP.GE.AND P1, PT, R143, UR30, PT ;  /* 0x0000001e8f007c0c */ /* 0x000fe2000bf26270 */
[----:B------:R-:W5:Y:S01]  /*4570*/  @!P5 LDG.E.U16 R31, desc[UR26][R82.64+0x140] ;  /* 0x0001401a521fd981 */ /* 0x000f62000c1e1500 */
[----:B------:R-:W-:Y:S02]  /*4580*/  LOP3.LUT R140, R155, 0x1e0, RZ, 0xfc, !PT ;  /* 0x000001e09b8c7812 */ /* 0x000fe400078efcff */
[----:B------:R-:W-:Y:S01]  /*4590*/  ISETP.GE.AND P0, PT, R144, UR30, PT ;  /* 0x0000001e90007c0c */ /* 0x000fe2000bf06270 */
[----:B------:R-:W5:Y:S01]  /*45a0*/  @!P4 LDG.E.U16 R21, desc[UR26][R82.64] ;  /* 0x0000001a5215c981 */ /* 0x000f62000c1e1500 */
[----:B------:R-:W-:-:S02]  /*45b0*/  ISETP.GE.AND P5, PT, R141, UR30, PT ;  /* 0x0000001e8d007c0c */ /* 0x000fc4000bfa6270 */
[----:B------:R-:W-:Y:S01]  /*45c0*/  ISETP.GE.AND P6, PT, R140, UR30, PT ;  /* 0x0000001e8c007c0c */ /* 0x000fe2000bfc6270 */
[----:B------:R-:W5:Y:S04]  /*45d0*/  @!P2 LDG.E.U16 R25, desc[UR26][R82.64+0x80] ;  /* 0x0000801a5219a981 */ /* 0x000f68000c1e1500 */
        /* <DEDUP_REMOVED lines=8> */
[----:B------:R-:W-:Y:S02]  /*4660*/  HFMA2 R4, -RZ, RZ, 0, 0 ;  /* 0x00000000ff047431 */ /* 0x000fe400000001ff */
[----:B------:R-:W-:-:S04]  /*4670*/  IMAD.MOV.U32 R0, RZ, RZ, RZ ;  /* 0x000000ffff007224 */ /* 0x000fc800078e00ff */
[--C-:B------:R-:W-:Y:S02]  /*4680*/  IMAD.MOV.U32 R6, RZ, RZ, R0.reuse ;  /* 0x000000ffff067224 */ /* 0x100fe400078e0000 */
[----:B------:R-:W-:Y:S02]  /*4690*/  IMAD.MOV.U32 R8, RZ, RZ, R0 ;  /* 0x000000ffff087224 */ /* 0x000fe400078e0000 */
[----:B------:R-:W-:Y:S02]  /*46a0*/  IMAD.U32 R2, RZ, RZ, UR15 ;  /* 0x0000000fff027e24 */ /* 0x000fe4000f8e00ff */
[----:B------:R-:W-:-:S05]  /*46b0*/  IMAD.U32 R3, RZ, RZ, UR25 ;  /* 0x00000019ff037e24 */ /* 0x000fca000f8e00ff */
[----:B------:R1:W5:Y:S02]  /*46c0*/  LDG.E R14, desc[UR26][R2.64] ;  /* 0x0000001a020e7981 */ /* 0x000364000c1e1900 */
[--C-:B-1----:R-:W-:Y:S01]  /*46d0*/  IMAD.MOV.U32 R2, RZ, RZ, R0.reuse ;  /* 0x000000ffff027224 */ /* 0x102fe200078e0000 */
[----:B--2---:R-:W-:Y:S02]  /*46e0*/  @!P4 PRMT R4, R5, 0x7610, R0 ;  /* 0x000076100504c816 */ /* 0x004fe40000000000 */
[----:B------:R-:W-:Y:S02]  /*46f0*/  ISETP.GE.AND P4, PT, R153, UR30, PT ;  /* 0x0000001e99007c0c */ /* 0x000fe4000bf86270 */
[----:B---3--:R-:W-:Y:S02]  /*4700*/  @!P5 PRMT R4, R4, 0x5410, R7 ;  /* 0x000054100404d816 */ /* 0x008fe40000000007 */
[----:B------:R-:W-:-:S09]  /*4710*/  ISETP.GE.AND P5, PT, R152, UR30, PT ;  /* 0x0000001e98007c0c */ /* 0x000fd2000bfa6270 */
[----:B----4-:R-:W-:Y:S02]  /*4720*/  @!P4 PRMT R6, R9, 0x7610, R0 ;  /* 0x000076100906c816 */ /* 0x010fe40000000000 */
[----:B------:R-:W-:Y:S02]  /*4730*/  ISETP.GE.AND P4, PT, R151, UR30, PT ;  /* 0x0000001e97007c0c */ /* 0x000fe4000bf86270 */
[----:B-----5:R-:W-:Y:S02]  /*4740*/  @!P5 PRMT R6, R6, 0x5410, R11 ;  /* 0x000054100606d816 */ /* 0x020fe4000000000b */
[----:B------:R-:W-:-:S09]  /*4750*/  ISETP.GE.AND P5, PT, R150, UR30, PT ;  /* 0x0000001e96007c0c */ /* 0x000fd2000bfa6270 */
[----:B------:R-:W-:-:S04]  /*4760*/  @!P4 PRMT R8, R13, 0x7610, R0 ;  /* 0x000076100d08c816 */ /* 0x000fc80000000000 */
[----:B------:R-:W-:Y:S02]  /*4770*/  @!P5 PRMT R8, R8, 0x5410, R15 ;  /* 0x000054100808d816 */ /* 0x000fe4000000000f */
[----:B------:R-:W-:-:S04]  /*4780*/  ISETP.NE.AND P5, PT, R12, RZ, PT ;  /* 0x000000ff0c00720c */ /* 0x000fc80003fa5270 */
[----:B------:R-:W-:Y:S02]  /*4790*/  P2R R13, PR, RZ, 0x20 ;  /* 0x00000020ff0d7803 */ /* 0x000fe40000000000 */
[----:B------:R-:W-:-:S07]  /*47a0*/  ISETP.NE.AND P4, PT, R10, RZ, PT ;  /* 0x000000ff0a00720c */ /* 0x000fce0003f85270 */
[----:B------:R-:W-:Y:S02]  /*47b0*/  @!P5 PRMT R2, R17, 0x7610, R0 ;  /* 0x000076101102d816 */ /* 0x000fe40000000000 */
[----:B------:R-:W-:Y:S01]  /*47c0*/  ISETP.GE.AND P5, PT, R148, UR30, PT ;  /* 0x0000001e94007c0c */ /* 0x000fe2000bfa6270 */
[----:B------:R1:W-:Y:S01]  /*47d0*/  STS.U16 [R139], R4 ;  /* 0x000000048b007388 */ /* 0x0003e20000000400 */
[----:B------:R-:W-:Y:S02]  /*47e0*/  PRMT R3, R4, 0x7632, R3 ;  /* 0x0000763204037816 */ /* 0x000fe40000000003 */
[----:B------:R-:W-:Y:S02]  /*47f0*/  P2R R11, PR, RZ, 0x10 ;  /* 0x00000010ff0b7803 */ /* 0x000fe40000000000 */
[----:B------:R-:W-:Y:S02]  /*4800*/  PRMT R5, R6, 0x7632, R5 ;  /* 0x0000763206057816 */ /* 0x000fe40000000005 */
[----:B-1----:R-:W-:-:S05]  /*4810*/  MOV R4, R0 ;  /* 0x0000000000047202 */ /* 0x002fca0000000f00 */
[----:B------:R-:W-:Y:S02]  /*4820*/  @!P5 PRMT R2, R2, 0x5410, R19 ;  /* 0x000054100202d816 */ /* 0x000fe40000000013 */
[----:B------:R-:W-:Y:S02]  /*4830*/  ISETP.GE.AND P5, PT, R141, UR30, PT ;  /* 0x0000001e8d007c0c */ /* 0x000fe4000bfa6270 */
[----:B------:R-:W-:Y:S02]  /*4840*/  @!P4 PRMT R4, R21, 0x7610, R0 ;  /* 0x000076101504c816 */ /* 0x000fe40000000000 */
[----:B------:R-:W-:Y:S01]  /*4850*/  ISETP.GE.AND P4, PT, R142, UR30, PT ;  /* 0x0000001e8e007c0c */ /* 0x000fe2000bf86270 */
[----:B------:R-:W-:Y:S01]  /*4860*/  STS.U16 [R138+0x40], R3 ;  /* 0x000040038a007388 */ /* 0x000fe20000000400 */
[----:B------:R-:W-:Y:S02]  /*4870*/  PRMT R7, R8, 0x7632, R7 ;  /* 0x0000763208077816 */ /* 0x000fe40000000007 */
[----:B------:R-:W-:Y:S01]  /*4880*/  PRMT R9, R2, 0x7632, R9 ;  /* 0x0000763202097816 */ /* 0x000fe20000000009 */
[----:B------:R1:W-:Y:S01]  /*4890*/  STS.U16 [R137+0x80], R6 ;  /* 0x0000800689007388 */ /* 0x0003e20000000400 */
[----:B------:R-:W-:-:S03]  /*48a0*/  @!P3 PRMT R4, R4, 0x5410, R23 ;  /* 0x000054100404b816 */ /* 0x000fc60000000017 */
[----:B------:R-:W-:Y:S01]  /*48b0*/  STS.U16 [R136+0xc0], R5 ;  /* 0x0000c00588007388 */ /* 0x000fe20000000400 */
[----:B------:R-:W-:-:S03]  /*48c0*/  MOV R12, R0 ;  /* 0x00000000000c7202 */ /* 0x000fc60000000f00 */
[----:B------:R2:W-:Y:S01]  /*48d0*/  STS.U16 [R135+0x100], R8 ;  /* 0x0001000887007388 */ /* 0x0005e20000000400 */
[--C-:B-1----:R-:W-:Y:S01]  /*48e0*/  IMAD.MOV.U32 R6, RZ, RZ, R0.reuse ;  /* 0x000000ffff067224 */ /* 0x102fe200078e0000 */
[--C-:B------:R-:W-:Y:S02]  /*48f0*/  @!P2 PRMT R6, R25, 0x7610, R0.reuse ;  /* 0x000076101906a816 */ /* 0x100fe40000000000 */
[----:B------:R-:W-:Y:S01]  /*4900*/  STS.U16 [R134+0x140], R7 ;  /* 0x0001400786007388 */ /* 0x000fe20000000400 */
[--C-:B------:R-:W-:Y:S02]  /*4910*/  @!P5 PRMT R12, R33, 0x7610, R0.reuse ;  /* 0x00007610210cd816 */ /* 0x100fe40000000000 */
[----:B------:R-:W-:Y:S01]  /*4920*/  @!P0 PRMT R6, R6, 0x5410, R27 ;  /* 0x0000541006068816 */ /* 0x000fe2000000001b */
[----:B------:R-:W-:Y:S01]  /*4930*/  STS.U16 [R133+0x180], R2 ;  /* 0x0001800285007388 */ /* 0x000fe20000000400 */
[--C-:B--2---:R-:W-:Y:S01]  /*4940*/  IMAD.MOV.U32 R8, RZ, RZ, R0.reuse ;  /* 0x000000ffff087224 */ /* 0x104fe200078e0000 */
[----:B------:R-:W-:-:S02]  /*4950*/  @!P1 PRMT R8, R29, 0x7610, R0 ;  /* 0x000076101d089816 */ /* 0x000fc40000000000 */
[----:B------:R1:W-:Y:S01]  /*4960*/  STS.U16 [R132+0x1c0], R9 ;  /* 0x0001c00984007388 */ /* 0x0003e20000000400 */
[----:B------:R-:W-:Y:S02]  /*4970*/  PRMT R3, R4, 0x7632, R3 ;  /* 0x0000763204037816 */ /* 0x000fe40000000003 */
[----:B------:R-:W-:Y:S01]  /*4980*/  @!P4 PRMT R8, R8, 0x5410, R31 ;  /* 0x000054100808c816 */ /* 0x000fe2000000001f */
[----:B------:R2:W-:Y:S01]  /*4990*/  STS.U16 [R131+0x200], R4 ;  /* 0x0002000483007388 */ /* 0x0005e20000000400 */
[----:B------:R-:W-:Y:S02]  /*49a0*/  PRMT R5, R6, 0x7632, R5 ;  /* 0x0000763206057816 */ /* 0x000fe40000000005 */
[----:B------:R-:W-:Y:S02]  /*49b0*/  @!P6 PRMT R12, R12, 0x5410, R35 ;  /* 0x000054100c0ce816 */ /* 0x000fe40000000023 */
[----:B-1----:R-:W-:Y:S02]  /*49c0*/  P2R R9, PR, RZ, 0x8 ;  /* 0x00000008ff097803 */ /* 0x002fe40000000000 */
[----:B------:R-:W-:Y:S01]  /*49d0*/  ISETP.GE.AND P3, PT, R155, UR30, PT ;  /* 0x0000001e9b007c0c */ /* 0x000fe2000bf66270 */
[----:B------:R1:W-:Y:S01]  /*49e0*/  STS.U16 [R130+0x240], R3 ;  /* 0x0002400382007388 */ /* 0x0003e20000000400 */
[----:B--2---:R-:W-:-:S02]  /*49f0*/  PRMT R4, R8, 0x7632, R4 ;  /* 0x0000763208047816 */ /* 0x004fc40000000004 */
[----:B------:R-:W-:Y:S01]  /*4a00*/  PRMT R7, R12, 0x7632, R7 ;  /* 0x000076320c077816 */ /* 0x000fe20000000007 */
[----:B------:R-:W-:Y:S04]  /*4a10*/  STS.U16 [R129+0x280], R6 ;  /* 0x0002800681007388 */ /* 0x000fe80000000400 */
[----:B------:R-:W-:Y:S04]  /*4a20*/  STS.U16 [R128+0x2c0], R5 ;  /* 0x0002c00580007388 */ /* 0x000fe80000000400 */
[----:B------:R2:W-:Y:S04]  /*4a30*/  STS.U16 [R127+0x300], R8 ;  /* 0x000300087f007388 */ /* 0x0005e80000000400 */
[----:B------:R3:W-:Y:S04]  /*4a40*/  STS.U16 [R126+0x340], R4 ;  /* 0x000340047e007388 */ /* 0x0007e80000000400 */
[----:B------:R-:W-:Y:S04]  /*4a50*/  STS.U16 [R125+0x380], R12 ;  /* 0x0003800c7d007388 */ /* 0x000fe80000000400 */
[----:B------:R-:W-:Y:S01]  /*4a60*/  STS.U16 [R124+0x3c0], R7 ;  /* 0x0003c0077c007388 */ /* 0x000fe20000000400 */
[----:B------:R-:W-:-:S03]  /*4a70*/  NOP ;  /* 0x0000000000007918 */ /* 0x000fc60000000000 */
[----:B-1----:R-:W4:Y:S01]  /*4a80*/  @!P3 LDG.E.U16 R3, desc[UR26][R164.64+-0x200] ;  /* 0xfffe001aa403b981 */ /* 0x002f22000c1e1500 */
[----:B------:R-:W-:Y:S01]  /*4a90*/  ISETP.GE.AND P4, PT, R153, UR30, PT ;  /* 0x0000001e99007c0c */ /* 0x000fe2000bf86270 */
[--C-:B------:R-:W-:Y:S01]  /*4aa0*/  IMAD.MOV.U32 R10, RZ, RZ, R0.reuse ;  /* 0x000000ffff0a7224 */ /* 0x100fe200078e0000 */
[----:B------:R-:W-:Y:S01]  /*4ab0*/  ISETP.GE.AND P5, PT, R151, UR30, PT ;  /* 0x0000001e97007c0c */ /* 0x000fe2000bfa6270 */
[--C-:B------:R-:W-:Y:S01]  /*4ac0*/  IMAD.MOV.U32 R2, RZ, RZ, R0.reuse ;  /* 0x000000ffff027224 */ /* 0x100fe200078e0000 */
[----:B--2---:R-:W-:Y:S01]  /*4ad0*/  MOV R8, R0 ;  /* 0x0000000000087202 */ /* 0x004fe20000000f00 */
[--C-:B---3--:R-:W-:Y:S01]  /*4ae0*/  IMAD.MOV.U32 R4, RZ, RZ, R0.reuse ;  /* 0x000000ffff047224 */ /* 0x108fe200078e0000 */
[----:B------:R-:W1:Y:S01]  /*4af0*/  LDS.U16 R5, [R123] ;  /* 0x000000007b057984 */ /* 0x000e620000000400 */
[----:B----4-:R-:W-:-:S06]  /*4b00*/  @!P3 PRMT R10, R3, 0x7610, R0 ;  /* 0x00007610030ab816 */ /* 0x010fcc0000000000 */
[----:B------:R-:W2:Y:S01]  /*4b10*/  @!P4 LDG.E.U16 R3, desc[UR26][R164.64+-0x180] ;  /* 0xfffe801aa403c981 */ /* 0x000ea2000c1e1500 */
[----:B------:R-:W-:Y:S02]  /*4b20*/  ISETP.GE.AND P3, PT, R154, UR30, PT ;  /* 0x0000001e9a007c0c */ /* 0x000fe4000bf66270 */
[--C-:B--2---:R-:W-:Y:S02]  /*4b30*/  @!P4 PRMT R2, R3, 0x7610, R0.reuse ;  /* 0x000076100302c816 */ /* 0x104fe40000000000 */
[----:B------:R-:W2:Y:S01]  /*4b40*/  @!P5 LDG.E.U16 R3, desc[UR26][R164.64+-0x100] ;  /* 0xffff001aa403d981 */ /* 0x000ea2000c1e1500 */
[----:B------:R-:W-:Y:S02]  /*4b50*/  ISETP.GE.AND P4, PT, R152, UR30, PT ;  /* 0x0000001e98007c0c */ /* 0x000fe4000bf86270 */
[----:B--2---:R-:W-:-:S06]  /*4b60*/  @!P5 PRMT R8, R3, 0x7610, R0 ;  /* 0x000076100308d816 */ /* 0x004fcc0000000000 */
[----:B------:R-:W2:Y:S01]  /*4b70*/  @!P3 LDG.E.U16 R3, desc[UR26][R164.64+-0x1c0] ;  /* 0xfffe401aa403b981 */ /* 0x000ea2000c1e1500 */
[----:B------:R-:W-:Y:S02]  /*4b80*/  ISETP.GE.AND P5, PT, R150, UR30, PT ;  /* 0x0000001e96007c0c */ /* 0x000fe4000bfa6270 */
[----:B--2---:R-:W-:Y:S02]  /*4b90*/  @!P3 PRMT R10, R10, 0x5410, R3 ;  /* 0x000054100a0ab816 */ /* 0x004fe40000000003 */
[----:B------:R-:W2:Y:S02]  /*4ba0*/  @!P4 LDG.E.U16 R3, desc[UR26][R164.64+-0x140] ;  /* 0xfffec01aa403c981 */ /* 0x000ea4000c1e1500 */
[----:B--2---:R-:W-:-:S07]  /*4bb0*/  @!P4 PRMT R2, R2, 0x5410, R3 ;  /* 0x000054100202c816 */ /* 0x004fce0000000003 */
[----:B------:R-:W2:Y:S02]  /*4bc0*/  @!P5 LDG.E.U16 R3, desc[UR26][R164.64+-0xc0] ;  /* 0xffff401aa403d981 */ /* 0x000ea4000c1e1500 */
[----:B--2---:R-:W-:Y:S02]  /*4bd0*/  @!P5 PRMT R8, R8, 0x5410, R3 ;  /* 0x000054100808d816 */ /* 0x004fe40000000003 */
[----:B------:R-:W-:Y:S02]  /*4be0*/  ISETP.NE.AND P5, PT, R13, RZ, PT ;  /* 0x000000ff0d00720c */ /* 0x000fe40003fa5270 */
[----:B------:R-:W-:Y:S01]  /*4bf0*/  ISETP.NE.AND P4, PT, R11, RZ, PT ;  /* 0x000000ff0b00720c */ /* 0x000fe20003f85270 */
[--C-:B------:R-:W-:Y:S01]  /*4c00*/  IMAD.MOV.U32 R6, RZ, RZ, R0.reuse ;  /* 0x000000ffff067224 */ /* 0x100fe200078e0000 */
[----:B------:R-:W-:Y:S01]  /*4c10*/  ISETP.NE.AND P3, PT, R9, RZ, PT ;  /* 0x000000ff0900720c */ /* 0x000fe20003f65270 */
[----:B------:R-:W-:Y:S01]  /*4c20*/  IMAD.SHL.U32 R156, R157, 0x10, RZ ;  /* 0x000000109d9c7824 */ /* 0x000fe200078e00ff */
[----:B-1----:R-:W-:Y:S01]  /*4c30*/  SHF.L.U32 R5, R5, 0x10, RZ ;  /* 0x0000001005057819 */ /* 0x002fe200000006ff */
[----:B------:R-:W2:Y:S06]  /*4c40*/  @!P2 LDG.E.U16 R13, desc[UR26][R164.64+0x80] ;  /* 0x0000801aa40da981 */ /* 0x000eac000c1e1500 */
[----:B------:R-:W3:Y:S02]  /*4c50*/  @!P5 LDG.E.U16 R3, desc[UR26][R164.64+-0x80] ;  /* 0xffff801aa403d981 */ /* 0x000ee4000c1e1500 */
[----:B---3--:R-:W-:-:S02]  /*4c60*/  @!P5 PRMT R4, R3, 0x7610, R0 ;  /* 0x000076100304d816 */ /* 0x008fc40000000000 */
[----:B------:R-:W-:-:S13]  /*4c70*/  ISETP.GE.AND P5, PT, R148, UR30, PT ;  /* 0x0000001e94007c0c */ /* 0x000fda000bfa6270 */
[----:B------:R-:W3:Y:S02]  /*4c80*/  @!P5 LDG.E.U16 R3, desc[UR26][R164.64+-0x40] ;  /* 0xffffc01aa403d981 */ /* 0x000ee4000c1e1500 */
[----:B---3--:R-:W-:Y:S02]  /*4c90*/  @!P5 PRMT R4, R4, 0x5410, R3 ;  /* 0x000054100404d816 */ /* 0x008fe40000000003 */
[----:B------:R-:W3:Y:S02]  /*4ca0*/  @!P4 LDG.E.U16 R3, desc[UR26][R164.64] ;  /* 0x0000001aa403c981 */ /* 0x000ee4000c1e1500 */
[----:B---3--:R-:W-:Y:S02]  /*4cb0*/  @!P4 PRMT R6, R3, 0x7610, R0 ;  /* 0x000076100306c816 */ /* 0x008fe40000000000 */
[----:B------:R-:W3:Y:S01]  /*4cc0*/  @!P3 LDG.E.U16 R3, desc[UR26][R164.64+0x40] ;  /* 0x0000401aa403b981 */ /* 0x000ee2000c1e1500 */
[----:B------:R-:W-:Y:S01]  /*4cd0*/  FMUL.FTZ R5, R70, R5 ;  /* 0x0000000546057220 */ /* 0x000fe20000410000 */
[----:B---3--:R-:W-:-:S02]  /*4ce0*/  @!P3 PRMT R6, R6, 0x5410, R3 ;  /* 0x000054100606b816 */ /* 0x008fc40000000003 */
[----:B------:R-:W-:-:S04]  /*4cf0*/  ISETP.GE.U32.AND P3, PT, R156, UR30, PT ;  /* 0x0000001e9c007c0c */ /* 0x000fc8000bf66070 */
[----:B------:R-:W-:Y:S02]  /*4d00*/  FSEL R52, R5, RZ, !P3 ;  /* 0x000000ff05347208 */ /* 0x000fe40005800000 */
[----:B------:R-:W1:Y:S01]  /*4d10*/  LDS.U16 R5, [R122+0x2] ;  /* 0x000002007a057984 */ /* 0x000e620000000400 */
[----:B------:R-:W-:-:S04]  /*4d20*/  FMUL.FTZ R3, R14, 1.4426950216293334961 ;  /* 0x3fb8aa3b0e037820 */ /* 0x000fc80000410000 */
[----:B------:R-:W-:-:S06]  /*4d30*/  FMUL.FTZ R7, R3, R107 ;  /* 0x0000006b03077220 */ /* 0x000fcc0000410000 */
[----:B------:R-:W3:Y:S02]  /*4d40*/  MUFU.EX2 R7, R7 ;  /* 0x0000000700077308 */ /* 0x000ee40000000800 */
[----:B---3--:R-:W-:Y:S01]  /*4d50*/  FSEL R53, R7, 1, !P3 ;  /* 0x3f80000007357808 */ /* 0x008fe20005800000 */
[----:B-1----:R-:W-:Y:S01]  /*4d60*/  IMAD.U32 R12, R5, 0x10000, RZ ;  /* 0x00010000050c7824 */ /* 0x002fe200078e00ff */
[----:B------:R-:W-:-:S04]  /*4d70*/  IADD3 R5, PT, PT, R156, 0x1, RZ ;  /* 0x000000019c057810 */ /* 0x000fc80007ffe0ff */
[----:B------:R-:W-:Y:S02]  /*4d80*/  ISETP.GE.U32.AND P3, PT, R5, UR30, PT ;  /* 0x0000001e05007c0c */ /* 0x000fe4000bf66070 */
[----:B------:R-:W1:Y:S01]  /*4d90*/  LDS.U16 R5, [R121+0x4] ;  /* 0x0000040079057984 */ /* 0x000e620000000400 */
[----:B------:R-:W-:-:S06]  /*4da0*/  FMUL.FTZ R9, R3, R106 ;  /* 0x0000006a03097220 */ /* 0x000fcc0000410000 */
[----:B------:R-:W3:Y:S01]  /*4db0*/  MUFU.EX2 R9, R9 ;  /* 0x0000000900097308 */ /* 0x000ee20000000800 */
[----:B------:R-:W-:Y:S01]  /*4dc0*/  FMUL.FTZ R12, R69, R12 ;  /* 0x0000000c450c7220 */ /* 0x000fe20000410000 */
[----:B------:R-:W-:-:S04]  /*4dd0*/  VIADD R7, R156, 0x2 ;  /* 0x000000029c077836 */ /* 0x000fc80000000000 */
[----:B------:R-:W-:Y:S02]  /*4de0*/  FSEL R50, R12, RZ, !P3 ;  /* 0x000000ff0c327208 */ /* 0x000fe40005800000 */
[----:B---3--:R-:W-:Y:S02]  /*4df0*/  FSEL R51, R9, 1, !P3 ;  /* 0x3f80000009337808 */ /* 0x008fe40005800000 */
[----:B------:R-:W-:Y:S01]  /*4e00*/  ISETP.GE.U32.AND P3, PT, R7, UR30, PT ;  /* 0x0000001e07007c0c */ /* 0x000fe2000bf66070 */
[----:B-1----:R-:W-:-:S04]  /*4e10*/  IMAD.U32 R5, R5, 0x10000, RZ ;  /* 0x0001000005057824 */ /* 0x002fc800078e00ff */
[----:B------:R-:W-:-:S05]  /*4e20*/  FMUL.FTZ R5, R68, R5 ;  /* 0x0000000544057220 */ /* 0x000fca0000410000 */
[----:B------:R-:W-:Y:S02]  /*4e30*/  FSEL R48, R5, RZ, !P3 ;  /* 0x000000ff05307208 */ /* 0x000fe40005800000 */
[----:B------:R-:W1:Y:S01]  /*4e40*/  LDS.U16 R5, [R120+0x6] ;  /* 0x0000060078057984 */ /* 0x000e620000000400 */
[----:B------:R-:W-:-:S06]  /*4e50*/  FMUL.FTZ R11, R3, R105 ;  /* 0x00000069030b7220 */ /* 0x000fcc0000410000 */
[----:B------:R-:W3:Y:S02]  /*4e60*/  MUFU.EX2 R11, R11 ;  /* 0x0000000b000b7308 */ /* 0x000ee40000000800 */
[----:B---3--:R-:W-:Y:S02]  /*4e70*/  FSEL R49, R11, 1, !P3 ;  /* 0x3f8000000b317808 */ /* 0x008fe40005800000 */
[----:B-1----:R-:W-:Y:S01]  /*4e80*/  SHF.L.U32 R12, R5, 0x10, RZ ;  /* 0x00000010050c7819 */ /* 0x002fe200000006ff */
[----:B------:R-:W-:-:S05]  /*4e90*/  VIADD R5, R156, 0x3 ;  /* 0x000000039c057836 */ /* 0x000fca0000000000 */
[----:B------:R-:W-:Y:S02]  /*4ea0*/  ISETP.GE.U32.AND P3, PT, R5, UR30, PT ;  /* 0x0000001e05007c0c */ /* 0x000fe4000bf66070 */
[----:B------:R-:W1:Y:S01]  /*4eb0*/  LDS.U16 R5, [R119+0x8] ;  /* 0x0000080077057984 */ /* 0x000e620000000400 */
[----:B------:R-:W-:-:S06]  /*4ec0*/  FMUL.FTZ R7, R3, R104 ;  /* 0x0000006803077220 */ /* 0x000fcc0000410000 */
[----:B------:R-:W3:Y:S01]  /*4ed0*/  MUFU.EX2 R7, R7 ;  /* 0x0000000700077308 */ /* 0x000ee20000000800 */
[----:B------:R-:W-:-:S05]  /*4ee0*/  FMUL.FTZ R12, R67, R12 ;  /* 0x0000000c430c7220 */ /* 0x000fca0000410000 */
[----:B------:R-:W-:Y:S02]  /*4ef0*/  FSEL R46, R12, RZ, !P3 ;  /* 0x000000ff0c2e7208 */ /* 0x000fe40005800000 */
[----:B---3--:R-:W-:Y:S02]  /*4f00*/  FSEL R47, R7, 1, !P3 ;  /* 0x3f800000072f7808 */ /* 0x008fe40005800000 */
[----:B------:R-:W-:-:S04]  /*4f10*/  IADD3 R7, PT, PT, R156, 0x4, RZ ;  /* 0x000000049c077810 */ /* 0x000fc80007ffe0ff */
[----:B------:R-:W-:Y:S01]  /*4f20*/  ISETP.GE.U32.AND P3, PT, R7, UR30, PT ;  /* 0x0000001e07007c0c */ /* 0x000fe2000bf66070 */
[----:B-1----:R-:W-:-:S04]  /*4f30*/  IMAD.U32 R5, R5, 0x10000, RZ ;  /* 0x0001000005057824 */ /* 0x002fc800078e00ff */
[----:B------:R-:W-:-:S05]  /*4f40*/  FMUL.FTZ R5, R66, R5 ;  /* 0x0000000542057220 */ /* 0x000fca0000410000 */
[----:B------:R-:W-:Y:S02]  /*4f50*/  FSEL R44, R5, RZ, !P3 ;  /* 0x000000ff052c7208 */ /* 0x000fe40005800000 */
[----:B------:R-:W1:Y:S01]  /*4f60*/  LDS.U16 R5, [R118+0xa] ;  /* 0x00000a0076057984 */ /* 0x000e620000000400 */
[----:B------:R-:W-:-:S06]  /*4f70*/  FMUL.FTZ R9, R3, R103 ;  /* 0x0000006703097220 */ /* 0x000fcc0000410000 */
[----:B------:R-:W3:Y:S02]  /*4f80*/  MUFU.EX2 R9, R9 ;  /* 0x0000000900097308 */ /* 0x000ee40000000800 */
[----:B---3--:R-:W-:Y:S01]  /*4f90*/  FSEL R45, R9, 1, !P3 ;  /* 0x3f800000092d7808 */ /* 0x008fe20005800000 */
[----:B-1----:R-:W-:Y:S02]  /*4fa0*/  IMAD.U32 R12, R5, 0x10000, RZ ;  /* 0x00010000050c7824 */ /* 0x002fe400078e00ff */
[----:B------:R-:W-:-:S05]  /*4fb0*/  VIADD R5, R156, 0x5 ;  /* 0x000000059c057836 */ /* 0x000fca0000000000 */
[----:B------:R-:W-:Y:S02]  /*4fc0*/  ISETP.GE.U32.AND P3, PT, R5, UR30, PT ;  /* 0x0000001e05007c0c */ /* 0x000fe4000bf66070 */
[----:B------:R-:W1:Y:S01]  /*4fd0*/  LDS.U16 R5, [R117+0xc] ;  /* 0x00000c0075057984 */ /* 0x000e620000000400 */
[----:B------:R-:W-:-:S06]  /*4fe0*/  FMUL.FTZ R7, R3, R102 ;  /* 0x0000006603077220 */ /* 0x000fcc0000410000 */
[----:B------:R-:W3:Y:S01]  /*4ff0*/  MUFU.EX2 R7, R7 ;  /* 0x0000000700077308 */ /* 0x000ee20000000800 */
[----:B------:R-:W-:-:S05]  /*5000*/  FMUL.FTZ R12, R65, R12 ;  /* 0x0000000c410c7220 */ /* 0x000fca0000410000 */
[----:B------:R-:W-:Y:S02]  /*5010*/  FSEL R38, R12, RZ, !P3 ;  /* 0x000000ff0c267208 */ /* 0x000fe40005800000 */
[----:B---3--:R-:W-:Y:S01]  /*5020*/  FSEL R39, R7, 1, !P3 ;  /* 0x3f80000007277808 */ /* 0x008fe20005800000 */
[----:B------:R-:W-:-:S05]  /*5030*/  VIADD R7, R156, 0x6 ;  /* 0x000000069c077836 */ /* 0x000fca0000000000 */
[----:B------:R-:W-:Y:S02]  /*5040*/  ISETP.GE.U32.AND P3, PT, R7, UR30, PT ;  /* 0x0000001e07007c0c */ /* 0x000fe4000bf66070 */
[----:B-1----:R-:W-:-:S05]  /*5050*/  SHF.L.U32 R5, R5, 0x10, RZ ;  /* 0x0000001005057819 */ /* 0x002fca00000006ff */
[----:B------:R-:W-:-:S05]  /*5060*/  FMUL.FTZ R5, R64, R5 ;  /* 0x0000000540057220 */ /* 0x000fca0000410000 */
[----:B------:R-:W-:Y:S02]  /*5070*/  FSEL R36, R5, RZ, !P3 ;  /* 0x000000ff05247208 */ /* 0x000fe40005800000 */
[----:B------:R-:W1:Y:S01]  /*5080*/  LDS.U16 R5, [R116+0xe] ;  /* 0x00000e0074057984 */ /* 0x000e620000000400 */
        /* <DEDUP_REMOVED lines=55> */
[----:B------:R-:W3:Y:S01]  /*5400*/  MUFU.EX2 R9, R9 ;  /* 0x0000000900097308 */ /* 0x000ee20000000800 */
[----:B------:R-:W-:Y:S02]  /*5410*/  IADD3 R7, PT, PT, R156, 0xd, RZ ;  /* 0x0000000d9c077810 */ /* 0x000fe40007ffe0ff */
        /* <DEDUP_REMOVED lines=15> */
[----:B------:R-:W-:Y:S01]  /*5510*/  FMUL.FTZ R12, R55, R12 ;  /* 0x0000000c370c7220 */ /* 0x000fe20000410000 */
[----:B------:R-:W-:Y:S01]  /*5520*/  FMUL.FTZ R9, R3, R91 ;  /* 0x0000005b03097220 */ /* 0x000fe20000410000 */
[----:B------:R-:W-:-:S03]  /*5530*/  VIADD R3, R156, 0xf ;  /* 0x0000000f9c037836 */ /* 0x000fc60000000000 */
[----:B------:R-:W-:Y:S02]  /*5540*/  FSEL R20, R12, RZ, !P3 ;  /* 0x000000ff0c147208 */ /* 0x000fe40005800000 */
[----:B---3--:R-:W-:Y:S02]  /*5550*/  FSEL R21, R7, 1, !P3 ;  /* 0x3f80000007157808 */ /* 0x008fe40005800000 */
[----:B------:R-:W-:Y:S02]  /*5560*/  ISETP.GE.U32.AND P3, PT, R3, UR30, PT ;  /* 0x0000001e03007c0c */ /* 0x000fe4000bf66070 */
[----:B-1----:R-:W-:Y:S01]  /*5570*/  SHF.L.U32 R5, R5, 0x10, RZ ;  /* 0x0000001005057819 */ /* 0x002fe200000006ff */
[----:B------:R-:W3:Y:S04]  /*5580*/  @!P0 LDG.E.U16 R3, desc[UR26][R164.64+0xc0] ;  /* 0x0000c01aa4038981 */ /* 0x000ee8000c1e1500 */
[----:B------:R-:W-:Y:S01]  /*5590*/  FMUL.FTZ R5, R54, R5 ;  /* 0x0000000536057220 */ /* 0x000fe20000410000 */
[----:B------:R-:W1:Y:S01]  /*55a0*/  MUFU.EX2 R9, R9 ;  /* 0x0000000900097308 */ /* 0x000e620000000800 */
[----:B------:R-:W-:Y:S01]  /*55b0*/  ISETP.GE.AND P5, PT, R141, UR30, PT ;  /* 0x0000001e8d007c0c */ /* 0x000fe2000bfa6270 */
[----:B------:R-:W4:Y:S02]  /*55c0*/  @!P6 LDG.E.U16 R7, desc[UR26][R164.64+0x1c0] ;  /* 0x0001c01aa407e981 */ /* 0x000f24000c1e1500 */
[----:B------:R-:W-:-:S02]  /*55d0*/  FSEL R18, R5, RZ, !P3 ;  /* 0x000000ff05127208 */ /* 0x000fc40005800000 */
[----:B------:R-:W5:Y:S01]  /*55e0*/  @!P1 LDG.E.U16 R5, desc[UR26][R164.64+0x100] ;  /* 0x0001001aa4059981 */ /* 0x000f62000c1e1500 */
[----:B------:R-:W-:Y:S02]  /*55f0*/  ISETP.GE.AND P4, PT, R142, UR30, PT ;  /* 0x0000001e8e007c0c */ /* 0x000fe4000bf86270 */
[----:B-1----:R-:W-:-:S05]  /*5600*/  FSEL R19, R9, 1, !P3 ;  /* 0x3f80000009137808 */ /* 0x002fca0005800000 */
[----:B------:R-:W4:Y:S06]  /*5610*/  @!P5 LDG.E.U16 R9, desc[UR26][R164.64+0x180] ;  /* 0x0001801aa409d981 */ /* 0x000f2c000c1e1500 */
[----:B------:R-:W4:Y:S01]  /*5620*/  @!P4 LDG.E.U16 R11, desc[UR26][R164.64+0x140] ;  /* 0x0001401aa40bc981 */ /* 0x000f22000c1e1500 */
[----:B------:R-:W-:-:S04]  /*5630*/  FFMA.FTZ R12, R52, R51, R50 ;  /* 0x00000033340c7223 */ /* 0x000fc80000010032 */
[----:B------:R-:W-:-:S04]  /*5640*/  FFMA.FTZ R12, R49, R12, R48 ;  /* 0x0000000c310c7223 */ /* 0x000fc80000010030 */
[----:B------:R-:W-:-:S04]  /*5650*/  FFMA.FTZ R12, R47, R12, R46 ;  /* 0x0000000c2f0c7223 */ /* 0x000fc8000001002e */
[----:B------:R-:W-:-:S04]  /*5660*/  FFMA.FTZ R12, R45, R12, R44 ;  /* 0x0000000c2d0c7223 */ /* 0x000fc8000001002c */
[----:B------:R-:W-:-:S04]  /*5670*/  FFMA.FTZ R12, R39, R12, R38 ;  /* 0x0000000c270c7223 */ /* 0x000fc80000010026 */
[----:B------:R-:W-:Y:S01]  /*5680*/  FFMA.FTZ R14, R37, R12, R36 ;  /* 0x0000000c250e7223 */ /* 0x000fe20000010024 */
[----:B------:R-:W-:-:S03]  /*5690*/  FMUL.FTZ R12, R53, R51 ;  /* 0x00000033350c7220 */ /* 0x000fc60000410000 */
        /* <DEDUP_REMOVED lines=13> */
[----:B------:R-:W-:Y:S01]  /*5770*/  FMUL.FTZ R12, R33, R12 ;  /* 0x0000000c210c7220 */ /* 0x000fe20000410000 */
[----:B------:R-:W1:Y:S02]  /*5780*/  S2R R17, SR_LANEID ;  /* 0x0000000000117919 */ /* 0x000e640000000000 */
[----:B------:R-:W-:Y:S01]  /*5790*/  FFMA.FTZ R14, R21, R14, R20 ;  /* 0x0000000e150e7223 */ /* 0x000fe20000010014 */
[----:B------:R-:W-:-:S03]  /*57a0*/  FMUL.FTZ R12, R31, R12 ;  /* 0x0000000c1f0c7220 */ /* 0x000fc60000410000 */
[----:B------:R-:W-:Y:S01]  /*57b0*/  FFMA.FTZ R16, R19, R14, R18 ;  /* 0x0000000e13107223 */ /* 0x000fe20000010012 */
[----:B------:R-:W-:-:S04]  /*57c0*/  FMUL.FTZ R12, R29, R12 ;  /* 0x0000000c1d0c7220 */ /* 0x000fc80000410000 */
[----:B------:R-:W-:Y:S01]  /*57d0*/  FMUL.FTZ R12, R27, R12 ;  /* 0x0000000c1b0c7220 */ /* 0x000fe20000410000 */
[----:B0-----:R-:W0:Y:S03]  /*57e0*/  SHFL.UP PT, R15, R16, 0x1, RZ ;  /* 0x04200000100f7989 */ /* 0x001e2600000e00ff */
[----:B------:R-:W-:-:S04]  /*57f0*/  FMUL.FTZ R12, R25, R12 ;  /* 0x0000000c190c7220 */ /* 0x000fc80000410000 */
[----:B------:R-:W-:-:S04]  /*5800*/  FMUL.FTZ R12, R23, R12 ;  /* 0x0000000c170c7220 */ /* 0x000fc80000410000 */
[----:B------:R-:W-:-:S04]  /*5810*/  FMUL.FTZ R14, R21, R12 ;  /* 0x0000000c150e7220 */ /* 0x000fc80000410000 */
[----:B------:R-:W-:Y:S01]  /*5820*/  FMUL.FTZ R43, R19, R14 ;  /* 0x0000000e132b7220 */ /* 0x000fe20000410000 */
[----:B------:R-:W-:-:S04]  /*5830*/  IMAD.MOV.U32 R12, RZ, RZ, R0 ;  /* 0x000000ffff0c7224 */ /* 0x000fc800078e0000 */
[----:B------:R-:W0:Y:S01]  /*5840*/  SHFL.UP PT, R14, R43, 0x1, RZ ;  /* 0x042000002b0e7989 */ /* 0x000e2200000e00ff */
[----:B--2---:R-:W-:Y:S02]  /*5850*/  @!P2 PRMT R12, R13, 0x7610, R0 ;  /* 0x000076100d0ca816 */ /* 0x004fe40000000000 */
[----:B-1----:R-:W-:Y:S01]  /*5860*/  ISETP.GE.AND P2, PT, R17, 0x1, PT ;  /* 0x000000011100780c */ /* 0x002fe20003f46270 */
[----:B0-----:R-:W-:-:S05]  /*5870*/  FFMA.FTZ R15, R43, R15, R16 ;  /* 0x0000000f2b0f7223 */ /* 0x001fca0000010010 */
[----:B------:R-:W-:-:S05]  /*5880*/  FSEL R40, R16, R15, !P2 ;  /* 0x0000000f10287208 */ /* 0x000fca0005000000 */
[----:B------:R-:W0:Y:S02]  /*5890*/  SHFL.UP PT, R13, R40, 0x2, RZ ;  /* 0x04400000280d7989 */ /* 0x000e2400000e00ff */
[----:B------:R-:W-:-:S05]  /*58a0*/  @P2 FMUL.FTZ R43, R43, R14 ;  /* 0x0000000e2b2b2220 */ /* 0x000fca0000410000 */
[----:B------:R-:W1:Y:S01]  /*58b0*/  SHFL.UP PT, R14, R43, 0x2, RZ ;  /* 0x044000002b0e7989 */ /* 0x000e6200000e00ff */
[----:B------:R-:W-:Y:S01]  /*58c0*/  ISETP.GE.AND P2, PT, R17, 0x2, PT ;  /* 0x000000021100780c */ /* 0x000fe20003f46270 */
[----:B0-----:R-:W-:-:S05]  /*58d0*/  FFMA.FTZ R13, R43, R13, R40 ;  /* 0x0000000d2b0d7223 */ /* 0x001fca0000010028 */
[----:B------:R-:W-:-:S05]  /*58e0*/  FSEL R16, R40, R13, !P2 ;  /* 0x0000000d28107208 */ /* 0x000fca0005000000 */
[----:B------:R-:W0:Y:S02]  /*58f0*/  SHFL.UP PT, R13, R16, 0x4, RZ ;  /* 0x04800000100d7989 */ /* 0x000e2400000e00ff */
[----:B-1----:R-:W-:-:S05]  /*5900*/  @P2 FMUL.FTZ R43, R43, R14 ;  /* 0x0000000e2b2b2220 */ /* 0x002fca0000410000 */
[----:B------:R-:W1:Y:S01]  /*5910*/  SHFL.UP PT, R84, R43, 0x4, RZ ;  /* 0x048000002b547989 */ /* 0x000e6200000e00ff */
[----:B------:R-:W-:Y:S02]  /*5920*/  ISETP.GE.AND P2, PT, R17, 0x4, PT ;  /* 0x000000041100780c */ /* 0x000fe40003f46270 */
[----:B------:R-:W-:Y:S01]  /*5930*/  MOV R14, R0 ;  /* 0x00000000000e7202 */ /* 0x000fe20000000f00 */
[----:B0-----:R-:W-:-:S05]  /*5940*/  FFMA.FTZ R13, R43, R13, R16 ;  /* 0x0000000d2b0d7223 */ /* 0x001fca0000010010 */
[----:B------:R-:W-:-:S05]  /*5950*/  FSEL R42, R16, R13, !P2 ;  /* 0x0000000d102a7208 */ /* 0x000fca0005000000 */
[----:B-1----:R-:W-:-:S05]  /*5960*/  @P2 FMUL.FTZ R43, R43, R84 ;  /* 0x000000542b2b2220 */ /* 0x002fca0000410000 */
[----:B------:R-:W-:Y:S01]  /*5970*/  SHFL.UP PT, R16, R43, 0x8, RZ ;  /* 0x050000002b107989 */ /* 0x000fe200000e00ff */
[----:B------:R-:W-:Y:S01]  /*5980*/  ISETP.GE.AND P2, PT, R17, 0x8, PT ;  /* 0x000000081100780c */ /* 0x000fe20003f46270 */
[----:B------:R-:W0:Y:S02]  /*5990*/  S2UR UR11, SR_CgaCtaId ;  /* 0x00000000000b79c3 */ /* 0x000e240000008800 */
[----:B------:R-:W-:Y:S01]  /*59a0*/  STS.U16 [R139+0x1080], R10 ;  /* 0x0010800a8b007388 */ /* 0x000fe20000000400 */
[----:B------:R-:W-:Y:S01]  /*59b0*/  PRMT R13, R6, 0x7632, R13 ;  /* 0x00007632060d7816 */ /* 0x000fe2000000000d */
[----:B------:R-:W-:Y:S01]  /*59c0*/  UMOV UR24, 0x400 ;  /* 0x0000040000187882 */ /* 0x000fe20000000000 */
[----:B------:R-:W-:Y:S02]  /*59d0*/  IMAD.MOV.U32 R84, RZ, RZ, 0x3f800000 ;  /* 0x3f800000ff547424 */ /* 0x000fe400078e00ff */
[----:B------:R-:W-:Y:S01]  /*59e0*/  IMAD.MOV.U32 R85, RZ, RZ, RZ ;  /* 0x000000ffff557224 */ /* 0x000fe200078e00ff */
[----:B0-----:R-:W-:Y:S01]  /*59f0*/  ULEA UR24, UR11, UR24, 0x18 ;  /* 0x000000180b187291 */ /* 0x001fe2000f8ec0ff */
[----:B---3--:R-:W-:-:S02]  /*5a00*/  @!P0 PRMT R12, R12, 0x5410, R3 ;  /* 0x000054100c0c8816 */ /* 0x008fc40000000003 */
[----:B------:R-:W-:-:S04]  /*5a10*/  SHF.R.U32.HI R3, RZ, 0x5, R157 ;  /* 0x00000005ff037819 */ /* 0x000fc8000001169d */
[C---:B------:R-:W-:Y:S02]  /*5a20*/  ISETP.NE.AND P0, PT, R3.reuse, 0x3, PT ;  /* 0x000000030300780c */ /* 0x040fe40003f05270 */
[----:B------:R-:W-:Y:S02]  /*5a30*/  ISETP.NE.AND P3, PT, R3, 0x1, PT ;  /* 0x000000010300780c */ /* 0x000fe40003f65270 */
[--C-:B-----5:R-:W-:Y:S02]  /*5a40*/  @!P1 PRMT R14, R5, 0x7610, R0.reuse ;  /* 0x00007610050e9816 */ /* 0x120fe40000000000 */
[----:B------:R-:W-:Y:S02]  /*5a50*/  ISETP.NE.AND P1, PT, R3, 0x2, PT ;  /* 0x000000020300780c */ /* 0x000fe40003f25270 */
[----:B------:R-:W0:Y:S01]  /*5a60*/  SHFL.UP PT, R3, R42, 0x8, RZ ;  /* 0x050000002a037989 */ /* 0x000e2200000e00ff */
[----:B------:R-:W-:Y:S02]  /*5a70*/  PRMT R5, R10, 0x7632, R5 ;  /* 0x000076320a057816 */ /* 0x000fe40000000005 */
[----:B----4-:R-:W-:Y:S01]  /*5a80*/  @!P5 PRMT R0, R9, 0x7610, R0 ;  /* 0x000076100900d816 */ /* 0x010fe20000000000 */
[C---:B0-----:R-:W-:Y:S01]  /*5a90*/  FFMA.FTZ R3, R43.reuse, R3, R42 ;  /* 0x000000032b037223 */ /* 0x041fe2000001002a */
[----:B------:R-:W-:-:S04]  /*5aa0*/  @P2 FMUL.FTZ R43, R43, R16 ;  /* 0x000000102b2b2220 */ /* 0x000fc80000410000 */
[----:B------:R-:W-:Y:S01]  /*5ab0*/  FSEL R42, R42, R3, !P2 ;  /* 0x000000032a2a7208 */ /* 0x000fe20005000000 */
[----:B------:R-:W0:Y:S04]  /*5ac0*/  SHFL.UP PT, R40, R43, 0x10, RZ ;  /* 0x060000002b287989 */ /* 0x000e2800000e00ff */
[----:B------:R-:W1:Y:S01]  /*5ad0*/  SHFL.UP PT, R41, R42, 0x10, RZ ;  /* 0x060000002a297989 */ /* 0x000e6200000e00ff */
[----:B------:R-:W-:Y:S02]  /*5ae0*/  @!P4 PRMT R14, R14, 0x5410, R11 ;  /* 0x000054100e0ec816 */ /* 0x000fe4000000000b */
[----:B------:R-:W-:Y:S02]  /*5af0*/  ISETP.NE.AND P4, PT, R17, 0x1f, PT ;  /* 0x0000001f1100780c */ /* 0x000fe40003f85270 */
[----:B------:R-:W-:-:S02]  /*5b00*/  @!P6 PRMT R0, R0, 0x5410, R7 ;  /* 0x000054100000e816 */ /* 0x000fc40000000007 */
[----:B------:R-:W-:Y:S01]  /*5b10*/  PRMT R7, R2, 0x7632, R7 ;  /* 0x0000763202077816 */ /* 0x000fe20000000007 */
[----:B------:R-:W-:Y:S01]  /*5b20*/  STS.U16 [R138+0x10c0], R5 ;  /* 0x0010c0058a007388 */ /* 0x000fe20000000400 */
[----:B------:R-:W-:Y:S02]  /*5b30*/  PRMT R9, R8, 0x7632, R9 ;  /* 0x0000763208097816 */ /* 0x000fe40000000009 */
[----:B------:R-:W-:Y:S01]  /*5b40*/  LOP3.LUT P2, RZ, R157, 0x1f, RZ, 0xc0, !PT ;  /* 0x0000001f9dff7812 */ /* 0x000fe2000784c0ff */
[----:B------:R2:W-:Y:S01]  /*5b50*/  STS.U16 [R137+0x1100], R2 ;  /* 0x0011000289007388 */ /* 0x0005e20000000400 */
[----:B------:R-:W-:Y:S02]  /*5b60*/  PRMT R11, R4, 0x7632, R11 ;  /* 0x00007632040b7816 */ /* 0x000fe4000000000b */
[----:B------:R-:W-:Y:S01]  /*5b70*/  ISETP.EQ.OR P2, PT, RZ, UR6, P2 ;  /* 0x00000006ff007c0c */ /* 0x000fe20009742670 */
[----:B------:R-:W-:Y:S01]  /*5b80*/  STS.U16 [R136+0x1140], R7 ;  /* 0x0011400788007388 */ /* 0x000fe20000000400 */
[----:B------:R-:W-:-:S03]  /*5b90*/  PRMT R10, R12, 0x7632, R10 ;  /* 0x000076320c0a7816 */ /* 0x000fc6000000000a */
[----:B------:R-:W-:Y:S04]  /*5ba0*/  STS.U16 [R135+0x1180], R8 ;  /* 0x0011800887007388 */ /* 0x000fe80000000400 */
[----:B------:R-:W-:Y:S01]  /*5bb0*/  STS.U16 [R134+0x11c0], R9 ;  /* 0x0011c00986007388 */ /* 0x000fe20000000400 */
[----:B--2---:R-:W-:-:S03]  /*5bc0*/  @!P4 SHF.R.U32.HI R2, RZ, 0x2, R157 ;  /* 0x00000002ff02c819 */ /* 0x004fc6000001169d */
[----:B------:R2:W-:Y:S01]  /*5bd0*/  STS.U16 [R133+0x1200], R4 ;  /* 0x0012000485007388 */ /* 0x0005e20000000400 */
[----:B------:R-:W-:-:S03]  /*5be0*/  PRMT R5, R0, 0x7632, R5 ;  /* 0x0000763200057816 */ /* 0x000fc60000000005 */
[----:B------:R-:W-:Y:S04]  /*5bf0*/  STS.U16 [R132+0x1240], R11 ;  /* 0x0012400b84007388 */ /* 0x000fe80000000400 */
[----:B------:R-:W-:Y:S01]  /*5c00*/  STS.U16 [R131+0x1280], R6 ;  /* 0x0012800683007388 */ /* 0x000fe20000000400 */
[----:B--2---:R-:W-:-:S03]  /*5c10*/  PRMT R4, R14, 0x7632, R4 ;  /* 0x000076320e047816 */ /* 0x004fc60000000004 */
[----:B------:R-:W-:Y:S01]  /*5c20*/  STS.U16 [R130+0x12c0], R13 ;  /* 0x0012c00d82007388 */ /* 0x000fe20000000400 */
[----:B------:R-:W-:-:S03]  /*5c30*/  @!P4 LOP3.LUT R161, R2, 0xf8, RZ, 0xc0, !PT ;  /* 0x000000f802a1c812 */ /* 0x000fc600078ec0ff */
[----:B------:R-:W-:Y:S01]  /*5c40*/  STS.U16 [R129+0x1300], R12 ;  /* 0x0013000c81007388 */ /* 0x000fe20000000400 */
[C---:B0-----:R-:W-:Y:S01]  /*5c50*/  FMUL.FTZ R40, R43.reuse, R40 ;  /* 0x000000282b287220 */ /* 0x041fe20000410000 */
[----:B-1----:R-:W-:Y:S02]  /*5c60*/  FFMA.FTZ R41, R43, R41, R42 ;  /* 0x000000292b297223 */ /* 0x002fe4000001002a */
[----:B------:R-:W-:Y:S04]  /*5c70*/  STS.U16 [R128+0x1340], R10 ;  /* 0x0013400a80007388 */ /* 0x000fe80000000400 */
[----:B------:R-:W-:Y:S04]  /*5c80*/  STS.U16 [R127+0x1380], R14 ;  /* 0x0013800e7f007388 */ /* 0x000fe80000000400 */
[----:B------:R-:W-:Y:S04]  /*5c90*/  STS.U16 [R126+0x13c0], R4 ;  /* 0x0013c0047e007388 */ /* 0x000fe80000000400 */
[----:B------:R-:W-:Y:S04]  /*5ca0*/  STS.U16 [R125+0x1400], R0 ;  /* 0x001400007d007388 */ /* 0x000fe80000000400 */
[----:B------:R-:W-:Y:S01]  /*5cb0*/  STS.U16 [R124+0x1440], R5 ;  /* 0x001440057c007388 */ /* 0x000fe20000000400 */
[----:B------:R-:W-:-:S03]  /*5cc0*/  NOP ;  /* 0x0000000000007918 */ /* 0x000fc60000000000 */
        /* <DEDUP_REMOVED lines=20> */
[----:B------:R-:W-:Y:S02]  /*5e10*/  FSEL R160, R43, R40, !P5 ;  /* 0x000000282ba07208 */ /* 0x000fe40006800000 */
[----:B0-----:R-:W-:Y:S02]  /*5e20*/  FSEL R161, R42, R41, !P5 ;  /* 0x000000292aa17208 */ /* 0x001fe40006800000 */
[----:B------:R-:W0:Y:S04]  /*5e30*/  LDS.128 R40, [UR24+0x2100] ;  /* 0x00210018ff287984 */ /* 0x000e280008000c00 */
[----:B------:R-:W-:Y:S04]  /*5e40*/  SHFL.UP PT, R160, R160, 0x1, RZ ;  /* 0x04200000a0a07989 */ /* 0x000fe800000e00ff */
[----:B------:R-:W-:Y:S01]  /*5e50*/  SHFL.UP PT, R161, R161, 0x1, RZ ;  /* 0x04200000a1a17989 */ /* 0x000fe200000e00ff */
[C---:B0-----:R-:W-:Y:S01]  /*5e60*/  FSEL R158, R41.reuse, R158, !P3 ;  /* 0x0000009e299e7208 */ /* 0x041fe20005800000 */
[-C--:B------:R-:W-:Y:S01]  /*5e70*/  FFMA.FTZ R162, R41, R42.reuse, R43 ;  /* 0x0000002a29a27223 */ /* 0x080fe2000001002b */
[C---:B------:R-:W-:Y:S01]  /*5e80*/  FSEL R159, R40.reuse, R159, !P3 ;  /* 0x0000009f289f7208 */ /* 0x040fe20005800000 */
[----:B------:R-:W-:-:S02]  /*5e90*/  FMUL.FTZ R163, R40, R42 ;  /* 0x0000002a28a37220 */ /* 0x000fc40000410000 */
[----:B------:R-:W0:Y:S01]  /*5ea0*/  LDS.128 R40, [UR24+0x2110] ;  /* 0x00211018ff287984 */ /* 0x000e220008000c00 */
[C---:B------:R-:W-:Y:S02]  /*5eb0*/  FSEL R158, R162.reuse, R158, !P1 ;  /* 0x0000009ea29e7208 */ /* 0x040fe40004800000 */
[----:B------:R-:W-:Y:S02]  /*5ec0*/  FSEL R159, R163, R159, !P1 ;  /* 0x0000009fa39f7208 */ /* 0x000fe40004800000 */
[C---:B------:R-:W-:Y:S01]  /*5ed0*/  ISETP.GE.U32.AND P1, PT, R157.reuse, 0x20, PT ;  /* 0x000000209d00780c */ /* 0x040fe20003f26070 */
[----:B------:R-:W-:Y:S01]  /*5ee0*/  BSSY.RECONVERGENT B0, `(.L_x_2819) ;  /* 0x0000016000007945 */ /* 0x000fe20003800200 */
[----:B------:R-:W-:Y:S01]  /*5ef0*/  ISETP.NE.AND P2, PT, R157, RZ, PT ;  /* 0x000000ff9d00720c */ /* 0x000fe20003f45270 */
[-C--:B0-----:R-:W-:Y:S01]  /*5f00*/  FMUL.FTZ R163, R163, R40.reuse ;  /* 0x00000028a3a37220 */ /* 0x081fe20000410000 */
[----:B------:R-:W-:-:S04]  /*5f10*/  FFMA.FTZ R41, R162, R40, R41 ;  /* 0x00000028a2297223 */ /* 0x000fc80000010029 */
[----:B------:R-:W-:Y:S02]  /*5f20*/  FSEL R159, R163, R159, !P0 ;  /* 0x0000009fa39f7208 */ /* 0x000fe40004000000 */
[----:B------:R-:W-:Y:S01]  /*5f30*/  FSEL R158, R41, R158, !P0 ;  /* 0x0000009e299e7208 */ /* 0x000fe20004000000 */
[----:B------:R-:W-:Y:S02]  /*5f40*/  FFMA.FTZ R162, R42, R41, R43 ;  /* 0x000000292aa27223 */ /* 0x000fe4000001002b */
[----:B------:R-:W-:Y:S01]  /*5f50*/  @P1 ISETP.NE.AND P0, PT, R17, RZ, PT ;  /* 0x000000ff1100120c */ /* 0x000fe20003f05270 */
[C---:B------:R-:W-:Y:S01]  /*5f60*/  @P1 FMUL.FTZ R40, R160.reuse, R159 ;  /* 0x0000009fa0281220 */ /* 0x040fe20000410000 */
[----:B------:R-:W-:Y:S01]  /*5f70*/  @P1 FFMA.FTZ R41, R160, R158, R161 ;  /* 0x0000009ea0291223 */ /* 0x000fe200000100a1 */
[----:B------:R-:W-:-:S03]  /*5f80*/  FMUL.FTZ R163, R42, R163 ;  /* 0x000000a32aa37220 */ /* 0x000fc60000410000 */
        /* <DEDUP_REMOVED lines=11> */
.L_x_2820:
[----:B------:R-:W-:Y:S05]  /*6040*/  BSYNC.RECONVERGENT B0 ;  /* 0x0000000000007941 */ /* 0x000fea0003800200 */
.L_x_2819:
[----:B------:R-:W-:Y:S01]  /*6050*/  BAR.SYNC.DEFER_BLOCKING 0x0 ;  /* 0x0000000000007b1d */ /* 0x000fe20000010000 */
[----:B------:R-:W-:Y:S01]  /*6060*/  ISETP.NE.AND P0, PT, R157, RZ, PT ;  /* 0x000000ff9d00720c */ /* 0x000fe20003f05270 */
[----:B------:R-:W-:Y:S02]  /*6070*/  IMAD.U32 R17, R16, 0x10000, RZ ;  /* 0x0001000010117824 */ /* 0x000fe400078e00ff */
[----:B------:R-:W-:Y:S01]  /*6080*/  IMAD.U32 R16, R15, 0x10000, RZ ;  /* 0x000100000f107824 */ /* 0x000fe200078e00ff */
[----:B------:R-:W-:Y:S01]  /*6090*/  SHF.L.U32 R15, R14, 0x10, RZ ;  /* 0x000000100e0f7819 */ /* 0x000fe200000006ff */
[----:B------:R-:W-:Y:S01]  /*60a0*/  IMAD.U32 R14, R13, 0x10000, RZ ;  /* 0x000100000d0e7824 */ /* 0x000fe200078e00ff */
[----:B------:R-:W-:Y:S01]  /*60b0*/  BSSY.RECONVERGENT B0, `(.L_x_2821) ;  /* 0x0000029000007945 */ /* 0x000fe20003800200 */
[----:B------:R-:W-:Y:S01]  /*60c0*/  IMAD.U32 R13, R12, 0x10000, RZ ;  /* 0x000100000c0d7824 */ /* 0x000fe200078e00ff */
[----:B------:R-:W-:Y:S01]  /*60d0*/  SHF.L.U32 R12, R11, 0x10, RZ ;  /* 0x000000100b0c7819 */ /* 0x000fe200000006ff */
[----:B------:R-:W-:-:S02]  /*60e0*/  IMAD.U32 R11, R10, 0x10000, RZ ;  /* 0x000100000a0b7824 */ /* 0x000fc400078e00ff */
[----:B------:R-:W-:Y:S01]  /*60f0*/  IMAD.U32 R10, R9, 0x10000, RZ ;  /* 0x00010000090a7824 */ /* 0x000fe200078e00ff */
[----:B------:R-:W-:Y:S01]  /*6100*/  SHF.L.U32 R9, R8, 0x10, RZ ;  /* 0x0000001008097819 */ /* 0x000fe200000006ff */
[----:B------:R-:W-:Y:S02]  /*6110*/  IMAD.U32 R8, R7, 0x10000, RZ ;  /* 0x0001000007087824 */ /* 0x000fe400078e00ff */
[----:B------:R-:W-:Y:S01]  /*6120*/  IMAD.U32 R7, R6, 0x10000, RZ ;  /* 0x0001000006077824 */ /* 0x000fe200078e00ff */
[----:B------:R-:W-:Y:S01]  /*6130*/  SHF.L.U32 R6, R5, 0x10, RZ ;  /* 0x0000001005067819 */ /* 0x000fe200000006ff */
        /* <DEDUP_REMOVED lines=32> */
.L_x_2822:
[----:B------:R-:W-:Y:S05]  /*6340*/  BSYNC.RECONVERGENT B0 ;  /* 0x0000000000007941 */ /* 0x000fea0003800200 */
.L_x_2821:
        /* <DEDUP_REMOVED lines=29> */
.L_x_2818:
[----:B------:R-:W-:Y:S01]  /*6520*/  BAR.SYNC.DEFER_BLOCKING 0x0 ;  /* 0x0000000000007b1d */ /* 0x000fe20000010000 */
[----:B------:R-:W-:Y:S01]  /*6530*/  F2FP.BF16.F32.PACK_AB R0, R89, R90 ;  /* 0x0000005a5900723e */ /* 0x000fe200000010ff */
[----:B------:R-:W-:Y:S01]  /*6540*/  USHF.L.U32 UR8, UR6, 0xb, URZ ;  /* 0x0000000b06087899 */ /* 0x000fe200080006ff */
[----:B------:R-:W-:Y:S02]  /*6550*/  F2FP.BF16.F32.PACK_AB R2, R87, R88 ;  /* 0x000000585702723e */ /* 0x000fe400000010ff */
[C---:B------:R-:W-:Y:S01]  /*6560*/  PRMT R3, R0.reuse, 0x7610, R3 ;  /* 0x0000761000037816 */ /* 0x040fe20000000003 */
[----:B------:R-:W1:Y:S01]  /*6570*/  LDCU UR25, c[0x0][0x388] ;  /* 0x00007100ff1977ac */ /* 0x000e620008000800 */
[----:B------:R-:W-:Y:S01]  /*6580*/  PRMT R61, R0, 0x7632, R61 ;  /* 0x00007632003d7816 */ /* 0x000fe2000000003d */
[----:B------:R-:W2:Y:S01]  /*6590*/  S2UR UR28, SR_CTAID.X ;  /* 0x00000000001c79c3 */ /* 0x000ea20000002500 */
[----:B------:R-:W-:Y:S01]  /*65a0*/  F2FP.BF16.F32.PACK_AB R0, R81, R86 ;  /* 0x000000565100723e */ /* 0x000fe200000010ff */
[----:B------:R-:W2:Y:S01]  /*65b0*/  LDCU.128 UR12, c[0x0][0x420] ;  /* 0x00008400ff0c77ac */ /* 0x000ea20008000c00 */
[----:B------:R-:W-:-:S02]  /*65c0*/  PRMT R4, R2, 0x7610, R4 ;  /* 0x0000761002047816 */ /* 0x000fc40000000004 */
[----:B------:R-:W-:Y:S01]  /*65d0*/  PRMT R60, R2, 0x7632, R60 ;  /* 0x00007632023c7816 */ /* 0x000fe2000000003c */
[----:B------:R-:W-:Y:S01]  /*65e0*/  UMOV UR9, URZ ;  /* 0x000000ff00097c82 */ /* 0x000fe20008000000 */
[----:B------:R-:W-:Y:S01]  /*65f0*/  F2FP.BF16.F32.PACK_AB R2, R79, R80 ;  /* 0x000000504f02723e */ /* 0x000fe200000010ff */
[----:B------:R-:W3:Y:S01]  /*6600*/  S2UR UR29, SR_CTAID.Y ;  /* 0x00000000001d79c3 */ /* 0x000ee20000002600 */
[C---:B------:R-:W-:Y:S01]  /*6610*/  PRMT R5, R0.reuse, 0x7610, R5 ;  /* 0x0000761000057816 */ /* 0x040fe20000000005 */
[----:B------:R-:W4:Y:S01]  /*6620*/  LDCU.64 UR30, c[0x0][0x478] ;  /* 0x00008f00ff1e77ac */ /* 0x000f220008000a00 */
[----:B------:R-:W-:Y:S02]  /*6630*/  PRMT R59, R0, 0x7632, R59 ;  /* 0x00007632003b7816 */ /* 0x000fe4000000003b */
[----:B------:R-:W-:Y:S02]  /*6640*/  F2FP.BF16.F32.PACK_AB R0, R77, R78 ;  /* 0x0000004e4d00723e */ /* 0x000fe400000010ff */
[C---:B------:R-:W-:Y:S01]  /*6650*/  PRMT R6, R2.reuse, 0x7610, R6 ;  /* 0x0000761002067816 */ /* 0x040fe20000000006 */
[----:B------:R5:W-:Y:S01]  /*6660*/  STS.U16 [R123], R3 ;  /* 0x000000037b007388 */ /* 0x000be20000000400 */
[----:B------:R-:W-:Y:S01]  /*6670*/  PRMT R58, R2, 0x7632, R58 ;  /* 0x00007632023a7816 */ /* 0x000fe2000000003a */
[----:B-1----:R-:W-:Y:S01]  /*6680*/  UIADD3 UR25, UPT, UPT, -UR8, UR25, URZ ;  /* 0x0000001908197290 */ /* 0x002fe2000fffe1ff */
[----:B------:R-:W-:Y:S01]  /*6690*/  F2FP.BF16.F32.PACK_AB R2, R75, R76 ;  /* 0x0000004c4b02723e */ /* 0x000fe200000010ff */
[----:B------:R-:W-:Y:S01]  /*66a0*/  STS.U16 [R122+0x2], R61 ;  /* 0x0000023d7a007388 */ /* 0x000fe20000000400 */
[----:B------:R-:W-:-:S02]  /*66b0*/  ISETP.NE.AND P0, PT, R157, RZ, PT ;  /* 0x000000ff9d00720c */ /* 0x000fc40003f05270 */
[C---:B------:R-:W-:Y:S01]  /*66c0*/  PRMT R7, R2.reuse, 0x7610, R7 ;  /* 0x0000761002077816 */ /* 0x040fe20000000007 */
[----:B------:R1:W-:Y:S01]  /*66d0*/  STS.U16 [R121+0x4], R4 ;  /* 0x0000040479007388 */ /* 0x0003e20000000400 */
[----:B------:R-:W-:Y:S01]  /*66e0*/  PRMT R56, R2, 0x7632, R56 ;  /* 0x0000763202387816 */ /* 0x000fe20000000038 */
[----:B--2---:R-:W-:Y:S01]  /*66f0*/  UIMAD.WIDE.U32 UR10, UR28, UR12, UR8 ;  /* 0x0000000c1c0a72a5 */ /* 0x004fe2000f8e0008 */
[----:B-----5:R-:W-:Y:S01]  /*6700*/  PRMT R3, R0, 0x7610, R3 ;  /* 0x0000761000037816 */ /* 0x020fe20000000003 */
[----:B------:R-:W-:Y:S01]  /*6710*/  STS.U16 [R120+0x6], R60 ;  /* 0x0000063c78007388 */ /* 0x000fe20000000400 */
[----:B------:R-:W-:Y:S01]  /*6720*/  F2FP.BF16.F32.PACK_AB R2, R71, R72 ;  /* 0x000000484702723e */ /* 0x000fe200000010ff */
[----:B------:R-:W-:Y:S01]  /*6730*/  UIMAD UR11, UR28, UR13, UR11 ;  /* 0x0000000d1c0b72a4 */ /* 0x000fe2000f8e020b */
[----:B------:R-:W-:Y:S01]  /*6740*/  PRMT R10, RZ, 0x7610, R10 ;  /* 0x00007610ff0a7816 */ /* 0x000fe2000000000a */
[----:B------:R-:W-:Y:S01]  /*6750*/  STS.U16 [R119+0x8], R5 ;  /* 0x0000080577007388 */ /* 0x000fe20000000400 */
[----:B------:R-:W-:Y:S01]  /*6760*/  PRMT R54, R2, 0x7632, R54 ;  /* 0x0000763202367816 */ /* 0x000fe20000000036 */
[----:B---3--:R-:W-:Y:S01]  /*6770*/  UIMAD.WIDE.U32 UR10, UR29, UR14, UR10 ;  /* 0x0000000e1d0a72a5 */ /* 0x008fe2000f8e000a */
[----:B-1----:R-:W-:Y:S01]  /*6780*/  PRMT R4, R0, 0x7632, R4 ;  /* 0x0000763200047816 */ /* 0x002fe20000000004 */
[----:B------:R-:W-:Y:S01]  /*6790*/  STS.U16 [R118+0xa], R59 ;  /* 0x00000a3b76007388 */ /* 0x000fe20000000400 */
[----:B------:R-:W-:Y:S01]  /*67a0*/  F2FP.BF16.F32.PACK_AB R0, R73, R74 ;  /* 0x0000004a4900723e */ /* 0x000fe200000010ff */
[----:B------:R-:W-:Y:S01]  /*67b0*/  UIMAD UR11, UR29, UR15, UR11 ;  /* 0x0000000f1d0b72a4 */ /* 0x000fe2000f8e020b */
[----:B------:R-:W-:Y:S01]  /*67c0*/  PRMT R12, RZ, 0x7610, R12 ;  /* 0x00007610ff0c7816 */ /* 0x000fe2000000000c */
[----:B------:R1:W-:Y:S01]  /*67d0*/  STS.U16 [R117+0xc], R6 ;  /* 0x00000c0675007388 */ /* 0x0003e20000000400 */
[----:B------:R-:W-:Y:S01]  /*67e0*/  PRMT R55, R0, 0x7632, R55 ;  /* 0x0000763200377816 */ /* 0x000fe20000000037 */
[----:B------:R-:W2:Y:S02]  /*67f0*/  LDCU.128 UR12, c[0x0][0x410] ;  /* 0x00008200ff0c77ac */ /* 0x000ea40008000c00 */
[----:B------:R-:W-:Y:S04]  /*6800*/  STS.U16 [R116+0xe], R58 ;  /* 0x00000e3a74007388 */ /* 0x000fe80000000400 */
[----:B------:R-:W-:Y:S01]  /*6810*/  STS.U16 [R115+0x10], R3 ;  /* 0x0000100373007388 */ /* 0x000fe20000000400 */
[----:B-1----:R-:W-:-:S03]  /*6820*/  MOV R6, UR25 ;  /* 0x0000001900067c02 */ /* 0x002fc60008000f00 */
[----:B------:R-:W-:Y:S04]  /*6830*/  STS.U16 [R114+0x12], R4 ;  /* 0x0000120472007388 */ /* 0x000fe80000000400 */
[----:B------:R-:W-:Y:S04]  /*6840*/  STS.U16 [R113+0x14], R7 ;  /* 0x0000140771007388 */ /* 0x000fe80000000400 */
[----:B------:R-:W-:Y:S04]  /*6850*/  STS.U16 [R112+0x16], R56 ;  /* 0x0000163870007388 */ /* 0x000fe80000000400 */
[----:B------:R1:W-:Y:S04]  /*6860*/  STS.U16 [R111+0x18], R0 ;  /* 0x000018006f007388 */ /* 0x0003e80000000400 */
[----:B------:R-:W-:Y:S04]  /*6870*/  STS.U16 [R110+0x1a], R55 ;  /* 0x00001a376e007388 */ /* 0x000fe80000000400 */
[----:B------:R4:W-:Y:S01]  /*6880*/  STS.U16 [R109+0x1c], R2 ;  /* 0x00001c026d007388 */ /* 0x0009e20000000400 */
[----:B-1----:R-:W-:-:S03]  /*6890*/  LOP3.LUT R0, R156, 0x3e00, RZ, 0xc0, !PT ;  /* 0x00003e009c007812 */ /* 0x002fc600078ec0ff */
[----:B------:R-:W-:Y:S01]  /*68a0*/  STS.U16 [R108+0x1e], R54 ;  /* 0x00001e366c007388 */ /* 0x000fe20000000400 */
[----:B------:R-:W-:-:S03]  /*68b0*/  NOP ;  /* 0x0000000000007918 */ /* 0x000fc60000000000 */
[----:B------:R-:W-:Y:S01]  /*68c0*/  LDS.U16 R5, [R139] ;  /* 0x000000008b057984 */ /* 0x000fe20000000400 */
[----:B------:R-:W-:-:S03]  /*68d0*/  LOP3.LUT R0, R0, 0x1f, R157, 0xf8, !PT ;  /* 0x0000001f00007812 */ /* 0x000fc600078ef89d */
[----:B------:R-:W-:Y:S01]  /*68e0*/  LDS.U16 R7, [R138+0x40] ;  /* 0x000040008a077984 */ /* 0x000fe20000000400 */
[----:B------:R-:W-:-:S03]  /*68f0*/  IADD3 R3, P1, PT, R0, UR10, RZ ;  /* 0x0000000a00037c10 */ /* 0x000fc6000ff3e0ff */
[----:B------:R-:W-:Y:S01]  /*6900*/  LDS.U16 R9, [R137+0x80] ;  /* 0x0000800089097984 */ /* 0x000fe20000000400 */
[C---:B----4-:R-:W-:Y:S01]  /*6910*/  LEA R2, P6, R3.reuse, UR30, 0x1 ;  /* 0x0000001e03027c11 */ /* 0x050fe2000f8c08ff */
[----:B------:R-:W-:Y:S01]  /*6920*/  IMAD.X R4, RZ, RZ, UR11, P1 ;  /* 0x0000000bff047e24 */ /* 0x000fe200088e06ff */
[----:B--2---:R-:W-:Y:S01]  /*6930*/  UIMAD.WIDE.U32 UR10, UR28, UR12, UR8 ;  /* 0x0000000c1c0a72a5 */ /* 0x004fe2000f8e0008 */
[----:B------:R-:W-:Y:S03]  /*6940*/  LDS.U16 R11, [R136+0xc0] ;  /* 0x0000c000880b7984 */ /* 0x000fe60000000400 */
[----:B------:R-:W-:Y:S01]  /*6950*/  LEA.HI.X R3, R3, UR31, R4, 0x1, P6 ;  /* 0x0000001f03037c11 */ /* 0x000fe2000b0f0c04 */
[----:B------:R-:W-:Y:S01]  /*6960*/  LDS.U16 R13, [R135+0x100] ;  /* 0x00010000870d7984 */ /* 0x000fe20000000400 */
[----:B------:R-:W-:Y:S01]  /*6970*/  UIMAD UR11, UR28, UR13, UR11 ;  /* 0x0000000d1c0b72a4 */ /* 0x000fe2000f8e020b */
[----:B------:R-:W1:Y:S02]  /*6980*/  LDCU.64 UR12, c[0x0][0x488] ;  /* 0x00009100ff0c77ac */ /* 0x000e640008000a00 */
        /* <DEDUP_REMOVED lines=32> */
[----:B--2---:R-:W-:Y:S01]  /*6b90*/  PRMT R7, RZ, 0x7610, R7 ;  /* 0x00007610ff077816 */ /* 0x004fe20000000007 */
[----:B------:R-:W-:Y:S01]  /*6ba0*/  @!P1 STG.E.U16 desc[UR26][R2.64+0x140], R15 ;  /* 0x0001400f02009986 */ /* 0x000fe2000c10151a */
[-C--:B------:R-:W-:Y:S02]  /*6bb0*/  ISETP.GE.AND P1, PT, R140, R37.reuse, PT ;  /* 0x000000258c00720c */ /* 0x080fe40003f26270 */
[----:B---3--:R-:W-:Y:S01]  /*6bc0*/  PRMT R9, RZ, 0x7610, R9 ;  /* 0x00007610ff097816 */ /* 0x008fe20000000009 */
[----:B------:R-:W-:Y:S01]  /*6bd0*/  @!P2 STG.E.U16 desc[UR26][R2.64+0x180], R17 ;  /* 0x000180110200a986 */ /* 0x000fe2000c10151a */
[-C--:B------:R-:W-:Y:S02]  /*6be0*/  ISETP.GE.AND P2, PT, R141, R37.reuse, PT ;  /* 0x000000258d00720c */ /* 0x080fe40003f46270 */
[----:B----4-:R-:W-:Y:S01]  /*6bf0*/  PRMT R11, RZ, 0x7610, R11 ;  /* 0x00007610ff0b7816 */ /* 0x010fe2000000000b */
[----:B------:R-:W-:Y:S01]  /*6c00*/  @!P3 STG.E.U16 desc[UR26][R2.64+0x1c0], R19 ;  /* 0x0001c0130200b986 */ /* 0x000fe2000c10151a */
[----:B------:R-:W-:-:S03]  /*6c10*/  ISETP.GE.AND P3, PT, R142, R37, PT ;  /* 0x000000258e00720c */ /* 0x000fc60003f66270 */
[----:B------:R-:W-:Y:S01]  /*6c20*/  @!P4 STG.E.U16 desc[UR26][R2.64+0x200], R21 ;  /* 0x000200150200c986 */ /* 0x000fe2000c10151a */
[----:B------:R-:W-:-:S03]  /*6c30*/  ISETP.GE.AND P4, PT, R143, R37, PT ;  /* 0x000000258f00720c */ /* 0x000fc60003f86270 */
[----:B------:R-:W-:Y:S01]  /*6c40*/  @!P5 STG.E.U16 desc[UR26][R2.64+0x240], R23 ;  /* 0x000240170200d986 */ /* 0x000fe2000c10151a */
[----:B------:R-:W-:-:S03]  /*6c50*/  ISETP.GE.AND P5, PT, R144, R37, PT ;  /* 0x000000259000720c */ /* 0x000fc60003fa6270 */
[----:B------:R-:W-:Y:S01]  /*6c60*/  @!P6 STG.E.U16 desc[UR26][R2.64+0x280], R25 ;  /* 0x000280190200e986 */ /* 0x000fe2000c10151a */
[----:B------:R-:W-:Y:S01]  /*6c70*/  IADD3 R5, P6, PT, R0, UR10, RZ ;  /* 0x0000000a00057c10 */ /* 0x000fe2000ffde0ff */
[----:B------:R-:W2:Y:S02]  /*6c80*/  LDCU.64 UR10, c[0x0][0x490] ;  /* 0x00009200ff0a77ac */ /* 0x000ea40008000a00 */
[----:B------:R-:W-:Y:S01]  /*6c90*/  @!P3 STG.E.U16 desc[UR26][R2.64+0x340], R31 ;  /* 0x0003401f0200b986 */ /* 0x000fe2000c10151a */
[----:B------:R-:W-:Y:S01]  /*6ca0*/  ISETP.GE.AND P3, PT, R154, UR25, PT ;  /* 0x000000199a007c0c */ /* 0x000fe2000bf66270 */
[----:B------:R-:W-:Y:S01]  /*6cb0*/  IMAD.X R8, RZ, RZ, UR15, P6 ;  /* 0x0000000fff087e24 */ /* 0x000fe2000b0e06ff */
[----:B-1----:R-:W-:Y:S01]  /*6cc0*/  LEA R4, P6, R5, UR12, 0x1 ;  /* 0x0000000c05047c11 */ /* 0x002fe2000f8c08ff */
[----:B------:R-:W-:Y:S01]  /*6cd0*/  @!P4 STG.E.U16 desc[UR26][R2.64+0x300], R29 ;  /* 0x0003001d0200c986 */ /* 0x000fe2000c10151a */
[----:B------:R-:W-:Y:S02]  /*6ce0*/  ISETP.GE.AND P4, PT, R153, UR25, PT ;  /* 0x0000001999007c0c */ /* 0x000fe4000bf86270 */
[--C-:B------:R-:W-:Y:S01]  /*6cf0*/  LEA.HI.X R5, R5, UR13, R8.reuse, 0x1, P6 ;  /* 0x0000000d05057c11 */ /* 0x100fe2000b0f0c08 */
[----:B------:R-:W-:Y:S01]  /*6d00*/  @!P5 STG.E.U16 desc[UR26][R2.64+0x2c0], R27 ;  /* 0x0002c01b0200d986 */ /* 0x000fe2000c10151a */
[----:B------:R-:W-:Y:S01]  /*6d10*/  ISETP.GE.AND P5, PT, R152, UR25, PT ;  /* 0x0000001998007c0c */ /* 0x000fe2000bfa6270 */
[----:B------:R-:W1:Y:S01]  /*6d20*/  LDCU.128 UR12, c[0x0][0x430] ;  /* 0x00008600ff0c77ac */ /* 0x000e620008000c00 */
        /* <DEDUP_REMOVED lines=8> */
[----:B-----5:R-:W-:Y:S02]  /*6db0*/  PRMT R13, RZ, 0x7610, R13 ;  /* 0x00007610ff0d7816 */ /* 0x020fe4000000000d */
        /* <DEDUP_REMOVED lines=60> */
[----:B---3--:R-:W-:-:S03]  /*7180*/  IMAD.U32 R15, R4, 0x10000, RZ ;  /* 0x00010000040f7824 */ /* 0x008fc600078e00ff */
[----:B------:R-:W3:Y:S01]  /*7190*/  LDS.U16 R4, [R114+0x12] ;  /* 0x0000120072047984 */ /* 0x000ee20000000400 */
[----:B----4-:R-:W-:-:S03]  /*71a0*/  IMAD.U32 R13, R3, 0x10000, RZ ;  /* 0x00010000030d7824 */ /* 0x010fc600078e00ff */
[----:B------:R-:W4:Y:S01]  /*71b0*/  LDS.U16 R3, [R115+0x10] ;  /* 0x0000100073037984 */ /* 0x000f220000000400 */
[----:B-----5:R-:W-:-:S03]  /*71c0*/  IMAD.U32 R21, R8, 0x10000, RZ ;  /* 0x0001000008157824 */ /* 0x020fc600078e00ff */
[----:B------:R-:W5:Y:S01]  /*71d0*/  LDS.U16 R8, [R110+0x1a] ;  /* 0x00001a006e087984 */ /* 0x000f620000000400 */
[----:B0-----:R-:W-:-:S03]  /*71e0*/  SHF.L.U32 R17, R5, 0x10, RZ ;  /* 0x0000001005117819 */ /* 0x001fc600000006ff */
[----:B------:R-:W0:Y:S01]  /*71f0*/  LDS.U16 R5, [R113+0x14] ;  /* 0x0000140071057984 */ /* 0x000e220000000400 */
[----:B-1----:R-:W-:-:S03]  /*7200*/  IMAD.U32 R19, R7, 0x10000, RZ ;  /* 0x0001000007137824 */ /* 0x002fc600078e00ff */
[----:B------:R-:W1:Y:S01]  /*7210*/  LDS.U16 R7, [R111+0x18] ;  /* 0x000018006f077984 */ /* 0x000e620000000400 */
[----:B------:R-:W-:-:S03]  /*7220*/  SHF.L.U32 R23, R9, 0x10, RZ ;  /* 0x0000001009177819 */ /* 0x000fc600000006ff */
[----:B------:R-:W1:Y:S01]  /*7230*/  LDS.U16 R9, [R109+0x1c] ;  /* 0x00001c006d097984 */ /* 0x000e620000000400 */
[----:B--2---:R-:W-:-:S03]  /*7240*/  IMAD.U32 R25, R2, 0x10000, RZ ;  /* 0x0001000002197824 */ /* 0x004fc600078e00ff */
        /* <DEDUP_REMOVED lines=11> */
[----:B----4-:R-:W-:-:S02]  /*7300*/  IMAD.U32 R3, R3, 0x10000, RZ ;  /* 0x0001000003037824 */ /* 0x010fc400078e00ff */
[----:B------:R-:W-:Y:S01]  /*7310*/  IMAD.U32 R29, R10, 0x10000, RZ ;  /* 0x000100000a1d7824 */ /* 0x000fe200078e00ff */
[----:B------:R-:W4:Y:S01]  /*7320*/  MUFU.EX2 R12, R12 ;  /* 0x0000000c000c7308 */ /* 0x000f220000000800 */
[----:B-----5:R-:W-:Y:S02]  /*7330*/  IMAD.U32 R31, R8, 0x10000, RZ ;  /* 0x00010000081f7824 */ /* 0x020fe400078e00ff */
[----:B------:R-:W-:Y:S01]  /*7340*/  FMUL.FTZ R28, R27, -1.4426950216293334961 ;  /* 0xbfb8aa3b1b1c7820 */ /* 0x000fe20000410000 */
[----:B0-----:R-:W-:Y:S01]  /*7350*/  IMAD.U32 R5, R5, 0x10000, RZ ;  /* 0x0001000005057824 */ /* 0x001fe200078e00ff */
[----:B-1----:R-:W-:-:S03]  /*7360*/  SHF.L.U32 R7, R7, 0x10, RZ ;  /* 0x0000001007077819 */ /* 0x002fc600000006ff */
[----:B------:R-:W0:Y:S01]  /*7370*/  MUFU.EX2 R14, R14 ;  /* 0x0000000e000e7308 */ /* 0x000e220000000800 */
[----:B------:R-:W-:Y:S01]  /*7380*/  FMUL.FTZ R4, R3, -1.4426950216293334961 ;  /* 0xbfb8aa3b03047820 */ /* 0x000fe20000410000 */
[----:B------:R-:W-:Y:S01]  /*7390*/  FMUL.FTZ R30, R29, -1.4426950216293334961 ;  /* 0xbfb8aa3b1d1e7820 */ /* 0x000fe20000410000 */
[----:B------:R-:W-:Y:S01]  /*73a0*/  FMUL.FTZ R32, R31, -1.4426950216293334961 ;  /* 0xbfb8aa3b1f207820 */ /* 0x000fe20000410000 */
[----:B------:R-:W-:-:S04]  /*73b0*/  FMUL.FTZ R10, R5, -1.4426950216293334961 ;  /* 0xbfb8aa3b050a7820 */ /* 0x000fc80000410000 */
[----:B------:R-:W1:Y:S01]  /*73c0*/  MUFU.EX2 R16, R16 ;  /* 0x0000001000107308 */ /* 0x000e620000000800 */
[----:B------:R-:W-:Y:S01]  /*73d0*/  FMUL.FTZ R8, R7, -1.4426950216293334961 ;  /* 0xbfb8aa3b07087820 */ /* 0x000fe20000410000 */
[----:B------:R-:W-:Y:S01]  /*73e0*/  IMAD.U32 R9, R9, 0x10000, RZ ;  /* 0x0001000009097824 */ /* 0x000fe200078e00ff */
[----:B--2---:R-:W-:-:S05]  /*73f0*/  SHF.L.U32 R34, R2, 0x10, RZ ;  /* 0x0000001002227819 */ /* 0x004fca00000006ff */
[----:B------:R-:W2:Y:S01]  /*7400*/  MUFU.EX2 R20, R20 ;  /* 0x0000001400147308 */ /* 0x000ea20000000800 */
[----:B------:R-:W-:-:S07]  /*7410*/  FMUL.FTZ R35, R34, -1.4426950216293334961 ;  /* 0xbfb8aa3b22237820 */ /* 0x000fce0000410000 */
[----:B------:R-:W5:Y:S01]  /*7420*/  MUFU.EX2 R22, R22 ;  /* 0x0000001600167308 */ /* 0x000f620000000800 */
[----:B------:R-:W-:Y:S01]  /*7430*/  FMUL.FTZ R2, R9, -1.4426950216293334961 ;  /* 0xbfb8aa3b09027820 */ /* 0x000fe20000410000 */
[----:B---3--:R-:W-:-:S06]  /*7440*/  FADD.FTZ R18, R18, 1 ;  /* 0x3f80000012127421 */ /* 0x008fcc0000010000 */
        /* <DEDUP_REMOVED lines=9> */
[----:B------:R-:W1:Y:S08]  /*74e0*/  MUFU.EX2 R10, R10 ;  /* 0x0000000a000a7308 */ /* 0x000e700000000800 */
[----:B------:R-:W1:Y:S08]  /*74f0*/  MUFU.EX2 R8, R8 ;  /* 0x0000000800087308 */ /* 0x000e700000000800 */
[----:B------:R-:W1:Y:S01]  /*7500*/  MUFU.EX2 R35, R35 ;  /* 0x0000002300237308 */ /* 0x000e620000000800 */
[----:B--2---:R-:W-:Y:S01]  /*7510*/  FADD.FTZ R20, R20, 1 ;  /* 0x3f80000014147421 */ /* 0x004fe20000010000 */
[----:B-----5:R-:W-:-:S06]  /*7520*/  FADD.FTZ R22, R22, 1 ;  /* 0x3f80000016167421 */ /* 0x020fcc0000010000 */
[----:B------:R-:W2:Y:S01]  /*7530*/  MUFU.EX2 R33, R2 ;  /* 0x0000000200217308 */ /* 0x000ea20000000800 */
[----:B---3--:R-:W-:Y:S01]  /*7540*/  FADD.FTZ R24, R24, 1 ;  /* 0x3f80000018187421 */ /* 0x008fe20000010000 */
[----:B------:R-:W-:-:S06]  /*7550*/  FADD.FTZ R26, R26, 1 ;  /* 0x3f8000001a1a7421 */ /* 0x000fcc0000010000 */
[----:B------:R-:W3:Y:S01]  /*7560*/  MUFU.RCP R18, R18 ;  /* 0x0000001200127308 */ /* 0x000ee20000001000 */
[----:B------:R-:W-:Y:S01]  /*7570*/  FADD.FTZ R28, R28, 1 ;  /* 0x3f8000001c1c7421 */ /* 0x000fe20000010000 */
[----:B----4-:R-:W-:Y:S01]  /*7580*/  FADD.FTZ R4, R4, 1 ;  /* 0x3f80000004047421 */ /* 0x010fe20000010000 */
[----:B0-----:R-:W-:-:S05]  /*7590*/  FADD.FTZ R30, R30, 1 ;  /* 0x3f8000001e1e7421 */ /* 0x001fca0000010000 */
[----:B------:R-:W0:Y:S01]  /*75a0*/  MUFU.RCP R12, R12 ;  /* 0x0000000c000c7308 */ /* 0x000e220000001000 */
[----:B------:R-:W-:Y:S01]  /*75b0*/  FADD.FTZ R32, R32, 1 ;  /* 0x3f80000020207421 */ /* 0x000fe20000010000 */
[----:B-1----:R-:W-:-:S06]  /*75c0*/  FADD.FTZ R10, R10, 1 ;  /* 0x3f8000000a0a7421 */ /* 0x002fcc0000010000 */
[----:B------:R-:W1:Y:S01]  /*75d0*/  MUFU.RCP R14, R14 ;  /* 0x0000000e000e7308 */ /* 0x000e620000001000 */
[----:B------:R-:W-:Y:S01]  /*75e0*/  FADD.FTZ R8, R8, 1 ;  /* 0x3f80000008087421 */ /* 0x000fe20000010000 */
[----:B------:R-:W-:-:S06]  /*75f0*/  FADD.FTZ R35, R35, 1 ;  /* 0x3f80000023237421 */ /* 0x000fcc0000010000 */
[----:B------:R-:W4:Y:S01]  /*7600*/  MUFU.RCP R16, R16 ;  /* 0x0000001000107308 */ /* 0x000f220000001000 */
[----:B--2---:R-:W-:-:S07]  /*7610*/  FADD.FTZ R33, R33, 1 ;  /* 0x3f80000021217421 */ /* 0x004fce0000010000 */
[----:B------:R-:W2:Y:S08]  /*7620*/  MUFU.RCP R20, R20 ;  /* 0x0000001400147308 */ /* 0x000eb00000001000 */
[----:B------:R-:W5:Y:S08]  /*7630*/  MUFU.RCP R22, R22 ;  /* 0x0000001600167308 */ /* 0x000f700000001000 */
[----:B------:R-:W5:Y:S08]  /*7640*/  MUFU.RCP R24, R24 ;  /* 0x0000001800187308 */ /* 0x000f700000001000 */
[----:B------:R-:W5:Y:S08]  /*7650*/  MUFU.RCP R26, R26 ;  /* 0x0000001a001a7308 */ /* 0x000f700000001000 */
[----:B------:R3:W5:Y:S08]  /*7660*/  MUFU.RCP R36, R4 ;  /* 0x0000000400247308 */ /* 0x0007700000001000 */
[----:B------:R-:W5:Y:S01]  /*7670*/  MUFU.RCP R28, R28 ;  /* 0x0000001c001c7308 */ /* 0x000f620000001000 */
[----:B---3--:R-:W-:Y:S01]  /*7680*/  FMUL.FTZ R4, R17, R18 ;  /* 0x0000001211047220 */ /* 0x008fe20000410000 */
[----:B------:R-:W-:Y:S06]  /*7690*/  BAR.SYNC.DEFER_BLOCKING 0x0 ;  /* 0x0000000000007b1d */ /* 0x000fec0000010000 */
[----:B------:R-:W3:Y:S01]  /*76a0*/  MUFU.RCP R38, R10 ;  /* 0x0000000a00267308 */ /* 0x000ee20000001000 */
[----:B0-----:R-:W-:-:S07]  /*76b0*/  FMUL.FTZ R11, R11, R12 ;  /* 0x0000000c0b0b7220 */ /* 0x001fce0000410000 */
[----:B------:R-:W0:Y:S01]  /*76c0*/  MUFU.RCP R30, R30 ;  /* 0x0000001e001e7308 */ /* 0x000e220000001000 */
[----:B-1----:R-:W-:-:S07]  /*76d0*/  FMUL.FTZ R2, R13, R14 ;  /* 0x0000000e0d027220 */ /* 0x002fce0000410000 */
[----:B------:R5:W1:Y:S08]  /*76e0*/  MUFU.RCP R40, R8 ;  /* 0x0000000800287308 */ /* 0x000a700000001000 */
[----:B------:R-:W1:Y:S01]  /*76f0*/  MUFU.RCP R32, R32 ;  /* 0x0000002000207308 */ /* 0x000e620000001000 */
[----:B----4-:R-:W-:-:S07]  /*7700*/  FMUL.FTZ R15, R15, R16 ;  /* 0x000000100f0f7220 */ /* 0x010fce0000410000 */
[----:B------:R-:W4:Y:S08]  /*7710*/  MUFU.RCP R18, R33 ;  /* 0x0000002100127308 */ /* 0x000f300000001000 */
[----:B------:R-:W4:Y:S01]  /*7720*/  MUFU.RCP R35, R35 ;  /* 0x0000002300237308 */ /* 0x000f220000001000 */
[----:B------:R-:W-:Y:S01]  /*7730*/  FMUL.FTZ R11, R11, R90 ;  /* 0x0000005a0b0b7220 */ /* 0x000fe20000410000 */
[----:B------:R-:W-:Y:S01]  /*7740*/  FMUL.FTZ R2, R2, R89 ;  /* 0x0000005902027220 */ /* 0x000fe20000410000 */
[----:B--2---:R-:W-:Y:S01]  /*7750*/  FMUL.FTZ R19, R19, R20 ;  /* 0x0000001413137220 */ /* 0x004fe20000410000 */
        /* <DEDUP_REMOVED lines=14> */
[----:B-1----:R-:W-:Y:S01]  /*7840*/  FMUL.FTZ R7, R7, R40 ;  /* 0x0000002807077220 */ /* 0x002fe20000410000 */
[----:B------:R-:W-:Y:S01]  /*7850*/  FMUL.FTZ R16, R31, R32 ;  /* 0x000000201f107220 */ /* 0x000fe20000410000 */
[----:B------:R-:W-:Y:S01]  /*7860*/  F2FP.BF16.F32.PACK_AB R4, R4, R15 ;  /* 0x0000000f0404723e */ /* 0x000fe200000010ff */
[----:B------:R-:W-:Y:S01]  /*7870*/  FMUL.FTZ R3, R3, R78 ;  /* 0x0000004e03037220 */ /* 0x000fe20000410000 */
[----:B------:R-:W-:Y:S01]  /*7880*/  FMUL.FTZ R12, R12, R77 ;  /* 0x0000004d0c0c7220 */ /* 0x000fe20000410000 */
[----:B----4-:R-:W-:Y:S01]  /*7890*/  FMUL.FTZ R9, R9, R18 ;  /* 0x0000001209097220 */ /* 0x010fe20000410000 */
[----:B------:R-:W-:Y:S01]  /*78a0*/  FMUL.FTZ R34, R34, R35 ;  /* 0x0000002322227220 */ /* 0x000fe20000410000 */
        /* <DEDUP_REMOVED lines=9> */
[----:B------:R-:W-:Y:S01]  /*7940*/  FMUL.FTZ R34, R34, R71 ;  /* 0x0000004722227220 */ /* 0x000fe20000410000 */
[----:B------:R0:W-:Y:S01]  /*7950*/  STS.U16 [R123], R2 ;  /* 0x000000027b007388 */ /* 0x0001e20000000400 */
[----:B------:R-:W-:Y:S02]  /*7960*/  PRMT R59, R8, 0x7632, R59 ;  /* 0x00007632083b7816 */ /* 0x000fe4000000003b */
[----:B------:R-:W-:Y:S01]  /*7970*/  F2FP.BF16.F32.PACK_AB R3, R12, R3 ;  /* 0x000000030c03723e */ /* 0x000fe200000010ff */
[----:B------:R-:W-:Y:S01]  /*7980*/  STS.U16 [R122+0x2], R61 ;  /* 0x0000023d7a007388 */ /* 0x000fe20000000400 */
[----:B------:R-:W-:Y:S02]  /*7990*/  PRMT R58, R10, 0x7632, R58 ;  /* 0x000076320a3a7816 */ /* 0x000fe4000000003a */
[----:B------:R-:W-:Y:S01]  /*79a0*/  F2FP.BF16.F32.PACK_AB R5, R14, R5 ;  /* 0x000000050e05723e */ /* 0x000fe200000010ff */
[----:B------:R1:W-:Y:S01]  /*79b0*/  STS.U16 [R121+0x4], R4 ;  /* 0x0000040479007388 */ /* 0x0003e20000000400 */
[----:B------:R-:W-:-:S02]  /*79c0*/  F2FP.BF16.F32.PACK_AB R7, R16, R7 ;  /* 0x000000071007723e */ /* 0x000fc400000010ff */
[----:B0-----:R-:W-:Y:S01]  /*79d0*/  PRMT R2, R3, 0x7632, R2 ;  /* 0x0000763203027816 */ /* 0x001fe20000000002 */
[----:B------:R-:W-:Y:S01]  /*79e0*/  STS.U16 [R120+0x6], R60 ;  /* 0x0000063c78007388 */ /* 0x000fe20000000400 */
[----:B------:R-:W-:-:S03]  /*79f0*/  F2FP.BF16.F32.PACK_AB R9, R34, R9 ;  /* 0x000000092209723e */ /* 0x000fc600000010ff */
[----:B------:R0:W-:Y:S01]  /*7a00*/  STS.U16 [R119+0x8], R8 ;  /* 0x0000080877007388 */ /* 0x0001e20000000400 */
[----:B------:R-:W-:-:S03]  /*7a10*/  PRMT R56, R5, 0x7632, R56 ;  /* 0x0000763205387816 */ /* 0x000fc60000000038 */
[----:B------:R-:W-:Y:S01]  /*7a20*/  STS.U16 [R118+0xa], R59 ;  /* 0x00000a3b76007388 */ /* 0x000fe20000000400 */
[----:B-1----:R-:W-:-:S03]  /*7a30*/  PRMT R4, R7, 0x7610, R4 ;  /* 0x0000761007047816 */ /* 0x002fc60000000004 */
[----:B------:R-:W-:Y:S01]  /*7a40*/  STS.U16 [R117+0xc], R10 ;  /* 0x00000c0a75007388 */ /* 0x000fe20000000400 */
[----:B------:R-:W-:-:S03]  /*7a50*/  PRMT R55, R7, 0x7632, R55 ;  /* 0x0000763207377816 */ /* 0x000fc60000000037 */
[----:B------:R-:W-:Y:S01]  /*7a60*/  STS.U16 [R116+0xe], R58 ;  /* 0x00000e3a74007388 */ /* 0x000fe20000000400 */
[----:B0-----:R-:W-:-:S03]  /*7a70*/  PRMT R8, R9, 0x7610, R8 ;  /* 0x0000761009087816 */ /* 0x001fc60000000008 */
[----:B------:R0:W-:Y:S01]  /*7a80*/  STS.U16 [R115+0x10], R3 ;  /* 0x0000100373007388 */ /* 0x0001e20000000400 */
[----:B------:R-:W-:-:S03]  /*7a90*/  PRMT R54, R9, 0x7632, R54 ;  /* 0x0000763209367816 */ /* 0x000fc60000000036 */
[----:B------:R1:W-:Y:S04]  /*7aa0*/  STS.U16 [R114+0x12], R2 ;  /* 0x0000120272007388 */ /* 0x0003e80000000400 */
[----:B------:R-:W-:Y:S04]  /*7ab0*/  STS.U16 [R113+0x14], R5 ;  /* 0x0000140571007388 */ /* 0x000fe80000000400 */
        /* <DEDUP_REMOVED lines=25> */
[----:B------:R-:W-:-:S04]  /*7c50*/  UIMAD.WIDE.U32 UR8, UR28, UR12, UR8 ;  /* 0x0000000c1c0872a5 */ /* 0x000fc8000f8e0008 */
[----:B------:R-:W-:-:S04]  /*7c60*/  UIMAD UR9, UR28, UR13, UR9 ;  /* 0x0000000d1c0972a4 */ /* 0x000fc8000f8e0209 */
[----:B------:R-:W-:-:S04]  /*7c70*/  UIMAD.WIDE.U32 UR8, UR29, UR14, UR8 ;  /* 0x0000000e1d0872a5 */ /* 0x000fc8000f8e0008 */
[----:B------:R-:W-:Y:S02]  /*7c80*/  UIMAD UR15, UR29, UR15, UR9 ;  /* 0x0000000f1d0f72a4 */ /* 0x000fe4000f8e0209 */
[----:B0-----:R-:W-:-:S04]  /*7c90*/  IADD3 R3, P0, PT, R0, UR8, RZ ;  /* 0x0000000800037c10 */ /* 0x001fc8000ff1e0ff */
[C---:B-1----:R-:W-:Y:S01]  /*7ca0*/  LEA R2, P3, R3.reuse, UR10, 0x1 ;  /* 0x0000000a03027c11 */ /* 0x042fe2000f8608ff */
[----:B--2---:R-:W-:Y:S01]  /*7cb0*/  IMAD.X R4, RZ, RZ, UR15, P0 ;  /* 0x0000000fff047e24 */ /* 0x004fe200080e06ff */
[----:B------:R-:W0:Y:S04]  /*7cc0*/  LDCU UR8, c[0x0][0x394] ;  /* 0x00007280ff0877ac */ /* 0x000e280008000800 */
[----:B------:R-:W-:Y:S02]  /*7cd0*/  LEA.HI.X R3, R3, UR11, R4, 0x1, P3 ;  /* 0x0000000b03037c11 */ /* 0x000fe400098f0c04 */
[-C--:B---3--:R-:W-:Y:S02]  /*7ce0*/  ISETP.GE.AND P2, PT, R0, R21.reuse, PT ;  /* 0x000000150000720c */ /* 0x088fe40003f46270 */
        /* <DEDUP_REMOVED lines=37> */
[----:B------:R-:W-:-:S02]  /*7f40*/  UIADD3 UR7, UP3, UPT, UR7, 0x1000, URZ ;  /* 0x0000100007077890 */ /* 0x000fc4000ff7e0ff */
[----:B------:R-:W-:Y:S02]  /*7f50*/  UIADD3.X UR23, UPT, UPT, URZ, UR23, URZ, UP1, !UPT ;  /* 0x00000017ff177290 */ /* 0x000fe40008ffe4ff */
[----:B------:R-:W-:Y:S02]  /*7f60*/  UIADD3.X UR19, UPT, UPT, URZ, UR19, URZ, UP2, !UPT ;  /* 0x00000013ff137290 */ /* 0x000fe400097fe4ff */
[----:B------:R-:W-:Y:S01]  /*7f70*/  UIADD3.X UR17, UPT, UPT, URZ, UR17, URZ, UP3, !UPT ;  /* 0x00000011ff117290 */ /* 0x000fe20009ffe4ff */
[----:B-1----:R-:W-:Y:S11]  /*7f80*/  BRA.U !UP0, `(.L_x_2824) ;  /* 0xffffff8508e07547 */ /* 0x002ff6000b83ffff */
[----:B------:R-:W-:Y:S05]  /*7f90*/  EXIT ;  /* 0x000000000000794d */ /* 0x000fea0003800000 */
.L_x_2825:
        /* <DEDUP_REMOVED lines=14> */
.L_x_5085:


//--------------------- .text._Z25selective_scan_fwd_kernelI32Selective_Scan_fwd_kernel_traitsILi128ELi16ELi1ELb1ELb0ELb0ELb0EN3c108BFloat16EfEEv13SSMParamsBase --------------------------
	.section	.text._Z25selective_scan_fwd_kernelI32Selective_Scan_fwd_kernel_traitsILi128ELi16ELi1ELb1ELb0ELb0ELb0EN3c108BFloat16EfEEv13SSMParamsBase,"ax",@progbits
	.align	128
        .global         _Z25selective_scan_fwd_kernelI32Selective_Scan_fwd_kernel_traitsILi128ELi16ELi1ELb1ELb0ELb0ELb0EN3c108BFloat16EfEEv13SSMParamsBase
        .type           _Z25selective_scan_fwd_kernelI32Selective_Scan_fwd_kernel_traitsILi128ELi16ELi1ELb1ELb0ELb0ELb0EN3c108BFloat16EfEEv13SSMParamsBase,@function
        .size           _Z25selective_scan_fwd_kernelI32Selective_Scan_fwd_kernel_traitsILi128ELi16ELi1ELb1ELb0ELb0ELb0EN3c108BFloat16EfEEv13SSMParamsBase,(.L_x_5086 - _Z25selective_scan_fwd_kernelI32Selective_Scan_fwd_kernel_traitsILi128ELi16ELi1ELb1ELb0ELb0ELb0EN3c108BFloat16EfEEv13SSMParamsBase)
        .other          _Z25selective_scan_fwd_kernelI32Selective_Scan_fwd_kernel_traitsILi128ELi16ELi1ELb1ELb0ELb0ELb0EN3c108BFloat16EfEEv13SSMParamsBase,@"STO_CUDA_ENTRY STV_DEFAULT"
_Z25selective_scan_fwd_kernelI32Selective_Scan_fwd_kernel_traitsILi128ELi16ELi1ELb1ELb0ELb0ELb0EN3c108BFloat16EfEEv13SSMParamsBase:
.text._Z25selective_scan_fwd_kernelI32Selective_Scan_fwd_kernel_traitsILi128ELi16ELi1ELb1ELb0ELb0ELb0EN3c108BFloat16EfEEv13SSMParamsBase:
[----:B------:R-:W-:Y:S08]  /*0000*/  LDC R1, c[0x0][0x37c] ;  /* 0x0000df00ff017b82 */ /* 0x000ff00000000800 */
[----:B------:R-:W0:Y:S01]  /*0010*/  LDC.64 R2, c[0x0][0x458] ;  /* 0x00011600ff027b82 */ /* 0x000e220000000a00 */
[----:B------:R-:W1:Y:S01]  /*0020*/  S2R R11, SR_CTAID.Y ;  /* 0x00000000000b7919 */ /* 0x000e620000002600 */
[----:B------:R-:W2:Y:S01]  /*0030*/  LDCU.64 UR16, c[0x0][0x358] ;  /* 0x00006b00ff1077ac */ /* 0x000ea20008000a00 */
[----:B------:R-:W-:Y:S01]  /*0040*/  HFMA2 R44, -RZ, RZ, 0, 0 ;  /* 0x00000000ff2c7431 */ /* 0x000fe200000001ff */
[----:B------:R-:W-:Y:S01]  /*0050*/  MOV R43, RZ ;  /* 0x000000ff002b7202 */ /* 0x000fe20000000f00 */
        /* <DEDUP_REMOVED lines=31> */
[----:B------:R-:W2:Y:S01]  /*0250*/  S2R R42, SR_TID.X ;  /* 0x00000000002a7919 */ /* 0x000ea20000002100 */
[----:B------:R-:W-:Y:S01]  /*0260*/  MOV R2, R6 ;  /* 0x0000000600027202 */ /* 0x000fe20000000f00 */
[----:B------:R-:W3:Y:S01]  /*0270*/  LDC.64 R14, c[0x0][0x428] ;  /* 0x00010a00ff0e7b82 */ /* 0x000ee20000000a00 */
[----:B------:R-:W-:Y:S01]  /*0280*/  MOV R4, R8 ;  /* 0x0000000800047202 */ /* 0x000fe20000000f00 */
[----:B------:R-:W0:Y:S01]  /*0290*/  LDCU.64 UR8, c[0x0][0x3d8] ;  /* 0x00007b00ff0877ac */ /* 0x000e220008000a00 */
[----:B----4-:R-:W-:Y:S01]  /*02a0*/  IMAD R0, R0, UR18, R11 ;  /* 0x0000001200007c24 */ /* 0x010fe2000f8e020b */
[----:B------:R-:W-:Y:S01]  /*02b0*/  MOV R35, RZ ;  /* 0x000000ff00237202 */ /* 0x000fe20000000f00 */
[C---:B------:R-:W-:Y:S01]  /*02c0*/  IMAD.WIDE.U32 R2, R11.reuse, UR10, R2 ;  /* 0x0000000a0b027c25 */ /* 0x040fe2000f8e0002 */
[----:B------:R-:W-:Y:S02]  /*02d0*/  UMOV UR4, 0x400 ;  /* 0x0000040000047882 */ /* 0x000fe40000000000 */
[----:B------:R-:W4:Y:S01]  /*02e0*/  LDC.64 R18, c[0x0][0x448] ;  /* 0x00011200ff127b82 */ /* 0x000f220000000a00 */
[C---:B------:R-:W-:Y:S01]  /*02f0*/  IMAD R47, R11.reuse, UR11, R3 ;  /* 0x0000000b0b2f7c24 */ /* 0x040fe2000f8e0203 */
[----:B-1----:R-:W-:Y:S01]  /*0300*/  LEA R50, P0, R2, R50, 0x1 ;  /* 0x0000003202327211 */ /* 0x002fe200078008ff */
[----:B------:R-:W-:-:S03]  /*0310*/  IMAD.WIDE.U32 R4, R11, UR14, R4 ;  /* 0x0000000e0b047c25 */ /* 0x000fc6000f8e0004 */
[----:B------:R-:W-:Y:S01]  /*0320*/  LEA.HI.X R47, R2, R51, R47, 0x1, P0 ;  /* 0x00000033022f7211 */ /* 0x000fe200000f0c2f */
[C---:B0-----:R-:W-:Y:S01]  /*0330*/  IMAD.WIDE.U32 R40, R11.reuse, UR6, RZ ;  /* 0x000000060b287c25 */ /* 0x041fe2000f8e00ff */
[----:B------:R-:W0:Y:S01]  /*0340*/  LDC.64 R22, c[0x0][0x3a0] ;  /* 0x0000e800ff167b82 */ /* 0x000e220000000a00 */
[----:B------:R-:W1:Y:S01]  /*0350*/  LDCU UR6, c[0x0][0x38c] ;  /* 0x00007180ff0677ac */ /* 0x000e620008000800 */
[C---:B------:R-:W-:Y:S01]  /*0360*/  LEA R48, P1, R4.reuse, R48, 0x1 ;  /* 0x0000003004307211 */ /* 0x040fe200078208ff */
[C---:B------:R-:W-:Y:S02]  /*0370*/  IMAD R45, R11.reuse, UR15, R5 ;  /* 0x0000000f0b2d7c24 */ /* 0x040fe4000f8e0205 */
[C---:B------:R-:W-:Y:S02]  /*0380*/  IMAD R8, R11.reuse, UR7, R41 ;  /* 0x000000070b087c24 */ /* 0x040fe4000f8e0229 */
[----:B------:R-:W-:Y:S01]  /*0390*/  IMAD.WIDE.U32 R6, R11, UR8, RZ ;  /* 0x000000080b067c25 */ /* 0x000fe2000f8e00ff */
[----:B------:R-:W0:Y:S01]  /*03a0*/  S2UR UR5, SR_CgaCtaId ;  /* 0x00000000000579c3 */ /* 0x000e220000008800 */
[----:B------:R-:W-:-:S02]  /*03b0*/  LEA.HI.X R45, R4, R49, R45, 0x1, P1 ;  /* 0x00000031042d7211 */ /* 0x000fc400008f0c2d */
[----:B---3--:R-:W-:Y:S01]  /*03c0*/  IMAD.WIDE.U32 R4, R11, R14, RZ ;  /* 0x0000000e0b047225 */ /* 0x008fe200078e00ff */
[----:B--2---:R-:W-:-:S03]  /*03d0*/  SHF.L.U32 R49, R42, 0x1, RZ ;  /* 0x000000012a317819 */ /* 0x004fc600000006ff */
[C---:B------:R-:W-:Y:S01]  /*03e0*/  IMAD R5, R11.reuse, R15, R5 ;  /* 0x0000000f0b057224 */ /* 0x040fe200078e0205 */
[----:B------:R-:W2:Y:S01]  /*03f0*/  LDC.64 R20, c[0x0][0x450] ;  /* 0x00011400ff147b82 */ /* 0x000ea20000000a00 */
[----:B----4-:R-:W-:Y:S01]  /*0400*/  LEA R41, P0, R40, R18, 0x2 ;  /* 0x0000001228297211 */ /* 0x010fe200078010ff */
[----:B------:R-:W-:Y:S01]  /*0410*/  IMAD R0, R0, R13, RZ ;  /* 0x0000000d00007224 */ /* 0x000fe200078e02ff */
[----:B-1----:R-:W-:Y:S01]  /*0420*/  UISETP.LT.AND UP0, UPT, UR6, 0x1, UPT ;  /* 0x000000010600788c */ /* 0x002fe2000bf01270 */
[----:B------:R-:W-:Y:S02]  /*0430*/  SHF.R.U32.HI R61, RZ, 0x5, R42 ;  /* 0x00000005ff3d7819 */ /* 0x000fe4000001162a */
[----:B------:R-:W-:Y:S01]  /*0440*/  LEA.HI.X R40, R40, R19, R8, 0x2, P0 ;  /* 0x0000001328287211 */ /* 0x000fe200000f1408 */
[----:B------:R-:W-:Y:S01]  /*0450*/  IMAD R0, R0, UR6, RZ ;  /* 0x0000000600007c24 */ /* 0x000fe2000f8e02ff */
[----:B------:R-:W1:Y:S01]  /*0460*/  LDC.64 R24, c[0x0][0x440] ;  /* 0x00011000ff187b82 */ /* 0x000e620000000a00 */
[----:B0-----:R-:W-:Y:S01]  /*0470*/  IMAD.WIDE.U32 R36, R11, R22, RZ ;  /* 0x000000160b247225 */ /* 0x001fe200078e00ff */
[----:B------:R-:W-:-:S02]  /*0480*/  LOP3.LUT R49, R49, 0x7c0, RZ, 0xc0, !PT ;  /* 0x000007c031317812 */ /* 0x000fc400078ec0ff */
[----:B------:R-:W-:Y:S01]  /*0490*/  LOP3.LUT R62, R42, 0x1f, RZ, 0xc0, !PT ;  /* 0x0000001f2a3e7812 */ /* 0x000fe200078ec0ff */
[C---:B------:R-:W-:Y:S02]  /*04a0*/  IMAD R8, R11.reuse, R23, R37 ;  /* 0x000000170b087224 */ /* 0x040fe400078e0225 */
[----:B------:R-:W-:Y:S01]  /*04b0*/  IMAD R37, R11, UR9, R7 ;  /* 0x000000090b257c24 */ /* 0x000fe2000f8e0207 */
[----:B------:R-:W0:Y:S01]  /*04c0*/  LDC.64 R16, c[0x0][0x420] ;  /* 0x00010800ff107b82 */ /* 0x000e220000000a00 */
[----:B------:R-:W-:Y:S02]  /*04d0*/  ULEA UR4, UR5, UR4, 0x18 ;  /* 0x0000000405047291 */ /* 0x000fe4000f8ec0ff */
[----:B------:R-:W-:Y:S01]  /*04e0*/  USEL UR5, UR6, 0x1, !UP0 ;  /* 0x0000000106057887 */ /* 0x000fe2000c000000 */
[----:B------:R-:W3:Y:S03]  /*04f0*/  LDCU.U8 UR9, c[0x0][0x39e] ;  /* 0x000073c0ff0977ac */ /* 0x000ee60008000000 */
[----:B------:R-:W-:Y:S01]  /*0500*/  LEA R46, R61, UR4, 0x3 ;  /* 0x000000043d2e7c11 */ /* 0x000fe2000f8e18ff */
[----:B------:R-:W4:Y:S01]  /*0510*/  LDC.64 R30, c[0x0][0x3a8] ;  /* 0x0000ea00ff1e7b82 */ /* 0x000f220000000a00 */
[----:B--2---:R-:W-:Y:S01]  /*0520*/  LEA R39, P0, R6, R20, 0x2 ;  /* 0x0000001406277211 */ /* 0x004fe200078010ff */
[----:B------:R-:W-:-:S03]  /*0530*/  UIADD3 UR7, UPT, UPT, -UR5, URZ, URZ ;  /* 0x000000ff05077290 */ /* 0x000fc6000fffe1ff */
[----:B------:R-:W-:-:S03]  /*0540*/  LEA.HI.X R37, R6, R21, R37, 0x2, P0 ;  /* 0x0000001506257211 */ /* 0x000fc600000f1425 */
[----:B------:R-:W2:Y:S01]  /*0550*/  LDC.64 R2, c[0x0][0x3c0] ;  /* 0x0000f000ff027b82 */ /* 0x000ea20000000a00 */
[----:B-1----:R-:W-:-:S04]  /*0560*/  LEA R38, P1, R36, R24, 0x2 ;  /* 0x0000001824267211 */ /* 0x002fc800078210ff */
[----:B------:R-:W-:-:S03]  /*0570*/  LEA.HI.X R36, R36, R25, R8, 0x2, P1 ;  /* 0x0000001924247211 */ /* 0x000fc600008f1408 */
[----:B------:R-:W1:Y:S01]  /*0580*/  LDC.64 R28, c[0x0][0x3e0] ;  /* 0x0000f800ff1c7b82 */ /* 0x000e620000000a00 */
[----:B0-----:R-:W-:-:S04]  /*0590*/  IMAD.WIDE.U32 R32, R16, UR18, R4 ;  /* 0x0000001210207c25 */ /* 0x001fc8000f8e0004 */
[----:B------:R-:W-:Y:S01]  /*05a0*/  IMAD R34, R17, UR18, R33 ;  /* 0x0000001211227c24 */ /* 0x000fe2000f8e0221 */
[----:B----4-:R-:W-:Y:S02]  /*05b0*/  SHF.L.U64.HI R51, R30, 0x2, R31 ;  /* 0x000000021e337819 */ /* 0x010fe4000001021f */
[----:B------:R-:W-:Y:S02]  /*05c0*/  LOP3.LUT R31, R49, 0x1f, R42, 0xf8, !PT ;  /* 0x0000001f311f7812 */ /* 0x000fe400078ef82a */
[----:B--2---:R-:W-:Y:S02]  /*05d0*/  SHF.L.U64.HI R3, R2, 0x2, R3 ;  /* 0x0000000202037819 */ /* 0x004fe40000010203 */
[----:B-1-3--:R-:W-:-:S07]  /*05e0*/  SHF.L.U64.HI R29, R28, 0x2, R29 ;  /* 0x000000021c1d7819 */ /* 0x00afce000001021d */
.L_x_2862:
[----:B------:R-:W-:Y:S01]  /*05f0*/  BAR.SYNC.DEFER_BLOCKING 0x0 ;  /* 0x0000000000007b1d */ /* 0x000fe20000010000 */
[----:B0-----:R-:W-:Y:S02]  /*0600*/  MOV R4, R50 ;  /* 0x0000003200047202 */ /* 0x001fe40000000f00 */
[----:B------:R-:W-:-:S03]  /*0610*/  MOV R5, R47 ;  /* 0x0000002f00057202 */ /* 0x000fc60000000f00 */
[----:B------:R-:W-:-:S05]  /*0620*/  IMAD.WIDE.U32 R8, R31, 0x10, R4 ;  /* 0x000000101f087825 */ /* 0x000fca00078e0004 */
[----:B------:R-:W2:Y:S04]  /*0630*/  LDG.E.128 R12, desc[UR16][R8.64] ;  /* 0x00000010080c7981 */ /* 0x000ea8000c1e1d00 */
[----:B------:R-:W3:Y:S01]  /*0640*/  LDG.E.128 R24, desc[UR16][R8.64+0x200] ;  /* 0x0002001008187981 */ /* 0x000ee2000c1e1d00 */
[----:B------:R-:W-:Y:S02]  /*0650*/  MOV R4, R48 ;  /* 0x0000003000047202 */ /* 0x000fe40000000f00 */
[----:B------:R-:W-:Y:S01]  /*0660*/  MOV R5, R45 ;  /* 0x0000002d00057202 */ /* 0x000fe20000000f00 */
        /* <DEDUP_REMOVED lines=28> */
[----:B-1----:R-:W-:Y:S01]  /*0830*/  SHF.L.U32 R58, R12, 0x10, RZ ;  /* 0x000000100c3a7819 */ /* 0x002fe200000006ff */
[--C-:B------:R-:W-:Y:S01]  /*0840*/  FADD.FTZ R18, R68, R43.reuse ;  /* 0x0000002b44127221 */ /* 0x100fe20000010000 */
[----:B------:R-:W-:Y:S02]  /*0850*/  ISETP.EQ.OR P4, PT, RZ, UR9, P4 ;  /* 0x00000009ff007c0c */ /* 0x000fe4000a782670 */
        /* <DEDUP_REMOVED lines=42> */
.L_x_2827:
[----:B------:R-:W-:Y:S05]  /*0b00*/  BSYNC.RECONVERGENT B0 ;  /* 0x0000000000007941 */ /* 0x000fea0003800200 */
.L_x_2826:
        /* <DEDUP_REMOVED lines=40> */
.L_x_2829:
[----:B------:R-:W-:Y:S05]  /*0d90*/  BSYNC.RECONVERGENT B0 ;  /* 0x0000000000007941 */ /* 0x000fea0003800200 */
.L_x_2828:
[----:B------:R-:W-:Y:S01]  /*0da0*/  SHF.L.U32 R60, R14, 0x10, RZ ;  /* 0x000000100e3c7819 */ /* 0x000fe200000006ff */
[----:B------:R-:W-:Y:S01]  /*0db0*/  BSSY.RECONVERGENT B0, `(.L_x_2830) ;  /* 0x0000026000007945 */ /* 0x000fe20003800200 */
[----:B------:R-:W-:Y:S02]  /*0dc0*/  SHF.L.U32 R91, R6, 0x10, RZ ;  /* 0x00000010065b7819 */ /* 0x000fe400000006ff */
[----:B------:R-:W-:Y:S01]  /*0dd0*/  FSETP.GTU.FTZ.AND P6, PT, R22, 20, PT ;  /* 0x41a000001600780b */ /* 0x000fe20003fdc000 */
        /* <DEDUP_REMOVED lines=35> */
.L_x_2831:
[----:B------:R-:W-:Y:S05]  /*1010*/  BSYNC.RECONVERGENT B0 ;  /* 0x0000000000007941 */ /* 0x000fea0003800200 */
.L_x_2830:
        /* <DEDUP_REMOVED lines=41> */
.L_x_2833:
[----:B------:R-:W-:Y:S05]  /*12b0*/  BSYNC.RECONVERGENT B0 ;  /* 0x0000000000007941 */ /* 0x000fea0003800200 */
.L_x_2832:
        /* <DEDUP_REMOVED lines=39> */
.L_x_2835:
[----:B------:R-:W-:Y:S05]  /*1530*/  BSYNC.RECONVERGENT B0 ;  /* 0x0000000000007941 */ /* 0x000fea0003800200 */
.L_x_2834:
        /* <DEDUP_REMOVED lines=41> */
.L_x_2837:
[----:B------:R-:W-:Y:S05]  /*17d0*/  BSYNC.RECONVERGENT B0 ;  /* 0x0000000000007941 */ /* 0x000fea0003800200 */
.L_x_2836:
        /* <DEDUP_REMOVED lines=40> */
.L_x_2839:
[----:B------:R-:W-:Y:S05]  /*1a60*/  BSYNC.RECONVERGENT B0 ;  /* 0x0000000000007941 */ /* 0x000fea0003800200 */
.L_x_2838:
        /* <DEDUP_REMOVED lines=41> */
.L_x_2841:
[----:B------:R-:W-:Y:S05]  /*1d00*/  BSYNC.RECONVERGENT B0 ;  /* 0x0000000000007941 */ /* 0x000fea0003800200 */
.L_x_2840:
        /* <DEDUP_REMOVED lines=41> */
.L_x_2843:
[----:B------:R-:W-:Y:S05]  /*1fa0*/  BSYNC.RECONVERGENT B0 ;  /* 0x0000000000007941 */ /* 0x000fea0003800200 */
.L_x_2842:
[----:B------:R-:W-:Y:S01]  /*1fb0*/  SHF.L.U32 R4, R15, 0x10, RZ ;  /* 0x000000100f047819 */ /* 0x000fe200000006ff */
[----:B------:R-:W-:Y:S01]  /*1fc0*/  BSSY.RECONVERGENT B0, `(.L_x_2844) ;  /* 0x0000026000007945 */ /* 0x000fe20003800200 */
[----:B------:R-:W-:Y:S01]  /*1fd0*/  SHF.L.U32 R15, R9, 0x10, RZ ;  /* 0x00000010090f7819 */ /* 0x000fe200000006ff */
[----:B------:R-:W-:Y:S01]  /*1fe0*/  FMUL.FTZ R27, R87, R44 ;  /* 0x0000002c571b7220 */ /* 0x000fe20000410000 */
[----:B------:R-:W-:Y:S01]  /*1ff0*/  FSETP.GTU.FTZ.AND P1, PT, R98, 20, PT ;  /* 0x41a000006200780b */ /* 0x000fe20003f3c000 */
[----:B------:R-:W-:Y:S01]  /*2000*/  FADD.FTZ R97, R4, R43 ;  /* 0x0000002b04617221 */ /* 0x000fe20000010000 */
        /* <DEDUP_REMOVED lines=33> */
.L_x_2845:
[----:B------:R-:W-:Y:S05]  /*2220*/  BSYNC.RECONVERGENT B0 ;  /* 0x0000000000007941 */ /* 0x000fea0003800200 */
.L_x_2844:
        /* <DEDUP_REMOVED lines=43> */
.L_x_2847:
[----:B------:R-:W-:Y:S05]  /*24e0*/  BSYNC.RECONVERGENT B0 ;  /* 0x0000000000007941 */ /* 0x000fea0003800200 */
.L_x_2846:
        /* <DEDUP_REMOVED lines=32> */
.L_x_2849:
[----:B------:R-:W-:Y:S05]  /*26f0*/  BSYNC.RECONVERGENT B0 ;  /* 0x0000000000007941 */ /* 0x000fea0003800200 */
.L_x_2848:
        /* <DEDUP_REMOVED lines=32> */
.L_x_2851:
[----:B------:R-:W-:Y:S05]  /*2900*/  BSYNC.RECONVERGENT B0 ;  /* 0x0000000000007941 */ /* 0x000fea0003800200 */
.L_x_2850:
        /* <DEDUP_REMOVED lines=32> */
.L_x_2853:
[----:B------:R-:W-:Y:S05]  /*2b10*/  BSYNC.RECONVERGENT B0 ;  /* 0x0000000000007941 */ /* 0x000fea0003800200 */
.L_x_2852:
        /* <DEDUP_REMOVED lines=32> */
.L_x_2855:
[----:B------:R-:W-:Y:S05]  /*2d20*/  BSYNC.RECONVERGENT B0 ;  /* 0x0000000000007941 */ /* 0x000fea0003800200 */
.L_x_2854:
        /* <DEDUP_REMOVED lines=32> */
.L_x_2857:
[----:B------:R-:W-:Y:S05]  /*2f30*/  BSYNC.RECONVERGENT B0 ;  /* 0x0000000000007941 */ /* 0x000fea0003800200 */
.L_x_2856:
        /* <DEDUP_REMOVED lines=24> */
[----:B------:R-:W-:Y:S01]  /*30c0*/  ISETP.NE.AND P0, PT, R35, RZ, PT ;  /* 0x000000ff2300720c */ /* 0x000fe20003f05270 */
[----:B------:R-:W-:Y:S01]  /*30d0*/  FMUL.FTZ R80, R11, R97 ;  /* 0x000000610b507220 */ /* 0x000fe20000410000 */
[----:B------:R-:W-:Y:S01]  /*30e0*/  MOV R77, R38 ;  /* 0x00000026004d7202 */ /* 0x000fe20000000f00 */
[----:B------:R-:W-:Y:S01]  /*30f0*/  IMAD R79, R35, UR6, RZ ;  /* 0x00000006234f7c24 */ /* 0x000fe2000f8e02ff */
[----:B------:R-:W-:Y:S01]  /*3100*/  ISETP.EQ.AND P0, PT, R62, RZ, P0 ;  /* 0x000000ff3e00720c */ /* 0x000fe20000702270 */
[----:B------:R-:W-:Y:S01]  /*3110*/  UIADD3 UR5, UPT, UPT, UR4, 0x10d0, URZ ;  /* 0x000010d004057890 */ /* 0x000fe2000fffe0ff */
[----:B------:R-:W-:Y:S01]  /*3120*/  MOV R78, R36 ;  /* 0x00000024004e7202 */ /* 0x000fe20000000f00 */
[----:B------:R-:W-:Y:S01]  /*3130*/  UMOV UR6, UR7 ;  /* 0x0000000700067c82 */ /* 0x000fe20008000000 */
[----:B------:R-:W-:Y:S02]  /*3140*/  MOV R75, R39 ;  /* 0x00000027004b7202 */ /* 0x000fe40000000f00 */
[----:B------:R-:W-:-:S02]  /*3150*/  MOV R76, R37 ;  /* 0x00000025004c7202 */ /* 0x000fc40000000f00 */
[----:B------:R-:W-:Y:S02]  /*3160*/  MOV R73, R41 ;  /* 0x0000002900497202 */ /* 0x000fe40000000f00 */
[----:B------:R-:W-:-:S07]  /*3170*/  MOV R74, R40 ;  /* 0x00000028004a7202 */ /* 0x000fce0000000f00 */
.L_x_2861:
[----:B------:R-:W-:Y:S02]  /*3180*/  MOV R4, R77 ;  /* 0x0000004d00047202 */ /* 0x000fe40000000f00 */
[----:B------:R-:W-:-:S05]  /*3190*/  MOV R5, R78 ;  /* 0x0000004e00057202 */ /* 0x000fca0000000f00 */
[----:B------:R-:W2:Y:S01]  /*31a0*/  LDG.E R6, desc[UR16][R4.64] ;  /* 0x0000001004067981 */ /* 0x000ea2000c1e1900 */
[----:B------:R-:W-:Y:S01]  /*31b0*/  ISETP.GE.AND P1, PT, R56, 0x1, PT ;  /* 0x000000013800780c */ /* 0x000fe20003f26270 */
[----:B0-----:R-:W-:Y:S01]  /*31c0*/  HFMA2 R12, -RZ, RZ, 1.875, 0 ;  /* 0x3f800000ff0c7431 */ /* 0x001fe200000001ff */
[----:B------:R-:W0:Y:S01]  /*31d0*/  S2UR UR8, SR_CgaCtaId ;  /* 0x00000000000879c3 */ /* 0x000e220000008800 */
[----:B------:R-:W-:-:S06]  /*31e0*/  MOV R13, RZ ;  /* 0x000000ff000d7202 */ /* 0x000fcc0000000f00 */
[----:B------:R-:W-:Y:S01]  /*31f0*/  @P0 LDS.64 R12, [UR5] ;  /* 0x00000005ff0c0984 */ /* 0x000fe20008000a00 */
[----:B------:R-:W-:Y:S02]  /*3200*/  UMOV UR4, 0x400 ;  /* 0x0000040000047882 */ /* 0x000fe40000000000 */
[----:B0-----:R-:W-:Y:S01]  /*3210*/  ULEA UR4, UR8, UR4, 0x18 ;  /* 0x0000000408047291 */ /* 0x001fe2000f8ec0ff */
[----:B--2---:R-:W-:-:S04]  /*3220*/  FMUL.FTZ R6, R6, 1.4426950216293334961 ;  /* 0x3fb8aa3b06067820 */ /* 0x004fc80000410000 */
[C---:B------:R-:W-:Y:S01]  /*3230*/  FMUL.FTZ R117, R6.reuse, R16 ;  /* 0x0000001006757220 */ /* 0x040fe20000410000 */
[C---:B------:R-:W-:Y:S01]  /*3240*/  FMUL.FTZ R114, R6.reuse, R20 ;  /* 0x0000001406727220 */ /* 0x040fe20000410000 */
[C---:B------:R-:W-:Y:S01]  /*3250*/  FMUL.FTZ R115, R6.reuse, R22 ;  /* 0x0000001606737220 */ /* 0x040fe20000410000 */
[C---:B------:R-:W-:Y:S01]  /*3260*/  FMUL.FTZ R112, R6.reuse, R19 ;  /* 0x0000001306707220 */ /* 0x040fe20000410000 */
[C---:B------:R-:W-:Y:S01]  /*3270*/  FMUL.FTZ R113, R6.reuse, R25 ;  /* 0x0000001906717220 */ /* 0x040fe20000410000 */
[C---:B------:R-:W-:Y:S01]  /*3280*/  FMUL.FTZ R116, R6.reuse, R24 ;  /* 0x0000001806747220 */ /* 0x040fe20000410000 */
[----:B------:R-:W0:Y:S01]  /*3290*/  MUFU.EX2 R117, R117 ;  /* 0x0000007500757308 */ /* 0x000e220000000800 */
[C---:B------:R-:W-:Y:S01]  /*32a0*/  FMUL.FTZ R110, R6.reuse, R18 ;  /* 0x00000012066e7220 */ /* 0x040fe20000410000 */
[C---:B------:R-:W-:Y:S01]  /*32b0*/  FMUL.FTZ R111, R6.reuse, R68 ;  /* 0x00000044066f7220 */ /* 0x040fe20000410000 */
[C---:B------:R-:W-:Y:S01]  /*32c0*/  FMUL.FTZ R108, R6.reuse, R17 ;  /* 0x00000011066c7220 */ /* 0x040fe20000410000 */
[C---:B------:R-:W-:Y:S01]  /*32d0*/  FMUL.FTZ R109, R6.reuse, R101 ;  /* 0x00000065066d7220 */ /* 0x040fe20000410000 */
[C---:B------:R-:W-:Y:S01]  /*32e0*/  FMUL.FTZ R106, R6.reuse, R21 ;  /* 0x00000015066a7220 */ /* 0x040fe20000410000 */
[C---:B------:R-:W-:Y:S01]  /*32f0*/  FMUL.FTZ R103, R6.reuse, R100 ;  /* 0x0000006406677220 */ /* 0x040fe20000410000 */
[C---:B------:R-:W-:Y:S01]  /*3300*/  FMUL.FTZ R102, R6.reuse, R23 ;  /* 0x0000001706667220 */ /* 0x040fe20000410000 */
[----:B------:R-:W1:Y:S01]  /*3310*/  MUFU.EX2 R114, R114 ;  /* 0x0000007200727308 */ /* 0x000e620000000800 */
[C---:B------:R-:W-:Y:S01]  /*3320*/  FMUL.FTZ R105, R6.reuse, R98 ;  /* 0x0000006206697220 */ /* 0x040fe20000410000 */
[C---:B------:R-:W-:Y:S01]  /*3330*/  FMUL.FTZ R104, R6.reuse, R59 ;  /* 0x0000003b06687220 */ /* 0x040fe20000410000 */
[----:B------:R-:W-:-:S05]  /*3340*/  FMUL.FTZ R107, R6, R97 ;  /* 0x00000061066b7220 */ /* 0x000fca0000410000 */
[----:B------:R-:W2:Y:S01]  /*3350*/  MUFU.EX2 R115, R115 ;  /* 0x0000007300737308 */ /* 0x000ea20000000800 */
[----:B0-----:R-:W-:-:S07]  /*3360*/  FFMA.FTZ R4, R95, R117, R94 ;  /* 0x000000755f047223 */ /* 0x001fce000001005e */
[----:B------:R-:W0:Y:S01]  /*3370*/  MUFU.EX2 R112, R112 ;  /* 0x0000007000707308 */ /* 0x000e220000000800 */
[----:B-1----:R-:W-:-:S07]  /*3380*/  FFMA.FTZ R4, R114, R4, R93 ;  /* 0x0000000472047223 */ /* 0x002fce000001005d */
[----:B------:R-:W1:Y:S01]  /*3390*/  MUFU.EX2 R113, R113 ;  /* 0x0000007100717308 */ /* 0x000e620000000800 */
[----:B--2---:R-:W-:-:S07]  /*33a0*/  FFMA.FTZ R4, R115, R4, R92 ;  /* 0x0000000473047223 */ /* 0x004fce000001005c */
[----:B------:R-:W2:Y:S01]  /*33b0*/  MUFU.EX2 R116, R116 ;  /* 0x0000007400747308 */ /* 0x000ea20000000800 */
[----:B0-----:R-:W-:-:S07]  /*33c0*/  FFMA.FTZ R4, R112, R4, R91 ;  /* 0x0000000470047223 */ /* 0x001fce000001005b */
[----:B------:R-:W0:Y:S01]  /*33d0*/  MUFU.EX2 R110, R110 ;  /* 0x0000006e006e7308 */ /* 0x000e220000000800 */
[----:B-1----:R-:W-:-:S07]  /*33e0*/  FFMA.FTZ R4, R113, R4, R90 ;  /* 0x0000000471047223 */ /* 0x002fce000001005a */
[----:B------:R-:W1:Y:S01]  /*33f0*/  MUFU.EX2 R111, R111 ;  /* 0x0000006f006f7308 */ /* 0x000e620000000800 */
[----:B--2---:R-:W-:-:S07]  /*3400*/  FMUL.FTZ R5, R116, R117 ;  /* 0x0000007574057220 */ /* 0x004fce0000410000 */
[----:B------:R-:W2:Y:S01]  /*3410*/  MUFU.EX2 R108, R108 ;  /* 0x0000006c006c7308 */ /* 0x000ea20000000800 */
[----:B0-----:R-:W-:Y:S01]  /*3420*/  FFMA.FTZ R7, R110, R4, R89 ;  /* 0x000000046e077223 */ /* 0x001fe20000010059 */
[----:B------:R-:W-:-:S04]  /*3430*/  FMUL.FTZ R4, R114, R5 ;  /* 0x0000000572047220 */ /* 0x000fc80000410000 */
[----:B------:R-:W-:Y:S02]  /*3440*/  FMUL.FTZ R5, R115, R4 ;  /* 0x0000000473057220 */ /* 0x000fe40000410000 */
[----:B------:R-:W0:Y:S01]  /*3450*/  MUFU.EX2 R109, R109 ;  /* 0x0000006d006d7308 */ /* 0x000e220000000800 */
[----:B-1----:R-:W-:Y:S01]  /*3460*/  FFMA.FTZ R7, R111, R7, R88 ;  /* 0x000000076f077223 */ /* 0x002fe20000010058 */
[----:B------:R-:W-:-:S04]  /*3470*/  FMUL.FTZ R4, R112, R5 ;  /* 0x0000000570047220 */ /* 0x000fc80000410000 */
[----:B------:R-:W-:Y:S02]  /*3480*/  FMUL.FTZ R5, R113, R4 ;  /* 0x0000000471057220 */ /* 0x000fe40000410000 */
[----:B------:R-:W1:Y:S01]  /*3490*/  MUFU.EX2 R106, R106 ;  /* 0x0000006a006a7308 */ /* 0x000e620000000800 */
[----:B--2---:R-:W-:Y:S01]  /*34a0*/  FFMA.FTZ R7, R108, R7, R87 ;  /* 0x000000076c077223 */ /* 0x004fe20000010057 */
[----:B------:R-:W-:-:S04]  /*34b0*/  FMUL.FTZ R4, R110, R5 ;  /* 0x000000056e047220 */ /* 0x000fc80000410000 */
[----:B------:R-:W-:Y:S02]  /*34c0*/  FMUL.FTZ R5, R111, R4 ;  /* 0x000000046f057220 */ /* 0x000fe40000410000 */
[----:B------:R-:W2:Y:S01]  /*34d0*/  MUFU.EX2 R103, R103 ;  /* 0x0000006700677308 */ /* 0x000ea20000000800 */
[----:B0-----:R-:W-:Y:S01]  /*34e0*/  FFMA.FTZ R7, R109, R7, R86 ;  /* 0x000000076d077223 */ /* 0x001fe20000010056 */
[----:B------:R-:W-:-:S04]  /*34f0*/  FMUL.FTZ R4, R108, R5 ;  /* 0x000000056c047220 */ /* 0x000fc80000410000 */
[----:B------:R-:W-:Y:S02]  /*3500*/  FMUL.FTZ R5, R109, R4 ;  /* 0x000000046d057220 */ /* 0x000fe40000410000 */
[----:B------:R-:W0:Y:S01]  /*3510*/  MUFU.EX2 R102, R102 ;  /* 0x0000006600667308 */ /* 0x000e220000000800 */
[C---:B-1----:R-:W-:Y:S01]  /*3520*/  FFMA.FTZ R7, R106.reuse, R7, R85 ;  /* 0x000000076a077223 */ /* 0x042fe20000010055 */
[----:B------:R-:W-:-:S06]  /*3530*/  FMUL.FTZ R4, R106, R5 ;  /* 0x000000056a047220 */ /* 0x000fcc0000410000 */
[----:B------:R-:W1:Y:S01]  /*3540*/  MUFU.EX2 R105, R105 ;  /* 0x0000006900697308 */ /* 0x000e620000000800 */
[C---:B--2---:R-:W-:Y:S01]  /*3550*/  FFMA.FTZ R7, R103.reuse, R7, R84 ;  /* 0x0000000767077223 */ /* 0x044fe20000010054 */
[----:B------:R-:W-:-:S06]  /*3560*/  FMUL.FTZ R5, R103, R4 ;  /* 0x0000000467057220 */ /* 0x000fcc0000410000 */
[----:B------:R-:W2:Y:S01]  /*3570*/  MUFU.EX2 R104, R104 ;  /* 0x0000006800687308 */ /* 0x000ea20000000800 */
[C---:B0-----:R-:W-:Y:S01]  /*3580*/  FFMA.FTZ R7, R102.reuse, R7, R83 ;  /* 0x0000000766077223 */ /* 0x041fe20000010053 */
[----:B------:R-:W-:Y:S01]  /*3590*/  FMUL.FTZ R4, R102, R5 ;  /* 0x0000000566047220 */ /* 0x000fe20000410000 */
[----:B------:R-:W-:-:S05]  /*35a0*/  MOV R5, R74 ;  /* 0x0000004a00057202 */ /* 0x000fca0000000f00 */
[----:B------:R-:W0:Y:S01]  /*35b0*/  MUFU.EX2 R107, R107 ;  /* 0x0000006b006b7308 */ /* 0x000e220000000800 */
[----:B-1----:R-:W-:-:S04]  /*35c0*/  FFMA.FTZ R7, R105, R7, R82 ;  /* 0x0000000769077223 */ /* 0x002fc80000010052 */
[----:B--2---:R-:W-:-:S04]  /*35d0*/  FFMA.FTZ R7, R104, R7, R81 ;  /* 0x0000000768077223 */ /* 0x004fc80000010051 */
[----:B0-----:R-:W-:Y:S01]  /*35e0*/  FFMA.FTZ R8, R107, R7, R80 ;  /* 0x000000076b087223 */ /* 0x001fe20000010050 */
[----:B------:R-:W-:Y:S01]  /*35f0*/  FMUL.FTZ R7, R105, R4 ;  /* 0x0000000469077220 */ /* 0x000fe20000410000 */
[----:B------:R-:W-:-:S03]  /*3600*/  MOV R4, R73 ;  /* 0x0000004900047202 */ /* 0x000fc60000000f00 */
[----:B------:R-:W0:Y:S01]  /*3610*/  SHFL.UP PT, R9, R8, 0x1, RZ ;  /* 0x0420000008097989 */ /* 0x000e2200000e00ff */
[----:B------:R-:W-:-:S03]  /*3620*/  FMUL.FTZ R6, R104, R7 ;  /* 0x0000000768067220 */ /* 0x000fc60000410000 */
[----:B------:R1:W5:Y:S01]  /*3630*/  LDG.E R118, desc[UR16][R4.64] ;  /* 0x0000001004767981 */ /* 0x000362000c1e1900 */
[----:B------:R-:W-:-:S05]  /*3640*/  FMUL.FTZ R121, R107, R6 ;  /* 0x000000066b797220 */ /* 0x000fca0000410000 */
[----:B------:R-:W2:Y:S01]  /*3650*/  SHFL.UP PT, R6, R121, 0x1, RZ ;  /* 0x0420000079067989 */ /* 0x000ea200000e00ff */
[----:B-1----:R-:W-:Y:S02]  /*3660*/  MOV R4, R75 ;  /* 0x0000004b00047202 */ /* 0x002fe40000000f00 */
[----:B------:R-:W-:-:S05]  /*3670*/  MOV R5, R76 ;  /* 0x0000004c00057202 */ /* 0x000fca0000000f00 */
[----:B------:R1:W5:Y:S01]  /*3680*/  LDG.E R119, desc[UR16][R4.64] ;  /* 0x0000001004777981 */ /* 0x000362000c1e1900 */
[----:B------:R-:W-:Y:S01]  /*3690*/  ISETP.NE.AND P2, PT, R61, 0x2, PT ;  /* 0x000000023d00780c */ /* 0x000fe20003f45270 */
[----:B------:R-:W-:Y:S01]  /*36a0*/  BSSY.RECONVERGENT B0, `(.L_x_2859) ;  /* 0x0000042000007945 */ /* 0x000fe20003800200 */
[----:B0-----:R-:W-:Y:S01]  /*36b0*/  FFMA.FTZ R9, R121, R9, R8 ;  /* 0x0000000979097223 */ /* 0x001fe20000010008 */
[----:B------:R-:W-:-:S04]  /*36c0*/  ISETP.GE.U32.AND P3, PT, R42, 0x20, PT ;  /* 0x000000202a00780c */ /* 0x000fc80003f66070 */
[----:B------:R-:W-:-:S05]  /*36d0*/  FSEL R8, R8, R9, !P1 ;  /* 0x0000000908087208 */ /* 0x000fca0004800000 */
[----:B------:R-:W0:Y:S01]  /*36e0*/  SHFL.UP PT, R7, R8, 0x2, RZ ;  /* 0x0440000008077989 */ /* 0x000e2200000e00ff */
[----:B--2---:R-:W-:Y:S01]  /*36f0*/  @P1 FMUL.FTZ R121, R121, R6 ;  /* 0x0000000679791220 */ /* 0x004fe20000410000 */
[----:B------:R-:W-:-:S04]  /*3700*/  ISETP.GE.AND P1, PT, R56, 0x2, PT ;  /* 0x000000023800780c */ /* 0x000fc80003f26270 */
[----:B------:R-:W2:Y:S01]  /*3710*/  SHFL.UP PT, R6, R121, 0x2, RZ ;  /* 0x0440000079067989 */ /* 0x000ea200000e00ff */
[----:B0-----:R-:W-:-:S05]  /*3720*/  FFMA.FTZ R7, R121, R7, R8 ;  /* 0x0000000779077223 */ /* 0x001fca0000010008 */
[----:B-1----:R-:W-:-:S03]  /*3730*/  FSEL R4, R8, R7, !P1 ;  /* 0x0000000708047208 */ /* 0x002fc60004800000 */
[----:B--2---:R-:W-:Y:S01]  /*3740*/  @P1 FMUL.FTZ R121, R121, R6 ;  /* 0x0000000679791220 */ /* 0x004fe20000410000 */
[----:B------:R-:W-:Y:S01]  /*3750*/  ISETP.GE.AND P1, PT, R56, 0x4, PT ;  /* 0x000000043800780c */ /* 0x000fe20003f26270 */
[----:B------:R-:W0:Y:S04]  /*3760*/  SHFL.UP PT, R5, R4, 0x4, RZ ;  /* 0x0480000004057989 */ /* 0x000e2800000e00ff */
[----:B------:R-:W1:Y:S01]  /*3770*/  SHFL.UP PT, R6, R121, 0x4, RZ ;  /* 0x0480000079067989 */ /* 0x000e6200000e00ff */
[----:B0-----:R-:W-:-:S07]  /*3780*/  FFMA.FTZ R5, R121, R5, R4 ;  /* 0x0000000579057223 */ /* 0x001fce0000010004 */
[----:B-1----:R-:W-:Y:S01]  /*3790*/  @P1 FMUL.FTZ R121, R121, R6 ;  /* 0x0000000679791220 */ /* 0x002fe20000410000 */
[----:B------:R-:W-:Y:S02]  /*37a0*/  FSEL R8, R4, R5, !P1 ;  /* 0x0000000504087208 */ /* 0x000fe40004800000 */
[----:B------:R-:W-:Y:S02]  /*37b0*/  ISETP.GE.AND P1, PT, R56, 0x8, PT ;  /* 0x000000083800780c */ /* 0x000fe40003f26270 */
[----:B------:R-:W-:Y:S04]  /*37c0*/  SHFL.UP PT, R6, R121, 0x8, RZ ;  /* 0x0500000079067989 */ /* 0x000fe800000e00ff */
[----:B------:R-:W0:Y:S02]  /*37d0*/  SHFL.UP PT, R5, R8, 0x8, RZ ;  /* 0x0500000008057989 */ /* 0x000e2400000e00ff */
[----:B0-----:R-:W-:-:S05]  /*37e0*/  FFMA.FTZ R5, R121, R5, R8 ;  /* 0x0000000579057223 */ /* 0x001fca0000010008 */
[----:B------:R-:W-:Y:S01]  /*37f0*/  @P1 FMUL.FTZ R121, R121, R6 ;  /* 0x0000000679791220 */ /* 0x000fe20000410000 */
[----:B------:R-:W-:-:S04]  /*3800*/  FSEL R120, R8, R5, !P1 ;  /* 0x0000000508787208 */ /* 0x000fc80004800000 */
[----:B------:R-:W0:Y:S01]  /*3810*/  SHFL.UP PT, R14, R121, 0x10, RZ ;  /* 0x06000000790e7989 */ /* 0x000e2200000e00ff */
[----:B------:R-:W-:-:S03]  /*3820*/  ISETP.NE.AND P1, PT, R56, 0x1f, PT ;  /* 0x0000001f3800780c */ /* 0x000fc60003f25270 */
[----:B------:R-:W1:Y:S01]  /*3830*/  SHFL.UP PT, R15, R120, 0x10, RZ ;  /* 0x06000000780f7989 */ /* 0x000e6200000e00ff */
[C---:B0-----:R-:W-:Y:S01]  /*3840*/  FMUL.FTZ R14, R121.reuse, R14 ;  /* 0x0000000e790e7220 */ /* 0x041fe20000410000 */
[----:B-1----:R-:W-:-:S08]  /*3850*/  FFMA.FTZ R15, R121, R15, R120 ;  /* 0x0000000f790f7223 */ /* 0x002fd00000010078 */
[----:B------:R-:W-:Y:S01]  /*3860*/  @!P1 STS.64 [R46+0x1090], R14 ;  /* 0x0010900e2e009388 */ /* 0x000fe20000000a00 */
[----:B------:R-:W-:Y:S01]  /*3870*/  BAR.SYNC.DEFER_BLOCKING 0x0 ;  /* 0x0000000000007b1d */ /* 0x000fe20000010000 */
[----:B------:R-:W-:-:S04]  /*3880*/  ISETP.GE.AND P1, PT, R56, 0x10, PT ;  /* 0x000000103800780c */ /* 0x000fc80003f26270 */
[----:B------:R-:W-:Y:S02]  /*3890*/  FSEL R122, R121, R14, !P1 ;  /* 0x0000000e797a7208 */ /* 0x000fe40004800000 */
[----:B------:R-:W-:Y:S02]  /*38a0*/  FSEL R121, R120, R15, !P1 ;  /* 0x0000000f78797208 */ /* 0x000fe40004800000 */
[----:B------:R-:W-:Y:S01]  /*38b0*/  ISETP.NE.AND P1, PT, R61, 0x1, PT ;  /* 0x000000013d00780c */ /* 0x000fe20003f25270 */
        /* <DEDUP_REMOVED lines=17> */
[----:B------:R-:W-:-:S02]  /*39d0*/  FSEL R53, R4, R53, !P1 ;  /* 0x0000003504357208 */ /* 0x000fc40004800000 */
[----:B------:R-:W-:Y:S01]  /*39e0*/  @P3 ISETP.NE.AND P1, PT, R56, RZ, PT ;  /* 0x000000ff3800320c */ /* 0x000fe20003f25270 */
[C---:B------:R-:W-:Y:S01]  /*39f0*/  @P3 FFMA.FTZ R5, R120.reuse, R52, R121 ;  /* 0x0000003478053223 */ /* 0x040fe20000010079 */
[----:B------:R-:W-:Y:S01]  /*3a00*/  @P3 MOV R4, R12 ;  /* 0x0000000c00043202 */ /* 0x000fe20000000f00 */
        /* <DEDUP_REMOVED lines=11> */
.L_x_2860:
[----:B------:R-:W-:Y:S05]  /*3ac0*/  BSYNC.RECONVERGENT B0 ;  /* 0x0000000000007941 */ /* 0x000fea0003800200 */
.L_x_2859:
[----:B------:R-:W-:Y:S01]  /*3ad0*/  BAR.SYNC.DEFER_BLOCKING 0x0 ;  /* 0x0000000000007b1d */ /* 0x000fe20000010000 */
[----:B------:R-:W-:Y:S01]  /*3ae0*/  ISETP.NE.AND P1, PT, R42, RZ, PT ;  /* 0x000000ff2a00720c */ /* 0x000fe20003f25270 */
[----:B-----5:R-:W-:Y:S01]  /*3af0*/  FMUL.FTZ R118, R118, R119 ;  /* 0x0000007776767220 */ /* 0x020fe20000410000 */
[----:B------:R-:W-:Y:S01]  /*3b00*/  UIADD3 UR6, UPT, UPT, UR6, 0x1, URZ ;  /* 0x0000000106067890 */ /* 0x000fe2000fffe0ff */
[----:B------:R-:W-:-:S03]  /*3b10*/  LEA R77, P3, R30, R77, 0x2 ;  /* 0x0000004d1e4d7211 */ /* 0x000fc600078610ff */
[----:B------:R-:W-:Y:S01]  /*3b20*/  UISETP.NE.AND UP0, UPT, UR6, URZ, UPT ;  /* 0x000000ff0600728c */ /* 0x000fe2000bf05270 */
[----:B------:R-:W-:Y:S01]  /*3b30*/  IADD3.X R78, PT, PT, R78, R51, RZ, P3, !PT ;  /* 0x000000334e4e7210 */ /* 0x000fe20001ffe4ff */
[----:B------:R-:W1:Y:S05]  /*3b40*/  @P2 LDS R6, [UR4+0x10bc] ;  /* 0x0010bc04ff062984 */ /* 0x000e6a0008000800 */
[----:B------:R2:W-:Y:S01]  /*3b50*/  @!P1 STS.64 [UR5], R4 ;  /* 0x00000004ff009988 */ /* 0x0005e20008000a05 */
[----:B------:R-:W-:Y:S01]  /*3b60*/  UIADD3 UR5, UPT, UPT, UR5, 0x8, URZ ;  /* 0x0000000805057890 */ /* 0x000fe2000fffe0ff */
[----:B-1----:R-:W-:Y:S02]  /*3b70*/  @P2 FFMA.FTZ R121, R6, R120, R121 ;  /* 0x0000007806792223 */ /* 0x002fe40000010079 */
[----:B------:R-:W1:Y:S02]  /*3b80*/  @!P1 LDC.64 R6, c[0x0][0x480] ;  /* 0x00012000ff069b82 */ /* 0x000e640000000a00 */
[----:B------:R-:W-:-:S04]  /*3b90*/  FFMA.FTZ R116, R116, R121, R95 ;  /* 0x0000007974747223 */ /* 0x000fc8000001005f */
[-C--:B------:R-:W-:Y:S01]  /*3ba0*/  FFMA.FTZ R117, R117, R116.reuse, R94 ;  /* 0x0000007475757223 */ /* 0x080fe2000001005e */
[----:B------:R-:W-:-:S03]  /*3bb0*/  FFMA.FTZ R67, R118, R116, R67 ;  /* 0x0000007476437223 */ /* 0x000fc60000010043 */
[-C--:B------:R-:W-:Y:S01]  /*3bc0*/  FFMA.FTZ R9, R114, R117.reuse, R93 ;  /* 0x0000007572097223 */ /* 0x080fe2000001005d */
[----:B------:R-:W-:-:S03]  /*3bd0*/  FFMA.FTZ R66, R118, R117, R66 ;  /* 0x0000007576427223 */ /* 0x000fc60000010042 */
[-C--:B------:R-:W-:Y:S01]  /*3be0*/  FFMA.FTZ R8, R115, R9.reuse, R92 ;  /* 0x0000000973087223 */ /* 0x080fe2000001005c */
[----:B------:R-:W-:-:S03]  /*3bf0*/  FFMA.FTZ R70, R118, R9, R70 ;  /* 0x0000000976467223 */ /* 0x000fc60000010046 */
[-C--:B------:R-:W-:Y:S01]  /*3c00*/  FFMA.FTZ R11, R112, R8.reuse, R91 ;  /* 0x00000008700b7223 */ /* 0x080fe2000001005b */
[----:B------:R-:W-:Y:S01]  /*3c10*/  FFMA.FTZ R69, R118, R8, R69 ;  /* 0x0000000876457223 */ /* 0x000fe20000010045 */
[----:B------:R-:W-:Y:S02]  /*3c20*/  @!P1 IADD3 R8, P2, PT, R0, R79, RZ ;  /* 0x0000004f00089210 */ /* 0x000fe40007f5e0ff */
[-C--:B------:R-:W-:Y:S01]  /*3c30*/  FFMA.FTZ R10, R113, R11.reuse, R90 ;  /* 0x0000000b710a7223 */ /* 0x080fe2000001005a */
[----:B------:R-:W-:Y:S01]  /*3c40*/  FFMA.FTZ R72, R118, R11, R72 ;  /* 0x0000000b76487223 */ /* 0x000fe20000010048 */
[----:B------:R-:W-:Y:S02]  /*3c50*/  @!P1 LEA.HI.X.SX32 R9, R0, RZ, 0x1, P2 ;  /* 0x000000ff00099211 */ /* 0x000fe400010f0eff */
[----:B------:R-:W-:Y:S01]  /*3c60*/  FFMA.FTZ R110, R110, R10, R89 ;  /* 0x0000000a6e6e7223 */ /* 0x000fe20000010059 */
[----:B-1----:R-:W-:Y:S01]  /*3c70*/  @!P1 LEA R6, P2, R8, R6, 0x3 ;  /* 0x0000000608069211 */ /* 0x002fe200078418ff */
[----:B------:R-:W-:Y:S01]  /*3c80*/  FFMA.FTZ R71, R118, R10, R71 ;  /* 0x0000000a76477223 */ /* 0x000fe20000010047 */
[----:B------:R-:W-:Y:S01]  /*3c90*/  IADD3 R79, PT, PT, R79, 0x1, RZ ;  /* 0x000000014f4f7810 */ /* 0x000fe20007ffe0ff */
[-C--:B------:R-:W-:Y:S01]  /*3ca0*/  FFMA.FTZ R111, R111, R110.reuse, R88 ;  /* 0x0000006e6f6f7223 */ /* 0x080fe20000010058 */
[----:B------:R-:W-:Y:S01]  /*3cb0*/  @!P1 LEA.HI.X R7, R8, R7, R9, 0x3, P2 ;  /* 0x0000000708079211 */ /* 0x000fe200010f1c09 */
[----:B------:R-:W-:Y:S01]  /*3cc0*/  FFMA.FTZ R99, R118, R110, R99 ;  /* 0x0000006e76637223 */ /* 0x000fe20000010063 */
[----:B------:R-:W-:Y:S01]  /*3cd0*/  LEA R75, P2, R28, R75, 0x2 ;  /* 0x0000004b1c4b7211 */ /* 0x000fe200078410ff */
[-C--:B------:R-:W-:Y:S01]  /*3ce0*/  FFMA.FTZ R108, R108, R111.reuse, R87 ;  /* 0x0000006f6c6c7223 */ /* 0x080fe20000010057 */
[----:B------:R-:W-:Y:S01]  /*3cf0*/  FFMA.FTZ R96, R118, R111, R96 ;  /* 0x0000006f76607223 */ /* 0x000fe20000010060 */
[----:B------:R2:W-:Y:S01]  /*3d00*/  @!P1 STG.E.64 desc[UR16][R6.64], R4 ;  /* 0x0000000406009986 */ /* 0x0005e2000c101b10 */
[----:B------:R-:W-:Y:S01]  /*3d10*/  LEA R73, P1, R2, R73, 0x2 ;  /* 0x0000004902497211 */ /* 0x000fe200078210ff */
[-C--:B------:R-:W-:Y:S01]  /*3d20*/  FFMA.FTZ R109, R109, R108.reuse, R86 ;  /* 0x0000006c6d6d7223 */ /* 0x080fe20000010056 */
[----:B------:R-:W-:Y:S01]  /*3d30*/  FFMA.FTZ R27, R118, R108, R27 ;  /* 0x0000006c761b7223 */ /* 0x000fe2000001001b */
[----:B------:R-:W-:-:S02]  /*3d40*/  IADD3.X R76, PT, PT, R76, R29, RZ, P2, !PT ;  /* 0x0000001d4c4c7210 */ /* 0x000fc400017fe4ff */
[-C--:B------:R-:W-:Y:S01]  /*3d50*/  FFMA.FTZ R11, R106, R109.reuse, R85 ;  /* 0x0000006d6a0b7223 */ /* 0x080fe20000010055 */
[----:B------:R-:W-:Y:S01]  /*3d60*/  FFMA.FTZ R26, R118, R109, R26 ;  /* 0x0000006d761a7223 */ /* 0x000fe2000001001a */
[----:B------:R-:W-:Y:S02]  /*3d70*/  IADD3.X R74, PT, PT, R74, R3, RZ, P1, !PT ;  /* 0x000000034a4a7210 */ /* 0x000fe40000ffe4ff */
[-C--:B------:R-:W-:Y:S01]  /*3d80*/  FFMA.FTZ R103, R103, R11.reuse, R84 ;  /* 0x0000000b67677223 */ /* 0x080fe20000010054 */
[----:B------:R-:W-:-:S03]  /*3d90*/  FFMA.FTZ R58, R118, R11, R58 ;  /* 0x0000000b763a7223 */ /* 0x000fc6000001003a */
        /* <DEDUP_REMOVED lines=8> */
[----:B------:R-:W-:Y:S01]  /*3e20*/  FFMA.FTZ R64, R118, R107, R64 ;  /* 0x0000006b76407223 */ /* 0x000fe20000010040 */
[----:B--2---:R-:W-:Y:S06]  /*3e30*/  BRA.U UP0, `(.L_x_2861) ;  /* 0xfffffff100d07547 */ /* 0x004fec000b83ffff */
.L_x_2858:
[----:B------:R-:W-:Y:S01]  /*3e40*/  BAR.SYNC.DEFER_BLOCKING 0x0 ;  /* 0x0000000000007b1d */ /* 0x000fe20000010000 */
[----:B------:R-:W-:Y:S02]  /*3e50*/  F2FP.BF16.F32.PACK_AB R7, R96, R99 ;  /* 0x000000636007723e */ /* 0x000fe400000010ff */
[----:B------:R-:W-:Y:S02]  /*3e60*/  F2FP.BF16.F32.PACK_AB R6, R71, R72 ;  /* 0x000000484706723e */ /* 0x000fe400000010ff */
[----:B------:R-:W-:-:S03]  /*3e70*/  F2FP.BF16.F32.PACK_AB R5, R69, R70 ;  /* 0x000000464505723e */ /* 0x000fc600000010ff */
[----:B------:R-:W1:Y:S01]  /*3e80*/  LDC.64 R24, c[0x0][0x478] ;  /* 0x00011e00ff187b82 */ /* 0x000e620000000a00 */
[----:B------:R-:W-:Y:S01]  /*3e90*/  F2FP.BF16.F32.PACK_AB R4, R66, R67 ;  /* 0x000000434204723e */ /* 0x000fe200000010ff */
[----:B------:R-:W2:Y:S01]  /*3ea0*/  LDCU UR5, c[0x0][0x394] ;  /* 0x00007280ff0577ac */ /* 0x000ea20008000800 */
[----:B------:R-:W-:Y:S02]  /*3eb0*/  F2FP.BF16.F32.PACK_AB R11, R64, R65 ;  /* 0x00000041400b723e */ /* 0x000fe400000010ff */
[----:B------:R-:W-:Y:S02]  /*3ec0*/  F2FP.BF16.F32.PACK_AB R10, R60, R63 ;  /* 0x0000003f3c0a723e */ /* 0x000fe400000010ff */
[----:B------:R-:W-:Y:S02]  /*3ed0*/  F2FP.BF16.F32.PACK_AB R9, R57, R58 ;  /* 0x0000003a3909723e */ /* 0x000fe400000010ff */
[----:B------:R-:W-:Y:S02]  /*3ee0*/  F2FP.BF16.F32.PACK_AB R8, R26, R27 ;  /* 0x0000001b1a08723e */ /* 0x000fe400000010ff */
[----:B------:R-:W-:-:S02]  /*3ef0*/  LEA R21, P0, R35, R32, 0xb ;  /* 0x0000002023157211 */ /* 0x000fc400078058ff */
[----:B------:R-:W-:Y:S02]  /*3f00*/  IADD3 R35, PT, PT, R35, 0x1, RZ ;  /* 0x0000000123237810 */ /* 0x000fe40007ffe0ff */
[----:B------:R-:W-:Y:S02]  /*3f10*/  IADD3.X R22, PT, PT, RZ, R34, RZ, P0, !PT ;  /* 0x00000022ff167210 */ /* 0x000fe400007fe4ff */
[----:B------:R-:W-:Y:S01]  /*3f20*/  IADD3 R48, P1, PT, R48, 0x1000, RZ ;  /* 0x0000100030307810 */ /* 0x000fe20007f3e0ff */
[----:B------:R3:W-:Y:S01]  /*3f30*/  STS.128 [R55], R4 ;  /* 0x0000000437007388 */ /* 0x0007e20000000c00 */
[----:B------:R-:W-:Y:S02]  /*3f40*/  IADD3 R50, P2, PT, R50, 0x1000, RZ ;  /* 0x0000100032327810 */ /* 0x000fe40007f5e0ff */
[----:B------:R-:W-:Y:S01]  /*3f50*/  IADD3.X R45, PT, PT, RZ, R45, RZ, P1, !PT ;  /* 0x0000002dff2d7210 */ /* 0x000fe20000ffe4ff */
[----:B------:R-:W-:Y:S01]  /*3f60*/  STS.128 [R55+0x10], R8 ;  /* 0x0000100837007388 */ /* 0x000fe20000000c00 */
[----:B------:R-:W-:-:S03]  /*3f70*/  NOP ;  /* 0x0000000000007918 */ /* 0x000fc60000000000 */
[----:B0-----:R-:W0:Y:S01]  /*3f80*/  LDS.128 R12, [R54] ;  /* 0x00000000360c7984 */ /* 0x001e220000000c00 */
[C---:B-1----:R-:W-:Y:S02]  /*3f90*/  LEA R20, P0, R21.reuse, R24, 0x1 ;  /* 0x0000001815147211 */ /* 0x042fe400078008ff */
[----:B------:R-:W-:Y:S01]  /*3fa0*/  IADD3.X R47, PT, PT, RZ, R47, RZ, P2, !PT ;  /* 0x0000002fff2f7210 */ /* 0x000fe200017fe4ff */
[----:B------:R-:W1:Y:S01]  /*3fb0*/  LDS.128 R16, [R54+0x200] ;  /* 0x0002000036107984 */ /* 0x000e620000000c00 */
[----:B------:R-:W-:Y:S02]  /*3fc0*/  LEA.HI.X R21, R21, R25, R22, 0x1, P0 ;  /* 0x0000001915157211 */ /* 0x000fe400000f0c16 */
[----:B--2---:R-:W-:Y:S01]  /*3fd0*/  ISETP.GE.AND P0, PT, R35, UR5, PT ;  /* 0x0000000523007c0c */ /* 0x004fe2000bf06270 */
[----:B---3--:R-:W-:-:S05]  /*3fe0*/  IMAD.WIDE.U32 R4, R31, 0x10, R20 ;  /* 0x000000101f047825 */ /* 0x008fca00078e0014 */
[----:B0-----:R0:W-:Y:S04]  /*3ff0*/  STG.E.128 desc[UR16][R4.64], R12 ;  /* 0x0000000c04007986 */ /* 0x0011e8000c101d10 */
[----:B-1----:R0:W-:Y:S03]  /*4000*/  STG.E.128 desc[UR16][R4.64+0x200], R16 ;  /* 0x0002001004007986 */ /* 0x0021e6000c101d10 */
[----:B------:R-:W-:Y:S05]  /*4010*/  @!P0 BRA `(.L_x_2862) ;  /* 0xffffffc400748947 */ /* 0x000fea000383ffff */
[----:B------:R-:W-:Y:S05]  /*4020*/  EXIT ;  /* 0x000000000000794d */ /* 0x000fea0003800000 */
.L_x_2863:
        /* <DEDUP_REMOVED lines=13> */
.L_x_5086:


//--------------------- .text._Z25selective_scan_fwd_kernelI32Selective_Scan_fwd_kernel_traitsILi128ELi16ELi1ELb1ELb0ELb0ELb1EN3c108BFloat16EfEEv13SSMParamsBase --------------------------
	.section	.text._Z25selective_scan_fwd_kernelI32Selective_Scan_fwd_kernel_traitsILi128ELi16ELi1ELb1ELb0ELb0ELb1EN3c108BFloat16EfEEv13SSMParamsBase,"ax",@progbits
	.align	128
        .global         _Z25selective_scan_fwd_kernelI32Selective_Scan_fwd_kernel_traitsILi128ELi16ELi1ELb1ELb0ELb0ELb1EN3c108BFloat16EfEEv13SSMParamsBase
        .type           _Z25selective_scan_fwd_kernelI32Selective_Scan_fwd_kernel_traitsILi128ELi16ELi1ELb1ELb0ELb0ELb1EN3c108BFloat16EfEEv13SSMParamsBase,@function
        .size           _Z25selective_scan_fwd_kernelI32Selective_Scan_fwd_kernel_traitsILi128ELi16ELi1ELb1ELb0ELb0ELb1EN3c108BFloat16EfEEv13SSMParamsBase,(.L_x_5087 - _Z25selective_scan_fwd_kernelI32Selective_Scan_fwd_kernel_traitsILi128ELi16ELi1ELb1ELb0ELb0ELb1EN3c108BFloat16EfEEv13SSMParamsBase)
        .other          _Z25selective_scan_fwd_kernelI32Selective_Scan_fwd_kernel_traitsILi128ELi16ELi1ELb1ELb0ELb0ELb1EN3c108BFloat16EfEEv13SSMParamsBase,@"STO_CUDA_ENTRY STV_DEFAULT"
_Z25selective_scan_fwd_kernelI32Selective_Scan_fwd_kernel_traitsILi128ELi16ELi1ELb1ELb0ELb0ELb1EN3c108BFloat16EfEEv13SSMParamsBase:
.text._Z25selective_scan_fwd_kernelI32Selective_Scan_fwd_kernel_traitsILi128ELi16ELi1ELb1ELb0ELb0ELb1EN3c108BFloat16EfEEv13SSMParamsBase:
        /* <DEDUP_REMOVED lines=34> */
[----:B------:R-:W-:Y:S01]  /*0220*/  MOV R5, UR7 ;  /* 0x0000000700057c02 */ /* 0x000fe20008000f00 */
[----:B------:R-:W2:Y:S01]  /*0230*/  S2UR UR5, SR_CgaCtaId ;  /* 0x00000000000579c3 */ /* 0x000ea20000008800 */
[----:B------:R-:W3:Y:S01]  /*0240*/  LDCU.64 UR20, c[0x0][0x3d8] ;  /* 0x00007b00ff1477ac */ /* 0x000ee20008000a00 */
[----:B------:R-:W-:Y:S01]  /*0250*/  MOV R5, UR8 ;  /* 0x0000000800057c02 */ /* 0x000fe20008000f00 */
[----:B----4-:R-:W-:Y:S01]  /*0260*/  IMAD R0, R0, UR18, R45 ;  /* 0x0000001200007c24 */ /* 0x010fe2000f8e022d */
[----:B------:R-:W-:Y:S01]  /*0270*/  MOV R2, R4 ;  /* 0x0000000400027202 */ /* 0x000fe20000000f00 */
[----:B------:R-:W4:Y:S01]  /*0280*/  LDCU.64 UR12, c[0x0][0x3b8] ;  /* 0x00007700ff0c77ac */ /* 0x000f220008000a00 */
[----:B------:R-:W-:Y:S01]  /*0290*/  MOV R4, UR6 ;  /* 0x0000000600047c02 */ /* 0x000fe20008000f00 */
[----:B------:R-:W-:Y:S01]  /*02a0*/  IMAD R0, R0, R7, RZ ;  /* 0x0000000700007224 */ /* 0x000fe200078e02ff */
[----:B------:R-:W0:Y:S01]  /*02b0*/  LDC.64 R12, c[0x0][0x440] ;  /* 0x00011000ff0c7b82 */ /* 0x000e220000000a00 */
[----:B------:R-:W0:Y:S01]  /*02c0*/  LDCU.64 UR8, c[0x0][0x3a0] ;  /* 0x00007400ff0877ac */ /* 0x000e220008000a00 */
[C---:B------:R-:W-:Y:S01]  /*02d0*/  IMAD.WIDE.U32 R2, R45.reuse, UR10, R2 ;  /* 0x0000000a2d027c25 */ /* 0x040fe2000f8e0002 */
[----:B------:R-:W0:Y:S03]  /*02e0*/  LDCU UR6, c[0x0][0x38c] ;  /* 0x00007180ff0677ac */ /* 0x000e260008000800 */
[C---:B------:R-:W-:Y:S01]  /*02f0*/  IMAD.WIDE.U32 R4, R45.reuse, UR14, R4 ;  /* 0x0000000e2d047c25 */ /* 0x040fe2000f8e0004 */
[----:B-1----:R-:W-:Y:S01]  /*0300*/  LEA R34, P0, R2, R34, 0x1 ;  /* 0x0000002202227211 */ /* 0x002fe200078008ff */
[----:B------:R-:W1:Y:S01]  /*0310*/  LDC.64 R8, c[0x0][0x448] ;  /* 0x00011200ff087b82 */ /* 0x000e620000000a00 */
[----:B------:R-:W-:Y:S01]  /*0320*/  UMOV UR4, 0x400 ;  /* 0x0000040000047882 */ /* 0x000fe20000000000 */
[C---:B------:R-:W-:Y:S01]  /*0330*/  IMAD R31, R45.reuse, UR11, R3 ;  /* 0x0000000b2d1f7c24 */ /* 0x040fe2000f8e0203 */
[----:B------:R-:W-:Y:S01]  /*0340*/  LEA R32, P1, R4, R32, 0x1 ;  /* 0x0000002004207211 */ /* 0x000fe200078208ff */
[C---:B------:R-:W-:Y:S01]  /*0350*/  IMAD R29, R45.reuse, UR15, R5 ;  /* 0x0000000f2d1d7c24 */ /* 0x040fe2000f8e0205 */
[----:B------:R-:W1:Y:S02]  /*0360*/  LDCU.U8 UR7, c[0x0][0x39e] ;  /* 0x000073c0ff0777ac */ /* 0x000e640008000000 */
[----:B------:R-:W-:Y:S01]  /*0370*/  LEA.HI.X R31, R2, R35, R31, 0x1, P0 ;  /* 0x00000023021f7211 */ /* 0x000fe200000f0c1f */
[----:B------:R-:W1:Y:S01]  /*0380*/  LDC.64 R10, c[0x0][0x450] ;  /* 0x00011400ff0a7b82 */ /* 0x000e620000000a00 */
[C---:B---3--:R-:W-:Y:S01]  /*0390*/  IMAD.WIDE.U32 R2, R45.reuse, UR20, RZ ;  /* 0x000000142d027c25 */ /* 0x048fe2000f8e00ff */
[----:B------:R-:W-:Y:S01]  /*03a0*/  LEA.HI.X R29, R4, R33, R29, 0x1, P1 ;  /* 0x00000021041d7211 */ /* 0x000fe200008f0c1d */
[----:B--2---:R-:W-:Y:S01]  /*03b0*/  ULEA UR4, UR5, UR4, 0x18 ;  /* 0x0000000405047291 */ /* 0x004fe2000f8ec0ff */
[----:B------:R-:W-:Y:S01]  /*03c0*/  MOV R33, RZ ;  /* 0x000000ff00217202 */ /* 0x000fe20000000f00 */
[----:B----4-:R-:W-:Y:S01]  /*03d0*/  IMAD.WIDE.U32 R38, R45, UR12, RZ ;  /* 0x0000000c2d267c25 */ /* 0x010fe2000f8e00ff */
[----:B0-----:R-:W-:-:S02]  /*03e0*/  SHF.L.U32 R30, R43, 0x1, RZ ;  /* 0x000000012b1e7819 */ /* 0x001fc400000006ff */
[----:B------:R-:W-:Y:S01]  /*03f0*/  SHF.R.U32.HI R66, RZ, 0x5, R43 ;  /* 0x00000005ff427819 */ /* 0x000fe2000001162b */
[----:B------:R-:W-:Y:S01]  /*0400*/  IMAD.WIDE.U32 R36, R45, UR8, RZ ;  /* 0x000000082d247c25 */ /* 0x000fe2000f8e00ff */
[----:B------:R-:W-:Y:S02]  /*0410*/  LOP3.LUT R30, R30, 0x7c0, RZ, 0xc0, !PT ;  /* 0x000007c01e1e7812 */ /* 0x000fe400078ec0ff */
[----:B------:R-:W-:Y:S01]  /*0420*/  LOP3.LUT R67, R43, 0x1f, RZ, 0xc0, !PT ;  /* 0x0000001f2b437812 */ /* 0x000fe200078ec0ff */
[C---:B------:R-:W-:Y:S01]  /*0430*/  IMAD R4, R45.reuse, UR21, R3 ;  /* 0x000000152d047c24 */ /* 0x040fe2000f8e0203 */
[----:B------:R-:W-:Y:S01]  /*0440*/  LEA R28, R66, UR4, 0x3 ;  /* 0x00000004421c7c11 */ /* 0x000fe2000f8e18ff */
[C---:B------:R-:W-:Y:S01]  /*0450*/  IMAD R5, R45.reuse, UR13, R39 ;  /* 0x0000000d2d057c24 */ /* 0x040fe2000f8e0227 */
[----:B------:R-:W-:Y:S01]  /*0460*/  LEA R39, P2, R36, R12, 0x2 ;  /* 0x0000000c24277211 */ /* 0x000fe200078410ff */
[----:B------:R-:W-:Y:S01]  /*0470*/  IMAD R3, R45, UR9, R37 ;  /* 0x000000092d037c24 */ /* 0x000fe2000f8e0225 */
[----:B-1----:R-:W-:Y:S01]  /*0480*/  LEA R41, P0, R38, R8, 0x2 ;  /* 0x0000000826297211 */ /* 0x002fe200078010ff */
[----:B------:R-:W-:-:S03]  /*0490*/  IMAD R35, R0, UR6, RZ ;  /* 0x0000000600237c24 */ /* 0x000fc6000f8e02ff */
[----:B------:R-:W-:Y:S02]  /*04a0*/  LEA.HI.X R36, R36, R13, R3, 0x2, P2 ;  /* 0x0000000d24247211 */ /* 0x000fe400010f1403 */
[----:B------:R-:W-:Y:S02]  /*04b0*/  LEA R40, P1, R2, R10, 0x2 ;  /* 0x0000000a02287211 */ /* 0x000fe400078210ff */
[----:B------:R-:W-:Y:S02]  /*04c0*/  LEA.HI.X R38, R38, R9, R5, 0x2, P0 ;  /* 0x0000000926267211 */ /* 0x000fe400000f1405 */
[----:B------:R-:W-:Y:S02]  /*04d0*/  LEA.HI.X R37, R2, R11, R4, 0x2, P1 ;  /* 0x0000000b02257211 */ /* 0x000fe400008f1404 */
[----:B------:R-:W-:-:S07]  /*04e0*/  LOP3.LUT R3, R30, 0x1f, R43, 0xf8, !PT ;  /* 0x0000001f1e037812 */ /* 0x000fce00078ef82b */
.L_x_2902:
[----:B------:R-:W-:Y:S01]  /*04f0*/  BAR.SYNC.DEFER_BLOCKING 0x0 ;  /* 0x0000000000007b1d */ /* 0x000fe20000010000 */
[----:B0-----:R-:W-:Y:S02]  /*0500*/  MOV R4, R34 ;  /* 0x0000002200047202 */ /* 0x001fe40000000f00 */
        /* <DEDUP_REMOVED lines=78> */
.L_x_2865:
[----:B------:R-:W-:Y:S05]  /*09f0*/  BSYNC.RECONVERGENT B0 ;  /* 0x0000000000007941 */ /* 0x000fea0003800200 */
.L_x_2864:
        /* <DEDUP_REMOVED lines=39> */
.L_x_2867:
[----:B------:R-:W-:Y:S05]  /*0c70*/  BSYNC.RECONVERGENT B0 ;  /* 0x0000000000007941 */ /* 0x000fea0003800200 */
.L_x_2866:
        /* <DEDUP_REMOVED lines=39> */
.L_x_2869:
[----:B------:R-:W-:Y:S05]  /*0ef0*/  BSYNC.RECONVERGENT B0 ;  /* 0x0000000000007941 */ /* 0x000fea0003800200 */
.L_x_2868:
        /* <DEDUP_REMOVED lines=41> */
.L_x_2871:
[----:B------:R-:W-:Y:S05]  /*1190*/  BSYNC.RECONVERGENT B0 ;  /* 0x0000000000007941 */ /* 0x000fea0003800200 */
.L_x_2870:
        /* <DEDUP_REMOVED lines=39> */
.L_x_2873:
[----:B------:R-:W-:Y:S05]  /*1410*/  BSYNC.RECONVERGENT B0 ;  /* 0x0000000000007941 */ /* 0x000fea0003800200 */
.L_x_2872:
[----:B------:R-:W-:Y:S01]  /*1420*/  ISETP.EQ.OR P5, PT, RZ, UR7, P5 ;  /* 0x00000007ff007c0c */ /* 0x000fe2000afa2670 */
[----:B------:R-:W-:Y:S01]  /*1430*/  BSSY.RECONVERGENT B0, `(.L_x_2874) ;  /* 0x0000028000007945 */ /* 0x000fe20003800200 */
[----:B------:R-:W-:Y:S02]  /*1440*/  SHF.L.U32 R19, R19, 0x10, RZ ;  /* 0x0000001013137819 */ /* 0x000fe400000006ff */
[----:B------:R-:W-:Y:S02]  /*1450*/  SHF.L.U32 R85, R10, 0x10, RZ ;  /* 0x000000100a557819 */ /* 0x000fe400000006ff */
[----:B------:R-:W-:Y:S01]  /*1460*/  SHF.L.U32 R83, R11, 0x10, RZ ;  /* 0x000000100b537819 */ /* 0x000fe200000006ff */
[----:B------:R-:W-:Y:S01]  /*1470*/  FADD.FTZ R73, R19, R42 ;  /* 0x0000002a13497221 */ /* 0x000fe20000010000 */
[----:B------:R-:W-:Y:S02]  /*1480*/  FSETP.GTU.FTZ.AND P2, PT, R72, 20, PT ;  /* 0x41a000004800780b */ /* 0x000fe40003f5c000 */
        /* <DEDUP_REMOVED lines=34> */
.L_x_2875:
[----:B------:R-:W-:Y:S05]  /*16b0*/  BSYNC.RECONVERGENT B0 ;  /* 0x0000000000007941 */ /* 0x000fea0003800200 */
.L_x_2874:
        /* <DEDUP_REMOVED lines=39> */
.L_x_2877:
[----:B------:R-:W-:Y:S05]  /*1930*/  BSYNC.RECONVERGENT B0 ;  /* 0x0000000000007941 */ /* 0x000fea0003800200 */
.L_x_2876:
        /* <DEDUP_REMOVED lines=41> */
.L_x_2879:
[----:B------:R-:W-:Y:S05]  /*1bd0*/  BSYNC.RECONVERGENT B0 ;  /* 0x0000000000007941 */ /* 0x000fea0003800200 */
.L_x_2878:
        /* <DEDUP_REMOVED lines=40> */
.L_x_2881:
[----:B------:R-:W-:Y:S05]  /*1e60*/  BSYNC.RECONVERGENT B0 ;  /* 0x0000000000007941 */ /* 0x000fea0003800200 */
.L_x_2880:
        /* <DEDUP_REMOVED lines=41> */
.L_x_2883:
[----:B------:R-:W-:Y:S05]  /*2100*/  BSYNC.RECONVERGENT B0 ;  /* 0x0000000000007941 */ /* 0x000fea0003800200 */
.L_x_2882:
        /* <DEDUP_REMOVED lines=39> */
.L_x_2885:
[----:B------:R-:W-:Y:S05]  /*2380*/  BSYNC.RECONVERGENT B0 ;  /* 0x0000000000007941 */ /* 0x000fea0003800200 */
.L_x_2884:
        /* <DEDUP_REMOVED lines=43> */
.L_x_2887:
[----:B------:R-:W-:Y:S05]  /*2640*/  BSYNC.RECONVERGENT B0 ;  /* 0x0000000000007941 */ /* 0x000fea0003800200 */
.L_x_2886:
        /* <DEDUP_REMOVED lines=32> */
.L_x_2889:
[----:B------:R-:W-:Y:S05]  /*2850*/  BSYNC.RECONVERGENT B0 ;  /* 0x0000000000007941 */ /* 0x000fea0003800200 */
.L_x_2888:
        /* <DEDUP_REMOVED lines=32> */
.L_x_2891:
[----:B------:R-:W-:Y:S05]  /*2a60*/  BSYNC.RECONVERGENT B0 ;  /* 0x0000000000007941 */ /* 0x000fea0003800200 */
.L_x_2890:
        /* <DEDUP_REMOVED lines=32> */
.L_x_2893:
[----:B------:R-:W-:Y:S05]  /*2c70*/  BSYNC.RECONVERGENT B0 ;  /* 0x0000000000007941 */ /* 0x000fea0003800200 */
.L_x_2892:
        /* <DEDUP_REMOVED lines=32> */
.L_x_2895:
[----:B------:R-:W-:Y:S05]  /*2e80*/  BSYNC.RECONVERGENT B0 ;  /* 0x0000000000007941 */ /* 0x000fea0003800200 */
.L_x_2894:
        /* <DEDUP_REMOVED lines=38> */
.L_x_2901:
[----:B0-----:R-:W-:Y:S02]  /*30f0*/  MOV R4, R79 ;  /* 0x0000004f00047202 */ /* 0x001fe40000000f00 */
[----:B------:R-:W-:-:S05]  /*3100*/  MOV R5, R78 ;  /* 0x0000004e00057202 */ /* 0x000fca0000000f00 */
[----:B------:R-:W2:Y:S01]  /*3110*/  LDG.E R7, desc[UR16][R4.64] ;  /* 0x0000001004077981 */ /* 0x000ea2000c1e1900 */
[----:B------:R-:W-:Y:S01]  /*3120*/  ISETP.GE.AND P1, PT, R25, 0x1, PT ;  /* 0x000000011900780c */ /* 0x000fe20003f26270 */
[----:B------:R-:W-:Y:S01]  /*3130*/  HFMA2 R20, -RZ, RZ, 1.875, 0 ;  /* 0x3f800000ff147431 */ /* 0x000fe200000001ff */
        /* <DEDUP_REMOVED lines=60> */
[----:B------:R-:W-:-:S06]  /*3500*/  FMUL.FTZ R4, R108, R5 ;  /* 0x000000056c047220 */ /* 0x000fcc0000410000 */
[----:B------:R-:W0:Y:S01]  /*3510*/  MUFU.EX2 R104, R104 ;  /* 0x0000006800687308 */ /* 0x000e220000000800 */
[C---:B-1----:R-:W-:Y:S01]  /*3520*/  FFMA.FTZ R6, R103.reuse, R6, R84 ;  /* 0x0000000667067223 */ /* 0x042fe20000010054 */
[----:B------:R-:W-:Y:S01]  /*3530*/  FMUL.FTZ R5, R103, R4 ;  /* 0x0000000467057220 */ /* 0x000fe20000410000 */
[----:B------:R-:W-:Y:S02]  /*3540*/  MOV R4, R75 ;  /* 0x0000004b00047202 */ /* 0x000fe40000000f00 */
[C---:B--2---:R-:W-:Y:S01]  /*3550*/  FFMA.FTZ R6, R106.reuse, R6, R83 ;  /* 0x000000066a067223 */ /* 0x044fe20000010053 */
[----:B------:R-:W-:-:S03]  /*3560*/  FMUL.FTZ R5, R106, R5 ;  /* 0x000000056a057220 */ /* 0x000fc60000410000 */
[C---:B0-----:R-:W-:Y:S01]  /*3570*/  FFMA.FTZ R6, R104.reuse, R6, R81 ;  /* 0x0000000668067223 */ /* 0x041fe20000010051 */
[----:B------:R-:W-:Y:S01]  /*3580*/  FMUL.FTZ R119, R104, R5 ;  /* 0x0000000568777220 */ /* 0x000fe20000410000 */
[----:B------:R-:W-:-:S03]  /*3590*/  MOV R5, R74 ;  /* 0x0000004a00057202 */ /* 0x000fc60000000f00 */
[----:B------:R-:W0:Y:S04]  /*35a0*/  SHFL.UP PT, R7, R6, 0x1, RZ ;  /* 0x0420000006077989 */ /* 0x000e2800000e00ff */
[----:B------:R-:W1:Y:S04]  /*35b0*/  SHFL.UP PT, R8, R119, 0x1, RZ ;  /* 0x0420000077087989 */ /* 0x000e6800000e00ff */
[----:B------:R2:W5:Y:S01]  /*35c0*/  LDG.E R117, desc[UR16][R4.64] ;  /* 0x0000001004757981 */ /* 0x000562000c1e1900 */
[----:B0-----:R-:W-:-:S05]  /*35d0*/  FFMA.FTZ R7, R119, R7, R6 ;  /* 0x0000000777077223 */ /* 0x001fca0000010006 */
[----:B------:R-:W-:-:S05]  /*35e0*/  FSEL R10, R6, R7, !P1 ;  /* 0x00000007060a7208 */ /* 0x000fca0004800000 */
[----:B------:R-:W0:Y:S01]  /*35f0*/  SHFL.UP PT, R7, R10, 0x2, RZ ;  /* 0x044000000a077989 */ /* 0x000e2200000e00ff */
        /* <DEDUP_REMOVED lines=9> */
[----:B--2---:R-:W-:Y:S02]  /*3690*/  MOV R4, R77 ;  /* 0x0000004d00047202 */ /* 0x004fe40000000f00 */
[----:B------:R-:W-:-:S05]  /*36a0*/  MOV R5, R76 ;  /* 0x0000004c00057202 */ /* 0x000fca0000000f00 */
[----:B------:R2:W5:Y:S01]  /*36b0*/  LDG.E R122, desc[UR16][R4.64] ;  /* 0x00000010047a7981 */ /* 0x000562000c1e1900 */
[----:B0-----:R-:W-:-:S05]  /*36c0*/  FFMA.FTZ R7, R119, R7, R8 ;  /* 0x0000000777077223 */ /* 0x001fca0000010008 */
[----:B------:R-:W-:Y:S01]  /*36d0*/  FSEL R10, R8, R7, !P1 ;  /* 0x00000007080a7208 */ /* 0x000fe20004800000 */
[----:B-1----:R-:W-:-:S04]  /*36e0*/  @P1 FMUL.FTZ R119, R119, R6 ;  /* 0x0000000677771220 */ /* 0x002fc80000410000 */
[----:B--2---:R-:W0:Y:S04]  /*36f0*/  SHFL.UP PT, R5, R10, 0x8, RZ ;  /* 0x050000000a057989 */ /* 0x004e2800000e00ff */
[----:B------:R-:W1:Y:S01]  /*3700*/  SHFL.UP PT, R4, R119, 0x8, RZ ;  /* 0x0500000077047989 */ /* 0x000e6200000e00ff */
[----:B------:R-:W-:Y:S01]  /*3710*/  ISETP.GE.AND P1, PT, R25, 0x8, PT ;  /* 0x000000081900780c */ /* 0x000fe20003f26270 */
[----:B0-----:R-:W-:-:S12]  /*3720*/  FFMA.FTZ R5, R119, R5, R10 ;  /* 0x0000000577057223 */ /* 0x001fd8000001000a */
[----:B-1----:R-:W-:Y:S01]  /*3730*/  @P1 FMUL.FTZ R119, R119, R4 ;  /* 0x0000000477771220 */ /* 0x002fe20000410000 */
[----:B------:R-:W-:-:S04]  /*3740*/  FSEL R124, R10, R5, !P1 ;  /* 0x000000050a7c7208 */ /* 0x000fc80004800000 */
[----:B------:R-:W0:Y:S04]  /*3750*/  SHFL.UP PT, R22, R119, 0x10, RZ ;  /* 0x0600000077167989 */ /* 0x000e2800000e00ff */
[----:B------:R-:W1:Y:S01]  /*3760*/  SHFL.UP PT, R23, R124, 0x10, RZ ;  /* 0x060000007c177989 */ /* 0x000e6200000e00ff */
[----:B------:R-:W-:Y:S01]  /*3770*/  ISETP.NE.AND P1, PT, R25, 0x1f, PT ;  /* 0x0000001f1900780c */ /* 0x000fe20003f25270 */
[C---:B0-----:R-:W-:Y:S01]  /*3780*/  FMUL.FTZ R22, R119.reuse, R22 ;  /* 0x0000001677167220 */ /* 0x041fe20000410000 */
[----:B-1----:R-:W-:-:S11]  /*3790*/  FFMA.FTZ R23, R119, R23, R124 ;  /* 0x0000001777177223 */ /* 0x002fd6000001007c */
[----:B------:R-:W-:Y:S01]  /*37a0*/  @!P1 STS.64 [R28+0x1090], R22 ;  /* 0x001090161c009388 */ /* 0x000fe20000000a00 */
[----:B------:R-:W-:Y:S06]  /*37b0*/  BAR.SYNC.DEFER_BLOCKING 0x0 ;  /* 0x0000000000007b1d */ /* 0x000fec0000010000 */
[----:B------:R-:W0:Y:S04]  /*37c0*/  LDS.128 R4, [UR4+0x1090] ;  /* 0x00109004ff047984 */ /* 0x000e280008000c00 */
[----:B------:R-:W1:Y:S01]  /*37d0*/  LDS.128 R8, [UR4+0x10a0] ;  /* 0x0010a004ff087984 */ /* 0x000e620008000c00 */
[----:B------:R-:W-:-:S04]  /*37e0*/  ISETP.GE.AND P1, PT, R25, 0x10, PT ;  /* 0x000000101900780c */ /* 0x000fc80003f26270 */
[----:B------:R-:W-:Y:S02]  /*37f0*/  FSEL R119, R119, R22, !P1 ;  /* 0x0000001677777208 */ /* 0x000fe40004800000 */
[----:B------:R-:W-:Y:S02]  /*3800*/  FSEL R124, R124, R23, !P1 ;  /* 0x000000177c7c7208 */ /* 0x000fe40004800000 */
[C---:B------:R-:W-:Y:S02]  /*3810*/  ISETP.NE.AND P1, PT, R66.reuse, 0x1, PT ;  /* 0x000000014200780c */ /* 0x040fe40003f25270 */
[----:B------:R-:W2:Y:S04]  /*3820*/  SHFL.UP PT, R119, R119, 0x1, RZ ;  /* 0x0420000077777989 */ /* 0x000ea800000e00ff */
[----:B------:R-:W4:Y:S01]  /*3830*/  SHFL.UP PT, R124, R124, 0x1, RZ ;  /* 0x042000007c7c7989 */ /* 0x000f2200000e00ff */
[----:B------:R-:W-:-:S02]  /*3840*/  ISETP.NE.AND P2, PT, R66, 0x2, PT ;  /* 0x000000024200780c */ /* 0x000fc40003f45270 */
[----:B------:R-:W-:Y:S02]  /*3850*/  ISETP.GE.U32.AND P3, PT, R43, 0x20, PT ;  /* 0x000000202b00780c */ /* 0x000fe40003f66070 */
[C---:B0-----:R-:W-:Y:S01]  /*3860*/  FSEL R47, R4.reuse, R47, !P1 ;  /* 0x0000002f042f7208 */ /* 0x041fe20004800000 */
[-C--:B------:R-:W-:Y:S01]  /*3870*/  FMUL.FTZ R4, R4, R6.reuse ;  /* 0x0000000604047220 */ /* 0x080fe20000410000 */
[C---:B------:R-:W-:Y:S01]  /*3880*/  FFMA.FTZ R6, R5.reuse, R6, R7 ;  /* 0x0000000605067223 */ /* 0x040fe20000010007 */
[----:B------:R-:W-:-:S03]  /*3890*/  FSEL R5, R5, R46, !P1 ;  /* 0x0000002e05057208 */ /* 0x000fc60004800000 */
[C---:B------:R-:W-:Y:S01]  /*38a0*/  FSEL R47, R4.reuse, R47, !P2 ;  /* 0x0000002f042f7208 */ /* 0x040fe20005000000 */
[-C--:B-1----:R-:W-:Y:S01]  /*38b0*/  FMUL.FTZ R4, R4, R8.reuse ;  /* 0x0000000804047220 */ /* 0x082fe20000410000 */
[----:B------:R-:W-:Y:S01]  /*38c0*/  FFMA.FTZ R8, R6, R8, R9 ;  /* 0x0000000806087223 */ /* 0x000fe20000010009 */
[----:B------:R-:W-:Y:S02]  /*38d0*/  ISETP.NE.AND P1, PT, R66, 0x3, PT ;  /* 0x000000034200780c */ /* 0x000fe40003f25270 */
[----:B------:R-:W-:Y:S02]  /*38e0*/  FSEL R5, R6, R5, !P2 ;  /* 0x0000000506057208 */ /* 0x000fe40005000000 */
[----:B------:R-:W-:Y:S02]  /*38f0*/  FSEL R47, R4, R47, !P1 ;  /* 0x0000002f042f7208 */ /* 0x000fe40004800000 */
[----:B------:R-:W-:Y:S02]  /*3900*/  FSEL R46, R8, R5, !P1 ;  /* 0x00000005082e7208 */ /* 0x000fe40004800000 */
[----:B------:R-:W-:Y:S01]  /*3910*/  @P3 ISETP.NE.AND P1, PT, R25, RZ, PT ;  /* 0x000000ff1900320c */ /* 0x000fe20003f25270 */
[----:B--2---:R-:W-:-:S02]  /*3920*/  @P3 FMUL.FTZ R6, R119, R47 ;  /* 0x0000002f77063220 */ /* 0x004fc40000410000 */
[----:B----4-:R-:W-:Y:S01]  /*3930*/  @P3 FFMA.FTZ R5, R119, R46, R124 ;  /* 0x0000002e77053223 */ /* 0x010fe2000001007c */
[----:B------:R-:W-:Y:S01]  /*3940*/  BSSY.RECONVERGENT B0, `(.L_x_2897) ;  /* 0x000000f000007945 */ /* 0x000fe20003800200 */
[C---:B------:R-:W-:Y:S01]  /*3950*/  FFMA.FTZ R11, R10.reuse, R8, R11 ;  /* 0x000000080a0b7223 */ /* 0x040fe2000001000b */
[----:B------:R-:W-:Y:S01]  /*3960*/  FMUL.FTZ R10, R10, R4 ;  /* 0x000000040a0a7220 */ /* 0x000fe20000410000 */
[----:B------:R-:W-:Y:S02]  /*3970*/  ISETP.NE.AND P2, PT, R43, RZ, PT ;  /* 0x000000ff2b00720c */ /* 0x000fe40003f45270 */
[----:B------:R-:W-:Y:S02]  /*3980*/  @P3 FSEL R124, R46, R5, !P1 ;  /* 0x000000052e7c3208 */ /* 0x000fe40004800000 */
[----:B------:R-:W-:Y:S02]  /*3990*/  @P3 FSEL R119, R47, R6, !P1 ;  /* 0x000000062f773208 */ /* 0x000fe40004800000 */
[----:B------:R-:W-:-:S02]  /*39a0*/  @P3 MOV R5, R21 ;  /* 0x0000001500053202 */ /* 0x000fc40000000f00 */
        /* <DEDUP_REMOVED lines=8> */
.L_x_2898:
[----:B------:R-:W-:Y:S05]  /*3a30*/  BSYNC.RECONVERGENT B0 ;  /* 0x0000000000007941 */ /* 0x000fea0003800200 */
.L_x_2897:
[----:B------:R-:W-:Y:S01]  /*3a40*/  BAR.SYNC.DEFER_BLOCKING 0x0 ;  /* 0x0000000000007b1d */ /* 0x000fe20000010000 */
[----:B------:R-:W-:Y:S01]  /*3a50*/  ISETP.NE.AND P1, PT, R43, RZ, PT ;  /* 0x000000ff2b00720c */ /* 0x000fe20003f25270 */
[----:B-----5:R-:W-:-:S04]  /*3a60*/  FMUL.FTZ R117, R117, R122 ;  /* 0x0000007a75757220 */ /* 0x020fc80000410000 */
        /* <DEDUP_REMOVED lines=11> */
[----:B0-----:R-:W-:-:S04]  /*3b20*/  FFMA.FTZ R21, R112, R109, R89 ;  /* 0x0000006d70157223 */ /* 0x001fc80000010059 */
        /* <DEDUP_REMOVED lines=8> */
[----:B------:R-:W-:Y:S01]  /*3bb0*/  SHF.R.S32.HI R6, RZ, 0x1f, R82 ;  /* 0x0000001fff067819 */ /* 0x000fe20000011452 */
[----:B------:R0:W-:Y:S01]  /*3bc0*/  STS.64 [UR5], R4 ;  /* 0x00000004ff007988 */ /* 0x0001e20008000a05 */
[----:B------:R-:W-:-:S04]  /*3bd0*/  IADD3 R7, P1, PT, R35, R82, RZ ;  /* 0x0000005223077210 */ /* 0x000fc80007f3e0ff */
[----:B------:R-:W-:Y:S02]  /*3be0*/  LEA.HI.X.SX32 R20, R35, R6, 0x1, P1 ;  /* 0x0000000623147211 */ /* 0x000fe400008f0eff */
[----:B---3--:R-:W-:-:S04]  /*3bf0*/  LEA R6, P1, R7, R12, 0x3 ;  /* 0x0000000c07067211 */ /* 0x008fc800078218ff */
[----:B------:R-:W-:-:S05]  /*3c00*/  LEA.HI.X R7, R7, R13, R20, 0x3, P1 ;  /* 0x0000000d07077211 */ /* 0x000fca00008f1c14 */
[----:B------:R0:W-:Y:S04]  /*3c10*/  STG.E.64 desc[UR16][R6.64], R4 ;  /* 0x0000000406007986 */ /* 0x0001e8000c101b10 */
.L_x_2900:
[----:B------:R-:W-:Y:S05]  /*3c20*/  BSYNC.RECONVERGENT B0 ;  /* 0x0000000000007941 */ /* 0x000fea0003800200 */
.L_x_2899:
[----:B------:R-:W-:Y:S01]  /*3c30*/  IADD3 R80, PT, PT, R80, 0x1, RZ ;  /* 0x0000000150507810 */ /* 0x000fe20007ffe0ff */
[----:B------:R-:W-:Y:S01]  /*3c40*/  UIADD3 UR5, UPT, UPT, UR5, 0x8, URZ ;  /* 0x0000000805057890 */ /* 0x000fe2000fffe0ff */
[----:B------:R-:W-:Y:S01]  /*3c50*/  LEA R75, P2, R14, R75, 0x2 ;  /* 0x0000004b0e4b7211 */ /* 0x000fe200078410ff */
[C---:B------:R-:W-:Y:S01]  /*3c60*/  FFMA.FTZ R62, R117.reuse, R9, R62 ;  /* 0x00000009753e7223 */ /* 0x040fe2000001003e */
[----:B------:R-:W-:Y:S01]  /*3c70*/  ISETP.NE.AND P1, PT, R80, RZ, PT ;  /* 0x000000ff5000720c */ /* 0x000fe20003f25270 */
[C---:B------:R-:W-:Y:S01]  /*3c80*/  FFMA.FTZ R55, R117.reuse, R8, R55 ;  /* 0x0000000875377223 */ /* 0x040fe20000010037 */
[----:B------:R-:W-:Y:S01]  /*3c90*/  LEA R77, P3, R16, R77, 0x2 ;  /* 0x0000004d104d7211 */ /* 0x000fe200078610ff */
[C---:B------:R-:W-:Y:S01]  /*3ca0*/  FFMA.FTZ R63, R117.reuse, R118, R63 ;  /* 0x00000076753f7223 */ /* 0x040fe2000001003f */
[----:B------:R-:W-:Y:S01]  /*3cb0*/  LEA R79, P4, R18, R79, 0x2 ;  /* 0x0000004f124f7211 */ /* 0x000fe200078810ff */
        /* <DEDUP_REMOVED lines=13> */
[----:B------:R-:W-:-:S02]  /*3d90*/  IADD3 R82, PT, PT, R82, 0x1, RZ ;  /* 0x0000000152527810 */ /* 0x000fc40007ffe0ff */
[----:B------:R-:W-:Y:S02]  /*3da0*/  IADD3.X R74, PT, PT, R74, R15, RZ, P2, !PT ;  /* 0x0000000f4a4a7210 */ /* 0x000fe400017fe4ff */
[----:B------:R-:W-:Y:S02]  /*3db0*/  IADD3.X R76, PT, PT, R76, R17, RZ, P3, !PT ;  /* 0x000000114c4c7210 */ /* 0x000fe40001ffe4ff */
[----:B------:R-:W-:Y:S01]  /*3dc0*/  IADD3.X R78, PT, PT, R78, R19, RZ, P4, !PT ;  /* 0x000000134e4e7210 */ /* 0x000fe200027fe4ff */
[----:B------:R-:W-:Y:S06]  /*3dd0*/  @P1 BRA `(.L_x_2901) ;  /* 0xfffffff000c41947 */ /* 0x000fec000383ffff */
.L_x_2896:
[----:B------:R-:W-:Y:S01]  /*3de0*/  BAR.SYNC.DEFER_BLOCKING 0x0 ;  /* 0x0000000000007b1d */ /* 0x000fe20000010000 */
[----:B0-----:R-:W-:Y:S01]  /*3df0*/  F2FP.BF16.F32.PACK_AB R7, R52, R61 ;  /* 0x0000003d3407723e */ /* 0x001fe200000010ff */
        /* <DEDUP_REMOVED lines=12> */
[----:B------:R-:W4:Y:S01]  /*3ec0*/  LDC.64 R70, c[0x0][0x478] ;  /* 0x00011e00ff467b82 */ /* 0x000f220000000a00 */
[----:B------:R0:W-:Y:S04]  /*3ed0*/  STS.128 [R0], R4 ;  /* 0x0000000400007388 */ /* 0x0001e80000000c00 */
[----:B------:R5:W-:Y:S01]  /*3ee0*/  STS.128 [R0+0x10], R8 ;  /* 0x0000100800007388 */ /* 0x000be20000000c00 */
[----:B------:R-:W-:-:S03]  /*3ef0*/  NOP ;  /* 0x0000000000007918 */ /* 0x000fc60000000000 */
[----:B---3--:R-:W3:Y:S01]  /*3f00*/  LDS.128 R12, [R2] ;  /* 0x00000000020c7984 */ /* 0x008ee20000000c00 */
[----:B------:R-:W1:Y:S03]  /*3f10*/  LDC.64 R24, c[0x0][0x410] ;  /* 0x00010400ff187b82 */ /* 0x000e660000000a00 */
[----:B------:R-:W3:Y:S01]  /*3f20*/  LDS.128 R16, [R2+0x200] ;  /* 0x0002000002107984 */ /* 0x000ee20000000c00 */
[----:B0-----:R-:W-:-:S04]  /*3f30*/  IMAD.WIDE.U32 R4, R20, UR18, R64 ;  /* 0x0000001214047c25 */ /* 0x001fc8000f8e0040 */
[----:B------:R-:W-:Y:S01]  /*3f40*/  IMAD R5, R21, UR18, R5 ;  /* 0x0000001215057c24 */ /* 0x000fe2000f8e0205 */
[----:B------:R-:W0:Y:S01]  /*3f50*/  LDC.64 R26, c[0x0][0x418] ;  /* 0x00010600ff1a7b82 */ /* 0x000e220000000a00 */
[----:B--2---:R-:W-:-:S04]  /*3f60*/  IMAD.WIDE.U32 R4, R45, R22, R4 ;  /* 0x000000162d047225 */ /* 0x004fc800078e0004 */
[----:B-----5:R-:W-:Y:S01]  /*3f70*/  IMAD R8, R45, R23, R5 ;  /* 0x000000172d087224 */ /* 0x020fe200078e0205 */
[C---:B----4-:R-:W-:Y:S02]  /*3f80*/  LEA R70, P0, R4.reuse, R70, 0x1 ;  /* 0x0000004604467211 */ /* 0x050fe400078008ff */
[----:B------:R-:W2:Y:S02]  /*3f90*/  LDC.64 R72, c[0x0][0x488] ;  /* 0x00012200ff487b82 */ /* 0x000ea40000000a00 */
[----:B------:R-:W-:Y:S01]  /*3fa0*/  LEA.HI.X R71, R4, R71, R8, 0x1, P0 ;  /* 0x0000004704477211 */ /* 0x000fe200000f0c08 */
[----:B-1----:R-:W-:-:S04]  /*3fb0*/  IMAD.WIDE.U32 R6, R24, UR18, R64 ;  /* 0x0000001218067c25 */ /* 0x002fc8000f8e0040 */
[----:B------:R-:W-:-:S04]  /*3fc0*/  IMAD.WIDE.U32 R70, R3, 0x10, R70 ;  /* 0x0000001003467825 */ /* 0x000fc800078e0046 */
[----:B------:R-:W-:Y:S02]  /*3fd0*/  IMAD R7, R25, UR18, R7 ;  /* 0x0000001219077c24 */ /* 0x000fe4000f8e0207 */
[C---:B0-----:R-:W-:Y:S01]  /*3fe0*/  IMAD.WIDE.U32 R6, R45.reuse, R26, R6 ;  /* 0x0000001a2d067225 */ /* 0x041fe200078e0006 */
[----:B---3--:R-:W-:Y:S03]  /*3ff0*/  STG.E.128 desc[UR16][R70.64], R12 ;  /* 0x0000000c46007986 */ /* 0x008fe6000c101d10 */
[----:B------:R-:W-:Y:S01]  /*4000*/  IMAD R5, R45, R27, R7 ;  /* 0x0000001b2d057224 */ /* 0x000fe200078e0207 */
[C---:B--2---:R-:W-:Y:S01]  /*4010*/  LEA R72, P1, R6.reuse, R72, 0x1 ;  /* 0x0000004806487211 */ /* 0x044fe200078208ff */
[----:B------:R-:W-:Y:S03]  /*4020*/  STG.E.128 desc[UR16][R70.64+0x200], R16 ;  /* 0x0002001046007986 */ /* 0x000fe6000c101d10 */
        /* <DEDUP_REMOVED lines=21> */
[----:B------:R-:W-:Y:S01]  /*4180*/  PRMT R17, R21, 0x7632, R17 ;  /* 0x0000763215117816 */ /* 0x000fe20000000011 */
[----:B------:R0:W1:Y:S01]  /*4190*/  MUFU.EX2 R19, R14 ;  /* 0x0000000e00137308 */ /* 0x0000620000000800 */
[----:B------:R-:W-:Y:S01]  /*41a0*/  FMUL.FTZ R10, R6, -1.4426950216293334961 ;  /* 0xbfb8aa3b060a7820 */ /* 0x000fe20000410000 */
[----:B------:R-:W-:-:S02]  /*41b0*/  SHF.L.U32 R12, R22, 0x10, RZ ;  /* 0x00000010160c7819 */ /* 0x000fc400000006ff */
[----:B------:R-:W-:Y:S02]  /*41c0*/  SHF.L.U32 R17, R17, 0x10, RZ ;  /* 0x0000001011117819 */ /* 0x000fe400000006ff */
[----:B------:R-:W-:Y:S01]  /*41d0*/  SHF.L.U32 R9, R23, 0x10, RZ ;  /* 0x0000001017097819 */ /* 0x000fe200000006ff */
[----:B------:R-:W-:Y:S01]  /*41e0*/  FMUL.FTZ R7, R12, -1.4426950216293334961 ;  /* 0xbfb8aa3b0c077820 */ /* 0x000fe20000410000 */
[----:B------:R2:W3:Y:S01]  /*41f0*/  MUFU.EX2 R69, R15 ;  /* 0x0000000f00457308 */ /* 0x0004e20000000800 */
[----:B------:R-:W-:Y:S01]  /*4200*/  SHF.L.U32 R5, R25, 0x10, RZ ;  /* 0x0000001019057819 */ /* 0x000fe200000006ff */
[----:B0-----:R-:W-:Y:S01]  /*4210*/  FMUL.FTZ R14, R4, -1.4426950216293334961 ;  /* 0xbfb8aa3b040e7820 */ /* 0x001fe20000410000 */
[----:B------:R-:W-:Y:S01]  /*4220*/  PRMT R16, R22, 0x7632, R16 ;  /* 0x0000763216107816 */ /* 0x000fe20000000010 */
[----:B------:R-:W-:Y:S01]  /*4230*/  FMUL.FTZ R8, R9, -1.4426950216293334961 ;  /* 0xbfb8aa3b09087820 */ /* 0x000fe20000410000 */
[----:B------:R-:W-:Y:S01]  /*4240*/  PRMT R18, R23, 0x7632, R18 ;  /* 0x0000763217127816 */ /* 0x000fe20000000012 */
[----:B------:R-:W-:Y:S01]  /*4250*/  FMUL.FTZ R11, R5, -1.4426950216293334961 ;  /* 0xbfb8aa3b050b7820 */ /* 0x000fe20000410000 */
[----:B------:R-:W-:Y:S01]  /*4260*/  SHF.L.U32 R16, R16, 0x10, RZ ;  /* 0x0000001010107819 */ /* 0x000fe200000006ff */
[----:B------:R0:W4:Y:S01]  /*4270*/  MUFU.EX2 R72, R10 ;  /* 0x0000000a00487308 */ /* 0x0001220000000800 */
[----:B--2---:R-:W-:Y:S01]  /*4280*/  PRMT R15, R20, 0x7632, R15 ;  /* 0x00007632140f7816 */ /* 0x004fe2000000000f */
[----:B-1----:R-:W-:Y:S01]  /*4290*/  FADD.FTZ R19, R19, 1 ;  /* 0x3f80000013137421 */ /* 0x002fe20000010000 */
[----:B------:R-:W-:-:S02]  /*42a0*/  SHF.L.U32 R18, R18, 0x10, RZ ;  /* 0x0000001012127819 */ /* 0x000fc400000006ff */
[----:B------:R-:W-:Y:S02]  /*42b0*/  SHF.L.U32 R15, R15, 0x10, RZ ;  /* 0x000000100f0f7819 */ /* 0x000fe400000006ff */
[----:B------:R-:W-:Y:S01]  /*42c0*/  PRMT R24, R24, 0x7632, R24 ;  /* 0x0000763218187816 */ /* 0x000fe20000000018 */
[----:B------:R1:W2:Y:S01]  /*42d0*/  MUFU.EX2 R75, R14 ;  /* 0x0000000e004b7308 */ /* 0x0002a20000000800 */
[----:B0-----:R-:W-:Y:S01]  /*42e0*/  FMUL.FTZ R10, R17, -1.4426950216293334961 ;  /* 0xbfb8aa3b110a7820 */ /* 0x001fe20000410000 */
[----:B------:R-:W-:Y:S01]  /*42f0*/  FMUL.FTZ R23, R18, -1.4426950216293334961 ;  /* 0xbfb8aa3b12177820 */ /* 0x000fe20000410000 */
[----:B---3--:R-:W-:-:S05]  /*4300*/  FADD.FTZ R69, R69, 1 ;  /* 0x3f80000045457421 */ /* 0x008fca0000010000 */
[----:B------:R0:W3:Y:S01]  /*4310*/  MUFU.EX2 R21, R10 ;  /* 0x0000000a00157308 */ /* 0x0000e20000000800 */
[----:B-1----:R-:W-:Y:S01]  /*4320*/  PRMT R14, R25, 0x7632, R14 ;  /* 0x00007632190e7816 */ /* 0x002fe2000000000e */
[----:B----4-:R-:W-:-:S06]  /*4330*/  FADD.FTZ R72, R72, 1 ;  /* 0x3f80000048487421 */ /* 0x010fcc0000010000 */
[----:B------:R1:W4:Y:S01]  /*4340*/  MUFU.EX2 R70, R7 ;  /* 0x0000000700467308 */ /* 0x0003220000000800 */
[----:B0-----:R-:W-:Y:S01]  /*4350*/  SHF.L.U32 R10, R14, 0x10, RZ ;  /* 0x000000100e0a7819 */ /* 0x001fe200000006ff */
[----:B--2---:R-:W-:Y:S01]  /*4360*/  FADD.FTZ R75, R75, 1 ;  /* 0x3f8000004b4b7421 */ /* 0x004fe20000010000 */
[----:B------:R-:W-:-:S03]  /*4370*/  PRMT R14, R26, 0x7632, R14 ;  /* 0x000076321a0e7816 */ /* 0x000fc6000000000e */
[----:B------:R-:W-:Y:S01]  /*4380*/  FMUL.FTZ R26, R10, -1.4426950216293334961 ;  /* 0xbfb8aa3b0a1a7820 */ /* 0x000fe20000410000 */
[----:B------:R-:W-:Y:S01]  /*4390*/  SHF.L.U32 R14, R14, 0x10, RZ ;  /* 0x000000100e0e7819 */ /* 0x000fe200000006ff */
[----:B------:R0:W2:Y:S01]  /*43a0*/  MUFU.EX2 R71, R8 ;  /* 0x0000000800477308 */ /* 0x0000a20000000800 */
[----:B-1----:R-:W-:Y:S01]  /*43b0*/  SHF.L.U32 R7, R27, 0x10, RZ ;  /* 0x000000101b077819 */ /* 0x002fe200000006ff */
[----:B---3--:R-:W-:Y:S01]  /*43c0*/  FADD.FTZ R21, R21, 1 ;  /* 0x3f80000015157421 */ /* 0x008fe20000010000 */
[----:B------:R-:W-:-:S03]  /*43d0*/  PRMT R27, R27, 0x7632, R27 ;  /* 0x000076321b1b7816 */ /* 0x000fc6000000001b */
[----:B------:R-:W-:Y:S02]  /*43e0*/  FMUL.FTZ R73, R7, -1.4426950216293334961 ;  /* 0xbfb8aa3b07497820 */ /* 0x000fe40000410000 */
[----:B------:R1:W3:Y:S01]  /*43f0*/  MUFU.EX2 R74, R11 ;  /* 0x0000000b004a7308 */ /* 0x0002e20000000800 */
[----:B0-----:R-:W-:Y:S01]  /*4400*/  FMUL.FTZ R8, R15, -1.4426950216293334961 ;  /* 0xbfb8aa3b0f087820 */ /* 0x001fe20000410000 */
[----:B----4-:R-:W-:-:S06]  /*4410*/  FADD.FTZ R70, R70, 1 ;  /* 0x3f80000046467421 */ /* 0x010fcc0000010000 */
[----:B------:R0:W4:Y:S01]  /*4420*/  MUFU.EX2 R20, R8 ;  /* 0x0000000800147308 */ /* 0x0001220000000800 */
[----:B-1----:R-:W-:Y:S01]  /*4430*/  FMUL.FTZ R11, R16, -1.4426950216293334961 ;  /* 0xbfb8aa3b100b7820 */ /* 0x002fe20000410000 */
[----:B--2---:R-:W-:-:S06]  /*4440*/  FADD.FTZ R71, R71, 1 ;  /* 0x3f80000047477421 */ /* 0x004fcc0000010000 */
[----:B------:R1:W2:Y:S01]  /*4450*/  MUFU.EX2 R22, R11 ;  /* 0x0000000b00167308 */ /* 0x0002a20000000800 */
[----:B0-----:R-:W-:Y:S01]  /*4460*/  SHF.L.U32 R8, R24, 0x10, RZ ;  /* 0x0000001018087819 */ /* 0x001fe200000006ff */
[----:B---3--:R-:W-:-:S04]  /*4470*/  FADD.FTZ R74, R74, 1 ;  /* 0x3f8000004a4a7421 */ /* 0x008fc80000010000 */
[----:B------:R-:W-:Y:S02]  /*4480*/  FMUL.FTZ R25, R8, -1.4426950216293334961 ;  /* 0xbfb8aa3b08197820 */ /* 0x000fe40000410000 */
[----:B------:R0:W-:Y:S01]  /*4490*/  MUFU.EX2 R24, R23 ;  /* 0x0000001700187308 */ /* 0x0001e20000000800 */
[----:B-1----:R-:W-:Y:S01]  /*44a0*/  SHF.L.U32 R11, R27, 0x10, RZ ;  /* 0x000000101b0b7819 */ /* 0x002fe200000006ff */
[----:B----4-:R-:W-:-:S04]  /*44b0*/  FADD.FTZ R20, R20, 1 ;  /* 0x3f80000014147421 */ /* 0x010fc80000010000 */
[----:B------:R-:W-:Y:S02]  /*44c0*/  FMUL.FTZ R77, R11, -1.4426950216293334961 ;  /* 0xbfb8aa3b0b4d7820 */ /* 0x000fe40000410000 */
[----:B------:R-:W1:Y:S01]  /*44d0*/  MUFU.EX2 R76, R73 ;  /* 0x00000049004c7308 */ /* 0x000e620000000800 */
[----:B0-----:R-:W-:-:S07]  /*44e0*/  FMUL.FTZ R23, R14, -1.4426950216293334961 ;  /* 0xbfb8aa3b0e177820 */ /* 0x001fce0000410000 */
[----:B------:R2:W0:Y:S08]  /*44f0*/  MUFU.EX2 R27, R23 ;  /* 0x00000017001b7308 */ /* 0x0004300000000800 */
[----:B------:R3:W4:Y:S01]  /*4500*/  MUFU.EX2 R73, R25 ;  /* 0x0000001900497308 */ /* 0x0007220000000800 */
[----:B--2---:R-:W-:Y:S01]  /*4510*/  FADD.FTZ R23, R22, 1 ;  /* 0x3f80000016177421 */ /* 0x004fe20000010000 */
[----:B-1----:R-:W-:-:S06]  /*4520*/  FADD.FTZ R76, R76, 1 ;  /* 0x3f8000004c4c7421 */ /* 0x002fcc0000010000 */
[----:B------:R-:W1:Y:S01]  /*4530*/  MUFU.RCP R78, R69 ;  /* 0x00000045004e7308 */ /* 0x000e620000001000 */
[----:B---3--:R-:W-:Y:S01]  /*4540*/  FADD.FTZ R25, R24, 1 ;  /* 0x3f80000018197421 */ /* 0x008fe20000010000 */
[----:B0-----:R-:W-:-:S06]  /*4550*/  FADD.FTZ R27, R27, 1 ;  /* 0x3f8000001b1b7421 */ /* 0x001fcc0000010000 */
[----:B------:R-:W0:Y:S01]  /*4560*/  MUFU.EX2 R26, R26 ;  /* 0x0000001a001a7308 */ /* 0x000e220000000800 */
[----:B----4-:R-:W-:-:S07]  /*4570*/  FADD.FTZ R73, R73, 1 ;  /* 0x3f80000049497421 */ /* 0x010fce0000010000 */
[----:B------:R-:W2:Y:S01]  /*4580*/  MUFU.EX2 R77, R77 ;  /* 0x0000004d004d7308 */ /* 0x000ea20000000800 */
[----:B-1----:R-:W-:-:S04]  /*4590*/  FMUL.FTZ R22, R13, R78 ;  /* 0x0000004e0d167220 */ /* 0x002fc80000410000 */
[----:B------:R-:W-:-:S03]  /*45a0*/  FMUL.FTZ R13, R22, R63 ;  /* 0x0000003f160d7220 */ /* 0x000fc60000410000 */
[----:B------:R-:W1:Y:S01]  /*45b0*/  MUFU.RCP R80, R71 ;  /* 0x0000004700507308 */ /* 0x000e620000001000 */
[----:B0-----:R-:W-:-:S07]  /*45c0*/  FADD.FTZ R26, R26, 1 ;  /* 0x3f8000001a1a7421 */ /* 0x001fce0000010000 */
[----:B------:R-:W-:Y:S01]  /*45d0*/  MUFU.RCP R79, R70 ;  /* 0x00000046004f7308 */ /* 0x000fe20000001000 */
[----:B--2---:R-:W-:-:S07]  /*45e0*/  FADD.FTZ R77, R77, 1 ;  /* 0x3f8000004d4d7421 */ /* 0x004fce0000010000 */
[----:B------:R-:W0:Y:S01]  /*45f0*/  MUFU.RCP R25, R25 ;  /* 0x0000001900197308 */ /* 0x000e220000001000 */
[----:B-1----:R-:W-:-:S07]  /*4600*/  FMUL.FTZ R24, R9, R80 ;  /* 0x0000005009187220 */ /* 0x002fce0000410000 */
[----:B------:R1:W2:Y:S08]  /*4610*/  MUFU.RCP R70, R21 ;  /* 0x0000001500467308 */ /* 0x0002b00000001000 */
[----:B------:R-:W3:Y:S01]  /*4620*/  MUFU.RCP R23, R23 ;  /* 0x0000001700177308 */ /* 0x000ee20000001000 */
[----:B0-----:R-:W-:Y:S01]  /*4630*/  FMUL.FTZ R9, R18, R25 ;  /* 0x0000001912097220 */ /* 0x001fe20000410000 */
[----:B-1----:R-:W-:-:S03]  /*4640*/  FMUL.FTZ R21, R12, R79 ;  /* 0x0000004f0c157220 */ /* 0x002fc60000410000 */
[----:B------:R-:W-:Y:S01]  /*4650*/  FMUL.FTZ R52, R9, R52 ;  /* 0x0000003409347220 */ /* 0x000fe20000410000 */
[----:B------:R-:W-:Y:S02]  /*4660*/  FMUL.FTZ R21, R21, R60 ;  /* 0x0000003c15157220 */ /* 0x000fe40000410000 */
[----:B------:R-:W0:Y:S01]  /*4670*/  MUFU.RCP R81, R72 ;  /* 0x0000004800517308 */ /* 0x000e220000001000 */
[----:B--2---:R-:W-:-:S04]  /*4680*/  FMUL.FTZ R17, R17, R70 ;  /* 0x0000004611117220 */ /* 0x004fc80000410000 */
[----:B------:R-:W-:-:S03]  /*4690*/  FMUL.FTZ R54, R17, R54 ;  /* 0x0000003611367220 */ /* 0x000fc60000410000 */
[----:B------:R-:W1:Y:S01]  /*46a0*/  MUFU.RCP R74, R74 ;  /* 0x0000004a004a7308 */ /* 0x000e620000001000 */
[----:B---3--:R-:W-:Y:S01]  /*46b0*/  FMUL.FTZ R16, R16, R23 ;  /* 0x0000001710107220 */ /* 0x008fe20000410000 */
[----:B------:R-:W-:-:S03]  /*46c0*/  F2FP.BF16.F32.PACK_AB R13, R54, R13 ;  /* 0x0000000d360d723e */ /* 0x000fc600000010ff */
        /* <DEDUP_REMOVED lines=11> */
[----:B0-----:R-:W-:Y:S01]  /*4780*/  FMUL.FTZ R20, R15, R20 ;  /* 0x000000140f147220 */ /* 0x001fe20000410000 */
[----:B------:R-:W-:Y:S02]  /*4790*/  FMUL.FTZ R15, R24, R61 ;  /* 0x0000003d180f7220 */ /* 0x000fe40000410000 */
[----:B------:R-:W0:Y:S01]  /*47a0*/  LDC.64 R24, c[0x0][0x490] ;  /* 0x00012400ff187b82 */ /* 0x000e220000000a00 */
[----:B------:R-:W-:Y:S02]  /*47b0*/  FMUL.FTZ R55, R20, R55 ;  /* 0x0000003714377220 */ /* 0x000fe40000410000 */
[----:B------:R-:W-:Y:S01]  /*47c0*/  F2FP.BF16.F32.PACK_AB R15, R52, R15 ;  /* 0x0000000f340f723e */ /* 0x000fe200000010ff */
[----:B------:R-:W3:Y:S01]  /*47d0*/  MUFU.RCP R76, R76 ;  /* 0x0000004c004c7308 */ /* 0x000ee20000001000 */
[----:B-1----:R-:W-:-:S04]  /*47e0*/  FMUL.FTZ R14, R14, R27 ;  /* 0x0000001b0e0e7220 */ /* 0x002fc80000410000 */
[----:B------:R-:W-:Y:S01]  /*47f0*/  FMUL.FTZ R18, R14, R49 ;  /* 0x000000310e127220 */ /* 0x000fe20000410000 */
[----:B------:R-:W-:Y:S02]  /*4800*/  F2FP.BF16.F32.PACK_AB R14, R16, R21 ;  /* 0x00000015100e723e */ /* 0x000fe400000010ff */
[----:B------:R-:W1:Y:S01]  /*4810*/  MUFU.RCP R73, R73 ;  /* 0x0000004900497308 */ /* 0x000e620000001000 */
[----:B--2---:R-:W-:Y:S01]  /*4820*/  FMUL.FTZ R19, R68, R19 ;  /* 0x0000001344137220 */ /* 0x004fe20000410000 */
[----:B------:R-:W2:Y:S01]  /*4830*/  LDC.64 R20, c[0x0][0x430] ;  /* 0x00010c00ff147b82 */ /* 0x000ea20000000a00 */
[----:B------:R-:W-:Y:S02]  /*4840*/  F2FP.BF16.F32.PACK_AB R18, R18, R17 ;  /* 0x000000111212723e */ /* 0x000fe400000010ff */
[----:B------:R-:W-:-:S03]  /*4850*/  FMUL.FTZ R12, R19, R62 ;  /* 0x0000003e130c7220 */ /* 0x000fc60000410000 */
[----:B------:R-:W4:Y:S01]  /*4860*/  MUFU.RCP R69, R26 ;  /* 0x0000001a00457308 */ /* 0x000f220000001000 */
[----:B---3--:R-:W-:Y:S01]  /*4870*/  FMUL.FTZ R4, R7, R76 ;  /* 0x0000004c07047220 */ /* 0x008fe20000410000 */
[----:B------:R-:W-:Y:S01]  /*4880*/  F2FP.BF16.F32.PACK_AB R12, R55, R12 ;  /* 0x0000000c370c723e */ /* 0x000fe200000010ff */
[----:B------:R-:W-:Y:S02]  /*4890*/  BAR.SYNC.DEFER_BLOCKING 0x0 ;  /* 0x0000000000007b1d */ /* 0x000fe40000010000 */
[----:B------:R-:W-:-:S04]  /*48a0*/  FMUL.FTZ R4, R4, R57 ;  /* 0x0000003904047220 */ /* 0x000fc80000410000 */
[----:B------:R-:W3:Y:S01]  /*48b0*/  MUFU.RCP R22, R77 ;  /* 0x0000004d00167308 */ /* 0x000ee20000001000 */
[----:B-1----:R-:W-:-:S04]  /*48c0*/  FMUL.FTZ R8, R8, R73 ;  /* 0x0000004908087220 */ /* 0x002fc80000410000 */
[----:B------:R-:W-:Y:S01]  /*48d0*/  FMUL.FTZ R8, R8, R51 ;  /* 0x0000003308087220 */ /* 0x000fe20000410000 */
[----:B----4-:R-:W-:Y:S01]  /*48e0*/  FMUL.FTZ R5, R10, R69 ;  /* 0x000000450a057220 */ /* 0x010fe20000410000 */
[----:B--2---:R-:W-:-:S03]  /*48f0*/  IMAD.WIDE.U32 R64, R20, UR18, R64 ;  /* 0x0000001214407c25 */ /* 0x004fc6000f8e0040 */
[----:B------:R-:W-:Y:S01]  /*4900*/  F2FP.BF16.F32.PACK_AB R16, R8, R9 ;  /* 0x000000090810723e */ /* 0x000fe200000010ff */
[----:B------:R-:W-:Y:S01]  /*4910*/  FMUL.FTZ R5, R5, R50 ;  /* 0x0000003205057220 */ /* 0x000fe20000410000 */
[----:B------:R-:W-:Y:S02]  /*4920*/  IMAD R65, R21, UR18, R65 ;  /* 0x0000001215417c24 */ /* 0x000fe4000f8e0241 */
[----:B---3--:R-:W-:Y:S02]  /*4930*/  FMUL.FTZ R11, R11, R22 ;  /* 0x000000160b0b7220 */ /* 0x008fe40000410000 */
[----:B------:R-:W-:Y:S01]  /*4940*/  F2FP.BF16.F32.PACK_AB R17, R5, R6 ;  /* 0x000000060511723e */ /* 0x000fe200000010ff */
[----:B------:R-:W1:Y:S01]  /*4950*/  LDC.64 R22, c[0x0][0x438] ;  /* 0x00010e00ff167b82 */ /* 0x000e620000000a00 */
[----:B------:R2:W-:Y:S01]  /*4960*/  STS.128 [R0], R12 ;  /* 0x0000000c00007388 */ /* 0x0005e20000000c00 */
[----:B------:R-:W-:-:S05]  /*4970*/  FMUL.FTZ R11, R11, R48 ;  /* 0x000000300b0b7220 */ /* 0x000fca0000410000 */
[----:B------:R-:W-:-:S05]  /*4980*/  F2FP.BF16.F32.PACK_AB R19, R11, R4 ;  /* 0x000000040b13723e */ /* 0x000fca00000010ff */
[----:B------:R-:W-:Y:S01]  /*4990*/  STS.128 [R0+0x10], R16 ;  /* 0x0000101000007388 */ /* 0x000fe20000000c00 */
[----:B------:R-:W-:-:S03]  /*49a0*/  NOP ;  /* 0x0000000000007918 */ /* 0x000fc60000000000 */
[----:B------:R-:W3:Y:S04]  /*49b0*/  LDS.128 R4, [R2] ;  /* 0x0000000002047984 */ /* 0x000ee80000000c00 */
[----:B------:R-:W4:Y:S01]  /*49c0*/  LDS.128 R8, [R2+0x200] ;  /* 0x0002000002087984 */ /* 0x000f220000000c00 */
[----:B-1----:R-:W-:-:S04]  /*49d0*/  IMAD.WIDE.U32 R20, R45, R22, R64 ;  /* 0x000000162d147225 */ /* 0x002fc800078e0040 */
[----:B--2---:R-:W-:Y:S01]  /*49e0*/  IMAD R13, R45, R23, R21 ;  /* 0x000000172d0d7224 */ /* 0x004fe200078e0215 */
[----:B0-----:R-:W-:-:S04]  /*49f0*/  LEA R12, P0, R20, R24, 0x1 ;  /* 0x00000018140c7211 */ /* 0x001fc800078008ff */
[----:B------:R-:W-:Y:S02]  /*4a00*/  LEA.HI.X R13, R20, R25, R13, 0x1, P0 ;  /* 0x00000019140d7211 */ /* 0x000fe400000f0c0d */
[----:B------:R-:W-:Y:S01]  /*4a10*/  ISETP.GE.AND P0, PT, R33, UR5, PT ;  /* 0x0000000521007c0c */ /* 0x000fe2000bf06270 */
[----:B------:R-:W-:-:S05]  /*4a20*/  IMAD.WIDE.U32 R12, R3, 0x10, R12 ;  /* 0x00000010030c7825 */ /* 0x000fca00078e000c */
[----:B---3--:R0:W-:Y:S04]  /*4a30*/  STG.E.128 desc[UR16][R12.64], R4 ;  /* 0x000000040c007986 */ /* 0x0081e8000c101d10 */
[----:B----4-:R0:W-:Y:S03]  /*4a40*/  STG.E.128 desc[UR16][R12.64+0x200], R8 ;  /* 0x000200080c007986 */ /* 0x0101e6000c101d10 */
[----:B------:R-:W-:Y:S05]  /*4a50*/  @!P0 BRA `(.L_x_2902) ;  /* 0xffffffb800a48947 */ /* 0x000fea000383ffff */
[----:B------:R-:W-:Y:S05]  /*4a60*/  EXIT ;  /* 0x000000000000794d */ /* 0x000fea0003800000 */
.L_x_2903:
        /* <DEDUP_REMOVED lines=9> */
.L_x_5087:


//--------------------- .text._Z25selective_scan_fwd_kernelI32Selective_Scan_fwd_kernel_traitsILi128ELi16ELi1ELb1ELb0ELb1ELb0EN3c108BFloat16EfEEv13SSMParamsBase --------------------------
	.section	.text._Z25selective_scan_fwd_kernelI32Selective_Scan_fwd_kernel_traitsILi128ELi16ELi1ELb1ELb0ELb1ELb0EN3c108BFloat16EfEEv13SSMParamsBase,"ax",@progbits
	.align	128
        .global         _Z25selective_scan_fwd_kernelI32Selective_Scan_fwd_kernel_traitsILi128ELi16ELi1ELb1ELb0ELb1ELb0EN3c108BFloat16EfEEv13SSMParamsBase
        .type           _Z25selective_scan_fwd_kernelI32Selective_Scan_fwd_kernel_traitsILi128ELi16ELi1ELb1ELb0ELb1ELb0EN3c108BFloat16EfEEv13SSMParamsBase,@function
        .size           _Z25selective_scan_fwd_kernelI32Selective_Scan_fwd_kernel_traitsILi128ELi16ELi1ELb1ELb0ELb1ELb0EN3c108BFloat16EfEEv13SSMParamsBase,(.L_x_5088 - _Z25selective_scan_fwd_kernelI32Selective_Scan_fwd_kernel_traitsILi128ELi16ELi1ELb1ELb0ELb1ELb0EN3c108BFloat16EfEEv13SSMParamsBase)
        .other          _Z25selective_scan_fwd_kernelI32Selective_Scan_fwd_kernel_traitsILi128ELi16ELi1ELb1ELb0ELb1ELb0EN3c108BFloat16EfEEv13SSMParamsBase,@"STO_CUDA_ENTRY STV_DEFAULT"
_Z25selective_scan_fwd_kernelI32Selective_Scan_fwd_kernel_traitsILi128ELi16ELi1ELb1ELb0ELb1ELb0EN3c108BFloat16EfEEv13SSMParamsBase:
.text._Z25selective_scan_fwd_kernelI32Selective_Scan_fwd_kernel_traitsILi128ELi16ELi1ELb1ELb0ELb1ELb0EN3c108BFloat16EfEEv13SSMParamsBase:
        /* <DEDUP_REMOVED lines=41> */
[----:B------:R-:W-:Y:S01]  /*0290*/  LOP3.LUT R0, R9, R8, RZ, 0x3c, !PT ;  /* 0x0000000809007212 */ /* 0x000fe200078e3cff */
[----:B------:R-:W-:Y:S01]  /*02a0*/  UIMAD.WIDE.U32 UR4, UR20, UR8, URZ ;  /* 0x00000008140472a5 */ /* 0x000fe2000f8e00ff */
[----:B------:R-:W-:Y:S01]  /*02b0*/  @!P1 IADD3 R7, PT, PT, R7, 0x1, RZ ;  /* 0x0000000107079810 */ /* 0x000fe20007ffe0ff */
[----:B------:R-:W0:Y:S01]  /*02c0*/  LDC.64 R10, c[0x0][0x460] ;  /* 0x00011800ff0a7b82 */ /* 0x000e220000000a00 */
[----:B------:R-:W-:Y:S02]  /*02d0*/  ISETP.GE.AND P2, PT, R0, RZ, PT ;  /* 0x000000ff0000720c */ /* 0x000fe40003f46270 */
[----:B------:R-:W-:-:S05]  /*02e0*/  ISETP.NE.AND P1, PT, R8, RZ, PT ;  /* 0x000000ff0800720c */ /* 0x000fca0003f25270 */
[----:B------:R-:W-:-:S04]  /*02f0*/  @P0 IADD3 R7, PT, PT, R7, 0x1, RZ ;  /* 0x0000000107070810 */ /* 0x000fc80007ffe0ff */
[----:B------:R-:W-:-:S04]  /*0300*/  MOV R0, R7 ;  /* 0x0000000700007202 */ /* 0x000fc80000000f00 */
[----:B------:R-:W-:Y:S02]  /*0310*/  @!P2 IADD3 R0, PT, PT, -R0, RZ, RZ ;  /* 0x000000ff0000a210 */ /* 0x000fe40007ffe1ff */
[----:B------:R-:W-:Y:S02]  /*0320*/  @!P1 LOP3.LUT R0, RZ, R8, RZ, 0x33, !PT ;  /* 0x00000008ff009212 */ /* 0x000fe400078e33ff */
[----:B------:R-:W3:Y:S01]  /*0330*/  LDC R8, c[0x0][0x384] ;  /* 0x0000e100ff087b82 */ /* 0x000ee20000000800 */
[----:B------:R-:W-:Y:S01]  /*0340*/  UIMAD UR9, UR20, UR9, UR5 ;  /* 0x00000009140972a4 */ /* 0x000fe2000f8e0205 */
[----:B----4-:R-:W-:Y:S01]  /*0350*/  ISETP.GE.AND P0, PT, R17, 0x1, PT ;  /* 0x000000011100780c */ /* 0x010fe20003f06270 */
[----:B------:R-:W-:Y:S01]  /*0360*/  UIMAD.WIDE.U32 UR6, UR20, UR12, URZ ;  /* 0x0000000c140672a5 */ /* 0x000fe2000f8e00ff */
[----:B------:R-:W-:Y:S02]  /*0370*/  MOV R3, UR5 ;  /* 0x0000000500037c02 */ /* 0x000fe40008000f00 */
[----:B------:R-:W-:-:S02]  /*0380*/  MOV R2, UR4 ;  /* 0x0000000400027c02 */ /* 0x000fc40008000f00 */
[----:B------:R-:W-:Y:S01]  /*0390*/  MOV R3, UR9 ;  /* 0x0000000900037c02 */ /* 0x000fe20008000f00 */
[----:B------:R-:W-:Y:S02]  /*03a0*/  UIMAD UR8, UR20, UR13, UR7 ;  /* 0x0000000d140872a4 */ /* 0x000fe4000f8e0207 */
[----:B------:R-:W-:Y:S01]  /*03b0*/  UIMAD.WIDE.U32 UR4, UR20, UR16, URZ ;  /* 0x00000010140472a5 */ /* 0x000fe2000f8e00ff */
[C---:B------:R-:W-:Y:S01]  /*03c0*/  IMAD.WIDE.U32 R2, R9.reuse, UR10, R2 ;  /* 0x0000000a09027c25 */ /* 0x040fe2000f8e0002 */
[----:B------:R-:W-:Y:S02]  /*03d0*/  MOV R4, UR6 ;  /* 0x0000000600047c02 */ /* 0x000fe40008000f00 */
[----:B------:R-:W-:Y:S01]  /*03e0*/  UIMAD UR6, UR20, UR17, UR5 ;  /* 0x00000011140672a4 */ /* 0x000fe2000f8e0205 */
[----:B------:R-:W-:Y:S01]  /*03f0*/  MOV R5, UR7 ;  /* 0x0000000700057c02 */ /* 0x000fe20008000f00 */
[----:B------:R-:W-:Y:S01]  /*0400*/  IMAD R41, R9, UR11, R3 ;  /* 0x0000000b09297c24 */ /* 0x000fe2000f8e0203 */
[----:B------:R-:W-:Y:S01]  /*0410*/  MOV R5, UR8 ;  /* 0x0000000800057c02 */ /* 0x000fe20008000f00 */
[----:B-12---:R-:W-:Y:S08]  /*0420*/  @!P0 EXIT ;  /* 0x000000000000894d */ /* 0x006ff00003800000 */
[----:B------:R-:W1:Y:S01]  /*0430*/  S2R R51, SR_TID.X ;  /* 0x0000000000337919 */ /* 0x000e620000002100 */
[----:B------:R-:W2:Y:S01]  /*0440*/  LDC.64 R18, c[0x0][0x428] ;  /* 0x00010a00ff127b82 */ /* 0x000ea20000000a00 */
[----:B------:R-:W4:Y:S01]  /*0450*/  LDCU.64 UR8, c[0x0][0x3b8] ;  /* 0x00007700ff0877ac */ /* 0x000f220008000a00 */
[----:B------:R-:W-:Y:S01]  /*0460*/  SHF.R.S32.HI R3, RZ, 0x1f, R0 ;  /* 0x0000001fff037819 */ /* 0x000fe20000011400 */
[----:B------:R-:W-:Y:S01]  /*0470*/  IMAD.WIDE.U32 R4, R9, UR14, R4 ;  /* 0x0000000e09047c25 */ /* 0x000fe2000f8e0004 */
[----:B0-----:R-:W-:Y:S01]  /*0480*/  LEA R45, P0, R2, R10, 0x1 ;  /* 0x0000000a022d7211 */ /* 0x001fe200078008ff */
[----:B------:R-:W-:Y:S01]  /*0490*/  UMOV UR5, UR6 ;  /* 0x0000000600057c82 */ /* 0x000fe20008000000 */
[----:B------:R-:W0:Y:S01]  /*04a0*/  LDCU.64 UR10, c[0x0][0x3a0] ;  /* 0x00007400ff0a77ac */ /* 0x000e220008000a00 */
[----:B------:R-:W-:Y:S01]  /*04b0*/  IMAD.WIDE.U32 R6, R0, R14, UR4 ;  /* 0x0000000400067e25 */ /* 0x000fe2000f8e000e */
[----:B------:R-:W0:Y:S01]  /*04c0*/  LDC.64 R20, c[0x0][0x448] ;  /* 0x00011200ff147b82 */ /* 0x000e220000000a00 */
[----:B------:R-:W-:Y:S01]  /*04d0*/  LEA R43, P1, R4, R12, 0x1 ;  /* 0x0000000c042b7211 */ /* 0x000fe200078208ff */
[----:B------:R-:W0:Y:S01]  /*04e0*/  LDCU UR6, c[0x0][0x38c] ;  /* 0x00007180ff0677ac */ /* 0x000e220008000800 */
[----:B------:R-:W-:Y:S01]  /*04f0*/  IMAD R3, R3, R14, RZ ;  /* 0x0000000e03037224 */ /* 0x000fe200078e02ff */
[----:B------:R-:W-:Y:S01]  /*0500*/  LEA.HI.X R41, R2, R11, R41, 0x1, P0 ;  /* 0x0000000b02297211 */ /* 0x000fe200000f0c29 */
[C---:B------:R-:W-:Y:S01]  /*0510*/  IMAD R39, R9.reuse, UR15, R5 ;  /* 0x0000000f09277c24 */ /* 0x040fe2000f8e0205 */
[----:B------:R-:W-:Y:S01]  /*0520*/  LEA R36, P0, R6, R36, 0x1 ;  /* 0x0000002406247211 */ /* 0x000fe200078008ff */
[----:B------:R-:W-:Y:S01]  /*0530*/  IMAD R3, R0, R15, R3 ;  /* 0x0000000f00037224 */ /* 0x000fe200078e0203 */
[----:B------:R-:W0:Y:S01]  /*0540*/  LDC.64 R22, c[0x0][0x420] ;  /* 0x00010800ff167b82 */ /* 0x000e220000000a00 */
[----:B---3--:R-:W-:Y:S01]  /*0550*/  IMAD R0, R8, UR20, R9 ;  /* 0x0000001408007c24 */ /* 0x008fe2000f8e0209 */
[----:B------:R-:W-:Y:S01]  /*0560*/  LEA.HI.X R39, R4, R13, R39, 0x1, P1 ;  /* 0x0000000d04277211 */ /* 0x000fe200008f0c27 */
[----:B----4-:R-:W-:Y:S01]  /*0570*/  IMAD.WIDE.U32 R4, R9, UR8, RZ ;  /* 0x0000000809047c25 */ /* 0x010fe2000f8e00ff */
[----:B------:R-:W-:Y:S01]  /*0580*/  IADD3 R35, PT, PT, R7, R3, RZ ;  /* 0x0000000307237210 */ /* 0x000fe20007ffe0ff */
[----:B------:R-:W-:Y:S01]  /*0590*/  UMOV UR4, 0x400 ;  /* 0x0000040000047882 */ /* 0x000fe20000000000 */
[----:B------:R-:W3:Y:S01]  /*05a0*/  LDCU.U8 UR7, c[0x0][0x39e] ;  /* 0x000073c0ff0777ac */ /* 0x000ee20008000000 */
[C---:B------:R-:W-:Y:S01]  /*05b0*/  IMAD R49, R9.reuse, UR9, R5 ;  /* 0x0000000909317c24 */ /* 0x040fe2000f8e0205 */
[----:B------:R-:W4:Y:S01]  /*05c0*/  S2UR UR5, SR_CgaCtaId ;  /* 0x00000000000579c3 */ /* 0x000f220000008800 */
[----:B--2---:R-:W-:Y:S01]  /*05d0*/  IMAD.WIDE.U32 R2, R9, R18, RZ ;  /* 0x0000001209027225 */ /* 0x004fe200078e00ff */
[----:B------:R-:W-:-:S03]  /*05e0*/  LEA.HI.X R35, R6, R37, R35, 0x1, P0 ;  /* 0x0000002506237211 */ /* 0x000fc600000f0c23 */
[----:B------:R-:W-:Y:S01]  /*05f0*/  IMAD R3, R9, R19, R3 ;  /* 0x0000001309037224 */ /* 0x000fe200078e0203 */
[----:B-1----:R-:W-:Y:S02]  /*0600*/  SHF.L.U32 R42, R51, 0x1, RZ ;  /* 0x00000001332a7819 */ /* 0x002fe400000006ff */
[----:B------:R-:W1:Y:S01]  /*0610*/  LDC.64 R24, c[0x0][0x440] ;  /* 0x00011000ff187b82 */ /* 0x000e620000000a00 */
[----:B0-----:R-:W-:Y:S01]  /*0620*/  LEA R50, P0, R4, R20, 0x2 ;  /* 0x0000001404327211 */ /* 0x001fe200078010ff */
[C---:B------:R-:W-:Y:S01]  /*0630*/  IMAD.WIDE.U32 R46, R9.reuse, UR10, RZ ;  /* 0x0000000a092e7c25 */ /* 0x040fe2000f8e00ff */
[----:B------:R-:W-:Y:S02]  /*0640*/  LOP3.LUT R42, R42, 0x7c0, RZ, 0xc0, !PT ;  /* 0x000007c02a2a7812 */ /* 0x000fe400078ec0ff */
[----:B------:R-:W-:Y:S01]  /*0650*/  LEA.HI.X R49, R4, R21, R49, 0x2, P0 ;  /* 0x0000001504317211 */ /* 0x000fe200000f1431 */
[----:B------:R-:W-:Y:S01]  /*0660*/  IMAD R9, R9, UR11, R47 ;  /* 0x0000000b09097c24 */ /* 0x000fe2000f8e022f */
[----:B------:R-:W-:Y:S01]  /*0670*/  SHF.R.U32.HI R104, RZ, 0x5, R51 ;  /* 0x00000005ff687819 */ /* 0x000fe20000011633 */
[----:B------:R-:W-:Y:S01]  /*0680*/  IMAD.WIDE.U32 R20, R22, UR20, R2 ;  /* 0x0000001416147c25 */ /* 0x000fe2000f8e0002 */
[----:B------:R-:W-:-:S02]  /*0690*/  LOP3.LUT R2, R42, 0x1f, R51, 0xf8, !PT ;  /* 0x0000001f2a027812 */ /* 0x000fc400078ef833 */
[----:B------:R-:W-:Y:S01]  /*06a0*/  MOV R47, RZ ;  /* 0x000000ff002f7202 */ /* 0x000fe20000000f00 */
[----:B------:R-:W-:Y:S01]  /*06b0*/  IMAD R0, R0, R17, RZ ;  /* 0x0000001100007224 */ /* 0x000fe200078e02ff */
[----:B------:R-:W-:Y:S01]  /*06c0*/  LOP3.LUT R106, R51, 0x1f, RZ, 0xc0, !PT ;  /* 0x0000001f336a7812 */ /* 0x000fe200078ec0ff */
[----:B------:R-:W-:Y:S01]  /*06d0*/  IMAD.WIDE.U32 R2, R2, 0x10, RZ ;  /* 0x0000001002027825 */ /* 0x000fe200078e00ff */
[----:B----4-:R-:W-:-:S03]  /*06e0*/  ULEA UR4, UR5, UR4, 0x18 ;  /* 0x0000000405047291 */ /* 0x010fc6000f8ec0ff */
[----:B------:R-:W-:Y:S01]  /*06f0*/  IMAD R44, R23, UR20, R21 ;  /* 0x00000014172c7c24 */ /* 0x000fe2000f8e0215 */
[----:B------:R-:W-:Y:S01]  /*0700*/  LOP3.LUT R37, R2, 0x200, RZ, 0xfc, !PT ;  /* 0x0000020002257812 */ /* 0x000fe200078efcff */
[----:B------:R-:W-:Y:S01]  /*0710*/  IMAD R40, R0, UR6, RZ ;  /* 0x0000000600287c24 */ /* 0x000fe2000f8e02ff */
[----:B------:R-:W-:Y:S02]  /*0720*/  LEA R38, R104, UR4, 0x3 ;  /* 0x0000000468267c11 */ /* 0x000fe4000f8e18ff */
[----:B-1----:R-:W-:-:S04]  /*0730*/  LEA R48, P0, R46, R24, 0x2 ;  /* 0x000000182e307211 */ /* 0x002fc800078010ff */
[----:B---3--:R-:W-:-:S09]  /*0740*/  LEA.HI.X R46, R46, R25, R9, 0x2, P0 ;  /* 0x000000192e2e7211 */ /* 0x008fd200000f1409 */
.L_x_2942:
[----:B------:R-:W-:Y:S01]  /*0750*/  BAR.SYNC.DEFER_BLOCKING 0x0 ;  /* 0x0000000000007b1d */ /* 0x000fe20000010000 */
[----:B------:R-:W-:-:S04]  /*0760*/  IADD3 R4, P0, PT, R2, R45, RZ ;  /* 0x0000002d02047210 */ /* 0x000fc80007f1e0ff */
[----:B------:R-:W-:-:S03]  /*0770*/  IADD3.X R5, PT, PT, R3, R41, RZ, P0, !PT ;  /* 0x0000002903057210 */ /* 0x000fc600007fe4ff */
[----:B------:R-:W0:Y:S02]  /*0780*/  LDC R28, c[0x0][0x38c] ;  /* 0x0000e300ff1c7b82 */ /* 0x000e240000000800 */
[----:B------:R-:W2:Y:S04]  /*0790*/  LDG.E.128 R12, desc[UR18][R4.64] ;  /* 0x00000012040c7981 */ /* 0x000ea8000c1e1d00 */
[----:B-1----:R-:W3:Y:S01]  /*07a0*/  LDG.E.128 R24, desc[UR18][R4.64+0x200] ;  /* 0x0002001204187981 */ /* 0x002ee2000c1e1d00 */
[----:B------:R-:W-:Y:S01]  /*07b0*/  IADD3 R22, P0, PT, R2, R43, RZ ;  /* 0x0000002b02167210 */ /* 0x000fe20007f1e0ff */
[----:B------:R-:W1:Y:S03]  /*07c0*/  S2R R57, SR_LANEID ;  /* 0x0000000000397919 */ /* 0x000e660000000000 */
[----:B------:R-:W-:-:S02]  /*07d0*/  IADD3.X R23, PT, PT, R3, R39, RZ, P0, !PT ;  /* 0x0000002703177210 */ /* 0x000fc400007fe4ff */
[----:B-1----:R-:W-:-:S04]  /*07e0*/  IADD3 R34, PT, PT, R42, R57, RZ ;  /* 0x000000392a227210 */ /* 0x002fc80007ffe0ff */
        /* <DEDUP_REMOVED lines=68> */
.L_x_2905:
[----:B------:R-:W-:Y:S05]  /*0c30*/  BSYNC.RECONVERGENT B0 ;  /* 0x0000000000007941 */ /* 0x000fea0003800200 */
.L_x_2904:
[----:B------:R-:W-:Y:S01]  /*0c40*/  ISETP.EQ.OR P5, PT, RZ, UR7, P5 ;  /* 0x00000007ff007c0c */ /* 0x000fe2000afa2670 */
[----:B------:R-:W-:Y:S01]  /*0c50*/  BSSY.RECONVERGENT B0, `(.L_x_2906) ;  /* 0x0000026000007945 */ /* 0x000fe20003800200 */
[----:B------:R-:W-:Y:S02]  /*0c60*/  SHF.L.U32 R23, R23, 0x10, RZ ;  /* 0x0000001017177819 */ /* 0x000fe400000006ff */
[----:B------:R-:W-:Y:S02]  /*0c70*/  FSETP.GTU.FTZ.AND P1, PT, R62, 20, PT ;  /* 0x41a000003e00780b */ /* 0x000fe40003f3c000 */
[----:B------:R-:W-:Y:S01]  /*0c80*/  ISETP.EQ.OR P3, PT, RZ, UR7, P3 ;  /* 0x00000007ff007c0c */ /* 0x000fe20009f62670 */
[----:B------:R-:W-:Y:S01]  /*0c90*/  FADD.FTZ R63, R23, R52 ;  /* 0x00000034173f7221 */ /* 0x000fe20000010000 */
[C---:B------:R-:W-:Y:S02]  /*0ca0*/  SHF.L.U32 R12, R16.reuse, 0x10, RZ ;  /* 0x00000010100c7819 */ /* 0x040fe400000006ff */
        /* <DEDUP_REMOVED lines=32> */
.L_x_2907:
[----:B------:R-:W-:Y:S05]  /*0eb0*/  BSYNC.RECONVERGENT B0 ;  /* 0x0000000000007941 */ /* 0x000fea0003800200 */
.L_x_2906:
        /* <DEDUP_REMOVED lines=39> */
.L_x_2909:
[----:B------:R-:W-:Y:S05]  /*1130*/  BSYNC.RECONVERGENT B0 ;  /* 0x0000000000007941 */ /* 0x000fea0003800200 */
.L_x_2908:
[----:B------:R-:W-:Y:S01]  /*1140*/  ISETP.EQ.OR P5, PT, RZ, UR7, P5 ;  /* 0x00000007ff007c0c */ /* 0x000fe2000afa2670 */
[----:B------:R-:W-:Y:S01]  /*1150*/  BSSY.RECONVERGENT B0, `(.L_x_2910) ;  /* 0x0000028000007945 */ /* 0x000fe20003800200 */
[----:B------:R-:W-:Y:S02]  /*1160*/  SHF.L.U32 R65, R24, 0x10, RZ ;  /* 0x0000001018417819 */ /* 0x000fe400000006ff */
[C---:B------:R-:W-:Y:S02]  /*1170*/  SHF.L.U32 R95, R19.reuse, 0x10, RZ ;  /* 0x00000010135f7819 */ /* 0x040fe400000006ff */
[----:B------:R-:W-:Y:S01]  /*1180*/  PRMT R96, R19, 0x7632, R96 ;  /* 0x0000763213607816 */ /* 0x000fe20000000060 */
        /* <DEDUP_REMOVED lines=36> */
.L_x_2911:
[----:B------:R-:W-:Y:S05]  /*13d0*/  BSYNC.RECONVERGENT B0 ;  /* 0x0000000000007941 */ /* 0x000fea0003800200 */
.L_x_2910:
        /* <DEDUP_REMOVED lines=39> */
.L_x_2913:
[----:B------:R-:W-:Y:S05]  /*1650*/  BSYNC.RECONVERGENT B0 ;  /* 0x0000000000007941 */ /* 0x000fea0003800200 */
.L_x_2912:
        /* <DEDUP_REMOVED lines=41> */
.L_x_2915:
[----:B------:R-:W-:Y:S05]  /*18f0*/  BSYNC.RECONVERGENT B0 ;  /* 0x0000000000007941 */ /* 0x000fea0003800200 */
.L_x_2914:
        /* <DEDUP_REMOVED lines=39> */
.L_x_2917:
[----:B------:R-:W-:Y:S05]  /*1b70*/  BSYNC.RECONVERGENT B0 ;  /* 0x0000000000007941 */ /* 0x000fea0003800200 */
.L_x_2916:
        /* <DEDUP_REMOVED lines=41> */
.L_x_2919:
[----:B------:R-:W-:Y:S05]  /*1e10*/  BSYNC.RECONVERGENT B0 ;  /* 0x0000000000007941 */ /* 0x000fea0003800200 */
.L_x_2918:
        /* <DEDUP_REMOVED lines=40> */
.L_x_2921:
[----:B------:R-:W-:Y:S05]  /*20a0*/  BSYNC.RECONVERGENT B0 ;  /* 0x0000000000007941 */ /* 0x000fea0003800200 */
.L_x_2920:
        /* <DEDUP_REMOVED lines=41> */
.L_x_2923:
[----:B------:R-:W-:Y:S05]  /*2340*/  BSYNC.RECONVERGENT B0 ;  /* 0x0000000000007941 */ /* 0x000fea0003800200 */
.L_x_2922:
        /* <DEDUP_REMOVED lines=39> */
.L_x_2925:
[----:B------:R-:W-:Y:S05]  /*25c0*/  BSYNC.RECONVERGENT B0 ;  /* 0x0000000000007941 */ /* 0x000fea0003800200 */
.L_x_2924:
        /* <DEDUP_REMOVED lines=43> */
.L_x_2927:
[----:B------:R-:W-:Y:S05]  /*2880*/  BSYNC.RECONVERGENT B0 ;  /* 0x0000000000007941 */ /* 0x000fea0003800200 */
.L_x_2926:
        /* <DEDUP_REMOVED lines=32> */
.L_x_2929:
[----:B------:R-:W-:Y:S05]  /*2a90*/  BSYNC.RECONVERGENT B0 ;  /* 0x0000000000007941 */ /* 0x000fea0003800200 */
.L_x_2928:
        /* <DEDUP_REMOVED lines=32> */
.L_x_2931:
[----:B------:R-:W-:Y:S05]  /*2ca0*/  BSYNC.RECONVERGENT B0 ;  /* 0x0000000000007941 */ /* 0x000fea0003800200 */
.L_x_2930:
        /* <DEDUP_REMOVED lines=32> */
.L_x_2933:
[----:B------:R-:W-:Y:S05]  /*2eb0*/  BSYNC.RECONVERGENT B0 ;  /* 0x0000000000007941 */ /* 0x000fea0003800200 */
.L_x_2932:
        /* <DEDUP_REMOVED lines=32> */
.L_x_2935:
[----:B------:R-:W-:Y:S05]  /*30c0*/  BSYNC.RECONVERGENT B0 ;  /* 0x0000000000007941 */ /* 0x000fea0003800200 */
.L_x_2934:
        /* <DEDUP_REMOVED lines=20> */
[C---:B------:R-:W-:Y:S01]  /*3210*/  IMAD R105, R47.reuse, R28, RZ ;  /* 0x0000001c2f697224 */ /* 0x040fe200078e02ff */
[----:B------:R-:W-:Y:S01]  /*3220*/  IADD3 R112, PT, PT, -R28, RZ, RZ ;  /* 0x000000ff1c707210 */ /* 0x000fe20007ffe1ff */
[----:B------:R-:W-:Y:S01]  /*3230*/  FMUL.FTZ R107, R4, R87 ;  /* 0x00000057046b7220 */ /* 0x000fe20000410000 */
[----:B------:R-:W-:Y:S01]  /*3240*/  ISETP.NE.AND P0, PT, R47, RZ, PT ;  /* 0x000000ff2f00720c */ /* 0x000fe20003f05270 */
[----:B------:R-:W-:Y:S01]  /*3250*/  UIADD3 UR5, UPT, UPT, UR4, 0x10d0, URZ ;  /* 0x000010d004057890 */ /* 0x000fe2000fffe0ff */
[----:B------:R-:W-:Y:S02]  /*3260*/  IADD3 R28, P1, PT, R36, R37, RZ ;  /* 0x00000025241c7210 */ /* 0x000fe40007f3e0ff */
[----:B------:R-:W1:Y:S01]  /*3270*/  LDC.64 R24, c[0x0][0x3c0] ;  /* 0x0000f000ff187b82 */ /* 0x000e620000000a00 */
[----:B------:R-:W-:Y:S02]  /*3280*/  MOV R111, R48 ;  /* 0x00000030006f7202 */ /* 0x000fe40000000f00 */
[----:B------:R-:W-:-:S02]  /*3290*/  MOV R110, R46 ;  /* 0x0000002e006e7202 */ /* 0x000fc40000000f00 */
[----:B------:R-:W-:Y:S02]  /*32a0*/  ISETP.EQ.AND P0, PT, R106, RZ, P0 ;  /* 0x000000ff6a00720c */ /* 0x000fe40000702270 */
[----:B------:R-:W-:Y:S01]  /*32b0*/  MOV R109, R50 ;  /* 0x00000032006d7202 */ /* 0x000fe20000000f00 */
[----:B------:R-:W2:Y:S01]  /*32c0*/  LDC.64 R26, c[0x0][0x3a8] ;  /* 0x0000ea00ff1a7b82 */ /* 0x000ea20000000a00 */
[----:B------:R-:W-:Y:S02]  /*32d0*/  MOV R108, R49 ;  /* 0x00000031006c7202 */ /* 0x000fe40000000f00 */
[----:B------:R-:W-:Y:S02]  /*32e0*/  IADD3.X R29, PT, PT, R3, R35, RZ, P1, !PT ;  /* 0x00000023031d7210 */ /* 0x000fe40000ffe4ff */
[----:B0-----:R-:W-:Y:S02]  /*32f0*/  SHF.L.U64.HI R23, R22, 0x1, R23 ;  /* 0x0000000116177819 */ /* 0x001fe40000010217 */
[----:B-1----:R-:W-:-:S02]  /*3300*/  SHF.L.U64.HI R25, R24, 0x2, R25 ;  /* 0x0000000218197819 */ /* 0x002fc40000010219 */
[----:B--2---:R-:W-:-:S07]  /*3310*/  SHF.L.U64.HI R27, R26, 0x2, R27 ;  /* 0x000000021a1b7819 */ /* 0x004fce000001021b */
.L_x_2941:
[----:B------:R-:W-:Y:S01]  /*3320*/  MOV R12, R111 ;  /* 0x0000006f000c7202 */ /* 0x000fe20000000f00 */
[----:B------:R-:W2:Y:S01]  /*3330*/  LDG.E.128 R4, desc[UR18][R28.64+-0x200] ;  /* 0xfffe00121c047981 */ /* 0x000ea2000c1e1d00 */
[----:B------:R-:W-:-:S03]  /*3340*/  MOV R13, R110 ;  /* 0x0000006e000d7202 */ /* 0x000fc60000000f00 */
[----:B------:R-:W3:Y:S04]  /*3350*/  LDG.E.128 R8, desc[UR18][R28.64] ;  /* 0x000000121c087981 */ /* 0x000ee8000c1e1d00 */
[----:B------:R-:W4:Y:S01]  /*3360*/  LDG.E R12, desc[UR18][R12.64] ;  /* 0x000000120c0c7981 */ /* 0x000f22000c1e1900 */
[----:B------:R-:W-:Y:S01]  /*3370*/  ISETP.GE.AND P1, PT, R57, 0x1, PT ;  /* 0x000000013900780c */ /* 0x000fe20003f26270 */
[----:B------:R-:W-:Y:S01]  /*3380*/  HFMA2 R30, -RZ, RZ, 1.875, 0 ;  /* 0x3f800000ff1e7431 */ /* 0x000fe200000001ff */
[----:B------:R-:W0:Y:S01]  /*3390*/  S2UR UR6, SR_CgaCtaId ;  /* 0x00000000000679c3 */ /* 0x000e220000008800 */
[----:B------:R-:W-:Y:S01]  /*33a0*/  MOV R31, RZ ;  /* 0x000000ff001f7202 */ /* 0x000fe20000000f00 */
[----:B------:R-:W-:Y:S02]  /*33b0*/  UMOV UR4, 0x400 ;  /* 0x0000040000047882 */ /* 0x000fe40000000000 */
[----:B0-----:R-:W-:Y:S01]  /*33c0*/  ULEA UR4, UR6, UR4, 0x18 ;  /* 0x0000000406047291 */ /* 0x001fe2000f8ec0ff */
[----:B----4-:R-:W-:-:S04]  /*33d0*/  FMUL.FTZ R15, R12, 1.4426950216293334961 ;  /* 0x3fb8aa3b0c0f7820 */ /* 0x010fc80000410000 */
[C---:B------:R-:W-:Y:S01]  /*33e0*/  FMUL.FTZ R123, R15.reuse, R56 ;  /* 0x000000380f7b7220 */ /* 0x040fe20000410000 */
[C---:B------:R-:W-:Y:S01]  /*33f0*/  FMUL.FTZ R126, R15.reuse, R60 ;  /* 0x0000003c0f7e7220 */ /* 0x040fe20000410000 */
[----:B------:R-:W-:-:S04]  /*3400*/  FMUL.FTZ R125, R15, R63 ;  /* 0x0000003f0f7d7220 */ /* 0x000fc80000410000 */
[----:B------:R-:W0:Y:S01]  /*3410*/  MUFU.EX2 R123, R123 ;  /* 0x0000007b007b7308 */ /* 0x000e220000000800 */
[C---:B------:R-:W-:Y:S01]  /*3420*/  FMUL.FTZ R128, R15.reuse, R59 ;  /* 0x0000003b0f807220 */ /* 0x040fe20000410000 */
[----:B------:R-:W-:-:S06]  /*3430*/  FMUL.FTZ R127, R15, R65 ;  /* 0x000000410f7f7220 */ /* 0x000fcc0000410000 */
[----:B------:R-:W1:Y:S01]  /*3440*/  MUFU.EX2 R126, R126 ;  /* 0x0000007e007e7308 */ /* 0x000e620000000800 */
[C---:B------:R-:W-:Y:S01]  /*3450*/  FMUL.FTZ R124, R15.reuse, R61 ;  /* 0x0000003d0f7c7220 */ /* 0x040fe20000410000 */
[----:B------:R-:W-:-:S06]  /*3460*/  FMUL.FTZ R130, R15, R58 ;  /* 0x0000003a0f827220 */ /* 0x000fcc0000410000 */
[----:B------:R-:W4:Y:S01]  /*3470*/  MUFU.EX2 R125, R125 ;  /* 0x0000007d007d7308 */ /* 0x000f220000000800 */
[----:B0-----:R-:W-:Y:S01]  /*3480*/  FFMA.FTZ R12, R89, R123, R90 ;  /* 0x0000007b590c7223 */ /* 0x001fe2000001005a */
[----:B------:R-:W-:-:S06]  /*3490*/  FMUL.FTZ R121, R15, R67 ;  /* 0x000000430f797220 */ /* 0x000fcc0000410000 */
[----:B------:R-:W0:Y:S01]  /*34a0*/  MUFU.EX2 R128, R128 ;  /* 0x0000008000807308 */ /* 0x000e220000000800 */
[----:B-1----:R-:W-:Y:S01]  /*34b0*/  FFMA.FTZ R12, R126, R12, R91 ;  /* 0x0000000c7e0c7223 */ /* 0x002fe2000001005b */
[----:B------:R-:W-:-:S06]  /*34c0*/  FMUL.FTZ R122, R15, R62 ;  /* 0x0000003e0f7a7220 */ /* 0x000fcc0000410000 */
[----:B------:R-:W1:Y:S01]  /*34d0*/  MUFU.EX2 R127, R127 ;  /* 0x0000007f007f7308 */ /* 0x000e620000000800 */
[----:B----4-:R-:W-:Y:S01]  /*34e0*/  FFMA.FTZ R12, R125, R12, R92 ;  /* 0x0000000c7d0c7223 */ /* 0x010fe2000001005c */
[----:B------:R-:W-:-:S06]  /*34f0*/  FMUL.FTZ R119, R15, R84 ;  /* 0x000000540f777220 */ /* 0x000fcc0000410000 */
[----:B------:R-:W4:Y:S08]  /*3500*/  MUFU.EX2 R124, R124 ;  /* 0x0000007c007c7308 */ /* 0x000f300000000800 */
[----:B------:R-:W2:Y:S01]  /*3510*/  MUFU.EX2 R130, R130 ;  /* 0x0000008200827308 */ /* 0x000ea20000000800 */
[----:B0-----:R-:W-:Y:S01]  /*3520*/  FFMA.FTZ R12, R128, R12, R93 ;  /* 0x0000000c800c7223 */ /* 0x001fe2000001005d */
[----:B------:R-:W-:-:S06]  /*3530*/  FMUL.FTZ R120, R15, R64 ;  /* 0x000000400f787220 */ /* 0x000fcc0000410000 */
[----:B------:R-:W0:Y:S01]  /*3540*/  MUFU.EX2 R121, R121 ;  /* 0x0000007900797308 */ /* 0x000e220000000800 */
[----:B-1----:R-:W-:Y:S01]  /*3550*/  FFMA.FTZ R14, R127, R12, R94 ;  /* 0x0000000c7f0e7223 */ /* 0x002fe2000001005e */
[----:B------:R-:W-:-:S06]  /*3560*/  FMUL.FTZ R115, R15, R81 ;  /* 0x000000510f737220 */ /* 0x000fcc0000410000 */
[----:B------:R-:W1:Y:S01]  /*3570*/  MUFU.EX2 R122, R122 ;  /* 0x0000007a007a7308 */ /* 0x000e620000000800 */
[----:B----4-:R-:W-:Y:S01]  /*3580*/  FMUL.FTZ R13, R124, R123 ;  /* 0x0000007b7c0d7220 */ /* 0x010fe20000410000 */
[----:B--2---:R-:W-:-:S06]  /*3590*/  FFMA.FTZ R14, R130, R14, R95 ;  /* 0x0000000e820e7223 */ /* 0x004fcc000001005f */
[----:B------:R-:W2:Y:S01]  /*35a0*/  MUFU.EX2 R119, R119 ;  /* 0x0000007700777308 */ /* 0x000ea20000000800 */
[----:B------:R-:W-:Y:S01]  /*35b0*/  FMUL.FTZ R118, R15, R66 ;  /* 0x000000420f767220 */ /* 0x000fe20000410000 */
[----:B------:R-:W-:Y:S01]  /*35c0*/  FMUL.FTZ R12, R126, R13 ;  /* 0x0000000d7e0c7220 */ /* 0x000fe20000410000 */
[----:B0-----:R-:W-:-:S05]  /*35d0*/  FFMA.FTZ R14, R121, R14, R96 ;  /* 0x0000000e790e7223 */ /* 0x001fca0000010060 */
[----:B------:R-:W0:Y:S01]  /*35e0*/  MUFU.EX2 R120, R120 ;  /* 0x0000007800787308 */ /* 0x000e220000000800 */
[----:B------:R-:W-:Y:S01]  /*35f0*/  FMUL.FTZ R113, R15, R88 ;  /* 0x000000580f717220 */ /* 0x000fe20000410000 */
[----:B------:R-:W-:Y:S01]  /*3600*/  FMUL.FTZ R13, R125, R12 ;  /* 0x0000000c7d0d7220 */ /* 0x000fe20000410000 */
[----:B-1----:R-:W-:-:S05]  /*3610*/  FFMA.FTZ R14, R122, R14, R97 ;  /* 0x0000000e7a0e7223 */ /* 0x002fca0000010061 */
[----:B------:R-:W1:Y:S01]  /*3620*/  MUFU.EX2 R115, R115 ;  /* 0x0000007300737308 */ /* 0x000e620000000800 */
[----:B------:R-:W-:Y:S01]  /*3630*/  FMUL.FTZ R114, R15, R78 ;  /* 0x0000004e0f727220 */ /* 0x000fe20000410000 */
[----:B------:R-:W-:Y:S01]  /*3640*/  FMUL.FTZ R12, R128, R13 ;  /* 0x0000000d800c7220 */ /* 0x000fe20000410000 */
[----:B--2---:R-:W-:-:S05]  /*3650*/  FFMA.FTZ R14, R119, R14, R98 ;  /* 0x0000000e770e7223 */ /* 0x004fca0000010062 */
[----:B------:R-:W2:Y:S01]  /*3660*/  MUFU.EX2 R118, R118 ;  /* 0x0000007600767308 */ /* 0x000ea20000000800 */
[----:B------:R-:W-:Y:S01]  /*3670*/  FMUL.FTZ R116, R15, R87 ;  /* 0x000000570f747220 */ /* 0x000fe20000410000 */
[----:B------:R-:W-:Y:S01]  /*3680*/  FMUL.FTZ R13, R127, R12 ;  /* 0x0000000c7f0d7220 */ /* 0x000fe20000410000 */
[----:B0-----:R-:W-:-:S05]  /*3690*/  FFMA.FTZ R14, R120, R14, R99 ;  /* 0x0000000e780e7223 */ /* 0x001fca0000010063 */
[----:B------:R-:W0:Y:S01]  /*36a0*/  MUFU.EX2 R113, R113 ;  /* 0x0000007100717308 */ /* 0x000e220000000800 */
[----:B------:R-:W-:Y:S01]  /*36b0*/  FMUL.FTZ R12, R130, R13 ;  /* 0x0000000d820c7220 */ /* 0x000fe20000410000 */
[----:B-1----:R-:W-:-:S06]  /*36c0*/  FFMA.FTZ R14, R115, R14, R100 ;  /* 0x0000000e730e7223 */ /* 0x002fcc0000010064 */
[----:B------:R-:W1:Y:S01]  /*36d0*/  MUFU.EX2 R114, R114 ;  /* 0x0000007200727308 */ /* 0x000e620000000800 */
[----:B------:R-:W-:Y:S01]  /*36e0*/  FMUL.FTZ R13, R121, R12 ;  /* 0x0000000c790d7220 */ /* 0x000fe20000410000 */
[----:B--2---:R-:W-:-:S06]  /*36f0*/  FFMA.FTZ R14, R118, R14, R101 ;  /* 0x0000000e760e7223 */ /* 0x004fcc0000010065 */
[----:B------:R-:W2:Y:S01]  /*3700*/  MUFU.EX2 R116, R116 ;  /* 0x0000007400747308 */ /* 0x000ea20000000800 */
[----:B------:R-:W-:Y:S01]  /*3710*/  FMUL.FTZ R12, R122, R13 ;  /* 0x0000000d7a0c7220 */ /* 0x000fe20000410000 */
[----:B0-----:R-:W-:-:S03]  /*3720*/  FFMA.FTZ R14, R113, R14, R102 ;  /* 0x0000000e710e7223 */ /* 0x001fc60000010066 */
[----:B------:R-:W-:Y:S01]  /*3730*/  FMUL.FTZ R13, R119, R12 ;  /* 0x0000000c770d7220 */ /* 0x000fe20000410000 */
[----:B-1----:R-:W-:-:S03]  /*3740*/  FFMA.FTZ R14, R114, R14, R103 ;  /* 0x0000000e720e7223 */ /* 0x002fc60000010067 */
[----:B------:R-:W-:Y:S01]  /*3750*/  FMUL.FTZ R12, R120, R13 ;  /* 0x0000000d780c7220 */ /* 0x000fe20000410000 */
[----:B--2---:R-:W-:-:S03]  /*3760*/  FFMA.FTZ R14, R116, R14, R107 ;  /* 0x0000000e740e7223 */ /* 0x004fc6000001006b */
[----:B------:R-:W-:Y:S02]  /*3770*/  FMUL.FTZ R13, R115, R12 ;  /* 0x0000000c730d7220 */ /* 0x000fe40000410000 */
[----:B------:R-:W0:Y:S02]  /*3780*/  SHFL.UP PT, R15, R14, 0x1, RZ ;  /* 0x042000000e0f7989 */ /* 0x000e2400000e00ff */
[----:B------:R-:W-:-:S04]  /*3790*/  FMUL.FTZ R12, R118, R13 ;  /* 0x0000000d760c7220 */ /* 0x000fc80000410000 */
[----:B------:R-:W-:-:S04]  /*37a0*/  FMUL.FTZ R13, R113, R12 ;  /* 0x0000000c710d7220 */ /* 0x000fc80000410000 */
[----:B------:R-:W-:-:S04]  /*37b0*/  FMUL.FTZ R13, R114, R13 ;  /* 0x0000000d720d7220 */ /* 0x000fc80000410000 */
[----:B------:R-:W-:-:S05]  /*37c0*/  FMUL.FTZ R129, R116, R13 ;  /* 0x0000000d74817220 */ /* 0x000fca0000410000 */
[----:B------:R-:W1:Y:S01]  /*37d0*/  SHFL.UP PT, R12, R129, 0x1, RZ ;  /* 0x04200000810c7989 */ /* 0x000e6200000e00ff */
        /* <DEDUP_REMOVED lines=9> */
[----:B-1----:R-:W-:Y:S02]  /*3870*/  @P1 FMUL.FTZ R129, R129, R12 ;  /* 0x0000000c81811220 */ /* 0x002fe40000410000 */
[----:B------:R1:W-:Y:S04]  /*3880*/  STS.128 [R34], R4 ;  /* 0x0000000422007388 */ /* 0x0003e80000000c00 */
[----:B------:R-:W2:Y:S01]  /*3890*/  SHFL.UP PT, R6, R129, 0x4, RZ ;  /* 0x0480000081067989 */ /* 0x000ea200000e00ff */
[----:B------:R-:W-:-:S03]  /*38a0*/  ISETP.GE.AND P1, PT, R57, 0x4, PT ;  /* 0x000000043900780c */ /* 0x000fc60003f26270 */
[----:B---3--:R3:W-:Y:S01]  /*38b0*/  STS.128 [R34+0x200], R8 ;  /* 0x0002000822007388 */ /* 0x0087e20000000c00 */
[----:B------:R-:W-:-:S03]  /*38c0*/  NOP ;  /* 0x0000000000007918 */ /* 0x000fc60000000000 */
[----:B------:R-:W-:Y:S01]  /*38d0*/  @P0 LDS.64 R30, [UR5] ;  /* 0x00000005ff1e0984 */ /* 0x000fe20008000a00 */
[----:B-1----:R-:W-:Y:S01]  /*38e0*/  MOV R4, R109 ;  /* 0x0000006d00047202 */ /* 0x002fe20000000f00 */
[----:B0-----:R-:W-:Y:S01]  /*38f0*/  FFMA.FTZ R13, R129, R13, R14 ;  /* 0x0000000d810d7223 */ /* 0x001fe2000001000e */
[----:B------:R-:W-:-:S04]  /*3900*/  MOV R5, R108 ;  /* 0x0000006c00057202 */ /* 0x000fc80000000f00 */
[----:B---3--:R-:W-:Y:S01]  /*3910*/  FSEL R8, R14, R13, !P1 ;  /* 0x0000000d0e087208 */ /* 0x008fe20004800000 */
[----:B------:R0:W5:Y:S01]  /*3920*/  LDG.E R117, desc[UR18][R4.64] ;  /* 0x0000001204757981 */ /* 0x000162000c1e1900 */
[----:B--2---:R-:W-:-:S03]  /*3930*/  @P1 FMUL.FTZ R129, R129, R6 ;  /* 0x0000000681811220 */ /* 0x004fc60000410000 */
[----:B0-----:R-:W0:Y:S04]  /*3940*/  SHFL.UP PT, R5, R8, 0x8, RZ ;  /* 0x0500000008057989 */ /* 0x001e2800000e00ff */
[----:B------:R-:W1:Y:S01]  /*3950*/  SHFL.UP PT, R4, R129, 0x8, RZ ;  /* 0x0500000081047989 */ /* 0x000e6200000e00ff */
[----:B------:R-:W-:Y:S01]  /*3960*/  ISETP.GE.AND P1, PT, R57, 0x8, PT ;  /* 0x000000083900780c */ /* 0x000fe20003f26270 */
[----:B0-----:R-:W-:-:S12]  /*3970*/  FFMA.FTZ R5, R129, R5, R8 ;  /* 0x0000000581057223 */ /* 0x001fd80000010008 */
[----:B-1----:R-:W-:Y:S01]  /*3980*/  @P1 FMUL.FTZ R129, R129, R4 ;  /* 0x0000000481811220 */ /* 0x002fe20000410000 */
[----:B------:R-:W-:-:S04]  /*3990*/  FSEL R132, R8, R5, !P1 ;  /* 0x0000000508847208 */ /* 0x000fc80004800000 */
[----:B------:R-:W0:Y:S04]  /*39a0*/  SHFL.UP PT, R32, R129, 0x10, RZ ;  /* 0x0600000081207989 */ /* 0x000e2800000e00ff */
[----:B------:R-:W1:Y:S01]  /*39b0*/  SHFL.UP PT, R33, R132, 0x10, RZ ;  /* 0x0600000084217989 */ /* 0x000e6200000e00ff */
[----:B------:R-:W-:-:S03]  /*39c0*/  ISETP.NE.AND P1, PT, R57, 0x1f, PT ;  /* 0x0000001f3900780c */ /* 0x000fc60003f25270 */
[----:B------:R-:W-:Y:S04]  /*39d0*/  LDS.128 R4, [R0] ;  /* 0x0000000000047984 */ /* 0x000fe80000000c00 */
[----:B------:R-:W-:Y:S01]  /*39e0*/  LDS.128 R8, [R0+0x10] ;  /* 0x0000100000087984 */ /* 0x000fe20000000c00 */
[C---:B0-----:R-:W-:Y:S01]  /*39f0*/  FMUL.FTZ R32, R129.reuse, R32 ;  /* 0x0000002081207220 */ /* 0x041fe20000410000 */
[----:B-1----:R-:W-:-:S05]  /*3a00*/  FFMA.FTZ R33, R129, R33, R132 ;  /* 0x0000002181217223 */ /* 0x002fca0000010084 */
        /* <DEDUP_REMOVED lines=9> */
[----:B------:R-:W3:Y:S01]  /*3aa0*/  SHFL.UP PT, R132, R132, 0x1, RZ ;  /* 0x0420000084847989 */ /* 0x000ee200000e00ff */
        /* <DEDUP_REMOVED lines=15> */
[----:B---3--:R-:W-:Y:S01]  /*3ba0*/  @P3 FFMA.FTZ R13, R129, R54, R132 ;  /* 0x00000036810d3223 */ /* 0x008fe20000010084 */
        /* <DEDUP_REMOVED lines=15> */
.L_x_2938:
[----:B------:R-:W-:Y:S05]  /*3ca0*/  BSYNC.RECONVERGENT B0 ;  /* 0x0000000000007941 */ /* 0x000fea0003800200 */
.L_x_2937:
[----:B------:R-:W-:Y:S01]  /*3cb0*/  BAR.SYNC.DEFER_BLOCKING 0x0 ;  /* 0x0000000000007b1d */ /* 0x000fe20000010000 */
[----:B------:R-:W-:Y:S02]  /*3cc0*/  PRMT R19, R7, 0x7632, R19 ;  /* 0x0000763207137816 */ /* 0x000fe40000000013 */
[----:B------:R-:W-:Y:S02]  /*3cd0*/  ISETP.NE.AND P1, PT, R51, RZ, PT ;  /* 0x000000ff3300720c */ /* 0x000fe40003f25270 */
[----:B------:R-:W-:Y:S01]  /*3ce0*/  PRMT R33, R9, 0x7632, R33 ;  /* 0x0000763209217816 */ /* 0x000fe20000000021 */
[----:B------:R-:W-:Y:S01]  /*3cf0*/  BSSY.RECONVERGENT B0, `(.L_x_2939) ;  /* 0x0000032000007945 */ /* 0x000fe20003800200 */
[C---:B------:R-:W-:Y:S02]  /*3d00*/  PRMT R18, R4.reuse, 0x7632, R18 ;  /* 0x0000763204127816 */ /* 0x040fe40000000012 */
[----:B0-----:R-:W-:Y:S02]  /*3d10*/  SHF.L.U32 R30, R4, 0x10, RZ ;  /* 0x00000010041e7819 */ /* 0x001fe400000006ff */
[----:B------:R-:W-:-:S02]  /*3d20*/  SHF.L.U32 R134, R10, 0x10, RZ ;  /* 0x000000100a867819 */ /* 0x000fc400000006ff */
[C---:B------:R-:W-:Y:S02]  /*3d30*/  PRMT R4, R5.reuse, 0x7632, R4 ;  /* 0x0000763205047816 */ /* 0x040fe40000000004 */
[----:B------:R-:W-:Y:S02]  /*3d40*/  SHF.L.U32 R32, R5, 0x10, RZ ;  /* 0x0000001005207819 */ /* 0x000fe400000006ff */
[----:B------:R-:W-:Y:S02]  /*3d50*/  PRMT R5, R6, 0x7632, R5 ;  /* 0x0000763206057816 */ /* 0x000fe40000000005 */
[----:B------:R-:W-:Y:S02]  /*3d60*/  PRMT R31, R8, 0x7632, R31 ;  /* 0x00007632081f7816 */ /* 0x000fe4000000001f */
[----:B------:R-:W-:Y:S02]  /*3d70*/  SHF.L.U32 R138, R11, 0x10, RZ ;  /* 0x000000100b8a7819 */ /* 0x000fe400000006ff */
[----:B------:R-:W-:Y:S01]  /*3d80*/  SHF.L.U32 R18, R18, 0x10, RZ ;  /* 0x0000001012127819 */ /* 0x000fe200000006ff */
[----:B------:R-:W0:Y:S02]  /*3d90*/  @P2 LDS R15, [UR4+0x10bc] ;  /* 0x0010bc04ff0f2984 */ /* 0x000e240008000800 */
[----:B0-----:R-:W-:-:S04]  /*3da0*/  @P2 FFMA.FTZ R132, R15, R129, R132 ;  /* 0x000000810f842223 */ /* 0x001fc80000010084 */
[----:B------:R-:W-:Y:S01]  /*3db0*/  FFMA.FTZ R15, R124, R132, R89 ;  /* 0x000000847c0f7223 */ /* 0x000fe20000010059 */
[----:B------:R-:W-:Y:S02]  /*3dc0*/  SHF.L.U32 R124, R6, 0x10, RZ ;  /* 0x00000010067c7819 */ /* 0x000fe400000006ff */
[----:B------:R-:W-:Y:S01]  /*3dd0*/  SHF.L.U32 R132, R8, 0x10, RZ ;  /* 0x0000001008847819 */ /* 0x000fe200000006ff */
[----:B------:R-:W-:Y:S01]  /*3de0*/  FFMA.FTZ R14, R123, R15, R90 ;  /* 0x0000000f7b0e7223 */ /* 0x000fe2000001005a */
[----:B------:R-:W-:Y:S02]  /*3df0*/  SHF.L.U32 R6, R4, 0x10, RZ ;  /* 0x0000001004067819 */ /* 0x000fe400000006ff */
[----:B------:R-:W-:Y:S01]  /*3e00*/  SHF.L.U32 R8, R5, 0x10, RZ ;  /* 0x0000001005087819 */ /* 0x000fe200000006ff */
[----:B------:R-:W-:-:S04]  /*3e10*/  FFMA.FTZ R126, R126, R14, R91 ;  /* 0x0000000e7e7e7223 */ /* 0x000fc8000001005b */
[----:B------:R-:W-:-:S04]  /*3e20*/  FFMA.FTZ R125, R125, R126, R92 ;  /* 0x0000007e7d7d7223 */ /* 0x000fc8000001005c */
[----:B------:R-:W-:Y:S01]  /*3e30*/  FFMA.FTZ R17, R128, R125, R93 ;  /* 0x0000007d80117223 */ /* 0x000fe2000001005d */
[----:B------:R-:W-:-:S03]  /*3e40*/  SHF.L.U32 R128, R7, 0x10, RZ ;  /* 0x0000001007807819 */ /* 0x000fc600000006ff */
[----:B------:R-:W-:-:S04]  /*3e50*/  FFMA.FTZ R16, R127, R17, R94 ;  /* 0x000000117f107223 */ /* 0x000fc8000001005e */
[----:B------:R-:W-:-:S04]  /*3e60*/  FFMA.FTZ R130, R130, R16, R95 ;  /* 0x0000001082827223 */ /* 0x000fc8000001005f */
[----:B------:R-:W-:-:S04]  /*3e70*/  FFMA.FTZ R121, R121, R130, R96 ;  /* 0x0000008279797223 */ /* 0x000fc80000010060 */
[----:B------:R-:W-:-:S04]  /*3e80*/  FFMA.FTZ R122, R122, R121, R97 ;  /* 0x000000797a7a7223 */ /* 0x000fc80000010061 */
[----:B------:R-:W-:-:S04]  /*3e90*/  FFMA.FTZ R119, R119, R122, R98 ;  /* 0x0000007a77777223 */ /* 0x000fc80000010062 */
[----:B------:R-:W-:Y:S01]  /*3ea0*/  FFMA.FTZ R7, R120, R119, R99 ;  /* 0x0000007778077223 */ /* 0x000fe20000010063 */
[----:B------:R-:W-:Y:S02]  /*3eb0*/  SHF.L.U32 R120, R9, 0x10, RZ ;  /* 0x0000001009787819 */ /* 0x000fe400000006ff */
[----:B------:R-:W-:Y:S01]  /*3ec0*/  PRMT R9, R10, 0x7632, R9 ;  /* 0x000076320a097816 */ /* 0x000fe20000000009 */
[----:B------:R-:W-:Y:S01]  /*3ed0*/  FFMA.FTZ R142, R115, R7, R100 ;  /* 0x00000007738e7223 */ /* 0x000fe20000010064 */
[----:B------:R-:W-:Y:S02]  /*3ee0*/  SHF.L.U32 R10, R19, 0x10, RZ ;  /* 0x00000010130a7819 */ /* 0x000fe400000006ff */
[----:B------:R-:W-:Y:S01]  /*3ef0*/  PRMT R115, R11, 0x7632, R115 ;  /* 0x000076320b737816 */ /* 0x000fe20000000073 */
[----:B------:R-:W-:Y:S01]  /*3f00*/  FFMA.FTZ R144, R118, R142, R101 ;  /* 0x0000008e76907223 */ /* 0x000fe20000010065 */
[----:B------:R-:W-:Y:S02]  /*3f10*/  SHF.L.U32 R118, R31, 0x10, RZ ;  /* 0x000000101f767819 */ /* 0x000fe400000006ff */
[----:B------:R-:W-:Y:S01]  /*3f20*/  SHF.L.U32 R136, R9, 0x10, RZ ;  /* 0x0000001009887819 */ /* 0x000fe200000006ff */
[----:B------:R-:W-:Y:S01]  /*3f30*/  FFMA.FTZ R113, R113, R144, R102 ;  /* 0x0000009071717223 */ /* 0x000fe20000010066 */
[----:B------:R-:W-:-:S03]  /*3f40*/  SHF.L.U32 R140, R115, 0x10, RZ ;  /* 0x00000010738c7819 */ /* 0x000fc600000006ff */
[----:B------:R-:W-:Y:S01]  /*3f50*/  FFMA.FTZ R19, R114, R113, R103 ;  /* 0x0000007172137223 */ /* 0x000fe20000010067 */
[----:B------:R-:W-:-:S03]  /*3f60*/  SHF.L.U32 R114, R33, 0x10, RZ ;  /* 0x0000001021727819 */ /* 0x000fc600000006ff */
[----:B------:R-:W-:Y:S01]  /*3f70*/  FFMA.FTZ R146, R116, R19, R107 ;  /* 0x0000001374927223 */ /* 0x000fe2000001006b */
[----:B------:R-:W-:Y:S06]  /*3f80*/  @P1 BRA `(.L_x_2940) ;  /* 0x0000000000201947 */ /* 0x000fec0003800000 */
[----:B------:R-:W0:Y:S01]  /*3f90*/  LDC.64 R4, c[0x0][0x480] ;  /* 0x00012000ff047b82 */ /* 0x000e220000000a00 */
[----:B------:R-:W-:Y:S01]  /*3fa0*/  SHF.R.S32.HI R9, RZ, 0x1f, R105 ;  /* 0x0000001fff097819 */ /* 0x000fe20000011469 */
[----:B------:R1:W-:Y:S01]  /*3fb0*/  STS.64 [UR5], R12 ;  /* 0x0000000cff007988 */ /* 0x0003e20008000a05 */
[----:B------:R-:W-:-:S04]  /*3fc0*/  IADD3 R11, P1, PT, R40, R105, RZ ;  /* 0x00000069280b7210 */ /* 0x000fc80007f3e0ff */
[----:B------:R-:W-:Y:S02]  /*3fd0*/  LEA.HI.X.SX32 R116, R40, R9, 0x1, P1 ;  /* 0x0000000928747211 */ /* 0x000fe400008f0eff */
[----:B0-----:R-:W-:-:S04]  /*3fe0*/  LEA R4, P1, R11, R4, 0x3 ;  /* 0x000000040b047211 */ /* 0x001fc800078218ff */
[----:B------:R-:W-:-:S05]  /*3ff0*/  LEA.HI.X R5, R11, R5, R116, 0x3, P1 ;  /* 0x000000050b057211 */ /* 0x000fca00008f1c74 */
[----:B------:R1:W-:Y:S04]  /*4000*/  STG.E.64 desc[UR18][R4.64], R12 ;  /* 0x0000000c04007986 */ /* 0x0003e8000c101b12 */
.L_x_2940:
[----:B------:R-:W-:Y:S05]  /*4010*/  BSYNC.RECONVERGENT B0 ;  /* 0x0000000000007941 */ /* 0x000fea0003800200 */
.L_x_2939:
[----:B------:R-:W-:Y:S01]  /*4020*/  IADD3 R112, PT, PT, R112, 0x1, RZ ;  /* 0x0000000170707810 */ /* 0x000fe20007ffe0ff */
[-C--:B-----5:R-:W-:Y:S01]  /*4030*/  FMUL.FTZ R30, R30, R117.reuse ;  /* 0x000000751e1e7220 */ /* 0x0a0fe20000410000 */
[-C--:B------:R-:W-:Y:S01]  /*4040*/  FMUL.FTZ R18, R18, R117.reuse ;  /* 0x0000007512127220 */ /* 0x080fe20000410000 */
[-C--:B------:R-:W-:Y:S01]  /*4050*/  FMUL.FTZ R32, R32, R117.reuse ;  /* 0x0000007520207220 */ /* 0x080fe20000410000 */
[----:B------:R-:W-:Y:S01]  /*4060*/  ISETP.NE.AND P1, PT, R112, RZ, PT ;  /* 0x000000ff7000720c */ /* 0x000fe20003f25270 */
        /* <DEDUP_REMOVED lines=10> */
[-C--:B-1----:R-:W-:Y:S01]  /*4110*/  FMUL.FTZ R5, R136, R117.reuse ;  /* 0x0000007588057220 */ /* 0x082fe20000410000 */
[-C--:B------:R-:W-:Y:S01]  /*4120*/  FMUL.FTZ R9, R138, R117.reuse ;  /* 0x000000758a097220 */ /* 0x080fe20000410000 */
[----:B------:R-:W-:Y:S01]  /*4130*/  FMUL.FTZ R140, R140, R117 ;  /* 0x000000758c8c7220 */ /* 0x000fe20000410000 */
[----:B------:R-:W-:Y:S01]  /*4140*/  LEA R109, P3, R24, R109, 0x2 ;  /* 0x0000006d186d7211 */ /* 0x000fe200078610ff */
[----:B------:R-:W-:Y:S01]  /*4150*/  UIADD3 UR5, UPT, UPT, UR5, 0x8, URZ ;  /* 0x0000000805057890 */ /* 0x000fe2000fffe0ff */
        /* <DEDUP_REMOVED lines=18> */
[----:B------:R-:W-:-:S02]  /*4280*/  IADD3.X R29, PT, PT, R29, R23, RZ, P2, !PT ;  /* 0x000000171d1d7210 */ /* 0x000fc400017fe4ff */
[----:B------:R-:W-:Y:S02]  /*4290*/  IADD3 R105, PT, PT, R105, 0x1, RZ ;  /* 0x0000000169697810 */ /* 0x000fe40007ffe0ff */
[----:B------:R-:W-:Y:S02]  /*42a0*/  IADD3.X R108, PT, PT, R108, R25, RZ, P3, !PT ;  /* 0x000000196c6c7210 */ /* 0x000fe40001ffe4ff */
[----:B------:R-:W-:Y:S01]  /*42b0*/  IADD3.X R110, PT, PT, R110, R27, RZ, P4, !PT ;  /* 0x0000001b6e6e7210 */ /* 0x000fe200027fe4ff */
[----:B------:R-:W-:Y:S06]  /*42c0*/  @P1 BRA `(.L_x_2941) ;  /* 0xfffffff000141947 */ /* 0x000fec000383ffff */
.L_x_2936:
        /* <DEDUP_REMOVED lines=15> */
[----:B------:R-:W-:Y:S01]  /*43c0*/  STS.128 [R0], R4 ;  /* 0x0000000400007388 */ /* 0x000fe20000000c00 */
[----:B------:R-:W-:Y:S02]  /*43d0*/  IADD3 R43, P2, PT, R43, 0x1000, RZ ;  /* 0x000010002b2b7810 */ /* 0x000fe40007f5e0ff */
[----:B------:R-:W-:Y:S01]  /*43e0*/  IADD3 R45, P3, PT, R45, 0x1000, RZ ;  /* 0x000010002d2d7810 */ /* 0x000fe20007f7e0ff */
[----:B------:R-:W-:Y:S01]  /*43f0*/  STS.128 [R0+0x10], R12 ;  /* 0x0000100c00007388 */ /* 0x000fe20000000c00 */
[----:B------:R-:W-:-:S03]  /*4400*/  NOP ;  /* 0x0000000000007918 */ /* 0x000fc60000000000 */
[----:B------:R-:W2:Y:S01]  /*4410*/  LDS.128 R16, [R34] ;  /* 0x0000000022107984 */ /* 0x000ea20000000c00 */
[C---:B0-----:R-:W-:Y:S02]  /*4420*/  LEA R9, P0, R11.reuse, R22, 0x1 ;  /* 0x000000160b097211 */ /* 0x041fe400078008ff */
[----:B------:R-:W-:Y:S01]  /*4430*/  IADD3.X R35, PT, PT, RZ, R35, RZ, P1, !PT ;  /* 0x00000023ff237210 */ /* 0x000fe20000ffe4ff */
[----:B------:R-:W0:Y:S01]  /*4440*/  LDS.128 R24, [R34+0x200] ;  /* 0x0002000022187984 */ /* 0x000e220000000c00 */
[----:B------:R-:W-:Y:S02]  /*4450*/  LEA.HI.X R11, R11, R23, R8, 0x1, P0 ;  /* 0x000000170b0b7211 */ /* 0x000fe400000f0c08 */
[----:B------:R-:W-:Y:S02]  /*4460*/  IADD3 R8, P0, PT, R2, R9, RZ ;  /* 0x0000000902087210 */ /* 0x000fe40007f1e0ff */
[----:B------:R-:W-:Y:S02]  /*4470*/  IADD3.X R39, PT, PT, RZ, R39, RZ, P2, !PT ;  /* 0x00000027ff277210 */ /* 0x000fe400017fe4ff */
[----:B------:R-:W-:-:S02]  /*4480*/  IADD3.X R9, PT, PT, R3, R11, RZ, P0, !PT ;  /* 0x0000000b03097210 */ /* 0x000fc400007fe4ff */
[----:B-1----:R-:W-:Y:S02]  /*4490*/  ISETP.GE.AND P0, PT, R47, UR5, PT ;  /* 0x000000052f007c0c */ /* 0x002fe4000bf06270 */
[----:B------:R-:W-:Y:S01]  /*44a0*/  IADD3.X R41, PT, PT, RZ, R41, RZ, P3, !PT ;  /* 0x00000029ff297210 */ /* 0x000fe20001ffe4ff */
[----:B--2---:R1:W-:Y:S04]  /*44b0*/  STG.E.128 desc[UR18][R8.64], R16 ;  /* 0x0000001008007986 */ /* 0x0043e8000c101d12 */
[----:B0-----:R1:W-:Y:S06]  /*44c0*/  STG.E.128 desc[UR18][R8.64+0x200], R24 ;  /* 0x0002001808007986 */ /* 0x0013ec000c101d12 */
[----:B------:R-:W-:Y:S05]  /*44d0*/  @!P0 BRA `(.L_x_2942) ;  /* 0xffffffc0009c8947 */ /* 0x000fea000383ffff */
[----:B------:R-:W-:Y:S05]  /*44e0*/  EXIT ;  /* 0x000000000000794d */ /* 0x000fea0003800000 */
.L_x_2943:
        /* <DEDUP_REMOVED lines=9> */
.L_x_5088:


//--------------------- .text._Z25selective_scan_fwd_kernelI32Selective_Scan_fwd_kernel_traitsILi128ELi16ELi1ELb1ELb0ELb1ELb1EN3c108BFloat16EfEEv13SSMParamsBase --------------------------
	.section	.text._Z25selective_scan_fwd_kernelI32Selective_Scan_fwd_kernel_traitsILi128ELi16ELi1ELb1ELb0ELb1ELb1EN3c108BFloat16EfEEv13SSMParamsBase,"ax",@progbits
	.align	128
        .global         _Z25selective_scan_fwd_kernelI32Selective_Scan_fwd_kernel_traitsILi128ELi16ELi1ELb1ELb0ELb1ELb1EN3c108BFloat16EfEEv13SSMParamsBase
        .type           _Z25selective_scan_fwd_kernelI32Selective_Scan_fwd_kernel_traitsILi128ELi16ELi1ELb1ELb0ELb1ELb1EN3c108BFloat16EfEEv13SSMParamsBase,@function
        .size           _Z25selective_scan_fwd_kernelI32Selective_Scan_fwd_kernel_traitsILi128ELi16ELi1ELb1ELb0ELb1ELb1EN3c108BFloat16EfEEv13SSMParamsBase,(.L_x_5089 - _Z25selective_scan_fwd_kernelI32Selective_Scan_fwd_kernel_traitsILi128ELi16ELi1ELb1ELb0ELb1ELb1EN3c108BFloat16EfEEv13SSMParamsBase)
        .other          _Z25selective_scan_fwd_kernelI32Selective_Scan_fwd_kernel_traitsILi128ELi16ELi1ELb1ELb0ELb1ELb1EN3c108BFloat16EfEEv13SSMParamsBase,@"STO_CUDA_ENTRY STV_DEFAULT"
_Z25selective_scan_fwd_kernelI32Selective_Scan_fwd_kernel_traitsILi128ELi16ELi1ELb1ELb0ELb1ELb1EN3c108BFloat16EfEEv13SSMParamsBase:
.text._Z25selective_scan_fwd_kernelI32Selective_Scan_fwd_kernel_traitsILi128ELi16ELi1ELb1ELb0ELb1ELb1EN3c108BFloat16EfEEv13SSMParamsBase:
        /* <DEDUP_REMOVED lines=35> */
[----:B------:R-:W0:Y:S02]  /*0230*/  LDC.64 R10, c[0x0][0x460] ;  /* 0x00011800ff0a7b82 */ /* 0x000e240000000a00 */
[----:B------:R-:W-:-:S06]  /*0240*/  IMAD.HI.U32 R7, R7, R3, R6 ;  /* 0x0000000307077227 */ /* 0x000fcc00078e0006 */
[----:B------:R-:W-:Y:S01]  /*0250*/  IMAD.HI.U32 R7, R7, R2, RZ ;  /* 0x0000000207077227 */ /* 0x000fe200078e00ff */
[----:B------:R-:W3:Y:S04]  /*0260*/  LDC R6, c[0x0][0x384] ;  /* 0x0000e100ff067b82 */ /* 0x000ee80000000800 */
[----:B------:R-:W-:-:S05]  /*0270*/  IADD3 R0, PT, PT, -R7, RZ, RZ ;  /* 0x000000ff07007210 */ /* 0x000fca0007ffe1ff */
[----:B------:R-:W-:-:S05]  /*0280*/  IMAD R0, R9, R0, R2 ;  /* 0x0000000009007224 */ /* 0x000fca00078e0202 */
[----:B------:R-:W-:Y:S01]  /*0290*/  ISETP.GT.U32.AND P1, PT, R9, R0, PT ;  /* 0x000000000900720c */ /* 0x000fe20003f24070 */
[----:B------:R-:W-:Y:S02]  /*02a0*/  UIMAD.WIDE.U32 UR4, UR20, UR8, URZ ;  /* 0x00000008140472a5 */ /* 0x000fe4000f8e00ff */
[----:B------:R-:W-:Y:S02]  /*02b0*/  UIMAD.WIDE.U32 UR6, UR20, UR12, URZ ;  /* 0x0000000c140672a5 */ /* 0x000fe4000f8e00ff */
[----:B------:R-:W-:-:S08]  /*02c0*/  UIMAD UR9, UR20, UR9, UR5 ;  /* 0x00000009140972a4 */ /* 0x000fd0000f8e0205 */
[-C--:B------:R-:W-:Y:S02]  /*02d0*/  @!P1 IADD3 R0, PT, PT, R0, -R9.reuse, RZ ;  /* 0x8000000900009210 */ /* 0x080fe40007ffe0ff */
[----:B------:R-:W-:Y:S02]  /*02e0*/  @!P1 IADD3 R7, PT, PT, R7, 0x1, RZ ;  /* 0x0000000107079810 */ /* 0x000fe40007ffe0ff */
[----:B------:R-:W-:Y:S02]  /*02f0*/  ISETP.GE.U32.AND P0, PT, R0, R9, PT ;  /* 0x000000090000720c */ /* 0x000fe40003f06070 */
[----:B------:R-:W-:Y:S02]  /*0300*/  LOP3.LUT R0, R49, R8, RZ, 0x3c, !PT ;  /* 0x0000000831007212 */ /* 0x000fe400078e3cff */
[----:B----4-:R-:W-:Y:S02]  /*0310*/  ISETP.GE.AND P1, PT, R15, 0x1, PT ;  /* 0x000000010f00780c */ /* 0x010fe40003f26270 */
[----:B------:R-:W-:Y:S01]  /*0320*/  ISETP.GE.AND P2, PT, R0, RZ, PT ;  /* 0x000000ff0000720c */ /* 0x000fe20003f46270 */
[----:B------:R-:W-:Y:S01]  /*0330*/  UIMAD UR8, UR20, UR13, UR7 ;  /* 0x0000000d140872a4 */ /* 0x000fe2000f8e0207 */
[----:B------:R-:W-:-:S02]  /*0340*/  MOV R3, UR5 ;  /* 0x0000000500037c02 */ /* 0x000fc40008000f00 */
[----:B------:R-:W-:Y:S01]  /*0350*/  MOV R2, UR4 ;  /* 0x0000000400027c02 */ /* 0x000fe20008000f00 */
[----:B------:R-:W-:Y:S01]  /*0360*/  UIMAD.WIDE.U32 UR4, UR20, UR16, URZ ;  /* 0x00000010140472a5 */ /* 0x000fe2000f8e00ff */
[----:B------:R-:W-:Y:S02]  /*0370*/  MOV R3, UR9 ;  /* 0x0000000900037c02 */ /* 0x000fe40008000f00 */
[----:B------:R-:W-:Y:S01]  /*0380*/  MOV R4, UR6 ;  /* 0x0000000600047c02 */ /* 0x000fe20008000f00 */
[----:B------:R-:W-:Y:S01]  /*0390*/  UIMAD UR6, UR20, UR17, UR5 ;  /* 0x00000011140672a4 */ /* 0x000fe2000f8e0205 */
[----:B------:R-:W-:Y:S01]  /*03a0*/  MOV R5, UR7 ;  /* 0x0000000700057c02 */ /* 0x000fe20008000f00 */
[----:B------:R-:W-:Y:S01]  /*03b0*/  IMAD.WIDE.U32 R2, R49, UR10, R2 ;  /* 0x0000000a31027c25 */ /* 0x000fe2000f8e0002 */
[----:B------:R-:W-:Y:S02]  /*03c0*/  @P0 IADD3 R7, PT, PT, R7, 0x1, RZ ;  /* 0x0000000107070810 */ /* 0x000fe40007ffe0ff */
[----:B------:R-:W-:-:S02]  /*03d0*/  MOV R5, UR8 ;  /* 0x0000000800057c02 */ /* 0x000fc40008000f00 */
[----:B------:R-:W-:Y:S02]  /*03e0*/  ISETP.NE.AND P0, PT, R8, RZ, PT ;  /* 0x000000ff0800720c */ /* 0x000fe40003f05270 */
[----:B------:R-:W-:Y:S01]  /*03f0*/  @!P2 IADD3 R7, PT, PT, -R7, RZ, RZ ;  /* 0x000000ff0707a210 */ /* 0x000fe20007ffe1ff */
[----:B0123--:R-:W-:Y:S10]  /*0400*/  @!P1 EXIT ;  /* 0x000000000000994d */ /* 0x00fff40003800000 */
[----:B------:R-:W0:Y:S01]  /*0410*/  S2R R47, SR_TID.X ;  /* 0x00000000002f7919 */ /* 0x000e220000002100 */
[----:B------:R-:W-:Y:S01]  /*0420*/  @!P0 LOP3.LUT R7, RZ, R8, RZ, 0x33, !PT ;  /* 0x00000008ff078212 */ /* 0x000fe200078e33ff */
[C---:B------:R-:W-:Y:S01]  /*0430*/  IMAD R37, R49.reuse, UR11, R3 ;  /* 0x0000000b31257c24 */ /* 0x040fe2000f8e0203 */
[----:B------:R-:W1:Y:S01]  /*0440*/  LDC.64 R16, c[0x0][0x440] ;  /* 0x00011000ff107b82 */ /* 0x000e620000000a00 */
[----:B------:R-:W2:Y:S01]  /*0450*/  LDCU.64 UR10, c[0x0][0x3a0] ;  /* 0x00007400ff0a77ac */ /* 0x000ea20008000a00 */
[----:B------:R-:W-:Y:S01]  /*0460*/  SHF.R.S32.HI R3, RZ, 0x1f, R7 ;  /* 0x0000001fff037819 */ /* 0x000fe20000011407 */
[----:B------:R-:W-:Y:S01]  /*0470*/  IMAD.WIDE.U32 R4, R49, UR14, R4 ;  /* 0x0000000e31047c25 */ /* 0x000fe2000f8e0004 */
[C---:B------:R-:W-:Y:S01]  /*0480*/  LEA R41, P0, R2.reuse, R10, 0x1 ;  /* 0x0000000a02297211 */ /* 0x040fe200078008ff */
[----:B------:R-:W-:Y:S01]  /*0490*/  UMOV UR5, UR6 ;  /* 0x0000000600057c82 */ /* 0x000fe20008000000 */
[----:B------:R-:W3:Y:S01]  /*04a0*/  LDCU.64 UR8, c[0x0][0x3b8] ;  /* 0x00007700ff0877ac */ /* 0x000ee20008000a00 */
[-C--:B------:R-:W-:Y:S01]  /*04b0*/  IMAD R0, R3, R30.reuse, RZ ;  /* 0x0000001e03007224 */ /* 0x080fe200078e02ff */
[----:B------:R-:W4:Y:S01]  /*04c0*/  LDC.64 R8, c[0x0][0x448] ;  /* 0x00011200ff087b82 */ /* 0x000f220000000a00 */
[----:B------:R-:W-:Y:S01]  /*04d0*/  LEA.HI.X R37, R2, R11, R37, 0x1, P0 ;  /* 0x0000000b02257211 */ /* 0x000fe200000f0c25 */
[C---:B------:R-:W-:Y:S01]  /*04e0*/  IMAD.WIDE.U32 R2, R7.reuse, R30, UR4 ;  /* 0x0000000407027e25 */ /* 0x040fe2000f8e001e */
[----:B------:R-:W-:Y:S01]  /*04f0*/  LEA R39, P0, R4, R12, 0x1 ;  /* 0x0000000c04277211 */ /* 0x000fe200078008ff */
[----:B------:R-:W4:Y:S01]  /*0500*/  LDCU UR6, c[0x0][0x38c] ;  /* 0x00007180ff0677ac */ /* 0x000f220008000800 */
[----:B------:R-:W-:Y:S01]  /*0510*/  MOV R36, RZ ;  /* 0x000000ff00247202 */ /* 0x000fe20000000f00 */
[----:B------:R-:W-:Y:S01]  /*0520*/  IMAD R31, R7, R31, R0 ;  /* 0x0000001f071f7224 */ /* 0x000fe200078e0200 */
[----:B------:R-:W-:Y:S01]  /*0530*/  LEA R32, P1, R2, R32, 0x1 ;  /* 0x0000002002207211 */ /* 0x000fe200078208ff */
[----:B------:R-:W4:Y:S01]  /*0540*/  S2UR UR5, SR_CgaCtaId ;  /* 0x00000000000579c3 */ /* 0x000f220000008800 */
[----:B------:R-:W-:Y:S01]  /*0550*/  IMAD R35, R49, UR15, R5 ;  /* 0x0000000f31237c24 */ /* 0x000fe2000f8e0205 */
[----:B------:R-:W-:Y:S01]  /*0560*/  UMOV UR4, 0x400 ;  /* 0x0000040000047882 */ /* 0x000fe20000000000 */
[----:B------:R-:W-:Y:S01]  /*0570*/  IADD3 R31, PT, PT, R3, R31, RZ ;  /* 0x0000001f031f7210 */ /* 0x000fe20007ffe0ff */
[----:B--2---:R-:W-:Y:S01]  /*0580*/  IMAD.WIDE.U32 R42, R49, UR10, RZ ;  /* 0x0000000a312a7c25 */ /* 0x004fe2000f8e00ff */
[----:B------:R-:W2:Y:S01]  /*0590*/  LDCU.U8 UR7, c[0x0][0x39e] ;  /* 0x000073c0ff0777ac */ /* 0x000ea20008000000 */
[----:B------:R-:W-:-:S02]  /*05a0*/  LEA.HI.X R35, R4, R13, R35, 0x1, P0 ;  /* 0x0000000d04237211 */ /* 0x000fc400000f0c23 */
[----:B------:R-:W-:Y:S01]  /*05b0*/  LEA.HI.X R31, R2, R33, R31, 0x1, P1 ;  /* 0x00000021021f7211 */ /* 0x000fe200008f0c1f */
[C---:B------:R-:W-:Y:S01]  /*05c0*/  IMAD R2, R49.reuse, UR11, R43 ;  /* 0x0000000b31027c24 */ /* 0x040fe2000f8e022b */
[----:B-1----:R-:W-:Y:S01]  /*05d0*/  LEA R44, P1, R42, R16, 0x2 ;  /* 0x000000102a2c7211 */ /* 0x002fe200078210ff */
[----:B---3--:R-:W-:Y:S01]  /*05e0*/  IMAD.WIDE.U32 R4, R49, UR8, RZ ;  /* 0x0000000831047c25 */ /* 0x008fe2000f8e00ff */
[----:B0-----:R-:W-:-:S03]  /*05f0*/  SHF.L.U32 R40, R47, 0x1, RZ ;  /* 0x000000012f287819 */ /* 0x001fc600000006ff */
[----:B------:R-:W-:Y:S01]  /*0600*/  IMAD R3, R49, UR9, R5 ;  /* 0x0000000931037c24 */ /* 0x000fe2000f8e0205 */
[----:B------:R-:W-:Y:S01]  /*0610*/  LEA.HI.X R42, R42, R17, R2, 0x2, P1 ;  /* 0x000000112a2a7211 */ /* 0x000fe200008f1402 */
[----:B------:R-:W-:Y:S01]  /*0620*/  IMAD R0, R6, UR20, R49 ;  /* 0x0000001406007c24 */ /* 0x000fe2000f8e0231 */
[----:B------:R-:W-:Y:S02]  /*0630*/  LOP3.LUT R40, R40, 0x7c0, RZ, 0xc0, !PT ;  /* 0x000007c028287812 */ /* 0x000fe400078ec0ff */
[----:B----4-:R-:W-:Y:S01]  /*0640*/  LEA R45, P0, R4, R8, 0x2 ;  /* 0x00000008042d7211 */ /* 0x010fe200078010ff */
[----:B------:R-:W-:Y:S01]  /*0650*/  IMAD R0, R0, R15, RZ ;  /* 0x0000000f00007224 */ /* 0x000fe200078e02ff */
[----:B------:R-:W-:Y:S02]  /*0660*/  LOP3.LUT R2, R40, 0x1f, R47, 0xf8, !PT ;  /* 0x0000001f28027812 */ /* 0x000fe400078ef82f */
[----:B------:R-:W-:Y:S01]  /*0670*/  LEA.HI.X R43, R4, R9, R3, 0x2, P0 ;  /* 0x00000009042b7211 */ /* 0x000fe200000f1403 */
[----:B------:R-:W-:Y:S01]  /*0680*/  ULEA UR4, UR5, UR4, 0x18 ;  /* 0x0000000405047291 */ /* 0x000fe2000f8ec0ff */
[----:B------:R-:W-:Y:S01]  /*0690*/  SHF.R.U32.HI R96, RZ, 0x5, R47 ;  /* 0x00000005ff607819 */ /* 0x000fe2000001162f */
[----:B------:R-:W-:Y:S01]  /*06a0*/  IMAD.WIDE.U32 R2, R2, 0x10, RZ ;  /* 0x0000001002027825 */ /* 0x000fe200078e00ff */
[----:B------:R-:W-:-:S03]  /*06b0*/  LOP3.LUT R97, R47, 0x1f, RZ, 0xc0, !PT ;  /* 0x0000001f2f617812 */ /* 0x000fc600078ec0ff */
[----:B------:R-:W-:Y:S01]  /*06c0*/  IMAD R38, R0, UR6, RZ ;  /* 0x0000000600267c24 */ /* 0x000fe2000f8e02ff */
[----:B------:R-:W-:Y:S02]  /*06d0*/  LEA R34, R96, UR4, 0x3 ;  /* 0x0000000460227c11 */ /* 0x000fe4000f8e18ff */
[----:B--2---:R-:W-:-:S07]  /*06e0*/  LOP3.LUT R33, R2, 0x200, RZ, 0xfc, !PT ;  /* 0x0000020002217812 */ /* 0x004fce00078efcff */
.L_x_2982:
[----:B------:R-:W-:Y:S01]  /*06f0*/  BAR.SYNC.DEFER_BLOCKING 0x0 ;  /* 0x0000000000007b1d */ /* 0x000fe20000010000 */
[----:B0-----:R-:W-:-:S04]  /*0700*/  IADD3 R4, P0, PT, R2, R41, RZ ;  /* 0x0000002902047210 */ /* 0x001fc80007f1e0ff */
[----:B------:R-:W-:-:S05]  /*0710*/  IADD3.X R5, PT, PT, R3, R37, RZ, P0, !PT ;  /* 0x0000002503057210 */ /* 0x000fca00007fe4ff */
[----:B------:R-:W2:Y:S04]  /*0720*/  LDG.E.128 R16, desc[UR18][R4.64] ;  /* 0x0000001204107981 */ /* 0x000ea8000c1e1d00 */
[----:B------:R-:W3:Y:S01]  /*0730*/  LDG.E.128 R24, desc[UR18][R4.64+0x200] ;  /* 0x0002001204187981 */ /* 0x000ee2000c1e1d00 */
[----:B------:R-:W-:Y:S01]  /*0740*/  IADD3 R20, P0, PT, R2, R39, RZ ;  /* 0x0000002702147210 */ /* 0x000fe20007f1e0ff */
[----:B------:R-:W0:Y:S03]  /*0750*/  S2R R71, SR_LANEID ;  /* 0x0000000000477919 */ /* 0x000e260000000000 */
[----:B------:R-:W-:Y:S02]  /*0760*/  IADD3.X R21, PT, PT, R3, R35, RZ, P0, !PT ;  /* 0x0000002303157210 */ /* 0x000fe400007fe4ff */
[----:B0-----:R-:W-:-:S04]  /*0770*/  IADD3 R30, PT, PT, R40, R71, RZ ;  /* 0x00000047281e7210 */ /* 0x001fc80007ffe0ff */
[----:B------:R-:W-:-:S04]  /*0780*/  LEA R30, R30, UR4, 0x4 ;  /* 0x000000041e1e7c11 */ /* 0x000fc8000f8e20ff */
[----:B------:R-:W-:Y:S01]  /*0790*/  LEA R0, R71, R30, 0x4 ;  /* 0x0000001e47007211 */ /* 0x000fe200078e20ff */
[----:B--2---:R-:W-:Y:S04]  /*07a0*/  STS.128 [R30], R16 ;  /* 0x000000101e007388 */ /* 0x004fe80000000c00 */
[----:B---3--:R0:W-:Y:S01]  /*07b0*/  STS.128 [R30+0x200], R24 ;  /* 0x000200181e007388 */ /* 0x0081e20000000c00 */
[----:B------:R-:W-:-:S03]  /*07c0*/  NOP ;  /* 0x0000000000007918 */ /* 0x000fc60000000000 */
[----:B------:R-:W-:Y:S04]  /*07d0*/  LDS.128 R12, [R0] ;  /* 0x00000000000c7984 */ /* 0x000fe80000000c00 */
[----:B------:R-:W-:Y:S01]  /*07e0*/  LDS.128 R8, [R0+0x10] ;  /* 0x0000100000087984 */ /* 0x000fe20000000c00 */
[----:B------:R-:W-:Y:S08]  /*07f0*/  BAR.SYNC.DEFER_BLOCKING 0x0 ;  /* 0x0000000000007b1d */ /* 0x000ff00000010000 */
[----:B0-----:R-:W0:Y:S01]  /*0800*/  LDC R27, c[0x0][0x38c] ;  /* 0x0000e300ff1b7b82 */ /* 0x001e220000000800 */
        /* <DEDUP_REMOVED lines=60> */
.L_x_2945:
[----:B------:R-:W-:Y:S05]  /*0bd0*/  BSYNC.RECONVERGENT B0 ;  /* 0x0000000000007941 */ /* 0x000fea0003800200 */
.L_x_2944:
        /* <DEDUP_REMOVED lines=39> */
.L_x_2947:
[----:B------:R-:W-:Y:S05]  /*0e50*/  BSYNC.RECONVERGENT B0 ;  /* 0x0000000000007941 */ /* 0x000fea0003800200 */
.L_x_2946:
        /* <DEDUP_REMOVED lines=39> */
.L_x_2949:
[----:B------:R-:W-:Y:S05]  /*10d0*/  BSYNC.RECONVERGENT B0 ;  /* 0x0000000000007941 */ /* 0x000fea0003800200 */
.L_x_2948:
        /* <DEDUP_REMOVED lines=41> */
.L_x_2951:
[----:B------:R-:W-:Y:S05]  /*1370*/  BSYNC.RECONVERGENT B0 ;  /* 0x0000000000007941 */ /* 0x000fea0003800200 */
.L_x_2950:
[----:B------:R-:W-:Y:S01]  /*1380*/  SHF.L.U32 R17, R6, 0x10, RZ ;  /* 0x0000001006117819 */ /* 0x000fe200000006ff */
[----:B------:R-:W-:Y:S01]  /*1390*/  BSSY.RECONVERGENT B0, `(.L_x_2952) ;  /* 0x0000026000007945 */ /* 0x000fe20003800200 */
[C---:B------:R-:W-:Y:S02]  /*13a0*/  SHF.L.U32 R95, R8.reuse, 0x10, RZ ;  /* 0x00000010085f7819 */ /* 0x040fe400000006ff */
        /* <DEDUP_REMOVED lines=36> */
.L_x_2953:
[----:B------:R-:W-:Y:S05]  /*15f0*/  BSYNC.RECONVERGENT B0 ;  /* 0x0000000000007941 */ /* 0x000fea0003800200 */
.L_x_2952:
        /* <DEDUP_REMOVED lines=41> */
.L_x_2955:
[----:B------:R-:W-:Y:S05]  /*1890*/  BSYNC.RECONVERGENT B0 ;  /* 0x0000000000007941 */ /* 0x000fea0003800200 */
.L_x_2954:
[----:B------:R-:W-:Y:S01]  /*18a0*/  SHF.L.U32 R21, R7, 0x10, RZ ;  /* 0x0000001007157819 */ /* 0x000fe200000006ff */
[----:B------:R-:W-:Y:S01]  /*18b0*/  BSSY.RECONVERGENT B0, `(.L_x_2956) ;  /* 0x0000026000007945 */ /* 0x000fe20003800200 */
[----:B------:R-:W-:Y:S02]  /*18c0*/  PRMT R20, R6, 0x7632, R20 ;  /* 0x0000763206147816 */ /* 0x000fe40000000014 */
        /* <DEDUP_REMOVED lines=36> */
.L_x_2957:
[----:B------:R-:W-:Y:S05]  /*1b10*/  BSYNC.RECONVERGENT B0 ;  /* 0x0000000000007941 */ /* 0x000fea0003800200 */
.L_x_2956:
        /* <DEDUP_REMOVED lines=41> */
.L_x_2959:
[----:B------:R-:W-:Y:S05]  /*1db0*/  BSYNC.RECONVERGENT B0 ;  /* 0x0000000000007941 */ /* 0x000fea0003800200 */
.L_x_2958:
        /* <DEDUP_REMOVED lines=40> */
.L_x_2961:
[----:B------:R-:W-:Y:S05]  /*2040*/  BSYNC.RECONVERGENT B0 ;  /* 0x0000000000007941 */ /* 0x000fea0003800200 */
.L_x_2960:
        /* <DEDUP_REMOVED lines=41> */
.L_x_2963:
[----:B------:R-:W-:Y:S05]  /*22e0*/  BSYNC.RECONVERGENT B0 ;  /* 0x0000000000007941 */ /* 0x000fea0003800200 */
.L_x_2962:
        /* <DEDUP_REMOVED lines=39> */
.L_x_2965:
[----:B------:R-:W-:Y:S05]  /*2560*/  BSYNC.RECONVERGENT B0 ;  /* 0x0000000000007941 */ /* 0x000fea0003800200 */
.L_x_2964:
        /* <DEDUP_REMOVED lines=43> */
.L_x_2967:
[----:B------:R-:W-:Y:S05]  /*2820*/  BSYNC.RECONVERGENT B0 ;  /* 0x0000000000007941 */ /* 0x000fea0003800200 */
.L_x_2966:
        /* <DEDUP_REMOVED lines=32> */
.L_x_2969:
[----:B------:R-:W-:Y:S05]  /*2a30*/  BSYNC.RECONVERGENT B0 ;  /* 0x0000000000007941 */ /* 0x000fea0003800200 */
.L_x_2968:
        /* <DEDUP_REMOVED lines=32> */
.L_x_2971:
[----:B------:R-:W-:Y:S05]  /*2c40*/  BSYNC.RECONVERGENT B0 ;  /* 0x0000000000007941 */ /* 0x000fea0003800200 */
.L_x_2970:
        /* <DEDUP_REMOVED lines=32> */
.L_x_2973:
[----:B------:R-:W-:Y:S05]  /*2e50*/  BSYNC.RECONVERGENT B0 ;  /* 0x0000000000007941 */ /* 0x000fea0003800200 */
.L_x_2972:
        /* <DEDUP_REMOVED lines=32> */
.L_x_2975:
[----:B------:R-:W-:Y:S05]  /*3060*/  BSYNC.RECONVERGENT B0 ;  /* 0x0000000000007941 */ /* 0x000fea0003800200 */
.L_x_2974:
        /* <DEDUP_REMOVED lines=21> */
[----:B------:R-:W-:Y:S01]  /*31c0*/  IMAD R105, R36, R27, RZ ;  /* 0x0000001b24697224 */ /* 0x000fe200078e02ff */
[----:B------:R-:W-:Y:S01]  /*31d0*/  IADD3 R26, P1, PT, R32, R33, RZ ;  /* 0x00000021201a7210 */ /* 0x000fe20007f3e0ff */
[----:B------:R-:W-:Y:S01]  /*31e0*/  FMUL.FTZ R104, R4, R85 ;  /* 0x0000005504687220 */ /* 0x000fe20000410000 */
[----:B------:R-:W-:Y:S01]  /*31f0*/  IADD3 R110, PT, PT, -R27, RZ, RZ ;  /* 0x000000ff1b6e7210 */ /* 0x000fe20007ffe1ff */
[----:B------:R-:W-:Y:S01]  /*3200*/  UIADD3 UR5, UPT, UPT, UR4, 0x10d0, URZ ;  /* 0x000010d004057890 */ /* 0x000fe2000fffe0ff */
[----:B------:R-:W-:Y:S01]  /*3210*/  MOV R109, R44 ;  /* 0x0000002c006d7202 */ /* 0x000fe20000000f00 */
[----:B------:R-:W1:Y:S01]  /*3220*/  LDC.64 R22, c[0x0][0x3c0] ;  /* 0x0000f000ff167b82 */ /* 0x000e620000000a00 */
[----:B------:R-:W-:Y:S02]  /*3230*/  MOV R108, R42 ;  /* 0x0000002a006c7202 */ /* 0x000fe40000000f00 */
[----:B------:R-:W-:-:S02]  /*3240*/  ISETP.EQ.AND P0, PT, R97, RZ, P0 ;  /* 0x000000ff6100720c */ /* 0x000fc40000702270 */
[----:B------:R-:W-:Y:S02]  /*3250*/  MOV R107, R45 ;  /* 0x0000002d006b7202 */ /* 0x000fe40000000f00 */
[----:B------:R-:W-:Y:S01]  /*3260*/  MOV R106, R43 ;  /* 0x0000002b006a7202 */ /* 0x000fe20000000f00 */
[----:B------:R-:W2:Y:S01]  /*3270*/  LDC.64 R24, c[0x0][0x3a8] ;  /* 0x0000ea00ff187b82 */ /* 0x000ea20000000a00 */
[----:B------:R-:W-:Y:S02]  /*3280*/  IADD3.X R27, PT, PT, R3, R31, RZ, P1, !PT ;  /* 0x0000001f031b7210 */ /* 0x000fe40000ffe4ff */
[----:B0-----:R-:W-:Y:S02]  /*3290*/  SHF.L.U64.HI R21, R20, 0x1, R21 ;  /* 0x0000000114157819 */ /* 0x001fe40000010215 */
[----:B-1----:R-:W-:Y:S02]  /*32a0*/  SHF.L.U64.HI R23, R22, 0x2, R23 ;  /* 0x0000000216177819 */ /* 0x002fe40000010217 */
[----:B--2---:R-:W-:-:S07]  /*32b0*/  SHF.L.U64.HI R25, R24, 0x2, R25 ;  /* 0x0000000218197819 */ /* 0x004fce0000010219 */
.L_x_2981:
        /* <DEDUP_REMOVED lines=152> */
.L_x_2978:
[----:B------:R-:W-:Y:S05]  /*3c40*/  BSYNC.RECONVERGENT B0 ;  /* 0x0000000000007941 */ /* 0x000fea0003800200 */
.L_x_2977:
[----:B------:R-:W-:Y:S01]  /*3c50*/  BAR.SYNC.DEFER_BLOCKING 0x0 ;  /* 0x0000000000007b1d */ /* 0x000fe20000010000 */
[C---:B------:R-:W-:Y:S02]  /*3c60*/  PRMT R18, R4.reuse, 0x7632, R18 ;  /* 0x0000763204127816 */ /* 0x040fe40000000012 */
[----:B0-----:R-:W-:Y:S02]  /*3c70*/  SHF.L.U32 R29, R4, 0x10, RZ ;  /* 0x00000010041d7819 */ /* 0x001fe400000006ff */
[C---:B------:R-:W-:Y:S01]  /*3c80*/  PRMT R4, R5.reuse, 0x7632, R4 ;  /* 0x0000763205047816 */ /* 0x040fe20000000004 */
[----:B------:R-:W-:Y:S01]  /*3c90*/  BSSY.RECONVERGENT B0, `(.L_x_2979) ;  /* 0x0000032000007945 */ /* 0x000fe20003800200 */
[----:B------:R-:W-:Y:S02]  /*3ca0*/  SHF.L.U32 R57, R5, 0x10, RZ ;  /* 0x0000001005397819 */ /* 0x000fe400000006ff */
[----:B------:R-:W-:Y:S02]  /*3cb0*/  PRMT R5, R6, 0x7632, R5 ;  /* 0x0000763206057816 */ /* 0x000fe40000000005 */
[----:B------:R-:W-:-:S02]  /*3cc0*/  ISETP.NE.AND P1, PT, R47, RZ, PT ;  /* 0x000000ff2f00720c */ /* 0x000fc40003f25270 */
[----:B------:R-:W-:Y:S02]  /*3cd0*/  PRMT R28, R7, 0x7632, R28 ;  /* 0x00007632071c7816 */ /* 0x000fe4000000001c */
[----:B------:R-:W-:Y:S02]  /*3ce0*/  PRMT R56, R8, 0x7632, R56 ;  /* 0x0000763208387816 */ /* 0x000fe40000000038 */
[----:B------:R-:W-:Y:S02]  /*3cf0*/  SHF.L.U32 R131, R10, 0x10, RZ ;  /* 0x000000100a837819 */ /* 0x000fe400000006ff */
[----:B------:R-:W-:Y:S01]  /*3d00*/  SHF.L.U32 R135, R11, 0x10, RZ ;  /* 0x000000100b877819 */ /* 0x000fe200000006ff */
[----:B------:R-:W0:Y:S02]  /*3d10*/  @P2 LDS R15, [UR4+0x10bc] ;  /* 0x0010bc04ff0f2984 */ /* 0x000e240008000800 */
[----:B0-----:R-:W-:Y:S01]  /*3d20*/  @P2 FFMA.FTZ R130, R15, R127, R130 ;  /* 0x0000007f0f822223 */ /* 0x001fe20000010082 */
[----:B------:R-:W-:-:S03]  /*3d30*/  SHF.L.U32 R127, R9, 0x10, RZ ;  /* 0x00000010097f7819 */ /* 0x000fc600000006ff */
        /* <DEDUP_REMOVED lines=14> */
[----:B------:R-:W-:Y:S01]  /*3e20*/  FFMA.FTZ R6, R117, R19, R98 ;  /* 0x0000001375067223 */ /* 0x000fe20000010062 */
[----:B------:R-:W-:Y:S02]  /*3e30*/  SHF.L.U32 R117, R7, 0x10, RZ ;  /* 0x0000001007757819 */ /* 0x000fe400000006ff */
[----:B------:R-:W-:Y:S01]  /*3e40*/  SHF.L.U32 R7, R18, 0x10, RZ ;  /* 0x0000001012077819 */ /* 0x000fe200000006ff */
[----:B------:R-:W-:Y:S01]  /*3e50*/  FFMA.FTZ R120, R118, R6, R99 ;  /* 0x0000000676787223 */ /* 0x000fe20000010063 */
[----:B------:R-:W-:Y:S02]  /*3e60*/  PRMT R118, R10, 0x7632, R118 ;  /* 0x000076320a767816 */ /* 0x000fe40000000076 */
[----:B------:R-:W-:Y:S01]  /*3e70*/  PRMT R10, R11, 0x7632, R10 ;  /* 0x000076320b0a7816 */ /* 0x000fe2000000000a */
[----:B------:R-:W-:Y:S01]  /*3e80*/  FFMA.FTZ R139, R115, R120, R100 ;  /* 0x00000078738b7223 */ /* 0x000fe20000010064 */
[----:B------:R-:W-:Y:S02]  /*3e90*/  SHF.L.U32 R11, R5, 0x10, RZ ;  /* 0x00000010050b7819 */ /* 0x000fe400000006ff */
[----:B------:R-:W-:Y:S01]  /*3ea0*/  SHF.L.U32 R115, R56, 0x10, RZ ;  /* 0x0000001038737819 */ /* 0x000fe200000006ff */
[----:B------:R-:W-:Y:S01]  /*3eb0*/  FFMA.FTZ R141, R116, R139, R101 ;  /* 0x0000008b748d7223 */ /* 0x000fe20000010065 */
[----:B------:R-:W-:-:S02]  /*3ec0*/  SHF.L.U32 R133, R118, 0x10, RZ ;  /* 0x0000001076857819 */ /* 0x000fc400000006ff */
[----:B------:R-:W-:Y:S01]  /*3ed0*/  SHF.L.U32 R137, R10, 0x10, RZ ;  /* 0x000000100a897819 */ /* 0x000fe200000006ff */
[----:B------:R-:W-:Y:S01]  /*3ee0*/  FFMA.FTZ R18, R113, R141, R102 ;  /* 0x0000008d71127223 */ /* 0x000fe20000010066 */
[----:B------:R-:W-:-:S03]  /*3ef0*/  SHF.L.U32 R113, R28, 0x10, RZ ;  /* 0x000000101c717819 */ /* 0x000fc600000006ff */
[----:B------:R-:W-:-:S04]  /*3f00*/  FFMA.FTZ R112, R112, R18, R103 ;  /* 0x0000001270707223 */ /* 0x000fc80000010067 */
        /* <DEDUP_REMOVED lines=10> */
.L_x_2980:
[----:B------:R-:W-:Y:S05]  /*3fb0*/  BSYNC.RECONVERGENT B0 ;  /* 0x0000000000007941 */ /* 0x000fea0003800200 */
.L_x_2979:
        /* <DEDUP_REMOVED lines=14> */
[-C--:B------:R-:W-:Y:S01]  /*40a0*/  FMUL.FTZ R131, R131, R114.reuse ;  /* 0x0000007283837220 */ /* 0x080fe20000410000 */
[-C--:B------:R-:W-:Y:S01]  /*40b0*/  FMUL.FTZ R8, R133, R114.reuse ;  /* 0x0000007285087220 */ /* 0x080fe20000410000 */
        /* <DEDUP_REMOVED lines=27> */
.L_x_2976:
        /* <DEDUP_REMOVED lines=17> */
[----:B------:R-:W-:Y:S02]  /*4380*/  NOP ;  /* 0x0000000000007918 */ /* 0x000fe40000000000 */
[----:B------:R-:W4:Y:S01]  /*4390*/  LDC.64 R56, c[0x0][0x418] ;  /* 0x00010600ff387b82 */ /* 0x000f220000000a00 */
[----:B------:R-:W5:Y:S04]  /*43a0*/  LDS.128 R12, [R30] ;  /* 0x000000001e0c7984 */ /* 0x000f680000000c00 */
[----:B------:R-:W1:Y:S01]  /*43b0*/  LDS.128 R16, [R30+0x200] ;  /* 0x000200001e107984 */ /* 0x000e620000000c00 */
[----:B0-----:R-:W-:-:S02]  /*43c0*/  IMAD.WIDE.U32 R4, R20, UR20, R28 ;  /* 0x0000001414047c25 */ /* 0x001fc4000f8e001c */
[----:B------:R-:W0:Y:S02]  /*43d0*/  LDC.64 R24, c[0x0][0x478] ;  /* 0x00011e00ff187b82 */ /* 0x000e240000000a00 */
[----:B--2---:R-:W-:-:S04]  /*43e0*/  IMAD.WIDE.U32 R6, R26, UR20, R28 ;  /* 0x000000141a067c25 */ /* 0x004fc8000f8e001c */
[----:B------:R-:W-:Y:S02]  /*43f0*/  IMAD R5, R21, UR20, R5 ;  /* 0x0000001415057c24 */ /* 0x000fe4000f8e0205 */
[----:B------:R-:W-:Y:S01]  /*4400*/  IMAD R7, R27, UR20, R7 ;  /* 0x000000141b077c24 */ /* 0x000fe2000f8e0207 */
[----:B------:R-:W2:Y:S01]  /*4410*/  LDC.64 R72, c[0x0][0x488] ;  /* 0x00012200ff487b82 */ /* 0x000ea20000000a00 */
[----:B---3--:R-:W-:-:S04]  /*4420*/  IMAD.WIDE.U32 R4, R49, R22, R4 ;  /* 0x0000001631047225 */ /* 0x008fc800078e0004 */
[C---:B------:R-:W-:Y:S02]  /*4430*/  IMAD R5, R49.reuse, R23, R5 ;  /* 0x0000001731057224 */ /* 0x040fe400078e0205 */
[----:B----4-:R-:W-:-:S04]  /*4440*/  IMAD.WIDE.U32 R6, R49, R56, R6 ;  /* 0x0000003831067225 */ /* 0x010fc800078e0006 */
[----:B------:R-:W-:Y:S01]  /*4450*/  IMAD R7, R49, R57, R7 ;  /* 0x0000003931077224 */ /* 0x000fe200078e0207 */
[----:B0-----:R-:W-:-:S04]  /*4460*/  LEA R57, P0, R4, R24, 0x1 ;  /* 0x0000001804397211 */ /* 0x001fc800078008ff */
[----:B------:R-:W-:Y:S02]  /*4470*/  LEA.HI.X R5, R4, R25, R5, 0x1, P0 ;  /* 0x0000001904057211 */ /* 0x000fe400000f0c05 */
[----:B------:R-:W-:Y:S02]  /*4480*/  IADD3 R56, P0, PT, R2, R57, RZ ;  /* 0x0000003902387210 */ /* 0x000fe40007f1e0ff */
[C---:B--2---:R-:W-:Y:S02]  /*4490*/  LEA R71, P1, R6.reuse, R72, 0x1 ;  /* 0x0000004806477211 */ /* 0x044fe400078208ff */
[C---:B------:R-:W-:Y:S02]  /*44a0*/  IADD3.X R57, PT, PT, R3.reuse, R5, RZ, P0, !PT ;  /* 0x0000000503397210 */ /* 0x040fe400007fe4ff */
[----:B------:R-:W-:Y:S02]  /*44b0*/  LEA.HI.X R7, R6, R73, R7, 0x1, P1 ;  /* 0x0000004906077211 */ /* 0x000fe400008f0c07 */
[----:B------:R-:W-:Y:S01]  /*44c0*/  IADD3 R70, P1, PT, R2, R71, RZ ;  /* 0x0000004702467210 */ /* 0x000fe20007f3e0ff */
[----:B-----5:R-:W-:Y:S03]  /*44d0*/  STG.E.128 desc[UR18][R56.64], R12 ;  /* 0x0000000c38007986 */ /* 0x020fe6000c101d12 */
[----:B------:R-:W-:Y:S01]  /*44e0*/  IADD3.X R71, PT, PT, R3, R7, RZ, P1, !PT ;  /* 0x0000000703477210 */ /* 0x000fe20000ffe4ff */
[----:B-1----:R-:W-:Y:S01]  /*44f0*/  STG.E.128 desc[UR18][R56.64+0x200], R16 ;  /* 0x0002001038007986 */ /* 0x002fe2000c101d12 */
        /* <DEDUP_REMOVED lines=17> */
[----:B-1----:R-:W-:Y:S01]  /*4610*/  SHF.L.U32 R72, R20, 0x10, RZ ;  /* 0x0000001014487819 */ /* 0x002fe200000006ff */
[----:B------:R-:W-:Y:S01]  /*4620*/  FMUL.FTZ R70, R71, -1.4426950216293334961 ;  /* 0xbfb8aa3b47467820 */ /* 0x000fe20000410000 */
[----:B------:R-:W-:Y:S01]  /*4630*/  SHF.L.U32 R15, R22, 0x10, RZ ;  /* 0x00000010160f7819 */ /* 0x000fe200000006ff */
[----:B------:R-:W-:Y:S01]  /*4640*/  FMUL.FTZ R7, R11, -1.4426950216293334961 ;  /* 0xbfb8aa3b0b077820 */ /* 0x000fe20000410000 */
[----:B------:R-:W-:Y:S01]  /*4650*/  PRMT R20, R20, 0x7632, R20 ;  /* 0x0000763214147816 */ /* 0x000fe20000000014 */
[----:B------:R-:W0:Y:S01]  /*4660*/  MUFU.EX2 R73, R70 ;  /* 0x0000004600497308 */ /* 0x000e220000000800 */
[----:B------:R-:W-:Y:S01]  /*4670*/  SHF.L.U32 R13, R21, 0x10, RZ ;  /* 0x00000010150d7819 */ /* 0x000fe200000006ff */
[----:B------:R-:W-:Y:S01]  /*4680*/  FMUL.FTZ R4, R15, -1.4426950216293334961 ;  /* 0xbfb8aa3b0f047820 */ /* 0x000fe20000410000 */
[----:B------:R-:W-:Y:S01]  /*4690*/  SHF.L.U32 R9, R23, 0x10, RZ ;  /* 0x0000001017097819 */ /* 0x000fe200000006ff */
[----:B------:R-:W-:Y:S01]  /*46a0*/  FMUL.FTZ R12, R72, -1.4426950216293334961 ;  /* 0xbfb8aa3b480c7820 */ /* 0x000fe20000410000 */
[----:B------:R-:W-:Y:S01]  /*46b0*/  SHF.L.U32 R18, R25, 0x10, RZ ;  /* 0x0000001019127819 */ /* 0x000fe200000006ff */
[----:B------:R-:W-:Y:S01]  /*46c0*/  FMUL.FTZ R14, R13, -1.4426950216293334961 ;  /* 0xbfb8aa3b0d0e7820 */ /* 0x000fe20000410000 */
[----:B------:R-:W-:Y:S01]  /*46d0*/  PRMT R22, R22, 0x7632, R22 ;  /* 0x0000763216167816 */ /* 0x000fe20000000016 */
[----:B------:R1:W2:Y:S01]  /*46e0*/  MUFU.EX2 R6, R4 ;  /* 0x0000000400067308 */ /* 0x0002a20000000800 */
[----:B------:R-:W-:Y:S01]  /*46f0*/  SHF.L.U32 R20, R20, 0x10, RZ ;  /* 0x0000001014147819 */ /* 0x000fe200000006ff */
[----:B------:R-:W-:Y:S01]  /*4700*/  FMUL.FTZ R5, R9, -1.4426950216293334961 ;  /* 0xbfb8aa3b09057820 */ /* 0x000fe20000410000 */
[----:B------:R-:W-:Y:S01]  /*4710*/  PRMT R21, R21, 0x7632, R21 ;  /* 0x0000763215157816 */ /* 0x000fe20000000015 */
[----:B------:R-:W-:Y:S01]  /*4720*/  FMUL.FTZ R10, R18, -1.4426950216293334961 ;  /* 0xbfb8aa3b120a7820 */ /* 0x000fe20000410000 */
[----:B------:R-:W-:-:S02]  /*4730*/  PRMT R23, R23, 0x7632, R23 ;  /* 0x0000763217177816 */ /* 0x000fc40000000017 */
[----:B------:R-:W-:Y:S01]  /*4740*/  PRMT R27, R26, 0x7632, R27 ;  /* 0x000076321a1b7816 */ /* 0x000fe2000000001b */
[----:B------:R3:W4:Y:S01]  /*4750*/  MUFU.EX2 R16, R7 ;  /* 0x0000000700107308 */ /* 0x0007220000000800 */
[----:B------:R-:W-:Y:S01]  /*4760*/  SHF.L.U32 R22, R22, 0x10, RZ ;  /* 0x0000001016167819 */ /* 0x000fe200000006ff */
[----:B-1----:R-:W-:Y:S01]  /*4770*/  FMUL.FTZ R4, R20, -1.4426950216293334961 ;  /* 0xbfb8aa3b14047820 */ /* 0x002fe20000410000 */
[----:B------:R-:W-:Y:S01]  /*4780*/  SHF.L.U32 R56, R26, 0x10, RZ ;  /* 0x000000101a387819 */ /* 0x000fe200000006ff */
[----:B0-----:R-:W-:Y:S01]  /*4790*/  FADD.FTZ R73, R73, 1 ;  /* 0x3f80000049497421 */ /* 0x001fe20000010000 */
        /* <DEDUP_REMOVED lines=11> */
[----:B0-----:R-:W-:Y:S01]  /*4850*/  FMUL.FTZ R5, R21, -1.4426950216293334961 ;  /* 0xbfb8aa3b15057820 */ /* 0x001fe20000410000 */
[----:B------:R-:W-:Y:S01]  /*4860*/  SHF.L.U32 R24, R24, 0x10, RZ ;  /* 0x0000001018187819 */ /* 0x000fe200000006ff */
[----:B----4-:R-:W-:Y:S01]  /*4870*/  FADD.FTZ R16, R16, 1 ;  /* 0x3f80000010107421 */ /* 0x010fe20000010000 */
[----:B------:R-:W-:Y:S01]  /*4880*/  SHF.L.U32 R25, R25, 0x10, RZ ;  /* 0x0000001019197819 */ /* 0x000fe200000006ff */
[----:B------:R-:W-:Y:S01]  /*4890*/  FMUL.FTZ R75, R74, -1.4426950216293334961 ;  /* 0xbfb8aa3b4a4b7820 */ /* 0x000fe20000410000 */
[----:B------:R-:W-:-:S02]  /*48a0*/  SHF.L.U32 R27, R27, 0x10, RZ ;  /* 0x000000101b1b7819 */ /* 0x000fc400000006ff */
[----:B------:R-:W0:Y:S01]  /*48b0*/  MUFU.EX2 R4, R4 ;  /* 0x0000000400047308 */ /* 0x000e220000000800 */
[----:B--2---:R-:W-:Y:S01]  /*48c0*/  FMUL.FTZ R10, R23, -1.4426950216293334961 ;  /* 0xbfb8aa3b170a7820 */ /* 0x004fe20000410000 */
[----:B------:R-:W-:Y:S01]  /*48d0*/  FMUL.FTZ R26, R25, -1.4426950216293334961 ;  /* 0xbfb8aa3b191a7820 */ /* 0x000fe20000410000 */
[----:B------:R-:W-:Y:S01]  /*48e0*/  FMUL.FTZ R70, R27, -1.4426950216293334961 ;  /* 0xbfb8aa3b1b467820 */ /* 0x000fe20000410000 */
[----:B-1----:R-:W-:-:S04]  /*48f0*/  FADD.FTZ R8, R8, 1 ;  /* 0x3f80000008087421 */ /* 0x002fc80000010000 */
        /* <DEDUP_REMOVED lines=28> */
[----:B------:R0:W2:Y:S08]  /*4ac0*/  MUFU.RCP R6, R5 ;  /* 0x0000000500067308 */ /* 0x0000b00000001000 */
[----:B------:R-:W3:Y:S01]  /*4ad0*/  MUFU.RCP R57, R57 ;  /* 0x0000003900397308 */ /* 0x000ee20000001000 */
[----:B0-----:R-:W-:Y:S01]  /*4ae0*/  FMUL.FTZ R5, R20, R79 ;  /* 0x0000004f14057220 */ /* 0x001fe20000410000 */
[----:B-1----:R-:W-:-:S03]  /*4af0*/  FMUL.FTZ R8, R15, R76 ;  /* 0x0000004c0f087220 */ /* 0x002fc60000410000 */
[----:B------:R-:W-:Y:S01]  /*4b00*/  FMUL.FTZ R9, R5, R64 ;  /* 0x0000004005097220 */ /* 0x000fe20000410000 */
[----:B------:R-:W-:Y:S02]  /*4b10*/  FMUL.FTZ R53, R8, R53 ;  /* 0x0000003508357220 */ /* 0x000fe40000410000 */
[----:B------:R-:W0:Y:S01]  /*4b20*/  MUFU.RCP R7, R7 ;  /* 0x0000000700077308 */ /* 0x000e220000001000 */
[----:B--2---:R-:W-:Y:S02]  /*4b30*/  FMUL.FTZ R6, R21, R6 ;  /* 0x0000000615067220 */ /* 0x004fe40000410000 */
[----:B------:R-:W1:Y:S02]  /*4b40*/  LDC.64 R20, c[0x0][0x490] ;  /* 0x00012400ff147b82 */ /* 0x000e640000000a00 */
[----:B------:R-:W-:-:S03]  /*4b50*/  FMUL.FTZ R8, R6, R65 ;  /* 0x0000004106087220 */ /* 0x000fc60000410000 */
[----:B------:R-:W2:Y:S01]  /*4b60*/  MUFU.RCP R77, R12 ;  /* 0x0000000c004d7308 */ /* 0x000ea20000001000 */
[----:B---3--:R-:W-:-:S04]  /*4b70*/  FMUL.FTZ R5, R56, R57 ;  /* 0x0000003938057220 */ /* 0x008fc80000410000 */
[----:B------:R-:W-:-:S03]  /*4b80*/  FMUL.FTZ R66, R5, R66 ;  /* 0x0000004205427220 */ /* 0x000fc60000410000 */
[----:B------:R-:W3:Y:S01]  /*4b90*/  MUFU.RCP R14, R14 ;  /* 0x0000000e000e7308 */ /* 0x000ee20000001000 */
[----:B0-----:R-:W-:-:S04]  /*4ba0*/  FMUL.FTZ R7, R22, R7 ;  /* 0x0000000716077220 */ /* 0x001fc80000410000 */
[----:B------:R-:W-:-:S03]  /*4bb0*/  FMUL.FTZ R6, R7, R62 ;  /* 0x0000003e07067220 */ /* 0x000fc60000410000 */
[----:B------:R-:W0:Y:S01]  /*4bc0*/  MUFU.RCP R10, R10 ;  /* 0x0000000a000a7308 */ /* 0x000e220000001000 */
[----:B--2---:R-:W-:Y:S01]  /*4bd0*/  FMUL.FTZ R72, R72, R77 ;  /* 0x0000004d48487220 */ /* 0x004fe20000410000 */
[----:B------:R-:W-:-:S03]  /*4be0*/  F2FP.BF16.F32.PACK_AB R6, R6, R53 ;  /* 0x000000350606723e */ /* 0x000fc600000010ff */
[----:B------:R-:W-:-:S03]  /*4bf0*/  FMUL.FTZ R4, R72, R55 ;  /* 0x0000003748047220 */ /* 0x000fc60000410000 */
[----:B------:R-:W2:Y:S01]  /*4c00*/  MUFU.RCP R75, R75 ;  /* 0x0000004b004b7308 */ /* 0x000ea20000001000 */
[----:B---3--:R-:W-:Y:S01]  /*4c10*/  FMUL.FTZ R13, R13, R14 ;  /* 0x0000000e0d0d7220 */ /* 0x008fe20000410000 */
[----:B------:R-:W-:-:S03]  /*4c20*/  F2FP.BF16.F32.PACK_AB R4, R9, R4 ;  /* 0x000000040904723e */ /* 0x000fc600000010ff */
[----:B------:R-:W-:-:S03]  /*4c30*/  FMUL.FTZ R13, R13, R54 ;  /* 0x000000360d0d7220 */ /* 0x000fc60000410000 */
[----:B------:R-:W3:Y:S01]  /*4c40*/  MUFU.RCP R16, R16 ;  /* 0x0000001000107308 */ /* 0x000ee20000001000 */
[----:B0-----:R-:W-:-:S04]  /*4c50*/  FMUL.FTZ R10, R23, R10 ;  /* 0x0000000a170a7220 */ /* 0x001fc80000410000 */
[----:B------:R-:W-:-:S03]  /*4c60*/  FMUL.FTZ R7, R10, R63 ;  /* 0x0000003f0a077220 */ /* 0x000fc60000410000 */
[----:B------:R-:W0:Y:S01]  /*4c70*/  MUFU.RCP R19, R19 ;  /* 0x0000001300137308 */ /* 0x000e220000001000 */
[----:B--2---:R-:W-:Y:S01]  /*4c80*/  FMUL.FTZ R5, R74, R75 ;  /* 0x0000004b4a057220 */ /* 0x004fe20000410000 */
[----:B------:R-:W-:-:S03]  /*4c90*/  F2FP.BF16.F32.PACK_AB R7, R7, R52 ;  /* 0x000000340707723e */ /* 0x000fc600000010ff */
[----:B------:R-:W-:Y:S01]  /*4ca0*/  FMUL.FTZ R15, R5, R58 ;  /* 0x0000003a050f7220 */ /* 0x000fe20000410000 */
[----:B------:R-:W-:Y:S01]  /*4cb0*/  F2FP.BF16.F32.PACK_AB R5, R8, R13 ;  /* 0x0000000d0805723e */ /* 0x000fe200000010ff */
[----:B------:R-:W-:Y:S01]  /*4cc0*/  BAR.SYNC.DEFER_BLOCKING 0x0 ;  /* 0x0000000000007b1d */ /* 0x000fe20000010000 */
[----:B---3--:R-:W-:-:S05]  /*4cd0*/  FMUL.FTZ R11, R11, R16 ;  /* 0x000000100b0b7220 */ /* 0x008fca0000410000 */
[----:B------:R-:W2:Y:S01]  /*4ce0*/  MUFU.RCP R12, R73 ;  /* 0x00000049000c7308 */ /* 0x000ea20000001000 */
[----:B------:R-:W-:Y:S01]  /*4cf0*/  FMUL.FTZ R11, R11, R68 ;  /* 0x000000440b0b7220 */ /* 0x000fe20000410000 */
[----:B------:R-:W3:Y:S01]  /*4d00*/  LDC.64 R8, c[0x0][0x430] ;  /* 0x00010c00ff087b82 */ /* 0x000ee20000000a00 */
[----:B0-----:R-:W-:-:S05]  /*4d10*/  FMUL.FTZ R18, R18, R19 ;  /* 0x0000001312127220 */ /* 0x001fca0000410000 */
[----:B------:R-:W0:Y:S01]  /*4d20*/  MUFU.RCP R17, R17 ;  /* 0x0000001100117308 */ /* 0x000e220000001000 */
[----:B------:R-:W-:-:S07]  /*4d30*/  FMUL.FTZ R18, R18, R69 ;  /* 0x0000004512127220 */ /* 0x000fce0000410000 */
[----:B------:R-:W4:Y:S01]  /*4d40*/  MUFU.RCP R26, R26 ;  /* 0x0000001a001a7308 */ /* 0x000f220000001000 */
[----:B--2---:R-:W-:Y:S01]  /*4d50*/  FMUL.FTZ R12, R71, R12 ;  /* 0x0000000c470c7220 */ /* 0x004fe20000410000 */
[----:B------:R1:W-:Y:S03]  /*4d60*/  STS.128 [R0], R4 ;  /* 0x0000000400007388 */ /* 0x0003e60000000c00 */
[----:B------:R-:W-:-:S03]  /*4d70*/  FMUL.FTZ R12, R12, R67 ;  /* 0x000000430c0c7220 */ /* 0x000fc60000410000 */
[----:B------:R-:W2:Y:S01]  /*4d80*/  MUFU.RCP R70, R70 ;  /* 0x0000004600467308 */ /* 0x000ea20000001000 */
[----:B0-----:R-:W-:Y:S01]  /*4d90*/  FMUL.FTZ R24, R24, R17 ;  /* 0x0000001118187220 */ /* 0x001fe20000410000 */
[----:B---3--:R-:W-:-:S04]  /*4da0*/  IMAD.WIDE.U32 R28, R8, UR20, R28 ;  /* 0x00000014081c7c25 */ /* 0x008fc8000f8e001c */
[----:B------:R-:W-:Y:S01]  /*4db0*/  FMUL.FTZ R24, R24, R61 ;  /* 0x0000003d18187220 */ /* 0x000fe20000410000 */
[----:B------:R-:W-:Y:S02]  /*4dc0*/  IMAD R29, R9, UR20, R29 ;  /* 0x00000014091d7c24 */ /* 0x000fe4000f8e021d */
[----:B----4-:R-:W-:Y:S02]  /*4dd0*/  FMUL.FTZ R25, R25, R26 ;  /* 0x0000001a19197220 */ /* 0x010fe40000410000 */
[----:B------:R-:W-:Y:S02]  /*4de0*/  F2FP.BF16.F32.PACK_AB R24, R24, R11 ;  /* 0x0000000b1818723e */ /* 0x000fe400000010ff */
[----:B------:R-:W-:Y:S01]  /*4df0*/  FMUL.FTZ R25, R25, R60 ;  /* 0x0000003c19197220 */ /* 0x000fe20000410000 */
[----:B--2---:R-:W-:Y:S01]  /*4e00*/  FMUL.FTZ R10, R27, R70 ;  /* 0x000000461b0a7220 */ /* 0x004fe20000410000 */
[----:B------:R-:W-:-:S03]  /*4e10*/  F2FP.BF16.F32.PACK_AB R27, R15, R12 ;  /* 0x0000000c0f1b723e */ /* 0x000fc600000010ff */
[----:B------:R-:W-:Y:S01]  /*4e20*/  F2FP.BF16.F32.PACK_AB R25, R25, R18 ;  /* 0x000000121919723e */ /* 0x000fe200000010ff */
[----:B------:R-:W-:Y:S02]  /*4e30*/  FMUL.FTZ R59, R10, R59 ;  /* 0x0000003b0a3b7220 */ /* 0x000fe40000410000 */
[----:B------:R-:W0:Y:S03]  /*4e40*/  LDC.64 R10, c[0x0][0x438] ;  /* 0x00010e00ff0a7b82 */ /* 0x000e260000000a00 */
[----:B------:R-:W-:-:S05]  /*4e50*/  F2FP.BF16.F32.PACK_AB R26, R59, R66 ;  /* 0x000000423b1a723e */ /* 0x000fca00000010ff */
[----:B------:R-:W-:Y:S01]  /*4e60*/  STS.128 [R0+0x10], R24 ;  /* 0x0000101800007388 */ /* 0x000fe20000000c00 */
[----:B------:R-:W-:-:S03]  /*4e70*/  NOP ;  /* 0x0000000000007918 */ /* 0x000fc60000000000 */
[----:B------:R-:W2:Y:S04]  /*4e80*/  LDS.128 R12, [R30] ;  /* 0x000000001e0c7984 */ /* 0x000ea80000000c00 */
[----:B------:R-:W3:Y:S01]  /*4e90*/  LDS.128 R16, [R30+0x200] ;  /* 0x000200001e107984 */ /* 0x000ee20000000c00 */
[----:B0-----:R-:W-:-:S04]  /*4ea0*/  IMAD.WIDE.U32 R8, R49, R10, R28 ;  /* 0x0000000a31087225 */ /* 0x001fc800078e001c */
[----:B------:R-:W-:Y:S01]  /*4eb0*/  IMAD R9, R49, R11, R9 ;  /* 0x0000000b31097224 */ /* 0x000fe200078e0209 */
[----:B-1----:R-:W-:-:S04]  /*4ec0*/  LEA R5, P0, R8, R20, 0x1 ;  /* 0x0000001408057211 */ /* 0x002fc800078008ff */
[----:B------:R-:W-:Y:S02]  /*4ed0*/  LEA.HI.X R9, R8, R21, R9, 0x1, P0 ;  /* 0x0000001508097211 */ /* 0x000fe400000f0c09 */
[----:B------:R-:W-:-:S04]  /*4ee0*/  IADD3 R4, P0, PT, R2, R5, RZ ;  /* 0x0000000502047210 */ /* 0x000fc80007f1e0ff */
[----:B------:R-:W-:Y:S02]  /*4ef0*/  IADD3.X R5, PT, PT, R3, R9, RZ, P0, !PT ;  /* 0x0000000903057210 */ /* 0x000fe400007fe4ff */
[----:B------:R-:W-:-:S03]  /*4f00*/  ISETP.GE.AND P0, PT, R36, UR5, PT ;  /* 0x0000000524007c0c */ /* 0x000fc6000bf06270 */
[----:B--2---:R0:W-:Y:S04]  /*4f10*/  STG.E.128 desc[UR18][R4.64], R12 ;  /* 0x0000000c04007986 */ /* 0x0041e8000c101d12 */
[----:B---3--:R0:W-:Y:S06]  /*4f20*/  STG.E.128 desc[UR18][R4.64+0x200], R16 ;  /* 0x0002001004007986 */ /* 0x0081ec000c101d12 */
[----:B------:R-:W-:Y:S05]  /*4f30*/  @!P0 BRA `(.L_x_2982) ;  /* 0xffffffb400ec8947 */ /* 0x000fea000383ffff */
[----:B------:R-:W-:Y:S05]  /*4f40*/  EXIT ;  /* 0x000000000000794d */ /* 0x000fea0003800000 */
.L_x_2983:
        /* <DEDUP_REMOVED lines=11> */
.L_x_5089:


//--------------------- .text._Z25selective_scan_fwd_kernelI32Selective_Scan_fwd_kernel_traitsILi128ELi16ELi1ELb1ELb1ELb0ELb0EN3c108BFloat16EfEEv13SSMParamsBase --------------------------
	.section	.text._Z25selective_scan_fwd_kernelI32Selective_Scan_fwd_kernel_traitsILi128ELi16ELi1ELb1ELb1ELb0ELb0EN3c108BFloat16EfEEv13SSMParamsBase,"ax",@progbits
	.align	128
        .global         _Z25selective_scan_fwd_kernelI32Selective_Scan_fwd_kernel_traitsILi128ELi16ELi1ELb1ELb1ELb0ELb0EN3c108BFloat16EfEEv13SSMParamsBase
        .type           _Z25selective_scan_fwd_kernelI32Selective_Scan_fwd_kernel_traitsILi128ELi16ELi1ELb1ELb1ELb0ELb0EN3c108BFloat16EfEEv13SSMParamsBase,@function
        .size           _Z25selective_scan_fwd_kernelI32Selective_Scan_fwd_kernel_traitsILi128ELi16ELi1ELb1ELb1ELb0ELb0EN3c108BFloat16EfEEv13SSMParamsBase,(.L_x_5090 - _Z25selective_scan_fwd_kernelI32Selective_Scan_fwd_kernel_traitsILi128ELi16ELi1ELb1ELb1ELb0ELb0EN3c108BFloat16EfEEv13SSMParamsBase)
        .other          _Z25selective_scan_fwd_kernelI32Selective_Scan_fwd_kernel_traitsILi128ELi16ELi1ELb1ELb1ELb0ELb0EN3c108BFloat16EfEEv13SSMParamsBase,@"STO_CUDA_ENTRY STV_DEFAULT"
_Z25selective_scan_fwd_kernelI32Selective_Scan_fwd_kernel_traitsILi128ELi16ELi1ELb1ELb1ELb0ELb0EN3c108BFloat16EfEEv13SSMParamsBase:
.text._Z25selective_scan_fwd_kernelI32Selective_Scan_fwd_kernel_traitsILi128ELi16ELi1ELb1ELb1ELb0ELb0EN3c108BFloat16EfEEv13SSMParamsBase:
        /* <DEDUP_REMOVED lines=52> */
[----:B------:R-:W3:Y:S01]  /*0340*/  LDC.64 R10, c[0x0][0x468] ;  /* 0x00011a00ff0a7b82 */ /* 0x000ee20000000a00 */
        /* <DEDUP_REMOVED lines=14> */
[----:B012---:R-:W-:Y:S08]  /*0430*/  @!P0 EXIT ;  /* 0x000000000000894d */ /* 0x007ff00003800000 */
[----:B------:R-:W0:Y:S01]  /*0440*/  S2R R27, SR_TID.X ;  /* 0x00000000001b7919 */ /* 0x000e220000002100 */
[----:B------:R-:W1:Y:S01]  /*0450*/  LDC.64 R22, c[0x0][0x428] ;  /* 0x00010a00ff167b82 */ /* 0x000e620000000a00 */
[----:B------:R-:W2:Y:S01]  /*0460*/  LDCU.64 UR8, c[0x0][0x3d8] ;  /* 0x00007b00ff0877ac */ /* 0x000ea20008000a00 */
[----:B------:R-:W-:Y:S01]  /*0470*/  SHF.R.S32.HI R3, RZ, 0x1f, R8 ;  /* 0x0000001fff037819 */ /* 0x000fe20000011408 */
[----:B------:R-:W-:Y:S01]  /*0480*/  IMAD.WIDE.U32 R4, R9, UR14, R4 ;  /* 0x0000000e09047c25 */ /* 0x000fe2000f8e0004 */
[----:B------:R-:W-:Y:S01]  /*0490*/  LEA R37, P0, R2, R12, 0x1 ;  /* 0x0000000c02257211 */ /* 0x000fe200078008ff */
[----:B------:R-:W-:Y:S01]  /*04a0*/  UMOV UR5, UR6 ;  /* 0x0000000600057c82 */ /* 0x000fe20008000000 */
[----:B------:R-:W4:Y:S01]  /*04b0*/  LDCU.64 UR10, c[0x0][0x3a0] ;  /* 0x00007400ff0a77ac */ /* 0x000f220008000a00 */
[----:B------:R-:W-:Y:S01]  /*04c0*/  IMAD.WIDE.U32 R6, R8, R14, UR4 ;  /* 0x0000000408067e25 */ /* 0x000fe2000f8e000e */
[----:B------:R-:W4:Y:S01]  /*04d0*/  LDC.64 R30, c[0x0][0x450] ;  /* 0x00011400ff1e7b82 */ /* 0x000f220000000a00 */
[----:B---3--:R-:W-:Y:S01]  /*04e0*/  LEA R39, P1, R4, R10, 0x1 ;  /* 0x0000000a04277211 */ /* 0x008fe200078208ff */
[----:B------:R-:W3:Y:S01]  /*04f0*/  LDCU UR6, c[0x0][0x38c] ;  /* 0x00007180ff0677ac */ /* 0x000ee20008000800 */
[----:B------:R-:W-:Y:S01]  /*0500*/  IMAD R3, R3, R14, RZ ;  /* 0x0000000e03037224 */ /* 0x000fe200078e02ff */
[----:B------:R-:W-:Y:S01]  /*0510*/  LEA.HI.X R41, R2, R13, R41, 0x1, P0 ;  /* 0x0000000d02297211 */ /* 0x000fe200000f0c29 */
[C---:B------:R-:W-:Y:S01]  /*0520*/  IMAD R43, R9.reuse, UR15, R5 ;  /* 0x0000000f092b7c24 */ /* 0x040fe2000f8e0205 */
[----:B------:R-:W-:Y:S01]  /*0530*/  LEA R45, P0, R6, R16, 0x1 ;  /* 0x00000010062d7211 */ /* 0x000fe200078008ff */
[----:B------:R-:W-:Y:S01]  /*0540*/  IMAD R3, R8, R15, R3 ;  /* 0x0000000f08037224 */ /* 0x000fe200078e0203 */
[----:B------:R-:W3:Y:S01]  /*0550*/  LDC.64 R24, c[0x0][0x420] ;  /* 0x00010800ff187b82 */ /* 0x000ee20000000a00 */
[----:B------:R-:W-:Y:S01]  /*0560*/  UMOV UR4, 0x400 ;  /* 0x0000040000047882 */ /* 0x000fe20000000000 */
[----:B------:R-:W-:Y:S01]  /*0570*/  LEA.HI.X R43, R4, R11, R43, 0x1, P1 ;  /* 0x0000000b042b7211 */ /* 0x000fe200008f0c2b */
[----:B--2---:R-:W-:Y:S01]  /*0580*/  IMAD.WIDE.U32 R4, R9, UR8, RZ ;  /* 0x0000000809047c25 */ /* 0x004fe2000f8e00ff */
[----:B------:R-:W-:Y:S01]  /*0590*/  IADD3 R47, PT, PT, R7, R3, RZ ;  /* 0x00000003072f7210 */ /* 0x000fe20007ffe0ff */
[----:B------:R-:W2:Y:S01]  /*05a0*/  LDCU.U8 UR7, c[0x0][0x39e] ;  /* 0x000073c0ff0777ac */ /* 0x000ea20008000000 */
[----:B------:R-:W-:Y:S01]  /*05b0*/  MOV R35, RZ ;  /* 0x000000ff00237202 */ /* 0x000fe20000000f00 */
[C---:B------:R-:W-:Y:S01]  /*05c0*/  IMAD R29, R9.reuse, UR9, R5 ;  /* 0x00000009091d7c24 */ /* 0x040fe2000f8e0205 */
[----:B------:R-:W2:Y:S01]  /*05d0*/  S2UR UR5, SR_CgaCtaId ;  /* 0x00000000000579c3 */ /* 0x000ea20000008800 */
[----:B-1----:R-:W-:Y:S01]  /*05e0*/  IMAD.WIDE.U32 R2, R9, R22, RZ ;  /* 0x0000001609027225 */ /* 0x002fe200078e00ff */
[----:B------:R-:W-:-:S03]  /*05f0*/  LEA.HI.X R47, R6, R17, R47, 0x1, P0 ;  /* 0x00000011062f7211 */ /* 0x000fc600000f0c2f */
[----:B------:R-:W-:Y:S01]  /*0600*/  IMAD R3, R9, R23, R3 ;  /* 0x0000001709037224 */ /* 0x000fe200078e0203 */
[----:B0-----:R-:W-:Y:S02]  /*0610*/  SHF.L.U32 R34, R27, 0x1, RZ ;  /* 0x000000011b227819 */ /* 0x001fe400000006ff */
[----:B------:R-:W0:Y:S01]  /*0620*/  LDC.64 R32, c[0x0][0x440] ;  /* 0x00011000ff207b82 */ /* 0x000e220000000a00 */
[----:B----4-:R-:W-:Y:S01]  /*0630*/  LEA R28, P0, R4, R30, 0x2 ;  /* 0x0000001e041c7211 */ /* 0x010fe200078010ff */
[----:B------:R-:W-:Y:S01]  /*0640*/  IMAD.WIDE.U32 R6, R9, UR10, RZ ;  /* 0x0000000a09067c25 */ /* 0x000fe2000f8e00ff */
[----:B------:R-:W-:Y:S02]  /*0650*/  LOP3.LUT R34, R34, 0x7c0, RZ, 0xc0, !PT ;  /* 0x000007c022227812 */ /* 0x000fe400078ec0ff */
[----:B------:R-:W-:Y:S01]  /*0660*/  LEA.HI.X R29, R4, R31, R29, 0x2, P0 ;  /* 0x0000001f041d7211 */ /* 0x000fe200000f141d */
[----:B------:R-:W-:Y:S01]  /*0670*/  IMAD R5, R18, UR20, R9 ;  /* 0x0000001412057c24 */ /* 0x000fe2000f8e0209 */
[----:B------:R-:W-:Y:S01]  /*0680*/  SHF.R.U32.HI R104, RZ, 0x5, R27 ;  /* 0x00000005ff687819 */ /* 0x000fe2000001161b */
[----:B---3--:R-:W-:Y:S01]  /*0690*/  IMAD.WIDE.U32 R16, R24, UR20, R2 ;  /* 0x0000001418107c25 */ /* 0x008fe2000f8e0002 */
[----:B------:R-:W-:-:S02]  /*06a0*/  LOP3.LUT R2, R34, 0x1f, R27, 0xf8, !PT ;  /* 0x0000001f22027812 */ /* 0x000fc400078ef81b */
[----:B------:R-:W-:Y:S01]  /*06b0*/  LOP3.LUT R103, R27, 0x1f, RZ, 0xc0, !PT ;  /* 0x0000001f1b677812 */ /* 0x000fe200078ec0ff */
[----:B------:R-:W-:Y:S02]  /*06c0*/  IMAD R31, R9, UR11, R7 ;  /* 0x0000000b091f7c24 */ /* 0x000fe4000f8e0207 */
[----:B------:R-:W-:Y:S01]  /*06d0*/  IMAD.WIDE.U32 R2, R2, 0x10, RZ ;  /* 0x0000001002027825 */ /* 0x000fe200078e00ff */
[----:B--2---:R-:W-:-:S03]  /*06e0*/  ULEA UR4, UR5, UR4, 0x18 ;  /* 0x0000000405047291 */ /* 0x004fc6000f8ec0ff */
[----:B------:R-:W-:Y:S01]  /*06f0*/  IMAD R5, R5, R20, RZ ;  /* 0x0000001405057224 */ /* 0x000fe200078e02ff */
[----:B------:R-:W-:Y:S02]  /*0700*/  LOP3.LUT R38, R2, 0x200, RZ, 0xfc, !PT ;  /* 0x0000020002267812 */ /* 0x000fe400078efcff */
[----:B------:R-:W-:Y:S02]  /*0710*/  LEA R36, R104, UR4, 0x3 ;  /* 0x0000000468247c11 */ /* 0x000fe4000f8e18ff */
[----:B0-----:R-:W-:Y:S01]  /*0720*/  LEA R30, P0, R6, R32, 0x2 ;  /* 0x00000020061e7211 */ /* 0x001fe200078010ff */
[----:B------:R-:W-:-:S03]  /*0730*/  IMAD R32, R25, UR20, R17 ;  /* 0x0000001419207c24 */ /* 0x000fc6000f8e0211 */
[----:B------:R-:W-:Y:S01]  /*0740*/  LEA.HI.X R31, R6, R33, R31, 0x2, P0 ;  /* 0x00000021061f7211 */ /* 0x000fe200000f141f */
[----:B------:R-:W-:-:S08]  /*0750*/  IMAD R33, R5, UR6, RZ ;  /* 0x0000000605217c24 */ /* 0x000fd0000f8e02ff */
.L_x_3022:
[----:B------:R-:W-:Y:S01]  /*0760*/  BAR.SYNC.DEFER_BLOCKING 0x0 ;  /* 0x0000000000007b1d */ /* 0x000fe20000010000 */
[----:B------:R-:W-:-:S04]  /*0770*/  IADD3 R4, P0, PT, R2, R37, RZ ;  /* 0x0000002502047210 */ /* 0x000fc80007f1e0ff */
[----:B------:R-:W-:-:S03]  /*0780*/  IADD3.X R5, PT, PT, R3, R41, RZ, P0, !PT ;  /* 0x0000002903057210 */ /* 0x000fc600007fe4ff */
[----:B0-----:R-:W0:Y:S02]  /*0790*/  LDC R102, c[0x0][0x38c] ;  /* 0x0000e300ff667b82 */ /* 0x001e240000000800 */
[----:B------:R-:W2:Y:S04]  /*07a0*/  LDG.E.128 R20, desc[UR18][R4.64] ;  /* 0x0000001204147981 */ /* 0x000ea8000c1e1d00 */
[----:B------:R-:W3:Y:S01]  /*07b0*/  LDG.E.128 R52, desc[UR18][R4.64+0x200] ;  /* 0x0002001204347981 */ /* 0x000ee2000c1e1d00 */
        /* <DEDUP_REMOVED lines=72> */
.L_x_2985:
[----:B------:R-:W-:Y:S05]  /*0c40*/  BSYNC.RECONVERGENT B0 ;  /* 0x0000000000007941 */ /* 0x000fea0003800200 */
.L_x_2984:
        /* <DEDUP_REMOVED lines=37> */
.L_x_2987:
[----:B------:R-:W-:Y:S05]  /*0ea0*/  BSYNC.RECONVERGENT B0 ;  /* 0x0000000000007941 */ /* 0x000fea0003800200 */
.L_x_2986:
        /* <DEDUP_REMOVED lines=36> */
.L_x_2989:
[----:B------:R-:W-:Y:S05]  /*10f0*/  BSYNC.RECONVERGENT B0 ;  /* 0x0000000000007941 */ /* 0x000fea0003800200 */
.L_x_2988:
        /* <DEDUP_REMOVED lines=37> */
.L_x_2991:
[----:B------:R-:W-:Y:S05]  /*1350*/  BSYNC.RECONVERGENT B0 ;  /* 0x0000000000007941 */ /* 0x000fea0003800200 */
.L_x_2990:
        /* <DEDUP_REMOVED lines=36> */
.L_x_2993:
[----:B------:R-:W-:Y:S05]  /*15a0*/  BSYNC.RECONVERGENT B0 ;  /* 0x0000000000007941 */ /* 0x000fea0003800200 */
.L_x_2992:
[----:B------:R-:W-:Y:S01]  /*15b0*/  ISETP.EQ.OR P5, PT, RZ, UR7, P5 ;  /* 0x00000007ff007c0c */ /* 0x000fe2000afa2670 */
[----:B------:R-:W-:Y:S01]  /*15c0*/  BSSY.RECONVERGENT B0, `(.L_x_2994) ;  /* 0x0000025000007945 */ /* 0x000fe20003800200 */
[----:B------:R-:W-:Y:S02]  /*15d0*/  SHF.L.U32 R23, R23, 0x10, RZ ;  /* 0x0000001017177819 */ /* 0x000fe400000006ff */
        /* <DEDUP_REMOVED lines=35> */
.L_x_2995:
[----:B------:R-:W-:Y:S05]  /*1810*/  BSYNC.RECONVERGENT B0 ;  /* 0x0000000000007941 */ /* 0x000fea0003800200 */
.L_x_2994:
        /* <DEDUP_REMOVED lines=39> */
.L_x_2997:
[----:B------:R-:W-:Y:S05]  /*1a90*/  BSYNC.RECONVERGENT B0 ;  /* 0x0000000000007941 */ /* 0x000fea0003800200 */
.L_x_2996:
        /* <DEDUP_REMOVED lines=41> */
.L_x_2999:
[----:B------:R-:W-:Y:S05]  /*1d30*/  BSYNC.RECONVERGENT B0 ;  /* 0x0000000000007941 */ /* 0x000fea0003800200 */
.L_x_2998:
        /* <DEDUP_REMOVED lines=40> */
.L_x_3001:
[----:B------:R-:W-:Y:S05]  /*1fc0*/  BSYNC.RECONVERGENT B0 ;  /* 0x0000000000007941 */ /* 0x000fea0003800200 */
.L_x_3000:
        /* <DEDUP_REMOVED lines=41> */
.L_x_3003:
[----:B------:R-:W-:Y:S05]  /*2260*/  BSYNC.RECONVERGENT B0 ;  /* 0x0000000000007941 */ /* 0x000fea0003800200 */
.L_x_3002:
        /* <DEDUP_REMOVED lines=39> */
.L_x_3005:
[----:B------:R-:W-:Y:S05]  /*24e0*/  BSYNC.RECONVERGENT B0 ;  /* 0x0000000000007941 */ /* 0x000fea0003800200 */
.L_x_3004:
[----:B------:R-:W-:Y:S01]  /*24f0*/  ISETP.EQ.OR P1, PT, RZ, UR7, P1 ;  /* 0x00000007ff007c0c */ /* 0x000fe20008f22670 */
[----:B------:R-:W-:Y:S01]  /*2500*/  BSSY.RECONVERGENT B0, `(.L_x_3006) ;  /* 0x000002a000007945 */ /* 0x000fe20003800200 */
[----:B------:R-:W-:Y:S01]  /*2510*/  FSETP.GTU.FTZ.AND P3, PT, R67, 20, PT ;  /* 0x41a000004300780b */ /* 0x000fe20003f7c000 */
[-C--:B------:R-:W-:Y:S01]  /*2520*/  FMUL.FTZ R63, R81, R0.reuse ;  /* 0x00000000513f7220 */ /* 0x080fe20000410000 */
[----:B------:R-:W-:Y:S01]  /*2530*/  SHF.L.U32 R15, R13, 0x10, RZ ;  /* 0x000000100d0f7819 */ /* 0x000fe200000006ff */
[-C--:B------:R-:W-:Y:S01]  /*2540*/  FMUL.FTZ R65, R83, R0.reuse ;  /* 0x0000000053417220 */ /* 0x080fe20000410000 */
[----:B------:R-:W-:Y:S01]  /*2550*/  ISETP.EQ.OR P0, PT, RZ, UR7, P0 ;  /* 0x00000007ff007c0c */ /* 0x000fe20008702670 */
[----:B------:R-:W-:Y:S01]  /*2560*/  FMUL.FTZ R66, R85, R0 ;  /* 0x0000000055427220 */ /* 0x000fe20000410000 */
[----:B------:R-:W-:Y:S02]  /*2570*/  ISETP.EQ.OR P2, PT, RZ, UR7, P2 ;  /* 0x00000007ff007c0c */ /* 0x000fe40009742670 */
[----:B------:R-:W-:-:S02]  /*2580*/  ISETP.EQ.OR P3, PT, RZ, UR7, P3 ;  /* 0x00000007ff007c0c */ /* 0x000fc40009f62670 */
        /* <DEDUP_REMOVED lines=33> */
.L_x_3007:
[----:B------:R-:W-:Y:S05]  /*27a0*/  BSYNC.RECONVERGENT B0 ;  /* 0x0000000000007941 */ /* 0x000fea0003800200 */
.L_x_3006:
        /* <DEDUP_REMOVED lines=32> */
.L_x_3009:
[----:B------:R-:W-:Y:S05]  /*29b0*/  BSYNC.RECONVERGENT B0 ;  /* 0x0000000000007941 */ /* 0x000fea0003800200 */
.L_x_3008:
        /* <DEDUP_REMOVED lines=32> */
.L_x_3011:
[----:B------:R-:W-:Y:S05]  /*2bc0*/  BSYNC.RECONVERGENT B0 ;  /* 0x0000000000007941 */ /* 0x000fea0003800200 */
.L_x_3010:
        /* <DEDUP_REMOVED lines=32> */
.L_x_3013:
[----:B------:R-:W-:Y:S05]  /*2dd0*/  BSYNC.RECONVERGENT B0 ;  /* 0x0000000000007941 */ /* 0x000fea0003800200 */
.L_x_3012:
        /* <DEDUP_REMOVED lines=32> */
.L_x_3015:
[----:B------:R-:W-:Y:S05]  /*2fe0*/  BSYNC.RECONVERGENT B0 ;  /* 0x0000000000007941 */ /* 0x000fea0003800200 */
.L_x_3014:
[----:B------:R-:W-:Y:S01]  /*2ff0*/  SHF.L.U32 R8, R8, 0x10, RZ ;  /* 0x0000001008087819 */ /* 0x000fe200000006ff */
[----:B------:R-:W-:Y:S01]  /*3000*/  BAR.SYNC.DEFER_BLOCKING 0x0 ;  /* 0x0000000000007b1d */ /* 0x000fe20000010000 */
        /* <DEDUP_REMOVED lines=17> */
[----:B------:R-:W0:Y:S01]  /*3120*/  LDC.64 R18, c[0x0][0x3c0] ;  /* 0x0000f000ff127b82 */ /* 0x000e220000000a00 */
[C---:B------:R-:W-:Y:S01]  /*3130*/  ISETP.NE.AND P0, PT, R35.reuse, RZ, PT ;  /* 0x000000ff2300720c */ /* 0x040fe20003f05270 */
[----:B------:R-:W-:Y:S01]  /*3140*/  IMAD R96, R35, R102, RZ ;  /* 0x0000006623607224 */ /* 0x000fe200078e02ff */
[----:B------:R-:W-:Y:S01]  /*3150*/  IADD3 R24, P1, PT, R45, R38, RZ ;  /* 0x000000262d187210 */ /* 0x000fe20007f3e0ff */
        /* <DEDUP_REMOVED lines=15> */
[----:B------:R-:W-:Y:S01]  /*3250*/  FMUL.FTZ R93, R93, R64 ;  /* 0x000000405d5d7220 */ /* 0x000fe20000410000 */
[----:B------:R-:W-:Y:S01]  /*3260*/  FMUL.FTZ R97, R97, R60 ;  /* 0x0000003c61617220 */ /* 0x000fe20000410000 */
[----:B------:R-:W-:Y:S01]  /*3270*/  FMUL.FTZ R95, R11, R67 ;  /* 0x000000430b5f7220 */ /* 0x000fe20000410000 */
[----:B------:R-:W-:Y:S01]  /*3280*/  IADD3 R102, PT, PT, -R102, RZ, RZ ;  /* 0x000000ff66667210 */ /* 0x000fe20007ffe1ff */
[----:B------:R-:W-:Y:S01]  /*3290*/  UIADD3 UR5, UPT, UPT, UR4, 0x10d0, URZ ;  /* 0x000010d004057890 */ /* 0x000fe2000fffe0ff */
[----:B------:R-:W-:-:S02]  /*32a0*/  MOV R101, R30 ;  /* 0x0000001e00657202 */ /* 0x000fc40000000f00 */
[----:B------:R-:W-:Y:S02]  /*32b0*/  MOV R100, R31 ;  /* 0x0000001f00647202 */ /* 0x000fe40000000f00 */
[----:B------:R-:W-:Y:S02]  /*32c0*/  ISETP.EQ.AND P0, PT, R103, RZ, P0 ;  /* 0x000000ff6700720c */ /* 0x000fe40000702270 */
[----:B------:R-:W-:Y:S02]  /*32d0*/  MOV R99, R28 ;  /* 0x0000001c00637202 */ /* 0x000fe40000000f00 */
[----:B------:R-:W-:Y:S02]  /*32e0*/  MOV R98, R29 ;  /* 0x0000001d00627202 */ /* 0x000fe40000000f00 */
[----:B------:R-:W-:Y:S02]  /*32f0*/  IADD3.X R25, PT, PT, R3, R47, RZ, P1, !PT ;  /* 0x0000002f03197210 */ /* 0x000fe40000ffe4ff */
[----:B0-----:R-:W-:-:S02]  /*3300*/  SHF.L.U64.HI R19, R18, 0x1, R19 ;  /* 0x0000000112137819 */ /* 0x001fc40000010213 */
[----:B-1----:R-:W-:Y:S02]  /*3310*/  SHF.L.U64.HI R21, R20, 0x2, R21 ;  /* 0x0000000214157819 */ /* 0x002fe40000010215 */
[----:B--2---:R-:W-:-:S07]  /*3320*/  SHF.L.U64.HI R23, R22, 0x2, R23 ;  /* 0x0000000216177819 */ /* 0x004fce0000010217 */
.L_x_3021:
[----:B0-----:R-:W-:Y:S01]  /*3330*/  MOV R12, R101 ;  /* 0x00000065000c7202 */ /* 0x001fe20000000f00 */
[----:B--2---:R-:W2:Y:S01]  /*3340*/  LDG.E.128 R4, desc[UR18][R24.64+-0x200] ;  /* 0xfffe001218047981 */ /* 0x004ea2000c1e1d00 */
[----:B------:R-:W-:-:S03]  /*3350*/  MOV R13, R100 ;  /* 0x00000064000d7202 */ /* 0x000fc60000000f00 */
[----:B------:R-:W3:Y:S04]  /*3360*/  LDG.E.128 R8, desc[UR18][R24.64] ;  /* 0x0000001218087981 */ /* 0x000ee8000c1e1d00 */
[----:B------:R-:W4:Y:S01]  /*3370*/  LDG.E R12, desc[UR18][R12.64] ;  /* 0x000000120c0c7981 */ /* 0x000f22000c1e1900 */
[----:B------:R-:W-:Y:S01]  /*3380*/  ISETP.GE.AND P1, PT, R51, 0x1, PT ;  /* 0x000000013300780c */ /* 0x000fe20003f26270 */
[----:B------:R-:W0:Y:S02]  /*3390*/  S2UR UR6, SR_CgaCtaId ;  /* 0x00000000000679c3 */ /* 0x000e240000008800 */
[----:B--2---:R-:W-:Y:S04]  /*33a0*/  STS.128 [R40], R4 ;  /* 0x0000000428007388 */ /* 0x004fe80000000c00 */
[----:B---3--:R1:W-:Y:S01]  /*33b0*/  STS.128 [R40+0x200], R8 ;  /* 0x0002000828007388 */ /* 0x0083e20000000c00 */
[----:B------:R-:W-:Y:S01]  /*33c0*/  NOP ;  /* 0x0000000000007918 */ /* 0x000fe20000000000 */
[----:B----4-:R-:W-:-:S02]  /*33d0*/  FMUL.FTZ R119, R12, 1.4426950216293334961 ;  /* 0x3fb8aa3b0c777820 */ /* 0x010fc40000410000 */
[----:B------:R-:W-:Y:S04]  /*33e0*/  LDS.128 R4, [R42+0x10] ;  /* 0x000010002a047984 */ /* 0x000fe80000000c00 */
[----:B------:R-:W2:Y:S01]  /*33f0*/  LDS.128 R12, [R42] ;  /* 0x000000002a0c7984 */ /* 0x000ea20000000c00 */
[C---:B------:R-:W-:Y:S01]  /*3400*/  FMUL.FTZ R106, R119.reuse, R46 ;  /* 0x0000002e776a7220 */ /* 0x040fe20000410000 */
[C---:B------:R-:W-:Y:S01]  /*3410*/  FMUL.FTZ R107, R119.reuse, R52 ;  /* 0x00000034776b7220 */ /* 0x040fe20000410000 */
[----:B------:R-:W-:-:S04]  /*3420*/  FMUL.FTZ R108, R119, R54 ;  /* 0x00000036776c7220 */ /* 0x000fc80000410000 */
[----:B------:R-:W3:Y:S01]  /*3430*/  MUFU.EX2 R106, R106 ;  /* 0x0000006a006a7308 */ /* 0x000ee20000000800 */
[C---:B------:R-:W-:Y:S01]  /*3440*/  FMUL.FTZ R109, R119.reuse, R50 ;  /* 0x00000032776d7220 */ /* 0x040fe20000410000 */
[----:B------:R-:W-:-:S06]  /*3450*/  FMUL.FTZ R110, R119, R56 ;  /* 0x00000038776e7220 */ /* 0x000fcc0000410000 */
[----:B------:R-:W4:Y:S01]  /*3460*/  MUFU.EX2 R107, R107 ;  /* 0x0000006b006b7308 */ /* 0x000f220000000800 */
[C---:B------:R-:W-:Y:S01]  /*3470*/  FMUL.FTZ R105, R119.reuse, R53 ;  /* 0x0000003577697220 */ /* 0x040fe20000410000 */
[----:B-1----:R-:W-:-:S06]  /*3480*/  FMUL.FTZ R11, R119, R60 ;  /* 0x0000003c770b7220 */ /* 0x002fcc0000410000 */
[----:B------:R-:W1:Y:S01]  /*3490*/  MUFU.EX2 R108, R108 ;  /* 0x0000006c006c7308 */ /* 0x000e620000000800 */
[C---:B------:R-:W-:Y:S01]  /*34a0*/  FMUL.FTZ R111, R119.reuse, R48 ;  /* 0x00000030776f7220 */ /* 0x040fe20000410000 */
[C---:B------:R-:W-:Y:S01]  /*34b0*/  FMUL.FTZ R112, R119.reuse, R58 ;  /* 0x0000003a77707220 */ /* 0x040fe20000410000 */
[C---:B------:R-:W-:Y:S01]  /*34c0*/  FMUL.FTZ R113, R119.reuse, R55 ;  /* 0x0000003777717220 */ /* 0x040fe20000410000 */
[C---:B------:R-:W-:Y:S01]  /*34d0*/  FMUL.FTZ R114, R119.reuse, R61 ;  /* 0x0000003d77727220 */ /* 0x040fe20000410000 */
[----:B------:R-:W-:-:S03]  /*34e0*/  FMUL.FTZ R115, R119, R57 ;  /* 0x0000003977737220 */ /* 0x000fc60000410000 */
[----:B------:R-:W0:Y:S01]  /*34f0*/  MUFU.EX2 R109, R109 ;  /* 0x0000006d006d7308 */ /* 0x000e220000000800 */
[C---:B--2---:R-:W-:Y:S02]  /*3500*/  PRMT R8, R12.reuse, 0x7632, R8 ;  /* 0x000076320c087816 */ /* 0x044fe40000000008 */
[----:B------:R-:W-:Y:S02]  /*3510*/  SHF.L.U32 R120, R12, 0x10, RZ ;  /* 0x000000100c787819 */ /* 0x000fe400000006ff */
[----:B------:R-:W-:Y:S02]  /*3520*/  SHF.L.U32 R121, R8, 0x10, RZ ;  /* 0x0000001008797819 */ /* 0x000fe400000006ff */
[----:B------:R-:W-:Y:S01]  /*3530*/  PRMT R9, R13, 0x7632, R9 ;  /* 0x000076320d097816 */ /* 0x000fe20000000009 */
[----:B------:R-:W-:Y:S01]  /*3540*/  FMUL.FTZ R120, R81, R120 ;  /* 0x0000007851787220 */ /* 0x000fe20000410000 */
[----:B------:R-:W-:Y:S01]  /*3550*/  SHF.L.U32 R122, R13, 0x10, RZ ;  /* 0x000000100d7a7819 */ /* 0x000fe200000006ff */
[----:B------:R-:W-:Y:S01]  /*3560*/  FMUL.FTZ R121, R82, R121 ;  /* 0x0000007952797220 */ /* 0x000fe20000410000 */
[C---:B------:R-:W-:Y:S01]  /*3570*/  FMUL.FTZ R116, R119.reuse, R62 ;  /* 0x0000003e77747220 */ /* 0x040fe20000410000 */
[C---:B------:R-:W-:Y:S01]  /*3580*/  FMUL.FTZ R117, R119.reuse, R59 ;  /* 0x0000003b77757220 */ /* 0x040fe20000410000 */
[C---:B------:R-:W-:Y:S01]  /*3590*/  FMUL.FTZ R118, R119.reuse, R64 ;  /* 0x0000004077767220 */ /* 0x040fe20000410000 */
[----:B------:R-:W-:Y:S01]  /*35a0*/  FMUL.FTZ R123, R119, R67 ;  /* 0x00000043777b7220 */ /* 0x000fe20000410000 */
[----:B------:R-:W2:Y:S01]  /*35b0*/  MUFU.EX2 R110, R110 ;  /* 0x0000006e006e7308 */ /* 0x000ea20000000800 */
[----:B------:R-:W-:Y:S01]  /*35c0*/  SHF.L.U32 R9, R9, 0x10, RZ ;  /* 0x0000001009097819 */ /* 0x000fe200000006ff */
[----:B------:R-:W-:Y:S01]  /*35d0*/  FMUL.FTZ R122, R83, R122 ;  /* 0x0000007a537a7220 */ /* 0x000fe20000410000 */
[----:B------:R-:W-:-:S05]  /*35e0*/  PRMT R8, R14, 0x7632, R8 ;  /* 0x000076320e087816 */ /* 0x000fca0000000008 */
[----:B------:R3:W-:Y:S01]  /*35f0*/  MUFU.EX2 R119, R11 ;  /* 0x0000000b00777308 */ /* 0x0007e20000000800 */
[----:B------:R-:W-:Y:S01]  /*3600*/  SHF.L.U32 R124, R14, 0x10, RZ ;  /* 0x000000100e7c7819 */ /* 0x000fe200000006ff */
[----:B------:R-:W-:-:S06]  /*3610*/  FMUL.FTZ R125, R84, R9 ;  /* 0x00000009547d7220 */ /* 0x000fcc0000410000 */
[----:B------:R-:W2:Y:S01]  /*3620*/  MUFU.EX2 R105, R105 ;  /* 0x0000006900697308 */ /* 0x000ea20000000800 */
[----:B---3--:R-:W-:Y:S01]  /*3630*/  FFMA.FTZ R11, R120, R106, R121 ;  /* 0x0000006a780b7223 */ /* 0x008fe20000010079 */
[----:B------:R-:W-:-:S03]  /*3640*/  SHF.L.U32 R127, R8, 0x10, RZ ;  /* 0x00000010087f7819 */ /* 0x000fc600000006ff */
[----:B----4-:R-:W-:-:S03]  /*3650*/  FFMA.FTZ R11, R107, R11, R122 ;  /* 0x0000000b6b0b7223 */ /* 0x010fc6000001007a */
[----:B------:R-:W3:Y:S01]  /*3660*/  MUFU.EX2 R111, R111 ;  /* 0x0000006f006f7308 */ /* 0x000ee20000000800 */
[----:B------:R-:W-:Y:S01]  /*3670*/  FMUL.FTZ R124, R85, R124 ;  /* 0x0000007c557c7220 */ /* 0x000fe20000410000 */
[----:B-1----:R-:W-:Y:S01]  /*3680*/  FFMA.FTZ R12, R108, R11, R125 ;  /* 0x0000000b6c0c7223 */ /* 0x002fe2000001007d */
[----:B------:R-:W-:-:S05]  /*3690*/  PRMT R10, R15, 0x7632, R10 ;  /* 0x000076320f0a7816 */ /* 0x000fca000000000a */
[----:B------:R-:W1:Y:S01]  /*36a0*/  MUFU.EX2 R112, R112 ;  /* 0x0000007000707308 */ /* 0x000e620000000800 */
[----:B------:R-:W-:Y:S01]  /*36b0*/  SHF.L.U32 R126, R15, 0x10, RZ ;  /* 0x000000100f7e7819 */ /* 0x000fe200000006ff */
[----:B------:R-:W-:Y:S01]  /*36c0*/  FMUL.FTZ R127, R86, R127 ;  /* 0x0000007f567f7220 */ /* 0x000fe20000410000 */
[----:B0-----:R-:W-:Y:S01]  /*36d0*/  FFMA.FTZ R12, R109, R12, R124 ;  /* 0x0000000c6d0c7223 */ /* 0x001fe2000001007c */
[----:B------:R-:W-:-:S04]  /*36e0*/  SHF.L.U32 R129, R10, 0x10, RZ ;  /* 0x000000100a817819 */ /* 0x000fc800000006ff */
[----:B------:R-:W0:Y:S01]  /*36f0*/  MUFU.EX2 R113, R113 ;  /* 0x0000007100717308 */ /* 0x000e220000000800 */
[----:B------:R-:W-:Y:S01]  /*3700*/  FMUL.FTZ R126, R87, R126 ;  /* 0x0000007e577e7220 */ /* 0x000fe20000410000 */
[----:B--2---:R-:W-:Y:S01]  /*3710*/  FFMA.FTZ R12, R110, R12, R127 ;  /* 0x0000000c6e0c7223 */ /* 0x004fe2000001007f */
[C---:B------:R-:W-:Y:S02]  /*3720*/  PRMT R9, R4.reuse, 0x7632, R9 ;  /* 0x0000763204097816 */ /* 0x040fe40000000009 */
[----:B------:R-:W-:-:S03]  /*3730*/  SHF.L.U32 R11, R4, 0x10, RZ ;  /* 0x00000010040b7819 */ /* 0x000fc600000006ff */
[----:B------:R-:W2:Y:S01]  /*3740*/  MUFU.EX2 R114, R114 ;  /* 0x0000007200727308 */ /* 0x000ea20000000800 */
[----:B------:R-:W-:Y:S01]  /*3750*/  FMUL.FTZ R4, R105, R106 ;  /* 0x0000006a69047220 */ /* 0x000fe20000410000 */
[----:B------:R-:W-:Y:S01]  /*3760*/  FMUL.FTZ R129, R88, R129 ;  /* 0x0000008158817220 */ /* 0x000fe20000410000 */
[----:B---3--:R-:W-:Y:S02]  /*3770*/  FFMA.FTZ R12, R111, R12, R126 ;  /* 0x0000000c6f0c7223 */ /* 0x008fe4000001007e */
[----:B------:R-:W-:-:S03]  /*3780*/  FMUL.FTZ R13, R107, R4 ;  /* 0x000000046b0d7220 */ /* 0x000fc60000410000 */
[----:B------:R-:W3:Y:S01]  /*3790*/  MUFU.EX2 R115, R115 ;  /* 0x0000007300737308 */ /* 0x000ee20000000800 */
[----:B------:R-:W-:Y:S01]  /*37a0*/  SHF.L.U32 R4, R9, 0x10, RZ ;  /* 0x0000001009047819 */ /* 0x000fe200000006ff */
[----:B------:R-:W-:Y:S01]  /*37b0*/  FMUL.FTZ R128, R90, R11 ;  /* 0x0000000b5a807220 */ /* 0x000fe20000410000 */
[----:B-1----:R-:W-:Y:S01]  /*37c0*/  FFMA.FTZ R12, R112, R12, R129 ;  /* 0x0000000c700c7223 */ /* 0x002fe20000010081 */
[----:B------:R-:W-:-:S04]  /*37d0*/  PRMT R8, R5, 0x7632, R8 ;  /* 0x0000763205087816 */ /* 0x000fc80000000008 */
[----:B------:R-:W1:Y:S01]  /*37e0*/  MUFU.EX2 R116, R116 ;  /* 0x0000007400747308 */ /* 0x000e620000000800 */
[----:B------:R-:W-:Y:S01]  /*37f0*/  SHF.L.U32 R5, R5, 0x10, RZ ;  /* 0x0000001005057819 */ /* 0x000fe200000006ff */
[----:B------:R-:W-:Y:S01]  /*3800*/  FMUL.FTZ R131, R89, R4 ;  /* 0x0000000459837220 */ /* 0x000fe20000410000 */
[C---:B------:R-:W-:Y:S01]  /*3810*/  PRMT R10, R6.reuse, 0x7632, R10 ;  /* 0x00007632060a7816 */ /* 0x040fe2000000000a */
[----:B0-----:R-:W-:Y:S01]  /*3820*/  FFMA.FTZ R12, R113, R12, R128 ;  /* 0x0000000c710c7223 */ /* 0x001fe20000010080 */
[----:B------:R-:W-:Y:S01]  /*3830*/  SHF.L.U32 R9, R6, 0x10, RZ ;  /* 0x0000001006097819 */ /* 0x000fe200000006ff */
[----:B------:R-:W-:Y:S02]  /*3840*/  FMUL.FTZ R6, R108, R13 ;  /* 0x0000000d6c067220 */ /* 0x000fe40000410000 */
[----:B------:R-:W0:Y:S01]  /*3850*/  MUFU.EX2 R117, R117 ;  /* 0x0000007500757308 */ /* 0x000e220000000800 */
[----:B------:R-:W-:Y:S01]  /*3860*/  SHF.L.U32 R8, R8, 0x10, RZ ;  /* 0x0000001008087819 */ /* 0x000fe200000006ff */
[----:B------:R-:W-:Y:S01]  /*3870*/  FMUL.FTZ R130, R92, R5 ;  /* 0x000000055c827220 */ /* 0x000fe20000410000 */
[----:B------:R-:W-:Y:S01]  /*3880*/  FMUL.FTZ R5, R109, R6 ;  /* 0x000000066d057220 */ /* 0x000fe20000410000 */
[----:B--2---:R-:W-:-:S04]  /*3890*/  FFMA.FTZ R12, R114, R12, R131 ;  /* 0x0000000c720c7223 */ /* 0x004fc80000010083 */
[----:B------:R-:W2:Y:S01]  /*38a0*/  MUFU.EX2 R118, R118 ;  /* 0x0000007600767308 */ /* 0x000ea20000000800 */
[----:B------:R-:W-:Y:S01]  /*38b0*/  FMUL.FTZ R133, R91, R8 ;  /* 0x000000085b857220 */ /* 0x000fe20000410000 */
[----:B------:R-:W-:Y:S01]  /*38c0*/  FMUL.FTZ R6, R110, R5 ;  /* 0x000000056e067220 */ /* 0x000fe20000410000 */
[----:B---3--:R-:W-:Y:S01]  /*38d0*/  FFMA.FTZ R12, R115, R12, R130 ;  /* 0x0000000c730c7223 */ /* 0x008fe20000010082 */
[----:B------:R-:W-:Y:S01]  /*38e0*/  SHF.L.U32 R10, R10, 0x10, RZ ;  /* 0x000000100a0a7819 */ /* 0x000fe200000006ff */
[----:B------:R-:W-:Y:S01]  /*38f0*/  FMUL.FTZ R132, R94, R9 ;  /* 0x000000095e847220 */ /* 0x000fe20000410000 */
[----:B------:R-:W-:Y:S01]  /*3900*/  FMUL.FTZ R5, R111, R6 ;  /* 0x000000066f057220 */ /* 0x000fe20000410000 */
[----:B-1----:R-:W-:Y:S01]  /*3910*/  FFMA.FTZ R12, R116, R12, R133 ;  /* 0x0000000c740c7223 */ /* 0x002fe20000010085 */
[----:B------:R-:W1:Y:S01]  /*3920*/  MUFU.EX2 R123, R123 ;  /* 0x0000007b007b7308 */ /* 0x000e620000000800 */
[----:B------:R-:W-:Y:S01]  /*3930*/  PRMT R4, R7, 0x7632, R4 ;  /* 0x0000763207047816 */ /* 0x000fe20000000004 */
[----:B------:R-:W-:Y:S01]  /*3940*/  FMUL.FTZ R135, R93, R10 ;  /* 0x0000000a5d877220 */ /* 0x000fe20000410000 */
[----:B------:R-:W-:Y:S01]  /*3950*/  SHF.L.U32 R134, R7, 0x10, RZ ;  /* 0x0000001007867819 */ /* 0x000fe200000006ff */
[----:B------:R-:W-:Y:S01]  /*3960*/  FMUL.FTZ R6, R112, R5 ;  /* 0x0000000570067220 */ /* 0x000fe20000410000 */
[----:B0-----:R-:W-:Y:S01]  /*3970*/  FFMA.FTZ R12, R117, R12, R132 ;  /* 0x0000000c750c7223 */ /* 0x001fe20000010084 */
[----:B------:R-:W-:-:S02]  /*3980*/  SHF.L.U32 R4, R4, 0x10, RZ ;  /* 0x0000001004047819 */ /* 0x000fc400000006ff */
[----:B------:R-:W-:Y:S01]  /*3990*/  FMUL.FTZ R134, R97, R134 ;  /* 0x0000008661867220 */ /* 0x000fe20000410000 */
[----:B------:R-:W-:Y:S01]  /*39a0*/  FMUL.FTZ R5, R113, R6 ;  /* 0x0000000671057220 */ /* 0x000fe20000410000 */
[----:B--2---:R-:W-:Y:S01]  /*39b0*/  FFMA.FTZ R12, R118, R12, R135 ;  /* 0x0000000c760c7223 */ /* 0x004fe20000010087 */
[----:B------:R-:W-:Y:S02]  /*39c0*/  FMUL.FTZ R136, R95, R4 ;  /* 0x000000045f887220 */ /* 0x000fe40000410000 */
[----:B------:R-:W-:Y:S01]  /*39d0*/  FMUL.FTZ R4, R114, R5 ;  /* 0x0000000572047220 */ /* 0x000fe20000410000 */
[----:B------:R-:W-:-:S03]  /*39e0*/  FFMA.FTZ R12, R119, R12, R134 ;  /* 0x0000000c770c7223 */ /* 0x000fc60000010086 */
[----:B------:R-:W-:Y:S01]  /*39f0*/  FMUL.FTZ R5, R115, R4 ;  /* 0x0000000473057220 */ /* 0x000fe20000410000 */
[----:B-1----:R-:W-:-:S03]  /*3a00*/  FFMA.FTZ R12, R123, R12, R136 ;  /* 0x0000000c7b0c7223 */ /* 0x002fc60000010088 */
        /* <DEDUP_REMOVED lines=19> */
[----:B------:R-:W-:Y:S02]  /*3b40*/  MOV R4, R99 ;  /* 0x0000006300047202 */ /* 0x000fe40000000f00 */
        /* <DEDUP_REMOVED lines=14> */
[----:B------:R-:W-:Y:S01]  /*3c30*/  HFMA2 R12, -RZ, RZ, 1.875, 0 ;  /* 0x3f800000ff0c7431 */ /* 0x000fe200000001ff */
[----:B------:R-:W-:-:S06]  /*3c40*/  MOV R13, RZ ;  /* 0x000000ff000d7202 */ /* 0x000fcc0000000f00 */
[----:B------:R-:W-:Y:S01]  /*3c50*/  @P0 LDS.64 R12, [UR5] ;  /* 0x00000005ff0c0984 */ /* 0x000fe20008000a00 */
[C---:B0-----:R-:W-:Y:S01]  /*3c60*/  FMUL.FTZ R14, R139.reuse, R14 ;  /* 0x0000000e8b0e7220 */ /* 0x041fe20000410000 */
[----:B-1----:R-:W-:-:S05]  /*3c70*/  FFMA.FTZ R15, R139, R15, R138 ;  /* 0x0000000f8b0f7223 */ /* 0x002fca000001008a */
[----:B------:R-:W-:Y:S01]  /*3c80*/  @!P1 STS.64 [R36+0x1090], R14 ;  /* 0x0010900e24009388 */ /* 0x000fe20000000a00 */
[----:B------:R-:W-:Y:S02]  /*3c90*/  UMOV UR4, 0x400 ;  /* 0x0000040000047882 */ /* 0x000fe40000000000 */
[----:B------:R-:W-:Y:S01]  /*3ca0*/  ULEA UR4, UR6, UR4, 0x18 ;  /* 0x0000000406047291 */ /* 0x000fe2000f8ec0ff */
[----:B------:R-:W-:Y:S08]  /*3cb0*/  BAR.SYNC.DEFER_BLOCKING 0x0 ;  /* 0x0000000000007b1d */ /* 0x000ff00000010000 */
        /* <DEDUP_REMOVED lines=39> */
.L_x_3018:
[----:B------:R-:W-:Y:S05]  /*3f30*/  BSYNC.RECONVERGENT B0 ;  /* 0x0000000000007941 */ /* 0x000fea0003800200 */
.L_x_3017:
        /* <DEDUP_REMOVED lines=23> */
[----:B------:R-:W-:Y:S01]  /*40b0*/  SHF.R.S32.HI R8, RZ, 0x1f, R96 ;  /* 0x0000001fff087819 */ /* 0x000fe20000011460 */
[----:B------:R2:W-:Y:S01]  /*40c0*/  STS.64 [UR5], R4 ;  /* 0x00000004ff007988 */ /* 0x0005e20008000a05 */
[----:B------:R-:W-:-:S04]  /*40d0*/  IADD3 R9, P1, PT, R33, R96, RZ ;  /* 0x0000006021097210 */ /* 0x000fc80007f3e0ff */
[----:B------:R-:W-:Y:S02]  /*40e0*/  LEA.HI.X.SX32 R8, R33, R8, 0x1, P1 ;  /* 0x0000000821087211 */ /* 0x000fe400008f0eff */
[----:B-1----:R-:W-:-:S04]  /*40f0*/  LEA R6, P1, R9, R6, 0x3 ;  /* 0x0000000609067211 */ /* 0x002fc800078218ff */
[----:B------:R-:W-:-:S05]  /*4100*/  LEA.HI.X R7, R9, R7, R8, 0x3, P1 ;  /* 0x0000000709077211 */ /* 0x000fca00008f1c08 */
[----:B------:R2:W-:Y:S04]  /*4110*/  STG.E.64 desc[UR18][R6.64], R4 ;  /* 0x0000000406007986 */ /* 0x0005e8000c101b12 */
.L_x_3020:
[----:B------:R-:W-:Y:S05]  /*4120*/  BSYNC.RECONVERGENT B0 ;  /* 0x0000000000007941 */ /* 0x000fea0003800200 */
.L_x_3019:
[----:B------:R-:W-:Y:S01]  /*4130*/  IADD3 R102, PT, PT, R102, 0x1, RZ ;  /* 0x0000000166667810 */ /* 0x000fe20007ffe0ff */
[----:B------:R-:W-:Y:S01]  /*4140*/  UIADD3 UR5, UPT, UPT, UR5, 0x8, URZ ;  /* 0x0000000805057890 */ /* 0x000fe2000fffe0ff */
[----:B------:R-:W-:Y:S01]  /*4150*/  LEA R99, P3, R20, R99, 0x2 ;  /* 0x0000006314637211 */ /* 0x000fe200078610ff */
[C---:B-----5:R-:W-:Y:S01]  /*4160*/  FFMA.FTZ R63, R137.reuse, R120, R63 ;  /* 0x00000078893f7223 */ /* 0x060fe2000001003f */
        /* <DEDUP_REMOVED lines=18> */
[----:B------:R-:W-:-:S02]  /*4290*/  IADD3.X R25, PT, PT, R25, R19, RZ, P2, !PT ;  /* 0x0000001319197210 */ /* 0x000fc400017fe4ff */
[----:B------:R-:W-:Y:S02]  /*42a0*/  IADD3 R96, PT, PT, R96, 0x1, RZ ;  /* 0x0000000160607810 */ /* 0x000fe40007ffe0ff */
[----:B------:R-:W-:Y:S02]  /*42b0*/  IADD3.X R98, PT, PT, R98, R21, RZ, P3, !PT ;  /* 0x0000001562627210 */ /* 0x000fe40001ffe4ff */
[----:B------:R-:W-:Y:S01]  /*42c0*/  IADD3.X R100, PT, PT, R100, R23, RZ, P4, !PT ;  /* 0x0000001764647210 */ /* 0x000fe200027fe4ff */
[----:B------:R-:W-:Y:S06]  /*42d0*/  @P1 BRA `(.L_x_3021) ;  /* 0xfffffff000141947 */ /* 0x000fec000383ffff */
.L_x_3016:
[----:B------:R-:W-:Y:S01]  /*42e0*/  BAR.SYNC.DEFER_BLOCKING 0x0 ;  /* 0x0000000000007b1d */ /* 0x000fe20000010000 */
[----:B--2---:R-:W-:Y:S02]  /*42f0*/  F2FP.BF16.F32.PACK_AB R7, R79, R76 ;  /* 0x0000004c4f07723e */ /* 0x004fe400000010ff */
[----:B------:R-:W-:Y:S02]  /*4300*/  F2FP.BF16.F32.PACK_AB R6, R77, R66 ;  /* 0x000000424d06723e */ /* 0x000fe400000010ff */
[----:B------:R-:W-:-:S03]  /*4310*/  F2FP.BF16.F32.PACK_AB R5, R80, R65 ;  /* 0x000000415005723e */ /* 0x000fc600000010ff */
[----:B------:R-:W1:Y:S01]  /*4320*/  LDC.64 R18, c[0x0][0x478] ;  /* 0x00011e00ff127b82 */ /* 0x000e620000000a00 */
[----:B------:R-:W-:Y:S01]  /*4330*/  F2FP.BF16.F32.PACK_AB R4, R78, R63 ;  /* 0x0000003f4e04723e */ /* 0x000fe200000010ff */
[----:B------:R-:W2:Y:S01]  /*4340*/  LDCU UR5, c[0x0][0x394] ;  /* 0x00007280ff0577ac */ /* 0x000ea20008000800 */
[----:B------:R-:W-:Y:S02]  /*4350*/  F2FP.BF16.F32.PACK_AB R15, R68, R73 ;  /* 0x00000049440f723e */ /* 0x000fe400000010ff */
[----:B------:R-:W-:Y:S02]  /*4360*/  F2FP.BF16.F32.PACK_AB R14, R69, R72 ;  /* 0x00000048450e723e */ /* 0x000fe400000010ff */
[----:B0-----:R-:W-:Y:S02]  /*4370*/  F2FP.BF16.F32.PACK_AB R13, R70, R75 ;  /* 0x0000004b460d723e */ /* 0x001fe400000010ff */
        /* <DEDUP_REMOVED lines=10> */
[----:B------:R-:W0:Y:S01]  /*4420*/  LDS.128 R20, [R40] ;  /* 0x0000000028147984 */ /* 0x000e220000000c00 */
[C---:B-1----:R-:W-:Y:S02]  /*4430*/  LEA R9, P0, R11.reuse, R18, 0x1 ;  /* 0x000000120b097211 */ /* 0x042fe400078008ff */
[----:B------:R-:W-:Y:S01]  /*4440*/  IADD3.X R47, PT, PT, RZ, R47, RZ, P1, !PT ;  /* 0x0000002fff2f7210 */ /* 0x000fe20000ffe4ff */
[----:B------:R-:W1:Y:S01]  /*4450*/  LDS.128 R52, [R40+0x200] ;  /* 0x0002000028347984 */ /* 0x000e620000000c00 */
[----:B------:R-:W-:Y:S02]  /*4460*/  LEA.HI.X R11, R11, R19, R8, 0x1, P0 ;  /* 0x000000130b0b7211 */ /* 0x000fe400000f0c08 */
[----:B------:R-:W-:Y:S02]  /*4470*/  IADD3 R8, P0, PT, R2, R9, RZ ;  /* 0x0000000902087210 */ /* 0x000fe40007f1e0ff */
[----:B------:R-:W-:Y:S02]  /*4480*/  IADD3.X R43, PT, PT, RZ, R43, RZ, P2, !PT ;  /* 0x0000002bff2b7210 */ /* 0x000fe400017fe4ff */
[----:B------:R-:W-:-:S02]  /*4490*/  IADD3.X R9, PT, PT, R3, R11, RZ, P0, !PT ;  /* 0x0000000b03097210 */ /* 0x000fc400007fe4ff */
[----:B--2---:R-:W-:Y:S02]  /*44a0*/  ISETP.GE.AND P0, PT, R35, UR5, PT ;  /* 0x0000000523007c0c */ /* 0x004fe4000bf06270 */
[----:B------:R-:W-:Y:S01]  /*44b0*/  IADD3.X R41, PT, PT, RZ, R41, RZ, P3, !PT ;  /* 0x00000029ff297210 */ /* 0x000fe20001ffe4ff */
[----:B0-----:R0:W-:Y:S04]  /*44c0*/  STG.E.128 desc[UR18][R8.64], R20 ;  /* 0x0000001408007986 */ /* 0x0011e8000c101d12 */
[----:B-1----:R0:W-:Y:S06]  /*44d0*/  STG.E.128 desc[UR18][R8.64+0x200], R52 ;  /* 0x0002003408007986 */ /* 0x0021ec000c101d12 */
[----:B------:R-:W-:Y:S05]  /*44e0*/  @!P0 BRA `(.L_x_3022) ;  /* 0xffffffc0009c8947 */ /* 0x000fea000383ffff */
[----:B------:R-:W-:Y:S05]  /*44f0*/  EXIT ;  /* 0x000000000000794d */ /* 0x000fea0003800000 */
.L_x_3023:
        /* <DEDUP_REMOVED lines=16> */
.L_x_5090:


//--------------------- .text._Z25selective_scan_fwd_kernelI32Selective_Scan_fwd_kernel_traitsILi128ELi16ELi1ELb1ELb1ELb0ELb1EN3c108BFloat16EfEEv13SSMParamsBase --------------------------
	.section	.text._Z25selective_scan_fwd_kernelI32Selective_Scan_fwd_kernel_traitsILi128ELi16ELi1ELb1ELb1ELb0ELb1EN3c108BFloat16EfEEv13SSMParamsBase,"ax",@progbits
	.align	128
        .global         _Z25selective_scan_fwd_kernelI32Selective_Scan_fwd_kernel_traitsILi128ELi16ELi1ELb1ELb1ELb0ELb1EN3c108BFloat16EfEEv13SSMParamsBase
        .type           _Z25selective_scan_fwd_kernelI32Selective_Scan_fwd_kernel_traitsILi128ELi16ELi1ELb1ELb1ELb0ELb1EN3c108BFloat16EfEEv13SSMParamsBase,@function
        .size           _Z25selective_scan_fwd_kernelI32Selective_Scan_fwd_kernel_traitsILi128ELi16ELi1ELb1ELb1ELb0ELb1EN3c108BFloat16EfEEv13SSMParamsBase,(.L_x_5091 - _Z25selective_scan_fwd_kernelI32Selective_Scan_fwd_kernel_traitsILi128ELi16ELi1ELb1ELb1ELb0ELb1EN3c108BFloat16EfEEv13SSMParamsBase)
        .other          _Z25selective_scan_fwd_kernelI32Selective_Scan_fwd_kernel_traitsILi128ELi16ELi1ELb1ELb1ELb0ELb1EN3c108BFloat16EfEEv13SSMParamsBase,@"STO_CUDA_ENTRY STV_DEFAULT"
_Z25selective_scan_fwd_kernelI32Selective_Scan_fwd_kernel_traitsILi128ELi16ELi1ELb1ELb1ELb0ELb1EN3c108BFloat16EfEEv13SSMParamsBase:
.text._Z25selective_scan_fwd_kernelI32Selective_Scan_fwd_kernel_traitsILi128ELi16ELi1ELb1ELb1ELb0ELb1EN3c108BFloat16EfEEv13SSMParamsBase:
        /* <DEDUP_REMOVED lines=111> */
.L_x_3062:
[----:B------:R-:W-:Y:S01]  /*06f0*/  BAR.SYNC.DEFER_BLOCKING 0x0 ;  /* 0x0000000000007b1d */ /* 0x000fe20000010000 */
[----:B-1----:R-:W-:-:S04]  /*0700*/  IADD3 R4, P0, PT, R2, R39, RZ ;  /* 0x0000002702047210 */ /* 0x002fc80007f1e0ff */
[----:B------:R-:W-:-:S03]  /*0710*/  IADD3.X R5, PT, PT, R3, R35, RZ, P0, !PT ;  /* 0x0000002303057210 */ /* 0x000fc600007fe4ff */
[----:B------:R-:W0:Y:S02]  /*0720*/  LDC R23, c[0x0][0x38c] ;  /* 0x0000e300ff177b82 */ /* 0x000e240000000800 */
        /* <DEDUP_REMOVED lines=74> */
.L_x_3025:
[----:B------:R-:W-:Y:S05]  /*0bd0*/  BSYNC.RECONVERGENT B0 ;  /* 0x0000000000007941 */ /* 0x000fea0003800200 */
.L_x_3024:
        /* <DEDUP_REMOVED lines=37> */
.L_x_3027:
[----:B------:R-:W-:Y:S05]  /*0e30*/  BSYNC.RECONVERGENT B0 ;  /* 0x0000000000007941 */ /* 0x000fea0003800200 */
.L_x_3026:
        /* <DEDUP_REMOVED lines=36> */
.L_x_3029:
[----:B------:R-:W-:Y:S05]  /*1080*/  BSYNC.RECONVERGENT B0 ;  /* 0x0000000000007941 */ /* 0x000fea0003800200 */
.L_x_3028:
        /* <DEDUP_REMOVED lines=37> */
.L_x_3031:
[----:B------:R-:W-:Y:S05]  /*12e0*/  BSYNC.RECONVERGENT B0 ;  /* 0x0000000000007941 */ /* 0x000fea0003800200 */
.L_x_3030:
        /* <DEDUP_REMOVED lines=36> */
.L_x_3033:
[----:B------:R-:W-:Y:S05]  /*1530*/  BSYNC.RECONVERGENT B0 ;  /* 0x0000000000007941 */ /* 0x000fea0003800200 */
.L_x_3032:
        /* <DEDUP_REMOVED lines=38> */
.L_x_3035:
[----:B------:R-:W-:Y:S05]  /*17a0*/  BSYNC.RECONVERGENT B0 ;  /* 0x0000000000007941 */ /* 0x000fea0003800200 */
.L_x_3034:
        /* <DEDUP_REMOVED lines=39> */
.L_x_3037:
[----:B------:R-:W-:Y:S05]  /*1a20*/  BSYNC.RECONVERGENT B0 ;  /* 0x0000000000007941 */ /* 0x000fea0003800200 */
.L_x_3036:
        /* <DEDUP_REMOVED lines=41> */
.L_x_3039:
[----:B------:R-:W-:Y:S05]  /*1cc0*/  BSYNC.RECONVERGENT B0 ;  /* 0x0000000000007941 */ /* 0x000fea0003800200 */
.L_x_3038:
        /* <DEDUP_REMOVED lines=40> */
.L_x_3041:
[----:B------:R-:W-:Y:S05]  /*1f50*/  BSYNC.RECONVERGENT B0 ;  /* 0x0000000000007941 */ /* 0x000fea0003800200 */
.L_x_3040:
        /* <DEDUP_REMOVED lines=41> */
.L_x_3043:
[----:B------:R-:W-:Y:S05]  /*21f0*/  BSYNC.RECONVERGENT B0 ;  /* 0x0000000000007941 */ /* 0x000fea0003800200 */
.L_x_3042:
[----:B------:R-:W-:Y:S01]  /*2200*/  SHF.L.U32 R15, R18, 0x10, RZ ;  /* 0x00000010120f7819 */ /* 0x000fe200000006ff */
[----:B------:R-:W-:Y:S01]  /*2210*/  BSSY.RECONVERGENT B0, `(.L_x_3044) ;  /* 0x0000026000007945 */ /* 0x000fe20003800200 */
[----:B------:R-:W-:Y:S02]  /*2220*/  FSETP.GTU.FTZ.AND P2, PT, R77, 20, PT ;  /* 0x41a000004d00780b */ /* 0x000fe40003f5c000 */
[----:B------:R-:W-:Y:S01]  /*2230*/  PRMT R10, R10, 0x7632, R10 ;  /* 0x000076320a0a7816 */ /* 0x000fe2000000000a */
[----:B------:R-:W-:Y:S01]  /*2240*/  FADD.FTZ R78, R15, R44 ;  /* 0x0000002c0f4e7221 */ /* 0x000fe20000010000 */
[C---:B------:R-:W-:Y:S02]  /*2250*/  SHF.L.U32 R5, R11.reuse, 0x10, RZ ;  /* 0x000000100b057819 */ /* 0x040fe400000006ff */
        /* <DEDUP_REMOVED lines=33> */
.L_x_3045:
[----:B------:R-:W-:Y:S05]  /*2470*/  BSYNC.RECONVERGENT B0 ;  /* 0x0000000000007941 */ /* 0x000fea0003800200 */
.L_x_3044:
        /* <DEDUP_REMOVED lines=43> */
.L_x_3047:
[----:B------:R-:W-:Y:S05]  /*2730*/  BSYNC.RECONVERGENT B0 ;  /* 0x0000000000007941 */ /* 0x000fea0003800200 */
.L_x_3046:
        /* <DEDUP_REMOVED lines=32> */
.L_x_3049:
[----:B------:R-:W-:Y:S05]  /*2940*/  BSYNC.RECONVERGENT B0 ;  /* 0x0000000000007941 */ /* 0x000fea0003800200 */
.L_x_3048:
        /* <DEDUP_REMOVED lines=32> */
.L_x_3051:
[----:B------:R-:W-:Y:S05]  /*2b50*/  BSYNC.RECONVERGENT B0 ;  /* 0x0000000000007941 */ /* 0x000fea0003800200 */
.L_x_3050:
        /* <DEDUP_REMOVED lines=32> */
.L_x_3053:
[----:B------:R-:W-:Y:S05]  /*2d60*/  BSYNC.RECONVERGENT B0 ;  /* 0x0000000000007941 */ /* 0x000fea0003800200 */
.L_x_3052:
        /* <DEDUP_REMOVED lines=32> */
.L_x_3055:
[----:B------:R-:W-:Y:S05]  /*2f70*/  BSYNC.RECONVERGENT B0 ;  /* 0x0000000000007941 */ /* 0x000fea0003800200 */
.L_x_3054:
        /* <DEDUP_REMOVED lines=20> */
[----:B------:R-:W-:Y:S01]  /*30c0*/  ISETP.NE.AND P0, PT, R34, RZ, PT ;  /* 0x000000ff2200720c */ /* 0x000fe20003f05270 */
[----:B------:R-:W-:Y:S01]  /*30d0*/  FMUL.FTZ R96, R97, R78 ;  /* 0x0000004e61607220 */ /* 0x000fe20000410000 */
[----:B------:R-:W-:Y:S01]  /*30e0*/  IADD3 R22, P1, PT, R30, R31, RZ ;  /* 0x0000001f1e167210 */ /* 0x000fe20007f3e0ff */
[----:B------:R-:W-:Y:S01]  /*30f0*/  IMAD R97, R34, R23, RZ ;  /* 0x0000001722617224 */ /* 0x000fe200078e02ff */
[----:B------:R-:W-:Y:S01]  /*3100*/  IADD3 R98, PT, PT, -R23, RZ, RZ ;  /* 0x000000ff17627210 */ /* 0x000fe20007ffe1ff */
        /* <DEDUP_REMOVED lines=16> */
[----:B------:R-:W-:Y:S01]  /*3210*/  FMUL.FTZ R95, R5, R74 ;  /* 0x0000004a055f7220 */ /* 0x000fe20000410000 */
[----:B------:R-:W-:Y:S01]  /*3220*/  MOV R99, R42 ;  /* 0x0000002a00637202 */ /* 0x000fe20000000f00 */
[----:B------:R-:W-:Y:S01]  /*3230*/  UIADD3 UR5, UPT, UPT, UR4, 0x10d0, URZ ;  /* 0x000010d004057890 */ /* 0x000fe2000fffe0ff */
[----:B------:R-:W-:-:S02]  /*3240*/  MOV R100, R40 ;  /* 0x0000002800647202 */ /* 0x000fc40000000f00 */
[----:B------:R-:W-:Y:S02]  /*3250*/  ISETP.EQ.AND P0, PT, R91, RZ, P0 ;  /* 0x000000ff5b00720c */ /* 0x000fe40000702270 */
[----:B------:R-:W-:Y:S02]  /*3260*/  MOV R101, R43 ;  /* 0x0000002b00657202 */ /* 0x000fe40000000f00 */
[----:B------:R-:W-:Y:S02]  /*3270*/  MOV R102, R41 ;  /* 0x0000002900667202 */ /* 0x000fe40000000f00 */
[----:B------:R-:W-:Y:S02]  /*3280*/  IADD3.X R23, PT, PT, R3, R29, RZ, P1, !PT ;  /* 0x0000001d03177210 */ /* 0x000fe40000ffe4ff */
[----:B0-----:R-:W-:Y:S02]  /*3290*/  SHF.L.U64.HI R17, R16, 0x1, R17 ;  /* 0x0000000110117819 */ /* 0x001fe40000010211 */
[----:B-1----:R-:W-:-:S02]  /*32a0*/  SHF.L.U64.HI R19, R18, 0x2, R19 ;  /* 0x0000000212137819 */ /* 0x002fc40000010213 */
[----:B--2---:R-:W-:-:S07]  /*32b0*/  SHF.L.U64.HI R21, R20, 0x2, R21 ;  /* 0x0000000214157819 */ /* 0x004fce0000010215 */
.L_x_3061:
        /* <DEDUP_REMOVED lines=192> */
.L_x_3058:
[----:B------:R-:W-:Y:S05]  /*3ec0*/  BSYNC.RECONVERGENT B0 ;  /* 0x0000000000007941 */ /* 0x000fea0003800200 */
.L_x_3057:
        /* <DEDUP_REMOVED lines=30> */
.L_x_3060:
[----:B------:R-:W-:Y:S05]  /*40b0*/  BSYNC.RECONVERGENT B0 ;  /* 0x0000000000007941 */ /* 0x000fea0003800200 */
.L_x_3059:
        /* <DEDUP_REMOVED lines=27> */
.L_x_3056:
[----:B------:R-:W-:Y:S01]  /*4270*/  BAR.SYNC.DEFER_BLOCKING 0x0 ;  /* 0x0000000000007b1d */ /* 0x000fe20000010000 */
[----:B--2---:R-:W-:Y:S01]  /*4280*/  F2FP.BF16.F32.PACK_AB R7, R58, R53 ;  /* 0x000000353a07723e */ /* 0x004fe200000010ff */
[----:B------:R-:W-:Y:S01]  /*4290*/  HFMA2 R67, -RZ, RZ, 0, 0 ;  /* 0x00000000ff437431 */ /* 0x000fe200000001ff */
[----:B------:R-:W-:Y:S02]  /*42a0*/  F2FP.BF16.F32.PACK_AB R6, R59, R52 ;  /* 0x000000343b06723e */ /* 0x000fe400000010ff */
[----:B------:R-:W-:-:S03]  /*42b0*/  F2FP.BF16.F32.PACK_AB R5, R60, R51 ;  /* 0x000000333c05723e */ /* 0x000fc600000010ff */
[----:B------:R-:W1:Y:S01]  /*42c0*/  LDC.64 R20, c[0x0][0x420] ;  /* 0x00010800ff147b82 */ /* 0x000e620000000a00 */
[----:B------:R-:W-:Y:S01]  /*42d0*/  F2FP.BF16.F32.PACK_AB R4, R61, R50 ;  /* 0x000000323d04723e */ /* 0x000fe200000010ff */
[----:B------:R-:W2:Y:S01]  /*42e0*/  LDCU UR5, c[0x0][0x394] ;  /* 0x00007280ff0577ac */ /* 0x000ea20008000800 */
[----:B------:R-:W-:Y:S02]  /*42f0*/  F2FP.BF16.F32.PACK_AB R11, R54, R63 ;  /* 0x0000003f360b723e */ /* 0x000fe400000010ff */
[----:B------:R-:W-:Y:S02]  /*4300*/  F2FP.BF16.F32.PACK_AB R10, R55, R62 ;  /* 0x0000003e370a723e */ /* 0x000fe400000010ff */
[----:B------:R-:W-:Y:S01]  /*4310*/  F2FP.BF16.F32.PACK_AB R9, R56, R65 ;  /* 0x000000413809723e */ /* 0x000fe200000010ff */
[----:B------:R-:W3:Y:S01]  /*4320*/  LDC.64 R26, c[0x0][0x410] ;  /* 0x00010400ff1a7b82 */ /* 0x000ee20000000a00 */
[----:B------:R-:W-:Y:S02]  /*4330*/  F2FP.BF16.F32.PACK_AB R8, R57, R64 ;  /* 0x000000403908723e */ /* 0x000fe400000010ff */
[----:B------:R-:W-:-:S05]  /*4340*/  SHF.L.U32 R66, R34, 0xb, RZ ;  /* 0x0000000b22427819 */ /* 0x000fca00000006ff */
[----:B------:R-:W4:Y:S01]  /*4350*/  LDC.64 R22, c[0x0][0x428] ;  /* 0x00010a00ff167b82 */ /* 0x000f220000000a00 */
[----:B------:R1:W-:Y:S04]  /*4360*/  STS.128 [R0], R4 ;  /* 0x0000000400007388 */ /* 0x0003e80000000c00 */
[----:B------:R-:W-:Y:S01]  /*4370*/  STS.128 [R0+0x10], R8 ;  /* 0x0000100800007388 */ /* 0x000fe20000000c00 */
[----:B------:R-:W-:Y:S02]  /*4380*/  NOP ;  /* 0x0000000000007918 */ /* 0x000fe40000000000 */
[----:B------:R-:W5:Y:S01]  /*4390*/  LDC.64 R68, c[0x0][0x418] ;  /* 0x00010600ff447b82 */ /* 0x000f620000000a00 */
[----:B0-----:R-:W0:Y:S04]  /*43a0*/  LDS.128 R12, [R28] ;  /* 0x000000001c0c7984 */ /* 0x001e280000000c00 */
[----:B------:R-:W2:Y:S01]  /*43b0*/  LDS.128 R16, [R28+0x200] ;  /* 0x000200001c107984 */ /* 0x000ea20000000c00 */
[----:B-1----:R-:W-:-:S02]  /*43c0*/  IMAD.WIDE.U32 R4, R20, UR20, R66 ;  /* 0x0000001414047c25 */ /* 0x002fc4000f8e0042 */
[----:B------:R-:W1:Y:S02]  /*43d0*/  LDC.64 R24, c[0x0][0x478] ;  /* 0x00011e00ff187b82 */ /* 0x000e640000000a00 */
[----:B---3--:R-:W-:-:S04]  /*43e0*/  IMAD.WIDE.U32 R6, R26, UR20, R66 ;  /* 0x000000141a067c25 */ /* 0x008fc8000f8e0042 */
[----:B------:R-:W-:Y:S02]  /*43f0*/  IMAD R5, R21, UR20, R5 ;  /* 0x0000001415057c24 */ /* 0x000fe4000f8e0205 */
[----:B------:R-:W-:Y:S01]  /*4400*/  IMAD R7, R27, UR20, R7 ;  /* 0x000000141b077c24 */ /* 0x000fe2000f8e0207 */
[----:B------:R-:W3:Y:S01]  /*4410*/  LDC.64 R72, c[0x0][0x488] ;  /* 0x00012200ff487b82 */ /* 0x000ee20000000a00 */
[----:B----4-:R-:W-:-:S04]  /*4420*/  IMAD.WIDE.U32 R4, R47, R22, R4 ;  /* 0x000000162f047225 */ /* 0x010fc800078e0004 */
[C---:B------:R-:W-:Y:S02]  /*4430*/  IMAD R5, R47.reuse, R23, R5 ;  /* 0x000000172f057224 */ /* 0x040fe400078e0205 */
[----:B-----5:R-:W-:-:S04]  /*4440*/  IMAD.WIDE.U32 R6, R47, R68, R6 ;  /* 0x000000442f067225 */ /* 0x020fc800078e0006 */
[----:B------:R-:W-:Y:S01]  /*4450*/  IMAD R7, R47, R69, R7 ;  /* 0x000000452f077224 */ /* 0x000fe200078e0207 */
[----:B-1----:R-:W-:-:S04]  /*4460*/  LEA R69, P0, R4, R24, 0x1 ;  /* 0x0000001804457211 */ /* 0x002fc800078008ff */
[----:B------:R-:W-:Y:S02]  /*4470*/  LEA.HI.X R5, R4, R25, R5, 0x1, P0 ;  /* 0x0000001904057211 */ /* 0x000fe400000f0c05 */
[----:B------:R-:W-:Y:S02]  /*4480*/  IADD3 R68, P0, PT, R2, R69, RZ ;  /* 0x0000004502447210 */ /* 0x000fe40007f1e0ff */
[C---:B---3--:R-:W-:Y:S02]  /*4490*/  LEA R71, P1, R6.reuse, R72, 0x1 ;  /* 0x0000004806477211 */ /* 0x048fe400078208ff */
[C---:B------:R-:W-:Y:S02]  /*44a0*/  IADD3.X R69, PT, PT, R3.reuse, R5, RZ, P0, !PT ;  /* 0x0000000503457210 */ /* 0x040fe400007fe4ff */
[----:B------:R-:W-:Y:S02]  /*44b0*/  LEA.HI.X R7, R6, R73, R7, 0x1, P1 ;  /* 0x0000004906077211 */ /* 0x000fe400008f0c07 */
[----:B------:R-:W-:Y:S01]  /*44c0*/  IADD3 R70, P1, PT, R2, R71, RZ ;  /* 0x0000004702467210 */ /* 0x000fe20007f3e0ff */
[----:B0-----:R-:W-:Y:S03]  /*44d0*/  STG.E.128 desc[UR18][R68.64], R12 ;  /* 0x0000000c44007986 */ /* 0x001fe6000c101d12 */
[----:B------:R-:W-:Y:S01]  /*44e0*/  IADD3.X R71, PT, PT, R3, R7, RZ, P1, !PT ;  /* 0x0000000703477210 */ /* 0x000fe20000ffe4ff */
[----:B--2---:R-:W-:Y:S01]  /*44f0*/  STG.E.128 desc[UR18][R68.64+0x200], R16 ;  /* 0x0002001044007986 */ /* 0x004fe2000c101d12 */
        /* <DEDUP_REMOVED lines=29> */
[----:B------:R-:W-:-:S02]  /*46d0*/  PRMT R25, R25, 0x7632, R25 ;  /* 0x0000763219197816 */ /* 0x000fc40000000019 */
[----:B------:R-:W-:Y:S01]  /*46e0*/  SHF.L.U32 R9, R23, 0x10, RZ ;  /* 0x0000001017097819 */ /* 0x000fe200000006ff */
[----:B------:R1:W2:Y:S01]  /*46f0*/  MUFU.EX2 R17, R7 ;  /* 0x0000000700117308 */ /* 0x0002a20000000800 */
[----:B------:R-:W-:Y:S02]  /*4700*/  SHF.L.U32 R69, R26, 0x10, RZ ;  /* 0x000000101a457819 */ /* 0x000fe400000006ff */
[----:B------:R-:W-:Y:S01]  /*4710*/  PRMT R71, R27, 0x7632, R71 ;  /* 0x000076321b477816 */ /* 0x000fe20000000047 */
[----:B------:R-:W-:Y:S01]  /*4720*/  FMUL.FTZ R5, R9, -1.4426950216293334961 ;  /* 0xbfb8aa3b09057820 */ /* 0x000fe20000410000 */
[----:B------:R-:W-:Y:S01]  /*4730*/  SHF.L.U32 R72, R20, 0x10, RZ ;  /* 0x0000001014487819 */ /* 0x000fe200000006ff */
[----:B------:R-:W-:Y:S01]  /*4740*/  FMUL.FTZ R11, R69, -1.4426950216293334961 ;  /* 0xbfb8aa3b450b7820 */ /* 0x000fe20000410000 */
[----:B------:R-:W-:Y:S01]  /*4750*/  PRMT R21, R21, 0x7632, R21 ;  /* 0x0000763215157816 */ /* 0x000fe20000000015 */
[----:B------:R-:W3:Y:S01]  /*4760*/  MUFU.EX2 R68, R8 ;  /* 0x0000000800447308 */ /* 0x000ee20000000800 */
[----:B------:R-:W-:Y:S01]  /*4770*/  PRMT R23, R23, 0x7632, R23 ;  /* 0x0000763217177816 */ /* 0x000fe20000000017 */
[----:B-1----:R-:W-:Y:S01]  /*4780*/  FMUL.FTZ R7, R22, -1.4426950216293334961 ;  /* 0xbfb8aa3b16077820 */ /* 0x002fe20000410000 */
[----:B------:R-:W-:Y:S01]  /*4790*/  SHF.L.U32 R24, R24, 0x10, RZ ;  /* 0x0000001018187819 */ /* 0x000fe200000006ff */
[----:B------:R-:W-:Y:S01]  /*47a0*/  FMUL.FTZ R12, R72, -1.4426950216293334961 ;  /* 0xbfb8aa3b480c7820 */ /* 0x000fe20000410000 */
[----:B------:R-:W-:Y:S01]  /*47b0*/  SHF.L.U32 R25, R25, 0x10, RZ ;  /* 0x0000001019197819 */ /* 0x000fe200000006ff */
[----:B0-----:R-:W-:Y:S01]  /*47c0*/  FADD.FTZ R14, R14, 1 ;  /* 0x3f8000000e0e7421 */ /* 0x001fe20000010000 */
[----:B------:R-:W-:Y:S01]  /*47d0*/  PRMT R20, R20, 0x7632, R20 ;  /* 0x0000763214147816 */ /* 0x000fe20000000014 */
[----:B------:R0:W1:Y:S01]  /*47e0*/  MUFU.EX2 R74, R18 ;  /* 0x00000012004a7308 */ /* 0x0000620000000800 */
[----:B------:R-:W-:Y:S01]  /*47f0*/  PRMT R26, R26, 0x7632, R26 ;  /* 0x000076321a1a7816 */ /* 0x000fe2000000001a */
[----:B--2---:R-:W-:Y:S01]  /*4800*/  FADD.FTZ R17, R17, 1 ;  /* 0x3f80000011117421 */ /* 0x004fe20000010000 */
[----:B------:R-:W-:-:S02]  /*4810*/  SHF.L.U32 R75, R71, 0x10, RZ ;  /* 0x00000010474b7819 */ /* 0x000fc400000006ff */
[----:B------:R-:W-:Y:S02]  /*4820*/  SHF.L.U32 R21, R21, 0x10, RZ ;  /* 0x0000001015157819 */ /* 0x000fe400000006ff */
[----:B------:R-:W-:Y:S01]  /*4830*/  SHF.L.U32 R23, R23, 0x10, RZ ;  /* 0x0000001017177819 */ /* 0x000fe200000006ff */
[----:B------:R2:W4:Y:S01]  /*4840*/  MUFU.EX2 R8, R7 ;  /* 0x0000000700087308 */ /* 0x0005220000000800 */
[----:B------:R-:W-:Y:S01]  /*4850*/  SHF.L.U32 R20, R20, 0x10, RZ ;  /* 0x0000001014147819 */ /* 0x000fe200000006ff */
[----:B0-----:R-:W-:Y:S01]  /*4860*/  FMUL.FTZ R18, R24, -1.4426950216293334961 ;  /* 0xbfb8aa3b18127820 */ /* 0x001fe20000410000 */
[----:B------:R-:W-:Y:S01]  /*4870*/  SHF.L.U32 R27, R26, 0x10, RZ ;  /* 0x000000101a1b7819 */ /* 0x000fe200000006ff */
[----:B------:R-:W-:Y:S01]  /*4880*/  FMUL.FTZ R76, R75, -1.4426950216293334961 ;  /* 0xbfb8aa3b4b4c7820 */ /* 0x000fe20000410000 */
[----:B---3--:R-:W-:-:S03]  /*4890*/  FADD.FTZ R68, R68, 1 ;  /* 0x3f80000044447421 */ /* 0x008fc60000010000 */
[----:B------:R0:W3:Y:S01]  /*48a0*/  MUFU.EX2 R10, R5 ;  /* 0x00000005000a7308 */ /* 0x0000e20000000800 */
[----:B--2---:R-:W-:Y:S01]  /*48b0*/  FMUL.FTZ R7, R25, -1.4426950216293334961 ;  /* 0xbfb8aa3b19077820 */ /* 0x004fe20000410000 */
[----:B------:R-:W-:Y:S01]  /*48c0*/  FMUL.FTZ R71, R27, -1.4426950216293334961 ;  /* 0xbfb8aa3b1b477820 */ /* 0x000fe20000410000 */
[----:B-1----:R-:W-:-:S05]  /*48d0*/  FADD.FTZ R74, R74, 1 ;  /* 0x3f8000004a4a7421 */ /* 0x002fca0000010000 */
[----:B------:R1:W2:Y:S01]  /*48e0*/  MUFU.EX2 R70, R11 ;  /* 0x0000000b00467308 */ /* 0x0002a20000000800 */
[----:B0-----:R-:W-:Y:S01]  /*48f0*/  FMUL.FTZ R5, R21, -1.4426950216293334961 ;  /* 0xbfb8aa3b15057820 */ /* 0x001fe20000410000 */
[----:B----4-:R-:W-:-:S06]  /*4900*/  FADD.FTZ R8, R8, 1 ;  /* 0x3f80000008087421 */ /* 0x010fcc0000010000 */
[----:B------:R0:W4:Y:S01]  /*4910*/  MUFU.EX2 R6, R4 ;  /* 0x0000000400067308 */ /* 0x0001220000000800 */
[----:B-1----:R-:W-:Y:S01]  /*4920*/  FMUL.FTZ R11, R23, -1.4426950216293334961 ;  /* 0xbfb8aa3b170b7820 */ /* 0x002fe20000410000 */
[----:B---3--:R-:W-:-:S06]  /*4930*/  FADD.FTZ R10, R10, 1 ;  /* 0x3f8000000a0a7421 */ /* 0x008fcc0000010000 */
[----:B------:R-:W1:Y:S01]  /*4940*/  MUFU.EX2 R26, R7 ;  /* 0x00000007001a7308 */ /* 0x000e620000000800 */
[----:B0-----:R-:W-:Y:S01]  /*4950*/  FMUL.FTZ R4, R20, -1.4426950216293334961 ;  /* 0xbfb8aa3b14047820 */ /* 0x001fe20000410000 */
[----:B--2---:R-:W-:-:S06]  /*4960*/  FADD.FTZ R70, R70, 1 ;  /* 0x3f80000046467421 */ /* 0x004fcc0000010000 */
        /* <DEDUP_REMOVED lines=16> */
[----:B------:R-:W-:Y:S01]  /*4a70*/  MUFU.RCP R80, R10 ;  /* 0x0000000a00507308 */ /* 0x000fe20000001000 */
[----:B0-----:R-:W-:-:S07]  /*4a80*/  FADD.FTZ R71, R71, 1 ;  /* 0x3f80000047477421 */ /* 0x001fce0000010000 */
[----:B------:R-:W-:Y:S08]  /*4a90*/  MUFU.RCP R81, R17 ;  /* 0x0000001100517308 */ /* 0x000ff00000001000 */
[----:B------:R-:W-:Y:S08]  /*4aa0*/  MUFU.RCP R68, R68 ;  /* 0x0000004400447308 */ /* 0x000ff00000001000 */
[----:B------:R-:W0:Y:S08]  /*4ab0*/  MUFU.RCP R83, R18 ;  /* 0x0000001200537308 */ /* 0x000e300000001000 */
[----:B------:R-:W1:Y:S08]  /*4ac0*/  MUFU.RCP R26, R26 ;  /* 0x0000001a001a7308 */ /* 0x000e700000001000 */
        /* <DEDUP_REMOVED lines=8> */
[----:B--2---:R-:W-:-:S06]  /*4b50*/  FMUL.FTZ R5, R72, R77 ;  /* 0x0000004d48057220 */ /* 0x004fcc0000410000 */
[----:B------:R-:W0:Y:S01]  /*4b60*/  MUFU.RCP R12, R11 ;  /* 0x0000000b000c7308 */ /* 0x000e220000001000 */
[----:B---3--:R-:W-:-:S07]  /*4b70*/  FMUL.FTZ R15, R15, R78 ;  /* 0x0000004e0f0f7220 */ /* 0x008fce0000410000 */
[----:B------:R-:W2:Y:S01]  /*4b80*/  MUFU.RCP R70, R70 ;  /* 0x0000004600467308 */ /* 0x000ea20000001000 */
[----:B-1----:R-:W-:-:S04]  /*4b90*/  FMUL.FTZ R21, R21, R10 ;  /* 0x0000000a15157220 */ /* 0x002fc80000410000 */
[----:B------:R-:W-:-:S03]  /*4ba0*/  FMUL.FTZ R60, R21, R60 ;  /* 0x0000003c153c7220 */ /* 0x000fc60000410000 */
[----:B------:R-:W1:Y:S01]  /*4bb0*/  MUFU.RCP R74, R74 ;  /* 0x0000004a004a7308 */ /* 0x000e620000001000 */
[----:B0-----:R-:W-:-:S04]  /*4bc0*/  FMUL.FTZ R23, R23, R12 ;  /* 0x0000000c17177220 */ /* 0x001fc80000410000 */
[----:B------:R-:W-:-:S03]  /*4bd0*/  FMUL.FTZ R58, R23, R58 ;  /* 0x0000003a173a7220 */ /* 0x000fc60000410000 */
[----:B------:R0:W3:Y:S01]  /*4be0*/  MUFU.RCP R79, R4 ;  /* 0x00000004004f7308 */ /* 0x0000e20000001000 */
[----:B--2---:R-:W-:-:S04]  /*4bf0*/  FMUL.FTZ R69, R69, R70 ;  /* 0x0000004645457220 */ /* 0x004fc80000410000 */
[----:B------:R-:W-:-:S03]  /*4c00*/  FMUL.FTZ R69, R69, R62 ;  /* 0x0000003e45457220 */ /* 0x000fc60000410000 */
[----:B------:R2:W4:Y:S01]  /*4c10*/  MUFU.RCP R17, R8 ;  /* 0x0000000800117308 */ /* 0x0005220000001000 */
[----:B-1----:R-:W-:Y:S01]  /*4c20*/  FMUL.FTZ R12, R73, R74 ;  /* 0x0000004a490c7220 */ /* 0x002fe20000410000 */
[----:B0-----:R-:W-:Y:S01]  /*4c30*/  FMUL.FTZ R4, R5, R50 ;  /* 0x0000003205047220 */ /* 0x001fe20000410000 */
[----:B------:R-:W-:Y:S01]  /*4c40*/  FMUL.FTZ R5, R6, R51 ;  /* 0x0000003306057220 */ /* 0x000fe20000410000 */
[----:B------:R-:W-:Y:S01]  /*4c50*/  FMUL.FTZ R6, R15, R52 ;  /* 0x000000340f067220 */ /* 0x000fe20000410000 */
[----:B------:R-:W-:-:S03]  /*4c60*/  FMUL.FTZ R12, R12, R63 ;  /* 0x0000003f0c0c7220 */ /* 0x000fc60000410000 */
[----:B------:R-:W0:Y:S01]  /*4c70*/  MUFU.RCP R14, R71 ;  /* 0x00000047000e7308 */ /* 0x000e220000001000 */
[----:B--2---:R-:W-:Y:S01]  /*4c80*/  FMUL.FTZ R8, R9, R80 ;  /* 0x0000005009087220 */ /* 0x004fe20000410000 */
[----:B------:R-:W-:Y:S01]  /*4c90*/  FMUL.FTZ R9, R16, R81 ;  /* 0x0000005110097220 */ /* 0x000fe20000410000 */
[----:B---3--:R-:W-:Y:S01]  /*4ca0*/  FMUL.FTZ R20, R20, R79 ;  /* 0x0000004f14147220 */ /* 0x008fe20000410000 */
[----:B------:R-:W-:Y:S01]  /*4cb0*/  F2FP.BF16.F32.PACK_AB R5, R60, R5 ;  /* 0x000000053c05723e */ /* 0x000fe200000010ff */
[----:B------:R-:W-:Y:S01]  /*4cc0*/  FMUL.FTZ R7, R8, R53 ;  /* 0x0000003508077220 */ /* 0x000fe20000410000 */
[----:B------:R-:W-:Y:S01]  /*4cd0*/  FMUL.FTZ R8, R19, R68 ;  /* 0x0000004413087220 */ /* 0x000fe20000410000 */
[----:B------:R-:W-:Y:S01]  /*4ce0*/  FMUL.FTZ R9, R9, R64 ;  /* 0x0000004009097220 */ /* 0x000fe20000410000 */
[----:B------:R-:W1:Y:S01]  /*4cf0*/  MUFU.RCP R76, R76 ;  /* 0x0000004c004c7308 */ /* 0x000e620000001000 */
[----:B----4-:R-:W-:Y:S01]  /*4d00*/  FMUL.FTZ R22, R22, R17 ;  /* 0x0000001116167220 */ /* 0x010fe20000410000 */
[----:B------:R-:W-:Y:S01]  /*4d10*/  BAR.SYNC.DEFER_BLOCKING 0x0 ;  /* 0x0000000000007b1d */ /* 0x000fe20000010000 */
[----:B------:R-:W-:Y:S01]  /*4d20*/  FMUL.FTZ R8, R8, R65 ;  /* 0x0000004108087220 */ /* 0x000fe20000410000 */
[----:B------:R-:W-:Y:S01]  /*4d30*/  FMUL.FTZ R61, R20, R61 ;  /* 0x0000003d143d7220 */ /* 0x000fe20000410000 */
[----:B------:R-:W-:Y:S01]  /*4d40*/  FMUL.FTZ R59, R22, R59 ;  /* 0x0000003b163b7220 */ /* 0x000fe20000410000 */
[----:B------:R-:W-:-:S02]  /*4d50*/  F2FP.BF16.F32.PACK_AB R24, R24, R9 ;  /* 0x000000091818723e */ /* 0x000fc400000010ff */
[----:B------:R-:W-:Y:S01]  /*4d60*/  F2FP.BF16.F32.PACK_AB R25, R25, R8 ;  /* 0x000000081919723e */ /* 0x000fe200000010ff */
[----:B0-----:R-:W-:Y:S01]  /*4d70*/  FMUL.FTZ R10, R27, R14 ;  /* 0x0000000e1b0a7220 */ /* 0x001fe20000410000 */
[----:B------:R-:W0:Y:S01]  /*4d80*/  LDC.64 R8, c[0x0][0x430] ;  /* 0x00010c00ff087b82 */ /* 0x000e220000000a00 */
[----:B------:R-:W-:Y:S02]  /*4d90*/  F2FP.BF16.F32.PACK_AB R7, R58, R7 ;  /* 0x000000073a07723e */ /* 0x000fe400000010ff */
[----:B------:R-:W-:Y:S01]  /*4da0*/  FMUL.FTZ R10, R10, R55 ;  /* 0x000000370a0a7220 */ /* 0x000fe20000410000 */
[----:B------:R-:W-:Y:S02]  /*4db0*/  F2FP.BF16.F32.PACK_AB R6, R59, R6 ;  /* 0x000000063b06723e */ /* 0x000fe400000010ff */
[----:B------:R-:W-:Y:S01]  /*4dc0*/  F2FP.BF16.F32.PACK_AB R4, R61, R4 ;  /* 0x000000043d04723e */ /* 0x000fe200000010ff */
[----:B-1----:R-:W-:Y:S01]  /*4dd0*/  FMUL.FTZ R75, R75, R76 ;  /* 0x0000004c4b4b7220 */ /* 0x002fe20000410000 */
[----:B------:R-:W-:Y:S01]  /*4de0*/  F2FP.BF16.F32.PACK_AB R26, R10, R69 ;  /* 0x000000450a1a723e */ /* 0x000fe200000010ff */
[----:B------:R-:W1:Y:S02]  /*4df0*/  LDC.64 R20, c[0x0][0x490] ;  /* 0x00012400ff147b82 */ /* 0x000e640000000a00 */
[----:B------:R-:W-:-:S05]  /*4e00*/  FMUL.FTZ R75, R75, R54 ;  /* 0x000000364b4b7220 */ /* 0x000fca0000410000 */
[----:B------:R-:W-:Y:S01]  /*4e10*/  F2FP.BF16.F32.PACK_AB R27, R75, R12 ;  /* 0x0000000c4b1b723e */ /* 0x000fe200000010ff */
[----:B------:R-:W2:Y:S01]  /*4e20*/  LDC.64 R10, c[0x0][0x438] ;  /* 0x00010e00ff0a7b82 */ /* 0x000ea20000000a00 */
[----:B------:R1:W-:Y:S04]  /*4e30*/  STS.128 [R0], R4 ;  /* 0x0000000400007388 */ /* 0x0003e80000000c00 */
[----:B------:R-:W-:Y:S01]  /*4e40*/  STS.128 [R0+0x10], R24 ;  /* 0x0000101800007388 */ /* 0x000fe20000000c00 */
[----:B------:R-:W-:-:S03]  /*4e50*/  NOP ;  /* 0x0000000000007918 */ /* 0x000fc60000000000 */
[----:B------:R-:W3:Y:S01]  /*4e60*/  LDS.128 R12, [R28] ;  /* 0x000000001c0c7984 */ /* 0x000ee20000000c00 */
[----:B0-----:R-:W-:-:S03]  /*4e70*/  IMAD.WIDE.U32 R66, R8, UR20, R66 ;  /* 0x0000001408427c25 */ /* 0x001fc6000f8e0042 */
[----:B------:R-:W0:Y:S01]  /*4e80*/  LDS.128 R16, [R28+0x200] ;  /* 0x000200001c107984 */ /* 0x000e220000000c00 */
[----:B------:R-:W-:Y:S02]  /*4e90*/  IMAD R67, R9, UR20, R67 ;  /* 0x0000001409437c24 */ /* 0x000fe4000f8e0243 */
[----:B--2---:R-:W-:-:S04]  /*4ea0*/  IMAD.WIDE.U32 R8, R47, R10, R66 ;  /* 0x0000000a2f087225 */ /* 0x004fc800078e0042 */
[----:B------:R-:W-:Y:S01]  /*4eb0*/  IMAD R9, R47, R11, R9 ;  /* 0x0000000b2f097224 */ /* 0x000fe200078e0209 */
[----:B-1----:R-:W-:-:S04]  /*4ec0*/  LEA R5, P0, R8, R20, 0x1 ;  /* 0x0000001408057211 */ /* 0x002fc800078008ff */
[----:B------:R-:W-:Y:S02]  /*4ed0*/  LEA.HI.X R9, R8, R21, R9, 0x1, P0 ;  /* 0x0000001508097211 */ /* 0x000fe400000f0c09 */
[----:B------:R-:W-:-:S04]  /*4ee0*/  IADD3 R4, P0, PT, R2, R5, RZ ;  /* 0x0000000502047210 */ /* 0x000fc80007f1e0ff */
[----:B------:R-:W-:Y:S02]  /*4ef0*/  IADD3.X R5, PT, PT, R3, R9, RZ, P0, !PT ;  /* 0x0000000903057210 */ /* 0x000fe400007fe4ff */
[----:B------:R-:W-:-:S03]  /*4f00*/  ISETP.GE.AND P0, PT, R34, UR5, PT ;  /* 0x0000000522007c0c */ /* 0x000fc6000bf06270 */
[----:B---3--:R1:W-:Y:S04]  /*4f10*/  STG.E.128 desc[UR18][R4.64], R12 ;  /* 0x0000000c04007986 */ /* 0x0083e8000c101d12 */
[----:B0-----:R1:W-:Y:S06]  /*4f20*/  STG.E.128 desc[UR18][R4.64+0x200], R16 ;  /* 0x0002001004007986 */ /* 0x0013ec000c101d12 */
[----:B------:R-:W-:Y:S05]  /*4f30*/  @!P0 BRA `(.L_x_3062) ;  /* 0xffffffb400ec8947 */ /* 0x000fea000383ffff */
[----:B------:R-:W-:Y:S05]  /*4f40*/  EXIT ;  /* 0x000000000000794d */ /* 0x000fea0003800000 */
.L_x_3063:
        /* <DEDUP_REMOVED lines=11> */
.L_x_5091:


//--------------------- .text._Z25selective_scan_fwd_kernelI32Selective_Scan_fwd_kernel_traitsILi128ELi16ELi1ELb1ELb1ELb1ELb0EN3c108BFloat16EfEEv13SSMParamsBase --------------------------
	.section	.text._Z25selective_scan_fwd_kernelI32Selective_Scan_fwd_kernel_traitsILi128ELi16ELi1ELb1ELb1ELb1ELb0EN3c108BFloat16EfEEv13SSMParamsBase,"ax",@progbits
	.align	128
        .global         _Z25selective_scan_fwd_kernelI32Selective_Scan_fwd_kernel_traitsILi128ELi16ELi1ELb1ELb1ELb1ELb0EN3c108BFloat16EfEEv13SSMParamsBase
        .type           _Z25selective_scan_fwd_kernelI32Selective_Scan_fwd_kernel_traitsILi128ELi16ELi1ELb1ELb1ELb1ELb0EN3c108BFloat16EfEEv13SSMParamsBase,@function
        .size           _Z25selective_scan_fwd_kernelI32Selective_Scan_fwd_kernel_traitsILi128ELi16ELi1ELb1ELb1ELb1ELb0EN3c108BFloat16EfEEv13SSMParamsBase,(.L_x_5092 - _Z25selective_scan_fwd_kernelI32Selective_Scan_fwd_kernel_traitsILi128ELi16ELi1ELb1ELb1ELb1ELb0EN3c108BFloat16EfEEv13SSMParamsBase)
        .other          _Z25selective_scan_fwd_kernelI32Selective_Scan_fwd_kernel_traitsILi128ELi16ELi1ELb1ELb1ELb1ELb0EN3c108BFloat16EfEEv13SSMParamsBase,@"STO_CUDA_ENTRY STV_DEFAULT"
_Z25selective_scan_fwd_kernelI32Selective_Scan_fwd_kernel_traitsILi128ELi16ELi1ELb1ELb1ELb1ELb0EN3c108BFloat16EfEEv13SSMParamsBase:
.text._Z25selective_scan_fwd_kernelI32Selective_Scan_fwd_kernel_traitsILi128ELi16ELi1ELb1ELb1ELb1ELb0EN3c108BFloat16EfEEv13SSMParamsBase:
        /* <DEDUP_REMOVED lines=52> */
[----:B------:R-:W-:Y:S01]  /*0340*/  UIMAD UR8, UR20, UR13, UR7 ;  /* 0x0000000d140872a4 */ /* 0x000fe2000f8e0207 */
[----:B------:R-:W3:Y:S02]  /*0350*/  LDCU.64 UR12, c[0x0][0x3d0] ;  /* 0x00007a00ff0c77ac */ /* 0x000ee40008000a00 */
[----:B------:R-:W-:Y:S02]  /*0360*/  @!P2 IADD3 R0, PT, PT, -R0, RZ, RZ ;  /* 0x000000ff0000a210 */ /* 0x000fe40007ffe1ff */
[----:B------:R-:W-:Y:S02]  /*0370*/  @!P1 LOP3.LUT R0, RZ, R8, RZ, 0x33, !PT ;  /* 0x00000008ff009212 */ /* 0x000fe400078e33ff */
[----:B------:R-:W0:Y:S01]  /*0380*/  LDC.64 R8, c[0x0][0x468] ;  /* 0x00011a00ff087b82 */ /* 0x000e220000000a00 */
[----:B------:R-:W-:Y:S01]  /*0390*/  UIMAD UR9, UR20, UR9, UR5 ;  /* 0x00000009140972a4 */ /* 0x000fe2000f8e0205 */
[----:B----4-:R-:W-:-:S02]  /*03a0*/  ISETP.GE.AND P0, PT, R17, 0x1, PT ;  /* 0x000000011100780c */ /* 0x010fc40003f06270 */
[----:B------:R-:W-:Y:S02]  /*03b0*/  MOV R3, UR5 ;  /* 0x0000000500037c02 */ /* 0x000fe40008000f00 */
[----:B------:R-:W-:Y:S02]  /*03c0*/  MOV R2, UR4 ;  /* 0x0000000400027c02 */ /* 0x000fe40008000f00 */
[----:B------:R-:W-:Y:S01]  /*03d0*/  MOV R3, UR9 ;  /* 0x0000000900037c02 */ /* 0x000fe20008000f00 */
[----:B------:R-:W-:Y:S01]  /*03e0*/  UIMAD.WIDE.U32 UR4, UR20, UR16, URZ ;  /* 0x00000010140472a5 */ /* 0x000fe2000f8e00ff */
[----:B------:R-:W-:Y:S01]  /*03f0*/  MOV R5, UR7 ;  /* 0x0000000700057c02 */ /* 0x000fe20008000f00 */
[C---:B------:R-:W-:Y:S01]  /*0400*/  IMAD.WIDE.U32 R2, R53.reuse, UR10, R2 ;  /* 0x0000000a35027c25 */ /* 0x040fe2000f8e0002 */
[----:B------:R-:W-:Y:S01]  /*0410*/  MOV R4, UR6 ;  /* 0x0000000600047c02 */ /* 0x000fe20008000f00 */
[----:B---3--:R-:W-:Y:S01]  /*0420*/  UIMAD.WIDE.U32 UR6, UR20, UR12, URZ ;  /* 0x0000000c140672a5 */ /* 0x008fe2000f8e00ff */
[----:B------:R-:W-:Y:S01]  /*0430*/  MOV R5, UR8 ;  /* 0x0000000800057c02 */ /* 0x000fe20008000f00 */
[----:B------:R-:W-:Y:S01]  /*0440*/  IMAD R43, R53, UR11, R3 ;  /* 0x0000000b352b7c24 */ /* 0x000fe2000f8e0203 */
[----:B------:R-:W-:Y:S01]  /*0450*/  UIMAD UR8, UR20, UR17, UR5 ;  /* 0x00000011140872a4 */ /* 0x000fe2000f8e0205 */
[----:B-12---:R-:W-:Y:S11]  /*0460*/  @!P0 EXIT ;  /* 0x000000000000894d */ /* 0x006ff60003800000 */
[----:B------:R-:W1:Y:S01]  /*0470*/  S2R R51, SR_TID.X ;  /* 0x0000000000337919 */ /* 0x000e620000002100 */
[----:B------:R-:W-:Y:S01]  /*0480*/  SHF.R.S32.HI R7, RZ, 0x1f, R0 ;  /* 0x0000001fff077819 */ /* 0x000fe20000011400 */
[----:B------:R-:W2:Y:S01]  /*0490*/  LDC.64 R18, c[0x0][0x440] ;  /* 0x00011000ff127b82 */ /* 0x000ea20000000a00 */
[----:B------:R-:W3:Y:S01]  /*04a0*/  LDCU.64 UR10, c[0x0][0x3a0] ;  /* 0x00007400ff0a77ac */ /* 0x000ee20008000a00 */
[C---:B0-----:R-:W-:Y:S01]  /*04b0*/  LEA R47, P0, R2.reuse, R10, 0x1 ;  /* 0x0000000a022f7211 */ /* 0x041fe200078008ff */
[----:B------:R-:W-:Y:S01]  /*04c0*/  IMAD.WIDE.U32 R4, R53, UR14, R4 ;  /* 0x0000000e35047c25 */ /* 0x000fe2000f8e0004 */
[----:B------:R-:W-:Y:S01]  /*04d0*/  MOV R42, RZ ;  /* 0x000000ff002a7202 */ /* 0x000fe20000000f00 */
[----:B------:R-:W-:Y:S01]  /*04e0*/  UMOV UR5, UR8 ;  /* 0x0000000800057c82 */ /* 0x000fe20008000000 */
[----:B------:R-:W-:Y:S01]  /*04f0*/  LEA.HI.X R43, R2, R11, R43, 0x1, P0 ;  /* 0x0000000b022b7211 */ /* 0x000fe200000f0c2b */
[----:B------:R-:W-:Y:S01]  /*0500*/  IMAD R3, R7, R36, RZ ;  /* 0x0000002407037224 */ /* 0x000fe200078e02ff */
[----:B------:R-:W0:Y:S01]  /*0510*/  LDC R16, c[0x0][0x384] ;  /* 0x0000e100ff107b82 */ /* 0x000e220000000800 */
[----:B------:R-:W-:Y:S01]  /*0520*/  UIMAD UR7, UR20, UR13, UR7 ;  /* 0x0000000d140772a4 */ /* 0x000fe2000f8e0207 */
[----:B------:R-:W-:Y:S01]  /*0530*/  IMAD R41, R53, UR15, R5 ;  /* 0x0000000f35297c24 */ /* 0x000fe2000f8e0205 */
[----:B------:R-:W-:Y:S01]  /*0540*/  LEA R45, P0, R4, R8, 0x1 ;  /* 0x00000008042d7211 */ /* 0x000fe200078008ff */
[----:B------:R-:W-:-:S02]  /*0550*/  IMAD R37, R0, R37, R3 ;  /* 0x0000002500257224 */ /* 0x000fc400078e0203 */
[----:B------:R-:W-:Y:S01]  /*0560*/  IMAD.WIDE.U32 R2, R0, R36, UR4 ;  /* 0x0000000400027e25 */ /* 0x000fe2000f8e0024 */
[----:B------:R-:W-:Y:S01]  /*0570*/  LEA.HI.X R41, R4, R9, R41, 0x1, P0 ;  /* 0x0000000904297211 */ /* 0x000fe200000f0c29 */
[----:B------:R-:W4:Y:S01]  /*0580*/  S2UR UR5, SR_CgaCtaId ;  /* 0x00000000000579c3 */ /* 0x000f220000008800 */
[----:B------:R-:W-:Y:S01]  /*0590*/  UMOV UR4, 0x400 ;  /* 0x0000040000047882 */ /* 0x000fe20000000000 */
[----:B------:R-:W-:Y:S01]  /*05a0*/  IMAD R5, R7, R12, RZ ;  /* 0x0000000c07057224 */ /* 0x000fe200078e02ff */
[----:B------:R-:W-:Y:S01]  /*05b0*/  LEA R38, P1, R2, R38, 0x1 ;  /* 0x0000002602267211 */ /* 0x000fe200078208ff */
[----:B---3--:R-:W-:Y:S01]  /*05c0*/  IMAD.WIDE.U32 R48, R53, UR10, RZ ;  /* 0x0000000a35307c25 */ /* 0x008fe2000f8e00ff */
[----:B------:R-:W-:-:S03]  /*05d0*/  IADD3 R37, PT, PT, R3, R37, RZ ;  /* 0x0000002503257210 */ /* 0x000fc60007ffe0ff */
[----:B------:R-:W-:Y:S01]  /*05e0*/  IMAD.WIDE.U32 R6, R0, R12, UR6 ;  /* 0x0000000600067e25 */ /* 0x000fe2000f8e000c */
[----:B------:R-:W3:Y:S01]  /*05f0*/  LDCU UR6, c[0x0][0x38c] ;  /* 0x00007180ff0677ac */ /* 0x000ee20008000800 */
[----:B------:R-:W-:Y:S02]  /*0600*/  LEA.HI.X R37, R2, R39, R37, 0x1, P1 ;  /* 0x0000002702257211 */ /* 0x000fe400008f0c25 */
[----:B------:R-:W-:Y:S01]  /*0610*/  IMAD R2, R53, UR11, R49 ;  /* 0x0000000b35027c24 */ /* 0x000fe2000f8e0231 */
[----:B--2---:R-:W-:Y:S01]  /*0620*/  LEA R49, P0, R48, R18, 0x2 ;  /* 0x0000001230317211 */ /* 0x004fe200078010ff */
[----:B------:R-:W-:Y:S01]  /*0630*/  IMAD R5, R0, R13, R5 ;  /* 0x0000000d00057224 */ /* 0x000fe200078e0205 */
[----:B-1----:R-:W-:Y:S01]  /*0640*/  SHF.L.U32 R46, R51, 0x1, RZ ;  /* 0x00000001332e7819 */ /* 0x002fe200000006ff */
[----:B0-----:R-:W-:Y:S01]  /*0650*/  IMAD R0, R16, UR20, R53 ;  /* 0x0000001410007c24 */ /* 0x001fe2000f8e0235 */
[----:B------:R-:W-:Y:S01]  /*0660*/  LEA.HI.X R48, R48, R19, R2, 0x2, P0 ;  /* 0x0000001330307211 */ /* 0x000fe200000f1402 */
[----:B------:R-:W0:Y:S01]  /*0670*/  LDCU.U8 UR7, c[0x0][0x39e] ;  /* 0x000073c0ff0777ac */ /* 0x000e220008000000 */
[----:B------:R-:W-:Y:S01]  /*0680*/  LOP3.LUT R46, R46, 0x7c0, RZ, 0xc0, !PT ;  /* 0x000007c02e2e7812 */ /* 0x000fe200078ec0ff */
[----:B------:R-:W-:Y:S01]  /*0690*/  IMAD R0, R0, R17, RZ ;  /* 0x0000001100007224 */ /* 0x000fe200078e02ff */
[----:B------:R-:W-:-:S02]  /*06a0*/  LEA R36, P2, R6, R14, 0x1 ;  /* 0x0000000e06247211 */ /* 0x000fc400078408ff */
[--C-:B------:R-:W-:Y:S01]  /*06b0*/  LOP3.LUT R2, R46, 0x1f, R51.reuse, 0xf8, !PT ;  /* 0x0000001f2e027812 */ /* 0x100fe200078ef833 */
[----:B----4-:R-:W-:Y:S01]  /*06c0*/  ULEA UR4, UR5, UR4, 0x18 ;  /* 0x0000000405047291 */ /* 0x010fe2000f8ec0ff */
[----:B------:R-:W-:Y:S02]  /*06d0*/  IADD3 R35, PT, PT, R7, R5, RZ ;  /* 0x0000000507237210 */ /* 0x000fe40007ffe0ff */
[----:B------:R-:W-:Y:S01]  /*06e0*/  SHF.R.U32.HI R109, RZ, 0x5, R51 ;  /* 0x00000005ff6d7819 */ /* 0x000fe20000011633 */
[----:B------:R-:W-:Y:S01]  /*06f0*/  IMAD.WIDE.U32 R2, R2, 0x10, RZ ;  /* 0x0000001002027825 */ /* 0x000fe200078e00ff */
[----:B------:R-:W-:Y:S02]  /*0700*/  LEA.HI.X R35, R6, R15, R35, 0x1, P2 ;  /* 0x0000000f06237211 */ /* 0x000fe400010f0c23 */
[----:B------:R-:W-:Y:S01]  /*0710*/  LOP3.LUT R110, R51, 0x1f, RZ, 0xc0, !PT ;  /* 0x0000001f336e7812 */ /* 0x000fe200078ec0ff */
[----:B---3--:R-:W-:Y:S01]  /*0720*/  IMAD R44, R0, UR6, RZ ;  /* 0x00000006002c7c24 */ /* 0x008fe2000f8e02ff */
[----:B------:R-:W-:-:S02]  /*0730*/  LEA R40, R109, UR4, 0x3 ;  /* 0x000000046d287c11 */ /* 0x000fc4000f8e18ff */
[----:B------:R-:W-:-:S07]  /*0740*/  LOP3.LUT R39, R2, 0x200, RZ, 0xfc, !PT ;  /* 0x0000020002277812 */ /* 0x000fce00078efcff */
.L_x_3102:
[----:B------:R-:W-:Y:S01]  /*0750*/  BAR.SYNC.DEFER_BLOCKING 0x0 ;  /* 0x0000000000007b1d */ /* 0x000fe20000010000 */
[----:B-1----:R-:W-:-:S04]  /*0760*/  IADD3 R4, P0, PT, R2, R47, RZ ;  /* 0x0000002f02047210 */ /* 0x002fc80007f1e0ff */
[----:B------:R-:W-:-:S05]  /*0770*/  IADD3.X R5, PT, PT, R3, R43, RZ, P0, !PT ;  /* 0x0000002b03057210 */ /* 0x000fca00007fe4ff */
[----:B------:R-:W2:Y:S04]  /*0780*/  LDG.E.128 R16, desc[UR18][R4.64] ;  /* 0x0000001204107981 */ /* 0x000ea8000c1e1d00 */
[----:B------:R-:W3:Y:S01]  /*0790*/  LDG.E.128 R24, desc[UR18][R4.64+0x200] ;  /* 0x0002001204187981 */ /* 0x000ee2000c1e1d00 */
[----:B------:R-:W1:Y:S01]  /*07a0*/  S2UR UR5, SR_CgaCtaId ;  /* 0x00000000000579c3 */ /* 0x000e620000008800 */
[----:B------:R-:W-:Y:S01]  /*07b0*/  UMOV UR4, 0x400 ;  /* 0x0000040000047882 */ /* 0x000fe20000000000 */
[----:B------:R-:W-:Y:S01]  /*07c0*/  IADD3 R20, P0, PT, R2, R45, RZ ;  /* 0x0000002d02147210 */ /* 0x000fe20007f1e0ff */
[----:B------:R-:W4:Y:S03]  /*07d0*/  S2R R57, SR_LANEID ;  /* 0x0000000000397919 */ /* 0x000f260000000000 */
[----:B------:R-:W-:Y:S01]  /*07e0*/  IADD3.X R21, PT, PT, R3, R41, RZ, P0, !PT ;  /* 0x0000002903157210 */ /* 0x000fe200007fe4ff */
[----:B-1----:R-:W-:Y:S01]  /*07f0*/  ULEA UR4, UR5, UR4, 0x18 ;  /* 0x0000000405047291 */ /* 0x002fe2000f8ec0ff */
[----:B----4-:R-:W-:-:S05]  /*0800*/  IADD3 R34, PT, PT, R46, R57, RZ ;  /* 0x000000392e227210 */ /* 0x010fca0007ffe0ff */
        /* <DEDUP_REMOVED lines=8> */
[----:B-1----:R-:W1:Y:S01]  /*0890*/  LDC R27, c[0x0][0x38c] ;  /* 0x0000e300ff1b7b82 */ /* 0x002e620000000800 */
[----:B------:R-:W2:Y:S04]  /*08a0*/  LDG.E.128 R28, desc[UR18][R20.64] ;  /* 0x00000012141c7981 */ /* 0x000ea8000c1e1d00 */
[----:B------:R-:W3:Y:S01]  /*08b0*/  LDG.E.128 R60, desc[UR18][R20.64+0x200] ;  /* 0x00020012143c7981 */ /* 0x000ee2000c1e1d00 */
[----:B------:R-:W-:Y:S01]  /*08c0*/  BSSY.RECONVERGENT B0, `(.L_x_3064) ;  /* 0x000003a000007945 */ /* 0x000fe20003800200 */
[----:B-1----:R-:W-:-:S02]  /*08d0*/  ISETP.GE.AND P4, PT, R27, 0x1, PT ;  /* 0x000000011b00780c */ /* 0x002fc40003f86270 */
        /* <DEDUP_REMOVED lines=16> */
[----:B0-----:R-:W-:Y:S02]  /*09e0*/  ISETP.EQ.OR P1, PT, RZ, UR7, P1 ;  /* 0x00000007ff007c0c */ /* 0x001fe40008f22670 */
        /* <DEDUP_REMOVED lines=39> */
.L_x_3065:
[----:B------:R-:W-:Y:S05]  /*0c60*/  BSYNC.RECONVERGENT B0 ;  /* 0x0000000000007941 */ /* 0x000fea0003800200 */
.L_x_3064:
        /* <DEDUP_REMOVED lines=37> */
.L_x_3067:
[----:B------:R-:W-:Y:S05]  /*0ec0*/  BSYNC.RECONVERGENT B0 ;  /* 0x0000000000007941 */ /* 0x000fea0003800200 */
.L_x_3066:
        /* <DEDUP_REMOVED lines=36> */
.L_x_3069:
[----:B------:R-:W-:Y:S05]  /*1110*/  BSYNC.RECONVERGENT B0 ;  /* 0x0000000000007941 */ /* 0x000fea0003800200 */
.L_x_3068:
        /* <DEDUP_REMOVED lines=37> */
.L_x_3071:
[----:B------:R-:W-:Y:S05]  /*1370*/  BSYNC.RECONVERGENT B0 ;  /* 0x0000000000007941 */ /* 0x000fea0003800200 */
.L_x_3070:
        /* <DEDUP_REMOVED lines=36> */
.L_x_3073:
[----:B------:R-:W-:Y:S05]  /*15c0*/  BSYNC.RECONVERGENT B0 ;  /* 0x0000000000007941 */ /* 0x000fea0003800200 */
.L_x_3072:
        /* <DEDUP_REMOVED lines=38> */
.L_x_3075:
[----:B------:R-:W-:Y:S05]  /*1830*/  BSYNC.RECONVERGENT B0 ;  /* 0x0000000000007941 */ /* 0x000fea0003800200 */
.L_x_3074:
        /* <DEDUP_REMOVED lines=39> */
.L_x_3077:
[----:B------:R-:W-:Y:S05]  /*1ab0*/  BSYNC.RECONVERGENT B0 ;  /* 0x0000000000007941 */ /* 0x000fea0003800200 */
.L_x_3076:
        /* <DEDUP_REMOVED lines=41> */
.L_x_3079:
[----:B------:R-:W-:Y:S05]  /*1d50*/  BSYNC.RECONVERGENT B0 ;  /* 0x0000000000007941 */ /* 0x000fea0003800200 */
.L_x_3078:
        /* <DEDUP_REMOVED lines=40> */
.L_x_3081:
[----:B------:R-:W-:Y:S05]  /*1fe0*/  BSYNC.RECONVERGENT B0 ;  /* 0x0000000000007941 */ /* 0x000fea0003800200 */
.L_x_3080:
        /* <DEDUP_REMOVED lines=41> */
.L_x_3083:
[----:B------:R-:W-:Y:S05]  /*2280*/  BSYNC.RECONVERGENT B0 ;  /* 0x0000000000007941 */ /* 0x000fea0003800200 */
.L_x_3082:
        /* <DEDUP_REMOVED lines=39> */
.L_x_3085:
[----:B------:R-:W-:Y:S05]  /*2500*/  BSYNC.RECONVERGENT B0 ;  /* 0x0000000000007941 */ /* 0x000fea0003800200 */
.L_x_3084:
        /* <DEDUP_REMOVED lines=43> */
.L_x_3087:
[----:B------:R-:W-:Y:S05]  /*27c0*/  BSYNC.RECONVERGENT B0 ;  /* 0x0000000000007941 */ /* 0x000fea0003800200 */
.L_x_3086:
        /* <DEDUP_REMOVED lines=32> */
.L_x_3089:
[----:B------:R-:W-:Y:S05]  /*29d0*/  BSYNC.RECONVERGENT B0 ;  /* 0x0000000000007941 */ /* 0x000fea0003800200 */
.L_x_3088:
        /* <DEDUP_REMOVED lines=32> */
.L_x_3091:
[----:B------:R-:W-:Y:S05]  /*2be0*/  BSYNC.RECONVERGENT B0 ;  /* 0x0000000000007941 */ /* 0x000fea0003800200 */
.L_x_3090:
        /* <DEDUP_REMOVED lines=32> */
.L_x_3093:
[----:B------:R-:W-:Y:S05]  /*2df0*/  BSYNC.RECONVERGENT B0 ;  /* 0x0000000000007941 */ /* 0x000fea0003800200 */
.L_x_3092:
        /* <DEDUP_REMOVED lines=32> */
.L_x_3095:
[----:B------:R-:W-:Y:S05]  /*3000*/  BSYNC.RECONVERGENT B0 ;  /* 0x0000000000007941 */ /* 0x000fea0003800200 */
.L_x_3094:
        /* <DEDUP_REMOVED lines=24> */
[----:B------:R-:W-:Y:S01]  /*3190*/  IADD3 R28, P2, PT, R36, R39, RZ ;  /* 0x00000027241c7210 */ /* 0x000fe20007f5e0ff */
[----:B------:R-:W-:Y:S01]  /*31a0*/  FMUL.FTZ R90, R5, R56 ;  /* 0x00000038055a7220 */ /* 0x000fe20000410000 */
[----:B------:R-:W-:Y:S01]  /*31b0*/  IADD3 R108, PT, PT, -R27, RZ, RZ ;  /* 0x000000ff1b6c7210 */ /* 0x000fe20007ffe1ff */
        /* <DEDUP_REMOVED lines=18> */
[----:B------:R-:W-:-:S02]  /*32e0*/  ISETP.EQ.AND P0, PT, R110, RZ, P0 ;  /* 0x000000ff6e00720c */ /* 0x000fc40000702270 */
[----:B------:R-:W-:Y:S02]  /*32f0*/  MOV R106, R48 ;  /* 0x00000030006a7202 */ /* 0x000fe40000000f00 */
[C---:B------:R-:W-:Y:S02]  /*3300*/  IADD3.X R27, PT, PT, R3.reuse, R37, RZ, P1, !PT ;  /* 0x00000025031b7210 */ /* 0x040fe40000ffe4ff */
[----:B------:R-:W-:Y:S02]  /*3310*/  IADD3.X R29, PT, PT, R3, R35, RZ, P2, !PT ;  /* 0x00000023031d7210 */ /* 0x000fe400017fe4ff */
[----:B0-----:R-:W-:Y:S02]  /*3320*/  SHF.L.U64.HI R21, R20, 0x1, R21 ;  /* 0x0000000114157819 */ /* 0x001fe40000010215 */
[----:B-1----:R-:W-:Y:S02]  /*3330*/  SHF.L.U64.HI R23, R22, 0x1, R23 ;  /* 0x0000000116177819 */ /* 0x002fe40000010217 */
[----:B--2---:R-:W-:-:S07]  /*3340*/  SHF.L.U64.HI R25, R24, 0x2, R25 ;  /* 0x0000000218197819 */ /* 0x004fce0000010219 */
.L_x_3101:
[----:B-1----:R-:W-:Y:S01]  /*3350*/  MOV R4, R107 ;  /* 0x0000006b00047202 */ /* 0x002fe20000000f00 */
[----:B------:R-:W2:Y:S01]  /*3360*/  LDG.E.128 R12, desc[UR18][R26.64+-0x200] ;  /* 0xfffe00121a0c7981 */ /* 0x000ea2000c1e1d00 */
[----:B------:R-:W-:-:S03]  /*3370*/  MOV R5, R106 ;  /* 0x0000006a00057202 */ /* 0x000fc60000000f00 */
[----:B------:R-:W3:Y:S04]  /*3380*/  LDG.E.128 R16, desc[UR18][R26.64] ;  /* 0x000000121a107981 */ /* 0x000ee8000c1e1d00 */
[----:B------:R-:W4:Y:S01]  /*3390*/  LDG.E R4, desc[UR18][R4.64] ;  /* 0x0000001204047981 */ /* 0x000f22000c1e1900 */
[----:B------:R-:W-:-:S03]  /*33a0*/  ISETP.GE.AND P1, PT, R57, 0x1, PT ;  /* 0x000000013900780c */ /* 0x000fc60003f26270 */
[----:B--2---:R-:W-:Y:S04]  /*33b0*/  STS.128 [R34], R12 ;  /* 0x0000000c22007388 */ /* 0x004fe80000000c00 */
[----:B---3--:R-:W-:Y:S01]  /*33c0*/  STS.128 [R34+0x200], R16 ;  /* 0x0002001022007388 */ /* 0x008fe20000000c00 */
[----:B------:R-:W-:Y:S01]  /*33d0*/  NOP ;  /* 0x0000000000007918 */ /* 0x000fe20000000000 */
[----:B----4-:R-:W-:Y:S02]  /*33e0*/  FMUL.FTZ R31, R4, 1.4426950216293334961 ;  /* 0x3fb8aa3b041f7820 */ /* 0x010fe40000410000 */
[----:B------:R-:W2:Y:S04]  /*33f0*/  LDG.E.128 R8, desc[UR18][R28.64] ;  /* 0x000000121c087981 */ /* 0x000ea8000c1e1d00 */
[----:B------:R-:W3:Y:S04]  /*3400*/  LDG.E.128 R4, desc[UR18][R28.64+-0x200] ;  /* 0xfffe00121c047981 */ /* 0x000ee8000c1e1d00 */
[----:B------:R-:W0:Y:S01]  /*3410*/  LDS.128 R12, [R0] ;  /* 0x00000000000c7984 */ /* 0x000e220000000c00 */
[C---:B------:R-:W-:Y:S01]  /*3420*/  FMUL.FTZ R124, R31.reuse, R56 ;  /* 0x000000381f7c7220 */ /* 0x040fe20000410000 */
[----:B------:R-:W-:-:S02]  /*3430*/  FMUL.FTZ R123, R31, R60 ;  /* 0x0000003c1f7b7220 */ /* 0x000fc40000410000 */
[----:B------:R-:W1:Y:S01]  /*3440*/  LDS.128 R16, [R0+0x10] ;  /* 0x0000100000107984 */ /* 0x000e620000000c00 */
[C---:B------:R-:W-:Y:S02]  /*3450*/  FMUL.FTZ R122, R31.reuse, R62 ;  /* 0x0000003e1f7a7220 */ /* 0x040fe40000410000 */
[----:B------:R-:W4:Y:S01]  /*3460*/  MUFU.EX2 R124, R124 ;  /* 0x0000007c007c7308 */ /* 0x000f220000000800 */
[C---:B------:R-:W-:Y:S01]  /*3470*/  FMUL.FTZ R121, R31.reuse, R59 ;  /* 0x0000003b1f797220 */ /* 0x040fe20000410000 */
[----:B------:R-:W-:-:S06]  /*3480*/  FMUL.FTZ R120, R31, R64 ;  /* 0x000000401f787220 */ /* 0x000fcc0000410000 */
[----:B------:R-:W5:Y:S01]  /*3490*/  MUFU.EX2 R123, R123 ;  /* 0x0000007b007b7308 */ /* 0x000f620000000800 */
[C---:B------:R-:W-:Y:S01]  /*34a0*/  FMUL.FTZ R125, R31.reuse, R61 ;  /* 0x0000003d1f7d7220 */ /* 0x040fe20000410000 */
[----:B------:R-:W-:-:S06]  /*34b0*/  FMUL.FTZ R119, R31, R58 ;  /* 0x0000003a1f777220 */ /* 0x000fcc0000410000 */
[----:B------:R-:W1:Y:S01]  /*34c0*/  MUFU.EX2 R122, R122 ;  /* 0x0000007a007a7308 */ /* 0x000e620000000800 */
[----:B------:R-:W-:-:S07]  /*34d0*/  FMUL.FTZ R118, R31, R66 ;  /* 0x000000421f767220 */ /* 0x000fce0000410000 */
[----:B------:R-:W1:Y:S01]  /*34e0*/  MUFU.EX2 R121, R121 ;  /* 0x0000007900797308 */ /* 0x000e620000000800 */
[C---:B0-----:R-:W-:Y:S02]  /*34f0*/  PRMT R30, R12.reuse, 0x7632, R30 ;  /* 0x000076320c1e7816 */ /* 0x041fe4000000001e */
[----:B------:R-:W-:Y:S02]  /*3500*/  SHF.L.U32 R128, R12, 0x10, RZ ;  /* 0x000000100c807819 */ /* 0x000fe400000006ff */
[----:B------:R-:W-:Y:S02]  /*3510*/  SHF.L.U32 R127, R30, 0x10, RZ ;  /* 0x000000101e7f7819 */ /* 0x000fe400000006ff */
[----:B------:R-:W-:Y:S01]  /*3520*/  PRMT R12, R13, 0x7632, R12 ;  /* 0x000076320d0c7816 */ /* 0x000fe2000000000c */
[----:B------:R-:W-:Y:S01]  /*3530*/  FMUL.FTZ R128, R89, R128 ;  /* 0x0000008059807220 */ /* 0x000fe20000410000 */
[----:B------:R-:W-:Y:S01]  /*3540*/  SHF.L.U32 R130, R13, 0x10, RZ ;  /* 0x000000100d827819 */ /* 0x000fe200000006ff */
[----:B------:R-:W-:Y:S01]  /*3550*/  FMUL.FTZ R127, R90, R127 ;  /* 0x0000007f5a7f7220 */ /* 0x000fe20000410000 */
[----:B------:R-:W0:Y:S01]  /*3560*/  MUFU.EX2 R120, R120 ;  /* 0x0000007800787308 */ /* 0x000e220000000800 */
[----:B------:R-:W-:-:S02]  /*3570*/  SHF.L.U32 R129, R12, 0x10, RZ ;  /* 0x000000100c817819 */ /* 0x000fc400000006ff */
[----:B------:R-:W-:Y:S01]  /*3580*/  FMUL.FTZ R130, R91, R130 ;  /* 0x000000825b827220 */ /* 0x000fe20000410000 */
[----:B----4-:R-:W-:Y:S01]  /*3590*/  FFMA.FTZ R12, R128, R124, R127 ;  /* 0x0000007c800c7223 */ /* 0x010fe2000001007f */
[C---:B------:R-:W-:Y:S02]  /*35a0*/  PRMT R13, R14.reuse, 0x7632, R13 ;  /* 0x000076320e0d7816 */ /* 0x040fe4000000000d */
[----:B------:R-:W-:Y:S01]  /*35b0*/  SHF.L.U32 R132, R14, 0x10, RZ ;  /* 0x000000100e847819 */ /* 0x000fe200000006ff */
[----:B------:R-:W4:Y:S01]  /*35c0*/  MUFU.EX2 R125, R125 ;  /* 0x0000007d007d7308 */ /* 0x000f220000000800 */
[C---:B------:R-:W-:Y:S01]  /*35d0*/  PRMT R14, R15.reuse, 0x7632, R14 ;  /* 0x000076320f0e7816 */ /* 0x040fe2000000000e */
[----:B------:R-:W-:Y:S01]  /*35e0*/  FMUL.FTZ R129, R92, R129 ;  /* 0x000000815c817220 */ /* 0x000fe20000410000 */
[----:B------:R-:W-:Y:S01]  /*35f0*/  SHF.L.U32 R134, R15, 0x10, RZ ;  /* 0x000000100f867819 */ /* 0x000fe200000006ff */
[----:B-----5:R-:W-:Y:S01]  /*3600*/  FFMA.FTZ R15, R123, R12, R130 ;  /* 0x0000000c7b0f7223 */ /* 0x020fe20000010082 */
[----:B------:R-:W-:-:S03]  /*3610*/  FMUL.FTZ R117, R31, R63 ;  /* 0x0000003f1f757220 */ /* 0x000fc60000410000 */
[----:B------:R-:W5:Y:S01]  /*3620*/  MUFU.EX2 R119, R119 ;  /* 0x0000007700777308 */ /* 0x000f620000000800 */
[----:B------:R-:W-:Y:S01]  /*3630*/  SHF.L.U32 R13, R13, 0x10, RZ ;  /* 0x000000100d0d7819 */ /* 0x000fe200000006ff */
[----:B------:R-:W-:Y:S01]  /*3640*/  FMUL.FTZ R132, R93, R132 ;  /* 0x000000845d847220 */ /* 0x000fe20000410000 */
[----:B-1----:R-:W-:Y:S01]  /*3650*/  FFMA.FTZ R30, R122, R15, R129 ;  /* 0x0000000f7a1e7223 */ /* 0x002fe20000010081 */
[----:B------:R-:W-:-:S04]  /*3660*/  FMUL.FTZ R116, R31, R69 ;  /* 0x000000451f747220 */ /* 0x000fc80000410000 */
[----:B------:R-:W1:Y:S01]  /*3670*/  MUFU.EX2 R118, R118 ;  /* 0x0000007600767308 */ /* 0x000e620000000800 */
[----:B------:R-:W-:Y:S01]  /*3680*/  FMUL.FTZ R131, R94, R13 ;  /* 0x0000000d5e837220 */ /* 0x000fe20000410000 */
[----:B------:R-:W-:Y:S01]  /*3690*/  FFMA.FTZ R30, R121, R30, R132 ;  /* 0x0000001e791e7223 */ /* 0x000fe20000010084 */
[----:B------:R-:W-:Y:S01]  /*36a0*/  FMUL.FTZ R115, R31, R65 ;  /* 0x000000411f737220 */ /* 0x000fe20000410000 */
[----:B------:R-:W-:-:S04]  /*36b0*/  SHF.L.U32 R133, R14, 0x10, RZ ;  /* 0x000000100e857819 */ /* 0x000fc800000006ff */
[----:B------:R-:W1:Y:S01]  /*36c0*/  MUFU.EX2 R117, R117 ;  /* 0x0000007500757308 */ /* 0x000e620000000800 */
[----:B------:R-:W-:Y:S01]  /*36d0*/  FMUL.FTZ R134, R95, R134 ;  /* 0x000000865f867220 */ /* 0x000fe20000410000 */
[----:B0-----:R-:W-:Y:S01]  /*36e0*/  FFMA.FTZ R30, R120, R30, R131 ;  /* 0x0000001e781e7223 */ /* 0x001fe20000010083 */
[----:B------:R-:W-:Y:S01]  /*36f0*/  FMUL.FTZ R114, R31, R70 ;  /* 0x000000461f727220 */ /* 0x000fe20000410000 */
[----:B------:R-:W-:-:S04]  /*3700*/  PRMT R12, R16, 0x7632, R12 ;  /* 0x00007632100c7816 */ /* 0x000fc8000000000c */
[----:B------:R-:W0:Y:S01]  /*3710*/  MUFU.EX2 R116, R116 ;  /* 0x0000007400747308 */ /* 0x000e220000000800 */
[----:B------:R-:W-:Y:S01]  /*3720*/  SHF.L.U32 R15, R16, 0x10, RZ ;  /* 0x00000010100f7819 */ /* 0x000fe200000006ff */
[----:B----4-:R-:W-:Y:S01]  /*3730*/  FMUL.FTZ R14, R125, R124 ;  /* 0x0000007c7d0e7220 */ /* 0x010fe20000410000 */
[----:B------:R-:W-:Y:S01]  /*3740*/  FMUL.FTZ R133, R96, R133 ;  /* 0x0000008560857220 */ /* 0x000fe20000410000 */
[----:B-----5:R-:W-:Y:S01]  /*3750*/  FFMA.FTZ R30, R119, R30, R134 ;  /* 0x0000001e771e7223 */ /* 0x020fe20000010086 */
[----:B------:R-:W-:-:S03]  /*3760*/  FMUL.FTZ R113, R31, R67 ;  /* 0x000000431f717220 */ /* 0x000fc60000410000 */
[----:B------:R-:W4:Y:S01]  /*3770*/  MUFU.EX2 R115, R115 ;  /* 0x0000007300737308 */ /* 0x000f220000000800 */
[C---:B------:R-:W-:Y:S01]  /*3780*/  FMUL.FTZ R112, R31.reuse, R79 ;  /* 0x0000004f1f707220 */ /* 0x040fe20000410000 */
[C---:B------:R-:W-:Y:S01]  /*3790*/  FMUL.FTZ R111, R31.reuse, R68 ;  /* 0x000000441f6f7220 */ /* 0x040fe20000410000 */
[----:B------:R-:W-:Y:S01]  /*37a0*/  FMUL.FTZ R126, R31, R84 ;  /* 0x000000541f7e7220 */ /* 0x000fe20000410000 */
[----:B------:R-:W-:Y:S01]  /*37b0*/  SHF.L.U32 R12, R12, 0x10, RZ ;  /* 0x000000100c0c7819 */ /* 0x000fe200000006ff */
[----:B------:R-:W-:Y:S01]  /*37c0*/  FMUL.FTZ R31, R123, R14 ;  /* 0x0000000e7b1f7220 */ /* 0x000fe20000410000 */
[----:B------:R-:W-:Y:S01]  /*37d0*/  FMUL.FTZ R136, R98, R15 ;  /* 0x0000000f62887220 */ /* 0x000fe20000410000 */
[----:B-1----:R-:W-:Y:S01]  /*37e0*/  FFMA.FTZ R30, R118, R30, R133 ;  /* 0x0000001e761e7223 */ /* 0x002fe20000010085 */
[----:B------:R-:W1:Y:S01]  /*37f0*/  MUFU.EX2 R114, R114 ;  /* 0x0000007200727308 */ /* 0x000e620000000800 */
[C---:B------:R-:W-:Y:S02]  /*3800*/  PRMT R16, R17.reuse, 0x7632, R16 ;  /* 0x0000763211107816 */ /* 0x040fe40000000010 */
[----:B------:R-:W-:Y:S01]  /*3810*/  SHF.L.U32 R17, R17, 0x10, RZ ;  /* 0x0000001011117819 */ /* 0x000fe200000006ff */
[----:B------:R-:W-:Y:S01]  /*3820*/  FMUL.FTZ R14, R122, R31 ;  /* 0x0000001f7a0e7220 */ /* 0x000fe20000410000 */
[----:B------:R-:W-:Y:S01]  /*3830*/  FMUL.FTZ R135, R97, R12 ;  /* 0x0000000c61877220 */ /* 0x000fe20000410000 */
[----:B------:R-:W-:-:S02]  /*3840*/  FFMA.FTZ R30, R117, R30, R136 ;  /* 0x0000001e751e7223 */ /* 0x000fc40000010088 */
[----:B------:R-:W5:Y:S01]  /*3850*/  MUFU.EX2 R113, R113 ;  /* 0x0000007100717308 */ /* 0x000f620000000800 */
[----:B------:R-:W-:Y:S01]  /*3860*/  SHF.L.U32 R16, R16, 0x10, RZ ;  /* 0x0000001010107819 */ /* 0x000fe200000006ff */
[----:B------:R-:W-:Y:S01]  /*3870*/  FMUL.FTZ R138, R100, R17 ;  /* 0x00000011648a7220 */ /* 0x000fe20000410000 */
[----:B------:R-:W-:Y:S01]  /*3880*/  FMUL.FTZ R17, R121, R14 ;  /* 0x0000000e79117220 */ /* 0x000fe20000410000 */
[----:B0-----:R-:W-:Y:S01]  /*3890*/  FFMA.FTZ R30, R116, R30, R135 ;  /* 0x0000001e741e7223 */ /* 0x001fe20000010087 */
[----:B------:R-:W-:-:S03]  /*38a0*/  PRMT R13, R18, 0x7632, R13 ;  /* 0x00007632120d7816 */ /* 0x000fc6000000000d */
[----:B------:R-:W0:Y:S01]  /*38b0*/  MUFU.EX2 R112, R112 ;  /* 0x0000007000707308 */ /* 0x000e220000000800 */
[----:B------:R-:W-:Y:S01]  /*38c0*/  SHF.L.U32 R15, R18, 0x10, RZ ;  /* 0x00000010120f7819 */ /* 0x000fe200000006ff */
[----:B------:R-:W-:Y:S01]  /*38d0*/  FMUL.FTZ R137, R99, R16 ;  /* 0x0000001063897220 */ /* 0x000fe20000410000 */
[----:B------:R-:W-:Y:S01]  /*38e0*/  FMUL.FTZ R16, R120, R17 ;  /* 0x0000001178107220 */ /* 0x000fe20000410000 */
[----:B----4-:R-:W-:Y:S01]  /*38f0*/  FFMA.FTZ R30, R115, R30, R138 ;  /* 0x0000001e731e7223 */ /* 0x010fe2000001008a */
[----:B------:R-:W-:-:S03]  /*3900*/  SHF.L.U32 R12, R13, 0x10, RZ ;  /* 0x000000100d0c7819 */ /* 0x000fc600000006ff */
[----:B------:R-:W4:Y:S01]  /*3910*/  MUFU.EX2 R111, R111 ;  /* 0x0000006f006f7308 */ /* 0x000f220000000800 */
[----:B------:R-:W-:Y:S01]  /*3920*/  FMUL.FTZ R142, R102, R15 ;  /* 0x0000000f668e7220 */ /* 0x000fe20000410000 */
[----:B------:R-:W-:Y:S01]  /*3930*/  FMUL.FTZ R13, R119, R16 ;  /* 0x00000010770d7220 */ /* 0x000fe20000410000 */
[----:B-1----:R-:W-:Y:S01]  /*3940*/  FFMA.FTZ R30, R114, R30, R137 ;  /* 0x0000001e721e7223 */ /* 0x002fe20000010089 */
[----:B------:R-:W-:-:S04]  /*3950*/  PRMT R14, R19, 0x7632, R14 ;  /* 0x00007632130e7816 */ /* 0x000fc8000000000e */
[----:B------:R-:W1:Y:S01]  /*3960*/  MUFU.EX2 R126, R126 ;  /* 0x0000007e007e7308 */ /* 0x000e620000000800 */
[----:B------:R-:W-:Y:S01]  /*3970*/  FMUL.FTZ R141, R101, R12 ;  /* 0x0000000c658d7220 */ /* 0x000fe20000410000 */
[----:B------:R-:W-:Y:S02]  /*3980*/  IMAD.U32 R140, R19, 0x10000, RZ ;  /* 0x00010000138c7824 */ /* 0x000fe400078e00ff */
[----:B------:R-:W-:Y:S01]  /*3990*/  FMUL.FTZ R12, R118, R13 ;  /* 0x0000000d760c7220 */ /* 0x000fe20000410000 */
[----:B-----5:R-:W-:Y:S01]  /*39a0*/  FFMA.FTZ R30, R113, R30, R142 ;  /* 0x0000001e711e7223 */ /* 0x020fe2000001008e */
[----:B------:R-:W-:Y:S01]  /*39b0*/  SHF.L.U32 R139, R14, 0x10, RZ ;  /* 0x000000100e8b7819 */ /* 0x000fe200000006ff */
[----:B------:R-:W-:Y:S01]  /*39c0*/  FMUL.FTZ R140, R105, R140 ;  /* 0x0000008c698c7220 */ /* 0x000fe20000410000 */
[----:B------:R-:W-:Y:S01]  /*39d0*/  FMUL.FTZ R13, R117, R12 ;  /* 0x0000000c750d7220 */ /* 0x000fe20000410000 */
[----:B0-----:R-:W-:Y:S02]  /*39e0*/  FFMA.FTZ R30, R112, R30, R141 ;  /* 0x0000001e701e7223 */ /* 0x001fe4000001008d */
[----:B------:R-:W-:Y:S01]  /*39f0*/  FMUL.FTZ R139, R104, R139 ;  /* 0x0000008b688b7220 */ /* 0x000fe20000410000 */
[----:B------:R-:W-:Y:S01]  /*3a00*/  FMUL.FTZ R12, R116, R13 ;  /* 0x0000000d740c7220 */ /* 0x000fe20000410000 */
[----:B----4-:R-:W-:-:S03]  /*3a10*/  FFMA.FTZ R30, R111, R30, R140 ;  /* 0x0000001e6f1e7223 */ /* 0x010fc6000001008c */
        /* <DEDUP_REMOVED lines=34> */
[----:B------:R-:W4:Y:S01]  /*3c40*/  S2UR UR6, SR_CgaCtaId ;  /* 0x00000000000679c3 */ /* 0x000f220000008800 */
[----:B------:R-:W-:Y:S01]  /*3c50*/  MOV R31, RZ ;  /* 0x000000ff001f7202 */ /* 0x000fe20000000f00 */
[----:B---3--:R-:W-:Y:S04]  /*3c60*/  STS.128 [R34+0x1080], R4 ;  /* 0x0010800422007388 */ /* 0x008fe80000000c00 */
[----:B--2---:R-:W-:Y:S01]  /*3c70*/  STS.128 [R34+0x1280], R8 ;  /* 0x0012800822007388 */ /* 0x004fe20000000c00 */
[----:B------:R-:W-:-:S03]  /*3c80*/  NOP ;  /* 0x0000000000007918 */ /* 0x000fc60000000000 */
[----:B------:R-:W-:Y:S01]  /*3c90*/  @P0 LDS.64 R30, [UR4] ;  /* 0x00000004ff1e0984 */ /* 0x000fe20008000a00 */
[----:B0-----:R-:W-:-:S03]  /*3ca0*/  FMUL.FTZ R32, R143, R32 ;  /* 0x000000208f207220 */ /* 0x001fc60000410000 */
[----:B------:R-:W-:Y:S01]  /*3cb0*/  LDS.128 R4, [R0+0x1080] ;  /* 0x0010800000047984 */ /* 0x000fe20000000c00 */
[----:B-1----:R-:W-:-:S03]  /*3cc0*/  FFMA.FTZ R33, R143, R33, R144 ;  /* 0x000000218f217223 */ /* 0x002fc60000010090 */
[----:B------:R-:W-:Y:S04]  /*3cd0*/  LDS.128 R8, [R0+0x1090] ;  /* 0x0010900000087984 */ /* 0x000fe80000000c00 */
[----:B------:R-:W-:Y:S01]  /*3ce0*/  @!P1 STS.64 [R40+0x2100], R32 ;  /* 0x0021002028009388 */ /* 0x000fe20000000a00 */
[----:B------:R-:W-:Y:S02]  /*3cf0*/  UMOV UR5, 0x400 ;  /* 0x0000040000057882 */ /* 0x000fe40000000000 */
[----:B----4-:R-:W-:Y:S01]  /*3d00*/  ULEA UR5, UR6, UR5, 0x18 ;  /* 0x0000000506057291 */ /* 0x010fe2000f8ec0ff */
        /* <DEDUP_REMOVED lines=17> */
[C---:B------:R-:W-:Y:S01]  /*3e20*/  FFMA.FTZ R16, R14.reuse, R16, R17 ;  /* 0x000000100e107223 */ /* 0x040fe20000010011 */
        /* <DEDUP_REMOVED lines=22> */
.L_x_3098:
[----:B------:R-:W-:Y:S05]  /*3f90*/  BSYNC.RECONVERGENT B0 ;  /* 0x0000000000007941 */ /* 0x000fea0003800200 */
.L_x_3097:
[----:B------:R-:W-:Y:S01]  /*3fa0*/  BAR.SYNC.DEFER_BLOCKING 0x0 ;  /* 0x0000000000007b1d */ /* 0x000fe20000010000 */
[----:B------:R-:W-:Y:S02]  /*3fb0*/  ISETP.NE.AND P1, PT, R51, RZ, PT ;  /* 0x000000ff3300720c */ /* 0x000fe40003f25270 */
[----:B------:R-:W-:Y:S02]  /*3fc0*/  PRMT R14, R4, 0x7632, R14 ;  /* 0x00007632040e7816 */ /* 0x000fe4000000000e */
[----:B------:R-:W-:Y:S01]  /*3fd0*/  SHF.L.U32 R17, R5, 0x10, RZ ;  /* 0x0000001005117819 */ /* 0x000fe200000006ff */
[----:B------:R-:W-:Y:S01]  /*3fe0*/  BSSY.RECONVERGENT B0, `(.L_x_3099) ;  /* 0x0000032000007945 */ /* 0x000fe20003800200 */
[----:B0-----:R-:W-:Y:S02]  /*3ff0*/  PRMT R30, R8, 0x7632, R30 ;  /* 0x00007632081e7816 */ /* 0x001fe4000000001e */
[----:B------:R-:W-:Y:S02]  /*4000*/  PRMT R18, R7, 0x7632, R18 ;  /* 0x0000763207127816 */ /* 0x000fe40000000012 */
[----:B------:R-:W-:-:S02]  /*4010*/  PRMT R31, R9, 0x7632, R31 ;  /* 0x00007632091f7816 */ /* 0x000fc4000000001f */
[----:B------:R-:W-:Y:S02]  /*4020*/  PRMT R32, R10, 0x7632, R32 ;  /* 0x000076320a207816 */ /* 0x000fe40000000020 */
[----:B------:R-:W-:Y:S02]  /*4030*/  SHF.L.U32 R33, R9, 0x10, RZ ;  /* 0x0000001009217819 */ /* 0x000fe400000006ff */
[----:B------:R-:W-:Y:S02]  /*4040*/  SHF.L.U32 R16, R6, 0x10, RZ ;  /* 0x0000001006107819 */ /* 0x000fe400000006ff */
[----:B------:R-:W-:Y:S02]  /*4050*/  SHF.L.U32 R19, R7, 0x10, RZ ;  /* 0x0000001007137819 */ /* 0x000fe400000006ff */
[----:B------:R-:W-:Y:S02]  /*4060*/  SHF.L.U32 R9, R30, 0x10, RZ ;  /* 0x000000101e097819 */ /* 0x000fe400000006ff */
[----:B------:R-:W-:Y:S01]  /*4070*/  SHF.L.U32 R8, R8, 0x10, RZ ;  /* 0x0000001008087819 */ /* 0x000fe200000006ff */
[----:B------:R-:W0:Y:S01]  /*4080*/  @P2 LDS R15, [UR5+0x212c] ;  /* 0x00212c05ff0f2984 */ /* 0x000e220008000800 */
[----:B------:R-:W-:-:S02]  /*4090*/  SHF.L.U32 R14, R14, 0x10, RZ ;  /* 0x000000100e0e7819 */ /* 0x000fc400000006ff */
[----:B------:R-:W-:Y:S01]  /*40a0*/  SHF.L.U32 R18, R18, 0x10, RZ ;  /* 0x0000001012127819 */ /* 0x000fe200000006ff */
[----:B0-----:R-:W-:Y:S01]  /*40b0*/  @P2 FFMA.FTZ R144, R15, R143, R144 ;  /* 0x0000008f0f902223 */ /* 0x001fe20000010090 */
[----:B------:R-:W-:Y:S02]  /*40c0*/  SHF.L.U32 R15, R4, 0x10, RZ ;  /* 0x00000010040f7819 */ /* 0x000fe400000006ff */
[----:B------:R-:W-:Y:S01]  /*40d0*/  PRMT R4, R5, 0x7632, R4 ;  /* 0x0000763205047816 */ /* 0x000fe20000000004 */
[----:B------:R-:W-:Y:S01]  /*40e0*/  FFMA.FTZ R125, R125, R144, R128 ;  /* 0x000000907d7d7223 */ /* 0x000fe20000010080 */
[----:B------:R-:W-:Y:S02]  /*40f0*/  PRMT R5, R6, 0x7632, R5 ;  /* 0x0000763206057816 */ /* 0x000fe40000000005 */
[----:B------:R-:W-:Y:S01]  /*4100*/  SHF.L.U32 R6, R4, 0x10, RZ ;  /* 0x0000001004067819 */ /* 0x000fe200000006ff */
[----:B------:R-:W-:Y:S01]  /*4110*/  FFMA.FTZ R124, R124, R125, R127 ;  /* 0x0000007d7c7c7223 */ /* 0x000fe2000001007f */
[----:B------:R-:W-:-:S03]  /*4120*/  SHF.L.U32 R7, R5, 0x10, RZ ;  /* 0x0000001005077819 */ /* 0x000fc600000006ff */
        /* <DEDUP_REMOVED lines=11> */
[----:B------:R-:W-:-:S03]  /*41e0*/  SHF.L.U32 R113, R11, 0x10, RZ ;  /* 0x000000100b717819 */ /* 0x000fc600000006ff */
[----:B------:R-:W-:Y:S01]  /*41f0*/  FFMA.FTZ R141, R112, R142, R141 ;  /* 0x0000008e708d7223 */ /* 0x000fe2000001008d */
[----:B------:R-:W-:Y:S02]  /*4200*/  SHF.L.U32 R112, R10, 0x10, RZ ;  /* 0x000000100a707819 */ /* 0x000fe400000006ff */
[----:B------:R-:W-:Y:S01]  /*4210*/  SHF.L.U32 R10, R31, 0x10, RZ ;  /* 0x000000101f0a7819 */ /* 0x000fe200000006ff */
[----:B------:R-:W-:Y:S01]  /*4220*/  FFMA.FTZ R140, R111, R141, R140 ;  /* 0x0000008d6f8c7223 */ /* 0x000fe2000001008c */
[----:B------:R-:W-:Y:S02]  /*4230*/  PRMT R111, R11, 0x7632, R111 ;  /* 0x000076320b6f7816 */ /* 0x000fe4000000006f */
[----:B------:R-:W-:Y:S01]  /*4240*/  SHF.L.U32 R11, R32, 0x10, RZ ;  /* 0x00000010200b7819 */ /* 0x000fe200000006ff */
[----:B------:R-:W-:Y:S01]  /*4250*/  FFMA.FTZ R126, R126, R140, R139 ;  /* 0x0000008c7e7e7223 */ /* 0x000fe2000001008b */
[----:B------:R-:W-:Y:S01]  /*4260*/  SHF.L.U32 R30, R111, 0x10, RZ ;  /* 0x000000106f1e7819 */ /* 0x000fe200000006ff */
        /* <DEDUP_REMOVED lines=9> */
.L_x_3100:
[----:B------:R-:W-:Y:S05]  /*4300*/  BSYNC.RECONVERGENT B0 ;  /* 0x0000000000007941 */ /* 0x000fea0003800200 */
.L_x_3099:
[----:B------:R-:W-:Y:S01]  /*4310*/  IADD3 R108, PT, PT, R108, 0x1, RZ ;  /* 0x000000016c6c7810 */ /* 0x000fe20007ffe0ff */
[----:B------:R-:W-:Y:S01]  /*4320*/  UIADD3 UR4, UPT, UPT, UR4, 0x8, URZ ;  /* 0x0000000804047890 */ /* 0x000fe2000fffe0ff */
[----:B------:R-:W-:Y:S01]  /*4330*/  LEA R107, P4, R24, R107, 0x2 ;  /* 0x0000006b186b7211 */ /* 0x000fe200078810ff */
[----:B------:R-:W-:Y:S01]  /*4340*/  FFMA.FTZ R80, R15, R125, R80 ;  /* 0x0000007d0f507223 */ /* 0x000fe20000010050 */
[----:B------:R-:W-:Y:S01]  /*4350*/  ISETP.NE.AND P1, PT, R108, RZ, PT ;  /* 0x000000ff6c00720c */ /* 0x000fe20003f25270 */
        /* <DEDUP_REMOVED lines=18> */
[----:B------:R-:W-:Y:S02]  /*4480*/  IADD3.X R29, PT, PT, R29, R23, RZ, P3, !PT ;  /* 0x000000171d1d7210 */ /* 0x000fe40001ffe4ff */
[----:B------:R-:W-:Y:S02]  /*4490*/  IADD3 R103, PT, PT, R103, 0x1, RZ ;  /* 0x0000000167677810 */ /* 0x000fe40007ffe0ff */
[----:B------:R-:W-:Y:S01]  /*44a0*/  IADD3.X R106, PT, PT, R106, R25, RZ, P4, !PT ;  /* 0x000000196a6a7210 */ /* 0x000fe200027fe4ff */
[----:B------:R-:W-:Y:S06]  /*44b0*/  @P1 BRA `(.L_x_3101) ;  /* 0xffffffec00a41947 */ /* 0x000fec000383ffff */
.L_x_3096:
[----:B------:R-:W-:Y:S01]  /*44c0*/  BAR.SYNC.DEFER_BLOCKING 0x0 ;  /* 0x0000000000007b1d */ /* 0x000fe20000010000 */
[----:B------:R-:W-:Y:S01]  /*44d0*/  F2FP.BF16.F32.PACK_AB R79, R77, R74 ;  /* 0x0000004a4d4f723e */ /* 0x000fe200000010ff */
[----:B------:R-:W-:Y:S01]  /*44e0*/  HFMA2 R9, -RZ, RZ, 0, 0 ;  /* 0x00000000ff097431 */ /* 0x000fe200000001ff */
[----:B------:R-:W-:Y:S02]  /*44f0*/  F2FP.BF16.F32.PACK_AB R7, R87, R86 ;  /* 0x000000565707723e */ /* 0x000fe400000010ff */
[----:B------:R-:W-:-:S03]  /*4500*/  F2FP.BF16.F32.PACK_AB R6, R88, R85 ;  /* 0x000000555806723e */ /* 0x000fc600000010ff */
[----:B------:R-:W0:Y:S01]  /*4510*/  LDC.64 R10, c[0x0][0x420] ;  /* 0x00010800ff0a7b82 */ /* 0x000e220000000a00 */
[----:B-1----:R-:W-:Y:S01]  /*4520*/  F2FP.BF16.F32.PACK_AB R5, R83, R82 ;  /* 0x000000525305723e */ /* 0x002fe200000010ff */
        /* <DEDUP_REMOVED lines=23> */
[----:B--2---:R-:W-:Y:S01]  /*46a0*/  IMAD.WIDE.U32 R4, R53, R20, R8 ;  /* 0x0000001435047225 */ /* 0x004fe200078e0008 */
[----:B------:R-:W-:-:S03]  /*46b0*/  IADD3.X R43, PT, PT, RZ, R43, RZ, P4, !PT ;  /* 0x0000002bff2b7210 */ /* 0x000fc600027fe4ff */
[----:B------:R-:W-:Y:S01]  /*46c0*/  IMAD R7, R53, R21, R5 ;  /* 0x0000001535077224 */ /* 0x000fe200078e0205 */
[----:B---3--:R-:W-:-:S04]  /*46d0*/  LEA R5, P0, R4, R22, 0x1 ;  /* 0x0000001604057211 */ /* 0x008fc800078008ff */
[----:B------:R-:W-:Y:S02]  /*46e0*/  LEA.HI.X R7, R4, R23, R7, 0x1, P0 ;  /* 0x0000001704077211 */ /* 0x000fe400000f0c07 */
[----:B------:R-:W-:-:S04]  /*46f0*/  IADD3 R4, P0, PT, R2, R5, RZ ;  /* 0x0000000502047210 */ /* 0x000fc80007f1e0ff */
[----:B------:R-:W-:Y:S02]  /*4700*/  IADD3.X R5, PT, PT, R3, R7, RZ, P0, !PT ;  /* 0x0000000703057210 */ /* 0x000fe400007fe4ff */
[----:B-1----:R-:W-:-:S03]  /*4710*/  ISETP.GE.AND P0, PT, R42, UR4, PT ;  /* 0x000000042a007c0c */ /* 0x002fc6000bf06270 */
[----:B----4-:R1:W-:Y:S04]  /*4720*/  STG.E.128 desc[UR18][R4.64], R12 ;  /* 0x0000000c04007986 */ /* 0x0103e8000c101d12 */
[----:B0-----:R1:W-:Y:S06]  /*4730*/  STG.E.128 desc[UR18][R4.64+0x200], R16 ;  /* 0x0002001004007986 */ /* 0x0013ec000c101d12 */
[----:B------:R-:W-:Y:S05]  /*4740*/  @!P0 BRA `(.L_x_3102) ;  /* 0xffffffc000008947 */ /* 0x000fea000383ffff */
[----:B------:R-:W-:Y:S05]  /*4750*/  EXIT ;  /* 0x000000000000794d */ /* 0x000fea0003800000 */
.L_x_3103:
        /* <DEDUP_REMOVED lines=10> */
.L_x_5092:


//--------------------- .text._Z25selective_scan_fwd_kernelI32Selective_Scan_fwd_kernel_traitsILi128ELi16ELi1ELb1ELb1ELb1ELb1EN3c108BFloat16EfEEv13SSMParamsBase --------------------------
	.section	.text._Z25selective_scan_fwd_kernelI32Selective_Scan_fwd_kernel_traitsILi128ELi16ELi1ELb1ELb1ELb1ELb1EN3c108BFloat16EfEEv13SSMParamsBase,"ax",@progbits
	.align	128
        .global         _Z25selective_scan_fwd_kernelI32Selective_Scan_fwd_kernel_traitsILi128ELi16ELi1ELb1ELb1ELb1ELb1EN3c108BFloat16EfEEv13SSMParamsBase
        .type           _Z25selective_scan_fwd_kernelI32Selective_Scan_fwd_kernel_traitsILi128ELi16ELi1ELb1ELb1ELb1ELb1EN3c108BFloat16EfEEv13SSMParamsBase,@function
        .size           _Z25selective_scan_fwd_kernelI32Selective_Scan_fwd_kernel_traitsILi128ELi16ELi1ELb1ELb1ELb1ELb1EN3c108BFloat16EfEEv13SSMParamsBase,(.L_x_5093 - _Z25selective_scan_fwd_kernelI32Selective_Scan_fwd_kernel_traitsILi128ELi16ELi1ELb1ELb1ELb1ELb1EN3c108BFloat16EfEEv13SSMParamsBase)
        .other          _Z25selective_scan_fwd_kernelI32Selective_Scan_fwd_kernel_traitsILi128ELi16ELi1ELb1ELb1ELb1ELb1EN3c108BFloat16EfEEv13SSMParamsBase,@"STO_CUDA_ENTRY STV_DEFAULT"
_Z25selective_scan_fwd_kernelI32Selective_Scan_fwd_kernel_traitsILi128ELi16ELi1ELb1ELb1ELb1ELb1EN3c108BFloat16EfEEv13SSMParamsBase:
.text._Z25selective_scan_fwd_kernelI32Selective_Scan_fwd_kernel_traitsILi128ELi16ELi1ELb1ELb1ELb1ELb1EN3c108BFloat16EfEEv13SSMParamsBase:
        /* <DEDUP_REMOVED lines=45> */
[----:B------:R-:W-:Y:S01]  /*02d0*/  UIMAD.WIDE.U32 UR4, UR20, UR8, URZ ;  /* 0x00000008140472a5 */ /* 0x000fe2000f8e00ff */
[----:B------:R-:W-:Y:S01]  /*02e0*/  ISETP.GE.AND P2, PT, R0, RZ, PT ;  /* 0x000000ff0000720c */ /* 0x000fe20003f46270 */
[----:B------:R-:W0:Y:S01]  /*02f0*/  LDC.64 R8, c[0x0][0x460] ;  /* 0x00011800ff087b82 */ /* 0x000e220000000a00 */
[----:B------:R-:W-:-:S05]  /*0300*/  ISETP.NE.AND P1, PT, R11, RZ, PT ;  /* 0x000000ff0b00720c */ /* 0x000fca0003f25270 */
[----:B------:R-:W-:-:S04]  /*0310*/  @P0 IADD3 R7, PT, PT, R7, 0x1, RZ ;  /* 0x0000000107070810 */ /* 0x000fc80007ffe0ff */
        /* <DEDUP_REMOVED lines=22> */
[----:B------:R-:W-:Y:S01]  /*0480*/  UMOV UR5, UR8 ;  /* 0x0000000800057c82 */ /* 0x000fe20008000000 */
[C---:B0-----:R-:W-:Y:S01]  /*0490*/  LEA R41, P0, R2.reuse, R8, 0x1 ;  /* 0x0000000802297211 */ /* 0x041fe200078008ff */
[----:B------:R-:W0:Y:S01]  /*04a0*/  LDC R17, c[0x0][0x384] ;  /* 0x0000e100ff117b82 */ /* 0x000e220000000800 */
[----:B------:R-:W2:Y:S01]  /*04b0*/  LDCU.64 UR10, c[0x0][0x3a0] ;  /* 0x00007400ff0a77ac */ /* 0x000ea20008000a00 */
[----:B------:R-:W-:Y:S01]  /*04c0*/  IMAD R3, R7, R30, RZ ;  /* 0x0000001e07037224 */ /* 0x000fe200078e02ff */
[----:B------:R-:W-:Y:S01]  /*04d0*/  LEA.HI.X R37, R2, R9, R37, 0x1, P0 ;  /* 0x0000000902257211 */ /* 0x000fe200000f0c25 */
[----:B------:R-:W-:Y:S01]  /*04e0*/  IMAD.WIDE.U32 R4, R48, UR14, R4 ;  /* 0x0000000e30047c25 */ /* 0x000fe2000f8e0004 */
[----:B------:R-:W-:Y:S01]  /*04f0*/  UIMAD UR7, UR20, UR13, UR7 ;  /* 0x0000000d140772a4 */ /* 0x000fe2000f8e0207 */
[----:B------:R-:W-:-:S02]  /*0500*/  MOV R38, RZ ;  /* 0x000000ff00267202 */ /* 0x000fc40000000f00 */
[C---:B------:R-:W-:Y:S01]  /*0510*/  IMAD R31, R0.reuse, R31, R3 ;  /* 0x0000001f001f7224 */ /* 0x040fe200078e0203 */
[----:B------:R-:W3:Y:S01]  /*0520*/  LDC.64 R20, c[0x0][0x440] ;  /* 0x00011000ff147b82 */ /* 0x000ee20000000a00 */
[----:B------:R-:W-:Y:S01]  /*0530*/  IMAD.WIDE.U32 R2, R0, R30, UR4 ;  /* 0x0000000400027e25 */ /* 0x000fe2000f8e001e */
[----:B------:R-:W-:Y:S01]  /*0540*/  LEA R39, P0, R4, R10, 0x1 ;  /* 0x0000000a04277211 */ /* 0x000fe200078008ff */
[----:B------:R-:W-:Y:S02]  /*0550*/  UMOV UR4, 0x400 ;  /* 0x0000040000047882 */ /* 0x000fe40000000000 */
[----:B------:R-:W-:Y:S01]  /*0560*/  IMAD R35, R48, UR15, R5 ;  /* 0x0000000f30237c24 */ /* 0x000fe2000f8e0205 */
[----:B------:R-:W-:Y:S01]  /*0570*/  LEA R32, P1, R2, R32, 0x1 ;  /* 0x0000002002207211 */ /* 0x000fe200078208ff */
[-C--:B------:R-:W-:Y:S01]  /*0580*/  IMAD R5, R7, R12.reuse, RZ ;  /* 0x0000000c07057224 */ /* 0x080fe200078e02ff */
[----:B------:R-:W4:Y:S01]  /*0590*/  S2UR UR5, SR_CgaCtaId ;  /* 0x00000000000579c3 */ /* 0x000f220000008800 */
[----:B------:R-:W-:Y:S01]  /*05a0*/  IMAD.WIDE.U32 R6, R0, R12, UR6 ;  /* 0x0000000600067e25 */ /* 0x000fe2000f8e000c */
[----:B------:R-:W3:Y:S01]  /*05b0*/  LDCU UR6, c[0x0][0x38c] ;  /* 0x00007180ff0677ac */ /* 0x000ee20008000800 */
[----:B------:R-:W-:-:S02]  /*05c0*/  IADD3 R31, PT, PT, R3, R31, RZ ;  /* 0x0000001f031f7210 */ /* 0x000fc40007ffe0ff */
[----:B------:R-:W-:Y:S01]  /*05d0*/  IMAD R5, R0, R13, R5 ;  /* 0x0000000d00057224 */ /* 0x000fe200078e0205 */
[----:B------:R-:W-:Y:S01]  /*05e0*/  LEA.HI.X R35, R4, R11, R35, 0x1, P0 ;  /* 0x0000000b04237211 */ /* 0x000fe200000f0c23 */
[----:B0-----:R-:W-:Y:S01]  /*05f0*/  IMAD R0, R17, UR20, R48 ;  /* 0x0000001411007c24 */ /* 0x001fe2000f8e0230 */
[----:B------:R-:W-:Y:S01]  /*0600*/  LEA.HI.X R31, R2, R33, R31, 0x1, P1 ;  /* 0x00000021021f7211 */ /* 0x000fe200008f0c1f */
[----:B------:R-:W0:Y:S01]  /*0610*/  LDCU.U8 UR7, c[0x0][0x39e] ;  /* 0x000073c0ff0777ac */ /* 0x000e220008000000 */
[----:B------:R-:W-:Y:S01]  /*0620*/  IADD3 R29, PT, PT, R7, R5, RZ ;  /* 0x00000005071d7210 */ /* 0x000fe20007ffe0ff */
[----:B--2---:R-:W-:Y:S01]  /*0630*/  IMAD.WIDE.U32 R4, R48, UR10, RZ ;  /* 0x0000000a30047c25 */ /* 0x004fe2000f8e00ff */
[----:B-1----:R-:W-:Y:S02]  /*0640*/  SHF.L.U32 R42, R45, 0x1, RZ ;  /* 0x000000012d2a7819 */ /* 0x002fe400000006ff */
[----:B------:R-:W-:Y:S01]  /*0650*/  LEA R30, P2, R6, R14, 0x1 ;  /* 0x0000000e061e7211 */ /* 0x000fe200078408ff */
[----:B------:R-:W-:Y:S01]  /*0660*/  IMAD R43, R48, UR11, R5 ;  /* 0x0000000b302b7c24 */ /* 0x000fe2000f8e0205 */
[----:B------:R-:W-:Y:S01]  /*0670*/  LOP3.LUT R42, R42, 0x7c0, RZ, 0xc0, !PT ;  /* 0x000007c02a2a7812 */ /* 0x000fe200078ec0ff */
[----:B------:R-:W-:Y:S01]  /*0680*/  IMAD R0, R0, R19, RZ ;  /* 0x0000001300007224 */ /* 0x000fe200078e02ff */
[----:B---3--:R-:W-:-:S02]  /*0690*/  LEA R44, P0, R4, R20, 0x2 ;  /* 0x00000014042c7211 */ /* 0x008fc400078010ff */
[--C-:B------:R-:W-:Y:S01]  /*06a0*/  LOP3.LUT R36, R42, 0x1f, R45.reuse, 0xf8, !PT ;  /* 0x0000001f2a247812 */ /* 0x100fe200078ef82d */
[----:B------:R-:W-:Y:S01]  /*06b0*/  IMAD R40, R0, UR6, RZ ;  /* 0x0000000600287c24 */ /* 0x000fe2000f8e02ff */
[----:B------:R-:W-:Y:S01]  /*06c0*/  SHF.R.U32.HI R84, RZ, 0x5, R45 ;  /* 0x00000005ff547819 */ /* 0x000fe2000001162d */
[----:B----4-:R-:W-:Y:S02]  /*06d0*/  ULEA UR4, UR5, UR4, 0x18 ;  /* 0x0000000405047291 */ /* 0x010fe4000f8ec0ff */
[----:B------:R-:W-:Y:S01]  /*06e0*/  IMAD.WIDE.U32 R2, R36, 0x10, RZ ;  /* 0x0000001024027825 */ /* 0x000fe200078e00ff */
[----:B------:R-:W-:Y:S02]  /*06f0*/  LEA.HI.X R29, R6, R15, R29, 0x1, P2 ;  /* 0x0000000f061d7211 */ /* 0x000fe400010f0c1d */
[----:B------:R-:W-:Y:S02]  /*0700*/  LEA.HI.X R43, R4, R21, R43, 0x2, P0 ;  /* 0x00000015042b7211 */ /* 0x000fe400000f142b */
[----:B------:R-:W-:-:S02]  /*0710*/  LOP3.LUT R85, R45, 0x1f, RZ, 0xc0, !PT ;  /* 0x0000001f2d557812 */ /* 0x000fc400078ec0ff */
[----:B------:R-:W-:Y:S02]  /*0720*/  LEA R34, R84, UR4, 0x3 ;  /* 0x0000000454227c11 */ /* 0x000fe4000f8e18ff */
[----:B0-----:R-:W-:-:S07]  /*0730*/  LOP3.LUT R33, R2, 0x200, RZ, 0xfc, !PT ;  /* 0x0000020002217812 */ /* 0x001fce00078efcff */
.L_x_3142:
[----:B------:R-:W-:Y:S01]  /*0740*/  BAR.SYNC.DEFER_BLOCKING 0x0 ;  /* 0x0000000000007b1d */ /* 0x000fe20000010000 */
[----:B0-----:R-:W-:-:S04]  /*0750*/  IADD3 R4, P0, PT, R2, R41, RZ ;  /* 0x0000002902047210 */ /* 0x001fc80007f1e0ff */
[----:B------:R-:W-:Y:S01]  /*0760*/  IADD3.X R5, PT, PT, R3, R37, RZ, P0, !PT ;  /* 0x0000002503057210 */ /* 0x000fe200007fe4ff */
[----:B------:R-:W0:Y:S02]  /*0770*/  S2R R73, SR_LANEID ;  /* 0x0000000000497919 */ /* 0x000e240000000000 */
[----:B------:R-:W1:Y:S01]  /*0780*/  S2UR UR5, SR_CgaCtaId ;  /* 0x00000000000579c3 */ /* 0x000e620000008800 */
[----:B------:R-:W-:-:S07]  /*0790*/  UMOV UR4, 0x400 ;  /* 0x0000040000047882 */ /* 0x000fce0000000000 */
[----:B------:R-:W2:Y:S01]  /*07a0*/  LDC R111, c[0x0][0x38c] ;  /* 0x0000e300ff6f7b82 */ /* 0x000ea20000000800 */
[----:B------:R-:W3:Y:S04]  /*07b0*/  LDG.E.128 R12, desc[UR18][R4.64] ;  /* 0x00000012040c7981 */ /* 0x000ee8000c1e1d00 */
[----:B------:R-:W4:Y:S01]  /*07c0*/  LDG.E.128 R16, desc[UR18][R4.64+0x200] ;  /* 0x0002001204107981 */ /* 0x000f22000c1e1d00 */
[----:B------:R-:W-:Y:S01]  /*07d0*/  IADD3 R20, P0, PT, R2, R39, RZ ;  /* 0x0000002702147210 */ /* 0x000fe20007f1e0ff */
[----:B-1----:R-:W-:-:S03]  /*07e0*/  ULEA UR4, UR5, UR4, 0x18 ;  /* 0x0000000405047291 */ /* 0x002fc6000f8ec0ff */
[----:B------:R-:W-:Y:S02]  /*07f0*/  IADD3.X R21, PT, PT, R3, R35, RZ, P0, !PT ;  /* 0x0000002303157210 */ /* 0x000fe400007fe4ff */
[----:B0-----:R-:W-:-:S04]  /*0800*/  IADD3 R28, PT, PT, R42, R73, RZ ;  /* 0x000000492a1c7210 */ /* 0x001fc80007ffe0ff */
[----:B------:R-:W-:-:S04]  /*0810*/  LEA R28, R28, UR4, 0x4 ;  /* 0x000000041c1c7c11 */ /* 0x000fc8000f8e20ff */
        /* <DEDUP_REMOVED lines=67> */
.L_x_3105:
[----:B------:R-:W-:Y:S05]  /*0c50*/  BSYNC.RECONVERGENT B0 ;  /* 0x0000000000007941 */ /* 0x000fea0003800200 */
.L_x_3104:
        /* <DEDUP_REMOVED lines=37> */
.L_x_3107:
[----:B------:R-:W-:Y:S05]  /*0eb0*/  BSYNC.RECONVERGENT B0 ;  /* 0x0000000000007941 */ /* 0x000fea0003800200 */
.L_x_3106:
        /* <DEDUP_REMOVED lines=36> */
.L_x_3109:
[----:B------:R-:W-:Y:S05]  /*1100*/  BSYNC.RECONVERGENT B0 ;  /* 0x0000000000007941 */ /* 0x000fea0003800200 */
.L_x_3108:
        /* <DEDUP_REMOVED lines=37> */
.L_x_3111:
[----:B------:R-:W-:Y:S05]  /*1360*/  BSYNC.RECONVERGENT B0 ;  /* 0x0000000000007941 */ /* 0x000fea0003800200 */
.L_x_3110:
        /* <DEDUP_REMOVED lines=36> */
.L_x_3113:
[----:B------:R-:W-:Y:S05]  /*15b0*/  BSYNC.RECONVERGENT B0 ;  /* 0x0000000000007941 */ /* 0x000fea0003800200 */
.L_x_3112:
        /* <DEDUP_REMOVED lines=38> */
.L_x_3115:
[----:B------:R-:W-:Y:S05]  /*1820*/  BSYNC.RECONVERGENT B0 ;  /* 0x0000000000007941 */ /* 0x000fea0003800200 */
.L_x_3114:
        /* <DEDUP_REMOVED lines=39> */
.L_x_3117:
[----:B------:R-:W-:Y:S05]  /*1aa0*/  BSYNC.RECONVERGENT B0 ;  /* 0x0000000000007941 */ /* 0x000fea0003800200 */
.L_x_3116:
[----:B------:R-:W-:Y:S01]  /*1ab0*/  ISETP.EQ.OR P5, PT, RZ, UR7, P5 ;  /* 0x00000007ff007c0c */ /* 0x000fe2000afa2670 */
[----:B------:R-:W-:Y:S01]  /*1ac0*/  BSSY.RECONVERGENT B0, `(.L_x_3118) ;  /* 0x0000028000007945 */ /* 0x000fe20003800200 */
[----:B------:R-:W-:Y:S02]  /*1ad0*/  SHF.L.U32 R17, R18, 0x10, RZ ;  /* 0x0000001012117819 */ /* 0x000fe400000006ff */
[C---:B------:R-:W-:Y:S02]  /*1ae0*/  SHF.L.U32 R96, R6.reuse, 0x10, RZ ;  /* 0x0000001006607819 */ /* 0x040fe400000006ff */
        /* <DEDUP_REMOVED lines=37> */
.L_x_3119:
[----:B------:R-:W-:Y:S05]  /*1d40*/  BSYNC.RECONVERGENT B0 ;  /* 0x0000000000007941 */ /* 0x000fea0003800200 */
.L_x_3118:
        /* <DEDUP_REMOVED lines=40> */
.L_x_3121:
[----:B------:R-:W-:Y:S05]  /*1fd0*/  BSYNC.RECONVERGENT B0 ;  /* 0x0000000000007941 */ /* 0x000fea0003800200 */
.L_x_3120:
        /* <DEDUP_REMOVED lines=41> */
.L_x_3123:
[----:B------:R-:W-:Y:S05]  /*2270*/  BSYNC.RECONVERGENT B0 ;  /* 0x0000000000007941 */ /* 0x000fea0003800200 */
.L_x_3122:
        /* <DEDUP_REMOVED lines=39> */
.L_x_3125:
[----:B------:R-:W-:Y:S05]  /*24f0*/  BSYNC.RECONVERGENT B0 ;  /* 0x0000000000007941 */ /* 0x000fea0003800200 */
.L_x_3124:
[----:B------:R-:W-:Y:S01]  /*2500*/  ISETP.EQ.OR P1, PT, RZ, UR7, P1 ;  /* 0x00000007ff007c0c */ /* 0x000fe20008f22670 */
[----:B------:R-:W-:Y:S01]  /*2510*/  BSSY.RECONVERGENT B0, `(.L_x_3126) ;  /* 0x000002a000007945 */ /* 0x000fe20003800200 */
[----:B------:R-:W-:Y:S01]  /*2520*/  FSETP.GTU.FTZ.AND P3, PT, R91, 20, PT ;  /* 0x41a000005b00780b */ /* 0x000fe20003f7c000 */
[-C--:B------:R-:W-:Y:S01]  /*2530*/  FMUL.FTZ R71, R92, R47.reuse ;  /* 0x0000002f5c477220 */ /* 0x080fe20000410000 */
[----:B------:R-:W-:Y:S01]  /*2540*/  ISETP.EQ.OR P0, PT, RZ, UR7, P0 ;  /* 0x00000007ff007c0c */ /* 0x000fe20008702670 */
[-C--:B------:R-:W-:Y:S01]  /*2550*/  FMUL.FTZ R72, R94, R47.reuse ;  /* 0x0000002f5e487220 */ /* 0x080fe20000410000 */
[----:B------:R-:W-:Y:S01]  /*2560*/  ISETP.EQ.OR P2, PT, RZ, UR7, P2 ;  /* 0x00000007ff007c0c */ /* 0x000fe20009742670 */
[----:B------:R-:W-:Y:S01]  /*2570*/  FMUL.FTZ R69, R96, R47 ;  /* 0x0000002f60457220 */ /* 0x000fe20000410000 */
        /* <DEDUP_REMOVED lines=35> */
.L_x_3127:
[----:B------:R-:W-:Y:S05]  /*27b0*/  BSYNC.RECONVERGENT B0 ;  /* 0x0000000000007941 */ /* 0x000fea0003800200 */
.L_x_3126:
        /* <DEDUP_REMOVED lines=32> */
.L_x_3129:
[----:B------:R-:W-:Y:S05]  /*29c0*/  BSYNC.RECONVERGENT B0 ;  /* 0x0000000000007941 */ /* 0x000fea0003800200 */
.L_x_3128:
        /* <DEDUP_REMOVED lines=32> */
.L_x_3131:
[----:B------:R-:W-:Y:S05]  /*2bd0*/  BSYNC.RECONVERGENT B0 ;  /* 0x0000000000007941 */ /* 0x000fea0003800200 */
.L_x_3130:
        /* <DEDUP_REMOVED lines=32> */
.L_x_3133:
[----:B------:R-:W-:Y:S05]  /*2de0*/  BSYNC.RECONVERGENT B0 ;  /* 0x0000000000007941 */ /* 0x000fea0003800200 */
.L_x_3132:
        /* <DEDUP_REMOVED lines=32> */
.L_x_3135:
[----:B------:R-:W-:Y:S05]  /*2ff0*/  BSYNC.RECONVERGENT B0 ;  /* 0x0000000000007941 */ /* 0x000fea0003800200 */
.L_x_3134:
        /* <DEDUP_REMOVED lines=22> */
[-C--:B------:R-:W-:Y:S01]  /*3160*/  IADD3 R26, P1, PT, R32, R33.reuse, RZ ;  /* 0x00000021201a7210 */ /* 0x080fe20007f3e0ff */
[----:B------:R-:W-:Y:S01]  /*3170*/  FMUL.FTZ R92, R92, R78 ;  /* 0x0000004e5c5c7220 */ /* 0x000fe20000410000 */
[----:B------:R-:W-:Y:S01]  /*3180*/  IADD3 R52, P2, PT, R30, R33, RZ ;  /* 0x000000211e347210 */ /* 0x000fe20007f5e0ff */
        /* <DEDUP_REMOVED lines=20> */
[----:B------:R-:W-:Y:S02]  /*32d0*/  ISETP.EQ.AND P0, PT, R85, RZ, P0 ;  /* 0x000000ff5500720c */ /* 0x000fe40000702270 */
[----:B------:R-:W-:Y:S02]  /*32e0*/  MOV R109, R43 ;  /* 0x0000002b006d7202 */ /* 0x000fe40000000f00 */
[C---:B------:R-:W-:Y:S02]  /*32f0*/  IADD3.X R27, PT, PT, R3.reuse, R31, RZ, P1, !PT ;  /* 0x0000001f031b7210 */ /* 0x040fe40000ffe4ff */
[----:B------:R-:W-:Y:S02]  /*3300*/  IADD3.X R53, PT, PT, R3, R29, RZ, P2, !PT ;  /* 0x0000001d03357210 */ /* 0x000fe400017fe4ff */
[----:B0-----:R-:W-:Y:S02]  /*3310*/  SHF.L.U64.HI R21, R20, 0x1, R21 ;  /* 0x0000000114157819 */ /* 0x001fe40000010215 */
[----:B-1----:R-:W-:-:S02]  /*3320*/  SHF.L.U64.HI R23, R22, 0x1, R23 ;  /* 0x0000000116177819 */ /* 0x002fc40000010217 */
[----:B--2---:R-:W-:-:S07]  /*3330*/  SHF.L.U64.HI R112, R24, 0x2, R25 ;  /* 0x0000000218707819 */ /* 0x004fce0000010219 */
.L_x_3141:
        /* <DEDUP_REMOVED lines=13> */
[----:B------:R-:W-:-:S03]  /*3410*/  FMUL.FTZ R125, R25, R74 ;  /* 0x0000004a197d7220 */ /* 0x000fc60000410000 */
        /* <DEDUP_REMOVED lines=9> */
[C---:B------:R-:W-:Y:S01]  /*34b0*/  FMUL.FTZ R120, R25.reuse, R75 ;  /* 0x0000004b19787220 */ /* 0x040fe20000410000 */
[----:B------:R-:W-:-:S06]  /*34c0*/  FMUL.FTZ R119, R25, R83 ;  /* 0x0000005319777220 */ /* 0x000fcc0000410000 */
[----:B------:R-:W1:Y:S01]  /*34d0*/  MUFU.EX2 R122, R122 ;  /* 0x0000007a007a7308 */ /* 0x000e620000000800 */
[C---:B0-----:R-:W-:Y:S02]  /*34e0*/  PRMT R54, R12.reuse, 0x7632, R54 ;  /* 0x000076320c367816 */ /* 0x041fe40000000036 */
[----:B------:R-:W-:Y:S02]  /*34f0*/  SHF.L.U32 R129, R12, 0x10, RZ ;  /* 0x000000100c817819 */ /* 0x000fe400000006ff */
[----:B------:R-:W-:Y:S02]  /*3500*/  SHF.L.U32 R54, R54, 0x10, RZ ;  /* 0x0000001036367819 */ /* 0x000fe400000006ff */
[C---:B------:R-:W-:Y:S01]  /*3510*/  PRMT R12, R13.reuse, 0x7632, R12 ;  /* 0x000076320d0c7816 */ /* 0x040fe2000000000c */
[----:B------:R-:W-:Y:S01]  /*3520*/  FMUL.FTZ R129, R92, R129 ;  /* 0x000000815c817220 */ /* 0x000fe20000410000 */
[----:B------:R-:W-:Y:S01]  /*3530*/  SHF.L.U32 R131, R13, 0x10, RZ ;  /* 0x000000100d837819 */ /* 0x000fe200000006ff */
[----:B------:R-:W-:Y:S01]  /*3540*/  FMUL.FTZ R128, R93, R54 ;  /* 0x000000365d807220 */ /* 0x000fe20000410000 */
[----:B------:R-:W0:Y:S01]  /*3550*/  MUFU.EX2 R121, R121 ;  /* 0x0000007900797308 */ /* 0x000e220000000800 */
[----:B------:R-:W-:-:S02]  /*3560*/  SHF.L.U32 R12, R12, 0x10, RZ ;  /* 0x000000100c0c7819 */ /* 0x000fc400000006ff */
[----:B------:R-:W-:Y:S01]  /*3570*/  FMUL.FTZ R131, R94, R131 ;  /* 0x000000835e837220 */ /* 0x000fe20000410000 */
[----:B----4-:R-:W-:Y:S01]  /*3580*/  FFMA.FTZ R54, R129, R125, R128 ;  /* 0x0000007d81367223 */ /* 0x010fe20000010080 */
[----:B------:R-:W-:-:S03]  /*3590*/  PRMT R13, R14, 0x7632, R13 ;  /* 0x000076320e0d7816 */ /* 0x000fc6000000000d */
[----:B------:R-:W4:Y:S01]  /*35a0*/  MUFU.EX2 R126, R126 ;  /* 0x0000007e007e7308 */ /* 0x000f220000000800 */
[----:B------:R-:W-:Y:S01]  /*35b0*/  SHF.L.U32 R133, R14, 0x10, RZ ;  /* 0x000000100e857819 */ /* 0x000fe200000006ff */
[----:B------:R-:W-:Y:S01]  /*35c0*/  FMUL.FTZ R130, R95, R12 ;  /* 0x0000000c5f827220 */ /* 0x000fe20000410000 */
[----:B-----5:R-:W-:Y:S01]  /*35d0*/  FFMA.FTZ R54, R124, R54, R131 ;  /* 0x000000367c367223 */ /* 0x020fe20000010083 */
[----:B------:R-:W-:-:S04]  /*35e0*/  FMUL.FTZ R118, R25, R80 ;  /* 0x0000005019767220 */ /* 0x000fc80000410000 */
[----:B------:R-:W5:Y:S01]  /*35f0*/  MUFU.EX2 R120, R120 ;  /* 0x0000007800787308 */ /* 0x000f620000000800 */
[----:B------:R-:W-:Y:S01]  /*3600*/  SHF.L.U32 R132, R13, 0x10, RZ ;  /* 0x000000100d847819 */ /* 0x000fe200000006ff */
[----:B------:R-:W-:Y:S01]  /*3610*/  FMUL.FTZ R133, R96, R133 ;  /* 0x0000008560857220 */ /* 0x000fe20000410000 */
[----:B-1----:R-:W-:Y:S01]  /*3620*/  FFMA.FTZ R54, R123, R54, R130 ;  /* 0x000000367b367223 */ /* 0x002fe20000010082 */
[----:B------:R-:W-:-:S04]  /*3630*/  FMUL.FTZ R117, R25, R88 ;  /* 0x0000005819757220 */ /* 0x000fc80000410000 */
[----:B------:R-:W1:Y:S01]  /*3640*/  MUFU.EX2 R119, R119 ;  /* 0x0000007700777308 */ /* 0x000e620000000800 */
[----:B------:R-:W-:Y:S01]  /*3650*/  FMUL.FTZ R55, R25, R87 ;  /* 0x0000005719377220 */ /* 0x000fe20000410000 */
[----:B------:R-:W-:Y:S01]  /*3660*/  PRMT R14, R15, 0x7632, R14 ;  /* 0x000076320f0e7816 */ /* 0x000fe2000000000e */
[----:B------:R-:W-:Y:S01]  /*3670*/  FMUL.FTZ R132, R97, R132 ;  /* 0x0000008461847220 */ /* 0x000fe20000410000 */
[----:B------:R-:W-:Y:S01]  /*3680*/  SHF.L.U32 R135, R15, 0x10, RZ ;  /* 0x000000100f877819 */ /* 0x000fe200000006ff */
[----:B------:R-:W-:Y:S01]  /*3690*/  FFMA.FTZ R13, R122, R54, R133 ;  /* 0x000000367a0d7223 */ /* 0x000fe20000010085 */
[C---:B------:R-:W-:Y:S02]  /*36a0*/  FMUL.FTZ R116, R25.reuse, R82 ;  /* 0x0000005219747220 */ /* 0x040fe40000410000 */
[----:B------:R-:W1:Y:S01]  /*36b0*/  MUFU.EX2 R118, R118 ;  /* 0x0000007600767308 */ /* 0x000e620000000800 */
[C---:B------:R-:W-:Y:S01]  /*36c0*/  FMUL.FTZ R115, R25.reuse, R89 ;  /* 0x0000005919737220 */ /* 0x040fe20000410000 */
[C---:B------:R-:W-:Y:S01]  /*36d0*/  FMUL.FTZ R114, R25.reuse, R86 ;  /* 0x0000005619727220 */ /* 0x040fe20000410000 */
[C---:B------:R-:W-:Y:S01]  /*36e0*/  FMUL.FTZ R113, R25.reuse, R90 ;  /* 0x0000005a19717220 */ /* 0x040fe20000410000 */
[----:B------:R-:W-:Y:S01]  /*36f0*/  FMUL.FTZ R127, R25, R91 ;  /* 0x0000005b197f7220 */ /* 0x000fe20000410000 */
[----:B------:R-:W-:Y:S01]  /*3700*/  SHF.L.U32 R14, R14, 0x10, RZ ;  /* 0x000000100e0e7819 */ /* 0x000fe200000006ff */
[----:B------:R-:W-:-:S02]  /*3710*/  FMUL.FTZ R135, R98, R135 ;  /* 0x0000008762877220 */ /* 0x000fc40000410000 */
[----:B------:R-:W1:Y:S01]  /*3720*/  MUFU.EX2 R117, R117 ;  /* 0x0000007500757308 */ /* 0x000e620000000800 */
[C---:B------:R-:W-:Y:S01]  /*3730*/  PRMT R12, R16.reuse, 0x7632, R12 ;  /* 0x00007632100c7816 */ /* 0x040fe2000000000c */
[----:B------:R-:W-:Y:S01]  /*3740*/  FMUL.FTZ R134, R99, R14 ;  /* 0x0000000e63867220 */ /* 0x000fe20000410000 */
[----:B------:R-:W-:-:S05]  /*3750*/  SHF.L.U32 R16, R16, 0x10, RZ ;  /* 0x0000001010107819 */ /* 0x000fca00000006ff */
[----:B------:R0:W-:Y:S01]  /*3760*/  MUFU.EX2 R25, R55 ;  /* 0x0000003700197308 */ /* 0x0001e20000000800 */
[----:B------:R-:W-:Y:S01]  /*3770*/  FMUL.FTZ R137, R101, R16 ;  /* 0x0000001065897220 */ /* 0x000fe20000410000 */
[----:B0-----:R-:W-:Y:S01]  /*3780*/  FFMA.FTZ R55, R121, R13, R132 ;  /* 0x0000000d79377223 */ /* 0x001fe20000010084 */
[----:B----4-:R-:W-:-:S05]  /*3790*/  FMUL.FTZ R13, R126, R125 ;  /* 0x0000007d7e0d7220 */ /* 0x010fca0000410000 */
[----:B------:R-:W0:Y:S01]  /*37a0*/  MUFU.EX2 R116, R116 ;  /* 0x0000007400747308 */ /* 0x000e220000000800 */
[----:B-----5:R-:W-:Y:S01]  /*37b0*/  FFMA.FTZ R55, R120, R55, R135 ;  /* 0x0000003778377223 */ /* 0x020fe20000010087 */
[----:B------:R-:W-:Y:S01]  /*37c0*/  FMUL.FTZ R14, R124, R13 ;  /* 0x0000000d7c0e7220 */ /* 0x000fe20000410000 */
[----:B------:R-:W-:Y:S02]  /*37d0*/  SHF.L.U32 R13, R12, 0x10, RZ ;  /* 0x000000100c0d7819 */ /* 0x000fe400000006ff */
[----:B-1----:R-:W-:-:S03]  /*37e0*/  FFMA.FTZ R12, R119, R55, R134 ;  /* 0x00000037770c7223 */ /* 0x002fc60000010086 */
[----:B------:R-:W1:Y:S01]  /*37f0*/  MUFU.EX2 R115, R115 ;  /* 0x0000007300737308 */ /* 0x000e620000000800 */
[----:B------:R-:W-:Y:S01]  /*3800*/  PRMT R15, R17, 0x7632, R15 ;  /* 0x00007632110f7816 */ /* 0x000fe2000000000f */
[----:B------:R-:W-:Y:S01]  /*3810*/  FMUL.FTZ R55, R123, R14 ;  /* 0x0000000e7b377220 */ /* 0x000fe20000410000 */
[----:B------:R-:W-:Y:S01]  /*3820*/  SHF.L.U32 R54, R17, 0x10, RZ ;  /* 0x0000001011367819 */ /* 0x000fe200000006ff */
[----:B------:R-:W-:Y:S01]  /*3830*/  FMUL.FTZ R136, R100, R13 ;  /* 0x0000000d64887220 */ /* 0x000fe20000410000 */
[----:B------:R-:W-:-:S03]  /*3840*/  FFMA.FTZ R12, R118, R12, R137 ;  /* 0x0000000c760c7223 */ /* 0x000fc60000010089 */
[----:B------:R-:W4:Y:S01]  /*3850*/  MUFU.EX2 R114, R114 ;  /* 0x0000007200727308 */ /* 0x000f220000000800 */
[----:B------:R-:W-:Y:S01]  /*3860*/  SHF.L.U32 R15, R15, 0x10, RZ ;  /* 0x000000100f0f7819 */ /* 0x000fe200000006ff */
[----:B------:R-:W-:Y:S01]  /*3870*/  FMUL.FTZ R139, R103, R54 ;  /* 0x00000036678b7220 */ /* 0x000fe20000410000 */
[----:B------:R-:W-:Y:S01]  /*3880*/  FMUL.FTZ R14, R122, R55 ;  /* 0x000000377a0e7220 */ /* 0x000fe20000410000 */
[----:B------:R-:W-:Y:S01]  /*3890*/  FFMA.FTZ R16, R117, R12, R136 ;  /* 0x0000000c75107223 */ /* 0x000fe20000010088 */
[----:B------:R-:W-:-:S03]  /*38a0*/  PRMT R17, R18, 0x7632, R17 ;  /* 0x0000763212117816 */ /* 0x000fc60000000011 */
[----:B------:R-:W5:Y:S01]  /*38b0*/  MUFU.EX2 R113, R113 ;  /* 0x0000007100717308 */ /* 0x000f620000000800 */
[----:B------:R-:W-:Y:S01]  /*38c0*/  SHF.L.U32 R18, R18, 0x10, RZ ;  /* 0x0000001012127819 */ /* 0x000fe200000006ff */
[----:B------:R-:W-:Y:S01]  /*38d0*/  FMUL.FTZ R138, R102, R15 ;  /* 0x0000000f668a7220 */ /* 0x000fe20000410000 */
[----:B------:R-:W-:Y:S01]  /*38e0*/  FMUL.FTZ R13, R121, R14 ;  /* 0x0000000e790d7220 */ /* 0x000fe20000410000 */
[----:B0-----:R-:W-:Y:S01]  /*38f0*/  FFMA.FTZ R16, R116, R16, R139 ;  /* 0x0000001074107223 */ /* 0x001fe2000001008b */
[----:B------:R-:W-:Y:S01]  /*3900*/  SHF.L.U32 R17, R17, 0x10, RZ ;  /* 0x0000001011117819 */ /* 0x000fe200000006ff */
[----:B------:R-:W-:Y:S01]  /*3910*/  FMUL.FTZ R141, R105, R18 ;  /* 0x00000012698d7220 */ /* 0x000fe20000410000 */
[----:B------:R-:W-:Y:S01]  /*3920*/  FMUL.FTZ R14, R120, R13 ;  /* 0x0000000d780e7220 */ /* 0x000fe20000410000 */
[----:B------:R-:W0:Y:S01]  /*3930*/  MUFU.EX2 R127, R127 ;  /* 0x0000007f007f7308 */ /* 0x000e220000000800 */
[----:B-1----:R-:W-:Y:S01]  /*3940*/  FFMA.FTZ R16, R115, R16, R138 ;  /* 0x0000001073107223 */ /* 0x002fe2000001008a */
[C---:B------:R-:W-:Y:S01]  /*3950*/  PRMT R12, R19.reuse, 0x7632, R12 ;  /* 0x00007632130c7816 */ /* 0x040fe2000000000c */
[----:B------:R-:W-:Y:S01]  /*3960*/  FMUL.FTZ R140, R104, R17 ;  /* 0x00000011688c7220 */ /* 0x000fe20000410000 */
[----:B------:R-:W-:Y:S01]  /*3970*/  SHF.L.U32 R19, R19, 0x10, RZ ;  /* 0x0000001013137819 */ /* 0x000fe200000006ff */
[----:B------:R-:W-:Y:S01]  /*3980*/  FMUL.FTZ R15, R119, R14 ;  /* 0x0000000e770f7220 */ /* 0x000fe20000410000 */
[----:B----4-:R-:W-:Y:S01]  /*3990*/  FFMA.FTZ R16, R114, R16, R141 ;  /* 0x0000001072107223 */ /* 0x010fe2000001008d */
[----:B------:R-:W-:-:S02]  /*39a0*/  SHF.L.U32 R13, R12, 0x10, RZ ;  /* 0x000000100c0d7819 */ /* 0x000fc400000006ff */
[----:B------:R-:W-:Y:S01]  /*39b0*/  FMUL.FTZ R142, R108, R19 ;  /* 0x000000136c8e7220 */ /* 0x000fe20000410000 */
[----:B------:R-:W-:Y:S01]  /*39c0*/  FMUL.FTZ R12, R118, R15 ;  /* 0x0000000f760c7220 */ /* 0x000fe20000410000 */
[----:B-----5:R-:W-:Y:S01]  /*39d0*/  FFMA.FTZ R16, R113, R16, R140 ;  /* 0x0000001071107223 */ /* 0x020fe2000001008c */
[----:B------:R-:W-:Y:S02]  /*39e0*/  FMUL.FTZ R144, R106, R13 ;  /* 0x0000000d6a907220 */ /* 0x000fe40000410000 */
[----:B------:R-:W-:Y:S01]  /*39f0*/  FMUL.FTZ R13, R117, R12 ;  /* 0x0000000c750d7220 */ /* 0x000fe20000410000 */
[----:B------:R-:W-:-:S03]  /*3a00*/  FFMA.FTZ R16, R25, R16, R142 ;  /* 0x0000001019107223 */ /* 0x000fc6000001008e */
[----:B------:R-:W-:Y:S01]  /*3a10*/  FMUL.FTZ R12, R116, R13 ;  /* 0x0000000d740c7220 */ /* 0x000fe20000410000 */
[----:B0-----:R-:W-:-:S03]  /*3a20*/  FFMA.FTZ R16, R127, R16, R144 ;  /* 0x000000107f107223 */ /* 0x001fc60000010090 */
        /* <DEDUP_REMOVED lines=85> */
.L_x_3138:
[----:B------:R-:W-:Y:S05]  /*3f80*/  BSYNC.RECONVERGENT B0 ;  /* 0x0000000000007941 */ /* 0x000fea0003800200 */
.L_x_3137:
[----:B------:R-:W-:Y:S01]  /*3f90*/  BAR.SYNC.DEFER_BLOCKING 0x0 ;  /* 0x0000000000007b1d */ /* 0x000fe20000010000 */
[----:B------:R-:W-:Y:S02]  /*3fa0*/  ISETP.NE.AND P1, PT, R45, RZ, PT ;  /* 0x000000ff2d00720c */ /* 0x000fe40003f25270 */
[C---:B------:R-:W-:Y:S02]  /*3fb0*/  PRMT R14, R4.reuse, 0x7632, R14 ;  /* 0x00007632040e7816 */ /* 0x040fe4000000000e */
[----:B------:R-:W-:Y:S01]  /*3fc0*/  SHF.L.U32 R16, R4, 0x10, RZ ;  /* 0x0000001004107819 */ /* 0x000fe200000006ff */
[----:B------:R-:W-:Y:S01]  /*3fd0*/  BSSY.RECONVERGENT B0, `(.L_x_3139) ;  /* 0x0000032000007945 */ /* 0x000fe20003800200 */
[----:B------:R-:W-:Y:S02]  /*3fe0*/  PRMT R4, R5, 0x7632, R4 ;  /* 0x0000763205047816 */ /* 0x000fe40000000004 */
[----:B------:R-:W-:Y:S02]  /*3ff0*/  PRMT R17, R7, 0x7632, R17 ;  /* 0x0000763207117816 */ /* 0x000fe40000000011 */
[----:B0-----:R-:W-:-:S02]  /*4000*/  PRMT R55, R9, 0x7632, R55 ;  /* 0x0000763209377816 */ /* 0x001fc40000000037 */
[----:B------:R-:W-:Y:S02]  /*4010*/  PRMT R56, R10, 0x7632, R56 ;  /* 0x000076320a387816 */ /* 0x000fe40000000038 */
[----:B------:R-:W-:Y:S02]  /*4020*/  SHF.L.U32 R19, R7, 0x10, RZ ;  /* 0x0000001007137819 */ /* 0x000fe400000006ff */
[----:B------:R-:W-:Y:S02]  /*4030*/  SHF.L.U32 R18, R6, 0x10, RZ ;  /* 0x0000001006127819 */ /* 0x000fe400000006ff */
[----:B------:R-:W-:Y:S02]  /*4040*/  SHF.L.U32 R54, R8, 0x10, RZ ;  /* 0x0000001008367819 */ /* 0x000fe400000006ff */
[----:B------:R-:W-:Y:S02]  /*4050*/  SHF.L.U32 R57, R9, 0x10, RZ ;  /* 0x0000001009397819 */ /* 0x000fe400000006ff */
[----:B------:R-:W-:Y:S01]  /*4060*/  SHF.L.U32 R7, R14, 0x10, RZ ;  /* 0x000000100e077819 */ /* 0x000fe200000006ff */
[----:B------:R-:W0:Y:S02]  /*4070*/  @P2 LDS R15, [UR5+0x212c] ;  /* 0x00212c05ff0f2984 */ /* 0x000e240008000800 */
[----:B0-----:R-:W-:Y:S01]  /*4080*/  @P2 FFMA.FTZ R146, R15, R143, R146 ;  /* 0x0000008f0f922223 */ /* 0x001fe20000010092 */
[----:B------:R-:W-:-:S02]  /*4090*/  SHF.L.U32 R15, R5, 0x10, RZ ;  /* 0x00000010050f7819 */ /* 0x000fc400000006ff */
[----:B------:R-:W-:Y:S01]  /*40a0*/  PRMT R5, R6, 0x7632, R5 ;  /* 0x0000763206057816 */ /* 0x000fe20000000005 */
[----:B------:R-:W-:Y:S01]  /*40b0*/  FFMA.FTZ R126, R126, R146, R129 ;  /* 0x000000927e7e7223 */ /* 0x000fe20000010081 */
[----:B------:R-:W-:Y:S02]  /*40c0*/  SHF.L.U32 R6, R4, 0x10, RZ ;  /* 0x0000001004067819 */ /* 0x000fe400000006ff */
[----:B------:R-:W-:Y:S01]  /*40d0*/  SHF.L.U32 R9, R5, 0x10, RZ ;  /* 0x0000001005097819 */ /* 0x000fe200000006ff */
        /* <DEDUP_REMOVED lines=19> */
[----:B------:R-:W-:Y:S02]  /*4210*/  PRMT R25, R8, 0x7632, R25 ;  /* 0x0000763208197816 */ /* 0x000fe40000000019 */
[----:B------:R-:W-:Y:S01]  /*4220*/  SHF.L.U32 R8, R17, 0x10, RZ ;  /* 0x0000001011087819 */ /* 0x000fe200000006ff */
[----:B------:R-:W-:Y:S01]  /*4230*/  FFMA.FTZ R127, R127, R142, R144 ;  /* 0x0000008e7f7f7223 */ /* 0x000fe20000010090 */
[----:B------:R-:W-:-:S02]  /*4240*/  SHF.L.U32 R25, R25, 0x10, RZ ;  /* 0x0000001019197819 */ /* 0x000fc400000006ff */
        /* <DEDUP_REMOVED lines=10> */
.L_x_3140:
[----:B------:R-:W-:Y:S05]  /*42f0*/  BSYNC.RECONVERGENT B0 ;  /* 0x0000000000007941 */ /* 0x000fea0003800200 */
.L_x_3139:
        /* <DEDUP_REMOVED lines=27> */
.L_x_3136:
[----:B------:R-:W-:Y:S01]  /*44b0*/  BAR.SYNC.DEFER_BLOCKING 0x0 ;  /* 0x0000000000007b1d */ /* 0x000fe20000010000 */
[----:B------:R-:W-:Y:S01]  /*44c0*/  F2FP.BF16.F32.PACK_AB R7, R61, R70 ;  /* 0x000000463d07723e */ /* 0x000fe200000010ff */
[----:B------:R-:W-:Y:S01]  /*44d0*/  HFMA2 R53, -RZ, RZ, 0, 0 ;  /* 0x00000000ff357431 */ /* 0x000fe200000001ff */
[----:B------:R-:W-:Y:S02]  /*44e0*/  F2FP.BF16.F32.PACK_AB R6, R62, R69 ;  /* 0x000000453e06723e */ /* 0x000fe400000010ff */
[----:B-1----:R-:W-:-:S03]  /*44f0*/  F2FP.BF16.F32.PACK_AB R5, R63, R72 ;  /* 0x000000483f05723e */ /* 0x002fc600000010ff */
        /* <DEDUP_REMOVED lines=11> */
[----:B------:R4:W-:Y:S01]  /*45b0*/  STS.128 [R0+0x10], R8 ;  /* 0x0000100800007388 */ /* 0x0009e20000000c00 */
[----:B------:R-:W-:-:S03]  /*45c0*/  NOP ;  /* 0x0000000000007918 */ /* 0x000fc60000000000 */
[----:B------:R-:W5:Y:S01]  /*45d0*/  LDS.128 R12, [R28] ;  /* 0x000000001c0c7984 */ /* 0x000f620000000c00 */
[----:B------:R-:W1:Y:S03]  /*45e0*/  LDC.64 R24, c[0x0][0x410] ;  /* 0x00010400ff187b82 */ /* 0x000e660000000a00 */
[----:B------:R-:W5:Y:S01]  /*45f0*/  LDS.128 R16, [R28+0x200] ;  /* 0x000200001c107984 */ /* 0x000f620000000c00 */
[----:B0-----:R-:W-:-:S04]  /*4600*/  IMAD.WIDE.U32 R4, R20, UR20, R52 ;  /* 0x0000001414047c25 */ /* 0x001fc8000f8e0034 */
[----:B------:R-:W-:Y:S01]  /*4610*/  IMAD R5, R21, UR20, R5 ;  /* 0x0000001415057c24 */ /* 0x000fe2000f8e0205 */
[----:B------:R-:W0:Y:S01]  /*4620*/  LDC.64 R26, c[0x0][0x418] ;  /* 0x00010600ff1a7b82 */ /* 0x000e220000000a00 */
[----:B--2---:R-:W-:-:S04]  /*4630*/  IMAD.WIDE.U32 R4, R48, R22, R4 ;  /* 0x0000001630047225 */ /* 0x004fc800078e0004 */
[----:B----4-:R-:W-:Y:S01]  /*4640*/  IMAD R8, R48, R23, R5 ;  /* 0x0000001730087224 */ /* 0x010fe200078e0205 */
[C---:B---3--:R-:W-:Y:S02]  /*4650*/  LEA R54, P0, R4.reuse, R54, 0x1 ;  /* 0x0000003604367211 */ /* 0x048fe400078008ff */
[----:B------:R-:W2:Y:S02]  /*4660*/  LDC.64 R56, c[0x0][0x488] ;  /* 0x00012200ff387b82 */ /* 0x000ea40000000a00 */
[----:B------:R-:W-:Y:S01]  /*4670*/  LEA.HI.X R55, R4, R55, R8, 0x1, P0 ;  /* 0x0000003704377211 */ /* 0x000fe200000f0c08 */
[----:B-1----:R-:W-:-:S04]  /*4680*/  IMAD.WIDE.U32 R6, R24, UR20, R52 ;  /* 0x0000001418067c25 */ /* 0x002fc8000f8e0034 */
[----:B------:R-:W-:-:S04]  /*4690*/  IMAD.WIDE.U32 R54, R36, 0x10, R54 ;  /* 0x0000001024367825 */ /* 0x000fc800078e0036 */
[----:B------:R-:W-:Y:S02]  /*46a0*/  IMAD R7, R25, UR20, R7 ;  /* 0x0000001419077c24 */ /* 0x000fe4000f8e0207 */
[C---:B0-----:R-:W-:Y:S01]  /*46b0*/  IMAD.WIDE.U32 R6, R48.reuse, R26, R6 ;  /* 0x0000001a30067225 */ /* 0x041fe200078e0006 */
[----:B-----5:R-:W-:Y:S03]  /*46c0*/  STG.E.128 desc[UR18][R54.64], R12 ;  /* 0x0000000c36007986 */ /* 0x020fe6000c101d12 */
        /* <DEDUP_REMOVED lines=12> */
[----:B------:R-:W-:Y:S02]  /*4790*/  IADD3 R41, P4, PT, R41, 0x1000, RZ ;  /* 0x0000100029297810 */ /* 0x000fe40007f9e0ff */
[----:B------:R-:W-:Y:S02]  /*47a0*/  IADD3.X R31, PT, PT, RZ, R31, RZ, P1, !PT ;  /* 0x0000001fff1f7210 */ /* 0x000fe40000ffe4ff */
[----:B------:R-:W-:-:S02]  /*47b0*/  IADD3.X R29, PT, PT, RZ, R29, RZ, P2, !PT ;  /* 0x0000001dff1d7210 */ /* 0x000fc400017fe4ff */
        /* <DEDUP_REMOVED lines=17> */
[----:B------:R-:W-:Y:S01]  /*48d0*/  PRMT R22, R22, 0x7632, R22 ;  /* 0x0000763216167816 */ /* 0x000fe20000000016 */
[----:B------:R-:W-:Y:S01]  /*48e0*/  FMUL.FTZ R5, R9, -1.4426950216293334961 ;  /* 0xbfb8aa3b09057820 */ /* 0x000fe20000410000 */
[----:B------:R-:W-:Y:S01]  /*48f0*/  PRMT R21, R21, 0x7632, R21 ;  /* 0x0000763215157816 */ /* 0x000fe20000000015 */
[----:B------:R-:W-:Y:S01]  /*4900*/  FMUL.FTZ R10, R18, -1.4426950216293334961 ;  /* 0xbfb8aa3b120a7820 */ /* 0x000fe20000410000 */
[----:B------:R-:W-:Y:S01]  /*4910*/  PRMT R23, R23, 0x7632, R23 ;  /* 0x0000763217177816 */ /* 0x000fe20000000017 */
[----:B------:R-:W-:Y:S01]  /*4920*/  FMUL.FTZ R56, R57, -1.4426950216293334961 ;  /* 0xbfb8aa3b39387820 */ /* 0x000fe20000410000 */
[----:B------:R-:W-:Y:S01]  /*4930*/  SHF.L.U32 R73, R20, 0x10, RZ ;  /* 0x0000001014497819 */ /* 0x000fe200000006ff */
[----:B------:R1:W2:Y:S01]  /*4940*/  MUFU.EX2 R16, R7 ;  /* 0x0000000700107308 */ /* 0x0002a20000000800 */
[----:B------:R-:W-:-:S02]  /*4950*/  SHF.L.U32 R22, R22, 0x10, RZ ;  /* 0x0000001016167819 */ /* 0x000fc400000006ff */
[----:B------:R-:W-:Y:S01]  /*4960*/  PRMT R20, R20, 0x7632, R20 ;  /* 0x0000763214147816 */ /* 0x000fe20000000014 */
[----:B------:R-:W-:Y:S01]  /*4970*/  FMUL.FTZ R12, R73, -1.4426950216293334961 ;  /* 0xbfb8aa3b490c7820 */ /* 0x000fe20000410000 */
[----:B------:R-:W-:Y:S02]  /*4980*/  SHF.L.U32 R21, R21, 0x10, RZ ;  /* 0x0000001015157819 */ /* 0x000fe400000006ff */
[----:B------:R-:W-:Y:S01]  /*4990*/  SHF.L.U32 R23, R23, 0x10, RZ ;  /* 0x0000001017177819 */ /* 0x000fe200000006ff */
[----:B------:R3:W4:Y:S01]  /*49a0*/  MUFU.EX2 R8, R5 ;  /* 0x0000000500087308 */ /* 0x0007220000000800 */
[----:B------:R-:W-:Y:S01]  /*49b0*/  PRMT R27, R26, 0x7632, R27 ;  /* 0x000076321a1b7816 */ /* 0x000fe2000000001b */
[----:B-1----:R-:W-:Y:S01]  /*49c0*/  FMUL.FTZ R7, R22, -1.4426950216293334961 ;  /* 0xbfb8aa3b16077820 */ /* 0x002fe20000410000 */
[----:B------:R-:W-:Y:S01]  /*49d0*/  SHF.L.U32 R54, R26, 0x10, RZ ;  /* 0x000000101a367819 */ /* 0x000fe200000006ff */
[----:B0-----:R-:W-:Y:S01]  /*49e0*/  FADD.FTZ R14, R14, 1 ;  /* 0x3f8000000e0e7421 */ /* 0x001fe20000010000 */
[----:B------:R-:W-:-:S02]  /*49f0*/  PRMT R24, R24, 0x7632, R24 ;  /* 0x0000763218187816 */ /* 0x000fc40000000018 */
[----:B------:R-:W-:Y:S01]  /*4a00*/  SHF.L.U32 R20, R20, 0x10, RZ ;  /* 0x0000001014147819 */ /* 0x000fe200000006ff */
[----:B------:R0:W1:Y:S01]  /*4a10*/  MUFU.EX2 R19, R10 ;  /* 0x0000000a00137308 */ /* 0x0000620000000800 */
[----:B------:R-:W-:Y:S01]  /*4a20*/  PRMT R25, R25, 0x7632, R25 ;  /* 0x0000763219197816 */ /* 0x000fe20000000019 */
[----:B---3--:R-:W-:Y:S01]  /*4a30*/  FMUL.FTZ R5, R21, -1.4426950216293334961 ;  /* 0xbfb8aa3b15057820 */ /* 0x008fe20000410000 */
[----:B------:R-:W-:Y:S01]  /*4a40*/  FMUL.FTZ R17, R54, -1.4426950216293334961 ;  /* 0xbfb8aa3b36117820 */ /* 0x000fe20000410000 */
[----:B------:R-:W-:Y:S01]  /*4a50*/  SHF.L.U32 R24, R24, 0x10, RZ ;  /* 0x0000001018187819 */ /* 0x000fe200000006ff */
[----:B--2---:R-:W-:Y:S01]  /*4a60*/  FADD.FTZ R16, R16, 1 ;  /* 0x3f80000010107421 */ /* 0x004fe20000010000 */
[----:B------:R-:W-:Y:S02]  /*4a70*/  SHF.L.U32 R25, R25, 0x10, RZ ;  /* 0x0000001019197819 */ /* 0x000fe400000006ff */
[----:B------:R2:W3:Y:S01]  /*4a80*/  MUFU.EX2 R74, R56 ;  /* 0x00000038004a7308 */ /* 0x0004e20000000800 */
[----:B0-----:R-:W-:Y:S01]  /*4a90*/  FMUL.FTZ R10, R23, -1.4426950216293334961 ;  /* 0xbfb8aa3b170a7820 */ /* 0x001fe20000410000 */
[----:B----4-:R-:W-:Y:S01]  /*4aa0*/  FADD.FTZ R8, R8, 1 ;  /* 0x3f80000008087421 */ /* 0x010fe20000010000 */
[----:B------:R-:W-:-:S05]  /*4ab0*/  FMUL.FTZ R26, R25, -1.4426950216293334961 ;  /* 0xbfb8aa3b191a7820 */ /* 0x000fca0000410000 */
[----:B------:R0:W4:Y:S01]  /*4ac0*/  MUFU.EX2 R6, R4 ;  /* 0x0000000400067308 */ /* 0x0001220000000800 */
[----:B--2---:R-:W-:Y:S01]  /*4ad0*/  PRMT R56, R27, 0x7632, R56 ;  /* 0x000076321b387816 */ /* 0x004fe20000000038 */
[----:B-1----:R-:W-:Y:S01]  /*4ae0*/  FADD.FTZ R19, R19, 1 ;  /* 0x3f80000013137421 */ /* 0x002fe20000010000 */
[----:B------:R-:W-:Y:S02]  /*4af0*/  SHF.L.U32 R27, R27, 0x10, RZ ;  /* 0x000000101b1b7819 */ /* 0x000fe400000006ff */
[----:B------:R-:W-:-:S03]  /*4b00*/  SHF.L.U32 R75, R56, 0x10, RZ ;  /* 0x00000010384b7819 */ /* 0x000fc600000006ff */
[----:B------:R-:W1:Y:S01]  /*4b10*/  MUFU.EX2 R7, R7 ;  /* 0x0000000700077308 */ /* 0x000e620000000800 */
[----:B0-----:R-:W-:Y:S01]  /*4b20*/  FMUL.FTZ R4, R20, -1.4426950216293334961 ;  /* 0xbfb8aa3b14047820 */ /* 0x001fe20000410000 */
[----:B------:R-:W-:Y:S01]  /*4b30*/  FMUL.FTZ R56, R27, -1.4426950216293334961 ;  /* 0xbfb8aa3b1b387820 */ /* 0x000fe20000410000 */
[----:B------:R-:W-:Y:S01]  /*4b40*/  FMUL.FTZ R76, R75, -1.4426950216293334961 ;  /* 0xbfb8aa3b4b4c7820 */ /* 0x000fe20000410000 */
[----:B---3--:R-:W-:-:S04]  /*4b50*/  FADD.FTZ R74, R74, 1 ;  /* 0x3f8000004a4a7421 */ /* 0x008fc80000010000 */
[----:B------:R0:W2:Y:S01]  /*4b60*/  MUFU.EX2 R55, R17 ;  /* 0x0000001100377308 */ /* 0x0000a20000000800 */
[----:B----4-:R-:W-:-:S07]  /*4b70*/  FADD.FTZ R6, R6, 1 ;  /* 0x3f80000006067421 */ /* 0x010fce0000010000 */
[----:B------:R-:W3:Y:S01]  /*4b80*/  MUFU.EX2 R5, R5 ;  /* 0x0000000500057308 */ /* 0x000ee20000000800 */
[----:B0-----:R-:W-:Y:S01]  /*4b90*/  FMUL.FTZ R17, R24, -1.4426950216293334961 ;  /* 0xbfb8aa3b18117820 */ /* 0x001fe20000410000 */
[----:B-1----:R-:W-:-:S06]  /*4ba0*/  FADD.FTZ R7, R7, 1 ;  /* 0x3f80000007077421 */ /* 0x002fcc0000010000 */
        /* <DEDUP_REMOVED lines=16> */
[----:B------:R-:W-:Y:S01]  /*4cb0*/  MUFU.RCP R78, R6 ;  /* 0x00000006004e7308 */ /* 0x000fe20000001000 */
[----:B0-----:R-:W-:-:S07]  /*4cc0*/  FADD.FTZ R76, R76, 1 ;  /* 0x3f8000004c4c7421 */ /* 0x001fce0000010000 */
[----:B------:R-:W0:Y:S01]  /*4cd0*/  MUFU.RCP R6, R5 ;  /* 0x0000000500067308 */ /* 0x000e220000001000 */
[----:B-1----:R-:W-:-:S04]  /*4ce0*/  FMUL.FTZ R13, R13, R14 ;  /* 0x0000000e0d0d7220 */ /* 0x002fc80000410000 */
[----:B------:R-:W-:-:S03]  /*4cf0*/  FMUL.FTZ R13, R13, R72 ;  /* 0x000000480d0d7220 */ /* 0x000fc60000410000 */
[----:B------:R-:W1:Y:S08]  /*4d00*/  MUFU.RCP R7, R7 ;  /* 0x0000000700077308 */ /* 0x000e700000001000 */
[----:B------:R-:W2:Y:S01]  /*4d10*/  MUFU.RCP R10, R10 ;  /* 0x0000000a000a7308 */ /* 0x000ea20000001000 */
[----:B0-----:R-:W-:-:S07]  /*4d20*/  FMUL.FTZ R6, R21, R6 ;  /* 0x0000000615067220 */ /* 0x001fce0000410000 */
[----:B------:R0:W3:Y:S01]  /*4d30*/  MUFU.RCP R80, R8 ;  /* 0x0000000800507308 */ /* 0x0000e20000001000 */
[----:B-1----:R-:W-:-:S07]  /*4d40*/  FMUL.FTZ R7, R22, R7 ;  /* 0x0000000716077220 */ /* 0x002fce0000410000 */
        /* <DEDUP_REMOVED lines=8> */
[----:B------:R-:W-:Y:S02]  /*4dd0*/  FMUL.FTZ R7, R10, R61 ;  /* 0x0000003d0a077220 */ /* 0x000fe40000410000 */
[----:B------:R-:W-:Y:S01]  /*4de0*/  F2FP.BF16.F32.PACK_AB R6, R6, R69 ;  /* 0x000000450606723e */ /* 0x000fe200000010ff */
[----:B------:R-:W-:-:S03]  /*4df0*/  FMUL.FTZ R70, R9, R70 ;  /* 0x0000004609467220 */ /* 0x000fc60000410000 */
[----:B------:R-:W2:Y:S01]  /*4e00*/  MUFU.RCP R16, R16 ;  /* 0x0000001000107308 */ /* 0x000ea20000001000 */
[----:B-1----:R-:W-:Y:S01]  /*4e10*/  FMUL.FTZ R5, R20, R77 ;  /* 0x0000004d14057220 */ /* 0x002fe20000410000 */
[----:B------:R-:W-:Y:S01]  /*4e20*/  BAR.SYNC.DEFER_BLOCKING 0x0 ;  /* 0x0000000000007b1d */ /* 0x000fe20000010000 */
[----:B------:R-:W-:Y:S02]  /*4e30*/  F2FP.BF16.F32.PACK_AB R7, R7, R70 ;  /* 0x000000460707723e */ /* 0x000fe400000010ff */
[----:B------:R-:W-:-:S03]  /*4e40*/  FMUL.FTZ R9, R5, R64 ;  /* 0x0000004005097220 */ /* 0x000fc60000410000 */
[----:B------:R-:W1:Y:S01]  /*4e50*/  MUFU.RCP R19, R19 ;  /* 0x0000001300137308 */ /* 0x000e620000001000 */
[----:B0-----:R-:W-:-:S04]  /*4e60*/  FMUL.FTZ R4, R73, R12 ;  /* 0x0000000c49047220 */ /* 0x001fc80000410000 */
[----:B------:R-:W-:-:S03]  /*4e70*/  FMUL.FTZ R4, R4, R71 ;  /* 0x0000004704047220 */ /* 0x000fc60000410000 */
[----:B------:R-:W0:Y:S01]  /*4e80*/  MUFU.RCP R74, R74 ;  /* 0x0000004a004a7308 */ /* 0x000e220000001000 */
[----:B--2---:R-:W-:Y:S01]  /*4e90*/  FMUL.FTZ R10, R11, R16 ;  /* 0x000000100b0a7220 */ /* 0x004fe20000410000 */
[----:B------:R-:W-:-:S03]  /*4ea0*/  F2FP.BF16.F32.PACK_AB R4, R9, R4 ;  /* 0x000000040904723e */ /* 0x000fc600000010ff */
        /* <DEDUP_REMOVED lines=9> */
[----:B------:R-:W-:Y:S01]  /*4f40*/  FMUL.FTZ R11, R5, R60 ;  /* 0x0000003c050b7220 */ /* 0x000fe20000410000 */
[----:B------:R-:W-:Y:S02]  /*4f50*/  F2FP.BF16.F32.PACK_AB R5, R8, R13 ;  /* 0x0000000d0805723e */ /* 0x000fe400000010ff */
[----:B------:R-:W2:Y:S01]  /*4f60*/  MUFU.RCP R26, R26 ;  /* 0x0000001a001a7308 */ /* 0x000ea20000001000 */
[----:B-1----:R-:W-:Y:S01]  /*4f70*/  FMUL.FTZ R14, R75, R14 ;  /* 0x0000000e4b0e7220 */ /* 0x002fe20000410000 */
[----:B------:R-:W1:Y:S01]  /*4f80*/  LDC.64 R8, c[0x0][0x430] ;  /* 0x00010c00ff087b82 */ /* 0x000e620000000a00 */
[----:B------:R3:W-:Y:S02]  /*4f90*/  STS.128 [R0], R4 ;  /* 0x0000000400007388 */ /* 0x0007e40000000c00 */
[----:B------:R-:W-:-:S03]  /*4fa0*/  FMUL.FTZ R14, R14, R51 ;  /* 0x000000330e0e7220 */ /* 0x000fc60000410000 */
[----:B------:R-:W4:Y:S01]  /*4fb0*/  MUFU.RCP R56, R56 ;  /* 0x0000003800387308 */ /* 0x000f220000001000 */
[----:B0-----:R-:W-:Y:S01]  /*4fc0*/  FMUL.FTZ R54, R54, R55 ;  /* 0x0000003736367220 */ /* 0x001fe20000410000 */
[----:B------:R-:W-:-:S03]  /*4fd0*/  F2FP.BF16.F32.PACK_AB R15, R14, R57 ;  /* 0x000000390e0f723e */ /* 0x000fc600000010ff */
[----:B------:R-:W-:Y:S01]  /*4fe0*/  FMUL.FTZ R54, R54, R65 ;  /* 0x0000004136367220 */ /* 0x000fe20000410000 */
[----:B--2---:R-:W-:Y:S02]  /*4ff0*/  FMUL.FTZ R12, R25, R26 ;  /* 0x0000001a190c7220 */ /* 0x004fe40000410000 */
[----:B------:R-:W0:Y:S02]  /*5000*/  LDC.64 R24, c[0x0][0x490] ;  /* 0x00012400ff187b82 */ /* 0x000e240000000a00 */
[----:B------:R-:W-:Y:S01]  /*5010*/  FMUL.FTZ R59, R12, R59 ;  /* 0x0000003b0c3b7220 */ /* 0x000fe20000410000 */
[----:B------:R-:W-:Y:S01]  /*5020*/  F2FP.BF16.F32.PACK_AB R12, R11, R10 ;  /* 0x0000000a0b0c723e */ /* 0x000fe200000010ff */
[----:B----4-:R-:W-:-:S03]  /*5030*/  FMUL.FTZ R27, R27, R56 ;  /* 0x000000381b1b7220 */ /* 0x010fc60000410000 */
[----:B------:R-:W-:Y:S01]  /*5040*/  F2FP.BF16.F32.PACK_AB R13, R59, R68 ;  /* 0x000000443b0d723e */ /* 0x000fe200000010ff */
[----:B------:R-:W2:Y:S01]  /*5050*/  LDC.64 R10, c[0x0][0x438] ;  /* 0x00010e00ff0a7b82 */ /* 0x000ea20000000a00 */
[----:B-1----:R-:W-:-:S04]  /*5060*/  IMAD.WIDE.U32 R52, R8, UR20, R52 ;  /* 0x0000001408347c25 */ /* 0x002fc8000f8e0034 */
[----:B------:R-:W-:Y:S01]  /*5070*/  FMUL.FTZ R27, R27, R58 ;  /* 0x0000003a1b1b7220 */ /* 0x000fe20000410000 */
[----:B------:R-:W-:-:S04]  /*5080*/  IMAD R53, R9, UR20, R53 ;  /* 0x0000001409357c24 */ /* 0x000fc8000f8e0235 */
[----:B------:R-:W-:-:S05]  /*5090*/  F2FP.BF16.F32.PACK_AB R14, R27, R54 ;  /* 0x000000361b0e723e */ /* 0x000fca00000010ff */
[----:B------:R-:W-:Y:S01]  /*50a0*/  STS.128 [R0+0x10], R12 ;  /* 0x0000100c00007388 */ /* 0x000fe20000000c00 */
[----:B------:R-:W-:-:S03]  /*50b0*/  NOP ;  /* 0x0000000000007918 */ /* 0x000fc60000000000 */
[----:B------:R-:W1:Y:S04]  /*50c0*/  LDS.128 R16, [R28] ;  /* 0x000000001c107984 */ /* 0x000e680000000c00 */
[----:B------:R-:W4:Y:S01]  /*50d0*/  LDS.128 R20, [R28+0x200] ;  /* 0x000200001c147984 */ /* 0x000f220000000c00 */
[----:B--2---:R-:W-:-:S04]  /*50e0*/  IMAD.WIDE.U32 R8, R48, R10, R52 ;  /* 0x0000000a30087225 */ /* 0x004fc800078e0034 */
[----:B---3--:R-:W-:Y:S01]  /*50f0*/  IMAD R5, R48, R11, R9 ;  /* 0x0000000b30057224 */ /* 0x008fe200078e0209 */
[----:B0-----:R-:W-:-:S04]  /*5100*/  LEA R4, P0, R8, R24, 0x1 ;  /* 0x0000001808047211 */ /* 0x001fc800078008ff */
[----:B------:R-:W-:Y:S02]  /*5110*/  LEA.HI.X R5, R8, R25, R5, 0x1, P0 ;  /* 0x0000001908057211 */ /* 0x000fe400000f0c05 */
[----:B------:R-:W-:Y:S01]  /*5120*/  ISETP.GE.AND P0, PT, R38, UR4, PT ;  /* 0x0000000426007c0c */ /* 0x000fe2000bf06270 */
[----:B------:R-:W-:-:S05]  /*5130*/  IMAD.WIDE.U32 R4, R36, 0x10, R4 ;  /* 0x0000001024047825 */ /* 0x000fca00078e0004 */
[----:B-1----:R0:W-:Y:S04]  /*5140*/  STG.E.128 desc[UR18][R4.64], R16 ;  /* 0x0000001004007986 */ /* 0x0021e8000c101d12 */
[----:B----4-:R0:W-:Y:S03]  /*5150*/  STG.E.128 desc[UR18][R4.64+0x200], R20 ;  /* 0x0002001404007986 */ /* 0x0101e6000c101d12 */
[----:B------:R-:W-:Y:S05]  /*5160*/  @!P0 BRA `(.L_x_3142) ;  /* 0xffffffb400748947 */ /* 0x000fea000383ffff */
[----:B------:R-:W-:Y:S05]  /*5170*/  EXIT ;  /* 0x000000000000794d */ /* 0x000fea0003800000 */
.L_x_3143:
        /* <DEDUP_REMOVED lines=16> */
.L_x_5093:


//--------------------- .text._Z25selective_scan_fwd_kernelI32Selective_Scan_fwd_kernel_traitsILi64ELi16ELi1ELb0ELb0ELb0ELb0EN3c108BFloat16EfEEv13SSMParamsBase --------------------------
	.section	.text._Z25selective_scan_fwd_kernelI32Selective_Scan_fwd_kernel_traitsILi64ELi16ELi1ELb0ELb0ELb0ELb0EN3c108BFloat16EfEEv13SSMParamsBase,"ax",@progbits
	.align	128
        .global         _Z25selective_scan_fwd_kernelI32Selective_Scan_fwd_kernel_traitsILi64ELi16ELi1ELb0ELb0ELb0ELb0EN3c108BFloat16EfEEv13SSMParamsBase
        .type           _Z25selective_scan_fwd_kernelI32Selective_Scan_fwd_kernel_traitsILi64ELi16ELi1ELb0ELb0ELb0ELb0EN3c108BFloat16EfEEv13SSMParamsBase,@function
        .size           _Z25selective_scan_fwd_kernelI32Selective_Scan_fwd_kernel_traitsILi64ELi16ELi1ELb0ELb0ELb0ELb0EN3c108BFloat16EfEEv13SSMParamsBase,(.L_x_5094 - _Z25selective_scan_fwd_kernelI32Selective_Scan_fwd_kernel_traitsILi64ELi16ELi1ELb0ELb0ELb0ELb0EN3c108BFloat16EfEEv13SSMParamsBase)
        .other          _Z25selective_scan_fwd_kernelI32Selective_Scan_fwd_kernel_traitsILi64ELi16ELi1ELb0ELb0ELb0ELb0EN3c108BFloat16EfEEv13SSMParamsBase,@"STO_CUDA_ENTRY STV_DEFAULT"
_Z25selective_scan_fwd_kernelI32Selective_Scan_fwd_kernel_traitsILi64ELi16ELi1ELb0ELb0ELb0ELb0EN3c108BFloat16EfEEv13SSMParamsBase:
.text._Z25selective_scan_fwd_kernelI32Selective_Scan_fwd_kernel_traitsILi64ELi16ELi1ELb0ELb0ELb0ELb0EN3c108BFloat16EfEEv13SSMParamsBase:
[----:B------:R-:W-:Y:S01]  /*0000*/  LDC R1, c[0x0][0x37c] ;  /* 0x0000df00ff017b82 */ /* 0x000fe20000000800 */
[----:B------:R-:W0:Y:S07]  /*0010*/  LDCU.64 UR6, c[0x0][0x470] ;  /* 0x00008e00ff0677ac */ /* 0x000e2e0008000a00 */
[----:B------:R-:W1:Y:S01]  /*0020*/  S2UR UR16, SR_CTAID.Y ;  /* 0x00000000001079c3 */ /* 0x000e620000002600 */
[----:B------:R-:W-:Y:S01]  /*0030*/  IMAD.MOV.U32 R45, RZ, RZ, RZ ;  /* 0x000000ffff2d7224 */ /* 0x000fe200078e00ff */
[----:B------:R-:W2:Y:S01]  /*0040*/  LDCU.64 UR24, c[0x0][0x358] ;  /* 0x00006b00ff1877ac */ /* 0x000ea20008000a00 */
[----:B------:R-:W-:Y:S01]  /*0050*/  IMAD.MOV.U32 R46, RZ, RZ, RZ ;  /* 0x000000ffff2e7224 */ /* 0x000fe200078e00ff */
[----:B------:R-:W3:Y:S04]  /*0060*/  LDCU.64 UR4, c[0x0][0x458] ;  /* 0x00008b00ff0477ac */ /* 0x000ee80008000a00 */
[----:B------:R-:W4:Y:S01]  /*0070*/  LDC R43, c[0x0][0x394] ;  /* 0x0000e500ff2b7b82 */ /* 0x000f220000000800 */
[----:B------:R-:W4:Y:S01]  /*0080*/  LDCU.128 UR20, c[0x0][0x3f0] ;  /* 0x00007e00ff1477ac */ /* 0x000f220008000c00 */
[----:B------:R-:W1:Y:S01]  /*0090*/  LDCU.128 UR12, c[0x0][0x400] ;  /* 0x00008000ff0c77ac */ /* 0x000e620008000c00 */
[----:B0-----:R-:W-:-:S04]  /*00a0*/  UISETP.NE.U32.AND UP1, UPT, UR6, URZ, UPT ;  /* 0x000000ff0600728c */ /* 0x001fc8000bf25070 */
[----:B------:R-:W-:Y:S02]  /*00b0*/  UISETP.NE.AND.EX UP1, UPT, UR7, URZ, UPT, UP1 ;  /* 0x000000ff0700728c */ /* 0x000fe4000bf25310 */
[----:B---3--:R-:W-:-:S04]  /*00c0*/  UISETP.NE.U32.AND UP0, UPT, UR4, URZ, UPT ;  /* 0x000000ff0400728c */ /* 0x008fc8000bf05070 */
[----:B------:R-:W-:Y:S01]  /*00d0*/  PLOP3.LUT P1, PT, PT, PT, UP1, 0x80, 0x8 ;  /* 0x000000000008781c */ /* 0x000fe20003f2f018 */
[----:B------:R-:W-:-:S04]  /*00e0*/  UISETP.NE.AND.EX UP0, UPT, UR5, URZ, UPT, UP0 ;  /* 0x000000ff0500728c */ /* 0x000fc8000bf05300 */
[----:B-1----:R-:W-:Y:S02]  /*00f0*/  @UP1 ULEA UR6, UP3, UR16, UR6, 0x2 ;  /* 0x0000000610061291 */ /* 0x002fe4000f8610ff */
[----:B------:R-:W-:Y:S02]  /*0100*/  PLOP3.LUT P0, PT, PT, PT, UP0, 0x80, 0x8 ;  /* 0x000000000008781c */ /* 0x000fe40003f0f008 */
[----:B------:R-:W-:Y:S02]  /*0110*/  @UP1 ULEA.HI.X UR7, UR16, UR7, URZ, 0x2, UP3 ;  /* 0x0000000710071291 */ /* 0x000fe400098f14ff */
[----:B------:R-:W-:Y:S01]  /*0120*/  IMAD.U32 R4, RZ, RZ, UR6 ;  /* 0x00000006ff047e24 */ /* 0x000fe2000f8e00ff */
[----:B------:R-:W-:-:S03]  /*0130*/  @UP0 ULEA UR4, UP2, UR16, UR4, 0x2 ;  /* 0x0000000410040291 */ /* 0x000fc6000f8410ff */
[----:B------:R-:W-:Y:S01]  /*0140*/  MOV R5, UR7 ;  /* 0x0000000700057c02 */ /* 0x000fe20008000f00 */
[----:B------:R-:W-:Y:S01]  /*0150*/  @UP0 ULEA.HI.X UR5, UR16, UR5, URZ, 0x2, UP2 ;  /* 0x0000000510050291 */ /* 0x000fe200090f14ff */
[----:B------:R-:W0:Y:S01]  /*0160*/  S2UR UR17, SR_CTAID.X ;  /* 0x00000000001179c3 */ /* 0x000e220000002500 */
[----:B------:R-:W-:Y:S02]  /*0170*/  MOV R2, UR4 ;  /* 0x0000000400027c02 */ /* 0x000fe40008000f00 */
[----:B--2---:R1:W5:Y:S02]  /*0180*/  @P1 LDG.E R45, desc[UR24][R4.64] ;  /* 0x00000018042d1981 */ /* 0x004364000c1e1900 */
[----:B------:R-:W-:-:S05]  /*0190*/  IMAD.U32 R3, RZ, RZ, UR5 ;  /* 0x00000005ff037e24 */ /* 0x000fca000f8e00ff */
[----:B------:R1:W5:Y:S01]  /*01a0*/  @P0 LDG.E R46, desc[UR24][R2.64] ;  /* 0x00000018022e0981 */ /* 0x000362000c1e1900 */
[----:B----4-:R-:W-:Y:S01]  /*01b0*/  ISETP.GE.AND P0, PT, R43, 0x1, PT ;  /* 0x000000012b00780c */ /* 0x010fe20003f06270 */
[----:B0-----:R-:W-:-:S12]  /*01c0*/  UIMAD.WIDE.U32 UR18, UR17, UR20, URZ ;  /* 0x00000014111272a5 */ /* 0x001fd8000f8e00ff */
[----:B-1----:R-:W-:Y:S05]  /*01d0*/  @!P0 EXIT ;  /* 0x000000000000894d */ /* 0x002fea0003800000 */
[----:B------:R-:W-:Y:S01]  /*01e0*/  UIMAD UR19, UR17, UR21, UR19 ;  /* 0x00000015111372a4 */ /* 0x000fe2000f8e0213 */
[----:B------:R-:W0:Y:S01]  /*01f0*/  S2R R44, SR_TID.X ;  /* 0x00000000002c7919 */ /* 0x000e220000002100 */
[----:B------:R-:W-:Y:S01]  /*0200*/  UIMAD.WIDE.U32 UR20, UR17, UR12, URZ ;  /* 0x0000000c111472a5 */ /* 0x000fe2000f8e00ff */
[----:B------:R-:W1:Y:S03]  /*0210*/  LDCU.128 UR8, c[0x0][0x460] ;  /* 0x00008c00ff0877ac */ /* 0x000e660008000c00 */
[----:B------:R-:W-:Y:S02]  /*0220*/  UIMAD UR21, UR17, UR13, UR21 ;  /* 0x0000000d111572a4 */ /* 0x000fe4000f8e0215 */
[----:B------:R-:W-:Y:S01]  /*0230*/  UIMAD.WIDE.U32 UR12, UR16, UR22, UR18 ;  /* 0x00000016100c72a5 */ /* 0x000fe2000f8e0012 */
[----:B------:R-:W2:Y:S03]  /*0240*/  LDCU.128 UR4, c[0x0][0x420] ;  /* 0x00008400ff0477ac */ /* 0x000ea60008000c00 */
[----:B------:R-:W-:Y:S01]  /*0250*/  UIMAD UR34, UR16, UR23, UR13 ;  /* 0x00000017102272a4 */ /* 0x000fe2000f8e020d */
[----:B------:R-:W3:Y:S01]  /*0260*/  LDCU.64 UR22, c[0x0][0x3d8] ;  /* 0x00007b00ff1677ac */ /* 0x000ee20008000a00 */
[----:B------:R-:W4:Y:S01]  /*0270*/  LDCU.64 UR26, c[0x0][0x3b8] ;  /* 0x00007700ff1a77ac */ /* 0x000f220008000a00 */
[----:B------:R-:W-:-:S02]  /*0280*/  UIMAD.WIDE.U32 UR18, UR16, UR14, UR20 ;  /* 0x0000000e101272a5 */ /* 0x000fc4000f8e0014 */
[----:B-1----:R-:W-:Y:S02]  /*0290*/  ULEA UR33, UP0, UR12, UR8, 0x1 ;  /* 0x000000080c217291 */ /* 0x002fe4000f8008ff */
[----:B------:R-:W-:Y:S02]  /*02a0*/  UIMAD UR15, UR16, UR15, UR19 ;  /* 0x0000000f100f72a4 */ /* 0x000fe4000f8e0213 */
[----:B------:R-:W-:Y:S01]  /*02b0*/  ULEA UR32, UP1, UR18, UR10, 0x1 ;  /* 0x0000000a12207291 */ /* 0x000fe2000f8208ff */
[C---:B0-----:R-:W-:Y:S01]  /*02c0*/  IMAD.SHL.U32 R116, R44.reuse, 0x10, RZ ;  /* 0x000000102c747824 */ /* 0x041fe200078e00ff */
[----:B--2---:R-:W-:Y:S01]  /*02d0*/  UIMAD.WIDE.U32 UR20, UR16, UR6, URZ ;  /* 0x00000006101472a5 */ /* 0x004fe2000f8e00ff */
[----:B------:R-:W-:Y:S01]  /*02e0*/  SHF.R.U32.HI R117, RZ, 0x5, R44 ;  /* 0x00000005ff757819 */ /* 0x000fe2000001162c */
[----:B------:R-:W-:Y:S01]  /*02f0*/  ULEA.HI.X UR35, UR18, UR11, UR15, 0x1, UP1 ;  /* 0x0000000b12237291 */ /* 0x000fe200088f0c0f */
[----:B------:R-:W-:Y:S01]  /*0300*/  LOP3.LUT R115, R44, 0x1f, RZ, 0xc0, !PT ;  /* 0x0000001f2c737812 */ /* 0x000fe200078ec0ff */
[----:B------:R-:W-:Y:S01]  /*0310*/  UIMAD UR21, UR16, UR7, UR21 ;  /* 0x00000007101572a4 */ /* 0x000fe2000f8e0215 */
[C---:B------:R-:W-:Y:S01]  /*0320*/  IADD3 R114, PT, PT, R116.reuse, 0x2, RZ ;  /* 0x0000000274727810 */ /* 0x040fe20007ffe0ff */
[----:B---3--:R-:W-:Y:S01]  /*0330*/  UIMAD.WIDE.U32 UR18, UR16, UR22, URZ ;  /* 0x00000016101272a5 */ /* 0x008fe2000f8e00ff */
[C---:B------:R-:W-:Y:S01]  /*0340*/  VIADD R113, R116.reuse, 0x6 ;  /* 0x0000000674717836 */ /* 0x040fe20000000000 */
[----:B------:R-:W-:Y:S01]  /*0350*/  ULEA.HI.X UR34, UR12, UR9, UR34, 0x1, UP0 ;  /* 0x000000090c227291 */ /* 0x000fe200080f0c22 */
[C---:B------:R-:W-:Y:S01]  /*0360*/  IADD3 R112, PT, PT, R116.reuse, 0x7, RZ ;  /* 0x0000000774707810 */ /* 0x040fe20007ffe0ff */
[----:B------:R-:W-:Y:S01]  /*0370*/  UIMAD.WIDE.U32 UR8, UR17, UR4, UR20 ;  /* 0x00000004110872a5 */ /* 0x000fe2000f8e0014 */
[C---:B------:R-:W-:Y:S01]  /*0380*/  VIADD R111, R116.reuse, 0x8 ;  /* 0x00000008746f7836 */ /* 0x040fe20000000000 */
[----:B----4-:R-:W-:Y:S01]  /*0390*/  UIMAD.WIDE.U32 UR20, UR16, UR26, URZ ;  /* 0x0000001a101472a5 */ /* 0x010fe2000f8e00ff */
[C---:B------:R-:W-:Y:S01]  /*03a0*/  IADD3 R110, PT, PT, R116.reuse, 0x9, RZ ;  /* 0x00000009746e7810 */ /* 0x040fe20007ffe0ff */
[----:B------:R-:W-:Y:S01]  /*03b0*/  UIMAD UR10, UR17, UR5, UR9 ;  /* 0x00000005110a72a4 */ /* 0x000fe2000f8e0209 */
[C---:B------:R-:W-:Y:S01]  /*03c0*/  VIADD R109, R116.reuse, 0xa ;  /* 0x0000000a746d7836 */ /* 0x040fe20000000000 */
[----:B------:R-:W0:Y:S01]  /*03d0*/  LDCU.128 UR4, c[0x0][0x3a0] ;  /* 0x00007400ff0477ac */ /* 0x000e220008000c00 */
[----:B------:R-:W-:Y:S01]  /*03e0*/  IADD3 R108, PT, PT, R116, 0xb, RZ ;  /* 0x0000000b746c7810 */ /* 0x000fe20007ffe0ff */
[----:B------:R-:W-:Y:S01]  /*03f0*/  UIMAD UR26, UR16, UR23, UR19 ;  /* 0x00000017101a72a4 */ /* 0x000fe2000f8e0213 */
[----:B------:R-:W1:Y:S01]  /*0400*/  S2UR UR19, SR_CgaCtaId ;  /* 0x00000000001379c3 */ /* 0x000e620000008800 */
[----:B------:R-:W2:Y:S01]  /*0410*/  LDCU.128 UR12, c[0x0][0x440] ;  /* 0x00008800ff0c77ac */ /* 0x000ea20008000c00 */
[----:B------:R-:W3:Y:S01]  /*0420*/  LDCU UR11, c[0x0][0x384] ;  /* 0x00007080ff0b77ac */ /* 0x000ee20008000800 */
[----:B------:R-:W4:Y:S01]  /*0430*/  LDCU UR36, c[0x0][0x38c] ;  /* 0x00007180ff2477ac */ /* 0x000f220008000800 */
[----:B------:R-:W1:Y:S01]  /*0440*/  LDCU.64 UR38, c[0x0][0x450] ;  /* 0x00008a00ff2677ac */ /* 0x000e620008000a00 */
[----:B------:R-:W1:Y:S01]  /*0450*/  LDCU.64 UR30, c[0x0][0x3e0] ;  /* 0x00007c00ff1e77ac */ /* 0x000e620008000a00 */
[----:B------:R-:W1:Y:S01]  /*0460*/  LDCU.64 UR28, c[0x0][0x3c0] ;  /* 0x00007800ff1c77ac */ /* 0x000e620008000a00 */
[----:B0-----:R-:W-:-:S02]  /*0470*/  UIMAD.WIDE.U32 UR22, UR16, UR4, URZ ;  /* 0x00000004101672a5 */ /* 0x001fc4000f8e00ff */
[----:B------:R-:W-:Y:S02]  /*0480*/  UIMAD UR27, UR16, UR27, UR21 ;  /* 0x0000001b101b72a4 */ /* 0x000fe4000f8e0215 */
[----:B--2---:R-:W-:Y:S02]  /*0490*/  ULEA UR14, UP0, UR20, UR14, 0x2 ;  /* 0x0000000e140e7291 */ /* 0x004fe4000f8010ff */
[----:B------:R-:W-:Y:S02]  /*04a0*/  UIMAD UR4, UR16, UR5, UR23 ;  /* 0x00000005100472a4 */ /* 0x000fe4000f8e0217 */
[----:B---3--:R-:W-:Y:S02]  /*04b0*/  UIMAD UR16, UR17, UR11, UR16 ;  /* 0x0000000b111072a4 */ /* 0x008fe4000f8e0210 */
[----:B------:R-:W-:Y:S01]  /*04c0*/  ULEA.HI.X UR27, UR20, UR15, UR27, 0x2, UP0 ;  /* 0x0000000f141b7291 */ /* 0x000fe200080f141b */
[----:B------:R-:W-:Y:S01]  /*04d0*/  UMOV UR11, 0x400 ;  /* 0x00000400000b7882 */ /* 0x000fe20000000000 */
[----:B----4-:R-:W-:-:S02]  /*04e0*/  UISETP.LT.AND UP0, UPT, UR36, 0x1, UPT ;  /* 0x000000012400788c */ /* 0x010fc4000bf01270 */
[----:B------:R-:W-:Y:S01]  /*04f0*/  IMAD R43, R43, UR16, RZ ;  /* 0x000000102b2b7c24 */ /* 0x000fe2000f8e02ff */
[----:B-1----:R-:W-:Y:S02]  /*0500*/  ULEA UR11, UR19, UR11, 0x18 ;  /* 0x0000000b130b7291 */ /* 0x002fe4000f8ec0ff */
[----:B------:R-:W-:Y:S01]  /*0510*/  ULEA UR12, UP2, UR22, UR12, 0x2 ;  /* 0x0000000c160c7291 */ /* 0x000fe2000f8410ff */
[----:B------:R-:W-:Y:S01]  /*0520*/  IMAD R43, R43, UR36, RZ ;  /* 0x000000242b2b7c24 */ /* 0x000fe2000f8e02ff */
[----:B------:R-:W-:Y:S02]  /*0530*/  USHF.L.U64.HI UR21, UR6, 0x2, UR7 ;  /* 0x0000000206157899 */ /* 0x000fe40008010207 */
[----:B------:R-:W-:Y:S01]  /*0540*/  ULEA UR5, UP1, UR18, UR38, 0x2 ;  /* 0x0000002612057291 */ /* 0x000fe2000f8210ff */
[----:B------:R-:W-:Y:S01]  /*0550*/  LEA R42, R117, UR11, 0x3 ;  /* 0x0000000b752a7c11 */ /* 0x000fe2000f8e18ff */
[----:B------:R-:W-:Y:S02]  /*0560*/  USEL UR7, UR36, 0x1, !UP0 ;  /* 0x0000000124077887 */ /* 0x000fe4000c000000 */
[----:B------:R-:W-:-:S02]  /*0570*/  ULEA.HI.X UR22, UR22, UR13, UR4, 0x2, UP2 ;  /* 0x0000000d16167291 */ /* 0x000fc400090f1404 */
[----:B------:R-:W-:Y:S02]  /*0580*/  USHF.L.U64.HI UR23, UR30, 0x2, UR31 ;  /* 0x000000021e177899 */ /* 0x000fe4000801021f */
[----:B------:R-:W-:Y:S01]  /*0590*/  ULEA.HI.X UR26, UR18, UR39, UR26, 0x2, UP1 ;  /* 0x00000027121a7291 */ /* 0x000fe200088f141a */
[----:B------:R-:W-:Y:S01]  /*05a0*/  UMOV UR4, URZ ;  /* 0x000000ff00047c82 */ /* 0x000fe20008000000 */
[----:B------:R-:W-:Y:S02]  /*05b0*/  USHF.L.U64.HI UR29, UR28, 0x2, UR29 ;  /* 0x000000021c1d7899 */ /* 0x000fe4000801021d */
[----:B------:R-:W-:Y:S01]  /*05c0*/  UIADD3 UR36, UPT, UPT, -UR7, URZ, URZ ;  /* 0x000000ff07247290 */ /* 0x000fe2000fffe1ff */
[----:B------:R-:W-:-:S11]  /*05d0*/  UMOV UR31, UR35 ;  /* 0x00000023001f7c82 */ /* 0x000fd60008000000 */
.L_x_3182:
[----:B------:R-:W-:Y:S01]  /*05e0*/  LOP3.LUT R18, R116, 0x3e00, RZ, 0xc0, !PT ;  /* 0x00003e0074127812 */ /* 0x000fe200078ec0ff */
[----:B------:R-:W0:Y:S01]  /*05f0*/  LDCU UR7, c[0x0][0x388] ;  /* 0x00007100ff0777ac */ /* 0x000e220008000800 */
[----:B-1----:R-:W-:Y:S02]  /*0600*/  PRMT R7, RZ, 0x7610, R7 ;  /* 0x00007610ff077816 */ /* 0x002fe40000000007 */
[----:B------:R-:W-:Y:S01]  /*0610*/  LOP3.LUT R77, R18, 0x1f, R44, 0xf8, !PT ;  /* 0x0000001f124d7812 */ /* 0x000fe200078ef82c */
[----:B------:R-:W-:Y:S01]  /*0620*/  USHF.L.U32 UR11, UR4, 0xa, URZ ;  /* 0x0000000a040b7899 */ /* 0x000fe200080006ff */
[----:B------:R-:W-:Y:S02]  /*0630*/  PRMT R10, RZ, 0x7610, R10 ;  /* 0x00007610ff0a7816 */ /* 0x000fe4000000000a */
[C---:B------:R-:W-:Y:S01]  /*0640*/  LOP3.LUT R73, R77.reuse, 0xe0, RZ, 0xfc, !PT ;  /* 0x000000e04d497812 */ /* 0x040fe200078efcff */
[C---:B------:R-:W-:Y:S01]  /*0650*/  IMAD.SHL.U32 R2, R77.reuse, 0x2, RZ ;  /* 0x000000024d027824 */ /* 0x040fe200078e00ff */
[----:B------:R-:W-:-:S02]  /*0660*/  LOP3.LUT R74, R77, 0x100, RZ, 0xfc, !PT ;  /* 0x000001004d4a7812 */ /* 0x000fc400078efcff */
[C---:B------:R-:W-:Y:S02]  /*0670*/  LOP3.LUT R58, R77.reuse, 0xc0, RZ, 0xfc, !PT ;  /* 0x000000c04d3a7812 */ /* 0x040fe400078efcff */
[C---:B------:R-:W-:Y:S02]  /*0680*/  IADD3 R4, P0, PT, R2.reuse, UR33, RZ ;  /* 0x0000002102047c10 */ /* 0x040fe4000ff1e0ff */
[C---:B------:R-:W-:Y:S02]  /*0690*/  LOP3.LUT R52, R77.reuse, 0x20, RZ, 0xfc, !PT ;  /* 0x000000204d347812 */ /* 0x040fe400078efcff */
[----:B------:R-:W-:Y:S01]  /*06a0*/  IADD3.X R5, PT, PT, RZ, UR34, RZ, P0, !PT ;  /* 0x00000022ff057c10 */ /* 0x000fe200087fe4ff */
[----:B0-----:R-:W-:Y:S01]  /*06b0*/  UIADD3 UR35, UPT, UPT, -UR11, UR7, URZ ;  /* 0x000000070b237290 */ /* 0x001fe2000fffe1ff */
[----:B------:R-:W-:Y:S02]  /*06c0*/  IADD3 R2, P0, PT, R2, UR32, RZ ;  /* 0x0000002002027c10 */ /* 0x000fe4000ff1e0ff */
[----:B------:R-:W-:-:S02]  /*06d0*/  LOP3.LUT R56, R77, 0xa0, RZ, 0xfc, !PT ;  /* 0x000000a04d387812 */ /* 0x000fc400078efcff */
[C---:B------:R-:W-:Y:S01]  /*06e0*/  LOP3.LUT R76, R77.reuse, 0x40, RZ, 0xfc, !PT ;  /* 0x000000404d4c7812 */ /* 0x040fe200078efcff */
[----:B------:R-:W-:Y:S01]  /*06f0*/  IMAD.X R3, RZ, RZ, UR31, P0 ;  /* 0x0000001fff037e24 */ /* 0x000fe200080e06ff */
[C---:B------:R-:W-:Y:S01]  /*0700*/  ISETP.GE.AND P0, PT, R77.reuse, UR35, PT ;  /* 0x000000234d007c0c */ /* 0x040fe2000bf06270 */
[----:B------:R-:W-:Y:S01]  /*0710*/  BAR.SYNC.DEFER_BLOCKING 0x0 ;  /* 0x0000000000007b1d */ /* 0x000fe20000010000 */
[C---:B------:R-:W-:Y:S02]  /*0720*/  LOP3.LUT R75, R77.reuse, 0x80, RZ, 0xfc, !PT ;  /* 0x000000804d4b7812 */ /* 0x040fe400078efcff */
[----:B------:R-:W-:Y:S02]  /*0730*/  LOP3.LUT R54, R77, 0x60, RZ, 0xfc, !PT ;  /* 0x000000604d367812 */ /* 0x000fe400078efcff */
[----:B------:R-:W-:Y:S02]  /*0740*/  ISETP.GE.AND P1, PT, R58, UR35, PT ;  /* 0x000000233a007c0c */ /* 0x000fe4000bf26270 */
        /* <DEDUP_REMOVED lines=10> */
[----:B------:R-:W-:Y:S02]  /*07f0*/  ISETP.GE.AND P0, PT, R73, UR35, PT ;  /* 0x0000002349007c0c */ /* 0x000fe4000bf06270 */
[----:B------:R-:W-:Y:S01]  /*0800*/  PRMT R9, RZ, 0x7610, R9 ;  /* 0x00007610ff097816 */ /* 0x000fe20000000009 */
[----:B------:R-:W3:Y:S01]  /*0810*/  @!P1 LDG.E.U16 R13, desc[UR24][R4.64+0x180] ;  /* 0x00018018040d9981 */ /* 0x000ee2000c1e1500 */
[----:B------:R-:W-:Y:S02]  /*0820*/  PRMT R11, RZ, 0x7610, R11 ;  /* 0x00007610ff0b7816 */ /* 0x000fe4000000000b */
[C---:B------:R-:W-:Y:S01]  /*0830*/  LOP3.LUT R20, R77.reuse, 0x120, RZ, 0xfc, !PT ;  /* 0x000001204d147812 */ /* 0x040fe200078efcff */
[----:B------:R-:W4:Y:S01]  /*0840*/  @!P6 LDG.E.U16 R0, desc[UR24][R4.64+0x40] ;  /* 0x000040180400e981 */ /* 0x000f22000c1e1500 */
        /* <DEDUP_REMOVED lines=10> */
[----:B------:R-:W-:Y:S01]  /*08f0*/  LOP3.LUT R24, R77, 0x1a0, RZ, 0xfc, !PT ;  /* 0x000001a04d187812 */ /* 0x000fe200078efcff */
[----:B------:R-:W3:Y:S01]  /*0900*/  @!P3 LDG.E.U16 R11, desc[UR24][R4.64+0x100] ;  /* 0x00010018040bb981 */ /* 0x000ee2000c1e1500 */
[----:B------:R-:W-:Y:S02]  /*0910*/  ISETP.GE.AND P3, PT, R23, UR35, PT ;  /* 0x0000002317007c0c */ /* 0x000fe4000bf66270 */
        /* <DEDUP_REMOVED lines=8> */
[----:B------:R-:W-:Y:S02]  /*09a0*/  PRMT R19, RZ, 0x7610, R19 ;  /* 0x00007610ff137816 */ /* 0x000fe40000000013 */
[C---:B------:R-:W-:Y:S01]  /*09b0*/  LOP3.LUT R20, R77.reuse, 0x1c0, RZ, 0xfc, !PT ;  /* 0x000001c04d147812 */ /* 0x040fe200078efcff */
[----:B------:R-:W3:Y:S01]  /*09c0*/  @!P2 LDG.E.U16 R14, desc[UR24][R4.64+0x2c0] ;  /* 0x0002c018040ea981 */ /* 0x000ee2000c1e1500 */
[----:B------:R-:W-:Y:S02]  /*09d0*/  LOP3.LUT R21, R77, 0x1e0, RZ, 0xfc, !PT ;  /* 0x000001e04d157812 */ /* 0x000fe400078efcff */
[----:B------:R-:W-:Y:S01]  /*09e0*/  PRMT R16, RZ, 0x7610, R16 ;  /* 0x00007610ff107816 */ /* 0x000fe20000000010 */
[----:B------:R-:W3:Y:S01]  /*09f0*/  @!P3 LDG.E.U16 R19, desc[UR24][R4.64+0x300] ;  /* 0x000300180413b981 */ /* 0x000ee2000c1e1500 */
[----:B------:R-:W-:-:S03]  /*0a00*/  ISETP.GE.AND P5, PT, R20, UR35, PT ;  /* 0x0000002314007c0c */ /* 0x000fc6000bfa6270 */
[----:B------:R-:W3:Y:S01]  /*0a10*/  @!P0 LDG.E.U16 R12, desc[UR24][R4.64+0x240] ;  /* 0x00024018040c8981 */ /* 0x000ee2000c1e1500 */
[----:B------:R-:W-:Y:S02]  /*0a20*/  ISETP.GE.AND P6, PT, R21, UR35, PT ;  /* 0x0000002315007c0c */ /* 0x000fe4000bfc6270 */
[----:B------:R-:W-:Y:S01]  /*0a30*/  PRMT R49, RZ, 0x7610, R49 ;  /* 0x00007610ff317816 */ /* 0x000fe20000000031 */
[----:B------:R-:W3:Y:S01]  /*0a40*/  @!P4 LDG.E.U16 R16, desc[UR24][R4.64+0x340] ;  /* 0x000340180410c981 */ /* 0x000ee2000c1e1500 */
[----:B------:R-:W-:-:S05]  /*0a50*/  PRMT R50, RZ, 0x7610, R50 ;  /* 0x00007610ff327816 */ /* 0x000fca0000000032 */
[----:B------:R-:W3:Y:S04]  /*0a60*/  @!P5 LDG.E.U16 R49, desc[UR24][R4.64+0x380] ;  /* 0x000380180431d981 */ /* 0x000ee8000c1e1500 */
[----:B------:R0:W3:Y:S01]  /*0a70*/  @!P6 LDG.E.U16 R50, desc[UR24][R4.64+0x3c0] ;  /* 0x0003c0180432e981 */ /* 0x0000e2000c1e1500 */
[----:B------:R-:W1:Y:S01]  /*0a80*/  S2R R41, SR_LANEID ;  /* 0x0000000000297919 */ /* 0x000e620000000000 */
[----:B------:R-:W0:Y:S01]  /*0a90*/  S2UR UR11, SR_CgaCtaId ;  /* 0x00000000000b79c3 */ /* 0x000e220000008800 */
[----:B------:R-:W-:Y:S02]  /*0aa0*/  UMOV UR7, 0x400 ;  /* 0x0000040000077882 */ /* 0x000fe40000000000 */
[----:B0-----:R-:W-:Y:S01]  /*0ab0*/  ULEA UR37, UR11, UR7, 0x18 ;  /* 0x000000070b257291 */ /* 0x001fe2000f8ec0ff */
[----:B-1----:R-:W-:-:S04]  /*0ac0*/  IADD3 R18, PT, PT, R18, R41, RZ ;  /* 0x0000002912127210 */ /* 0x002fc80007ffe0ff */
[C---:B------:R-:W-:Y:S01]  /*0ad0*/  IADD3 R23, PT, PT, R18.reuse, 0x40, RZ ;  /* 0x0000004012177810 */ /* 0x040fe20007ffe0ff */
[C---:B------:R-:W-:Y:S01]  /*0ae0*/  VIADD R21, R18.reuse, 0x20 ;  /* 0x0000002012157836 */ /* 0x040fe20000000000 */
[C---:B------:R-:W-:Y:S01]  /*0af0*/  IADD3 R27, PT, PT, R18.reuse, 0x80, RZ ;  /* 0x00000080121b7810 */ /* 0x040fe20007ffe0ff */
[C---:B------:R-:W-:Y:S01]  /*0b00*/  VIADD R25, R18.reuse, 0x60 ;  /* 0x0000006012197836 */ /* 0x040fe20000000000 */
[CC--:B------:R-:W-:Y:S01]  /*0b10*/  LEA.HI.SX32 R40, R18.reuse, R18.reuse, 0x1b ;  /* 0x0000001212287211 */ /* 0x0c0fe200078fdaff */
[----:B------:R-:W-:Y:S01]  /*0b20*/  VIADD R5, R18, 0xa0 ;  /* 0x000000a012057836 */ /* 0x000fe20000000000 */
[-C--:B------:R-:W-:Y:S02]  /*0b30*/  LEA.HI.SX32 R23, R23, R18.reuse, 0x1b ;  /* 0x0000001217177211 */ /* 0x080fe400078fdaff */
[-C--:B------:R-:W-:Y:S02]  /*0b40*/  LEA.HI.SX32 R21, R21, R18.reuse, 0x1b ;  /* 0x0000001215157211 */ /* 0x080fe400078fdaff */
[----:B------:R-:W-:-:S02]  /*0b50*/  LEA.HI.SX32 R25, R25, R18, 0x1b ;  /* 0x0000001219197211 */ /* 0x000fc400078fdaff */
[-C--:B------:R-:W-:Y:S02]  /*0b60*/  LEA.HI.SX32 R27, R27, R18.reuse, 0x1b ;  /* 0x000000121b1b7211 */ /* 0x080fe400078fdaff */
[----:B------:R-:W-:Y:S02]  /*0b70*/  LEA R40, R40, UR37, 0x1 ;  /* 0x0000002528287c11 */ /* 0x000fe4000f8e08ff */
[----:B------:R-:W-:Y:S01]  /*0b80*/  LEA R38, R23, UR37, 0x1 ;  /* 0x0000002517267c11 */ /* 0x000fe2000f8e08ff */
[C---:B------:R-:W-:Y:S01]  /*0b90*/  VIADD R23, R18.reuse, 0xe0 ;  /* 0x000000e012177836 */ /* 0x040fe20000000000 */
[----:B------:R-:W-:Y:S02]  /*0ba0*/  LEA R39, R21, UR37, 0x1 ;  /* 0x0000002515277c11 */ /* 0x000fe4000f8e08ff */
[----:B------:R-:W-:Y:S02]  /*0bb0*/  LEA.HI.SX32 R5, R5, R18, 0x1b ;  /* 0x0000001205057211 */ /* 0x000fe400078fdaff */
[----:B------:R-:W-:-:S02]  /*0bc0*/  IADD3 R21, PT, PT, R18, 0xc0, RZ ;  /* 0x000000c012157810 */ /* 0x000fc40007ffe0ff */
[----:B------:R-:W-:Y:S02]  /*0bd0*/  LEA R37, R25, UR37, 0x1 ;  /* 0x0000002519257c11 */ /* 0x000fe4000f8e08ff */
[----:B------:R-:W-:Y:S01]  /*0be0*/  LEA R36, R27, UR37, 0x1 ;  /* 0x000000251b247c11 */ /* 0x000fe2000f8e08ff */
[C---:B------:R-:W-:Y:S01]  /*0bf0*/  VIADD R27, R18.reuse, 0x120 ;  /* 0x00000120121b7836 */ /* 0x040fe20000000000 */
[----:B------:R-:W-:Y:S02]  /*0c00*/  IADD3 R25, PT, PT, R18, 0x100, RZ ;  /* 0x0000010012197810 */ /* 0x000fe40007ffe0ff */
[----:B------:R-:W-:Y:S02]  /*0c10*/  LEA R35, R5, UR37, 0x1 ;  /* 0x0000002505237c11 */ /* 0x000fe4000f8e08ff */
[-C--:B------:R-:W-:Y:S02]  /*0c20*/  LEA.HI.SX32 R21, R21, R18.reuse, 0x1b ;  /* 0x0000001215157211 */ /* 0x080fe400078fdaff */
[----:B------:R-:W-:-:S02]  /*0c30*/  LEA.HI.SX32 R23, R23, R18, 0x1b ;  /* 0x0000001217177211 */ /* 0x000fc400078fdaff */
[C---:B------:R-:W-:Y:S02]  /*0c40*/  IADD3 R5, PT, PT, R18.reuse, 0x140, RZ ;  /* 0x0000014012057810 */ /* 0x040fe40007ffe0ff */
[-C--:B------:R-:W-:Y:S02]  /*0c50*/  LEA.HI.SX32 R25, R25, R18.reuse, 0x1b ;  /* 0x0000001219197211 */ /* 0x080fe400078fdaff */
[-C--:B------:R-:W-:Y:S02]  /*0c60*/  LEA.HI.SX32 R27, R27, R18.reuse, 0x1b ;  /* 0x000000121b1b7211 */ /* 0x080fe400078fdaff */
[----:B------:R-:W-:Y:S02]  /*0c70*/  LEA R34, R21, UR37, 0x1 ;  /* 0x0000002515227c11 */ /* 0x000fe4000f8e08ff */
[----:B------:R-:W-:Y:S01]  /*0c80*/  LEA R33, R23, UR37, 0x1 ;  /* 0x0000002517217c11 */ /* 0x000fe2000f8e08ff */
[----:B------:R-:W-:Y:S01]  /*0c90*/  VIADD R23, R18, 0x1e0 ;  /* 0x000001e012177836 */ /* 0x000fe20000000000 */
[----:B------:R-:W-:-:S02]  /*0ca0*/  LEA.HI.SX32 R5, R5, R18, 0x1b ;  /* 0x0000001205057211 */ /* 0x000fc400078fdaff */
[----:B------:R-:W-:Y:S02]  /*0cb0*/  LEA R32, R25, UR37, 0x1 ;  /* 0x0000002519207c11 */ /* 0x000fe4000f8e08ff */
        /* <DEDUP_REMOVED lines=14> */
[----:B0-----:R-:W-:-:S05]  /*0da0*/  VIADD R7, R18, 0x160 ;  /* 0x0000016012077836 */ /* 0x001fca0000000000 */
[----:B------:R-:W-:Y:S01]  /*0db0*/  LEA.HI.SX32 R7, R7, R18, 0x1b ;  /* 0x0000001207077211 */ /* 0x000fe200078fdaff */
[----:B---3--:R0:W-:Y:S03]  /*0dc0*/  STS.U16 [R38+0x80], R9 ;  /* 0x0000800926007388 */ /* 0x0081e60000000400 */
[----:B------:R-:W-:Y:S01]  /*0dd0*/  LEA R29, R7, UR37, 0x1 ;  /* 0x00000025071d7c11 */ /* 0x000fe2000f8e08ff */
[----:B------:R-:W-:Y:S01]  /*0de0*/  STS.U16 [R37+0xc0], R6 ;  /* 0x0000c00625007388 */ /* 0x000fe20000000400 */
[----:B0-----:R-:W-:-:S03]  /*0df0*/  IADD3 R9, PT, PT, R18, 0x180, RZ ;  /* 0x0000018012097810 */ /* 0x001fc60007ffe0ff */
[----:B------:R0:W-:Y:S01]  /*0e00*/  STS.U16 [R36+0x100], R11 ;  /* 0x0001000b24007388 */ /* 0x0001e20000000400 */
[----:B------:R-:W-:-:S03]  /*0e10*/  LEA.HI.SX32 R9, R9, R18, 0x1b ;  /* 0x0000001209097211 */ /* 0x000fc600078fdaff */
[----:B------:R-:W-:Y:S01]  /*0e20*/  STS.U16 [R35+0x140], R8 ;  /* 0x0001400823007388 */ /* 0x000fe20000000400 */
[----:B0-----:R-:W-:-:S03]  /*0e30*/  VIADD R11, R18, 0x1a0 ;  /* 0x000001a0120b7836 */ /* 0x001fc60000000000 */
[----:B------:R0:W-:Y:S01]  /*0e40*/  STS.U16 [R34+0x180], R13 ;  /* 0x0001800d22007388 */ /* 0x0001e20000000400 */
[----:B------:R-:W-:-:S03]  /*0e50*/  LEA R28, R9, UR37, 0x1 ;  /* 0x00000025091c7c11 */ /* 0x000fc6000f8e08ff */
[----:B------:R-:W-:Y:S01]  /*0e60*/  STS.U16 [R33+0x1c0], R10 ;  /* 0x0001c00a21007388 */ /* 0x000fe20000000400 */
[----:B------:R-:W-:Y:S01]  /*0e70*/  LEA.HI.SX32 R11, R11, R18, 0x1b ;  /* 0x000000120b0b7211 */ /* 0x000fe200078fdaff */
[----:B------:R-:W-:Y:S02]  /*0e80*/  IMAD R18, R41, 0xf, R18 ;  /* 0x0000000f29127824 */ /* 0x000fe400078e0212 */
[----:B------:R1:W-:Y:S01]  /*0e90*/  STS.U16 [R32+0x200], R15 ;  /* 0x0002000f20007388 */ /* 0x0003e20000000400 */
[----:B------:R-:W-:-:S03]  /*0ea0*/  LEA R27, R11, UR37, 0x1 ;  /* 0x000000250b1b7c11 */ /* 0x000fc6000f8e08ff */
[----:B------:R-:W-:Y:S01]  /*0eb0*/  STS.U16 [R31+0x240], R12 ;  /* 0x0002400c1f007388 */ /* 0x000fe20000000400 */
[----:B------:R-:W-:-:S03]  /*0ec0*/  VIADD R11, R18, 0x4 ;  /* 0x00000004120b7836 */ /* 0x000fc60000000000 */
[----:B------:R-:W-:Y:S01]  /*0ed0*/  STS.U16 [R30+0x280], R17 ;  /* 0x000280111e007388 */ /* 0x000fe20000000400 */
[C---:B------:R-:W-:Y:S01]  /*0ee0*/  VIADD R7, R18.reuse, 0x2 ;  /* 0x0000000212077836 */ /* 0x040fe20000000000 */
[C---:B0-----:R-:W-:Y:S01]  /*0ef0*/  IADD3 R13, PT, PT, R18.reuse, 0x5, RZ ;  /* 0x00000005120d7810 */ /* 0x041fe20007ffe0ff */
[C---:B-1----:R-:W-:Y:S01]  /*0f00*/  VIADD R15, R18.reuse, 0x6 ;  /* 0x00000006120f7836 */ /* 0x042fe20000000000 */
[----:B------:R-:W-:Y:S01]  /*0f10*/  STS.U16 [R29+0x2c0], R14 ;  /* 0x0002c00e1d007388 */ /* 0x000fe20000000400 */
[C---:B------:R-:W-:Y:S01]  /*0f20*/  VIADD R53, R18.reuse, 0x8 ;  /* 0x0000000812357836 */ /* 0x040fe20000000000 */
[C---:B------:R-:W-:Y:S01]  /*0f30*/  IADD3 R5, PT, PT, R18.reuse, 0x1, RZ ;  /* 0x0000000112057810 */ /* 0x040fe20007ffe0ff */
[C---:B------:R-:W-:Y:S01]  /*0f40*/  VIADD R59, R18.reuse, 0xc ;  /* 0x0000000c123b7836 */ /* 0x040fe20000000000 */
[----:B------:R0:W-:Y:S01]  /*0f50*/  STS.U16 [R28+0x300], R19 ;  /* 0x000300131c007388 */ /* 0x0001e20000000400 */
[C---:B------:R-:W-:Y:S01]  /*0f60*/  VIADD R63, R18.reuse, 0xe ;  /* 0x0000000e123f7836 */ /* 0x040fe20000000000 */
[----:B------:R-:W-:-:S02]  /*0f70*/  IADD3 R9, PT, PT, R18, 0x3, RZ ;  /* 0x0000000312097810 */ /* 0x000fc40007ffe0ff */
[C---:B------:R-:W-:Y:S02]  /*0f80*/  IADD3 R51, PT, PT, R18.reuse, 0x7, RZ ;  /* 0x0000000712337810 */ /* 0x040fe40007ffe0ff */
[C---:B------:R-:W-:Y:S02]  /*0f90*/  IADD3 R55, PT, PT, R18.reuse, 0x9, RZ ;  /* 0x0000000912377810 */ /* 0x040fe40007ffe0ff */
[C---:B------:R-:W-:Y:S01]  /*0fa0*/  IADD3 R57, PT, PT, R18.reuse, 0xb, RZ ;  /* 0x0000000b12397810 */ /* 0x040fe20007ffe0ff */
[C---:B0-----:R-:W-:Y:S01]  /*0fb0*/  VIADD R19, R18.reuse, 0xa ;  /* 0x0000000a12137836 */ /* 0x041fe20000000000 */
[C---:B------:R-:W-:Y:S02]  /*0fc0*/  IADD3 R61, PT, PT, R18.reuse, 0xd, RZ ;  /* 0x0000000d123d7810 */ /* 0x040fe40007ffe0ff */
[----:B------:R-:W-:Y:S01]  /*0fd0*/  IADD3 R65, PT, PT, R18, 0xf, RZ ;  /* 0x0000000f12417810 */ /* 0x000fe20007ffe0ff */
        /* <DEDUP_REMOVED lines=54> */
[----:B0-----:R-:W-:-:S04]  /*1340*/  PRMT R49, RZ, 0x7610, R49 ;  /* 0x00007610ff317816 */ /* 0x001fc80000000031 */
        /* <DEDUP_REMOVED lines=77> */
[----:B0-----:R-:W-:Y:S02]  /*1820*/  ISETP.EQ.OR P0, PT, RZ, UR7, P0 ;  /* 0x00000007ff007c0c */ /* 0x001fe40008702670 */
[----:B---3--:R-:W-:Y:S01]  /*1830*/  SHF.L.U32 R54, R54, 0x10, RZ ;  /* 0x0000001036367819 */ /* 0x008fe200000006ff */
[----:B----4-:R-:W-:Y:S01]  /*1840*/  IMAD.U32 R50, R53, 0x10000, RZ ;  /* 0x0001000035327824 */ /* 0x010fe200078e00ff */
[----:B------:R-:W-:Y:S01]  /*1850*/  SHF.L.U32 R78, R56, 0x10, RZ ;  /* 0x00000010384e7819 */ /* 0x000fe200000006ff */
[----:B------:R-:W-:Y:S02]  /*1860*/  IMAD.U32 R76, R55, 0x10000, RZ ;  /* 0x00010000374c7824 */ /* 0x000fe400078e00ff */
        /* <DEDUP_REMOVED lines=44> */
.L_x_3145:
[----:B------:R-:W-:Y:S05]  /*1b30*/  BSYNC.RECONVERGENT B0 ;  /* 0x0000000000007941 */ /* 0x000fea0003800200 */
.L_x_3144:
        /* <DEDUP_REMOVED lines=35> */
.L_x_3147:
[----:B------:R-:W-:Y:S05]  /*1d70*/  BSYNC.RECONVERGENT B0 ;  /* 0x0000000000007941 */ /* 0x000fea0003800200 */
.L_x_3146:
        /* <DEDUP_REMOVED lines=37> */
.L_x_3149:
[----:B------:R-:W-:Y:S05]  /*1fd0*/  BSYNC.RECONVERGENT B0 ;  /* 0x0000000000007941 */ /* 0x000fea0003800200 */
.L_x_3148:
        /* <DEDUP_REMOVED lines=35> */
.L_x_3151:
[----:B------:R-:W-:Y:S05]  /*2210*/  BSYNC.RECONVERGENT B0 ;  /* 0x0000000000007941 */ /* 0x000fea0003800200 */
.L_x_3150:
        /* <DEDUP_REMOVED lines=37> */
.L_x_3153:
[----:B------:R-:W-:Y:S05]  /*2470*/  BSYNC.RECONVERGENT B0 ;  /* 0x0000000000007941 */ /* 0x000fea0003800200 */
.L_x_3152:
        /* <DEDUP_REMOVED lines=35> */
.L_x_3155:
[----:B------:R-:W-:Y:S05]  /*26b0*/  BSYNC.RECONVERGENT B0 ;  /* 0x0000000000007941 */ /* 0x000fea0003800200 */
.L_x_3154:
        /* <DEDUP_REMOVED lines=37> */
.L_x_3157:
[----:B------:R-:W-:Y:S05]  /*2910*/  BSYNC.RECONVERGENT B0 ;  /* 0x0000000000007941 */ /* 0x000fea0003800200 */
.L_x_3156:
        /* <DEDUP_REMOVED lines=35> */
.L_x_3159:
[----:B------:R-:W-:Y:S05]  /*2b50*/  BSYNC.RECONVERGENT B0 ;  /* 0x0000000000007941 */ /* 0x000fea0003800200 */
.L_x_3158:
[----:B------:R-:W-:Y:S01]  /*2b60*/  ISETP.EQ.OR P4, PT, RZ, UR7, P4 ;  /* 0x00000007ff007c0c */ /* 0x000fe2000a782670 */
[----:B------:R-:W-:Y:S01]  /*2b70*/  IMAD.U32 R74, R3, 0x10000, RZ ;  /* 0x00010000034a7824 */ /* 0x000fe200078e00ff */
[----:B------:R-:W-:Y:S01]  /*2b80*/  BSSY.RECONVERGENT B0, `(.L_x_3160) ;  /* 0x0000025000007945 */ /* 0x000fe20003800200 */
[----:B------:R-:W-:Y:S01]  /*2b90*/  SHF.L.U32 R3, R72, 0x10, RZ ;  /* 0x0000001048037819 */ /* 0x000fe200000006ff */
[----:B------:R-:W-:Y:S01]  /*2ba0*/  IMAD.U32 R72, R63, 0x10000, RZ ;  /* 0x000100003f487824 */ /* 0x000fe200078e00ff */
[----:B------:R-:W-:Y:S01]  /*2bb0*/  FSETP.GTU.FTZ.AND P1, PT, R62, 20, PT ;  /* 0x41a000003e00780b */ /* 0x000fe20003f3c000 */
[----:B------:R-:W-:Y:S01]  /*2bc0*/  FADD.FTZ R63, R74, R45 ;  /* 0x0000002d4a3f7221 */ /* 0x000fe20000010000 */
[----:B------:R-:W-:-:S06]  /*2bd0*/  ISETP.EQ.OR P5, PT, RZ, UR7, P5 ;  /* 0x00000007ff007c0c */ /* 0x000fcc000afa2670 */
        /* <DEDUP_REMOVED lines=31> */
.L_x_3161:
[----:B------:R-:W-:Y:S05]  /*2dd0*/  BSYNC.RECONVERGENT B0 ;  /* 0x0000000000007941 */ /* 0x000fea0003800200 */
.L_x_3160:
        /* <DEDUP_REMOVED lines=39> */
.L_x_3163:
[----:B------:R-:W-:Y:S05]  /*3050*/  BSYNC.RECONVERGENT B0 ;  /* 0x0000000000007941 */ /* 0x000fea0003800200 */
.L_x_3162:
        /* <DEDUP_REMOVED lines=45> */
.L_x_3165:
[----:B------:R-:W-:Y:S05]  /*3330*/  BSYNC.RECONVERGENT B0 ;  /* 0x0000000000007941 */ /* 0x000fea0003800200 */
.L_x_3164:
        /* <DEDUP_REMOVED lines=32> */
.L_x_3167:
[----:B------:R-:W-:Y:S05]  /*3540*/  BSYNC.RECONVERGENT B0 ;  /* 0x0000000000007941 */ /* 0x000fea0003800200 */
.L_x_3166:
        /* <DEDUP_REMOVED lines=32> */
.L_x_3169:
[----:B------:R-:W-:Y:S05]  /*3750*/  BSYNC.RECONVERGENT B0 ;  /* 0x0000000000007941 */ /* 0x000fea0003800200 */
.L_x_3168:
        /* <DEDUP_REMOVED lines=32> */
.L_x_3171:
[----:B------:R-:W-:Y:S05]  /*3960*/  BSYNC.RECONVERGENT B0 ;  /* 0x0000000000007941 */ /* 0x000fea0003800200 */
.L_x_3170:
        /* <DEDUP_REMOVED lines=32> */
.L_x_3173:
[----:B------:R-:W-:Y:S05]  /*3b70*/  BSYNC.RECONVERGENT B0 ;  /* 0x0000000000007941 */ /* 0x000fea0003800200 */
.L_x_3172:
        /* <DEDUP_REMOVED lines=32> */
.L_x_3175:
[----:B------:R-:W-:Y:S05]  /*3d80*/  BSYNC.RECONVERGENT B0 ;  /* 0x0000000000007941 */ /* 0x000fea0003800200 */
.L_x_3174:
        /* <DEDUP_REMOVED lines=49> */
.L_x_3181:
[----:B-1----:R-:W-:Y:S01]  /*40a0*/  IMAD.U32 R2, RZ, RZ, UR19 ;  /* 0x00000013ff027e24 */ /* 0x002fe2000f8e00ff */
[----:B------:R-:W-:-:S05]  /*40b0*/  MOV R3, UR20 ;  /* 0x0000001400037c02 */ /* 0x000fca0008000f00 */
[----:B------:R0:W2:Y:S01]  /*40c0*/  LDG.E R2, desc[UR24][R2.64] ;  /* 0x0000001802027981 */ /* 0x0000a2000c1e1900 */
[C---:B------:R-:W-:Y:S01]  /*40d0*/  ISETP.GE.U32.AND P4, PT, R116.reuse, UR35, PT ;  /* 0x0000002374007c0c */ /* 0x040fe2000bf86070 */
[----:B0-----:R-:W-:-:S05]  /*40e0*/  VIADD R3, R116, 0x4 ;  /* 0x0000000474037836 */ /* 0x001fca0000000000 */
        /* <DEDUP_REMOVED lines=10> */
[C---:B------:R-:W-:Y:S01]  /*4190*/  FMUL.FTZ R5, R4.reuse, R58 ;  /* 0x0000003a04057220 */ /* 0x040fe20000410000 */
[C---:B------:R-:W-:Y:S01]  /*41a0*/  FMUL.FTZ R7, R4.reuse, R56 ;  /* 0x0000003804077220 */ /* 0x040fe20000410000 */
[C---:B------:R-:W-:Y:S01]  /*41b0*/  FMUL.FTZ R8, R4.reuse, R55 ;  /* 0x0000003704087220 */ /* 0x040fe20000410000 */
[----:B------:R-:W-:Y:S01]  /*41c0*/  FMUL.FTZ R9, R4, R54 ;  /* 0x0000003604097220 */ /* 0x000fe20000410000 */
[----:B------:R1:W2:Y:S01]  /*41d0*/  MUFU.EX2 R98, R5 ;  /* 0x0000000500627308 */ /* 0x0002a20000000800 */
[----:B------:R-:W-:Y:S01]  /*41e0*/  ISETP.GE.U32.AND P3, PT, R2, UR35, PT ;  /* 0x0000002302007c0c */ /* 0x000fe2000bf66070 */
[----:B------:R-:W-:Y:S01]  /*41f0*/  FMUL.FTZ R97, R4, R53 ;  /* 0x0000003504617220 */ /* 0x000fe20000410000 */
[----:B------:R-:W-:Y:S01]  /*4200*/  IADD3 R2, PT, PT, R116, 0x5, RZ ;  /* 0x0000000574027810 */ /* 0x000fe20007ffe0ff */
[----:B------:R-:W-:Y:S01]  /*4210*/  FMUL.FTZ R99, R4, R52 ;  /* 0x0000003404637220 */ /* 0x000fe20000410000 */
[----:B------:R-:W-:Y:S01]  /*4220*/  FSEL R100, R72, RZ, !P3 ;  /* 0x000000ff48647208 */ /* 0x000fe20005800000 */
[----:B------:R-:W-:Y:S01]  /*4230*/  FMUL.FTZ R3, R4, R50 ;  /* 0x0000003204037220 */ /* 0x000fe20000410000 */
[----:B------:R-:W-:Y:S01]  /*4240*/  ISETP.GE.U32.AND P0, PT, R2, UR35, PT ;  /* 0x0000002302007c0c */ /* 0x000fe2000bf06070 */
[----:B------:R-:W-:Y:S01]  /*4250*/  MUFU.EX2 R6, R6 ;  /* 0x0000000600067308 */ /* 0x000fe20000000800 */
[----:B-1----:R-:W-:Y:S01]  /*4260*/  IADD3 R5, PT, PT, R116, 0x3, RZ ;  /* 0x0000000374057810 */ /* 0x002fe20007ffe0ff */
[----:B------:R-:W-:Y:S01]  /*4270*/  FMUL.FTZ R107, R4, R49 ;  /* 0x00000031046b7220 */ /* 0x000fe20000410000 */
[----:B------:R-:W-:-:S02]  /*4280*/  IADD3 R2, PT, PT, R116, 0xd, RZ ;  /* 0x0000000d74027810 */ /* 0x000fc40007ffe0ff */
[----:B------:R-:W-:Y:S01]  /*4290*/  ISETP.GE.U32.AND P5, PT, R5, UR35, PT ;  /* 0x0000002305007c0c */ /* 0x000fe2000bfa6070 */
[----:B------:R-:W-:Y:S01]  /*42a0*/  FMUL.FTZ R5, R4, R51 ;  /* 0x0000003304057220 */ /* 0x000fe20000410000 */
[----:B------:R-:W-:Y:S01]  /*42b0*/  ISETP.GE.U32.AND P2, PT, R2, UR35, PT ;  /* 0x0000002302007c0c */ /* 0x000fe2000bf46070 */
[----:B------:R-:W-:Y:S01]  /*42c0*/  MUFU.EX2 R7, R7 ;  /* 0x0000000700077308 */ /* 0x000fe20000000800 */
[----:B--2---:R-:W-:Y:S01]  /*42d0*/  FSEL R98, R98, 1, !P4 ;  /* 0x3f80000062627808 */ /* 0x004fe20006000000 */
[----:B------:R-:W-:Y:S01]  /*42e0*/  VIADD R2, R116, 0xe ;  /* 0x0000000e74027836 */ /* 0x000fe20000000000 */
[----:B------:R-:W-:Y:S02]  /*42f0*/  FSEL R103, R70, RZ, !P5 ;  /* 0x000000ff46677208 */ /* 0x000fe40006800000 */
[----:B------:R-:W-:-:S03]  /*4300*/  FSEL R133, R94, RZ, !P2 ;  /* 0x000000ff5e857208 */ /* 0x000fc60005000000 */
[----:B------:R-:W1:Y:S08]  /*4310*/  MUFU.EX2 R8, R8 ;  /* 0x0000000800087308 */ /* 0x000e700000000800 */
[----:B------:R-:W2:Y:S08]  /*4320*/  MUFU.EX2 R9, R9 ;  /* 0x0000000900097308 */ /* 0x000eb00000000800 */
[----:B------:R3:W4:Y:S01]  /*4330*/  MUFU.EX2 R118, R97 ;  /* 0x0000006100767308 */ /* 0x0007220000000800 */
[----:B-1----:R-:W-:-:S02]  /*4340*/  FSEL R104, R8, 1, !P5 ;  /* 0x3f80000008687808 */ /* 0x002fc40006800000 */
[----:B------:R-:W-:-:S04]  /*4350*/  ISETP.GE.U32.AND P5, PT, R113, UR35, PT ;  /* 0x0000002371007c0c */ /* 0x000fc8000bfa6070 */
[----:B------:R-:W-:Y:S01]  /*4360*/  FSEL R119, R85, RZ, !P5 ;  /* 0x000000ff55777208 */ /* 0x000fe20006800000 */
[----:B------:R1:W0:Y:S01]  /*4370*/  MUFU.EX2 R120, R99 ;  /* 0x0000006300787308 */ /* 0x0002220000000800 */
[----:B---3--:R-:W-:Y:S02]  /*4380*/  FSEL R97, R90, RZ, !P4 ;  /* 0x000000ff5a617208 */ /* 0x008fe40006000000 */
[----:B------:R-:W-:Y:S02]  /*4390*/  ISETP.GE.U32.AND P4, PT, R114, UR35, PT ;  /* 0x0000002372007c0c */ /* 0x000fe4000bf86070 */
[----:B--2---:R-:W-:Y:S02]  /*43a0*/  FSEL R106, R9, 1, !P6 ;  /* 0x3f800000096a7808 */ /* 0x004fe40007000000 */
[----:B------:R-:W-:Y:S01]  /*43b0*/  FSEL R101, R71, RZ, !P4 ;  /* 0x000000ff47657208 */ /* 0x000fe20006000000 */
[----:B------:R-:W2:Y:S01]  /*43c0*/  MUFU.EX2 R5, R5 ;  /* 0x0000000500057308 */ /* 0x000ea20000000800 */
[----:B-1----:R-:W-:Y:S01]  /*43d0*/  FSEL R99, R6, 1, !P3 ;  /* 0x3f80000006637808 */ /* 0x002fe20005800000 */
[----:B------:R-:W-:Y:S01]  /*43e0*/  FMUL.FTZ R6, R4, R60 ;  /* 0x0000003c04067220 */ /* 0x000fe20000410000 */
[----:B------:R-:W-:-:S02]  /*43f0*/  FSEL R102, R7, 1, !P4 ;  /* 0x3f80000007667808 */ /* 0x000fc40006000000 */
[----:B------:R-:W-:Y:S01]  /*4400*/  ISETP.GE.U32.AND P3, PT, R2, UR35, PT ;  /* 0x0000002302007c0c */ /* 0x000fe2000bf66070 */
[----:B------:R-:W-:Y:S01]  /*4410*/  FFMA.FTZ R7, R97, R99, R100 ;  /* 0x0000006361077223 */ /* 0x000fe20000010064 */
[----:B------:R-:W-:Y:S01]  /*4420*/  IADD3 R2, PT, PT, R116, 0xf, RZ ;  /* 0x0000000f74027810 */ /* 0x000fe20007ffe0ff */
[----:B------:R-:W1:Y:S01]  /*4430*/  MUFU.EX2 R3, R3 ;  /* 0x0000000300037308 */ /* 0x000e620000000800 */
[----:B----4-:R-:W-:Y:S01]  /*4440*/  FSEL R118, R118, 1, !P0 ;  /* 0x3f80000076767808 */ /* 0x010fe20004000000 */
[----:B------:R-:W-:Y:S01]  /*4450*/  FFMA.FTZ R8, R102, R7, R101 ;  /* 0x0000000766087223 */ /* 0x000fe20000010065 */
[----:B------:R-:W-:Y:S01]  /*4460*/  ISETP.GE.U32.AND P4, PT, R2, UR35, PT ;  /* 0x0000002302007c0c */ /* 0x000fe2000bf86070 */
[----:B------:R-:W-:Y:S01]  /*4470*/  FMUL.FTZ R2, R4, R59 ;  /* 0x0000003b04027220 */ /* 0x000fe20000410000 */
[----:B------:R-:W-:Y:S01]  /*4480*/  ISETP.GE.U32.AND P6, PT, R112, UR35, PT ;  /* 0x0000002370007c0c */ /* 0x000fe2000bfc6070 */
[----:B------:R-:W-:Y:S01]  /*4490*/  FFMA.FTZ R8, R104, R8, R103 ;  /* 0x0000000868087223 */ /* 0x000fe20000010067 */
[----:B0-----:R-:W-:Y:S01]  /*44a0*/  FSEL R120, R120, 1, !P5 ;  /* 0x3f80000078787808 */ /* 0x001fe20006800000 */
[----:B------:R0:W3:Y:S01]  /*44b0*/  MUFU.EX2 R128, R107 ;  /* 0x0000006b00807308 */ /* 0x0000e20000000800 */
[----:B------:R-:W-:Y:S01]  /*44c0*/  FMUL.FTZ R7, R4, R61 ;  /* 0x0000003d04077220 */ /* 0x000fe20000410000 */
[----:B------:R-:W-:Y:S01]  /*44d0*/  FFMA.FTZ R8, R106, R8, R105 ;  /* 0x000000086a087223 */ /* 0x000fe20000010069 */
[----:B------:R-:W-:Y:S01]  /*44e0*/  FSEL R121, R86, RZ, !P6 ;  /* 0x000000ff56797208 */ /* 0x000fe20007000000 */
[----:B------:R-:W-:Y:S01]  /*44f0*/  FMUL.FTZ R9, R98, R99 ;  /* 0x0000006362097220 */ /* 0x000fe20000410000 */
[----:B--2---:R-:W-:Y:S01]  /*4500*/  FSEL R122, R5, 1, !P6 ;  /* 0x3f800000057a7808 */ /* 0x004fe20007000000 */
[----:B------:R-:W-:Y:S01]  /*4510*/  FMUL.FTZ R5, R4, R62 ;  /* 0x0000003e04057220 */ /* 0x000fe20000410000 */
[----:B------:R-:W-:Y:S01]  /*4520*/  ISETP.GE.U32.AND P5, PT, R110, UR35, PT ;  /* 0x000000236e007c0c */ /* 0x000fe2000bfa6070 */
[----:B------:R-:W2:Y:S01]  /*4530*/  MUFU.EX2 R2, R2 ;  /* 0x0000000200027308 */ /* 0x000ea20000000800 */
[----:B0-----:R-:W-:Y:S01]  /*4540*/  FSEL R107, R91, RZ, !P0 ;  /* 0x000000ff5b6b7208 */ /* 0x001fe20004000000 */
[----:B------:R-:W-:Y:S01]  /*4550*/  FMUL.FTZ R9, R102, R9 ;  /* 0x0000000966097220 */ /* 0x000fe20000410000 */
[----:B------:R-:W-:-:S02]  /*4560*/  ISETP.GE.U32.AND P0, PT, R111, UR35, PT ;  /* 0x000000236f007c0c */ /* 0x000fc4000bf06070 */
[----:B------:R-:W-:Y:S01]  /*4570*/  ISETP.GE.U32.AND P6, PT, R109, UR35, PT ;  /* 0x000000236d007c0c */ /* 0x000fe2000bfc6070 */
[----:B------:R-:W-:Y:S01]  /*4580*/  FFMA.FTZ R8, R118, R8, R107 ;  /* 0x0000000876087223 */ /* 0x000fe2000001006b */
[----:B------:R-:W-:Y:S01]  /*4590*/  FSEL R123, R87, RZ, !P0 ;  /* 0x000000ff577b7208 */ /* 0x000fe20004000000 */
[----:B------:R-:W0:Y:S01]  /*45a0*/  MUFU.EX2 R6, R6 ;  /* 0x0000000600067308 */ /* 0x000e220000000800 */
[----:B-1----:R-:W-:Y:S01]  /*45b0*/  FSEL R124, R3, 1, !P0 ;  /* 0x3f800000037c7808 */ /* 0x002fe20004000000 */
[----:B------:R-:W-:Y:S01]  /*45c0*/  FFMA.FTZ R8, R120, R8, R119 ;  /* 0x0000000878087223 */ /* 0x000fe20000010077 */
[----:B------:R-:W-:Y:S01]  /*45d0*/  FMUL.FTZ R3, R4, R63 ;  /* 0x0000003f04037220 */ /* 0x000fe20000410000 */
[----:B------:R-:W-:Y:S01]  /*45e0*/  FSEL R125, R88, RZ, !P5 ;  /* 0x000000ff587d7208 */ /* 0x000fe20006800000 */
[----:B------:R-:W-:Y:S01]  /*45f0*/  FMUL.FTZ R9, R104, R9 ;  /* 0x0000000968097220 */ /* 0x000fe20000410000 */
[----:B------:R-:W-:Y:S01]  /*4600*/  FFMA.FTZ R8, R122, R8, R121 ;  /* 0x000000087a087223 */ /* 0x000fe20000010079 */
[----:B---3--:R-:W-:Y:S01]  /*4610*/  FSEL R128, R128, 1, !P5 ;  /* 0x3f80000080807808 */ /* 0x008fe20006800000 */
[----:B------:R-:W1:Y:S01]  /*4620*/  MUFU.EX2 R7, R7 ;  /* 0x0000000700077308 */ /* 0x000e620000000800 */
[----:B------:R-:W-:Y:S01]  /*4630*/  FMUL.FTZ R4, R4, R64 ;  /* 0x0000004004047220 */ /* 0x000fe20000410000 */
[----:B------:R-:W-:Y:S01]  /*4640*/  FFMA.FTZ R8, R124, R8, R123 ;  /* 0x000000087c087223 */ /* 0x000fe2000001007b */
[----:B------:R-:W-:Y:S01]  /*4650*/  ISETP.GE.U32.AND P0, PT, R108, UR35, PT ;  /* 0x000000236c007c0c */ /* 0x000fe2000bf06070 */
[----:B------:R-:W-:Y:S01]  /*4660*/  FMUL.FTZ R9, R106, R9 ;  /* 0x000000096a097220 */ /* 0x000fe20000410000 */
[----:B------:R-:W-:Y:S01]  /*4670*/  FSEL R126, R92, RZ, !P6 ;  /* 0x000000ff5c7e7208 */ /* 0x000fe20007000000 */
[----:B------:R-:W-:Y:S01]  /*4680*/  FFMA.FTZ R8, R128, R8, R125 ;  /* 0x0000000880087223 */ /* 0x000fe2000001007d */
[----:B--2---:R-:W-:Y:S01]  /*4690*/  FSEL R129, R2, 1, !P6 ;  /* 0x3f80000002817808 */ /* 0x004fe20007000000 */
[----:B------:R-:W2:Y:S01]  /*46a0*/  MUFU.EX2 R5, R5 ;  /* 0x0000000500057308 */ /* 0x000ea20000000800 */
[----:B------:R-:W-:Y:S01]  /*46b0*/  FSEL R127, R89, RZ, !P0 ;  /* 0x000000ff597f7208 */ /* 0x000fe20004000000 */
[----:B------:R-:W-:Y:S01]  /*46c0*/  FMUL.FTZ R9, R118, R9 ;  /* 0x0000000976097220 */ /* 0x000fe20000410000 */
[----:B0-----:R-:W-:Y:S01]  /*46d0*/  FSEL R130, R6, 1, !P0 ;  /* 0x3f80000006827808 */ /* 0x001fe20004000000 */
[----:B------:R-:W-:Y:S01]  /*46e0*/  FFMA.FTZ R8, R129, R8, R126 ;  /* 0x0000000881087223 */ /* 0x000fe2000001007e */
[----:B------:R-:W-:Y:S01]  /*46f0*/  FSEL R135, R95, RZ, !P3 ;  /* 0x000000ff5f877208 */ /* 0x000fe20005800000 */
[----:B------:R-:W-:Y:S01]  /*4700*/  FMUL.FTZ R9, R120, R9 ;  /* 0x0000000978097220 */ /* 0x000fe20000410000 */
[----:B------:R-:W-:Y:S01]  /*4710*/  FSEL R137, R96, RZ, !P4 ;  /* 0x000000ff60897208 */ /* 0x000fe20006000000 */
[----:B------:R-:W0:Y:S01]  /*4720*/  MUFU.EX2 R3, R3 ;  /* 0x0000000300037308 */ /* 0x000e220000000800 */
[----:B-1----:R-:W-:Y:S01]  /*4730*/  FSEL R132, R7, 1, !P1 ;  /* 0x3f80000007847808 */ /* 0x002fe20004800000 */
[----:B------:R-:W-:Y:S01]  /*4740*/  FFMA.FTZ R8, R130, R8, R127 ;  /* 0x0000000882087223 */ /* 0x000fe2000001007f */
[----:B------:R-:W-:Y:S01]  /*4750*/  FMUL.FTZ R9, R122, R9 ;  /* 0x000000097a097220 */ /* 0x000fe20000410000 */
[----:B------:R-:W-:-:S02]  /*4760*/  ISETP.GE.AND P0, PT, R41, 0x1, PT ;  /* 0x000000012900780c */ /* 0x000fc40003f06270 */
[----:B------:R-:W-:Y:S01]  /*4770*/  FFMA.FTZ R8, R132, R8, R131 ;  /* 0x0000000884087223 */ /* 0x000fe20000010083 */
[----:B------:R-:W-:Y:S01]  /*4780*/  FMUL.FTZ R9, R124, R9 ;  /* 0x000000097c097220 */ /* 0x000fe20000410000 */
[----:B------:R-:W1:Y:S01]  /*4790*/  MUFU.EX2 R4, R4 ;  /* 0x0000000400047308 */ /* 0x000e620000000800 */
[----:B--2---:R-:W-:Y:S02]  /*47a0*/  FSEL R134, R5, 1, !P2 ;  /* 0x3f80000005867808 */ /* 0x004fe40005000000 */
[----:B------:R-:W-:-:S03]  /*47b0*/  FMUL.FTZ R2, R128, R9 ;  /* 0x0000000980027220 */ /* 0x000fc60000410000 */
[----:B------:R-:W-:Y:S01]  /*47c0*/  FFMA.FTZ R8, R134, R8, R133 ;  /* 0x0000000886087223 */ /* 0x000fe20000010085 */
[----:B0-----:R-:W-:Y:S01]  /*47d0*/  FSEL R136, R3, 1, !P3 ;  /* 0x3f80000003887808 */ /* 0x001fe20005800000 */
[----:B------:R-:W-:Y:S01]  /*47e0*/  FMUL.FTZ R3, R129, R2 ;  /* 0x0000000281037220 */ /* 0x000fe20000410000 */
[----:B------:R-:W-:-:S03]  /*47f0*/  IMAD.U32 R2, RZ, RZ, UR15 ;  /* 0x0000000fff027e24 */ /* 0x000fc6000f8e00ff */
[----:B------:R-:W-:Y:S01]  /*4800*/  FFMA.FTZ R8, R136, R8, R135 ;  /* 0x0000000888087223 */ /* 0x000fe20000010087 */
[----:B------:R-:W-:Y:S01]  /*4810*/  FMUL.FTZ R3, R130, R3 ;  /* 0x0000000382037220 */ /* 0x000fe20000410000 */
[----:B-1----:R-:W-:Y:S01]  /*4820*/  FSEL R138, R4, 1, !P4 ;  /* 0x3f800000048a7808 */ /* 0x002fe20006000000 */
[----:B------:R-:W-:Y:S02]  /*4830*/  IMAD.U32 R4, RZ, RZ, UR17 ;  /* 0x00000011ff047e24 */ /* 0x000fe4000f8e00ff */
[----:B------:R-:W-:Y:S02]  /*4840*/  FMUL.FTZ R3, R132, R3 ;  /* 0x0000000384037220 */ /* 0x000fe40000410000 */
[----:B------:R-:W-:Y:S02]  /*4850*/  FFMA.FTZ R8, R138, R8, R137 ;  /* 0x000000088a087223 */ /* 0x000fe40000010089 */
[----:B------:R-:W-:-:S03]  /*4860*/  FMUL.FTZ R3, R134, R3 ;  /* 0x0000000386037220 */ /* 0x000fc60000410000 */
[----:B------:R-:W0:Y:S01]  /*4870*/  SHFL.UP PT, R5, R8, 0x1, RZ ;  /* 0x0420000008057989 */ /* 0x000e2200000e00ff */
[----:B------:R-:W-:-:S04]  /*4880*/  FMUL.FTZ R3, R136, R3 ;  /* 0x0000000388037220 */ /* 0x000fc80000410000 */
[----:B------:R-:W-:Y:S01]  /*4890*/  FMUL.FTZ R141, R138, R3 ;  /* 0x000000038a8d7220 */ /* 0x000fe20000410000 */
[----:B------:R-:W-:-:S04]  /*48a0*/  MOV R3, UR16 ;  /* 0x0000001000037c02 */ /* 0x000fc80008000f00 */
[----:B------:R-:W1:Y:S04]  /*48b0*/  SHFL.UP PT, R6, R141, 0x1, RZ ;  /* 0x042000008d067989 */ /* 0x000e6800000e00ff */
[----:B------:R2:W5:Y:S01]  /*48c0*/  LDG.E R139, desc[UR24][R2.64] ;  /* 0x00000018028b7981 */ /* 0x000562000c1e1900 */
[----:B0-----:R-:W-:Y:S01]  /*48d0*/  FFMA.FTZ R7, R141, R5, R8 ;  /* 0x000000058d077223 */ /* 0x001fe20000010008 */
[----:B------:R-:W-:-:S04]  /*48e0*/  MOV R5, UR18 ;  /* 0x0000001200057c02 */ /* 0x000fc80008000f00 */
[----:B------:R-:W-:Y:S01]  /*48f0*/  FSEL R8, R8, R7, !P0 ;  /* 0x0000000708087208 */ /* 0x000fe20004000000 */
[----:B------:R0:W5:Y:S04]  /*4900*/  LDG.E R140, desc[UR24][R4.64] ;  /* 0x00000018048c7981 */ /* 0x000168000c1e1900 */
[----:B------:R-:W3:Y:S01]  /*4910*/  SHFL.UP PT, R7, R8, 0x2, RZ ;  /* 0x0440000008077989 */ /* 0x000ee200000e00ff */
[----:B-1----:R-:W-:-:S05]  /*4920*/  @P0 FMUL.FTZ R141, R141, R6 ;  /* 0x000000068d8d0220 */ /* 0x002fca0000410000 */
[----:B------:R-:W1:Y:S01]  /*4930*/  SHFL.UP PT, R6, R141, 0x2, RZ ;  /* 0x044000008d067989 */ /* 0x000e6200000e00ff */
[----:B------:R-:W-:Y:S01]  /*4940*/  ISETP.GE.AND P0, PT, R41, 0x2, PT ;  /* 0x000000022900780c */ /* 0x000fe20003f06270 */
[----:B---3--:R-:W-:-:S05]  /*4950*/  FFMA.FTZ R7, R141, R7, R8 ;  /* 0x000000078d077223 */ /* 0x008fca0000010008 */
[----:B------:R-:W-:-:S05]  /*4960*/  FSEL R142, R8, R7, !P0 ;  /* 0x00000007088e7208 */ /* 0x000fca0004000000 */
[----:B------:R-:W3:Y:S02]  /*4970*/  SHFL.UP PT, R7, R142, 0x4, RZ ;  /* 0x048000008e077989 */ /* 0x000ee400000e00ff */
[----:B-1----:R-:W-:-:S05]  /*4980*/  @P0 FMUL.FTZ R141, R141, R6 ;  /* 0x000000068d8d0220 */ /* 0x002fca0000410000 */
[----:B--2---:R-:W1:Y:S01]  /*4990*/  SHFL.UP PT, R2, R141, 0x4, RZ ;  /* 0x048000008d027989 */ /* 0x004e6200000e00ff */
[----:B------:R-:W-:Y:S01]  /*49a0*/  ISETP.GE.AND P0, PT, R41, 0x4, PT ;  /* 0x000000042900780c */ /* 0x000fe20003f06270 */
[----:B---3--:R-:W-:-:S05]  /*49b0*/  FFMA.FTZ R7, R141, R7, R142 ;  /* 0x000000078d077223 */ /* 0x008fca000001008e */
[----:B0-----:R-:W-:-:S07]  /*49c0*/  FSEL R4, R142, R7, !P0 ;  /* 0x000000078e047208 */ /* 0x001fce0004000000 */
        /* <DEDUP_REMOVED lines=9> */
[----:B------:R-:W-:Y:S02]  /*4a60*/  ISETP.NE.AND P0, PT, RZ, UR4, PT ;  /* 0x00000004ff007c0c */ /* 0x000fe4000bf05270 */
[----:B------:R-:W-:Y:S02]  /*4a70*/  ISETP.NE.AND P1, PT, R41, 0x1f, PT ;  /* 0x0000001f2900780c */ /* 0x000fe40003f25270 */
[----:B------:R-:W-:Y:S01]  /*4a80*/  ISETP.NE.OR P0, PT, R115, RZ, !P0 ;  /* 0x000000ff7300720c */ /* 0x000fe20004705670 */
[----:B------:R-:W-:-:S02]  /*4a90*/  HFMA2 R3, -RZ, RZ, 0, 0 ;  /* 0x00000000ff037431 */ /* 0x000fc400000001ff */
[----:B------:R-:W-:-:S10]  /*4aa0*/  IMAD.MOV.U32 R2, RZ, RZ, 0x3f800000 ;  /* 0x3f800000ff027424 */ /* 0x000fd400078e00ff */
[----:B------:R-:W-:Y:S01]  /*4ab0*/  @!P0 LDS.64 R2, [UR11] ;  /* 0x0000000bff028984 */ /* 0x000fe20008000a00 */
[C---:B0-----:R-:W-:Y:S01]  /*4ac0*/  FMUL.FTZ R8, R141.reuse, R8 ;  /* 0x000000088d087220 */ /* 0x041fe20000410000 */
[----:B-1----:R-:W-:-:S05]  /*4ad0*/  FFMA.FTZ R9, R141, R9, R142 ;  /* 0x000000098d097223 */ /* 0x002fca000001008e */
[----:B------:R-:W-:Y:S01]  /*4ae0*/  @!P1 STS.64 [R42+0x850], R8 ;  /* 0x000850082a009388 */ /* 0x000fe20000000a00 */
[----:B------:R-:W-:Y:S01]  /*4af0*/  ULEA UR37, UR38, UR37, 0x18 ;  /* 0x0000002526257291 */ /* 0x000fe2000f8ec0ff */
[----:B------:R-:W-:Y:S01]  /*4b00*/  BAR.SYNC.DEFER_BLOCKING 0x0 ;  /* 0x0000000000007b1d */ /* 0x000fe20000010000 */
[----:B------:R-:W-:-:S04]  /*4b10*/  ISETP.GE.AND P0, PT, R41, 0x10, PT ;  /* 0x000000102900780c */ /* 0x000fc80003f06270 */
[----:B------:R-:W-:Y:S02]  /*4b20*/  FSEL R141, R141, R8, !P0 ;  /* 0x000000088d8d7208 */ /* 0x000fe40004000000 */
[----:B------:R-:W-:Y:S01]  /*4b30*/  FSEL R142, R142, R9, !P0 ;  /* 0x000000098e8e7208 */ /* 0x000fe20004000000 */
[----:B------:R-:W0:Y:S04]  /*4b40*/  LDS.128 R4, [UR37+0x850] ;  /* 0x00085025ff047984 */ /* 0x000e280008000c00 */
[----:B------:R-:W1:Y:S04]  /*4b50*/  SHFL.UP PT, R141, R141, 0x1, RZ ;  /* 0x042000008d8d7989 */ /* 0x000e6800000e00ff */
[----:B------:R-:W2:Y:S01]  /*4b60*/  SHFL.UP PT, R142, R142, 0x1, RZ ;  /* 0x042000008e8e7989 */ /* 0x000ea200000e00ff */
[----:B------:R-:W-:-:S02]  /*4b70*/  ISETP.GE.U32.AND P1, PT, R44, 0x20, PT ;  /* 0x000000202c00780c */ /* 0x000fc40003f26070 */
[----:B------:R-:W-:Y:S01]  /*4b80*/  ISETP.NE.AND P0, PT, R117, 0x1, PT ;  /* 0x000000017500780c */ /* 0x000fe20003f05270 */
[----:B------:R-:W-:Y:S01]  /*4b90*/  BSSY.RECONVERGENT B0, `(.L_x_3177) ;  /* 0x0000014000007945 */ /* 0x000fe20003800200 */
[----:B------:R-:W-:Y:S02]  /*4ba0*/  ISETP.NE.AND P2, PT, R44, RZ, PT ;  /* 0x000000ff2c00720c */ /* 0x000fe40003f45270 */
[----:B0-----:R-:W-:Y:S02]  /*4bb0*/  FSEL R47, R4, R47, !P0 ;  /* 0x0000002f042f7208 */ /* 0x001fe40004000000 */
[----:B------:R-:W-:-:S05]  /*4bc0*/  FSEL R48, R5, R48, !P0 ;  /* 0x0000003005307208 */ /* 0x000fca0004000000 */
[----:B------:R-:W-:Y:S01]  /*4bd0*/  @P1 ISETP.NE.AND P0, PT, R41, RZ, PT ;  /* 0x000000ff2900120c */ /* 0x000fe20003f05270 */
[C---:B-1----:R-:W-:Y:S01]  /*4be0*/  @P1 FMUL.FTZ R8, R141.reuse, R47 ;  /* 0x0000002f8d081220 */ /* 0x042fe20000410000 */
[----:B--2---:R-:W-:Y:S01]  /*4bf0*/  @P1 FFMA.FTZ R9, R141, R48, R142 ;  /* 0x000000308d091223 */ /* 0x004fe2000001008e */
[-C--:B------:R-:W-:Y:S01]  /*4c00*/  FFMA.FTZ R7, R5, R6.reuse, R7 ;  /* 0x0000000605077223 */ /* 0x080fe20000010007 */
[----:B------:R-:W-:Y:S02]  /*4c10*/  FMUL.FTZ R6, R4, R6 ;  /* 0x0000000604067220 */ /* 0x000fe40000410000 */
        /* <DEDUP_REMOVED lines=11> */
.L_x_3178:
[----:B------:R-:W-:Y:S05]  /*4cd0*/  BSYNC.RECONVERGENT B0 ;  /* 0x0000000000007941 */ /* 0x000fea0003800200 */
.L_x_3177:
        /* <DEDUP_REMOVED lines=31> */
.L_x_3180:
[----:B------:R-:W-:Y:S05]  /*4ed0*/  BSYNC.RECONVERGENT B0 ;  /* 0x0000000000007941 */ /* 0x000fea0003800200 */
.L_x_3179:
        /* <DEDUP_REMOVED lines=27> */
.L_x_3176:
        /* <DEDUP_REMOVED lines=8> */
[----:B-1----:R-:W-:Y:S02]  /*5110*/  PRMT R3, R65, 0x7632, R3 ;  /* 0x0000763241037816 */ /* 0x002fe40000000003 */
        /* <DEDUP_REMOVED lines=8> */
[----:B------:R-:W-:-:S02]  /*51a0*/  F2FP.BF16.F32.PACK_AB R79, R80, R79 ;  /* 0x0000004f504f723e */ /* 0x000fc400000010ff */
[----:B------:R-:W-:Y:S01]  /*51b0*/  PRMT R6, R77, 0x7632, R6 ;  /* 0x000076324d067816 */ /* 0x000fe20000000006 */
[----:B------:R-:W-:Y:S01]  /*51c0*/  UIADD3.X UR34, UPT, UPT, URZ, UR34, URZ, UP1, !UPT ;  /* 0x00000022ff227290 */ /* 0x000fe20008ffe4ff */
[----:B------:R-:W-:Y:S02]  /*51d0*/  F2FP.BF16.F32.PACK_AB R81, R82, R81 ;  /* 0x000000515251723e */ /* 0x000fe400000010ff */
[----:B------:R-:W-:Y:S01]  /*51e0*/  F2FP.BF16.F32.PACK_AB R83, R84, R83 ;  /* 0x000000535453723e */ /* 0x000fe200000010ff */
[----:B------:R-:W-:Y:S01]  /*51f0*/  STS.U16 [R24], R65 ;  /* 0x0000004118007388 */ /* 0x000fe20000000400 */
[----:B------:R-:W-:-:S03]  /*5200*/  PRMT R8, R81, 0x7632, R8 ;  /* 0x0000763251087816 */ /* 0x000fc60000000008 */
[----:B------:R2:W-:Y:S04]  /*5210*/  STS.U16 [R23+0x2], R3 ;  /* 0x0000020317007388 */ /* 0x0005e80000000400 */
[----:B------:R-:W-:Y:S04]  /*5220*/  STS.U16 [R22+0x4], R67 ;  /* 0x0000044316007388 */ /* 0x000fe80000000400 */
[----:B------:R3:W-:Y:S01]  /*5230*/  STS.U16 [R21+0x6], R4 ;  /* 0x0000060415007388 */ /* 0x0007e20000000400 */
[----:B--2---:R-:W-:-:S03]  /*5240*/  PRMT R3, R75, 0x7632, R3 ;  /* 0x000076324b037816 */ /* 0x004fc60000000003 */
[----:B------:R-:W-:Y:S04]  /*5250*/  STS.U16 [R20+0x8], R73 ;  /* 0x0000084914007388 */ /* 0x000fe80000000400 */
[----:B------:R-:W-:Y:S01]  /*5260*/  STS.U16 [R19+0xa], R5 ;  /* 0x00000a0513007388 */ /* 0x000fe20000000400 */
[----:B---3--:R-:W-:-:S03]  /*5270*/  PRMT R4, R79, 0x7632, R4 ;  /* 0x000076324f047816 */ /* 0x008fc60000000004 */
[----:B------:R-:W-:Y:S04]  /*5280*/  STS.U16 [R18+0xc], R75 ;  /* 0x00000c4b12007388 */ /* 0x000fe80000000400 */
[----:B------:R2:W-:Y:S04]  /*5290*/  STS.U16 [R17+0xe], R3 ;  /* 0x00000e0311007388 */ /* 0x0005e80000000400 */
[----:B------:R-:W-:Y:S04]  /*52a0*/  STS.U16 [R16+0x10], R77 ;  /* 0x0000104d10007388 */ /* 0x000fe80000000400 */
[----:B------:R1:W-:Y:S01]  /*52b0*/  STS.U16 [R15+0x12], R6 ;  /* 0x000012060f007388 */ /* 0x0003e20000000400 */
[----:B--2---:R-:W-:-:S03]  /*52c0*/  PRMT R3, R83, 0x7632, R3 ;  /* 0x0000763253037816 */ /* 0x004fc60000000003 */
[----:B------:R-:W-:Y:S04]  /*52d0*/  STS.U16 [R14+0x14], R79 ;  /* 0x0000144f0e007388 */ /* 0x000fe80000000400 */
[----:B------:R-:W-:Y:S01]  /*52e0*/  STS.U16 [R13+0x16], R4 ;  /* 0x000016040d007388 */ /* 0x000fe20000000400 */
[----:B-1----:R-:W-:Y:S01]  /*52f0*/  @!P0 VIADD R6, R2, -UR7 ;  /* 0x8000000702068c36 */ /* 0x002fe20008000000 */
[----:B------:R-:W-:Y:S02]  /*5300*/  MOV R2, UR7 ;  /* 0x0000000700027c02 */ /* 0x000fe40008000f00 */
[----:B------:R-:W-:Y:S01]  /*5310*/  STS.U16 [R12+0x18], R81 ;  /* 0x000018510c007388 */ /* 0x000fe20000000400 */
[----:B------:R-:W1:Y:S03]  /*5320*/  LDCU UR7, c[0x0][0x394] ;  /* 0x00007280ff0777ac */ /* 0x000e660008000800 */
[----:B------:R-:W-:Y:S04]  /*5330*/  STS.U16 [R11+0x1a], R8 ;  /* 0x00001a080b007388 */ /* 0x000fe80000000400 */
[----:B------:R-:W-:Y:S04]  /*5340*/  STS.U16 [R10+0x1c], R83 ;  /* 0x00001c530a007388 */ /* 0x000fe80000000400 */
[----:B------:R2:W-:Y:S01]  /*5350*/  STS.U16 [R0+0x1e], R3 ;  /* 0x00001e0300007388 */ /* 0x0005e20000000400 */
[----:B------:R-:W-:-:S03]  /*5360*/  NOP ;  /* 0x0000000000007918 */ /* 0x000fc60000000000 */
[----:B------:R-:W-:Y:S01]  /*5370*/  LDS.U16 R5, [R40] ;  /* 0x0000000028057984 */ /* 0x000fe20000000400 */
[----:B-1----:R-:W-:Y:S01]  /*5380*/  UISETP.NE.AND UP0, UPT, UR4, UR7, UPT ;  /* 0x000000070400728c */ /* 0x002fe2000bf05270 */
[----:B--2---:R-:W-:Y:S02]  /*5390*/  LOP3.LUT R3, R116, 0x3e00, RZ, 0xc0, !PT ;  /* 0x00003e0074037812 */ /* 0x004fe400078ec0ff */
[----:B------:R-:W-:Y:S02]  /*53a0*/  LDS.U16 R39, [R39+0x40] ;  /* 0x0000400027277984 */ /* 0x000fe40000000400 */
[----:B------:R-:W-:Y:S02]  /*53b0*/  LOP3.LUT R21, R3, 0x1f, R44, 0xf8, !PT ;  /* 0x0000001f03157812 */ /* 0x000fe400078ef82c */
[----:B------:R-:W-:Y:S02]  /*53c0*/  LDS.U16 R7, [R38+0x80] ;  /* 0x0000800026077984 */ /* 0x000fe40000000400 */
[----:B------:R-:W-:-:S02]  /*53d0*/  LOP3.LUT R41, R21, 0x20, RZ, 0xfc, !PT ;  /* 0x0000002015297812 */ /* 0x000fc400078efcff */
[----:B------:R-:W-:Y:S01]  /*53e0*/  LDS.U16 R37, [R37+0xc0] ;  /* 0x0000c00025257984 */ /* 0x000fe20000000400 */
[C---:B------:R-:W-:Y:S02]  /*53f0*/  LOP3.LUT R23, R21.reuse, 0x40, RZ, 0xfc, !PT ;  /* 0x0000004015177812 */ /* 0x040fe400078efcff */
        /* <DEDUP_REMOVED lines=29> */
[----:B------:R-:W-:Y:S02]  /*55d0*/  LOP3.LUT R23, R21, 0xe0, RZ, 0xfc, !PT ;  /* 0x000000e015177812 */ /* 0x000fe400078efcff */
[-C--:B------:R-:W-:Y:S01]  /*55e0*/  ISETP.GE.AND P3, PT, R41, R0.reuse, PT ;  /* 0x000000002900720c */ /* 0x080fe20003f66270 */
[----:B------:R1:W-:Y:S01]  /*55f0*/  @!P1 STG.E.U16 desc[UR24][R2.64+0x40], R39 ;  /* 0x0000402702009986 */ /* 0x0003e2000c101518 */
[----:B------:R-:W-:Y:S02]  /*5600*/  LOP3.LUT R41, R21, 0x100, RZ, 0xfc, !PT ;  /* 0x0000010015297812 */ /* 0x000fe400078efcff */
[----:B------:R-:W-:Y:S01]  /*5610*/  ISETP.GE.AND P2, PT, R23, R0, PT ;  /* 0x000000001700720c */ /* 0x000fe20003f46270 */
[----:B------:R1:W-:Y:S01]  /*5620*/  @!P0 STG.E.U16 desc[UR24][R2.64+0x80], R7 ;  /* 0x0000800702008986 */ /* 0x0003e2000c101518 */
[----:B------:R-:W-:-:S02]  /*5630*/  LOP3.LUT R23, R21, 0x120, RZ, 0xfc, !PT ;  /* 0x0000012015177812 */ /* 0x000fc400078efcff */
[-C--:B------:R-:W-:Y:S01]  /*5640*/  ISETP.GE.AND P4, PT, R49, R0.reuse, PT ;  /* 0x000000003100720c */ /* 0x080fe20003f86270 */
[----:B------:R1:W-:Y:S01]  /*5650*/  @!P6 STG.E.U16 desc[UR24][R2.64+0x100], R9 ;  /* 0x000100090200e986 */ /* 0x0003e2000c101518 */
[-C--:B------:R-:W-:Y:S02]  /*5660*/  ISETP.GE.AND P1, PT, R41, R0.reuse, PT ;  /* 0x000000002900720c */ /* 0x080fe40003f26270 */
[-C--:B------:R-:W-:Y:S01]  /*5670*/  ISETP.GE.AND P0, PT, R23, R0.reuse, PT ;  /* 0x000000001700720c */ /* 0x080fe20003f06270 */
[----:B------:R1:W-:Y:S01]  /*5680*/  @!P5 STG.E.U16 desc[UR24][R2.64+0x140], R35 ;  /* 0x000140230200d986 */ /* 0x0003e2000c101518 */
[C---:B------:R-:W-:Y:S02]  /*5690*/  LOP3.LUT R23, R21.reuse, 0x160, RZ, 0xfc, !PT ;  /* 0x0000016015177812 */ /* 0x040fe400078efcff */
[----:B0-----:R-:W-:Y:S01]  /*56a0*/  LOP3.LUT R5, R21, 0x180, RZ, 0xfc, !PT ;  /* 0x0000018015057812 */ /* 0x001fe200078efcff */
        /* <DEDUP_REMOVED lines=23> */
.L_x_3183:
        /* <DEDUP_REMOVED lines=14> */
.L_x_5094:


//--------------------- .text._Z25selective_scan_fwd_kernelI32Selective_Scan_fwd_kernel_traitsILi64ELi16ELi1ELb0ELb0ELb0ELb1EN3c108BFloat16EfEEv13SSMParamsBase --------------------------
	.section	.text._Z25selective_scan_fwd_kernelI32Selective_Scan_fwd_kernel_traitsILi64ELi16ELi1ELb0ELb0ELb0ELb1EN3c108BFloat16EfEEv13SSMParamsBase,"ax",@progbits
	.align	128
        .global         _Z25selective_scan_fwd_kernelI32Selective_Scan_fwd_kernel_traitsILi64ELi16ELi1ELb0ELb0ELb0ELb1EN3c108BFloat16EfEEv13SSMParamsBase
        .type           _Z25selective_scan_fwd_kernelI32Selective_Scan_fwd_kernel_traitsILi64ELi16ELi1ELb0ELb0ELb0ELb1EN3c108BFloat16EfEEv13SSMParamsBase,@function
        .size           _Z25selective_scan_fwd_kernelI32Selective_Scan_fwd_kernel_traitsILi64ELi16ELi1ELb0ELb0ELb0ELb1EN3c108BFloat16EfEEv13SSMParamsBase,(.L_x_5095 - _Z25selective_scan_fwd_kernelI32Selective_Scan_fwd_kernel_traitsILi64ELi16ELi1ELb0ELb0ELb0ELb1EN3c108BFloat16EfEEv13SSMParamsBase)
        .other          _Z25selective_scan_fwd_kernelI32Selective_Scan_fwd_kernel_traitsILi64ELi16ELi1ELb0ELb0ELb0ELb1EN3c108BFloat16EfEEv13SSMParamsBase,@"STO_CUDA_ENTRY STV_DEFAULT"
_Z25selective_scan_fwd_kernelI32Selective_Scan_fwd_kernel_traitsILi64ELi16ELi1ELb0ELb0ELb0ELb1EN3c108BFloat16EfEEv13SSMParamsBase:
.text._Z25selective_scan_fwd_kernelI32Selective_Scan_fwd_kernel_traitsILi64ELi16ELi1ELb0ELb0ELb0ELb1EN3c108BFloat16EfEEv13SSMParamsBase:
        /* <DEDUP_REMOVED lines=23> */
[----:B------:R-:W-:Y:S02]  /*0170*/  IMAD.U32 R2, RZ, RZ, UR4 ;  /* 0x00000004ff027e24 */ /* 0x000fe4000f8e00ff */
        /* <DEDUP_REMOVED lines=26> */
[----:B------:R-:W-:Y:S01]  /*0320*/  IMAD.SHL.U32 R115, R43, 0x10, RZ ;  /* 0x000000102b737824 */ /* 0x000fe200078e00ff */
        /* <DEDUP_REMOVED lines=46> */
.L_x_3222:
[----:B------:R-:W0:Y:S01]  /*0610*/  LDCU UR7, c[0x0][0x388] ;  /* 0x00007100ff0777ac */ /* 0x000e220008000800 */
[----:B------:R-:W-:Y:S02]  /*0620*/  LOP3.LUT R18, R115, 0x3e00, RZ, 0xc0, !PT ;  /* 0x00003e0073127812 */ /* 0x000fe400078ec0ff */
[----:B------:R-:W-:Y:S01]  /*0630*/  PRMT R7, RZ, 0x7610, R7 ;  /* 0x00007610ff077816 */ /* 0x000fe20000000007 */
[----:B------:R-:W-:Y:S01]  /*0640*/  USHF.L.U32 UR45, UR4, 0xa, URZ ;  /* 0x0000000a042d7899 */ /* 0x000fe200080006ff */
[----:B------:R-:W-:Y:S02]  /*0650*/  LOP3.LUT R50, R18, 0x1f, R43, 0xf8, !PT ;  /* 0x0000001f12327812 */ /* 0x000fe400078ef82b */
[----:B------:R-:W-:Y:S02]  /*0660*/  PRMT R10, RZ, 0x7610, R10 ;  /* 0x00007610ff0a7816 */ /* 0x000fe4000000000a */
[C---:B------:R-:W-:Y:S02]  /*0670*/  SHF.L.U32 R2, R50.reuse, 0x1, RZ ;  /* 0x0000000132027819 */ /* 0x040fe400000006ff */
[----:B------:R-:W-:-:S02]  /*0680*/  LOP3.LUT R58, R50, 0xe0, RZ, 0xfc, !PT ;  /* 0x000000e0323a7812 */ /* 0x000fc400078efcff */
[----:B------:R-:W-:Y:S02]  /*0690*/  IADD3 R4, P0, PT, R2, UR40, RZ ;  /* 0x0000002802047c10 */ /* 0x000fe4000ff1e0ff */
[C---:B------:R-:W-:Y:S02]  /*06a0*/  LOP3.LUT R60, R50.reuse, 0x100, RZ, 0xfc, !PT ;  /* 0x00000100323c7812 */ /* 0x040fe400078efcff */
[----:B------:R-:W-:Y:S01]  /*06b0*/  LOP3.LUT R54, R50, 0xc0, RZ, 0xfc, !PT ;  /* 0x000000c032367812 */ /* 0x000fe200078efcff */
[----:B------:R-:W-:Y:S01]  /*06c0*/  IMAD.X R5, RZ, RZ, UR41, P0 ;  /* 0x00000029ff057e24 */ /* 0x000fe200080e06ff */
[----:B0-----:R-:W-:Y:S01]  /*06d0*/  UIADD3 UR43, UPT, UPT, -UR45, UR7, URZ ;  /* 0x000000072d2b7290 */ /* 0x001fe2000fffe1ff */
[----:B------:R-:W-:Y:S02]  /*06e0*/  IADD3 R2, P0, PT, R2, UR38, RZ ;  /* 0x0000002602027c10 */ /* 0x000fe4000ff1e0ff */
[C---:B------:R-:W-:Y:S02]  /*06f0*/  LOP3.LUT R74, R50.reuse, 0x20, RZ, 0xfc, !PT ;  /* 0x00000020324a7812 */ /* 0x040fe400078efcff */
[C---:B------:R-:W-:Y:S01]  /*0700*/  LOP3.LUT R52, R50.reuse, 0xa0, RZ, 0xfc, !PT ;  /* 0x000000a032347812 */ /* 0x040fe200078efcff */
[----:B------:R-:W-:Y:S01]  /*0710*/  IMAD.X R3, RZ, RZ, UR39, P0 ;  /* 0x00000027ff037e24 */ /* 0x000fe200080e06ff */
[C---:B------:R-:W-:Y:S01]  /*0720*/  ISETP.GE.AND P0, PT, R50.reuse, UR43, PT ;  /* 0x0000002b32007c0c */ /* 0x040fe2000bf06270 */
[----:B------:R-:W-:Y:S01]  /*0730*/  BAR.SYNC.DEFER_BLOCKING 0x0 ;  /* 0x0000000000007b1d */ /* 0x000fe20000010000 */
[----:B------:R-:W-:-:S02]  /*0740*/  LOP3.LUT R75, R50, 0x40, RZ, 0xfc, !PT ;  /* 0x00000040324b7812 */ /* 0x000fc400078efcff */
[C---:B------:R-:W-:Y:S02]  /*0750*/  LOP3.LUT R73, R50.reuse, 0x80, RZ, 0xfc, !PT ;  /* 0x0000008032497812 */ /* 0x040fe400078efcff */
[----:B------:R-:W-:Y:S02]  /*0760*/  LOP3.LUT R76, R50, 0x60, RZ, 0xfc, !PT ;  /* 0x00000060324c7812 */ /* 0x000fe400078efcff */
[----:B------:R-:W-:Y:S02]  /*0770*/  ISETP.GE.AND P1, PT, R54, UR43, PT ;  /* 0x0000002b36007c0c */ /* 0x000fe4000bf26270 */
[----:B------:R-:W-:Y:S02]  /*0780*/  ISETP.GE.AND P6, PT, R74, UR43, PT ;  /* 0x0000002b4a007c0c */ /* 0x000fe4000bfc6270 */
[----:B------:R-:W-:Y:S02]  /*0790*/  ISETP.GE.AND P2, PT, R52, UR43, PT ;  /* 0x0000002b34007c0c */ /* 0x000fe4000bf46270 */
[----:B------:R-:W-:-:S02]  /*07a0*/  ISETP.GE.AND P5, PT, R75, UR43, PT ;  /* 0x0000002b4b007c0c */ /* 0x000fc4000bfa6270 */
[----:B------:R-:W-:Y:S02]  /*07b0*/  ISETP.GE.AND P3, PT, R73, UR43, PT ;  /* 0x0000002b49007c0c */ /* 0x000fe4000bf66270 */
[----:B------:R-:W-:Y:S02]  /*07c0*/  ISETP.GE.AND P4, PT, R76, UR43, PT ;  /* 0x0000002b4c007c0c */ /* 0x000fe4000bf86270 */
[----:B------:R-:W-:Y:S02]  /*07d0*/  PRMT R15, RZ, 0x7610, R15 ;  /* 0x00007610ff0f7816 */ /* 0x000fe4000000000f */
[----:B------:R-:W-:Y:S02]  /*07e0*/  PRMT R13, RZ, 0x7610, R13 ;  /* 0x00007610ff0d7816 */ /* 0x000fe4000000000d */
[----:B------:R-:W-:Y:S01]  /*07f0*/  PRMT R0, RZ, 0x7610, R0 ;  /* 0x00007610ff007816 */ /* 0x000fe20000000000 */
[----:B------:R-:W2:Y:S01]  /*0800*/  @!P0 LDG.E.U16 R7, desc[UR28][R4.64] ;  /* 0x0000001c04078981 */ /* 0x000ea2000c1e1500 */
[----:B------:R-:W-:-:S02]  /*0810*/  ISETP.GE.AND P0, PT, R58, UR43, PT ;  /* 0x0000002b3a007c0c */ /* 0x000fc4000bf06270 */
[----:B------:R-:W-:Y:S01]  /*0820*/  PRMT R8, RZ, 0x7610, R8 ;  /* 0x00007610ff087816 */ /* 0x000fe20000000008 */
[----:B------:R-:W3:Y:S01]  /*0830*/  @!P1 LDG.E.U16 R13, desc[UR28][R4.64+0x180] ;  /* 0x0001801c040d9981 */ /* 0x000ee2000c1e1500 */
[----:B------:R-:W-:Y:S02]  /*0840*/  PRMT R9, RZ, 0x7610, R9 ;  /* 0x00007610ff097816 */ /* 0x000fe40000000009 */
[----:B------:R-:W-:Y:S01]  /*0850*/  PRMT R11, RZ, 0x7610, R11 ;  /* 0x00007610ff0b7816 */ /* 0x000fe2000000000b */
[----:B------:R-:W4:Y:S01]  /*0860*/  @!P6 LDG.E.U16 R0, desc[UR28][R4.64+0x40] ;  /* 0x0000401c0400e981 */ /* 0x000f22000c1e1500 */
[C---:B------:R-:W-:Y:S02]  /*0870*/  LOP3.LUT R20, R50.reuse, 0x120, RZ, 0xfc, !PT ;  /* 0x0000012032147812 */ /* 0x040fe400078efcff */
[----:B------:R-:W-:Y:S01]  /*0880*/  LOP3.LUT R21, R50, 0x140, RZ, 0xfc, !PT ;  /* 0x0000014032157812 */ /* 0x000fe200078efcff */
[----:B------:R-:W3:Y:S01]  /*0890*/  @!P2 LDG.E.U16 R8, desc[UR28][R4.64+0x140] ;  /* 0x0001401c0408a981 */ /* 0x000ee2000c1e1500 */
[----:B------:R-:W-:-:S02]  /*08a0*/  PRMT R6, RZ, 0x7610, R6 ;  /* 0x00007610ff067816 */ /* 0x000fc40000000006 */
[----:B------:R-:W-:Y:S01]  /*08b0*/  LOP3.LUT R22, R50, 0x160, RZ, 0xfc, !PT ;  /* 0x0000016032167812 */ /* 0x000fe200078efcff */
[----:B------:R-:W3:Y:S01]  /*08c0*/  @!P0 LDG.E.U16 R10, desc[UR28][R4.64+0x1c0] ;  /* 0x0001c01c040a8981 */ /* 0x000ee2000c1e1500 */
[----:B------:R-:W-:Y:S02]  /*08d0*/  ISETP.GE.AND P0, PT, R60, UR43, PT ;  /* 0x0000002b3c007c0c */ /* 0x000fe4000bf06270 */
        /* <DEDUP_REMOVED lines=8> */
[----:B------:R-:W-:Y:S02]  /*0960*/  PRMT R12, RZ, 0x7610, R12 ;  /* 0x00007610ff0c7816 */ /* 0x000fe4000000000c */
[----:B------:R-:W-:Y:S01]  /*0970*/  PRMT R17, RZ, 0x7610, R17 ;  /* 0x00007610ff117816 */ /* 0x000fe20000000011 */
[----:B------:R-:W3:Y:S01]  /*0980*/  @!P0 LDG.E.U16 R15, desc[UR28][R4.64+0x200] ;  /* 0x0002001c040f8981 */ /* 0x000ee2000c1e1500 */
[----:B------:R-:W-:Y:S02]  /*0990*/  ISETP.GE.AND P0, PT, R20, UR43, PT ;  /* 0x0000002b14007c0c */ /* 0x000fe4000bf06270 */
[----:B------:R-:W-:Y:S02]  /*09a0*/  ISETP.GE.AND P4, PT, R24, UR43, PT ;  /* 0x0000002b18007c0c */ /* 0x000fe4000bf86270 */
[----:B------:R-:W-:Y:S01]  /*09b0*/  PRMT R14, RZ, 0x7610, R14 ;  /* 0x00007610ff0e7816 */ /* 0x000fe2000000000e */
[----:B------:R-:W3:Y:S01]  /*09c0*/  @!P1 LDG.E.U16 R17, desc[UR28][R4.64+0x280] ;  /* 0x0002801c04119981 */ /* 0x000ee2000c1e1500 */
[----:B------:R-:W-:-:S02]  /*09d0*/  PRMT R19, RZ, 0x7610, R19 ;  /* 0x00007610ff137816 */ /* 0x000fc40000000013 */
[C---:B------:R-:W-:Y:S02]  /*09e0*/  LOP3.LUT R20, R50.reuse, 0x1c0, RZ, 0xfc, !PT ;  /* 0x000001c032147812 */ /* 0x040fe400078efcff */
[----:B------:R-:W-:Y:S01]  /*09f0*/  LOP3.LUT R21, R50, 0x1e0, RZ, 0xfc, !PT ;  /* 0x000001e032157812 */ /* 0x000fe200078efcff */
[----:B------:R-:W3:Y:S01]  /*0a00*/  @!P2 LDG.E.U16 R14, desc[UR28][R4.64+0x2c0] ;  /* 0x0002c01c040ea981 */ /* 0x000ee2000c1e1500 */
[----:B------:R-:W-:-:S03]  /*0a10*/  PRMT R16, RZ, 0x7610, R16 ;  /* 0x00007610ff107816 */ /* 0x000fc60000000010 */
[----:B------:R-:W3:Y:S01]  /*0a20*/  @!P0 LDG.E.U16 R12, desc[UR28][R4.64+0x240] ;  /* 0x0002401c040c8981 */ /* 0x000ee2000c1e1500 */
[----:B------:R-:W-:Y:S02]  /*0a30*/  ISETP.GE.AND P5, PT, R20, UR43, PT ;  /* 0x0000002b14007c0c */ /* 0x000fe4000bfa6270 */
[----:B------:R-:W-:Y:S01]  /*0a40*/  ISETP.GE.AND P6, PT, R21, UR43, PT ;  /* 0x0000002b15007c0c */ /* 0x000fe2000bfc6270 */
[----:B------:R-:W3:Y:S01]  /*0a50*/  @!P3 LDG.E.U16 R19, desc[UR28][R4.64+0x300] ;  /* 0x0003001c0413b981 */ /* 0x000ee2000c1e1500 */
[----:B------:R-:W-:-:S03]  /*0a60*/  PRMT R49, RZ, 0x7610, R49 ;  /* 0x00007610ff317816 */ /* 0x000fc60000000031 */
        /* <DEDUP_REMOVED lines=8> */
[----:B-1----:R-:W-:-:S05]  /*0af0*/  IADD3 R18, PT, PT, R18, R41, RZ ;  /* 0x0000002912127210 */ /* 0x002fca0007ffe0ff */
[C---:B------:R-:W-:Y:S02]  /*0b00*/  VIADD R21, R18.reuse, 0x20 ;  /* 0x0000002012157836 */ /* 0x040fe40000000000 */
        /* <DEDUP_REMOVED lines=8> */
[----:B------:R-:W-:Y:S02]  /*0b90*/  LEA R40, R40, UR7, 0x1 ;  /* 0x0000000728287c11 */ /* 0x000fe4000f8e08ff */
[-C--:B------:R-:W-:Y:S02]  /*0ba0*/  LEA.HI.SX32 R27, R27, R18.reuse, 0x1b ;  /* 0x000000121b1b7211 */ /* 0x080fe400078fdaff */
[----:B------:R-:W-:Y:S02]  /*0bb0*/  LEA.HI.SX32 R5, R5, R18, 0x1b ;  /* 0x0000001205057211 */ /* 0x000fe400078fdaff */
[----:B------:R-:W-:Y:S02]  /*0bc0*/  LEA R39, R21, UR7, 0x1 ;  /* 0x0000000715277c11 */ /* 0x000fe4000f8e08ff */
[----:B------:R-:W-:Y:S01]  /*0bd0*/  LEA R38, R23, UR7, 0x1 ;  /* 0x0000000717267c11 */ /* 0x000fe2000f8e08ff */
[C---:B------:R-:W-:Y:S01]  /*0be0*/  VIADD R23, R18.reuse, 0xe0 ;  /* 0x000000e012177836 */ /* 0x040fe20000000000 */
[----:B------:R-:W-:Y:S01]  /*0bf0*/  LEA R37, R25, UR7, 0x1 ;  /* 0x0000000719257c11 */ /* 0x000fe2000f8e08ff */
[C---:B------:R-:W-:Y:S01]  /*0c00*/  VIADD R25, R18.reuse, 0x100 ;  /* 0x0000010012197836 */ /* 0x040fe20000000000 */
[----:B------:R-:W-:-:S02]  /*0c10*/  IADD3 R21, PT, PT, R18, 0xc0, RZ ;  /* 0x000000c012157810 */ /* 0x000fc40007ffe0ff */
[----:B------:R-:W-:Y:S02]  /*0c20*/  LEA R36, R27, UR7, 0x1 ;  /* 0x000000071b247c11 */ /* 0x000fe4000f8e08ff */
[----:B------:R-:W-:Y:S01]  /*0c30*/  LEA R35, R5, UR7, 0x1 ;  /* 0x0000000705237c11 */ /* 0x000fe2000f8e08ff */
[C---:B------:R-:W-:Y:S01]  /*0c40*/  VIADD R5, R18.reuse, 0x140 ;  /* 0x0000014012057836 */ /* 0x040fe20000000000 */
[----:B------:R-:W-:Y:S02]  /*0c50*/  IADD3 R27, PT, PT, R18, 0x120, RZ ;  /* 0x00000120121b7810 */ /* 0x000fe40007ffe0ff */
[-C--:B------:R-:W-:Y:S02]  /*0c60*/  LEA.HI.SX32 R21, R21, R18.reuse, 0x1b ;  /* 0x0000001215157211 */ /* 0x080fe400078fdaff */
[-C--:B------:R-:W-:Y:S02]  /*0c70*/  LEA.HI.SX32 R23, R23, R18.reuse, 0x1b ;  /* 0x0000001217177211 */ /* 0x080fe400078fdaff */
[----:B------:R-:W-:-:S02]  /*0c80*/  LEA.HI.SX32 R25, R25, R18, 0x1b ;  /* 0x0000001219197211 */ /* 0x000fc400078fdaff */
[-C--:B------:R-:W-:Y:S02]  /*0c90*/  LEA.HI.SX32 R27, R27, R18.reuse, 0x1b ;  /* 0x000000121b1b7211 */ /* 0x080fe400078fdaff */
[----:B------:R-:W-:Y:S01]  /*0ca0*/  LEA R34, R21, UR7, 0x1 ;  /* 0x0000000715227c11 */ /* 0x000fe2000f8e08ff */
[C---:B------:R-:W-:Y:S01]  /*0cb0*/  VIADD R21, R18.reuse, 0x1c0 ;  /* 0x000001c012157836 */ /* 0x040fe20000000000 */
[----:B------:R-:W-:Y:S02]  /*0cc0*/  LEA.HI.SX32 R5, R5, R18, 0x1b ;  /* 0x0000001205057211 */ /* 0x000fe400078fdaff */
[----:B------:R-:W-:Y:S02]  /*0cd0*/  LEA R33, R23, UR7, 0x1 ;  /* 0x0000000717217c11 */ /* 0x000fe4000f8e08ff */
[----:B------:R-:W-:Y:S02]  /*0ce0*/  LEA R32, R25, UR7, 0x1 ;  /* 0x0000000719207c11 */ /* 0x000fe4000f8e08ff */
[----:B------:R-:W-:-:S02]  /*0cf0*/  IADD3 R23, PT, PT, R18, 0x1e0, RZ ;  /* 0x000001e012177810 */ /* 0x000fc40007ffe0ff */
[----:B------:R-:W-:Y:S02]  /*0d00*/  LEA R31, R27, UR7, 0x1 ;  /* 0x000000071b1f7c11 */ /* 0x000fe4000f8e08ff */
[----:B------:R-:W-:Y:S02]  /*0d10*/  LEA R30, R5, UR7, 0x1 ;  /* 0x00000007051e7c11 */ /* 0x000fe4000f8e08ff */
[-C--:B------:R-:W-:Y:S02]  /*0d20*/  LEA.HI.SX32 R21, R21, R18.reuse, 0x1b ;  /* 0x0000001215157211 */ /* 0x080fe400078fdaff */
[----:B------:R-:W-:Y:S02]  /*0d30*/  LEA.HI.SX32 R23, R23, R18, 0x1b ;  /* 0x0000001217177211 */ /* 0x000fe400078fdaff */
[----:B------:R-:W-:Y:S02]  /*0d40*/  LEA R26, R21, UR7, 0x1 ;  /* 0x00000007151a7c11 */ /* 0x000fe4000f8e08ff */
[----:B------:R-:W-:-:S02]  /*0d50*/  LEA R25, R23, UR7, 0x1 ;  /* 0x0000000717197c11 */ /* 0x000fc4000f8e08ff */
[----:B------:R-:W-:Y:S02]  /*0d60*/  P2R R56, PR, RZ, 0x1 ;  /* 0x00000001ff387803 */ /* 0x000fe40000000000 */
[----:B------:R-:W-:Y:S02]  /*0d70*/  ISETP.GE.AND P0, PT, R50, UR43, PT ;  /* 0x0000002b32007c0c */ /* 0x000fe4000bf06270 */
[----:B------:R-:W-:Y:S02]  /*0d80*/  P2R R62, PR, RZ, 0x2 ;  /* 0x00000002ff3e7803 */ /* 0x000fe40000000000 */
[----:B------:R-:W-:Y:S02]  /*0d90*/  ISETP.GE.AND P1, PT, R74, UR43, PT ;  /* 0x0000002b4a007c0c */ /* 0x000fe4000bf26270 */
        /* <DEDUP_REMOVED lines=23> */
[C---:B0-----:R-:W-:Y:S01]  /*0f10*/  VIADD R13, R18.reuse, 0x5 ;  /* 0x00000005120d7836 */ /* 0x041fe20000000000 */
[C---:B-1----:R-:W-:Y:S02]  /*0f20*/  IADD3 R15, PT, PT, R18.reuse, 0x6, RZ ;  /* 0x00000006120f7810 */ /* 0x042fe40007ffe0ff */
[----:B------:R-:W-:Y:S01]  /*0f30*/  STS.U16 [R29+0x2c0], R14 ;  /* 0x0002c00e1d007388 */ /* 0x000fe20000000400 */
[C---:B------:R-:W-:Y:S01]  /*0f40*/  VIADD R5, R18.reuse, 0x1 ;  /* 0x0000000112057836 */ /* 0x040fe20000000000 */
[C---:B------:R-:W-:Y:S01]  /*0f50*/  IADD3 R9, PT, PT, R18.reuse, 0x3, RZ ;  /* 0x0000000312097810 */ /* 0x040fe20007ffe0ff */
[C---:B------:R-:W-:Y:S01]  /*0f60*/  VIADD R7, R18.reuse, 0x2 ;  /* 0x0000000212077836 */ /* 0x040fe20000000000 */
[----:B------:R0:W-:Y:S01]  /*0f70*/  STS.U16 [R28+0x300], R19 ;  /* 0x000300131c007388 */ /* 0x0001e20000000400 */
[C---:B------:R-:W-:Y:S01]  /*0f80*/  VIADD R51, R18.reuse, 0x7 ;  /* 0x0000000712337836 */ /* 0x040fe20000000000 */
[C---:B------:R-:W-:Y:S01]  /*0f90*/  IADD3 R55, PT, PT, R18.reuse, 0x9, RZ ;  /* 0x0000000912377810 */ /* 0x040fe20007ffe0ff */
[C---:B------:R-:W-:Y:S01]  /*0fa0*/  VIADD R53, R18.reuse, 0x8 ;  /* 0x0000000812357836 */ /* 0x040fe20000000000 */
[C---:B------:R-:W-:Y:S01]  /*0fb0*/  IADD3 R59, PT, PT, R18.reuse, 0xc, RZ ;  /* 0x0000000c123b7810 */ /* 0x040fe20007ffe0ff */
[C---:B------:R-:W-:Y:S01]  /*0fc0*/  VIADD R57, R18.reuse, 0xb ;  /* 0x0000000b12397836 */ /* 0x040fe20000000000 */
[C---:B------:R-:W-:Y:S01]  /*0fd0*/  IADD3 R65, PT, PT, R18.reuse, 0xf, RZ ;  /* 0x0000000f12417810 */ /* 0x040fe20007ffe0ff */
[----:B------:R-:W-:-:S02]  /*0fe0*/  VIADD R61, R18, 0xd ;  /* 0x0000000d123d7836 */ /* 0x000fc40000000000 */
[C---:B------:R-:W-:Y:S02]  /*0ff0*/  VIADD R63, R18.reuse, 0xe ;  /* 0x0000000e123f7836 */ /* 0x040fe40000000000 */
[----:B0-----:R-:W-:Y:S01]  /*1000*/  VIADD R19, R18, 0xa ;  /* 0x0000000a12137836 */ /* 0x001fe20000000000 */
[----:B------:R0:W-:Y:S01]  /*1010*/  STS.U16 [R27+0x340], R16 ;  /* 0x000340101b007388 */ /* 0x0001e20000000400 */
[-C--:B------:R-:W-:Y:S02]  /*1020*/  LEA.HI.SX32 R11, R11, R18.reuse, 0x1b ;  /* 0x000000120b0b7211 */ /* 0x080fe400078fdaff */
[-C--:B------:R-:W-:Y:S02]  /*1030*/  LEA.HI.SX32 R13, R13, R18.reuse, 0x1b ;  /* 0x000000120d0d7211 */ /* 0x080fe400078fdaff */
[-C--:B------:R-:W-:Y:S02]  /*1040*/  LEA.HI.SX32 R15, R15, R18.reuse, 0x1b ;  /* 0x000000120f0f7211 */ /* 0x080fe400078fdaff */
[----:B------:R-:W-:-:S02]  /*1050*/  LEA.HI.SX32 R5, R5, R18, 0x1b ;  /* 0x0000001205057211 */ /* 0x000fc400078fdaff */
[-C--:B------:R-:W-:Y:S02]  /*1060*/  LEA.HI.SX32 R7, R7, R18.reuse, 0x1b ;  /* 0x0000001207077211 */ /* 0x080fe400078fdaff */
[-C--:B------:R-:W-:Y:S02]  /*1070*/  LEA.HI.SX32 R9, R9, R18.reuse, 0x1b ;  /* 0x0000001209097211 */ /* 0x080fe400078fdaff */
[-C--:B------:R-:W-:Y:S02]  /*1080*/  LEA.HI.SX32 R17, R51, R18.reuse, 0x1b ;  /* 0x0000001233117211 */ /* 0x080fe400078fdaff */
[-C--:B0-----:R-:W-:Y:S02]  /*1090*/  LEA.HI.SX32 R16, R53, R18.reuse, 0x1b ;  /* 0x0000001235107211 */ /* 0x081fe400078fdaff */
        /* <DEDUP_REMOVED lines=45> */
[----:B0-----:R-:W-:-:S02]  /*1370*/  PRMT R49, RZ, 0x7610, R49 ;  /* 0x00007610ff317816 */ /* 0x001fc40000000031 */
[----:B-1----:R-:W-:-:S03]  /*1380*/  PRMT R48, RZ, 0x7610, R48 ;  /* 0x00007610ff307816 */ /* 0x002fc60000000030 */
        /* <DEDUP_REMOVED lines=74> */
[----:B------:R-:W-:Y:S01]  /*1830*/  FSETP.GTU.FTZ.AND P0, PT, R57, 20, PT ;  /* 0x41a000003900780b */ /* 0x000fe20003f1c000 */
[----:B--2---:R-:W-:-:S03]  /*1840*/  IMAD.U32 R49, R49, 0x10000, RZ ;  /* 0x0001000031317824 */ /* 0x004fc600078e00ff */
        /* <DEDUP_REMOVED lines=49> */
.L_x_3185:
[----:B------:R-:W-:Y:S05]  /*1b60*/  BSYNC.RECONVERGENT B0 ;  /* 0x0000000000007941 */ /* 0x000fea0003800200 */
.L_x_3184:
        /* <DEDUP_REMOVED lines=35> */
.L_x_3187:
[----:B------:R-:W-:Y:S05]  /*1da0*/  BSYNC.RECONVERGENT B0 ;  /* 0x0000000000007941 */ /* 0x000fea0003800200 */
.L_x_3186:
        /* <DEDUP_REMOVED lines=37> */
.L_x_3189:
[----:B------:R-:W-:Y:S05]  /*2000*/  BSYNC.RECONVERGENT B0 ;  /* 0x0000000000007941 */ /* 0x000fea0003800200 */
.L_x_3188:
        /* <DEDUP_REMOVED lines=35> */
.L_x_3191:
[----:B------:R-:W-:Y:S05]  /*2240*/  BSYNC.RECONVERGENT B0 ;  /* 0x0000000000007941 */ /* 0x000fea0003800200 */
.L_x_3190:
        /* <DEDUP_REMOVED lines=37> */
.L_x_3193:
[----:B------:R-:W-:Y:S05]  /*24a0*/  BSYNC.RECONVERGENT B0 ;  /* 0x0000000000007941 */ /* 0x000fea0003800200 */
.L_x_3192:
        /* <DEDUP_REMOVED lines=35> */
.L_x_3195:
[----:B------:R-:W-:Y:S05]  /*26e0*/  BSYNC.RECONVERGENT B0 ;  /* 0x0000000000007941 */ /* 0x000fea0003800200 */
.L_x_3194:
        /* <DEDUP_REMOVED lines=37> */
.L_x_3197:
[----:B------:R-:W-:Y:S05]  /*2940*/  BSYNC.RECONVERGENT B0 ;  /* 0x0000000000007941 */ /* 0x000fea0003800200 */
.L_x_3196:
        /* <DEDUP_REMOVED lines=35> */
.L_x_3199:
[----:B------:R-:W-:Y:S05]  /*2b80*/  BSYNC.RECONVERGENT B0 ;  /* 0x0000000000007941 */ /* 0x000fea0003800200 */
.L_x_3198:
[----:B------:R-:W-:Y:S01]  /*2b90*/  ISETP.EQ.OR P4, PT, RZ, UR9, P4 ;  /* 0x00000009ff007c0c */ /* 0x000fe2000a782670 */
[----:B------:R-:W-:Y:S01]  /*2ba0*/  IMAD.U32 R73, R3, 0x10000, RZ ;  /* 0x0001000003497824 */ /* 0x000fe200078e00ff */
[----:B------:R-:W-:Y:S01]  /*2bb0*/  BSSY.RECONVERGENT B0, `(.L_x_3200) ;  /* 0x0000026000007945 */ /* 0x000fe20003800200 */
[----:B------:R-:W-:Y:S01]  /*2bc0*/  IMAD.U32 R3, R63, 0x10000, RZ ;  /* 0x000100003f037824 */ /* 0x000fe200078e00ff */
[----:B------:R-:W-:Y:S01]  /*2bd0*/  FSETP.GTU.FTZ.AND P1, PT, R61, 20, PT ;  /* 0x41a000003d00780b */ /* 0x000fe20003f3c000 */
[----:B------:R-:W-:Y:S01]  /*2be0*/  FADD.FTZ R63, R73, R44 ;  /* 0x0000002c493f7221 */ /* 0x000fe20000010000 */
[----:B------:R-:W-:Y:S02]  /*2bf0*/  ISETP.EQ.OR P5, PT, RZ, UR9, P5 ;  /* 0x00000009ff007c0c */ /* 0x000fe4000afa2670 */
[----:B------:R-:W-:Y:S02]  /*2c00*/  PRMT R62, RZ, 0x7610, R62 ;  /* 0x00007610ff3e7816 */ /* 0x000fe4000000003e */
[----:B------:R-:W-:-:S03]  /*2c10*/  SHF.L.U32 R82, R72, 0x10, RZ ;  /* 0x0000001048527819 */ /* 0x000fc600000006ff */
        /* <DEDUP_REMOVED lines=31> */
.L_x_3201:
[----:B------:R-:W-:Y:S05]  /*2e10*/  BSYNC.RECONVERGENT B0 ;  /* 0x0000000000007941 */ /* 0x000fea0003800200 */
.L_x_3200:
        /* <DEDUP_REMOVED lines=39> */
.L_x_3203:
[----:B------:R-:W-:Y:S05]  /*3090*/  BSYNC.RECONVERGENT B0 ;  /* 0x0000000000007941 */ /* 0x000fea0003800200 */
.L_x_3202:
        /* <DEDUP_REMOVED lines=45> */
.L_x_3205:
[----:B------:R-:W-:Y:S05]  /*3370*/  BSYNC.RECONVERGENT B0 ;  /* 0x0000000000007941 */ /* 0x000fea0003800200 */
.L_x_3204:
        /* <DEDUP_REMOVED lines=32> */
.L_x_3207:
[----:B------:R-:W-:Y:S05]  /*3580*/  BSYNC.RECONVERGENT B0 ;  /* 0x0000000000007941 */ /* 0x000fea0003800200 */
.L_x_3206:
        /* <DEDUP_REMOVED lines=32> */
.L_x_3209:
[----:B------:R-:W-:Y:S05]  /*3790*/  BSYNC.RECONVERGENT B0 ;  /* 0x0000000000007941 */ /* 0x000fea0003800200 */
.L_x_3208:
        /* <DEDUP_REMOVED lines=32> */
.L_x_3211:
[----:B------:R-:W-:Y:S05]  /*39a0*/  BSYNC.RECONVERGENT B0 ;  /* 0x0000000000007941 */ /* 0x000fea0003800200 */
.L_x_3210:
        /* <DEDUP_REMOVED lines=32> */
.L_x_3213:
[----:B------:R-:W-:Y:S05]  /*3bb0*/  BSYNC.RECONVERGENT B0 ;  /* 0x0000000000007941 */ /* 0x000fea0003800200 */
.L_x_3212:
        /* <DEDUP_REMOVED lines=32> */
.L_x_3215:
[----:B------:R-:W-:Y:S05]  /*3dc0*/  BSYNC.RECONVERGENT B0 ;  /* 0x0000000000007941 */ /* 0x000fea0003800200 */
.L_x_3214:
        /* <DEDUP_REMOVED lines=50> */
.L_x_3221:
        /* <DEDUP_REMOVED lines=24> */
[----:B------:R-:W-:Y:S01]  /*4270*/  MUFU.EX2 R5, R5 ;  /* 0x0000000500057308 */ /* 0x000fe20000000800 */
[----:B------:R-:W-:Y:S01]  /*4280*/  FMUL.FTZ R98, R4, R52 ;  /* 0x0000003404627220 */ /* 0x000fe20000410000 */
[----:B------:R-:W-:Y:S01]  /*4290*/  ISETP.GE.U32.AND P6, PT, R2, UR43, PT ;  /* 0x0000002b02007c0c */ /* 0x000fe2000bfc6070 */
[C---:B------:R-:W-:Y:S01]  /*42a0*/  FMUL.FTZ R9, R4.reuse, R53 ;  /* 0x0000003504097220 */ /* 0x040fe20000410000 */
[C---:B------:R-:W-:Y:S01]  /*42b0*/  IADD3 R2, PT, PT, R115.reuse, 0x6, RZ ;  /* 0x0000000673027810 */ /* 0x040fe20007ffe0ff */
[C---:B------:R-:W-:Y:S01]  /*42c0*/  FMUL.FTZ R101, R4.reuse, R51 ;  /* 0x0000003304657220 */ /* 0x040fe20000410000 */
[----:B------:R-:W-:Y:S01]  /*42d0*/  FMUL.FTZ R3, R4, R50 ;  /* 0x0000003204037220 */ /* 0x000fe20000410000 */
[----:B------:R-:W-:Y:S01]  /*42e0*/  FSEL R105, R84, RZ, !P6 ;  /* 0x000000ff54697208 */ /* 0x000fe20007000000 */
[----:B------:R-:W1:Y:S01]  /*42f0*/  MUFU.EX2 R6, R6 ;  /* 0x0000000600067308 */ /* 0x000e620000000800 */
[----:B------:R-:W-:Y:S01]  /*4300*/  ISETP.GE.U32.AND P1, PT, R2, UR43, PT ;  /* 0x0000002b02007c0c */ /* 0x000fe2000bf26070 */
[----:B------:R-:W-:-:S03]  /*4310*/  VIADD R2, R115, 0x7 ;  /* 0x0000000773027836 */ /* 0x000fc60000000000 */
[----:B------:R-:W-:-:S03]  /*4320*/  FSEL R109, R86, RZ, !P1 ;  /* 0x000000ff566d7208 */ /* 0x000fc60004800000 */
[----:B------:R-:W2:Y:S08]  /*4330*/  MUFU.EX2 R7, R7 ;  /* 0x0000000700077308 */ /* 0x000eb00000000800 */
[----:B------:R-:W3:Y:S01]  /*4340*/  MUFU.EX2 R8, R8 ;  /* 0x0000000800087308 */ /* 0x000ee20000000800 */
[----:B-1----:R-:W-:Y:S01]  /*4350*/  FSEL R99, R6, 1, !P3 ;  /* 0x3f80000006637808 */ /* 0x002fe20005800000 */
[----:B------:R-:W-:-:S04]  /*4360*/  FMUL.FTZ R6, R4, R48 ;  /* 0x0000003004067220 */ /* 0x000fc80000410000 */
[----:B------:R-:W-:Y:S02]  /*4370*/  FFMA.FTZ R112, R97, R99, R100 ;  /* 0x0000006361707223 */ /* 0x000fe40000010064 */
[----:B------:R1:W4:Y:S01]  /*4380*/  MUFU.EX2 R108, R98 ;  /* 0x00000062006c7308 */ /* 0x0003220000000800 */
[----:B--2---:R-:W-:Y:S01]  /*4390*/  FSEL R102, R7, 1, !P4 ;  /* 0x3f80000007667808 */ /* 0x004fe20006000000 */
[----:B------:R-:W-:-:S06]  /*43a0*/  FMUL.FTZ R7, R4, R58 ;  /* 0x0000003a04077220 */ /* 0x000fcc0000410000 */
[----:B------:R-:W2:Y:S01]  /*43b0*/  MUFU.EX2 R9, R9 ;  /* 0x0000000900097308 */ /* 0x000ea20000000800 */
[----:B-1----:R-:W-:Y:S01]  /*43c0*/  FSEL R98, R5, 1, !P2 ;  /* 0x3f80000005627808 */ /* 0x002fe20005000000 */
[----:B------:R-:W-:Y:S01]  /*43d0*/  FMUL.FTZ R5, R4, R49 ;  /* 0x0000003104057220 */ /* 0x000fe20000410000 */
[----:B------:R-:W-:Y:S02]  /*43e0*/  ISETP.GE.U32.AND P2, PT, R2, UR43, PT ;  /* 0x0000002b02007c0c */ /* 0x000fe4000bf46070 */
[C---:B------:R-:W-:Y:S02]  /*43f0*/  IADD3 R2, PT, PT, R115.reuse, 0x8, RZ ;  /* 0x0000000873027810 */ /* 0x040fe40007ffe0ff */
[----:B---3--:R-:W-:Y:S01]  /*4400*/  FSEL R104, R8, 1, !P5 ;  /* 0x3f80000008687808 */ /* 0x008fe20006800000 */
[----:B------:R1:W3:Y:S01]  /*4410*/  MUFU.EX2 R110, R101 ;  /* 0x00000065006e7308 */ /* 0x0002e20000000800 */
[----:B------:R-:W-:Y:S01]  /*4420*/  ISETP.GE.U32.AND P3, PT, R2, UR43, PT ;  /* 0x0000002b02007c0c */ /* 0x000fe2000bf66070 */
[----:B------:R-:W-:Y:S01]  /*4430*/  VIADD R2, R115, 0x9 ;  /* 0x0000000973027836 */ /* 0x000fe20000000000 */
[----:B----4-:R-:W-:Y:S01]  /*4440*/  FSEL R108, R108, 1, !P0 ;  /* 0x3f8000006c6c7808 */ /* 0x010fe20004000000 */
[----:B------:R-:W-:Y:S01]  /*4450*/  FMUL.FTZ R8, R4, R59 ;  /* 0x0000003b04087220 */ /* 0x000fe20000410000 */
[----:B------:R-:W-:-:S03]  /*4460*/  FSEL R111, R85, RZ, !P2 ;  /* 0x000000ff556f7208 */ /* 0x000fc60005000000 */
[----:B------:R-:W4:Y:S01]  /*4470*/  MUFU.EX2 R3, R3 ;  /* 0x0000000300037308 */ /* 0x000f220000000800 */
[----:B-1----:R-:W-:Y:S02]  /*4480*/  FSEL R101, R90, RZ, !P4 ;  /* 0x000000ff5a657208 */ /* 0x002fe40006000000 */
[----:B------:R-:W-:Y:S02]  /*4490*/  ISETP.GE.U32.AND P4, PT, R2, UR43, PT ;  /* 0x0000002b02007c0c */ /* 0x000fe4000bf86070 */
[----:B------:R-:W-:Y:S01]  /*44a0*/  IADD3 R2, PT, PT, R115, 0xa, RZ ;  /* 0x0000000a73027810 */ /* 0x000fe20007ffe0ff */
[----:B------:R-:W-:Y:S01]  /*44b0*/  FFMA.FTZ R113, R102, R112, R101 ;  /* 0x0000007066717223 */ /* 0x000fe20000010065 */
[----:B--2---:R-:W-:Y:S01]  /*44c0*/  FSEL R106, R9, 1, !P6 ;  /* 0x3f800000096a7808 */ /* 0x004fe20007000000 */
[----:B------:R-:W1:Y:S01]  /*44d0*/  MUFU.EX2 R5, R5 ;  /* 0x0000000500057308 */ /* 0x000e620000000800 */
[----:B------:R-:W-:Y:S01]  /*44e0*/  ISETP.GE.U32.AND P5, PT, R2, UR43, PT ;  /* 0x0000002b02007c0c */ /* 0x000fe2000bfa6070 */
[C---:B------:R-:W-:Y:S01]  /*44f0*/  VIADD R2, R115.reuse, 0xb ;  /* 0x0000000b73027836 */ /* 0x040fe20000000000 */
[----:B---3--:R-:W-:Y:S01]  /*4500*/  FSEL R110, R110, 1, !P1 ;  /* 0x3f8000006e6e7808 */ /* 0x008fe20004800000 */
[----:B------:R-:W-:Y:S01]  /*4510*/  FFMA.FTZ R117, R104, R113, R103 ;  /* 0x0000007168757223 */ /* 0x000fe20000010067 */
[----:B------:R-:W-:Y:S01]  /*4520*/  FSEL R113, R88, RZ, !P3 ;  /* 0x000000ff58717208 */ /* 0x000fe20005800000 */
[----:B------:R-:W-:Y:S01]  /*4530*/  FMUL.FTZ R9, R4, R60 ;  /* 0x0000003c04097220 */ /* 0x000fe20000410000 */
[----:B------:R-:W-:Y:S01]  /*4540*/  ISETP.GE.U32.AND P6, PT, R2, UR43, PT ;  /* 0x0000002b02007c0c */ /* 0x000fe2000bfc6070 */
[----:B------:R-:W2:Y:S01]  /*4550*/  MUFU.EX2 R6, R6 ;  /* 0x0000000600067308 */ /* 0x000ea20000000800 */
[----:B------:R-:W-:Y:S01]  /*4560*/  IADD3 R2, PT, PT, R115, 0xc, RZ ;  /* 0x0000000c73027810 */ /* 0x000fe20007ffe0ff */
[----:B------:R-:W-:Y:S01]  /*4570*/  FFMA.FTZ R119, R106, R117, R105 ;  /* 0x000000756a777223 */ /* 0x000fe20000010069 */
[----:B----4-:R-:W-:Y:S01]  /*4580*/  FSEL R112, R3, 1, !P2 ;  /* 0x3f80000003707808 */ /* 0x010fe20005000000 */
[----:B------:R-:W-:Y:S01]  /*4590*/  FMUL.FTZ R3, R4, R61 ;  /* 0x0000003d04037220 */ /* 0x000fe20000410000 */
[----:B------:R-:W-:Y:S01]  /*45a0*/  ISETP.GE.U32.AND P0, PT, R2, UR43, PT ;  /* 0x0000002b02007c0c */ /* 0x000fe2000bf06070 */
[----:B------:R-:W-:Y:S01]  /*45b0*/  VIADD R2, R115, 0xd ;  /* 0x0000000d73027836 */ /* 0x000fe20000000000 */
[----:B------:R-:W-:Y:S01]  /*45c0*/  FSEL R117, R87, RZ, !P4 ;  /* 0x000000ff57757208 */ /* 0x000fe20006000000 */
[----:B------:R-:W3:Y:S01]  /*45d0*/  MUFU.EX2 R7, R7 ;  /* 0x0000000700077308 */ /* 0x000ee20000000800 */
[----:B-1----:R-:W-:Y:S01]  /*45e0*/  FSEL R118, R5, 1, !P3 ;  /* 0x3f80000005767808 */ /* 0x002fe20005800000 */
[----:B------:R-:W-:Y:S01]  /*45f0*/  FMUL.FTZ R5, R98, R99 ;  /* 0x0000006362057220 */ /* 0x000fe20000410000 */
[----:B------:R-:W-:-:S02]  /*4600*/  ISETP.GE.U32.AND P1, PT, R2, UR43, PT ;  /* 0x0000002b02007c0c */ /* 0x000fc4000bf26070 */
[C---:B------:R-:W-:Y:S01]  /*4610*/  IADD3 R2, PT, PT, R115.reuse, 0xe, RZ ;  /* 0x0000000e73027810 */ /* 0x040fe20007ffe0ff */
[----:B------:R-:W-:Y:S01]  /*4620*/  FMUL.FTZ R5, R102, R5 ;  /* 0x0000000566057220 */ /* 0x000fe20000410000 */
[----:B------:R-:W-:Y:S01]  /*4630*/  FSEL R120, R92, RZ, !P6 ;  /* 0x000000ff5c787208 */ /* 0x000fe20007000000 */
[----:B------:R-:W1:Y:S01]  /*4640*/  MUFU.EX2 R8, R8 ;  /* 0x0000000800087308 */ /* 0x000e620000000800 */
[----:B------:R-:W-:Y:S01]  /*4650*/  ISETP.GE.U32.AND P2, PT, R2, UR43, PT ;  /* 0x0000002b02007c0c */ /* 0x000fe2000bf46070 */
[----:B------:R-:W-:Y:S01]  /*4660*/  VIADD R2, R115, 0xf ;  /* 0x0000000f73027836 */ /* 0x000fe20000000000 */
[----:B--2---:R-:W-:Y:S01]  /*4670*/  FSEL R122, R6, 1, !P4 ;  /* 0x3f800000067a7808 */ /* 0x004fe20006000000 */
[----:B------:R-:W-:Y:S01]  /*4680*/  FMUL.FTZ R5, R104, R5 ;  /* 0x0000000568057220 */ /* 0x000fe20000410000 */
[----:B------:R-:W-:Y:S02]  /*4690*/  FSEL R123, R93, RZ, !P0 ;  /* 0x000000ff5d7b7208 */ /* 0x000fe40004000000 */
[----:B------:R-:W-:Y:S01]  /*46a0*/  ISETP.GE.U32.AND P3, PT, R2, UR43, PT ;  /* 0x0000002b02007c0c */ /* 0x000fe2000bf66070 */
[----:B------:R-:W-:Y:S01]  /*46b0*/  FFMA.FTZ R2, R108, R119, R107 ;  /* 0x000000776c027223 */ /* 0x000fe2000001006b */
[----:B------:R-:W2:Y:S01]  /*46c0*/  MUFU.EX2 R9, R9 ;  /* 0x0000000900097308 */ /* 0x000ea20000000800 */
[----:B------:R-:W-:Y:S01]  /*46d0*/  FSEL R119, R91, RZ, !P5 ;  /* 0x000000ff5b777208 */ /* 0x000fe20006800000 */
[----:B------:R-:W-:Y:S01]  /*46e0*/  FMUL.FTZ R5, R106, R5 ;  /* 0x000000056a057220 */ /* 0x000fe20000410000 */
[----:B------:R-:W-:Y:S01]  /*46f0*/  FFMA.FTZ R121, R110, R2, R109 ;  /* 0x000000026e797223 */ /* 0x000fe2000001006d */
[C---:B------:R-:W-:Y:S01]  /*4700*/  FMUL.FTZ R2, R4.reuse, R63 ;  /* 0x0000003f04027220 */ /* 0x040fe20000410000 */
[----:B------:R-:W-:Y:S01]  /*4710*/  FMUL.FTZ R4, R4, R64 ;  /* 0x0000004004047220 */ /* 0x000fe20000410000 */
[----:B---3--:R-:W-:Y:S01]  /*4720*/  FSEL R124, R7, 1, !P5 ;  /* 0x3f800000077c7808 */ /* 0x008fe20006800000 */
[----:B------:R-:W-:Y:S01]  /*4730*/  FFMA.FTZ R121, R112, R121, R111 ;  /* 0x0000007970797223 */ /* 0x000fe2000001006f */
[----:B------:R-:W3:Y:S01]  /*4740*/  MUFU.EX2 R3, R3 ;  /* 0x0000000300037308 */ /* 0x000ee20000000800 */
[----:B------:R-:W-:Y:S01]  /*4750*/  FMUL.FTZ R5, R108, R5 ;  /* 0x000000056c057220 */ /* 0x000fe20000410000 */
[----:B------:R-:W-:Y:S01]  /*4760*/  FSEL R125, R94, RZ, !P1 ;  /* 0x000000ff5e7d7208 */ /* 0x000fe20004800000 */
[----:B------:R-:W-:Y:S01]  /*4770*/  FFMA.FTZ R121, R118, R121, R113 ;  /* 0x0000007976797223 */ /* 0x000fe20000010071 */
[----:B------:R-:W-:Y:S01]  /*4780*/  FSEL R127, R95, RZ, !P2 ;  /* 0x000000ff5f7f7208 */ /* 0x000fe20005000000 */
[----:B------:R-:W-:Y:S01]  /*4790*/  FMUL.FTZ R5, R110, R5 ;  /* 0x000000056e057220 */ /* 0x000fe20000410000 */
[----:B------:R-:W-:Y:S01]  /*47a0*/  FSEL R129, R96, RZ, !P3 ;  /* 0x000000ff60817208 */ /* 0x000fe20005800000 */
[----:B------:R-:W-:Y:S01]  /*47b0*/  FFMA.FTZ R6, R122, R121, R117 ;  /* 0x000000797a067223 */ /* 0x000fe20000010075 */
[----:B------:R-:W4:Y:S01]  /*47c0*/  MUFU.EX2 R2, R2 ;  /* 0x0000000200027308 */ /* 0x000f220000000800 */
[----:B-1----:R-:W-:Y:S01]  /*47d0*/  FSEL R121, R8, 1, !P6 ;  /* 0x3f80000008797808 */ /* 0x002fe20007000000 */
[----:B------:R-:W-:Y:S01]  /*47e0*/  FMUL.FTZ R5, R112, R5 ;  /* 0x0000000570057220 */ /* 0x000fe20000410000 */
[----:B------:R-:W-:Y:S01]  /*47f0*/  FFMA.FTZ R6, R124, R6, R119 ;  /* 0x000000067c067223 */ /* 0x000fe20000010077 */
[----:B--2---:R-:W-:-:S02]  /*4800*/  FSEL R126, R9, 1, !P0 ;  /* 0x3f800000097e7808 */ /* 0x004fc40004000000 */
[----:B------:R-:W-:Y:S01]  /*4810*/  FMUL.FTZ R5, R118, R5 ;  /* 0x0000000576057220 */ /* 0x000fe20000410000 */
[----:B------:R-:W-:Y:S01]  /*4820*/  FFMA.FTZ R6, R121, R6, R120 ;  /* 0x0000000679067223 */ /* 0x000fe20000010078 */
[----:B------:R-:W1:Y:S01]  /*4830*/  MUFU.EX2 R4, R4 ;  /* 0x0000000400047308 */ /* 0x000e620000000800 */
[----:B---3--:R-:W-:Y:S01]  /*4840*/  FSEL R128, R3, 1, !P1 ;  /* 0x3f80000003807808 */ /* 0x008fe20004800000 */
[----:B------:R-:W-:Y:S01]  /*4850*/  FMUL.FTZ R5, R122, R5 ;  /* 0x000000057a057220 */ /* 0x000fe20000410000 */
[----:B------:R-:W-:Y:S01]  /*4860*/  FFMA.FTZ R6, R126, R6, R123 ;  /* 0x000000067e067223 */ /* 0x000fe2000001007b */
[----:B------:R-:W-:-:S03]  /*4870*/  ISETP.GE.AND P0, PT, R41, 0x1, PT ;  /* 0x000000012900780c */ /* 0x000fc60003f06270 */
[----:B------:R-:W-:Y:S01]  /*4880*/  FFMA.FTZ R6, R128, R6, R125 ;  /* 0x0000000680067223 */ /* 0x000fe2000001007d */
[----:B----4-:R-:W-:Y:S01]  /*4890*/  FSEL R130, R2, 1, !P2 ;  /* 0x3f80000002827808 */ /* 0x010fe20005000000 */
[----:B------:R-:W-:-:S04]  /*48a0*/  FMUL.FTZ R2, R124, R5 ;  /* 0x000000057c027220 */ /* 0x000fc80000410000 */
[----:B------:R-:W-:Y:S01]  /*48b0*/  FFMA.FTZ R6, R130, R6, R127 ;  /* 0x0000000682067223 */ /* 0x000fe2000001007f */
[----:B------:R-:W-:Y:S01]  /*48c0*/  FMUL.FTZ R3, R121, R2 ;  /* 0x0000000279037220 */ /* 0x000fe20000410000 */
[----:B------:R-:W-:Y:S02]  /*48d0*/  MOV R2, UR21 ;  /* 0x0000001500027c02 */ /* 0x000fe40008000f00 */
[----:B-1----:R-:W-:Y:S01]  /*48e0*/  FSEL R132, R4, 1, !P3 ;  /* 0x3f80000004847808 */ /* 0x002fe20005800000 */
[----:B------:R-:W-:Y:S01]  /*48f0*/  FMUL.FTZ R3, R126, R3 ;  /* 0x000000037e037220 */ /* 0x000fe20000410000 */
[----:B------:R-:W-:-:S03]  /*4900*/  MOV R4, UR23 ;  /* 0x0000001700047c02 */ /* 0x000fc60008000f00 */
[----:B------:R-:W-:Y:S01]  /*4910*/  FFMA.FTZ R6, R132, R6, R129 ;  /* 0x0000000684067223 */ /* 0x000fe20000010081 */
[----:B------:R-:W-:-:S04]  /*4920*/  FMUL.FTZ R3, R128, R3 ;  /* 0x0000000380037220 */ /* 0x000fc80000410000 */
[----:B------:R-:W1:Y:S01]  /*4930*/  SHFL.UP PT, R5, R6, 0x1, RZ ;  /* 0x0420000006057989 */ /* 0x000e6200000e00ff */
[----:B------:R-:W-:-:S04]  /*4940*/  FMUL.FTZ R3, R130, R3 ;  /* 0x0000000382037220 */ /* 0x000fc80000410000 */
[----:B------:R-:W-:Y:S01]  /*4950*/  FMUL.FTZ R133, R132, R3 ;  /* 0x0000000384857220 */ /* 0x000fe20000410000 */
[----:B------:R-:W-:-:S04]  /*4960*/  IMAD.U32 R3, RZ, RZ, UR22 ;  /* 0x00000016ff037e24 */ /* 0x000fc8000f8e00ff */
[----:B------:R-:W2:Y:S04]  /*4970*/  SHFL.UP PT, R8, R133, 0x1, RZ ;  /* 0x0420000085087989 */ /* 0x000ea800000e00ff */
[----:B------:R3:W5:Y:S01]  /*4980*/  LDG.E R131, desc[UR28][R2.64] ;  /* 0x0000001c02837981 */ /* 0x000762000c1e1900 */
[----:B-1----:R-:W-:Y:S01]  /*4990*/  FFMA.FTZ R7, R133, R5, R6 ;  /* 0x0000000585077223 */ /* 0x002fe20000010006 */
[----:B------:R-:W-:-:S04]  /*49a0*/  IMAD.U32 R5, RZ, RZ, UR26 ;  /* 0x0000001aff057e24 */ /* 0x000fc8000f8e00ff */
[----:B------:R-:W-:Y:S01]  /*49b0*/  FSEL R6, R6, R7, !P0 ;  /* 0x0000000706067208 */ /* 0x000fe20004000000 */
[----:B------:R1:W5:Y:S04]  /*49c0*/  LDG.E R134, desc[UR28][R4.64] ;  /* 0x0000001c04867981 */ /* 0x000368000c1e1900 */
[----:B------:R-:W4:Y:S01]  /*49d0*/  SHFL.UP PT, R7, R6, 0x2, RZ ;  /* 0x0440000006077989 */ /* 0x000f2200000e00ff */
[----:B--2---:R-:W-:-:S05]  /*49e0*/  @P0 FMUL.FTZ R133, R133, R8 ;  /* 0x0000000885850220 */ /* 0x004fca0000410000 */
[----:B------:R-:W2:Y:S01]  /*49f0*/  SHFL.UP PT, R8, R133, 0x2, RZ ;  /* 0x0440000085087989 */ /* 0x000ea200000e00ff */
[----:B------:R-:W-:Y:S01]  /*4a00*/  ISETP.GE.AND P0, PT, R41, 0x2, PT ;  /* 0x000000022900780c */ /* 0x000fe20003f06270 */
[----:B----4-:R-:W-:-:S05]  /*4a10*/  FFMA.FTZ R7, R133, R7, R6 ;  /* 0x0000000785077223 */ /* 0x010fca0000010006 */
[----:B------:R-:W-:-:S05]  /*4a20*/  FSEL R136, R6, R7, !P0 ;  /* 0x0000000706887208 */ /* 0x000fca0004000000 */
[----:B------:R-:W4:Y:S02]  /*4a30*/  SHFL.UP PT, R7, R136, 0x4, RZ ;  /* 0x0480000088077989 */ /* 0x000f2400000e00ff */
[----:B--2---:R-:W-:-:S05]  /*4a40*/  @P0 FMUL.FTZ R133, R133, R8 ;  /* 0x0000000885850220 */ /* 0x004fca0000410000 */
[----:B---3--:R-:W2:Y:S01]  /*4a50*/  SHFL.UP PT, R2, R133, 0x4, RZ ;  /* 0x0480000085027989 */ /* 0x008ea200000e00ff */
[----:B------:R-:W-:Y:S01]  /*4a60*/  ISETP.GE.AND P0, PT, R41, 0x4, PT ;  /* 0x000000042900780c */ /* 0x000fe20003f06270 */
[----:B----4-:R-:W-:-:S05]  /*4a70*/  FFMA.FTZ R7, R133, R7, R136 ;  /* 0x0000000785077223 */ /* 0x010fca0000010088 */
[----:B-1----:R-:W-:-:S07]  /*4a80*/  FSEL R4, R136, R7, !P0 ;  /* 0x0000000788047208 */ /* 0x002fce0004000000 */
[----:B--2---:R-:W-:Y:S01]  /*4a90*/  @P0 FMUL.FTZ R133, R133, R2 ;  /* 0x0000000285850220 */ /* 0x004fe20000410000 */
[----:B------:R-:W1:Y:S04]  /*4aa0*/  SHFL.UP PT, R3, R4, 0x8, RZ ;  /* 0x0500000004037989 */ /* 0x000e6800000e00ff */
[----:B------:R-:W2:Y:S01]  /*4ab0*/  SHFL.UP PT, R2, R133, 0x8, RZ ;  /* 0x0500000085027989 */ /* 0x000ea200000e00ff */
[----:B------:R-:W-:Y:S01]  /*4ac0*/  ISETP.GE.AND P0, PT, R41, 0x8, PT ;  /* 0x000000082900780c */ /* 0x000fe20003f06270 */
[----:B-1----:R-:W-:-:S12]  /*4ad0*/  FFMA.FTZ R3, R133, R3, R4 ;  /* 0x0000000385037223 */ /* 0x002fd80000010004 */
[----:B--2---:R-:W-:Y:S01]  /*4ae0*/  @P0 FMUL.FTZ R133, R133, R2 ;  /* 0x0000000285850220 */ /* 0x004fe20000410000 */
[----:B------:R-:W-:-:S04]  /*4af0*/  FSEL R136, R4, R3, !P0 ;  /* 0x0000000304887208 */ /* 0x000fc80004000000 */
[----:B------:R-:W1:Y:S04]  /*4b00*/  SHFL.UP PT, R8, R133, 0x10, RZ ;  /* 0x0600000085087989 */ /* 0x000e6800000e00ff */
[----:B------:R-:W2:Y:S01]  /*4b10*/  SHFL.UP PT, R9, R136, 0x10, RZ ;  /* 0x0600000088097989 */ /* 0x000ea200000e00ff */
[----:B------:R-:W-:Y:S02]  /*4b20*/  ISETP.NE.AND P1, PT, R41, 0x1f, PT ;  /* 0x0000001f2900780c */ /* 0x000fe40003f25270 */
[----:B------:R-:W-:Y:S01]  /*4b30*/  ISETP.NE.AND P0, PT, RZ, UR4, PT ;  /* 0x00000004ff007c0c */ /* 0x000fe2000bf05270 */
[----:B------:R-:W-:-:S03]  /*4b40*/  UMOV UR7, 0x400 ;  /* 0x0000040000077882 */ /* 0x000fc60000000000 */
[----:B------:R-:W-:Y:S01]  /*4b50*/  ISETP.NE.OR P0, PT, R116, RZ, !P0 ;  /* 0x000000ff7400720c */ /* 0x000fe20004705670 */
[----:B0-----:R-:W-:Y:S01]  /*4b60*/  ULEA UR7, UR44, UR7, 0x18 ;  /* 0x000000072c077291 */ /* 0x001fe2000f8ec0ff */
[----:B------:R-:W-:Y:S02]  /*4b70*/  HFMA2 R2, -RZ, RZ, 1.875, 0 ;  /* 0x3f800000ff027431 */ /* 0x000fe400000001ff */
[----:B------:R-:W-:-:S03]  /*4b80*/  IMAD.MOV.U32 R3, RZ, RZ, RZ ;  /* 0x000000ffff037224 */ /* 0x000fc600078e00ff */
[----:B------:R-:W-:Y:S01]  /*4b90*/  @!P1 LEA R135, R114, UR7, 0x3 ;  /* 0x0000000772879c11 */ /* 0x000fe2000f8e18ff */
[----:B-1----:R-:W-:-:S05]  /*4ba0*/  FMUL.FTZ R8, R133, R8 ;  /* 0x0000000885087220 */ /* 0x002fca0000410000 */
[----:B------:R-:W-:Y:S01]  /*4bb0*/  @!P0 LDS.64 R2, [UR18] ;  /* 0x00000012ff028984 */ /* 0x000fe20008000a00 */
[----:B--2---:R-:W-:-:S05]  /*4bc0*/  FFMA.FTZ R9, R133, R9, R136 ;  /* 0x0000000985097223 */ /* 0x004fca0000010088 */
[----:B------:R-:W-:Y:S01]  /*4bd0*/  @!P1 STS.64 [R135+0x850], R8 ;  /* 0x0008500887009388 */ /* 0x000fe20000000a00 */
        /* <DEDUP_REMOVED lines=29> */
.L_x_3218:
[----:B------:R-:W-:Y:S05]  /*4db0*/  BSYNC.RECONVERGENT B0 ;  /* 0x0000000000007941 */ /* 0x000fea0003800200 */
.L_x_3217:
        /* <DEDUP_REMOVED lines=31> */
.L_x_3220:
[----:B------:R-:W-:Y:S05]  /*4fb0*/  BSYNC.RECONVERGENT B0 ;  /* 0x0000000000007941 */ /* 0x000fea0003800200 */
.L_x_3219:
        /* <DEDUP_REMOVED lines=27> */
.L_x_3216:
        /* <DEDUP_REMOVED lines=15> */
[----:B------:R-:W-:-:S02]  /*5260*/  ISETP.NE.AND P0, PT, R43, RZ, PT ;  /* 0x000000ff2b00720c */ /* 0x000fc40003f05270 */
[----:B------:R-:W-:Y:S01]  /*5270*/  MOV R54, UR45 ;  /* 0x0000002d00367c02 */ /* 0x000fe20008000f00 */
[----:B------:R2:W-:Y:S01]  /*5280*/  STS.U16 [R23+0x2], R5 ;  /* 0x0000020517007388 */ /* 0x0005e20000000400 */
[----:B------:R-:W-:Y:S02]  /*5290*/  PRMT R64, RZ, 0x7610, R64 ;  /* 0x00007610ff407816 */ /* 0x000fe40000000040 */
[----:B------:R-:W-:Y:S01]  /*52a0*/  PRMT R82, RZ, 0x7610, R82 ;  /* 0x00007610ff527816 */ /* 0x000fe20000000052 */
[----:B------:R3:W-:Y:S01]  /*52b0*/  STS.U16 [R22+0x4], R6 ;  /* 0x0000040616007388 */ /* 0x0007e20000000400 */
[----:B-1----:R-:W-:Y:S02]  /*52c0*/  PRMT R4, R3, 0x7632, R4 ;  /* 0x0000763203047816 */ /* 0x002fe40000000004 */
[----:B------:R-:W-:Y:S01]  /*52d0*/  F2FP.BF16.F32.PACK_AB R3, R69, R72 ;  /* 0x000000484503723e */ /* 0x000fe200000010ff */
[----:B------:R1:W-:Y:S01]  /*52e0*/  STS.U16 [R21+0x6], R7 ;  /* 0x0000060715007388 */ /* 0x0003e20000000400 */
[----:B--2---:R-:W-:-:S03]  /*52f0*/  PRMT R5, R2, 0x7610, R5 ;  /* 0x0000761002057816 */ /* 0x004fc60000000005 */
[----:B------:R2:W-:Y:S01]  /*5300*/  STS.U16 [R20+0x8], R8 ;  /* 0x0000080814007388 */ /* 0x0005e20000000400 */
[----:B---3--:R-:W-:Y:S02]  /*5310*/  PRMT R6, R2, 0x7632, R6 ;  /* 0x0000763202067816 */ /* 0x008fe40000000006 */
[----:B------:R-:W-:Y:S01]  /*5320*/  F2FP.BF16.F32.PACK_AB R2, R79, R70 ;  /* 0x000000464f02723e */ /* 0x000fe200000010ff */
[----:B------:R3:W-:Y:S01]  /*5330*/  STS.U16 [R19+0xa], R9 ;  /* 0x00000a0913007388 */ /* 0x0007e20000000400 */
[----:B-1----:R-:W-:-:S03]  /*5340*/  PRMT R7, R3, 0x7610, R7 ;  /* 0x0000761003077816 */ /* 0x002fc60000000007 */
[----:B------:R1:W-:Y:S01]  /*5350*/  STS.U16 [R18+0xc], R41 ;  /* 0x00000c2912007388 */ /* 0x0003e20000000400 */
[----:B--2---:R-:W-:Y:S02]  /*5360*/  PRMT R8, R3, 0x7632, R8 ;  /* 0x0000763203087816 */ /* 0x004fe40000000008 */
[----:B------:R-:W-:Y:S01]  /*5370*/  F2FP.BF16.F32.PACK_AB R3, R75, R68 ;  /* 0x000000444b03723e */ /* 0x000fe200000010ff */
[----:B------:R2:W-:Y:S01]  /*5380*/  STS.U16 [R17+0xe], R4 ;  /* 0x00000e0411007388 */ /* 0x0005e20000000400 */
[----:B---3--:R-:W-:-:S03]  /*5390*/  PRMT R9, R2, 0x7632, R9 ;  /* 0x0000763202097816 */ /* 0x008fc60000000009 */
[----:B------:R-:W-:Y:S01]  /*53a0*/  STS.U16 [R16+0x10], R5 ;  /* 0x0000100510007388 */ /* 0x000fe20000000400 */
[----:B-1----:R-:W-:-:S03]  /*53b0*/  MOV R41, UR43 ;  /* 0x0000002b00297c02 */ /* 0x002fc60008000f00 */
[----:B------:R1:W-:Y:S01]  /*53c0*/  STS.U16 [R15+0x12], R6 ;  /* 0x000012060f007388 */ /* 0x0003e20000000400 */
[----:B--2---:R-:W-:-:S03]  /*53d0*/  PRMT R4, R3, 0x7632, R4 ;  /* 0x0000763203047816 */ /* 0x004fc60000000004 */
[----:B------:R-:W-:Y:S04]  /*53e0*/  STS.U16 [R14+0x14], R7 ;  /* 0x000014070e007388 */ /* 0x000fe80000000400 */
[----:B------:R-:W-:Y:S01]  /*53f0*/  STS.U16 [R13+0x16], R8 ;  /* 0x000016080d007388 */ /* 0x000fe20000000400 */
[----:B-1----:R-:W-:-:S03]  /*5400*/  IMAD.U32 R6, RZ, RZ, UR45 ;  /* 0x0000002dff067e24 */ /* 0x002fc6000f8e00ff */
[----:B------:R1:W-:Y:S04]  /*5410*/  STS.U16 [R12+0x18], R2 ;  /* 0x000018020c007388 */ /* 0x0003e80000000400 */
[----:B------:R2:W-:Y:S04]  /*5420*/  STS.U16 [R11+0x1a], R9 ;  /* 0x00001a090b007388 */ /* 0x0005e80000000400 */
[----:B------:R3:W-:Y:S01]  /*5430*/  STS.U16 [R10+0x1c], R3 ;  /* 0x00001c030a007388 */ /* 0x0007e20000000400 */
[----:B-1----:R-:W-:-:S03]  /*5440*/  LOP3.LUT R2, R115, 0x3e00, RZ, 0xc0, !PT ;  /* 0x00003e0073027812 */ /* 0x002fc600078ec0ff */
[----:B------:R-:W-:Y:S01]  /*5450*/  STS.U16 [R0+0x1e], R4 ;  /* 0x00001e0400007388 */ /* 0x000fe20000000400 */
[----:B------:R-:W-:-:S03]  /*5460*/  NOP ;  /* 0x0000000000007918 */ /* 0x000fc60000000000 */
[----:B------:R-:W-:Y:S01]  /*5470*/  LDS.U16 R5, [R40] ;  /* 0x0000000028057984 */ /* 0x000fe20000000400 */
[----:B--2---:R-:W-:-:S03]  /*5480*/  LOP3.LUT R9, R2, 0x1f, R43, 0xf8, !PT ;  /* 0x0000001f02097812 */ /* 0x004fc600078ef82b */
[----:B------:R-:W-:Y:S01]  /*5490*/  LDS.U16 R59, [R39+0x40] ;  /* 0x00004000273b7984 */ /* 0x000fe20000000400 */
[C---:B---3--:R-:W-:Y:S02]  /*54a0*/  IADD3 R3, P1, P2, R9.reuse, UR14, R6 ;  /* 0x0000000e09037c10 */ /* 0x048fe4000fa3e006 */
[C---:B------:R-:W-:Y:S01]  /*54b0*/  LOP3.LUT R6, R9.reuse, 0x120, RZ, 0xfc, !PT ;  /* 0x0000012009067812 */ /* 0x040fe200078efcff */
[----:B------:R-:W-:Y:S01]  /*54c0*/  LDS.U16 R61, [R38+0x80] ;  /* 0x00008000263d7984 */ /* 0x000fe20000000400 */
[----:B------:R-:W-:Y:S02]  /*54d0*/  LOP3.LUT R7, R9, 0xa0, RZ, 0xfc, !PT ;  /* 0x000000a009077812 */ /* 0x000fe400078efcff */
[----:B------:R-:W-:Y:S01]  /*54e0*/  IADD3.X R8, PT, PT, RZ, UR19, RZ, P1, P2 ;  /* 0x00000013ff087c10 */ /* 0x000fe20008fe44ff */
[----:B------:R-:W-:Y:S01]  /*54f0*/  LDS.U16 R57, [R37+0xc0] ;  /* 0x0000c00025397984 */ /* 0x000fe20000000400 */
[----:B0-----:R-:W-:Y:S02]  /*5500*/  LEA R2, P4, R3, UR20, 0x1 ;  /* 0x0000001403027c11 */ /* 0x001fe4000f8808ff */
[----:B------:R-:W-:Y:S01]  /*5510*/  LOP3.LUT R51, R9, 0xc0, RZ, 0xfc, !PT ;  /* 0x000000c009337812 */ /* 0x000fe200078efcff */
[----:B------:R-:W-:Y:S01]  /*5520*/  LDS.U16 R63, [R36+0x100] ;  /* 0x00010000243f7984 */ /* 0x000fe20000000400 */
[----:B------:R-:W-:Y:S01]  /*5530*/  LEA.HI.X R3, R3, UR21, R8, 0x1, P4 ;  /* 0x0000001503037c11 */ /* 0x000fe2000a0f0c08 */
[----:B------:R-:W0:Y:S01]  /*5540*/  LDCU.64 UR20, c[0x0][0x488] ;  /* 0x00009100ff1477ac */ /* 0x000e220008000a00 */
[C---:B------:R-:W-:Y:S01]  /*5550*/  LOP3.LUT R8, R9.reuse, 0x140, RZ, 0xfc, !PT ;  /* 0x0000014009087812 */ /* 0x040fe200078efcff */
        /* <DEDUP_REMOVED lines=19> */
[----:B-1----:R-:W-:-:S05]  /*5690*/  LOP3.LUT R41, R9, 0x40, RZ, 0xfc, !PT ;  /* 0x0000004009297812 */ /* 0x002fca00078efcff */
[----:B------:R-:W1:Y:S02]  /*56a0*/  LDS R4, [UR7+0x840] ;  /* 0x00084007ff047984 */ /* 0x000e640008000800 */
        /* <DEDUP_REMOVED lines=11> */
[----:B------:R-:W-:-:S03]  /*5760*/  ISETP.GE.AND P1, PT, R41, R4, PT ;  /* 0x000000042900720c */ /* 0x000fc60003f26270 */
[----:B------:R-:W-:Y:S01]  /*5770*/  @!P6 STG.E.U16 desc[UR28][R2.64+0x280], R87 ;  /* 0x000280570200e986 */ /* 0x000fe2000c10151c */
[----:B------:R-:W-:Y:S02]  /*5780*/  ISETP.GE.AND P6, PT, R48, R4, PT ;  /* 0x000000043000720c */ /* 0x000fe40003fc6270 */
[C---:B-1----:R-:W-:Y:S01]  /*5790*/  LOP3.LUT R55, R9.reuse, 0x1c0, RZ, 0xfc, !PT ;  /* 0x000001c009377812 */ /* 0x042fe200078efcff */
[----:B------:R1:W-:Y:S01]  /*57a0*/  @!P3 STG.E.U16 desc[UR28][R2.64+0x180], R81 ;  /* 0x000180510200b986 */ /* 0x0003e2000c10151c */
[----:B--2---:R-:W-:-:S03]  /*57b0*/  LOP3.LUT R53, R9, 0xe0, RZ, 0xfc, !PT ;  /* 0x000000e009357812 */ /* 0x004fc600078efcff */
[----:B------:R-:W-:Y:S01]  /*57c0*/  @!P2 STG.E.U16 desc[UR28][R2.64+0x300], R91 ;  /* 0x0003005b0200a986 */ /* 0x000fe2000c10151c */
[C---:B---3--:R-:W-:Y:S02]  /*57d0*/  IADD3 R5, P2, P3, R9.reuse, UR16, R54 ;  /* 0x0000001009057c10 */ /* 0x048fe4000fb5e036 */
[----:B------:R-:W-:Y:S01]  /*57e0*/  LOP3.LUT R54, R9, 0x1e0, RZ, 0xfc, !PT ;  /* 0x000001e009367812 */ /* 0x000fe200078efcff */
[----:B------:R2:W-:Y:S01]  /*57f0*/  @!P5 STG.E.U16 desc[UR28][R2.64+0xc0], R57 ;  /* 0x0000c0390200d986 */ /* 0x0005e2000c10151c */
[----:B------:R-:W-:Y:S02]  /*5800*/  IADD3.X R60, PT, PT, RZ, UR24, RZ, P2, P3 ;  /* 0x00000018ff3c7c10 */ /* 0x000fe400097e64ff */
[-C--:B------:R-:W-:Y:S01]  /*5810*/  ISETP.GE.AND P3, PT, R58, R4.reuse, PT ;  /* 0x000000043a00720c */ /* 0x080fe20003f66270 */
[----:B------:R-:W-:Y:S01]  /*5820*/  @!P4 STG.E.U16 desc[UR28][R2.64+0x2c0], R89 ;  /* 0x0002c0590200c986 */ /* 0x000fe2000c10151c */
[-C--:B------:R-:W-:Y:S02]  /*5830*/  ISETP.GE.AND P4, PT, R56, R4.reuse, PT ;  /* 0x000000043800720c */ /* 0x080fe40003f86270 */
[-C--:B------:R-:W-:Y:S01]  /*5840*/  ISETP.GE.AND P2, PT, R54, R4.reuse, PT ;  /* 0x000000043600720c */ /* 0x080fe20003f46270 */
[----:B------:R3:W-:Y:S01]  /*5850*/  @!P1 STG.E.U16 desc[UR28][R2.64+0x80], R61 ;  /* 0x0000803d02009986 */ /* 0x0007e2000c10151c */
[----:B------:R-:W-:-:S02]  /*5860*/  ISETP.GE.AND P1, PT, R53, R4, PT ;  /* 0x000000043500720c */ /* 0x000fc40003f26270 */
[----:B-1----:R-:W-:Y:S01]  /*5870*/  PRMT R81, RZ, 0x7610, R81 ;  /* 0x00007610ff517816 */ /* 0x002fe20000000051 */
[----:B------:R-:W-:Y:S01]  /*5880*/  @!P6 STG.E.U16 desc[UR28][R2.64+0x340], R93 ;  /* 0x0003405d0200e986 */ /* 0x000fe2000c10151c */
[----:B--2---:R-:W-:Y:S02]  /*5890*/  LOP3.LUT R57, R9, 0x80, RZ, 0xfc, !PT ;  /* 0x0000008009397812 */ /* 0x004fe400078efcff */
[-C--:B------:R-:W-:Y:S01]  /*58a0*/  ISETP.GE.AND P6, PT, R55, R4.reuse, PT ;  /* 0x000000043700720c */ /* 0x080fe20003fc6270 */
[----:B------:R-:W-:Y:S01]  /*58b0*/  @!P3 STG.E.U16 desc[UR28][R2.64+0x40], R59 ;  /* 0x0000403b0200b986 */ /* 0x000fe2000c10151c */
[----:B------:R-:W-:Y:S02]  /*58c0*/  ISETP.GE.AND P5, PT, R57, R4, PT ;  /* 0x000000043900720c */ /* 0x000fe40003fa6270 */
[----:B------:R-:W-:Y:S01]  /*58d0*/  ISETP.GE.AND P3, PT, R58, UR43, PT ;  /* 0x0000002b3a007c0c */ /* 0x000fe2000bf66270 */
[----:B------:R-:W-:Y:S01]  /*58e0*/  @!P4 STG.E.U16 desc[UR28][R2.64+0x200], R85 ;  /* 0x000200550200c986 */ /* 0x000fe2000c10151c */
[----:B------:R-:W-:-:S02]  /*58f0*/  ISETP.GE.AND P4, PT, R41, UR43, PT ;  /* 0x0000002b29007c0c */ /* 0x000fc4000bf86270 */
[----:B---3--:R-:W-:Y:S01]  /*5900*/  PRMT R61, RZ, 0x7610, R61 ;  /* 0x00007610ff3d7816 */ /* 0x008fe2000000003d */
[----:B------:R1:W-:Y:S01]  /*5910*/  @!P1 STG.E.U16 desc[UR28][R2.64+0x1c0], R83 ;  /* 0x0001c05302009986 */ /* 0x0003e2000c10151c */
[----:B0-----:R-:W-:-:S03]  /*5920*/  LEA R4, P1, R5, UR20, 0x1 ;  /* 0x0000001405047c11 */ /* 0x001fc6000f8208ff */
[----:B------:R-:W-:Y:S01]  /*5930*/  @!P6 STG.E.U16 desc[UR28][R2.64+0x380], R95 ;  /* 0x0003805f0200e986 */ /* 0x000fe2000c10151c */
[--C-:B------:R-:W-:Y:S01]  /*5940*/  LEA.HI.X R5, R5, UR21, R60.reuse, 0x1, P1 ;  /* 0x0000001505057c11 */ /* 0x100fe200088f0c3c */
[----:B------:R-:W0:Y:S01]  /*5950*/  LDCU.64 UR20, c[0x0][0x490] ;  /* 0x00009200ff1477ac */ /* 0x000e220008000a00 */
[----:B------:R-:W-:Y:S01]  /*5960*/  PRMT R60, RZ, 0x7610, R60 ;  /* 0x00007610ff3c7816 */ /* 0x000fe2000000003c */
[----:B------:R-:W-:Y:S01]  /*5970*/  @!P5 STG.E.U16 desc[UR28][R2.64+0x100], R63 ;  /* 0x0001003f0200d986 */ /* 0x000fe2000c10151c */
[----:B------:R-:W-:Y:S02]  /*5980*/  ISETP.GE.AND P5, PT, R52, UR43, PT ;  /* 0x0000002b34007c0c */ /* 0x000fe4000bfa6270 */
[----:B------:R-:W-:Y:S01]  /*5990*/  ISETP.GE.AND P6, PT, R57, UR43, PT ;  /* 0x0000002b39007c0c */ /* 0x000fe2000bfc6270 */
[----:B------:R2:W-:Y:S01]  /*59a0*/  @!P2 STG.E.U16 desc[UR28][R2.64+0x3c0], R97 ;  /* 0x0003c0610200a986 */ /* 0x0005e2000c10151c */
[----:B------:R-:W-:Y:S02]  /*59b0*/  ISETP.GE.AND P2, PT, R9, UR43, PT ;  /* 0x0000002b09007c0c */ /* 0x000fe4000bf46270 */
[----:B------:R-:W-:Y:S01]  /*59c0*/  ISETP.GE.AND P1, PT, R7, UR43, PT ;  /* 0x0000002b07007c0c */ /* 0x000fe2000bf26270 */
[----:B------:R-:W-:Y:S01]  /*59d0*/  BAR.SYNC.DEFER_BLOCKING 0x0 ;  /* 0x0000000000007b1d */ /* 0x000fe20000010000 */
[----:B-1----:R-:W-:-:S02]  /*59e0*/  PRMT R83, RZ, 0x7610, R83 ;  /* 0x00007610ff537816 */ /* 0x002fc40000000053 */
        /* <DEDUP_REMOVED lines=60> */
[----:B------:R-:W-:Y:S04]  /*5db0*/  LDS.U16 R82, [R16+0x10] ;  /* 0x0000100010527984 */ /* 0x000fe80000000400 */
[----:B------:R-:W-:Y:S01]  /*5dc0*/  LDS.U16 R63, [R13+0x16] ;  /* 0x000016000d3f7984 */ /* 0x000fe20000000400 */
[----:B-1----:R-:W-:-:S03]  /*5dd0*/  IMAD.U32 R84, R3, 0x10000, RZ ;  /* 0x0001000003547824 */ /* 0x002fc600078e00ff */
[----:B------:R-:W1:Y:S01]  /*5de0*/  LDS.U16 R3, [R15+0x12] ;  /* 0x000012000f037984 */ /* 0x000e620000000400 */
[----:B------:R-:W-:Y:S01]  /*5df0*/  FMUL.FTZ R81, R84, -1.4426950216293334961 ;  /* 0xbfb8aa3b54517820 */ /* 0x000fe20000410000 */
[----:B--2---:R-:W-:-:S03]  /*5e00*/  IMAD.U32 R62, R4, 0x10000, RZ ;  /* 0x00010000043e7824 */ /* 0x004fc600078e00ff */
[----:B------:R2:W1:Y:S01]  /*5e10*/  MUFU.EX2 R85, R81 ;  /* 0x0000005100557308 */ /* 0x0004620000000800 */
[----:B------:R-:W-:Y:S01]  /*5e20*/  FMUL.FTZ R83, R62, -1.4426950216293334961 ;  /* 0xbfb8aa3b3e537820 */ /* 0x000fe20000410000 */
[----:B---3--:R-:W-:Y:S02]  /*5e30*/  SHF.L.U32 R86, R2, 0x10, RZ ;  /* 0x0000001002567819 */ /* 0x008fe400000006ff */
[----:B----4-:R-:W-:Y:S01]  /*5e40*/  SHF.L.U32 R89, R5, 0x10, RZ ;  /* 0x0000001005597819 */ /* 0x010fe200000006ff */
[----:B------:R-:W-:Y:S04]  /*5e50*/  LDS.U16 R2, [R14+0x14] ;  /* 0x000014000e027984 */ /* 0x000fe80000000400 */
[----:B--2---:R-:W2:Y:S01]  /*5e60*/  LDS.U16 R81, [R12+0x18] ;  /* 0x000018000c517984 */ /* 0x004ea20000000400 */
[----:B------:R3:W4:Y:S03]  /*5e70*/  MUFU.EX2 R88, R83 ;  /* 0x0000005300587308 */ /* 0x0007260000000800 */
[----:B------:R-:W4:Y:S01]  /*5e80*/  LDS.U16 R5, [R11+0x1a] ;  /* 0x00001a000b057984 */ /* 0x000f220000000400 */
[----:B-----5:R-:W-:-:S03]  /*5e90*/  IMAD.U32 R91, R59, 0x10000, RZ ;  /* 0x000100003b5b7824 */ /* 0x020fc600078e00ff */
[----:B------:R-:W-:Y:S04]  /*5ea0*/  LDS.U16 R59, [R10+0x1c] ;  /* 0x00001c000a3b7984 */ /* 0x000fe80000000400 */
[----:B---3--:R-:W3:Y:S01]  /*5eb0*/  LDS.U16 R83, [R0+0x1e] ;  /* 0x00001e0000537984 */ /* 0x008ee20000000400 */
[----:B------:R-:W-:-:S04]  /*5ec0*/  FMUL.FTZ R4, R86, -1.4426950216293334961 ;  /* 0xbfb8aa3b56047820 */ /* 0x000fc80000410000 */
[----:B------:R5:W3:Y:S01]  /*5ed0*/  MUFU.EX2 R87, R4 ;  /* 0x0000000400577308 */ /* 0x000ae20000000800 */
[----:B0-----:R-:W-:Y:S01]  /*5ee0*/  SHF.L.U32 R64, R64, 0x10, RZ ;  /* 0x0000001040407819 */ /* 0x001fe200000006ff */
[----:B------:R-:W-:Y:S01]  /*5ef0*/  FMUL.FTZ R90, R89, -1.4426950216293334961 ;  /* 0xbfb8aa3b595a7820 */ /* 0x000fe20000410000 */
[----:B------:R-:W-:Y:S01]  /*5f00*/  IMAD.U32 R61, R61, 0x10000, RZ ;  /* 0x000100003d3d7824 */ /* 0x000fe200078e00ff */
[----:B-----5:R-:W-:Y:S01]  /*5f10*/  SHF.L.U32 R4, R60, 0x10, RZ ;  /* 0x000000103c047819 */ /* 0x020fe200000006ff */
[----:B------:R-:W-:-:S04]  /*5f20*/  FMUL.FTZ R92, R91, -1.4426950216293334961 ;  /* 0xbfb8aa3b5b5c7820 */ /* 0x000fc80000410000 */
[----:B------:R-:W-:Y:S01]  /*5f30*/  FMUL.FTZ R60, R4, -1.4426950216293334961 ;  /* 0xbfb8aa3b043c7820 */ /* 0x000fe20000410000 */
[----:B-1----:R-:W-:Y:S01]  /*5f40*/  SHF.L.U32 R3, R3, 0x10, RZ ;  /* 0x0000001003037819 */ /* 0x002fe200000006ff */
[----:B------:R-:W-:Y:S01]  /*5f50*/  FMUL.FTZ R94, R61, -1.4426950216293334961 ;  /* 0xbfb8aa3b3d5e7820 */ /* 0x000fe20000410000 */
[----:B------:R-:W-:Y:S01]  /*5f60*/  FMUL.FTZ R95, R64, -1.4426950216293334961 ;  /* 0xbfb8aa3b405f7820 */ /* 0x000fe20000410000 */
[----:B------:R0:W-:Y:S01]  /*5f70*/  MUFU.EX2 R93, R60 ;  /* 0x0000003c005d7308 */ /* 0x0001e20000000800 */
[----:B------:R-:W-:Y:S02]  /*5f80*/  IMAD.U32 R82, R82, 0x10000, RZ ;  /* 0x0001000052527824 */ /* 0x000fe400078e00ff */
[----:B--2---:R-:W-:Y:S01]  /*5f90*/  IMAD.U32 R81, R81, 0x10000, RZ ;  /* 0x0001000051517824 */ /* 0x004fe200078e00ff */
[----:B------:R-:W-:Y:S01]  /*5fa0*/  SHF.L.U32 R63, R63, 0x10, RZ ;  /* 0x000000103f3f7819 */ /* 0x000fe200000006ff */
[----:B------:R-:W-:Y:S01]  /*5fb0*/  FADD.FTZ R85, R85, 1 ;  /* 0x3f80000055557421 */ /* 0x000fe20000010000 */
[----:B0-----:R-:W-:Y:S01]  /*5fc0*/  IMAD.U32 R60, R2, 0x10000, RZ ;  /* 0x00010000023c7824 */ /* 0x001fe200078e00ff */
[----:B----4-:R-:W-:Y:S01]  /*5fd0*/  SHF.L.U32 R2, R5, 0x10, RZ ;  /* 0x0000001005027819 */ /* 0x010fe200000006ff */
[----:B------:R-:W-:Y:S01]  /*5fe0*/  FMUL.FTZ R100, R81, -1.4426950216293334961 ;  /* 0xbfb8aa3b51647820 */ /* 0x000fe20000410000 */
[----:B------:R-:W0:Y:S01]  /*5ff0*/  MUFU.EX2 R90, R90 ;  /* 0x0000005a005a7308 */ /* 0x000e220000000800 */
[----:B------:R-:W-:Y:S01]  /*6000*/  FMUL.FTZ R96, R82, -1.4426950216293334961 ;  /* 0xbfb8aa3b52607820 */ /* 0x000fe20000410000 */
[----:B------:R-:W-:Y:S01]  /*6010*/  FMUL.FTZ R97, R3, -1.4426950216293334961 ;  /* 0xbfb8aa3b03617820 */ /* 0x000fe20000410000 */
[----:B------:R-:W-:Y:S01]  /*6020*/  FMUL.FTZ R98, R60, -1.4426950216293334961 ;  /* 0xbfb8aa3b3c627820 */ /* 0x000fe20000410000 */
[----:B---3--:R-:W-:-:S04]  /*6030*/  SHF.L.U32 R5, R83, 0x10, RZ ;  /* 0x0000001053057819 */ /* 0x008fc800000006ff */
[----:B------:R-:W1:Y:S01]  /*6040*/  MUFU.EX2 R92, R92 ;  /* 0x0000005c005c7308 */ /* 0x000e620000000800 */
[----:B------:R-:W-:Y:S01]  /*6050*/  FMUL.FTZ R99, R63, -1.4426950216293334961 ;  /* 0xbfb8aa3b3f637820 */ /* 0x000fe20000410000 */
[----:B------:R-:W-:Y:S01]  /*6060*/  FMUL.FTZ R101, R2, -1.4426950216293334961 ;  /* 0xbfb8aa3b02657820 */ /* 0x000fe20000410000 */
[----:B------:R-:W-:Y:S02]  /*6070*/  IMAD.U32 R59, R59, 0x10000, RZ ;  /* 0x000100003b3b7824 */ /* 0x000fe400078e00ff */
[----:B------:R-:W-:Y:S01]  /*6080*/  FMUL.FTZ R103, R5, -1.4426950216293334961 ;  /* 0xbfb8aa3b05677820 */ /* 0x000fe20000410000 */
[----:B------:R-:W-:Y:S02]  /*6090*/  FADD.FTZ R88, R88, 1 ;  /* 0x3f80000058587421 */ /* 0x000fe40000010000 */
[----:B------:R-:W2:Y:S01]  /*60a0*/  MUFU.EX2 R94, R94 ;  /* 0x0000005e005e7308 */ /* 0x000ea20000000800 */
[----:B------:R-:W-:-:S07]  /*60b0*/  FMUL.FTZ R83, R59, -1.4426950216293334961 ;  /* 0xbfb8aa3b3b537820 */ /* 0x000fce0000410000 */
[----:B------:R-:W3:Y:S08]  /*60c0*/  MUFU.EX2 R95, R95 ;  /* 0x0000005f005f7308 */ /* 0x000ef00000000800 */
[----:B------:R-:W4:Y:S08]  /*60d0*/  MUFU.EX2 R100, R100 ;  /* 0x0000006400647308 */ /* 0x000f300000000800 */
[----:B------:R-:W5:Y:S01]  /*60e0*/  MUFU.RCP R85, R85 ;  /* 0x0000005500557308 */ /* 0x000f620000001000 */
[----:B------:R-:W-:-:S07]  /*60f0*/  FADD.FTZ R87, R87, 1 ;  /* 0x3f80000057577421 */ /* 0x000fce0000010000 */
[----:B------:R-:W5:Y:S08]  /*6100*/  MUFU.EX2 R96, R96 ;  /* 0x0000006000607308 */ /* 0x000f700000000800 */
[----:B------:R-:W5:Y:S08]  /*6110*/  MUFU.EX2 R97, R97 ;  /* 0x0000006100617308 */ /* 0x000f700000000800 */
[----:B------:R-:W5:Y:S01]  /*6120*/  MUFU.EX2 R98, R98 ;  /* 0x0000006200627308 */ /* 0x000f620000000800 */
[----:B0-----:R-:W-:-:S07]  /*6130*/  FADD.FTZ R90, R90, 1 ;  /* 0x3f8000005a5a7421 */ /* 0x001fce0000010000 */
[----:B------:R-:W0:Y:S08]  /*6140*/  MUFU.EX2 R99, R99 ;  /* 0x0000006300637308 */ /* 0x000e300000000800 */
[----:B------:R-:W0:Y:S01]  /*6150*/  MUFU.EX2 R101, R101 ;  /* 0x0000006500657308 */ /* 0x000e220000000800 */
[----:B-1----:R-:W-:-:S07]  /*6160*/  FADD.FTZ R92, R92, 1 ;  /* 0x3f8000005c5c7421 */ /* 0x002fce0000010000 */
[----:B------:R-:W1:Y:S01]  /*6170*/  MUFU.RCP R105, R88 ;  /* 0x0000005800697308 */ /* 0x000e620000001000 */
[----:B------:R-:W-:-:S07]  /*6180*/  FADD.FTZ R93, R93, 1 ;  /* 0x3f8000005d5d7421 */ /* 0x000fce0000010000 */
[----:B------:R-:W1:Y:S08]  /*6190*/  MUFU.EX2 R102, R83 ;  /* 0x0000005300667308 */ /* 0x000e700000000800 */
[----:B------:R-:W1:Y:S01]  /*61a0*/  MUFU.EX2 R103, R103 ;  /* 0x0000006700677308 */ /* 0x000e620000000800 */
[----:B--2---:R-:W-:Y:S01]  /*61b0*/  FADD.FTZ R94, R94, 1 ;  /* 0x3f8000005e5e7421 */ /* 0x004fe20000010000 */
[----:B---3--:R-:W-:Y:S01]  /*61c0*/  FADD.FTZ R95, R95, 1 ;  /* 0x3f8000005f5f7421 */ /* 0x008fe20000010000 */
[----:B----4-:R-:W-:Y:S01]  /*61d0*/  FADD.FTZ R100, R100, 1 ;  /* 0x3f80000064647421 */ /* 0x010fe20000010000 */
[----:B-----5:R-:W-:-:S04]  /*61e0*/  FMUL.FTZ R84, R84, R85 ;  /* 0x0000005554547220 */ /* 0x020fc80000410000 */
[----:B------:R-:W2:Y:S01]  /*61f0*/  MUFU.RCP R87, R87 ;  /* 0x0000005700577308 */ /* 0x000ea20000001000 */
[----:B------:R-:W-:Y:S01]  /*6200*/  FADD.FTZ R96, R96, 1 ;  /* 0x3f80000060607421 */ /* 0x000fe20000010000 */
[----:B------:R-:W-:Y:S01]  /*6210*/  FADD.FTZ R97, R97, 1 ;  /* 0x3f80000061617421 */ /* 0x000fe20000010000 */
[----:B------:R-:W-:Y:S01]  /*6220*/  FADD.FTZ R98, R98, 1 ;  /* 0x3f80000062627421 */ /* 0x000fe20000010000 */
[----:B0-----:R-:W-:-:S04]  /*6230*/  FADD.FTZ R99, R99, 1 ;  /* 0x3f80000063637421 */ /* 0x001fc80000010000 */
[----:B------:R-:W0:Y:S01]  /*6240*/  MUFU.RCP R90, R90 ;  /* 0x0000005a005a7308 */ /* 0x000e220000001000 */
[----:B------:R-:W-:Y:S01]  /*6250*/  FADD.FTZ R101, R101, 1 ;  /* 0x3f80000065657421 */ /* 0x000fe20000010000 */
[----:B------:R-:W-:Y:S01]  /*6260*/  FMUL.FTZ R84, R84, R67 ;  /* 0x0000004354547220 */ /* 0x000fe20000410000 */
[----:B-1----:R-:W-:-:S05]  /*6270*/  FMUL.FTZ R67, R62, R105 ;  /* 0x000000693e437220 */ /* 0x002fca0000410000 */
[----:B------:R-:W1:Y:S01]  /*6280*/  MUFU.RCP R92, R92 ;  /* 0x0000005c005c7308 */ /* 0x000e620000001000 */
[----:B------:R-:W-:Y:S01]  /*6290*/  FADD.FTZ R102, R102, 1 ;  /* 0x3f80000066667421 */ /* 0x000fe20000010000 */
[----:B------:R-:W-:-:S06]  /*62a0*/  FADD.FTZ R103, R103, 1 ;  /* 0x3f80000067677421 */ /* 0x000fcc0000010000 */
[----:B------:R-:W3:Y:S01]  /*62b0*/  MUFU.RCP R93, R93 ;  /* 0x0000005d005d7308 */ /* 0x000ee20000001000 */
[----:B------:R-:W-:-:S07]  /*62c0*/  FMUL.FTZ R67, R67, R76 ;  /* 0x0000004c43437220 */ /* 0x000fce0000410000 */
[----:B------:R-:W4:Y:S08]  /*62d0*/  MUFU.RCP R94, R94 ;  /* 0x0000005e005e7308 */ /* 0x000f300000001000 */
[----:B------:R-:W5:Y:S08]  /*62e0*/  MUFU.RCP R95, R95 ;  /* 0x0000005f005f7308 */ /* 0x000f700000001000 */
[----:B------:R-:W5:Y:S08]  /*62f0*/  MUFU.RCP R100, R100 ;  /* 0x0000006400647308 */ /* 0x000f700000001000 */
[----:B------:R-:W5:Y:S08]  /*6300*/  MUFU.RCP R107, R96 ;  /* 0x00000060006b7308 */ /* 0x000f700000001000 */
[----:B------:R-:W5:Y:S08]  /*6310*/  MUFU.RCP R88, R97 ;  /* 0x0000006100587308 */ /* 0x000f700000001000 */
[----:B------:R-:W5:Y:S01]  /*6320*/  MUFU.RCP R109, R98 ;  /* 0x00000062006d7308 */ /* 0x000f620000001000 */
[----:B--2---:R-:W-:-:S07]  /*6330*/  FMUL.FTZ R83, R86, R87 ;  /* 0x0000005756537220 */ /* 0x004fce0000410000 */
[----:B------:R-:W2:Y:S01]  /*6340*/  MUFU.RCP R104, R99 ;  /* 0x0000006300687308 */ /* 0x000ea20000001000 */
[----:B0-----:R-:W-:-:S07]  /*6350*/  FMUL.FTZ R62, R89, R90 ;  /* 0x0000005a593e7220 */ /* 0x001fce0000410000 */
[----:B------:R-:W0:Y:S08]  /*6360*/  MUFU.RCP R101, R101 ;  /* 0x0000006500657308 */ /* 0x000e300000001000 */
[----:B------:R-:W0:Y:S01]  /*6370*/  MUFU.RCP R76, R103 ;  /* 0x00000067004c7308 */ /* 0x000e220000001000 */
[----:B-1----:R-:W-:-:S07]  /*6380*/  FMUL.FTZ R91, R91, R92 ;  /* 0x0000005c5b5b7220 */ /* 0x002fce0000410000 */
[----:B------:R-:W1:Y:S01]  /*6390*/  MUFU.RCP R102, R102 ;  /* 0x0000006600667308 */ /* 0x000e620000001000 */
[----:B------:R-:W-:Y:S01]  /*63a0*/  FMUL.FTZ R83, R83, R78 ;  /* 0x0000004e53537220 */ /* 0x000fe20000410000 */
[----:B---3--:R-:W-:Y:S01]  /*63b0*/  FMUL.FTZ R4, R4, R93 ;  /* 0x0000005d04047220 */ /* 0x008fe20000410000 */
        /* <DEDUP_REMOVED lines=13> */
[----:B--2---:R-:W-:Y:S01]  /*6490*/  FMUL.FTZ R60, R63, R104 ;  /* 0x000000683f3c7220 */ /* 0x004fe20000410000 */
[----:B------:R-:W-:Y:S01]  /*64a0*/  FMUL.FTZ R81, R81, R70 ;  /* 0x0000004651517220 */ /* 0x000fe20000410000 */
[----:B------:R-:W-:Y:S01]  /*64b0*/  F2FP.BF16.F32.PACK_AB R62, R62, R67 ;  /* 0x000000433e3e723e */ /* 0x000fe200000010ff */
[----:B------:R-:W-:Y:S01]  /*64c0*/  FMUL.FTZ R77, R77, R74 ;  /* 0x0000004a4d4d7220 */ /* 0x000fe20000410000 */
[----:B------:R-:W-:Y:S01]  /*64d0*/  FMUL.FTZ R66, R66, R71 ;  /* 0x0000004742427220 */ /* 0x000fe20000410000 */
[----:B0-----:R-:W-:Y:S01]  /*64e0*/  FMUL.FTZ R2, R2, R101 ;  /* 0x0000006502027220 */ /* 0x001fe20000410000 */
[----:B------:R-:W-:Y:S01]  /*64f0*/  FMUL.FTZ R70, R5, R76 ;  /* 0x0000004c05467220 */ /* 0x000fe20000410000 */
[----:B------:R-:W-:Y:S01]  /*6500*/  PRMT R5, R83, 0x7632, R5 ;  /* 0x0000763253057816 */ /* 0x000fe20000000005 */
[----:B------:R-:W-:Y:S01]  /*6510*/  FMUL.FTZ R3, R3, R72 ;  /* 0x0000004803037220 */ /* 0x000fe20000410000 */
[----:B------:R-:W-:Y:S01]  /*6520*/  F2FP.BF16.F32.PACK_AB R4, R4, R91 ;  /* 0x0000005b0404723e */ /* 0x000fe200000010ff */
[----:B------:R-:W-:Y:S01]  /*6530*/  FMUL.FTZ R60, R60, R69 ;  /* 0x000000453c3c7220 */ /* 0x000fe20000410000 */
[----:B-1----:R-:W-:Y:S01]  /*6540*/  FMUL.FTZ R59, R59, R102 ;  /* 0x000000663b3b7220 */ /* 0x002fe20000410000 */
        /* <DEDUP_REMOVED lines=26> */
[----:B0-----:R-:W-:-:S03]  /*66f0*/  IMAD.U32 R16, RZ, RZ, UR43 ;  /* 0x0000002bff107e24 */ /* 0x001fc6000f8e00ff */
        /* <DEDUP_REMOVED lines=71> */
.L_x_3223:
        /* <DEDUP_REMOVED lines=9> */
.L_x_5095:


//--------------------- .text._Z25selective_scan_fwd_kernelI32Selective_Scan_fwd_kernel_traitsILi64ELi16ELi1ELb0ELb0ELb1ELb0EN3c108BFloat16EfEEv13SSMParamsBase --------------------------
	.section	.text._Z25selective_scan_fwd_kernelI32Selective_Scan_fwd_kernel_traitsILi64ELi16ELi1ELb0ELb0ELb1ELb0EN3c108BFloat16EfEEv13SSMParamsBase,"ax",@progbits
	.align	128
        .global         _Z25selective_scan_fwd_kernelI32Selective_Scan_fwd_kernel_traitsILi64ELi16ELi1ELb0ELb0ELb1ELb0EN3c108BFloat16EfEEv13SSMParamsBase
        .type           _Z25selective_scan_fwd_kernelI32Selective_Scan_fwd_kernel_traitsILi64ELi16ELi1ELb0ELb0ELb1ELb0EN3c108BFloat16EfEEv13SSMParamsBase,@function
        .size           _Z25selective_scan_fwd_kernelI32Selective_Scan_fwd_kernel_traitsILi64ELi16ELi1ELb0ELb0ELb1ELb0EN3c108BFloat16EfEEv13SSMParamsBase,(.L_x_5096 - _Z25selective_scan_fwd_kernelI32Selective_Scan_fwd_kernel_traitsILi64ELi16ELi1ELb0ELb0ELb1ELb0EN3c108BFloat16EfEEv13SSMParamsBase)
        .other          _Z25selective_scan_fwd_kernelI32Selective_Scan_fwd_kernel_traitsILi64ELi16ELi1ELb0ELb0ELb1ELb0EN3c108BFloat16EfEEv13SSMParamsBase,@"STO_CUDA_ENTRY STV_DEFAULT"
_Z25selective_scan_fwd_kernelI32Selective_Scan_fwd_kernel_traitsILi64ELi16ELi1ELb0ELb0ELb1ELb0EN3c108BFloat16EfEEv13SSMParamsBase:
.text._Z25selective_scan_fwd_kernelI32Selective_Scan_fwd_kernel_traitsILi64ELi16ELi1ELb0ELb0ELb1ELb0EN3c108BFloat16EfEEv13SSMParamsBase:
[----:B------:R-:W-:Y:S01]  /*0000*/  LDC R1, c[0x0][0x37c] ;  /* 0x0000df00ff017b82 */ /* 0x000fe20000000800 */
[----:B------:R-:W0:Y:S07]  /*0010*/  LDCU.64 UR4, c[0x0][0x470] ;  /* 0x00008e00ff0477ac */ /* 0x000e2e0008000a00 */
[----:B------:R-:W1:Y:S01]  /*0020*/  S2UR UR24, SR_CTAID.Y ;  /* 0x00000000001879c3 */ /* 0x000e620000002600 */
[----:B------:R-:W2:Y:S01]  /*0030*/  LDCU.64 UR32, c[0x0][0x358] ;  /* 0x00006b00ff2077ac */ /* 0x000ea20008000a00 */
[----:B------:R-:W3:Y:S01]  /*0040*/  LDCU.128 UR8, c[0x0][0x450] ;  /* 0x00008a00ff0877ac */ /* 0x000ee20008000c00 */
[----:B------:R-:W4:Y:S01]  /*0050*/  LDCU UR27, c[0x0][0x398] ;  /* 0x00007300ff1b77ac */ /* 0x000f220008000800 */
[----:B------:R-:W2:Y:S01]  /*0060*/  S2R R7, SR_CTAID.Y ;  /* 0x0000000000077919 */ /* 0x000ea20000002600 */
[----:B------:R-:W2:Y:S01]  /*0070*/  LDCU UR25, c[0x0][0x394] ;  /* 0x00007280ff1977ac */ /* 0x000ea20008000800 */
[----:B0-----:R-:W-:-:S02]  /*0080*/  UISETP.NE.U32.AND UP1, UPT, UR4, URZ, UPT ;  /* 0x000000ff0400728c */ /* 0x001fc4000bf25070 */
[----:B------:R-:W0:Y:S01]  /*0090*/  S2UR UR26, SR_CTAID.X ;  /* 0x00000000001a79c3 */ /* 0x000e220000002500 */
[----:B------:R-:W0:Y:S01]  /*00a0*/  LDCU.128 UR16, c[0x0][0x3f0] ;  /* 0x00007e00ff1077ac */ /* 0x000e220008000c00 */
[----:B------:R-:W-:Y:S02]  /*00b0*/  UISETP.NE.AND.EX UP1, UPT, UR5, URZ, UPT, UP1 ;  /* 0x000000ff0500728c */ /* 0x000fe4000bf25310 */
[----:B---3--:R-:W-:Y:S01]  /*00c0*/  UISETP.NE.U32.AND UP0, UPT, UR10, URZ, UPT ;  /* 0x000000ff0a00728c */ /* 0x008fe2000bf05070 */
[----:B------:R-:W0:Y:S03]  /*00d0*/  LDCU.128 UR20, c[0x0][0x400] ;  /* 0x00008000ff1477ac */ /* 0x000e260008000c00 */
[----:B------:R-:W-:Y:S01]  /*00e0*/  PLOP3.LUT P1, PT, PT, PT, UP1, 0x80, 0x8 ;  /* 0x000000000008781c */ /* 0x000fe20003f2f018 */
[----:B------:R-:W-:Y:S01]  /*00f0*/  UISETP.NE.AND.EX UP0, UPT, UR11, URZ, UPT, UP0 ;  /* 0x000000ff0b00728c */ /* 0x000fe2000bf05300 */
[----:B------:R-:W3:Y:S03]  /*0100*/  LDCU.64 UR34, c[0x0][0x3d0] ;  /* 0x00007a00ff2277ac */ /* 0x000ee60008000a00 */
[----:B-1----:R-:W-:Y:S01]  /*0110*/  @UP1 ULEA UR4, UP3, UR24, UR4, 0x2 ;  /* 0x0000000418041291 */ /* 0x002fe2000f8610ff */
[----:B----4-:R-:W-:Y:S01]  /*0120*/  IMAD.U32 R0, RZ, RZ, UR27 ;  /* 0x0000001bff007e24 */ /* 0x010fe2000f8e00ff */
[----:B------:R-:W-:Y:S01]  /*0130*/  PLOP3.LUT P0, PT, PT, PT, UP0, 0x80, 0x8 ;  /* 0x000000000008781c */ /* 0x000fe20003f0f008 */
[----:B------:R-:W1:Y:S03]  /*0140*/  LDCU.64 UR36, c[0x0][0x3e8] ;  /* 0x00007d00ff2477ac */ /* 0x000e660008000a00 */
[----:B------:R-:W-:Y:S01]  /*0150*/  MOV R4, UR4 ;  /* 0x0000000400047c02 */ /* 0x000fe20008000f00 */
[----:B------:R-:W-:-:S02]  /*0160*/  @UP1 ULEA.HI.X UR5, UR24, UR5, URZ, 0x2, UP3 ;  /* 0x0000000518051291 */ /* 0x000fc400098f14ff */
[----:B------:R-:W-:-:S04]  /*0170*/  @UP0 ULEA UR10, UP2, UR24, UR10, 0x2 ;  /* 0x0000000a180a0291 */ /* 0x000fc8000f8410ff */
[----:B------:R-:W-:Y:S01]  /*0180*/  IMAD.U32 R5, RZ, RZ, UR5 ;  /* 0x00000005ff057e24 */ /* 0x000fe2000f8e00ff */
[----:B------:R-:W-:Y:S01]  /*0190*/  IABS R0, R0 ;  /* 0x0000000000007213 */ /* 0x000fe20000000000 */
[----:B------:R-:W-:Y:S01]  /*01a0*/  IMAD.U32 R2, RZ, RZ, UR10 ;  /* 0x0000000aff027e24 */ /* 0x000fe2000f8e00ff */
[----:B------:R-:W-:Y:S02]  /*01b0*/  @UP0 ULEA.HI.X UR11, UR24, UR11, URZ, 0x2, UP2 ;  /* 0x0000000b180b0291 */ /* 0x000fe400090f14ff */
[----:B--2---:R-:W5:Y:S01]  /*01c0*/  @P1 LDG.E R4, desc[UR32][R4.64] ;  /* 0x0000002004041981 */ /* 0x004f62000c1e1900 */
[----:B------:R-:W-:-:S03]  /*01d0*/  R2UR UR10, R0 ;  /* 0x00000000000a72ca */ /* 0x000fc600000e0000 */
[----:B------:R-:W-:-:S05]  /*01e0*/  IMAD.U32 R3, RZ, RZ, UR11 ;  /* 0x0000000bff037e24 */ /* 0x000fca000f8e00ff */
[----:B------:R2:W5:Y:S05]  /*01f0*/  @P0 LDG.E R2, desc[UR32][R2.64] ;  /* 0x0000002002020981 */ /* 0x00056a000c1e1900 */
[----:B------:R-:W4:Y:S08]  /*0200*/  I2F.RP R0, UR10 ;  /* 0x0000000a00007d06 */ /* 0x000f300008209400 */
[----:B----4-:R-:W4:Y:S02]  /*0210*/  MUFU.RCP R0, R0 ;  /* 0x0000000000007308 */ /* 0x010f240000001000 */
[----:B----4-:R-:W-:-:S06]  /*0220*/  IADD3 R6, PT, PT, R0, 0xffffffe, RZ ;  /* 0x0ffffffe00067810 */ /* 0x010fcc0007ffe0ff */
[----:B------:R-:W4:Y:S01]  /*0230*/  F2I.FTZ.U32.TRUNC.NTZ R6, R6 ;  /* 0x0000000600067305 */ /* 0x000f22000021f000 */
[----:B--2---:R-:W-:Y:S02]  /*0240*/  IABS R3, R7 ;  /* 0x0000000700037213 */ /* 0x004fe40000000000 */
[----:B----4-:R-:W-:Y:S02]  /*0250*/  R2UR UR5, R6 ;  /* 0x00000000060572ca */ /* 0x010fe400000e0000 */
        /* <DEDUP_REMOVED lines=10> */
[----:B------:R-:W-:-:S09]  /*0300*/  UISETP.GE.AND UP2, UPT, UR25, 0x1, UPT ;  /* 0x000000011900788c */ /* 0x000fd2000bf46270 */
[----:B------:R-:W-:-:S04]  /*0310*/  @!UP1 UIADD3 UR4, UPT, UPT, UR4, -UR10, URZ ;  /* 0x8000000a04049290 */ /* 0x000fc8000fffe0ff */
[----:B------:R-:W-:Y:S02]  /*0320*/  UISETP.GE.U32.AND UP0, UPT, UR4, UR10, UPT ;  /* 0x0000000a0400728c */ /* 0x000fe4000bf06070 */
[----:B------:R-:W-:Y:S01]  /*0330*/  ULOP3.LUT UR13, UR24, UR27, URZ, 0x3c, !UPT ;  /* 0x0000001b180d7292 */ /* 0x000fe2000f8e3cff */
[----:B------:R-:W-:Y:S01]  /*0340*/  PLOP3.LUT P2, PT, PT, PT, UP2, 0x80, 0x8 ;  /* 0x000000000008781c */ /* 0x000fe20003f4f028 */
[----:B------:R-:W-:Y:S02]  /*0350*/  @!UP1 UIADD3 UR12, UPT, UPT, UR12, 0x1, URZ ;  /* 0x000000010c0c9890 */ /* 0x000fe4000fffe0ff */
[----:B------:R-:W-:Y:S02]  /*0360*/  UISETP.GE.AND UP1, UPT, UR13, URZ, UPT ;  /* 0x000000ff0d00728c */ /* 0x000fe4000bf26270 */
[----:B0-----:R-:W-:Y:S01]  /*0370*/  UIMAD.WIDE.U32 UR28, UR26, UR20, URZ ;  /* 0x000000141a1c72a5 */ /* 0x001fe2000f8e00ff */
[----:B------:R-:W0:Y:S02]  /*0380*/  LDCU.128 UR4, c[0x0][0x460] ;  /* 0x00008c00ff0477ac */ /* 0x000e240008000c00 */
[----:B------:R-:W-:-:S02]  /*0390*/  @UP0 UIADD3 UR12, UPT, UPT, UR12, 0x1, URZ ;  /* 0x000000010c0c0890 */ /* 0x000fc4000fffe0ff */
[----:B------:R-:W-:Y:S02]  /*03a0*/  UIMAD.WIDE.U32 UR10, UR26, UR16, URZ ;  /* 0x000000101a0a72a5 */ /* 0x000fe4000f8e00ff */
[----:B------:R-:W-:-:S03]  /*03b0*/  UISETP.NE.AND UP0, UPT, UR27, URZ, UPT ;  /* 0x000000ff1b00728c */ /* 0x000fc6000bf05270 */
[----:B------:R-:W-:Y:S01]  /*03c0*/  UMOV UR16, UR12 ;  /* 0x0000000c00107c82 */ /* 0x000fe20008000000 */
[----:B---3--:R-:W-:Y:S02]  /*03d0*/  UIMAD.WIDE.U32 UR30, UR26, UR34, URZ ;  /* 0x000000221a1e72a5 */ /* 0x008fe4000f8e00ff */
[----:B------:R-:W-:Y:S02]  /*03e0*/  UIMAD UR17, UR26, UR17, UR11 ;  /* 0x000000111a1172a4 */ /* 0x000fe4000f8e020b */
[----:B------:R-:W-:Y:S02]  /*03f0*/  UIMAD UR21, UR26, UR21, UR29 ;  /* 0x000000151a1572a4 */ /* 0x000fe4000f8e021d */
[----:B------:R-:W-:Y:S01]  /*0400*/  @!UP1 UIADD3 UR16, UPT, UPT, -UR16, URZ, URZ ;  /* 0x000000ff10109290 */ /* 0x000fe2000fffe1ff */
[----:B01----:R-:W-:Y:S11]  /*0410*/  @!P2 EXIT ;  /* 0x000000000000a94d */ /* 0x003ff60003800000 */
[----:B------:R-:W-:Y:S01]  /*0420*/  @!UP0 ULOP3.LUT UR16, URZ, UR27, URZ, 0x33, !UPT ;  /* 0x0000001bff108292 */ /* 0x000fe2000f8e33ff */
[----:B------:R-:W0:Y:S01]  /*0430*/  S2R R94, SR_TID.X ;  /* 0x00000000005e7919 */ /* 0x000e220000002100 */
[----:B------:R-:W-:Y:S01]  /*0440*/  UMOV UR11, UR17 ;  /* 0x00000011000b7c82 */ /* 0x000fe20008000000 */
[----:B------:R-:W-:Y:S01]  /*0450*/  UMOV UR29, UR21 ;  /* 0x00000015001d7c82 */ /* 0x000fe20008000000 */
[----:B------:R-:W-:Y:S01]  /*0460*/  USHF.R.S32.HI UR17, URZ, 0x1f, UR16 ;  /* 0x0000001fff117899 */ /* 0x000fe20008011410 */
[----:B------:R-:W1:Y:S03]  /*0470*/  LDCU.128 UR12, c[0x0][0x420] ;  /* 0x00008400ff0c77ac */ /* 0x000e660008000c00 */
[----:B------:R-:W-:Y:S02]  /*0480*/  UIMAD UR17, UR17, UR36, URZ ;  /* 0x00000024111172a4 */ /* 0x000fe4000f8e02ff */
[----:B------:R-:W-:-:S02]  /*0490*/  UIMAD.WIDE.U32 UR28, UR24, UR22, UR28 ;  /* 0x00000016181c72a5 */ /* 0x000fc4000f8e001c */
[----:B------:R-:W-:Y:S02]  /*04a0*/  UIMAD UR31, UR26, UR35, UR31 ;  /* 0x000000231a1f72a4 */ /* 0x000fe4000f8e021f */
[----:B------:R-:W-:Y:S02]  /*04b0*/  UIMAD.WIDE.U32 UR10, UR24, UR18, UR10 ;  /* 0x00000012180a72a5 */ /* 0x000fe4000f8e000a */
[----:B------:R-:W-:Y:S02]  /*04c0*/  UIMAD UR27, UR24, UR23, UR29 ;  /* 0x00000017181b72a4 */ /* 0x000fe4000f8e021d */
[----:B------:R-:W-:Y:S02]  /*04d0*/  UIMAD UR11, UR24, UR19, UR11 ;  /* 0x00000013180b72a4 */ /* 0x000fe4000f8e020b */
[----:B------:R-:W-:Y:S02]  /*04e0*/  UIMAD.WIDE.U32 UR30, UR16, UR36, UR30 ;  /* 0x00000024101e72a5 */ /* 0x000fe4000f8e001e */
[----:B------:R-:W-:Y:S01]  /*04f0*/  UIMAD UR29, UR16, UR37, UR17 ;  /* 0x00000025101d72a4 */ /* 0x000fe2000f8e0211 */
[----:B------:R-:W2:Y:S01]  /*0500*/  LDCU.128 UR16, c[0x0][0x3a0] ;  /* 0x00007400ff1077ac */ /* 0x000ea20008000c00 */
[----:B------:R-:W3:Y:S01]  /*0510*/  LDCU.128 UR20, c[0x0][0x440] ;  /* 0x00008800ff1477ac */ /* 0x000ee20008000c00 */
[----:B------:R-:W-:Y:S01]  /*0520*/  ULEA UR36, UP0, UR10, UR4, 0x1 ;  /* 0x000000040a247291 */ /* 0x000fe2000f8008ff */
[----:B------:R-:W4:Y:S01]  /*0530*/  LDCU.64 UR40, c[0x0][0x3b8] ;  /* 0x00007700ff2877ac */ /* 0x000f220008000a00 */
[----:B-1----:R-:W-:-:S02]  /*0540*/  UIMAD.WIDE.U32 UR34, UR24, UR14, URZ ;  /* 0x0000000e182272a5 */ /* 0x002fc4000f8e00ff */
[----:B------:R-:W-:Y:S02]  /*0550*/  ULEA.HI.X UR14, UR10, UR5, UR11, 0x1, UP0 ;  /* 0x000000050a0e7291 */ /* 0x000fe400080f0c0b */
[----:B------:R-:W-:Y:S02]  /*0560*/  ULEA UR8, UP0, UR30, UR8, 0x1 ;  /* 0x000000081e087291 */ /* 0x000fe4000f8008ff */
[----:B------:R-:W-:Y:S01]  /*0570*/  UIADD3 UR4, UPT, UPT, UR31, UR29, URZ ;  /* 0x0000001d1f047290 */ /* 0x000fe2000fffe0ff */
[----:B------:R-:W1:Y:S01]  /*0580*/  LDCU UR38, c[0x0][0x384] ;  /* 0x00007080ff2677ac */ /* 0x000e620008000800 */
[----:B------:R-:W-:Y:S02]  /*0590*/  ULEA UR37, UP1, UR28, UR6, 0x1 ;  /* 0x000000061c257291 */ /* 0x000fe4000f8208ff */
[----:B------:R-:W-:Y:S02]  /*05a0*/  UIMAD UR11, UR24, UR15, UR35 ;  /* 0x0000000f180b72a4 */ /* 0x000fe4000f8e0223 */
[----:B------:R-:W-:-:S02]  /*05b0*/  ULEA.HI.X UR9, UR30, UR9, UR4, 0x1, UP0 ;  /* 0x000000091e097291 */ /* 0x000fc400080f0c04 */
[----:B--2---:R-:W-:Y:S01]  /*05c0*/  UIMAD.WIDE.U32 UR4, UR24, UR16, URZ ;  /* 0x00000010180472a5 */ /* 0x004fe2000f8e00ff */
[----:B------:R-:W-:Y:S01]  /*05d0*/  UMOV UR10, UR34 ;  /* 0x00000022000a7c82 */ /* 0x000fe20008000000 */
[----:B------:R-:W-:Y:S02]  /*05e0*/  ULEA.HI.X UR35, UR28, UR7, UR27, 0x1, UP1 ;  /* 0x000000071c237291 */ /* 0x000fe400088f0c1b */
[----:B------:R-:W-:Y:S01]  /*05f0*/  UIMAD.WIDE.U32 UR10, UR26, UR12, UR10 ;  /* 0x0000000c1a0a72a5 */ /* 0x000fe2000f8e000a */
[----:B------:R-:W2:Y:S01]  /*0600*/  LDCU.64 UR28, c[0x0][0x3c0] ;  /* 0x00007800ff1c77ac */ /* 0x000ea20008000a00 */
[----:B------:R-:W0:Y:S01]  /*0610*/  LDCU.64 UR30, c[0x0][0x3e0] ;  /* 0x00007c00ff1e77ac */ /* 0x000e220008000a00 */
[----:B------:R-:W0:Y:S01]  /*0620*/  LDCU UR12, c[0x0][0x38c] ;  /* 0x00007180ff0c77ac */ /* 0x000e220008000800 */
[----:B------:R-:W-:Y:S02]  /*0630*/  UIMAD UR17, UR24, UR17, UR5 ;  /* 0x00000011181172a4 */ /* 0x000fe4000f8e0205 */
[----:B---3--:R-:W-:-:S02]  /*0640*/  ULEA UR20, UP0, UR4, UR20, 0x2 ;  /* 0x0000001404147291 */ /* 0x008fc4000f8010ff */
[----:B----4-:R-:W-:Y:S02]  /*0650*/  UIMAD.WIDE.U32 UR6, UR24, UR40, URZ ;  /* 0x00000028180672a5 */ /* 0x010fe4000f8e00ff */
[----:B------:R-:W-:Y:S01]  /*0660*/  ULEA.HI.X UR27, UR4, UR21, UR17, 0x2, UP0 ;  /* 0x00000015041b7291 */ /* 0x000fe200080f1411 */
[----:B------:R-:W-:Y:S02]  /*0670*/  UMOV UR5, URZ ;  /* 0x000000ff00057c82 */ /* 0x000fe40008000000 */
[----:B------:R-:W-:Y:S01]  /*0680*/  UMOV UR4, URZ ;  /* 0x000000ff00047c82 */ /* 0x000fe20008000000 */
[----:B-----5:R-:W-:Y:S01]  /*0690*/  @P0 R2UR UR4, R2 ;  /* 0x00000000020402ca */ /* 0x020fe200000e0000 */
[----:B------:R-:W-:Y:S01]  /*06a0*/  UIMAD UR7, UR24, UR41, UR7 ;  /* 0x00000029180772a4 */ /* 0x000fe2000f8e0207 */
[----:B------:R-:W-:Y:S01]  /*06b0*/  @P1 R2UR UR5, R4 ;  /* 0x00000000040512ca */ /* 0x000fe200000e0000 */
[----:B-1----:R-:W-:Y:S02]  /*06c0*/  UIMAD UR24, UR26, UR38, UR24 ;  /* 0x000000261a1872a4 */ /* 0x002fe4000f8e0218 */
[----:B------:R-:W-:-:S02]  /*06d0*/  ULEA UR22, UP1, UR6, UR22, 0x2 ;  /* 0x0000001606167291 */ /* 0x000fc4000f8210ff */
[----:B------:R-:W-:Y:S02]  /*06e0*/  UIMAD UR24, UR24, UR25, URZ ;  /* 0x00000019181872a4 */ /* 0x000fe4000f8e02ff */
[----:B------:R-:W-:Y:S02]  /*06f0*/  UIMAD UR13, UR26, UR13, UR11 ;  /* 0x0000000d1a0d72a4 */ /* 0x000fe4000f8e020b */
[----:B------:R-:W-:Y:S02]  /*0700*/  ULEA.HI.X UR26, UR6, UR23, UR7, 0x2, UP1 ;  /* 0x00000017061a7291 */ /* 0x000fe400088f1407 */
[----:B--2---:R-:W-:Y:S02]  /*0710*/  USHF.L.U64.HI UR23, UR28, 0x2, UR29 ;  /* 0x000000021c177899 */ /* 0x004fe4000801021d */
[----:B0-----:R-:W-:Y:S01]  /*0720*/  USHF.L.U64.HI UR21, UR30, 0x1, UR31 ;  /* 0x000000011e157899 */ /* 0x001fe2000801021f */
[----:B------:R-:W-:Y:S01]  /*0730*/  UMOV UR34, UR37 ;  /* 0x0000002500227c82 */ /* 0x000fe20008000000 */
[----:B------:R-:W-:-:S02]  /*0740*/  USHF.L.U64.HI UR25, UR18, 0x2, UR19 ;  /* 0x0000000212197899 */ /* 0x000fc40008010213 */
[----:B------:R-:W-:Y:S01]  /*0750*/  UIMAD UR24, UR24, UR12, URZ ;  /* 0x0000000c181872a4 */ /* 0x000fe2000f8e02ff */
[----:B------:R-:W-:Y:S01]  /*0760*/  UMOV UR6, URZ ;  /* 0x000000ff00067c82 */ /* 0x000fe20008000000 */
[----:B------:R-:W-:Y:S01]  /*0770*/  UMOV UR37, UR14 ;  /* 0x0000000e00257c82 */ /* 0x000fe20008000000 */
[----:B------:R-:W-:Y:S01]  /*0780*/  UMOV UR29, UR8 ;  /* 0x00000008001d7c82 */ /* 0x000fe20008000000 */
[----:B------:R-:W-:-:S08]  /*0790*/  UMOV UR31, UR9 ;  /* 0x00000009001f7c82 */ /* 0x000fd00008000000 */
.L_x_3262:
[----:B------:R-:W-:Y:S01]  /*07a0*/  IMAD.SHL.U32 R157, R94, 0x10, RZ ;  /* 0x000000105e9d7824 */ /* 0x000fe200078e00ff */
[----:B------:R-:W0:Y:S01]  /*07b0*/  LDCU UR7, c[0x0][0x388] ;  /* 0x00007100ff0777ac */ /* 0x000e220008000800 */
[----:B------:R-:W-:Y:S02]  /*07c0*/  PRMT R7, RZ, 0x7610, R7 ;  /* 0x00007610ff077816 */ /* 0x000fe40000000007 */
[----:B------:R-:W-:Y:S01]  /*07d0*/  PRMT R12, RZ, 0x7610, R12 ;  /* 0x00007610ff0c7816 */ /* 0x000fe2000000000c */
[----:B------:R-:W-:Y:S01]  /*07e0*/  USHF.L.U32 UR8, UR6, 0xa, URZ ;  /* 0x0000000a06087899 */ /* 0x000fe200080006ff */
[----:B------:R-:W-:Y:S02]  /*07f0*/  LOP3.LUT R22, R157, 0x3e00, RZ, 0xc0, !PT ;  /* 0x00003e009d167812 */ /* 0x000fe400078ec0ff */
[----:B--2---:R-:W-:Y:S02]  /*0800*/  PRMT R15, RZ, 0x7610, R15 ;  /* 0x00007610ff0f7816 */ /* 0x004fe4000000000f */
[----:B------:R-:W-:-:S02]  /*0810*/  LOP3.LUT R26, R22, 0x1f, R94, 0xf8, !PT ;  /* 0x0000001f161a7812 */ /* 0x000fc400078ef85e */
[----:B------:R-:W-:Y:S02]  /*0820*/  PRMT R6, RZ, 0x7610, R6 ;  /* 0x00007610ff067816 */ /* 0x000fe40000000006 */
[C---:B------:R-:W-:Y:S01]  /*0830*/  LOP3.LUT R150, R26.reuse, 0xe0, RZ, 0xfc, !PT ;  /* 0x000000e01a967812 */ /* 0x040fe200078efcff */
[C---:B------:R-:W-:Y:S01]  /*0840*/  IMAD.SHL.U32 R0, R26.reuse, 0x2, RZ ;  /* 0x000000021a007824 */ /* 0x040fe200078e00ff */
[C---:B------:R-:W-:Y:S02]  /*0850*/  LOP3.LUT R149, R26.reuse, 0x100, RZ, 0xfc, !PT ;  /* 0x000001001a957812 */ /* 0x040fe400078efcff */
[----:B------:R-:W-:Y:S01]  /*0860*/  LOP3.LUT R156, R26, 0x20, RZ, 0xfc, !PT ;  /* 0x000000201a9c7812 */ /* 0x000fe200078efcff */
[----:B0-----:R-:W-:Y:S01]  /*0870*/  UIADD3 UR38, UPT, UPT, -UR8, UR7, URZ ;  /* 0x0000000708267290 */ /* 0x001fe2000fffe1ff */
[C---:B------:R-:W-:Y:S02]  /*0880*/  IADD3 R2, P0, PT, R0.reuse, UR34, RZ ;  /* 0x0000002200027c10 */ /* 0x040fe4000ff1e0ff */
[----:B------:R-:W-:-:S02]  /*0890*/  IADD3 R4, P1, PT, R0, UR36, RZ ;  /* 0x0000002400047c10 */ /* 0x000fc4000ff3e0ff */
[C---:B------:R-:W-:Y:S01]  /*08a0*/  LOP3.LUT R155, R26.reuse, 0x40, RZ, 0xfc, !PT ;  /* 0x000000401a9b7812 */ /* 0x040fe200078efcff */
[----:B------:R-:W-:Y:S01]  /*08b0*/  IMAD.X R3, RZ, RZ, UR35, P0 ;  /* 0x00000023ff037e24 */ /* 0x000fe200080e06ff */
[C---:B------:R-:W-:Y:S02]  /*08c0*/  ISETP.GE.AND P0, PT, R26.reuse, UR38, PT ;  /* 0x000000261a007c0c */ /* 0x040fe4000bf06270 */
[----:B------:R-:W-:Y:S01]  /*08d0*/  IADD3.X R5, PT, PT, RZ, UR37, RZ, P1, !PT ;  /* 0x00000025ff057c10 */ /* 0x000fe20008ffe4ff */
[----:B------:R-:W-:Y:S01]  /*08e0*/  BAR.SYNC.DEFER_BLOCKING 0x0 ;  /* 0x0000000000007b1d */ /* 0x000fe20000010000 */
[C---:B------:R-:W-:Y:S02]  /*08f0*/  LOP3.LUT R151, R26.reuse, 0xc0, RZ, 0xfc, !PT ;  /* 0x000000c01a977812 */ /* 0x040fe400078efcff */
[----:B------:R-:W-:Y:S02]  /*0900*/  LOP3.LUT R152, R26, 0xa0, RZ, 0xfc, !PT ;  /* 0x000000a01a987812 */ /* 0x000fe400078efcff */
[----:B------:R-:W-:-:S02]  /*0910*/  ISETP.GE.AND P1, PT, R156, UR38, PT ;  /* 0x000000269c007c0c */ /* 0x000fc4000bf26270 */
[C---:B------:R-:W-:Y:S02]  /*0920*/  LOP3.LUT R154, R26.reuse, 0x60, RZ, 0xfc, !PT ;  /* 0x000000601a9a7812 */ /* 0x040fe400078efcff */
[----:B------:R-:W-:Y:S02]  /*0930*/  ISETP.GE.AND P6, PT, R155, UR38, PT ;  /* 0x000000269b007c0c */ /* 0x000fe4000bfc6270 */
[----:B------:R-:W-:Y:S02]  /*0940*/  ISETP.GE.AND P2, PT, R151, UR38, PT ;  /* 0x0000002697007c0c */ /* 0x000fe4000bf46270 */
[----:B------:R-:W-:Y:S02]  /*0950*/  LOP3.LUT R153, R26, 0x80, RZ, 0xfc, !PT ;  /* 0x000000801a997812 */ /* 0x000fe400078efcff */
[----:B------:R-:W-:Y:S02]  /*0960*/  ISETP.GE.AND P3, PT, R152, UR38, PT ;  /* 0x0000002698007c0c */ /* 0x000fe4000bf66270 */
[----:B------:R-:W-:-:S02]  /*0970*/  ISETP.GE.AND P5, PT, R154, UR38, PT ;  /* 0x000000269a007c0c */ /* 0x000fc4000bfa6270 */
[----:B------:R-:W-:Y:S02]  /*0980*/  ISETP.GE.AND P4, PT, R153, UR38, PT ;  /* 0x0000002699007c0c */ /* 0x000fe4000bf86270 */
[----:B------:R-:W-:Y:S02]  /*0990*/  PRMT R9, RZ, 0x7610, R9 ;  /* 0x00007610ff097816 */ /* 0x000fe40000000009 */
[----:B------:R-:W-:Y:S01]  /*09a0*/  PRMT R13, RZ, 0x7610, R13 ;  /* 0x00007610ff0d7816 */ /* 0x000fe2000000000d */
[----:B------:R-:W2:Y:S01]  /*09b0*/  @!P0 LDG.E.U16 R7, desc[UR32][R4.64] ;  /* 0x0000002004078981 */ /* 0x000ea2000c1e1500 */
[----:B------:R-:W-:Y:S02]  /*09c0*/  ISETP.GE.AND P0, PT, R150, UR38, PT ;  /* 0x0000002696007c0c */ /* 0x000fe4000bf06270 */
[----:B------:R-:W-:Y:S01]  /*09d0*/  PRMT R10, RZ, 0x7610, R10 ;  /* 0x00007610ff0a7816 */ /* 0x000fe2000000000a */
[----:B------:R-:W3:Y:S01]  /*09e0*/  @!P1 LDG.E.U16 R6, desc[UR32][R4.64+0x40] ;  /* 0x0000402004069981 */ /* 0x000ee2000c1e1500 */
[----:B------:R-:W-:-:S02]  /*09f0*/  LOP3.LUT R148, R26, 0x120, RZ, 0xfc, !PT ;  /* 0x000001201a947812 */ /* 0x000fc400078efcff */
[C---:B------:R-:W-:Y:S01]  /*0a00*/  LOP3.LUT R147, R26.reuse, 0x140, RZ, 0xfc, !PT ;  /* 0x000001401a937812 */ /* 0x040fe200078efcff */
[----:B------:R-:W4:Y:S01]  /*0a10*/  @!P6 LDG.E.U16 R9, desc[UR32][R4.64+0x80] ;  /* 0x000080200409e981 */ /* 0x000f22000c1e1500 */
[C---:B------:R-:W-:Y:S02]  /*0a20*/  LOP3.LUT R146, R26.reuse, 0x160, RZ, 0xfc, !PT ;  /* 0x000001601a927812 */ /* 0x040fe400078efcff */
[----:B------:R-:W-:Y:S01]  /*0a30*/  PRMT R8, RZ, 0x7610, R8 ;  /* 0x00007610ff087816 */ /* 0x000fe20000000008 */
[----:B------:R-:W5:Y:S01]  /*0a40*/  @!P2 LDG.E.U16 R13, desc[UR32][R4.64+0x180] ;  /* 0x00018020040da981 */ /* 0x000f62000c1e1500 */
[----:B------:R-:W-:Y:S02]  /*0a50*/  LOP3.LUT R145, R26, 0x180, RZ, 0xfc, !PT ;  /* 0x000001801a917812 */ /* 0x000fe400078efcff */
[----:B------:R-:W-:Y:S01]  /*0a60*/  PRMT R11, RZ, 0x7610, R11 ;  /* 0x00007610ff0b7816 */ /* 0x000fe2000000000b */
[----:B------:R-:W5:Y:S01]  /*0a70*/  @!P0 LDG.E.U16 R12, desc[UR32][R4.64+0x1c0] ;  /* 0x0001c020040c8981 */ /* 0x000f62000c1e1500 */
[----:B------:R-:W-:-:S02]  /*0a80*/  ISETP.GE.AND P0, PT, R149, UR38, PT ;  /* 0x0000002695007c0c */ /* 0x000fc4000bf06270 */
[----:B------:R-:W-:Y:S01]  /*0a90*/  ISETP.GE.AND P1, PT, R147, UR38, PT ;  /* 0x0000002693007c0c */ /* 0x000fe2000bf26270 */
[----:B------:R-:W5:Y:S01]  /*0aa0*/  @!P3 LDG.E.U16 R10, desc[UR32][R4.64+0x140] ;  /* 0x00014020040ab981 */ /* 0x000f62000c1e1500 */
[----:B------:R-:W-:Y:S02]  /*0ab0*/  ISETP.GE.AND P2, PT, R146, UR38, PT ;  /* 0x0000002692007c0c */ /* 0x000fe4000bf46270 */
[----:B------:R-:W-:Y:S01]  /*0ac0*/  ISETP.GE.AND P3, PT, R145, UR38, PT ;  /* 0x0000002691007c0c */ /* 0x000fe2000bf66270 */
[----:B------:R-:W5:Y:S01]  /*0ad0*/  @!P5 LDG.E.U16 R8, desc[UR32][R4.64+0xc0] ;  /* 0x0000c0200408d981 */ /* 0x000f62000c1e1500 */
[----:B------:R-:W-:Y:S02]  /*0ae0*/  PRMT R14, RZ, 0x7610, R14 ;  /* 0x00007610ff0e7816 */ /* 0x000fe4000000000e */
[----:B------:R-:W-:Y:S01]  /*0af0*/  PRMT R17, RZ, 0x7610, R17 ;  /* 0x00007610ff117816 */ /* 0x000fe20000000011 */
[----:B------:R-:W5:Y:S01]  /*0b00*/  @!P4 LDG.E.U16 R11, desc[UR32][R4.64+0x100] ;  /* 0x00010020040bc981 */ /* 0x000f62000c1e1500 */
[----:B------:R-:W-:-:S02]  /*0b10*/  PRMT R16, RZ, 0x7610, R16 ;  /* 0x00007610ff107816 */ /* 0x000fc40000000010 */
[----:B------:R-:W-:Y:S01]  /*0b20*/  LOP3.LUT R144, R26, 0x1a0, RZ, 0xfc, !PT ;  /* 0x000001a01a907812 */ /* 0x000fe200078efcff */
[----:B------:R-:W5:Y:S01]  /*0b30*/  @!P0 LDG.E.U16 R15, desc[UR32][R4.64+0x200] ;  /* 0x00020020040f8981 */ /* 0x000f62000c1e1500 */
[----:B------:R-:W-:Y:S02]  /*0b40*/  ISETP.GE.AND P0, PT, R148, UR38, PT ;  /* 0x0000002694007c0c */ /* 0x000fe4000bf06270 */
[----:B------:R-:W-:Y:S01]  /*0b50*/  PRMT R19, RZ, 0x7610, R19 ;  /* 0x00007610ff137816 */ /* 0x000fe20000000013 */
[----:B------:R-:W5:Y:S01]  /*0b60*/  @!P1 LDG.E.U16 R17, desc[UR32][R4.64+0x280] ;  /* 0x0002802004119981 */ /* 0x000f62000c1e1500 */
[C---:B------:R-:W-:Y:S02]  /*0b70*/  LOP3.LUT R93, R26.reuse, 0x1c0, RZ, 0xfc, !PT ;  /* 0x000001c01a5d7812 */ /* 0x040fe400078efcff */
[----:B------:R-:W-:Y:S01]  /*0b80*/  LOP3.LUT R92, R26, 0x1e0, RZ, 0xfc, !PT ;  /* 0x000001e01a5c7812 */ /* 0x000fe200078efcff */
[----:B------:R-:W5:Y:S01]  /*0b90*/  @!P2 LDG.E.U16 R16, desc[UR32][R4.64+0x2c0] ;  /* 0x0002c0200410a981 */ /* 0x000f62000c1e1500 */
[----:B------:R-:W-:-:S02]  /*0ba0*/  ISETP.GE.AND P4, PT, R144, UR38, PT ;  /* 0x0000002690007c0c */ /* 0x000fc4000bf86270 */
[----:B------:R-:W-:Y:S01]  /*0bb0*/  ISETP.GE.AND P5, PT, R93, UR38, PT ;  /* 0x000000265d007c0c */ /* 0x000fe2000bfa6270 */
[----:B------:R-:W5:Y:S01]  /*0bc0*/  @!P3 LDG.E.U16 R19, desc[UR32][R4.64+0x300] ;  /* 0x000300200413b981 */ /* 0x000f62000c1e1500 */
[----:B------:R-:W-:Y:S02]  /*0bd0*/  ISETP.GE.AND P6, PT, R92, UR38, PT ;  /* 0x000000265c007c0c */ /* 0x000fe4000bfc6270 */
        /* <DEDUP_REMOVED lines=9> */
[----:B------:R-:W-:-:S02]  /*0c70*/  UMOV UR7, 0x400 ;  /* 0x0000040000077882 */ /* 0x000fc40000000000 */
        /* <DEDUP_REMOVED lines=46> */
[----:B------:R-:W-:-:S02]  /*0f60*/  PRMT R24, RZ, 0x7610, R24 ;  /* 0x00007610ff187816 */ /* 0x000fc40000000018 */
[----:B------:R-:W-:Y:S01]  /*0f70*/  PRMT R28, RZ, 0x7610, R28 ;  /* 0x00007610ff1c7816 */ /* 0x000fe2000000001c */
[----:B--2---:R0:W-:Y:S04]  /*0f80*/  STS.U16 [R90], R7 ;  /* 0x000000075a007388 */ /* 0x0041e80000000400 */
[----:B---3--:R-:W-:Y:S04]  /*0f90*/  STS.U16 [R89+0x40], R6 ;  /* 0x0000400659007388 */ /* 0x008fe80000000400 */
[----:B----4-:R1:W-:Y:S01]  /*0fa0*/  STS.U16 [R88+0x80], R9 ;  /* 0x0000800958007388 */ /* 0x0103e20000000400 */
[----:B0-----:R-:W-:-:S02]  /*0fb0*/  VIADD R7, R22, 0x160 ;  /* 0x0000016016077836 */ /* 0x001fc40000000000 */
[----:B-1----:R-:W-:-:S03]  /*0fc0*/  VIADD R9, R22, 0x180 ;  /* 0x0000018016097836 */ /* 0x002fc60000000000 */
[-C--:B------:R-:W-:Y:S01]  /*0fd0*/  LEA.HI.SX32 R7, R7, R22.reuse, 0x1b ;  /* 0x0000001607077211 */ /* 0x080fe200078fdaff */
[----:B-----5:R-:W-:Y:S01]  /*0fe0*/  STS.U16 [R87+0xc0], R8 ;  /* 0x0000c00857007388 */ /* 0x020fe20000000400 */
[----:B------:R-:W-:-:S03]  /*0ff0*/  LEA.HI.SX32 R9, R9, R22, 0x1b ;  /* 0x0000001609097211 */ /* 0x000fc600078fdaff */
[----:B------:R0:W-:Y:S01]  /*1000*/  STS.U16 [R86+0x100], R11 ;  /* 0x0001000b56007388 */ /* 0x0001e20000000400 */
[----:B------:R-:W-:-:S03]  /*1010*/  LEA R79, R7, UR7, 0x1 ;  /* 0x00000007074f7c11 */ /* 0x000fc6000f8e08ff */
[----:B------:R-:W-:Y:S01]  /*1020*/  STS.U16 [R85+0x140], R10 ;  /* 0x0001400a55007388 */ /* 0x000fe20000000400 */
[----:B------:R-:W-:Y:S02]  /*1030*/  LEA R78, R9, UR7, 0x1 ;  /* 0x00000007094e7c11 */ /* 0x000fe4000f8e08ff */
[----:B0-----:R-:W-:Y:S01]  /*1040*/  IADD3 R11, PT, PT, R22, 0x1a0, RZ ;  /* 0x000001a0160b7810 */ /* 0x001fe20007ffe0ff */
[----:B------:R0:W-:Y:S03]  /*1050*/  STS.U16 [R84+0x180], R13 ;  /* 0x0001800d54007388 */ /* 0x0001e60000000400 */
[----:B------:R-:W-:Y:S01]  /*1060*/  LEA.HI.SX32 R11, R11, R22, 0x1b ;  /* 0x000000160b0b7211 */ /* 0x000fe200078fdaff */
[----:B------:R-:W-:Y:S01]  /*1070*/  STS.U16 [R83+0x1c0], R12 ;  /* 0x0001c00c53007388 */ /* 0x000fe20000000400 */
[----:B------:R-:W-:-:S03]  /*1080*/  IMAD R22, R91, 0xf, R22 ;  /* 0x0000000f5b167824 */ /* 0x000fc600078e0216 */
[----:B------:R1:W-:Y:S01]  /*1090*/  STS.U16 [R82+0x200], R15 ;  /* 0x0002000f52007388 */ /* 0x0003e20000000400 */
[----:B------:R-:W-:-:S03]  /*10a0*/  LEA R77, R11, UR7, 0x1 ;  /* 0x000000070b4d7c11 */ /* 0x000fc6000f8e08ff */
[----:B------:R-:W-:Y:S01]  /*10b0*/  STS.U16 [R81+0x240], R14 ;  /* 0x0002400e51007388 */ /* 0x000fe20000000400 */
[----:B------:R-:W-:-:S03]  /*10c0*/  VIADD R7, R22, 0x2 ;  /* 0x0000000216077836 */ /* 0x000fc60000000000 */
[----:B------:R2:W-:Y:S01]  /*10d0*/  STS.U16 [R80+0x280], R17 ;  /* 0x0002801150007388 */ /* 0x0005e20000000400 */
[C---:B------:R-:W-:Y:S01]  /*10e0*/  VIADD R9, R22.reuse, 0x3 ;  /* 0x0000000316097836 */ /* 0x040fe20000000000 */
[C---:B------:R-:W-:Y:S01]  /*10f0*/  IADD3 R5, PT, PT, R22.reuse, 0x1, RZ ;  /* 0x0000000116057810 */ /* 0x040fe20007ffe0ff */
[C---:B0-----:R-:W-:Y:S01]  /*1100*/  VIADD R13, R22.reuse, 0x5 ;  /* 0x00000005160d7836 */ /* 0x041fe20000000000 */
[----:B------:R-:W-:Y:S01]  /*1110*/  STS.U16 [R79+0x2c0], R16 ;  /* 0x0002c0104f007388 */ /* 0x000fe20000000400 */
[C---:B-1----:R-:W-:Y:S01]  /*1120*/  VIADD R15, R22.reuse, 0x6 ;  /* 0x00000006160f7836 */ /* 0x042fe20000000000 */
[C---:B------:R-:W-:Y:S01]  /*1130*/  IADD3 R11, PT, PT, R22.reuse, 0x4, RZ ;  /* 0x00000004160b7810 */ /* 0x040fe20007ffe0ff */
[C---:B------:R-:W-:Y:S01]  /*1140*/  VIADD R29, R22.reuse, 0x9 ;  /* 0x00000009161d7836 */ /* 0x040fe20000000000 */
[----:B------:R0:W-:Y:S01]  /*1150*/  STS.U16 [R78+0x300], R19 ;  /* 0x000300134e007388 */ /* 0x0001e20000000400 */
[C---:B------:R-:W-:Y:S01]  /*1160*/  VIADD R31, R22.reuse, 0xb ;  /* 0x0000000b161f7836 */ /* 0x040fe20000000000 */
[C---:B------:R-:W-:Y:S01]  /*1170*/  IADD3 R27, PT, PT, R22.reuse, 0x7, RZ ;  /* 0x00000007161b7810 */ /* 0x040fe20007ffe0ff */
[C---:B--2---:R-:W-:Y:S01]  /*1180*/  VIADD R17, R22.reuse, 0x8 ;  /* 0x0000000816117836 */ /* 0x044fe20000000000 */
[C---:B------:R-:W-:Y:S01]  /*1190*/  IADD3 R35, PT, PT, R22.reuse, 0xd, RZ ;  /* 0x0000000d16237810 */ /* 0x040fe20007ffe0ff */
[----:B------:R-:W-:-:S02]  /*11a0*/  VIADD R33, R22, 0xc ;  /* 0x0000000c16217836 */ /* 0x000fc40000000000 */
[C---:B------:R-:W-:Y:S02]  /*11b0*/  VIADD R37, R22.reuse, 0xe ;  /* 0x0000000e16257836 */ /* 0x040fe40000000000 */
[C---:B------:R-:W-:Y:S01]  /*11c0*/  VIADD R39, R22.reuse, 0xf ;  /* 0x0000000f16277836 */ /* 0x040fe20000000000 */
[----:B0-----:R-:W-:Y:S02]  /*11d0*/  IADD3 R19, PT, PT, R22, 0xa, RZ ;  /* 0x0000000a16137810 */ /* 0x001fe40007ffe0ff */
        /* <DEDUP_REMOVED lines=73> */
[----:B------:R-:W-:-:S04]  /*1670*/  ISETP.NE.AND P1, PT, R32, RZ, PT ;  /* 0x000000ff2000720c */ /* 0x000fc80003f25270 */
        /* <DEDUP_REMOVED lines=65> */
[----:B------:R-:W-:-:S02]  /*1a90*/  SHF.L.U32 R32, R32, 0x10, RZ ;  /* 0x0000001020207819 */ /* 0x000fc400000006ff */
[----:B------:R-:W-:Y:S02]  /*1aa0*/  FSETP.GTU.FTZ.AND P1, PT, R57, 20, PT ;  /* 0x41a000003900780b */ /* 0x000fe40003f3c000 */
        /* <DEDUP_REMOVED lines=37> */
.L_x_3225:
[----:B------:R-:W-:Y:S05]  /*1d00*/  BSYNC.RECONVERGENT B0 ;  /* 0x0000000000007941 */ /* 0x000fea0003800200 */
.L_x_3224:
[----:B------:R-:W-:Y:S01]  /*1d10*/  SHF.L.U32 R33, R33, 0x10, RZ ;  /* 0x0000001021217819 */ /* 0x000fe200000006ff */
[----:B------:R-:W-:Y:S01]  /*1d20*/  BSSY.RECONVERGENT B0, `(.L_x_3226) ;  /* 0x0000022000007945 */ /* 0x000fe20003800200 */
[----:B------:R-:W-:-:S03]  /*1d30*/  FSETP.GTU.FTZ.AND P0, PT, R52, 20, PT ;  /* 0x41a000003400780b */ /* 0x000fc60003f1c000 */
[----:B------:R-:W-:Y:S01]  /*1d40*/  FADD.FTZ R51, R33, UR5 ;  /* 0x0000000521337e21 */ /* 0x000fe20008010000 */
        /* <DEDUP_REMOVED lines=31> */
.L_x_3227:
[----:B------:R-:W-:Y:S05]  /*1f40*/  BSYNC.RECONVERGENT B0 ;  /* 0x0000000000007941 */ /* 0x000fea0003800200 */
.L_x_3226:
        /* <DEDUP_REMOVED lines=37> */
.L_x_3229:
[----:B------:R-:W-:Y:S05]  /*21a0*/  BSYNC.RECONVERGENT B0 ;  /* 0x0000000000007941 */ /* 0x000fea0003800200 */
.L_x_3228:
        /* <DEDUP_REMOVED lines=35> */
.L_x_3231:
[----:B------:R-:W-:Y:S05]  /*23e0*/  BSYNC.RECONVERGENT B0 ;  /* 0x0000000000007941 */ /* 0x000fea0003800200 */
.L_x_3230:
        /* <DEDUP_REMOVED lines=37> */
.L_x_3233:
[----:B------:R-:W-:Y:S05]  /*2640*/  BSYNC.RECONVERGENT B0 ;  /* 0x0000000000007941 */ /* 0x000fea0003800200 */
.L_x_3232:
        /* <DEDUP_REMOVED lines=35> */
.L_x_3235:
[----:B------:R-:W-:Y:S05]  /*2880*/  BSYNC.RECONVERGENT B0 ;  /* 0x0000000000007941 */ /* 0x000fea0003800200 */
.L_x_3234:
        /* <DEDUP_REMOVED lines=37> */
.L_x_3237:
[----:B------:R-:W-:Y:S05]  /*2ae0*/  BSYNC.RECONVERGENT B0 ;  /* 0x0000000000007941 */ /* 0x000fea0003800200 */
.L_x_3236:
        /* <DEDUP_REMOVED lines=35> */
.L_x_3239:
[----:B------:R-:W-:Y:S05]  /*2d20*/  BSYNC.RECONVERGENT B0 ;  /* 0x0000000000007941 */ /* 0x000fea0003800200 */
.L_x_3238:
[----:B------:R-:W-:Y:S01]  /*2d30*/  ISETP.EQ.OR P4, PT, RZ, UR8, P4 ;  /* 0x00000008ff007c0c */ /* 0x000fe2000a782670 */
[----:B------:R-:W-:Y:S01]  /*2d40*/  BSSY.RECONVERGENT B0, `(.L_x_3240) ;  /* 0x0000026000007945 */ /* 0x000fe20003800200 */
[----:B------:R-:W-:Y:S01]  /*2d50*/  SHF.L.U32 R3, R3, 0x10, RZ ;  /* 0x0000001003037819 */ /* 0x000fe200000006ff */
[----:B------:R-:W-:Y:S01]  /*2d60*/  IMAD.U32 R19, R19, 0x10000, RZ ;  /* 0x0001000013137824 */ /* 0x000fe200078e00ff */
[----:B------:R-:W-:Y:S01]  /*2d70*/  FSETP.GTU.FTZ.AND P1, PT, R45, 20, PT ;  /* 0x41a000002d00780b */ /* 0x000fe20003f3c000 */
[----:B------:R-:W-:Y:S01]  /*2d80*/  IMAD.U32 R18, R18, 0x10000, RZ ;  /* 0x0001000012127824 */ /* 0x000fe200078e00ff */
        /* <DEDUP_REMOVED lines=33> */
.L_x_3241:
[----:B------:R-:W-:Y:S05]  /*2fa0*/  BSYNC.RECONVERGENT B0 ;  /* 0x0000000000007941 */ /* 0x000fea0003800200 */
.L_x_3240:
[----:B------:R-:W-:Y:S01]  /*2fb0*/  IMAD.U32 R2, R2, 0x10000, RZ ;  /* 0x0001000002027824 */ /* 0x000fe200078e00ff */
[----:B------:R-:W-:Y:S01]  /*2fc0*/  BSSY.RECONVERGENT B0, `(.L_x_3242) ;  /* 0x0000026000007945 */ /* 0x000fe20003800200 */
[----:B------:R-:W-:Y:S01]  /*2fd0*/  FSETP.GTU.FTZ.AND P4, PT, R44, 20, PT ;  /* 0x41a000002c00780b */ /* 0x000fe20003f9c000 */
[----:B------:R-:W-:Y:S01]  /*2fe0*/  IMAD.U32 R16, R16, 0x10000, RZ ;  /* 0x0001000010107824 */ /* 0x000fe200078e00ff */
[----:B------:R-:W-:Y:S01]  /*2ff0*/  SHF.L.U32 R17, R17, 0x10, RZ ;  /* 0x0000001011117819 */ /* 0x000fe200000006ff */
[----:B------:R-:W-:Y:S01]  /*3000*/  IMAD.U32 R15, R15, 0x10000, RZ ;  /* 0x000100000f0f7824 */ /* 0x000fe200078e00ff */
[----:B------:R-:W-:Y:S01]  /*3010*/  SHF.L.U32 R14, R14, 0x10, RZ ;  /* 0x000000100e0e7819 */ /* 0x000fe200000006ff */
[----:B------:R-:W-:Y:S01]  /*3020*/  FADD.FTZ R43, R2, UR5 ;  /* 0x00000005022b7e21 */ /* 0x000fe20008010000 */
[----:B------:R-:W-:Y:S07]  /*3030*/  @P5 BRA `(.L_x_3243) ;  /* 0x0000000000785947 */ /* 0x000fee0003800000 */
[----:B------:R-:W-:Y:S01]  /*3040*/  FMUL.FTZ R49, R49, 1.4426950216293334961 ;  /* 0x3fb8aa3b31317820 */ /* 0x000fe20000410000 */
[----:B------:R-:W-:Y:S01]  /*3050*/  MOV R23, 0x3e800000 ;  /* 0x3e80000000177802 */ /* 0x000fe20000000f00 */
[----:B------:R-:W-:Y:S02]  /*3060*/  HFMA2 R22, -RZ, RZ, 1.3056640625, -1.8671875 ;  /* 0x3d39bf78ff167431 */ /* 0x000fe400000001ff */
        /* <DEDUP_REMOVED lines=27> */
.L_x_3243:
[----:B------:R-:W-:Y:S05]  /*3220*/  BSYNC.RECONVERGENT B0 ;  /* 0x0000000000007941 */ /* 0x000fea0003800200 */
.L_x_3242:
        /* <DEDUP_REMOVED lines=45> */
.L_x_3245:
[----:B------:R-:W-:Y:S05]  /*3500*/  BSYNC.RECONVERGENT B0 ;  /* 0x0000000000007941 */ /* 0x000fea0003800200 */
.L_x_3244:
        /* <DEDUP_REMOVED lines=32> */
.L_x_3247:
[----:B------:R-:W-:Y:S05]  /*3710*/  BSYNC.RECONVERGENT B0 ;  /* 0x0000000000007941 */ /* 0x000fea0003800200 */
.L_x_3246:
        /* <DEDUP_REMOVED lines=32> */
.L_x_3249:
[----:B------:R-:W-:Y:S05]  /*3920*/  BSYNC.RECONVERGENT B0 ;  /* 0x0000000000007941 */ /* 0x000fea0003800200 */
.L_x_3248:
        /* <DEDUP_REMOVED lines=32> */
.L_x_3251:
[----:B------:R-:W-:Y:S05]  /*3b30*/  BSYNC.RECONVERGENT B0 ;  /* 0x0000000000007941 */ /* 0x000fea0003800200 */
.L_x_3250:
        /* <DEDUP_REMOVED lines=32> */
.L_x_3253:
[----:B------:R-:W-:Y:S05]  /*3d40*/  BSYNC.RECONVERGENT B0 ;  /* 0x0000000000007941 */ /* 0x000fea0003800200 */
.L_x_3252:
        /* <DEDUP_REMOVED lines=32> */
.L_x_3255:
[----:B------:R-:W-:Y:S05]  /*3f50*/  BSYNC.RECONVERGENT B0 ;  /* 0x0000000000007941 */ /* 0x000fea0003800200 */
.L_x_3254:
        /* <DEDUP_REMOVED lines=24> */
[----:B------:R-:W0:Y:S01]  /*40e0*/  LDCU UR9, c[0x0][0x38c] ;  /* 0x00007180ff0977ac */ /* 0x000e220008000800 */
[----:B------:R-:W-:Y:S01]  /*40f0*/  MOV R7, UR29 ;  /* 0x0000001d00077c02 */ /* 0x000fe20008000f00 */
[----:B------:R-:W-:Y:S01]  /*4100*/  FMUL.FTZ R21, R14, R53 ;  /* 0x000000350e157220 */ /* 0x000fe20000410000 */
[----:B------:R-:W-:Y:S01]  /*4110*/  ISETP.GE.AND P1, PT, R26, UR38, PT ;  /* 0x000000261a007c0c */ /* 0x000fe2000bf26270 */
[----:B------:R-:W-:Y:S01]  /*4120*/  FMUL.FTZ R26, R19, R58 ;  /* 0x0000003a131a7220 */ /* 0x000fe20000410000 */
[----:B------:R-:W-:Y:S01]  /*4130*/  IADD3 R6, P0, P2, R0, 0x200, R7 ;  /* 0x0000020000067810 */ /* 0x000fe20007a1e007 */
        /* <DEDUP_REMOVED lines=12> */
[----:B0-----:R-:W-:Y:S01]  /*4200*/  UISETP.LT.AND UP0, UPT, UR9, 0x1, UPT ;  /* 0x000000010900788c */ /* 0x001fe2000bf01270 */
[----:B------:R-:W-:Y:S01]  /*4210*/  FMUL.FTZ R12, R5, R44 ;  /* 0x0000002c050c7220 */ /* 0x000fe20000410000 */
[----:B------:R-:W-:Y:S01]  /*4220*/  FMUL.FTZ R0, R4, R43 ;  /* 0x0000002b04007220 */ /* 0x000fe20000410000 */
[----:B------:R-:W-:Y:S01]  /*4230*/  IADD3.X R3, PT, PT, RZ, UR31, RZ, P0, P2 ;  /* 0x0000001fff037c10 */ /* 0x000fe200087e44ff */
[----:B------:R-:W-:-:S02]  /*4240*/  USEL UR12, UR9, 0x1, !UP0 ;  /* 0x00000001090c7887 */ /* 0x000fc4000c000000 */
[----:B------:R-:W-:Y:S01]  /*4250*/  UIMAD UR8, UR6, UR8, URZ ;  /* 0x00000008060872a4 */ /* 0x000fe2000f8e02ff */
[----:B------:R-:W0:Y:S01]  /*4260*/  LDCU.64 UR40, c[0x0][0x480] ;  /* 0x00009000ff2877ac */ /* 0x000e220008000a00 */
[----:B------:R-:W-:Y:S02]  /*4270*/  UIADD3 UR9, UPT, UPT, UR7, 0x870, URZ ;  /* 0x0000087007097890 */ /* 0x000fe4000fffe0ff */
[----:B------:R-:W-:Y:S01]  /*4280*/  UIADD3 UR12, UPT, UPT, -UR12, URZ, URZ ;  /* 0x000000ff0c0c7290 */ /* 0x000fe2000fffe1ff */
[----:B------:R-:W-:Y:S01]  /*4290*/  UMOV UR17, UR22 ;  /* 0x0000001600117c82 */ /* 0x000fe20008000000 */
[----:B------:R-:W-:Y:S01]  /*42a0*/  UMOV UR19, UR26 ;  /* 0x0000001a00137c82 */ /* 0x000fe20008000000 */
[----:B------:R-:W-:Y:S01]  /*42b0*/  UMOV UR15, UR20 ;  /* 0x00000014000f7c82 */ /* 0x000fe20008000000 */
[----:B------:R-:W-:-:S08]  /*42c0*/  UMOV UR16, UR27 ;  /* 0x0000001b00107c82 */ /* 0x000fd00008000000 */
.L_x_3261:
[----:B------:R-:W-:Y:S01]  /*42d0*/  ISETP.GE.AND P6, PT, R156, UR38, PT ;  /* 0x000000269c007c0c */ /* 0x000fe2000bfc6270 */
[----:B------:R-:W-:Y:S01]  /*42e0*/  IMAD.MOV.U32 R2, RZ, RZ, R6 ;  /* 0x000000ffff027224 */ /* 0x000fe200078e0006 */
[----:B------:R-:W-:Y:S02]  /*42f0*/  ISETP.GE.AND P0, PT, R155, UR38, PT ;  /* 0x000000269b007c0c */ /* 0x000fe4000bf06270 */
[----:B------:R-:W-:Y:S02]  /*4300*/  ISETP.GE.AND P2, PT, R154, UR38, PT ;  /* 0x000000269a007c0c */ /* 0x000fe4000bf46270 */
[----:B------:R-:W2:Y:S07]  /*4310*/  @!P1 LDG.E.U16 R9, desc[UR32][R2.64+-0x200] ;  /* 0xfffe002002099981 */ /* 0x000eae000c1e1500 */
[----:B------:R-:W3:Y:S04]  /*4320*/  @!P6 LDG.E.U16 R6, desc[UR32][R2.64+-0x1c0] ;  /* 0xfffe40200206e981 */ /* 0x000ee8000c1e1500 */
[----:B------:R-:W4:Y:S04]  /*4330*/  @!P0 LDG.E.U16 R8, desc[UR32][R2.64+-0x180] ;  /* 0xfffe802002088981 */ /* 0x000f28000c1e1500 */
[----:B------:R-:W4:Y:S01]  /*4340*/  @!P2 LDG.E.U16 R10, desc[UR32][R2.64+-0x140] ;  /* 0xfffec020020aa981 */ /* 0x000f22000c1e1500 */
[----:B------:R-:W-:Y:S01]  /*4350*/  MOV R4, UR15 ;  /* 0x0000000f00047c02 */ /* 0x000fe20008000f00 */
[----:B------:R-:W-:Y:S01]  /*4360*/  IMAD.U32 R5, RZ, RZ, UR16 ;  /* 0x00000010ff057e24 */ /* 0x000fe2000f8e00ff */
[----:B------:R-:W-:Y:S01]  /*4370*/  ISETP.GE.AND P3, PT, R153, UR38, PT ;  /* 0x0000002699007c0c */ /* 0x000fe2000bf66270 */
[----:B------:R-:W-:-:S03]  /*4380*/  HFMA2 R7, -RZ, RZ, 0, 0 ;  /* 0x00000000ff077431 */ /* 0x000fc600000001ff */
[----:B------:R-:W4:Y:S01]  /*4390*/  LDG.E R4, desc[UR32][R4.64] ;  /* 0x0000002004047981 */ /* 0x000f22000c1e1900 */
[----:B------:R-:W-:Y:S02]  /*43a0*/  ISETP.GE.AND P4, PT, R152, UR38, PT ;  /* 0x0000002698007c0c */ /* 0x000fe4000bf86270 */
[----:B------:R-:W-:-:S06]  /*43b0*/  ISETP.GE.AND P5, PT, R151, UR38, PT ;  /* 0x0000002697007c0c */ /* 0x000fcc000bfa6270 */
[----:B------:R-:W4:Y:S01]  /*43c0*/  @!P3 LDG.E.U16 R97, desc[UR32][R2.64+-0x100] ;  /* 0xffff00200261b981 */ /* 0x000f22000c1e1500 */
[----:B--2---:R-:W-:Y:S01]  /*43d0*/  @!P1 PRMT R7, R9, 0x5410, RZ ;  /* 0x0000541009079816 */ /* 0x004fe200000000ff */
[----:B------:R-:W-:-:S03]  /*43e0*/  IMAD.MOV.U32 R9, RZ, RZ, RZ ;  /* 0x000000ffff097224 */ /* 0x000fc600078e00ff */
[----:B---3--:R-:W-:Y:S02]  /*43f0*/  @!P6 PRMT R7, R7, 0x5410, R6 ;  /* 0x000054100707e816 */ /* 0x008fe40000000006 */
[----:B------:R-:W-:Y:S01]  /*4400*/  ISETP.GE.AND P6, PT, R150, UR38, PT ;  /* 0x0000002696007c0c */ /* 0x000fe2000bfc6270 */
[----:B------:R-:W2:Y:S01]  /*4410*/  @!P4 LDG.E.U16 R6, desc[UR32][R2.64+-0xc0] ;  /* 0xffff40200206c981 */ /* 0x000ea2000c1e1500 */
[----:B----4-:R-:W-:Y:S02]  /*4420*/  @!P0 PRMT R9, R8, 0x5410, RZ ;  /* 0x0000541008098816 */ /* 0x010fe400000000ff */
[----:B------:R-:W-:Y:S01]  /*4430*/  ISETP.GE.AND P0, PT, R149, UR38, PT ;  /* 0x0000002695007c0c */ /* 0x000fe2000bf06270 */
[----:B------:R-:W3:Y:S01]  /*4440*/  @!P5 LDG.E.U16 R8, desc[UR32][R2.64+-0x80] ;  /* 0xffff80200208d981 */ /* 0x000ee2000c1e1500 */
[----:B------:R-:W-:Y:S02]  /*4450*/  @!P2 PRMT R9, R9, 0x5410, R10 ;  /* 0x000054100909a816 */ /* 0x000fe4000000000a */
[----:B------:R-:W-:-:S05]  /*4460*/  ISETP.GE.AND P2, PT, R148, UR38, PT ;  /* 0x0000002694007c0c */ /* 0x000fca000bf46270 */
[----:B------:R-:W4:Y:S04]  /*4470*/  @!P6 LDG.E.U16 R10, desc[UR32][R2.64+-0x40] ;  /* 0xffffc020020ae981 */ /* 0x000f28000c1e1500 */
[----:B------:R-:W4:Y:S04]  /*4480*/  @!P0 LDG.E.U16 R98, desc[UR32][R2.64] ;  /* 0x0000002002628981 */ /* 0x000f28000c1e1500 */
[----:B------:R-:W4:Y:S01]  /*4490*/  @!P2 LDG.E.U16 R100, desc[UR32][R2.64+0x40] ;  /* 0x000040200264a981 */ /* 0x000f22000c1e1500 */
[----:B------:R-:W-:-:S04]  /*44a0*/  FMUL.FTZ R4, R4, 1.4426950216293334961 ;  /* 0x3fb8aa3b04047820 */ /* 0x000fc80000410000 */
[----:B------:R-:W-:-:S04]  /*44b0*/  FMUL.FTZ R5, R4, R57 ;  /* 0x0000003904057220 */ /* 0x000fc80000410000 */
[----:B------:R1:W0:Y:S01]  /*44c0*/  MUFU.EX2 R127, R5 ;  /* 0x00000005007f7308 */ /* 0x0002220000000800 */
[----:B------:R-:W-:Y:S02]  /*44d0*/  MOV R11, RZ ;  /* 0x000000ff000b7202 */ /* 0x000fe40000000f00 */
[----:B------:R-:W-:Y:S01]  /*44e0*/  @!P3 PRMT R11, R97, 0x5410, RZ ;  /* 0x00005410610bb816 */ /* 0x000fe200000000ff */
[----:B-1----:R-:W-:-:S05]  /*44f0*/  VIADD R5, R157, 0x1 ;  /* 0x000000019d057836 */ /* 0x002fca0000000000 */
[----:B------:R-:W-:Y:S01]  /*4500*/  ISETP.GE.U32.AND P3, PT, R5, UR38, PT ;  /* 0x0000002605007c0c */ /* 0x000fe2000bf66070 */
[----:B------:R-:W-:Y:S02]  /*4510*/  HFMA2 R5, -RZ, RZ, 0, 0 ;  /* 0x00000000ff057431 */ /* 0x000fe400000001ff */
[C---:B------:R-:W-:Y:S01]  /*4520*/  FMUL.FTZ R99, R4.reuse, R55 ;  /* 0x0000003704637220 */ /* 0x040fe20000410000 */
[----:B------:R-:W-:Y:S02]  /*4530*/  VIADD R97, R157, 0x3 ;  /* 0x000000039d617836 */ /* 0x000fe40000000000 */
[----:B------:R-:W-:-:S03]  /*4540*/  FMUL.FTZ R101, R4, R54 ;  /* 0x0000003604657220 */ /* 0x000fc60000410000 */
[----:B------:R-:W1:Y:S01]  /*4550*/  MUFU.EX2 R99, R99 ;  /* 0x0000006300637308 */ /* 0x000e620000000800 */
[----:B------:R-:W-:Y:S01]  /*4560*/  FMUL.FTZ R102, R4, R53 ;  /* 0x0000003504667220 */ /* 0x000fe20000410000 */
[----:B------:R-:W-:-:S06]  /*4570*/  FSEL R126, R25, RZ, !P3 ;  /* 0x000000ff197e7208 */ /* 0x000fcc0005800000 */
[----:B------:R-:W1:Y:S01]  /*4580*/  MUFU.EX2 R101, R101 ;  /* 0x0000006500657308 */ /* 0x000e620000000800 */
[----:B0-----:R-:W-:Y:S01]  /*4590*/  FSEL R127, R127, 1, !P3 ;  /* 0x3f8000007f7f7808 */ /* 0x001fe20005800000 */
[----:B------:R-:W-:-:S06]  /*45a0*/  FMUL.FTZ R103, R4, R52 ;  /* 0x0000003404677220 */ /* 0x000fcc0000410000 */
[----:B------:R-:W0:Y:S01]  /*45b0*/  MUFU.EX2 R102, R102 ;  /* 0x0000006600667308 */ /* 0x000e220000000800 */
[C---:B------:R-:W-:Y:S01]  /*45c0*/  FMUL.FTZ R104, R4.reuse, R51 ;  /* 0x0000003304687220 */ /* 0x040fe20000410000 */
[----:B------:R-:W-:-:S06]  /*45d0*/  FMUL.FTZ R105, R4, R50 ;  /* 0x0000003204697220 */ /* 0x000fcc0000410000 */
[----:B------:R-:W-:Y:S01]  /*45e0*/  MUFU.EX2 R103, R103 ;  /* 0x0000006700677308 */ /* 0x000fe20000000800 */
[----:B------:R-:W-:-:S07]  /*45f0*/  FMUL.FTZ R106, R4, R49 ;  /* 0x00000031046a7220 */ /* 0x000fce0000410000 */
[----:B------:R-:W-:Y:S08]  /*4600*/  MUFU.EX2 R104, R104 ;  /* 0x0000006800687308 */ /* 0x000ff00000000800 */
[----:B------:R-:W-:Y:S08]  /*4610*/  MUFU.EX2 R105, R105 ;  /* 0x0000006900697308 */ /* 0x000ff00000000800 */
[----:B------:R-:W-:Y:S01]  /*4620*/  MUFU.EX2 R106, R106 ;  /* 0x0000006a006a7308 */ /* 0x000fe20000000800 */
[----:B--2---:R-:W-:-:S02]  /*4630*/  @!P4 PRMT R11, R11, 0x5410, R6 ;  /* 0x000054100b0bc816 */ /* 0x004fc40000000006 */
[C---:B------:R-:W-:Y:S02]  /*4640*/  IADD3 R6, PT, PT, R157.reuse, 0x4, RZ ;  /* 0x000000049d067810 */ /* 0x040fe40007ffe0ff */
[----:B---3--:R-:W-:Y:S02]  /*4650*/  @!P5 PRMT R5, R8, 0x5410, RZ ;  /* 0x000054100805d816 */ /* 0x008fe400000000ff */
[----:B------:R-:W-:Y:S01]  /*4660*/  ISETP.GE.U32.AND P5, PT, R6, UR38, PT ;  /* 0x0000002606007c0c */ /* 0x000fe2000bfa6070 */
[----:B------:R-:W-:Y:S01]  /*4670*/  VIADD R6, R157, 0x5 ;  /* 0x000000059d067836 */ /* 0x000fe20000000000 */
[----:B------:R-:W-:Y:S02]  /*4680*/  ISETP.GE.U32.AND P4, PT, R97, UR38, PT ;  /* 0x0000002661007c0c */ /* 0x000fe4000bf86070 */
[----:B------:R-:W-:Y:S02]  /*4690*/  MOV R97, RZ ;  /* 0x000000ff00617202 */ /* 0x000fe40000000f00 */
[----:B----4-:R-:W-:-:S02]  /*46a0*/  @!P6 PRMT R5, R5, 0x5410, R10 ;  /* 0x000054100505e816 */ /* 0x010fc4000000000a */
[----:B------:R-:W-:Y:S02]  /*46b0*/  ISETP.GE.U32.AND P6, PT, R6, UR38, PT ;  /* 0x0000002606007c0c */ /* 0x000fe4000bfc6070 */
[----:B------:R-:W-:Y:S02]  /*46c0*/  @!P0 PRMT R97, R98, 0x5410, RZ ;  /* 0x0000541062618816 */ /* 0x000fe400000000ff */
[C---:B------:R-:W-:Y:S01]  /*46d0*/  IADD3 R6, PT, PT, R157.reuse, 0x7, RZ ;  /* 0x000000079d067810 */ /* 0x040fe20007ffe0ff */
[----:B------:R-:W-:Y:S01]  /*46e0*/  VIADD R8, R157, 0x6 ;  /* 0x000000069d087836 */ /* 0x000fe20000000000 */
[----:B------:R-:W-:Y:S02]  /*46f0*/  @!P2 PRMT R97, R97, 0x5410, R100 ;  /* 0x000054106161a816 */ /* 0x000fe40000000064 */
[----:B------:R-:W-:Y:S01]  /*4700*/  ISETP.GE.U32.AND P2, PT, R6, UR38, PT ;  /* 0x0000002606007c0c */ /* 0x000fe2000bf46070 */
[----:B------:R-:W-:Y:S01]  /*4710*/  VIADD R6, R157, 0x8 ;  /* 0x000000089d067836 */ /* 0x000fe20000000000 */
[----:B------:R-:W-:Y:S01]  /*4720*/  ISETP.GE.U32.AND P0, PT, R8, UR38, PT ;  /* 0x0000002608007c0c */ /* 0x000fe2000bf06070 */
[----:B------:R-:W-:-:S03]  /*4730*/  FMUL.FTZ R8, R4, R47 ;  /* 0x0000002f04087220 */ /* 0x000fc60000410000 */
[----:B------:R-:W-:Y:S02]  /*4740*/  ISETP.GE.U32.AND P3, PT, R6, UR38, PT ;  /* 0x0000002606007c0c */ /* 0x000fe4000bf66070 */
[----:B------:R-:W-:Y:S01]  /*4750*/  IADD3 R6, PT, PT, R157, 0x9, RZ ;  /* 0x000000099d067810 */ /* 0x000fe20007ffe0ff */
[----:B------:R2:W3:Y:S01]  /*4760*/  MUFU.EX2 R108, R8 ;  /* 0x00000008006c7308 */ /* 0x0004e20000000800 */
[----:B------:R-:W-:Y:S02]  /*4770*/  FSEL R125, R23, RZ, !P4 ;  /* 0x000000ff177d7208 */ /* 0x000fe40006000000 */
[----:B-1----:R-:W-:Y:S02]  /*4780*/  FSEL R124, R99, 1, !P4 ;  /* 0x3f800000637c7808 */ /* 0x002fe40006000000 */
[----:B------:R-:W-:Y:S01]  /*4790*/  ISETP.GE.U32.AND P4, PT, R6, UR38, PT ;  /* 0x0000002606007c0c */ /* 0x000fe2000bf86070 */
[----:B------:R-:W-:Y:S02]  /*47a0*/  VIADD R6, R157, 0xa ;  /* 0x0000000a9d067836 */ /* 0x000fe40000000000 */
[----:B------:R-:W-:Y:S01]  /*47b0*/  FMUL.FTZ R10, R4, R48 ;  /* 0x00000030040a7220 */ /* 0x000fe20000410000 */
[----:B------:R-:W-:-:S02]  /*47c0*/  FSEL R123, R22, RZ, !P5 ;  /* 0x000000ff167b7208 */ /* 0x000fc40006800000 */
[----:B------:R-:W-:Y:S02]  /*47d0*/  FSEL R122, R101, 1, !P5 ;  /* 0x3f800000657a7808 */ /* 0x000fe40006800000 */
[----:B------:R-:W-:Y:S01]  /*47e0*/  ISETP.GE.U32.AND P5, PT, R6, UR38, PT ;  /* 0x0000002606007c0c */ /* 0x000fe2000bfa6070 */
[----:B------:R1:W-:Y:S01]  /*47f0*/  MUFU.EX2 R110, R10 ;  /* 0x0000000a006e7308 */ /* 0x0003e20000000800 */
[----:B------:R-:W-:Y:S01]  /*4800*/  IADD3 R6, PT, PT, R157, 0xb, RZ ;  /* 0x0000000b9d067810 */ /* 0x000fe20007ffe0ff */
[----:B--2---:R-:W-:Y:S01]  /*4810*/  FMUL.FTZ R8, R4, R45 ;  /* 0x0000002d04087220 */ /* 0x004fe20000410000 */
[----:B------:R-:W-:Y:S02]  /*4820*/  FSEL R121, R21, RZ, !P6 ;  /* 0x000000ff15797208 */ /* 0x000fe40007000000 */
[----:B0-----:R-:W-:Y:S02]  /*4830*/  FSEL R120, R102, 1, !P6 ;  /* 0x3f80000066787808 */ /* 0x001fe40007000000 */
[----:B------:R-:W-:Y:S01]  /*4840*/  ISETP.GE.U32.AND P6, PT, R6, UR38, PT ;  /* 0x0000002606007c0c */ /* 0x000fe2000bfc6070 */
[----:B-1----:R-:W-:Y:S01]  /*4850*/  FMUL.FTZ R10, R4, R46 ;  /* 0x0000002e040a7220 */ /* 0x002fe20000410000 */
[----:B------:R0:W1:Y:S01]  /*4860*/  MUFU.EX2 R99, R8 ;  /* 0x0000000800637308 */ /* 0x0000620000000800 */
[----:B------:R-:W-:Y:S01]  /*4870*/  VIADD R6, R157, 0xc ;  /* 0x0000000c9d067836 */ /* 0x000fe20000000000 */
[----:B------:R-:W-:-:S02]  /*4880*/  FSEL R109, R15, RZ, !P6 ;  /* 0x000000ff0f6d7208 */ /* 0x000fc40007000000 */
[----:B---3--:R-:W-:-:S04]  /*4890*/  FSEL R108, R108, 1, !P6 ;  /* 0x3f8000006c6c7808 */ /* 0x008fc80007000000 */
[----:B------:R2:W-:Y:S01]  /*48a0*/  MUFU.EX2 R98, R10 ;  /* 0x0000000a00627308 */ /* 0x0005e20000000800 */
[----:B0-----:R-:W-:Y:S01]  /*48b0*/  FMUL.FTZ R8, R4, R58 ;  /* 0x0000003a04087220 */ /* 0x001fe20000410000 */
[----:B------:R-:W-:Y:S02]  /*48c0*/  ISETP.GE.AND P6, PT, R147, UR38, PT ;  /* 0x0000002693007c0c */ /* 0x000fe4000bfc6270 */
[----:B------:R-:W-:Y:S01]  /*48d0*/  FSEL R119, R20, RZ, !P0 ;  /* 0x000000ff14777208 */ /* 0x000fe20004000000 */
[----:B--2---:R-:W-:Y:S01]  /*48e0*/  FMUL.FTZ R10, R4, R44 ;  /* 0x0000002c040a7220 */ /* 0x004fe20000410000 */
[----:B------:R-:W-:-:S03]  /*48f0*/  FSEL R118, R103, 1, !P0 ;  /* 0x3f80000067767808 */ /* 0x000fc60004000000 */
[----:B------:R0:W2:Y:S01]  /*4900*/  MUFU.EX2 R102, R10 ;  /* 0x0000000a00667308 */ /* 0x0000a20000000800 */
[----:B------:R-:W-:-:S05]  /*4910*/  ISETP.GE.U32.AND P0, PT, R6, UR38, PT ;  /* 0x0000002606007c0c */ /* 0x000fca000bf06070 */
[----:B------:R-:W3:Y:S01]  /*4920*/  @!P6 LDG.E.U16 R134, desc[UR32][R2.64+0x80] ;  /* 0x000080200286e981 */ /* 0x000ee2000c1e1500 */
[----:B------:R-:W-:Y:S02]  /*4930*/  IADD3 R6, PT, PT, R157, 0xd, RZ ;  /* 0x0000000d9d067810 */ /* 0x000fe40007ffe0ff */
[----:B------:R-:W-:Y:S01]  /*4940*/  FSEL R117, R19, RZ, !P2 ;  /* 0x000000ff13757208 */ /* 0x000fe20005000000 */
[----:B------:R-:W4:Y:S01]  /*4950*/  MUFU.EX2 R8, R8 ;  /* 0x0000000800087308 */ /* 0x000f220000000800 */
[----:B------:R-:W-:Y:S01]  /*4960*/  FSEL R116, R104, 1, !P2 ;  /* 0x3f80000068747808 */ /* 0x000fe20005000000 */
[----:B0-----:R-:W-:Y:S01]  /*4970*/  FMUL.FTZ R10, R4, R56 ;  /* 0x00000038040a7220 */ /* 0x001fe20000410000 */
[----:B------:R-:W-:Y:S01]  /*4980*/  ISETP.GE.U32.AND P2, PT, R6, UR38, PT ;  /* 0x0000002606007c0c */ /* 0x000fe2000bf46070 */
[----:B------:R-:W-:Y:S01]  /*4990*/  FMUL.FTZ R4, R4, R43 ;  /* 0x0000002b04047220 */ /* 0x000fe20000410000 */
[----:B------:R-:W-:Y:S01]  /*49a0*/  VIADD R6, R157, 0xe ;  /* 0x0000000e9d067836 */ /* 0x000fe20000000000 */
[----:B------:R-:W-:-:S02]  /*49b0*/  FSEL R115, R18, RZ, !P3 ;  /* 0x000000ff12737208 */ /* 0x000fc40005800000 */
[----:B------:R-:W-:Y:S02]  /*49c0*/  FSEL R114, R105, 1, !P3 ;  /* 0x3f80000069727808 */ /* 0x000fe40005800000 */
[----:B------:R-:W-:Y:S01]  /*49d0*/  ISETP.GE.U32.AND P3, PT, R6, UR38, PT ;  /* 0x0000002606007c0c */ /* 0x000fe2000bf66070 */
[----:B------:R-:W0:Y:S01]  /*49e0*/  MUFU.EX2 R4, R4 ;  /* 0x0000000400047308 */ /* 0x000e220000000800 */
[----:B------:R-:W-:Y:S02]  /*49f0*/  IADD3 R6, PT, PT, R157, 0x2, RZ ;  /* 0x000000029d067810 */ /* 0x000fe40007ffe0ff */
[----:B------:R-:W-:Y:S02]  /*4a00*/  FSEL R105, R13, RZ, !P2 ;  /* 0x000000ff0d697208 */ /* 0x000fe40005000000 */
[----:B-1----:R-:W-:Y:S02]  /*4a10*/  FSEL R104, R99, 1, !P2 ;  /* 0x3f80000063687808 */ /* 0x002fe40005000000 */
[----:B------:R-:W-:-:S02]  /*4a20*/  ISETP.GE.U32.AND P2, PT, R157, UR38, PT ;  /* 0x000000269d007c0c */ /* 0x000fc4000bf46070 */
[----:B------:R-:W-:Y:S02]  /*4a30*/  FSEL R103, R12, RZ, !P3 ;  /* 0x000000ff0c677208 */ /* 0x000fe40005800000 */
[----:B--2---:R-:W-:Y:S02]  /*4a40*/  FSEL R102, R102, 1, !P3 ;  /* 0x3f80000066667808 */ /* 0x004fe40005800000 */
[----:B------:R-:W-:Y:S02]  /*4a50*/  ISETP.GE.AND P3, PT, R145, UR38, PT ;  /* 0x0000002691007c0c */ /* 0x000fe4000bf66270 */
[----:B------:R-:W-:Y:S02]  /*4a60*/  FSEL R113, R17, RZ, !P4 ;  /* 0x000000ff11717208 */ /* 0x000fe40006000000 */
[----:B------:R-:W-:Y:S02]  /*4a70*/  FSEL R112, R106, 1, !P4 ;  /* 0x3f8000006a707808 */ /* 0x000fe40006000000 */
[----:B------:R-:W-:Y:S01]  /*4a80*/  ISETP.GE.U32.AND P4, PT, R6, UR38, PT ;  /* 0x0000002606007c0c */ /* 0x000fe2000bf86070 */
[----:B------:R-:W-:Y:S01]  /*4a90*/  VIADD R6, R157, 0xf ;  /* 0x0000000f9d067836 */ /* 0x000fe20000000000 */
[----:B----4-:R-:W-:Y:S01]  /*4aa0*/  FSEL R128, R8, 1, !P2 ;  /* 0x3f80000008807808 */ /* 0x010fe20005000000 */
[----:B------:R-:W1:Y:S01]  /*4ab0*/  MUFU.EX2 R10, R10 ;  /* 0x0000000a000a7308 */ /* 0x000e620000000800 */
[----:B------:R-:W-:-:S02]  /*4ac0*/  FSEL R129, R26, RZ, !P2 ;  /* 0x000000ff1a817208 */ /* 0x000fc40005000000 */
[----:B------:R-:W-:Y:S02]  /*4ad0*/  ISETP.GE.AND P2, PT, R144, UR38, PT ;  /* 0x0000002690007c0c */ /* 0x000fe4000bf46270 */
[----:B------:R-:W-:Y:S02]  /*4ae0*/  FSEL R111, R16, RZ, !P5 ;  /* 0x000000ff106f7208 */ /* 0x000fe40006800000 */
[----:B------:R-:W-:Y:S02]  /*4af0*/  FSEL R110, R110, 1, !P5 ;  /* 0x3f8000006e6e7808 */ /* 0x000fe40006800000 */
[----:B------:R-:W-:Y:S02]  /*4b00*/  ISETP.GE.U32.AND P5, PT, R6, UR38, PT ;  /* 0x0000002606007c0c */ /* 0x000fe4000bfa6070 */
[----:B------:R-:W-:Y:S02]  /*4b10*/  FSEL R106, R98, 1, !P0 ;  /* 0x3f800000626a7808 */ /* 0x000fe40004000000 */
[----:B------:R-:W-:-:S02]  /*4b20*/  FSEL R107, R14, RZ, !P0 ;  /* 0x000000ff0e6b7208 */ /* 0x000fc40004000000 */
[----:B0-----:R-:W-:Y:S01]  /*4b30*/  FSEL R98, R4, 1, !P5 ;  /* 0x3f80000004627808 */ /* 0x001fe20006800000 */
[----:B------:R-:W2:Y:S01]  /*4b40*/  @!P2 LDG.E.U16 R6, desc[UR32][R2.64+0x140] ;  /* 0x000140200206a981 */ /* 0x000ea2000c1e1500 */
[----:B------:R-:W-:-:S03]  /*4b50*/  ISETP.GE.AND P0, PT, R146, UR38, PT ;  /* 0x0000002692007c0c */ /* 0x000fc6000bf06270 */
[----:B------:R-:W4:Y:S01]  /*4b60*/  @!P3 LDG.E.U16 R4, desc[UR32][R2.64+0x100] ;  /* 0x000100200204b981 */ /* 0x000f22000c1e1500 */
[----:B-1----:R-:W-:Y:S02]  /*4b70*/  FSEL R101, R10, 1, !P4 ;  /* 0x3f8000000a657808 */ /* 0x002fe40006000000 */
[----:B------:R-:W-:Y:S02]  /*4b80*/  FSEL R100, R24, RZ, !P4 ;  /* 0x000000ff18647208 */ /* 0x000fe40006000000 */
[----:B------:R-:W-:-:S05]  /*4b90*/  ISETP.GE.AND P4, PT, R93, UR38, PT ;  /* 0x000000265d007c0c */ /* 0x000fca000bf86270 */
[----:B------:R-:W2:Y:S08]  /*4ba0*/  @!P0 LDG.E.U16 R130, desc[UR32][R2.64+0xc0] ;  /* 0x0000c02002828981 */ /* 0x000eb0000c1e1500 */
[----:B------:R-:W2:Y:S01]  /*4bb0*/  @!P4 LDG.E.U16 R8, desc[UR32][R2.64+0x180] ;  /* 0x000180200208c981 */ /* 0x000ea2000c1e1500 */
[----:B------:R-:W-:Y:S02]  /*4bc0*/  FSEL R99, R0, RZ, !P5 ;  /* 0x000000ff00637208 */ /* 0x000fe40006800000 */
[----:B------:R-:W-:-:S13]  /*4bd0*/  ISETP.GE.AND P5, PT, R92, UR38, PT ;  /* 0x000000265c007c0c */ /* 0x000fda000bfa6270 */
[----:B------:R-:W2:Y:S01]  /*4be0*/  @!P5 LDG.E.U16 R10, desc[UR32][R2.64+0x1c0] ;  /* 0x0001c020020ad981 */ /* 0x000ea2000c1e1500 */
        /* <DEDUP_REMOVED lines=25> */
[----:B------:R-:W-:-:S04]  /*4d80*/  FMUL.FTZ R131, R108, R131 ;  /* 0x000000836c837220 */ /* 0x000fc80000410000 */
[----:B------:R-:W0:Y:S01]  /*4d90*/  SHFL.UP PT, R133, R132, 0x1, RZ ;  /* 0x0420000084857989 */ /* 0x000e2200000e00ff */
[----:B------:R-:W-:-:S04]  /*4da0*/  FMUL.FTZ R131, R106, R131 ;  /* 0x000000836a837220 */ /* 0x000fc80000410000 */
[----:B------:R-:W-:-:S04]  /*4db0*/  FMUL.FTZ R131, R104, R131 ;  /* 0x0000008368837220 */ /* 0x000fc80000410000 */
[----:B------:R-:W-:-:S04]  /*4dc0*/  FMUL.FTZ R131, R102, R131 ;  /* 0x0000008366837220 */ /* 0x000fc80000410000 */
[----:B------:R-:W-:Y:S01]  /*4dd0*/  FMUL.FTZ R161, R98, R131 ;  /* 0x0000008362a17220 */ /* 0x000fe20000410000 */
[----:B------:R-:W-:-:S04]  /*4de0*/  HFMA2 R131, -RZ, RZ, 0, 0 ;  /* 0x00000000ff837431 */ /* 0x000fc800000001ff */
[----:B------:R-:W1:Y:S01]  /*4df0*/  SHFL.UP PT, R136, R161, 0x1, RZ ;  /* 0x04200000a1887989 */ /* 0x000e6200000e00ff */
[----:B------:R-:W-:Y:S02]  /*4e00*/  PRMT R135, R7, 0x7632, R135 ;  /* 0x0000763207877816 */ /* 0x000fe40000000087 */
[----:B------:R-:W-:Y:S01]  /*4e10*/  PRMT R137, R9, 0x7632, R137 ;  /* 0x0000763209897816 */ /* 0x000fe20000000089 */
[----:B0-----:R-:W-:Y:S01]  /*4e20*/  FFMA.FTZ R133, R161, R133, R132 ;  /* 0x00000085a1857223 */ /* 0x001fe20000010084 */
[----:B------:R0:W-:Y:S01]  /*4e30*/  STS.U16 [R90], R7 ;  /* 0x000000075a007388 */ /* 0x0001e20000000400 */
[----:B------:R-:W-:-:S03]  /*4e40*/  PRMT R138, R11, 0x7632, R138 ;  /* 0x000076320b8a7816 */ /* 0x000fc6000000008a */
[----:B------:R0:W-:Y:S04]  /*4e50*/  STS.U16 [R89+0x40], R135 ;  /* 0x0000408759007388 */ /* 0x0001e80000000400 */
[----:B------:R1:W-:Y:S04]  /*4e60*/  STS.U16 [R88+0x80], R9 ;  /* 0x0000800958007388 */ /* 0x0003e80000000400 */
[----:B------:R-:W-:Y:S04]  /*4e70*/  STS.U16 [R87+0xc0], R137 ;  /* 0x0000c08957007388 */ /* 0x000fe80000000400 */
[----:B------:R-:W-:Y:S01]  /*4e80*/  STS.U16 [R86+0x100], R11 ;  /* 0x0001000b56007388 */ /* 0x000fe20000000400 */
[----:B0-----:R-:W-:Y:S01]  /*4e90*/  IMAD.MOV.U32 R7, RZ, RZ, RZ ;  /* 0x000000ffff077224 */ /* 0x001fe200078e00ff */
[----:B------:R-:W-:-:S02]  /*4ea0*/  PRMT R139, R5, 0x7632, R139 ;  /* 0x00007632058b7816 */ /* 0x000fc4000000008b */
[----:B------:R-:W-:Y:S01]  /*4eb0*/  PRMT R135, R97, 0x7632, R135 ;  /* 0x0000763261877816 */ /* 0x000fe20000000087 */
[----:B------:R-:W-:Y:S04]  /*4ec0*/  STS.U16 [R85+0x140], R138 ;  /* 0x0001408a55007388 */ /* 0x000fe80000000400 */
[----:B------:R0:W-:Y:S01]  /*4ed0*/  STS.U16 [R84+0x180], R5 ;  /* 0x0001800554007388 */ /* 0x0001e20000000400 */
[----:B-1----:R-:W-:-:S03]  /*4ee0*/  MOV R9, RZ ;  /* 0x000000ff00097202 */ /* 0x002fc60000000f00 */
[----:B------:R-:W-:Y:S04]  /*4ef0*/  STS.U16 [R83+0x1c0], R139 ;  /* 0x0001c08b53007388 */ /* 0x000fe80000000400 */
[----:B------:R-:W-:Y:S04]  /*4f00*/  STS.U16 [R82+0x200], R97 ;  /* 0x0002006152007388 */ /* 0x000fe80000000400 */
[----:B------:R-:W-:Y:S01]  /*4f10*/  STS.U16 [R81+0x240], R135 ;  /* 0x0002408751007388 */ /* 0x000fe20000000400 */
[----:B0-----:R-:W-:Y:S02]  /*4f20*/  MOV R5, UR19 ;  /* 0x0000001300057c02 */ /* 0x001fe40008000f00 */
[----:B---3--:R-:W-:-:S02]  /*4f30*/  @!P6 PRMT R131, R134, 0x5410, RZ ;  /* 0x000054108683e816 */ /* 0x008fc400000000ff */
[----:B------:R-:W-:-:S04]  /*4f40*/  ISETP.GE.AND P6, PT, R91, 0x1, PT ;  /* 0x000000015b00780c */ /* 0x000fc80003fc6270 */
[----:B------:R-:W-:-:S05]  /*4f50*/  FSEL R132, R132, R133, !P6 ;  /* 0x0000008584847208 */ /* 0x000fca0007000000 */
[----:B------:R-:W0:Y:S04]  /*4f60*/  SHFL.UP PT, R11, R132, 0x2, RZ ;  /* 0x04400000840b7989 */ /* 0x000e2800000e00ff */
[----:B------:R-:W-:-:S04]  /*4f70*/  @P6 FMUL.FTZ R161, R161, R136 ;  /* 0x00000088a1a16220 */ /* 0x000fc80000410000 */
[----:B0-----:R-:W-:Y:S01]  /*4f80*/  FFMA.FTZ R11, R161, R11, R132 ;  /* 0x0000000ba10b7223 */ /* 0x001fe20000010084 */
[----:B----4-:R-:W-:-:S04]  /*4f90*/  @!P3 PRMT R7, R4, 0x5410, RZ ;  /* 0x000054100407b816 */ /* 0x010fc800000000ff */
[----:B--2---:R-:W-:Y:S02]  /*4fa0*/  @!P2 PRMT R7, R7, 0x5410, R6 ;  /* 0x000054100707a816 */ /* 0x004fe40000000006 */
[----:B------:R-:W0:Y:S01]  /*4fb0*/  SHFL.UP PT, R6, R161, 0x2, RZ ;  /* 0x04400000a1067989 */ /* 0x000e2200000e00ff */
[--C-:B------:R-:W-:Y:S02]  /*4fc0*/  @!P0 PRMT R131, R131, 0x5410, R130.reuse ;  /* 0x0000541083838816 */ /* 0x100fe40000000082 */
[----:B------:R-:W-:Y:S02]  /*4fd0*/  ISETP.GE.AND P0, PT, R91, 0x2, PT ;  /* 0x000000025b00780c */ /* 0x000fe40003f06270 */
[----:B------:R-:W-:Y:S02]  /*4fe0*/  PRMT R130, R131, 0x7632, R130 ;  /* 0x0000763283827816 */ /* 0x000fe40000000082 */
[----:B------:R-:W-:Y:S01]  /*4ff0*/  FSEL R132, R132, R11, !P0 ;  /* 0x0000000b84847208 */ /* 0x000fe20004000000 */
[----:B------:R-:W-:Y:S01]  /*5000*/  STS.U16 [R80+0x280], R131 ;  /* 0x0002808350007388 */ /* 0x000fe20000000400 */
[----:B------:R-:W-:-:S02]  /*5010*/  @!P4 PRMT R9, R8, 0x5410, RZ ;  /* 0x000054100809c816 */ /* 0x000fc400000000ff */
[----:B------:R-:W-:Y:S01]  /*5020*/  PRMT R8, R7, 0x7632, R8 ;  /* 0x0000763207087816 */ /* 0x000fe20000000008 */
[----:B------:R-:W-:Y:S04]  /*5030*/  STS.U16 [R79+0x2c0], R130 ;  /* 0x0002c0824f007388 */ /* 0x000fe80000000400 */
[----:B------:R-:W-:Y:S04]  /*5040*/  STS.U16 [R78+0x300], R7 ;  /* 0x000300074e007388 */ /* 0x000fe80000000400 */
[----:B------:R-:W1:Y:S01]  /*5050*/  SHFL.UP PT, R7, R132, 0x4, RZ ;  /* 0x0480000084077989 */ /* 0x000e6200000e00ff */
[----:B0-----:R-:W-:-:S05]  /*5060*/  @P0 FMUL.FTZ R161, R161, R6 ;  /* 0x00000006a1a10220 */ /* 0x001fca0000410000 */
[----:B------:R-:W0:Y:S01]  /*5070*/  SHFL.UP PT, R6, R161, 0x4, RZ ;  /* 0x04800000a1067989 */ /* 0x000e2200000e00ff */
[----:B------:R-:W-:Y:S02]  /*5080*/  ISETP.GE.AND P0, PT, R91, 0x4, PT ;  /* 0x000000045b00780c */ /* 0x000fe40003f06270 */
[--C-:B------:R-:W-:Y:S01]  /*5090*/  @!P5 PRMT R9, R9, 0x5410, R10.reuse ;  /* 0x000054100909d816 */ /* 0x100fe2000000000a */
[----:B------:R-:W-:Y:S01]  /*50a0*/  IMAD.U32 R4, RZ, RZ, UR17 ;  /* 0x00000011ff047e24 */ /* 0x000fe2000f8e00ff */
[----:B------:R2:W-:Y:S02]  /*50b0*/  STS.U16 [R77+0x340], R8 ;  /* 0x000340084d007388 */ /* 0x0005e40000000400 */
[----:B------:R-:W-:Y:S02]  /*50c0*/  PRMT R10, R9, 0x7632, R10 ;  /* 0x00007632090a7816 */ /* 0x000fe4000000000a */
[----:B------:R3:W-:Y:S01]  /*50d0*/  STS.U16 [R76+0x380], R9 ;  /* 0x000380094c007388 */ /* 0x0007e20000000400 */
[----:B-1----:R-:W-:-:S03]  /*50e0*/  FFMA.FTZ R7, R161, R7, R132 ;  /* 0x00000007a1077223 */ /* 0x002fc60000010084 */
[----:B------:R-:W-:Y:S01]  /*50f0*/  STS.U16 [R75+0x3c0], R10 ;  /* 0x0003c00a4b007388 */ /* 0x000fe20000000400 */
[----:B------:R-:W-:Y:S01]  /*5100*/  NOP ;  /* 0x0000000000007918 */ /* 0x000fe20000000000 */
[----:B--2---:R-:W-:Y:S02]  /*5110*/  FSEL R8, R132, R7, !P0 ;  /* 0x0000000784087208 */ /* 0x004fe40004000000 */
[----:B------:R1:W5:Y:S01]  /*5120*/  LDG.E R97, desc[UR32][R4.64] ;  /* 0x0000002004617981 */ /* 0x000362000c1e1900 */
[----:B0-----:R-:W-:Y:S01]  /*5130*/  @P0 FMUL.FTZ R161, R161, R6 ;  /* 0x00000006a1a10220 */ /* 0x001fe20000410000 */
[----:B------:R-:W0:Y:S01]  /*5140*/  S2UR UR14, SR_CgaCtaId ;  /* 0x00000000000e79c3 */ /* 0x000e220000008800 */
[C---:B------:R-:W-:Y:S01]  /*5150*/  ISETP.NE.AND P2, PT, R91.reuse, 0x1f, PT ;  /* 0x0000001f5b00780c */ /* 0x040fe20003f45270 */
[----:B------:R-:W-:Y:S01]  /*5160*/  UMOV UR7, 0x400 ;  /* 0x0000040000077882 */ /* 0x000fe20000000000 */
[----:B---3--:R-:W-:Y:S01]  /*5170*/  HFMA2 R9, -RZ, RZ, 0, 0 ;  /* 0x00000000ff097431 */ /* 0x008fe200000001ff */
[----:B------:R-:W-:Y:S01]  /*5180*/  SHF.R.U32.HI R160, RZ, 0x5, R94 ;  /* 0x00000005ffa07819 */ /* 0x000fe2000001165e */
[----:B------:R-:W-:Y:S04]  /*5190*/  LDS.U16 R159, [R74] ;  /* 0x000000004a9f7984 */ /* 0x000fe80000000400 */
[----:B-1----:R-:W1:Y:S04]  /*51a0*/  SHFL.UP PT, R5, R8, 0x8, RZ ;  /* 0x0500000008057989 */ /* 0x002e6800000e00ff */
[----:B------:R-:W2:Y:S01]  /*51b0*/  SHFL.UP PT, R4, R161, 0x8, RZ ;  /* 0x05000000a1047989 */ /* 0x000ea200000e00ff */
[----:B------:R-:W-:-:S03]  /*51c0*/  ISETP.GE.AND P0, PT, R91, 0x8, PT ;  /* 0x000000085b00780c */ /* 0x000fc60003f06270 */
[----:B------:R-:W-:Y:S04]  /*51d0*/  LDS.U16 R158, [R73+0x2] ;  /* 0x00000200499e7984 */ /* 0x000fe80000000400 */
[----:B------:R-:W-:Y:S04]  /*51e0*/  LDS.U16 R143, [R72+0x4] ;  /* 0x00000400488f7984 */ /* 0x000fe80000000400 */
[----:B------:R-:W-:Y:S04]  /*51f0*/  LDS.U16 R142, [R71+0x6] ;  /* 0x00000600478e7984 */ /* 0x000fe80000000400 */
[----:B------:R-:W-:Y:S01]  /*5200*/  LDS.U16 R141, [R70+0x8] ;  /* 0x00000800468d7984 */ /* 0x000fe20000000400 */
[----:B-1----:R-:W-:-:S03]  /*5210*/  FFMA.FTZ R5, R161, R5, R8 ;  /* 0x00000005a1057223 */ /* 0x002fc60000010008 */
[----:B------:R-:W-:Y:S01]  /*5220*/  LDS.U16 R140, [R69+0xa] ;  /* 0x00000a00458c7984 */ /* 0x000fe20000000400 */
[----:B--2---:R-:W-:Y:S01]  /*5230*/  @P0 FMUL.FTZ R161, R161, R4 ;  /* 0x00000004a1a10220 */ /* 0x004fe20000410000 */
[----:B------:R-:W-:Y:S02]  /*5240*/  FSEL R162, R8, R5, !P0 ;  /* 0x0000000508a27208 */ /* 0x000fe40004000000 */
[----:B------:R-:W-:Y:S04]  /*5250*/  LDS.U16 R139, [R68+0xc] ;  /* 0x00000c00448b7984 */ /* 0x000fe80000000400 */
[----:B------:R-:W1:Y:S04]  /*5260*/  SHFL.UP PT, R10, R161, 0x10, RZ ;  /* 0x06000000a10a7989 */ /* 0x000e6800000e00ff */
[----:B------:R-:W2:Y:S01]  /*5270*/  SHFL.UP PT, R11, R162, 0x10, RZ ;  /* 0x06000000a20b7989 */ /* 0x000ea200000e00ff */
[----:B------:R-:W-:-:S02]  /*5280*/  ISETP.NE.AND P0, PT, RZ, UR6, PT ;  /* 0x00000006ff007c0c */ /* 0x000fc4000bf05270 */
[----:B------:R-:W-:Y:S01]  /*5290*/  LOP3.LUT R4, R94, 0x1f, RZ, 0xc0, !PT ;  /* 0x0000001f5e047812 */ /* 0x000fe200078ec0ff */
[----:B0-----:R-:W-:Y:S01]  /*52a0*/  ULEA UR7, UR14, UR7, 0x18 ;  /* 0x000000070e077291 */ /* 0x001fe2000f8ec0ff */
[----:B------:R-:W-:Y:S02]  /*52b0*/  LDS.U16 R138, [R67+0xe] ;  /* 0x00000e00438a7984 */ /* 0x000fe40000000400 */
[----:B------:R-:W-:Y:S01]  /*52c0*/  ISETP.NE.OR P0, PT, R4, RZ, !P0 ;  /* 0x000000ff0400720c */ /* 0x000fe20004705670 */
[----:B------:R-:W-:Y:S01]  /*52d0*/  IMAD.MOV.U32 R8, RZ, RZ, 0x3f800000 ;  /* 0x3f800000ff087424 */ /* 0x000fe200078e00ff */
[----:B------:R-:W-:Y:S01]  /*52e0*/  LDS.U16 R137, [R66+0x10] ;  /* 0x0000100042897984 */ /* 0x000fe20000000400 */
[----:B------:R-:W-:-:S03]  /*52f0*/  @!P2 LEA R163, R160, UR7, 0x3 ;  /* 0x00000007a0a3ac11 */ /* 0x000fc6000f8e18ff */
[----:B------:R-:W-:Y:S04]  /*5300*/  LDS.U16 R136, [R65+0x12] ;  /* 0x0000120041887984 */ /* 0x000fe80000000400 */
[----:B------:R-:W-:Y:S01]  /*5310*/  LDS.U16 R135, [R64+0x14] ;  /* 0x0000140040877984 */ /* 0x000fe20000000400 */
[----:B-1----:R-:W-:-:S03]  /*5320*/  FMUL.FTZ R10, R161, R10 ;  /* 0x0000000aa10a7220 */ /* 0x002fc60000410000 */
[----:B------:R-:W-:Y:S01]  /*5330*/  @!P0 LDS.64 R8, [UR9] ;  /* 0x00000009ff088984 */ /* 0x000fe20008000a00 */
[----:B--2---:R-:W-:-:S03]  /*5340*/  FFMA.FTZ R11, R161, R11, R162 ;  /* 0x0000000ba10b7223 */ /* 0x004fc600000100a2 */
[----:B------:R-:W-:Y:S04]  /*5350*/  LDS.U16 R134, [R63+0x16] ;  /* 0x000016003f867984 */ /* 0x000fe80000000400 */
[----:B------:R-:W-:Y:S04]  /*5360*/  LDS.U16 R133, [R62+0x18] ;  /* 0x000018003e857984 */ /* 0x000fe80000000400 */
[----:B------:R-:W-:Y:S04]  /*5370*/  LDS.U16 R132, [R61+0x1a] ;  /* 0x00001a003d847984 */ /* 0x000fe80000000400 */
[----:B------:R-:W-:Y:S04]  /*5380*/  LDS.U16 R131, [R60+0x1c] ;  /* 0x00001c003c837984 */ /* 0x000fe80000000400 */
[----:B------:R-:W-:Y:S04]  /*5390*/  LDS.U16 R130, [R59+0x1e] ;  /* 0x00001e003b827984 */ /* 0x000fe80000000400 */
[----:B------:R-:W-:Y:S01]  /*53a0*/  @!P2 STS.64 [R163+0x850], R10 ;  /* 0x0008500aa300a388 */ /* 0x000fe20000000a00 */
[----:B------:R-:W-:Y:S01]  /*53b0*/  BAR.SYNC.DEFER_BLOCKING 0x0 ;  /* 0x0000000000007b1d */ /* 0x000fe20000010000 */
[----:B------:R-:W-:-:S04]  /*53c0*/  ISETP.GE.AND P0, PT, R91, 0x10, PT ;  /* 0x000000105b00780c */ /* 0x000fc80003f06270 */
[----:B------:R-:W-:Y:S02]  /*53d0*/  FSEL R161, R161, R10, !P0 ;  /* 0x0000000aa1a17208 */ /* 0x000fe40004000000 */
[----:B------:R-:W-:Y:S01]  /*53e0*/  FSEL R162, R162, R11, !P0 ;  /* 0x0000000ba2a27208 */ /* 0x000fe20004000000 */
[----:B------:R-:W0:Y:S04]  /*53f0*/  LDS.128 R4, [UR7+0x850] ;  /* 0x00085007ff047984 */ /* 0x000e280008000c00 */
[----:B------:R-:W-:Y:S04]  /*5400*/  SHFL.UP PT, R161, R161, 0x1, RZ ;  /* 0x04200000a1a17989 */ /* 0x000fe800000e00ff */
[----:B------:R-:W1:Y:S01]  /*5410*/  SHFL.UP PT, R162, R162, 0x1, RZ ;  /* 0x04200000a2a27989 */ /* 0x000e6200000e00ff */
[----:B------:R-:W-:-:S02]  /*5420*/  ISETP.GE.U32.AND P2, PT, R94, 0x20, PT ;  /* 0x000000205e00780c */ /* 0x000fc40003f46070 */
[----:B------:R-:W-:Y:S01]  /*5430*/  ISETP.NE.AND P0, PT, R160, 0x1, PT ;  /* 0x00000001a000780c */ /* 0x000fe20003f05270 */
[----:B------:R-:W-:Y:S01]  /*5440*/  BSSY.RECONVERGENT B0, `(.L_x_3257) ;  /* 0x0000014000007945 */ /* 0x000fe20003800200 */
[----:B------:R-:W-:Y:S02]  /*5450*/  ISETP.NE.AND P3, PT, R94, RZ, PT ;  /* 0x000000ff5e00720c */ /* 0x000fe40003f65270 */
[C---:B0-----:R-:W-:Y:S02]  /*5460*/  FSEL R96, R5.reuse, R96, !P0 ;  /* 0x0000006005607208 */ /* 0x041fe40004000000 */
[C---:B------:R-:W-:Y:S01]  /*5470*/  FSEL R95, R4.reuse, R95, !P0 ;  /* 0x0000005f045f7208 */ /* 0x040fe20004000000 */
[-C--:B------:R-:W-:Y:S01]  /*5480*/  FFMA.FTZ R7, R5, R6.reuse, R7 ;  /* 0x0000000605077223 */ /* 0x080fe20000010007 */
[----:B------:R-:W-:-:S03]  /*5490*/  FMUL.FTZ R6, R4, R6 ;  /* 0x0000000604067220 */ /* 0x000fc60000410000 */
        /* <DEDUP_REMOVED lines=14> */
.L_x_3258:
[----:B------:R-:W-:Y:S05]  /*5580*/  BSYNC.RECONVERGENT B0 ;  /* 0x0000000000007941 */ /* 0x000fea0003800200 */
.L_x_3257:
[----:B------:R-:W-:Y:S01]  /*5590*/  BAR.SYNC.DEFER_BLOCKING 0x0 ;  /* 0x0000000000007b1d */ /* 0x000fe20000010000 */
[----:B------:R-:W-:Y:S01]  /*55a0*/  ISETP.NE.AND P0, PT, R94, RZ, PT ;  /* 0x000000ff5e00720c */ /* 0x000fe20003f05270 */
[----:B0-----:R-:W-:Y:S01]  /*55b0*/  IMAD.U32 R8, R159, 0x10000, RZ ;  /* 0x000100009f087824 */ /* 0x001fe200078e00ff */
[----:B------:R-:W-:Y:S01]  /*55c0*/  SHF.L.U32 R158, R158, 0x10, RZ ;  /* 0x000000109e9e7819 */ /* 0x000fe200000006ff */
[----:B------:R-:W-:Y:S01]  /*55d0*/  IMAD.U32 R10, R143, 0x10000, RZ ;  /* 0x000100008f0a7824 */ /* 0x000fe200078e00ff */
[----:B------:R-:W-:Y:S01]  /*55e0*/  SHF.L.U32 R142, R142, 0x10, RZ ;  /* 0x000000108e8e7819 */ /* 0x000fe200000006ff */
[----:B------:R-:W-:Y:S01]  /*55f0*/  BSSY.RECONVERGENT B0, `(.L_x_3259) ;  /* 0x0000029000007945 */ /* 0x000fe20003800200 */
[----:B------:R-:W-:Y:S02]  /*5600*/  SHF.L.U32 R140, R140, 0x10, RZ ;  /* 0x000000108c8c7819 */ /* 0x000fe400000006ff */
        /* <DEDUP_REMOVED lines=9> */
[----:B------:R-:W-:Y:S01]  /*56a0*/  FFMA.FTZ R101, R101, R126, R100 ;  /* 0x0000007e65657223 */ /* 0x000fe20000010064 */
[----:B------:R-:W-:-:S03]  /*56b0*/  IMAD.U32 R100, R141, 0x10000, RZ ;  /* 0x000100008d647824 */ /* 0x000fc600078e00ff */
        /* <DEDUP_REMOVED lines=28> */
.L_x_3260:
[----:B------:R-:W-:Y:S05]  /*5880*/  BSYNC.RECONVERGENT B0 ;  /* 0x0000000000007941 */ /* 0x000fea0003800200 */
.L_x_3259:
[----:B------:R-:W-:Y:S01]  /*5890*/  ULEA UR15, UP0, UR18, UR15, 0x2 ;  /* 0x0000000f120f7291 */ /* 0x000fe2000f8010ff */
[----:B0-----:R-:W-:Y:S01]  /*58a0*/  IMAD.U32 R5, RZ, RZ, UR30 ;  /* 0x0000001eff057e24 */ /* 0x001fe2000f8e00ff */
        /* <DEDUP_REMOVED lines=42> */
.L_x_3256:
        /* <DEDUP_REMOVED lines=28> */
[----:B-1----:R-:W-:-:S02]  /*5d10*/  @!P0 IADD3 R6, PT, PT, R0, -UR12, RZ ;  /* 0x8000000c00068c10 */ /* 0x002fc4000fffe0ff */
[----:B--2---:R-:W-:Y:S01]  /*5d20*/  PRMT R2, R35, 0x7632, R2 ;  /* 0x0000763223027816 */ /* 0x004fe20000000002 */
        /* <DEDUP_REMOVED lines=17> */
[----:B-1----:R-:W-:-:S03]  /*5e40*/  IMAD.SHL.U32 R2, R94, 0x10, RZ ;  /* 0x000000105e027824 */ /* 0x002fc600078e00ff */
[----:B------:R-:W-:Y:S04]  /*5e50*/  LDS.U16 R89, [R89+0x40] ;  /* 0x0000400059597984 */ /* 0x000fe80000000400 */
[----:B------:R-:W-:Y:S01]  /*5e60*/  LDS.U16 R7, [R88+0x80] ;  /* 0x0000800058077984 */ /* 0x000fe20000000400 */
[----:B------:R-:W-:Y:S02]  /*5e70*/  LOP3.LUT R3, R2, 0x3e00, RZ, 0xc0, !PT ;  /* 0x00003e0002037812 */ /* 0x000fe400078ec0ff */
[----:B------:R-:W-:Y:S01]  /*5e80*/  MOV R2, UR12 ;  /* 0x0000000c00027c02 */ /* 0x000fe20008000f00 */
[----:B------:R-:W-:Y:S01]  /*5e90*/  LDS.U16 R87, [R87+0xc0] ;  /* 0x0000c00057577984 */ /* 0x000fe20000000400 */
[----:B------:R-:W-:-:S03]  /*5ea0*/  LOP3.LUT R21, R3, 0x1f, R94, 0xf8, !PT ;  /* 0x0000001f03157812 */ /* 0x000fc600078ef85e */
        /* <DEDUP_REMOVED lines=27> */
[----:B------:R-:W-:Y:S02]  /*6060*/  ISETP.GE.AND P0, PT, R23, R0, PT ;  /* 0x000000001700720c */ /* 0x000fe40003f06270 */
[----:B------:R-:W-:-:S02]  /*6070*/  LOP3.LUT R23, R21, 0x80, RZ, 0xfc, !PT ;  /* 0x0000008015177812 */ /* 0x000fc400078efcff */
[----:B------:R-:W-:Y:S02]  /*6080*/  LOP3.LUT R25, R21, 0xc0, RZ, 0xfc, !PT ;  /* 0x000000c015197812 */ /* 0x000fe400078efcff */
[-C--:B------:R-:W-:Y:S02]  /*6090*/  ISETP.GE.AND P4, PT, R27, R0.reuse, PT ;  /* 0x000000001b00720c */ /* 0x080fe40003f86270 */
[-C--:B------:R-:W-:Y:S01]  /*60a0*/  ISETP.GE.AND P6, PT, R23, R0.reuse, PT ;  /* 0x000000001700720c */ /* 0x080fe20003fc6270 */
[----:B------:R0:W-:Y:S01]  /*60b0*/  @!P2 STG.E.U16 desc[UR32][R2.64], R5 ;  /* 0x000000050200a986 */ /* 0x0001e2000c101520 */
[----:B------:R-:W-:Y:S02]  /*60c0*/  ISETP.GE.AND P3, PT, R25, R0, PT ;  /* 0x000000001900720c */ /* 0x000fe40003f66270 */
[C---:B------:R-:W-:Y:S01]  /*60d0*/  LOP3.LUT R23, R21.reuse, 0xe0, RZ, 0xfc, !PT ;  /* 0x000000e015177812 */ /* 0x040fe200078efcff */
[----:B------:R-:W-:Y:S01]  /*60e0*/  @!P1 STG.E.U16 desc[UR32][R2.64+0x40], R89 ;  /* 0x0000405902009986 */ /* 0x000fe2000c101520 */
[----:B------:R-:W-:-:S02]  /*60f0*/  LOP3.LUT R25, R21, 0x100, RZ, 0xfc, !PT ;  /* 0x0000010015197812 */ /* 0x000fc400078efcff */
        /* <DEDUP_REMOVED lines=9> */
[C---:B------:R-:W-:Y:S01]  /*6190*/  LOP3.LUT R25, R21.reuse, 0x160, RZ, 0xfc, !PT ;  /* 0x0000016015197812 */ /* 0x040fe200078efcff */
[----:B------:R2:W-:Y:S01]  /*61a0*/  @!P5 STG.E.U16 desc[UR32][R2.64+0x140], R85 ;  /* 0x000140550200d986 */ /* 0x0005e2000c101520 */
[C---:B------:R-:W-:Y:S02]  /*61b0*/  LOP3.LUT R23, R21.reuse, 0x180, RZ, 0xfc, !PT ;  /* 0x0000018015177812 */ /* 0x040fe400078efcff */
[C---:B0-----:R-:W-:Y:S01]  /*61c0*/  LOP3.LUT R5, R21.reuse, 0x1a0, RZ, 0xfc, !PT ;  /* 0x000001a015057812 */ /* 0x041fe200078efcff */
[----:B------:R2:W-:Y:S01]  /*61d0*/  @!P3 STG.E.U16 desc[UR32][R2.64+0x180], R11 ;  /* 0x0001800b0200b986 */ /* 0x0005e2000c101520 */
[C---:B-1----:R-:W-:Y:S02]  /*61e0*/  LOP3.LUT R7, R21.reuse, 0x1c0, RZ, 0xfc, !PT ;  /* 0x000001c015077812 */ /* 0x042fe400078efcff */
[----:B------:R-:W-:Y:S01]  /*61f0*/  LOP3.LUT R21, R21, 0x1e0, RZ, 0xfc, !PT ;  /* 0x000001e015157812 */ /* 0x000fe200078efcff */
[----:B------:R2:W-:Y:S01]  /*6200*/  @!P2 STG.E.U16 desc[UR32][R2.64+0x1c0], R83 ;  /* 0x0001c0530200a986 */ /* 0x0005e2000c101520 */
[----:B------:R-:W-:-:S02]  /*6210*/  ISETP.GE.AND P0, PT, R27, R0, PT ;  /* 0x000000001b00720c */ /* 0x000fc40003f06270 */
[-C--:B------:R-:W-:Y:S01]  /*6220*/  ISETP.GE.AND P6, PT, R25, R0.reuse, PT ;  /* 0x000000001900720c */ /* 0x080fe20003fc6270 */
[----:B------:R2:W-:Y:S01]  /*6230*/  @!P1 STG.E.U16 desc[UR32][R2.64+0x200], R13 ;  /* 0x0002000d02009986 */ /* 0x0005e2000c101520 */
[-C--:B------:R-:W-:Y:S02]  /*6240*/  ISETP.GE.AND P5, PT, R23, R0.reuse, PT ;  /* 0x000000001700720c */ /* 0x080fe40003fa6270 */
[-C--:B------:R-:W-:Y:S01]  /*6250*/  ISETP.GE.AND P3, PT, R5, R0.reuse, PT ;  /* 0x000000000500720c */ /* 0x080fe20003f66270 */
[----:B------:R2:W-:Y:S01]  /*6260*/  @!P4 STG.E.U16 desc[UR32][R2.64+0x280], R15 ;  /* 0x0002800f0200c986 */ /* 0x0005e2000c101520 */
[-C--:B------:R-:W-:Y:S02]  /*6270*/  ISETP.GE.AND P2, PT, R7, R0.reuse, PT ;  /* 0x000000000700720c */ /* 0x080fe40003f46270 */
[----:B------:R-:W-:-:S03]  /*6280*/  ISETP.GE.AND P1, PT, R21, R0, PT ;  /* 0x000000001500720c */ /* 0x000fc60003f26270 */
        /* <DEDUP_REMOVED lines=8> */
.L_x_3263:
        /* <DEDUP_REMOVED lines=15> */
.L_x_5096:


//--------------------- .text._Z25selective_scan_fwd_kernelI32Selective_Scan_fwd_kernel_traitsILi64ELi16ELi1ELb0ELb0ELb1ELb1EN3c108BFloat16EfEEv13SSMParamsBase --------------------------
	.section	.text._Z25selective_scan_fwd_kernelI32Selective_Scan_fwd_kernel_traitsILi64ELi16ELi1ELb0ELb0ELb1ELb1EN3c108BFloat16EfEEv13SSMParamsBase,"ax",@progbits
	.align	128
        .global         _Z25selective_scan_fwd_kernelI32Selective_Scan_fwd_kernel_traitsILi64ELi16ELi1ELb0ELb0ELb1ELb1EN3c108BFloat16EfEEv13SSMParamsBase
        .type           _Z25selective_scan_fwd_kernelI32Selective_Scan_fwd_kernel_traitsILi64ELi16ELi1ELb0ELb0ELb1ELb1EN3c108BFloat16EfEEv13SSMParamsBase,@function
        .size           _Z25selective_scan_fwd_kernelI32Selective_Scan_fwd_kernel_traitsILi64ELi16ELi1ELb0ELb0ELb1ELb1EN3c108BFloat16EfEEv13SSMParamsBase,(.L_x_5097 - _Z25selective_scan_fwd_kernelI32Selective_Scan_fwd_kernel_traitsILi64ELi16ELi1ELb0ELb0ELb1ELb1EN3c108BFloat16EfEEv13SSMParamsBase)
        .other          _Z25selective_scan_fwd_kernelI32Selective_Scan_fwd_kernel_traitsILi64ELi16ELi1ELb0ELb0ELb1ELb1EN3c108BFloat16EfEEv13SSMParamsBase,@"STO_CUDA_ENTRY STV_DEFAULT"
_Z25selective_scan_fwd_kernelI32Selective_Scan_fwd_kernel_traitsILi64ELi16ELi1ELb0ELb0ELb1ELb1EN3c108BFloat16EfEEv13SSMParamsBase:
.text._Z25selective_scan_fwd_kernelI32Selective_Scan_fwd_kernel_traitsILi64ELi16ELi1ELb0ELb0ELb1ELb1EN3c108BFloat16EfEEv13SSMParamsBase:
        /* <DEDUP_REMOVED lines=88> */
[----:B------:R-:W0:Y:S03]  /*0580*/  LDCU UR13, c[0x0][0x38c] ;  /* 0x00007180ff0d77ac */ /* 0x000e260008000800 */
        /* <DEDUP_REMOVED lines=11> */
.L_x_3302:
[----:B------:R-:W0:Y:S01]  /*0640*/  LDCU UR22, c[0x0][0x388] ;  /* 0x00007100ff1677ac */ /* 0x000e220008000800 */
[----:B------:R-:W-:Y:S02]  /*0650*/  SHF.L.U32 R157, R96, 0x4, RZ ;  /* 0x00000004609d7819 */ /* 0x000fe400000006ff */
[----:B------:R-:W-:Y:S01]  /*0660*/  IADD3 R4, P0, PT, R95, UR20, RZ ;  /* 0x000000145f047c10 */ /* 0x000fe2000ff1e0ff */
[----:B------:R-:W-:Y:S01]  /*0670*/  USHF.L.U32 UR8, UR6, 0xa, URZ ;  /* 0x0000000a06087899 */ /* 0x000fe200080006ff */
[----:B------:R-:W-:Y:S02]  /*0680*/  LOP3.LUT R23, R157, 0x3e00, RZ, 0xc0, !PT ;  /* 0x00003e009d177812 */ /* 0x000fe400078ec0ff */
[----:B------:R-:W-:Y:S01]  /*0690*/  PRMT R0, RZ, 0x7610, R0 ;  /* 0x00007610ff007816 */ /* 0x000fe20000000000 */
[----:B------:R-:W-:Y:S01]  /*06a0*/  IMAD.X R5, RZ, RZ, UR18, P0 ;  /* 0x00000012ff057e24 */ /* 0x000fe200080e06ff */
[----:B------:R-:W-:Y:S02]  /*06b0*/  LOP3.LUT R25, R23, 0x1f, R96, 0xf8, !PT ;  /* 0x0000001f17197812 */ /* 0x000fe400078ef860 */
[----:B------:R-:W-:-:S02]  /*06c0*/  PRMT R13, RZ, 0x7610, R13 ;  /* 0x00007610ff0d7816 */ /* 0x000fc4000000000d */
[C---:B------:R-:W-:Y:S01]  /*06d0*/  LOP3.LUT R150, R25.reuse, 0xe0, RZ, 0xfc, !PT ;  /* 0x000000e019967812 */ /* 0x040fe200078efcff */
[C---:B------:R-:W-:Y:S01]  /*06e0*/  IMAD.SHL.U32 R95, R25.reuse, 0x2, RZ ;  /* 0x00000002195f7824 */ /* 0x040fe200078e00ff */
[C---:B------:R-:W-:Y:S02]  /*06f0*/  LOP3.LUT R149, R25.reuse, 0x100, RZ, 0xfc, !PT ;  /* 0x0000010019957812 */ /* 0x040fe400078efcff */
[----:B------:R-:W-:Y:S01]  /*0700*/  LOP3.LUT R156, R25, 0x20, RZ, 0xfc, !PT ;  /* 0x00000020199c7812 */ /* 0x000fe200078efcff */
[----:B0-----:R-:W-:Y:S01]  /*0710*/  UIADD3 UR22, UPT, UPT, -UR8, UR22, URZ ;  /* 0x0000001608167290 */ /* 0x001fe2000fffe1ff */
[----:B------:R-:W-:Y:S02]  /*0720*/  IADD3 R2, P0, PT, R95, UR19, RZ ;  /* 0x000000135f027c10 */ /* 0x000fe4000ff1e0ff */
[----:B------:R-:W-:Y:S02]  /*0730*/  LOP3.LUT R151, R25, 0xc0, RZ, 0xfc, !PT ;  /* 0x000000c019977812 */ /* 0x000fe400078efcff */
[----:B------:R-:W-:-:S02]  /*0740*/  IADD3.X R3, PT, PT, RZ, UR17, RZ, P0, !PT ;  /* 0x00000011ff037c10 */ /* 0x000fc400087fe4ff */
[C---:B------:R-:W-:Y:S01]  /*0750*/  ISETP.GE.AND P0, PT, R25.reuse, UR22, PT ;  /* 0x0000001619007c0c */ /* 0x040fe2000bf06270 */
[----:B------:R-:W-:Y:S01]  /*0760*/  BAR.SYNC.DEFER_BLOCKING 0x0 ;  /* 0x0000000000007b1d */ /* 0x000fe20000010000 */
[C---:B------:R-:W-:Y:S02]  /*0770*/  LOP3.LUT R155, R25.reuse, 0x40, RZ, 0xfc, !PT ;  /* 0x00000040199b7812 */ /* 0x040fe400078efcff */
[C---:B------:R-:W-:Y:S02]  /*0780*/  LOP3.LUT R152, R25.reuse, 0xa0, RZ, 0xfc, !PT ;  /* 0x000000a019987812 */ /* 0x040fe400078efcff */
[----:B------:R-:W-:Y:S02]  /*0790*/  LOP3.LUT R153, R25, 0x80, RZ, 0xfc, !PT ;  /* 0x0000008019997812 */ /* 0x000fe400078efcff */
[----:B------:R-:W-:Y:S02]  /*07a0*/  ISETP.GE.AND P6, PT, R156, UR22, PT ;  /* 0x000000169c007c0c */ /* 0x000fe4000bfc6270 */
[----:B------:R-:W-:-:S02]  /*07b0*/  ISETP.GE.AND P1, PT, R151, UR22, PT ;  /* 0x0000001697007c0c */ /* 0x000fc4000bf26270 */
[----:B------:R-:W-:Y:S02]  /*07c0*/  LOP3.LUT R154, R25, 0x60, RZ, 0xfc, !PT ;  /* 0x00000060199a7812 */ /* 0x000fe400078efcff */
        /* <DEDUP_REMOVED lines=11> */
[----:B------:R-:W-:Y:S02]  /*0880*/  PRMT R11, RZ, 0x7610, R11 ;  /* 0x00007610ff0b7816 */ /* 0x000fe4000000000b */
[----:B------:R-:W-:Y:S01]  /*0890*/  PRMT R8, RZ, 0x7610, R8 ;  /* 0x00007610ff087816 */ /* 0x000fe20000000008 */
[----:B------:R-:W4:Y:S01]  /*08a0*/  @!P1 LDG.E.U16 R10, desc[UR24][R4.64+0x180] ;  /* 0x00018018040a9981 */ /* 0x000f22000c1e1500 */
[----:B------:R-:W-:-:S02]  /*08b0*/  LOP3.LUT R148, R25, 0x120, RZ, 0xfc, !PT ;  /* 0x0000012019947812 */ /* 0x000fc400078efcff */
[----:B------:R-:W-:Y:S01]  /*08c0*/  LOP3.LUT R147, R25, 0x140, RZ, 0xfc, !PT ;  /* 0x0000014019937812 */ /* 0x000fe200078efcff */
[----:B------:R-:W5:Y:S01]  /*08d0*/  @!P0 LDG.E.U16 R13, desc[UR24][R4.64+0x1c0] ;  /* 0x0001c018040d8981 */ /* 0x000f62000c1e1500 */
[----:B------:R-:W-:Y:S02]  /*08e0*/  ISETP.GE.AND P0, PT, R149, UR22, PT ;  /* 0x0000001695007c0c */ /* 0x000fe4000bf06270 */
[C---:B------:R-:W-:Y:S01]  /*08f0*/  LOP3.LUT R146, R25.reuse, 0x160, RZ, 0xfc, !PT ;  /* 0x0000016019927812 */ /* 0x040fe200078efcff */
[----:B------:R-:W4:Y:S01]  /*0900*/  @!P5 LDG.E.U16 R6, desc[UR24][R4.64+0x80] ;  /* 0x000080180406d981 */ /* 0x000f22000c1e1500 */
[----:B------:R-:W-:Y:S02]  /*0910*/  PRMT R9, RZ, 0x7610, R9 ;  /* 0x00007610ff097816 */ /* 0x000fe40000000009 */
[----:B------:R-:W-:Y:S01]  /*0920*/  LOP3.LUT R145, R25, 0x180, RZ, 0xfc, !PT ;  /* 0x0000018019917812 */ /* 0x000fe200078efcff */
[----:B------:R-:W5:Y:S01]  /*0930*/  @!P2 LDG.E.U16 R11, desc[UR24][R4.64+0x140] ;  /* 0x00014018040ba981 */ /* 0x000f62000c1e1500 */
[----:B------:R-:W-:-:S02]  /*0940*/  ISETP.GE.AND P1, PT, R147, UR22, PT ;  /* 0x0000001693007c0c */ /* 0x000fc4000bf26270 */
[----:B------:R-:W-:Y:S01]  /*0950*/  ISETP.GE.AND P2, PT, R146, UR22, PT ;  /* 0x0000001692007c0c */ /* 0x000fe2000bf46270 */
[----:B------:R-:W5:Y:S01]  /*0960*/  @!P3 LDG.E.U16 R8, desc[UR24][R4.64+0x100] ;  /* 0x000100180408b981 */ /* 0x000f62000c1e1500 */
[----:B------:R-:W-:Y:S02]  /*0970*/  PRMT R15, RZ, 0x7610, R15 ;  /* 0x00007610ff0f7816 */ /* 0x000fe4000000000f */
[----:B------:R-:W-:Y:S01]  /*0980*/  PRMT R14, RZ, 0x7610, R14 ;  /* 0x00007610ff0e7816 */ /* 0x000fe2000000000e */
[----:B------:R-:W5:Y:S01]  /*0990*/  @!P0 LDG.E.U16 R12, desc[UR24][R4.64+0x200] ;  /* 0x00020018040c8981 */ /* 0x000f62000c1e1500 */
[----:B------:R-:W-:Y:S02]  /*09a0*/  ISETP.GE.AND P0, PT, R148, UR22, PT ;  /* 0x0000001694007c0c */ /* 0x000fe4000bf06270 */
[----:B------:R-:W-:Y:S01]  /*09b0*/  ISETP.GE.AND P3, PT, R145, UR22, PT ;  /* 0x0000001691007c0c */ /* 0x000fe2000bf66270 */
[----:B------:R-:W5:Y:S01]  /*09c0*/  @!P4 LDG.E.U16 R9, desc[UR24][R4.64+0xc0] ;  /* 0x0000c0180409c981 */ /* 0x000f62000c1e1500 */
[----:B------:R-:W-:-:S02]  /*09d0*/  PRMT R17, RZ, 0x7610, R17 ;  /* 0x00007610ff117816 */ /* 0x000fc40000000011 */
[----:B------:R-:W-:Y:S01]  /*09e0*/  PRMT R16, RZ, 0x7610, R16 ;  /* 0x00007610ff107816 */ /* 0x000fe20000000010 */
[----:B------:R-:W5:Y:S01]  /*09f0*/  @!P1 LDG.E.U16 R14, desc[UR24][R4.64+0x280] ;  /* 0x00028018040e9981 */ /* 0x000f62000c1e1500 */
[C---:B------:R-:W-:Y:S02]  /*0a00*/  LOP3.LUT R144, R25.reuse, 0x1a0, RZ, 0xfc, !PT ;  /* 0x000001a019907812 */ /* 0x040fe400078efcff */
[C---:B------:R-:W-:Y:S01]  /*0a10*/  LOP3.LUT R94, R25.reuse, 0x1c0, RZ, 0xfc, !PT ;  /* 0x000001c0195e7812 */ /* 0x040fe200078efcff */
[----:B------:R-:W5:Y:S01]  /*0a20*/  @!P2 LDG.E.U16 R17, desc[UR24][R4.64+0x2c0] ;  /* 0x0002c0180411a981 */ /* 0x000f62000c1e1500 */
[----:B------:R-:W-:Y:S02]  /*0a30*/  LOP3.LUT R93, R25, 0x1e0, RZ, 0xfc, !PT ;  /* 0x000001e0195d7812 */ /* 0x000fe400078efcff */
[----:B------:R-:W-:Y:S01]  /*0a40*/  ISETP.GE.AND P4, PT, R144, UR22, PT ;  /* 0x0000001690007c0c */ /* 0x000fe2000bf86270 */
[----:B------:R-:W5:Y:S01]  /*0a50*/  @!P0 LDG.E.U16 R15, desc[UR24][R4.64+0x240] ;  /* 0x00024018040f8981 */ /* 0x000f62000c1e1500 */
[----:B------:R-:W-:-:S02]  /*0a60*/  ISETP.GE.AND P5, PT, R94, UR22, PT ;  /* 0x000000165e007c0c */ /* 0x000fc4000bfa6270 */
[----:B------:R-:W-:Y:S01]  /*0a70*/  ISETP.GE.AND P6, PT, R93, UR22, PT ;  /* 0x000000165d007c0c */ /* 0x000fe2000bfc6270 */
[----:B------:R-:W5:Y:S01]  /*0a80*/  @!P3 LDG.E.U16 R16, desc[UR24][R4.64+0x300] ;  /* 0x000300180410b981 */ /* 0x000f62000c1e1500 */
[----:B------:R-:W-:Y:S02]  /*0a90*/  PRMT R19, RZ, 0x7610, R19 ;  /* 0x00007610ff137816 */ /* 0x000fe40000000013 */
        /* <DEDUP_REMOVED lines=48> */
[----:B------:R-:W-:Y:S02]  /*0da0*/  P2R R29, PR, RZ, 0x1 ;  /* 0x00000001ff1d7803 */ /* 0x000fe40000000000 */
[----:B------:R-:W-:Y:S02]  /*0db0*/  ISETP.GE.AND P0, PT, R25, UR22, PT ;  /* 0x0000001619007c0c */ /* 0x000fe4000bf06270 */
[----:B------:R-:W-:Y:S02]  /*0dc0*/  PRMT R20, RZ, 0x7610, R20 ;  /* 0x00007610ff147816 */ /* 0x000fe40000000014 */
[----:B------:R-:W-:Y:S02]  /*0dd0*/  P2R R31, PR, RZ, 0x2 ;  /* 0x00000002ff1f7803 */ /* 0x000fe40000000000 */
[----:B------:R-:W-:-:S02]  /*0de0*/  ISETP.GE.AND P1, PT, R156, UR22, PT ;  /* 0x000000169c007c0c */ /* 0x000fc4000bf26270 */
[----:B------:R-:W-:Y:S02]  /*0df0*/  PRMT R22, RZ, 0x7610, R22 ;  /* 0x00007610ff167816 */ /* 0x000fe40000000016 */
[----:B------:R-:W-:Y:S01]  /*0e00*/  PRMT R27, RZ, 0x7610, R27 ;  /* 0x00007610ff1b7816 */ /* 0x000fe2000000001b */
[----:B--2---:R0:W-:Y:S04]  /*0e10*/  STS.U16 [R91], R0 ;  /* 0x000000005b007388 */ /* 0x0041e80000000400 */
[----:B---3--:R-:W-:Y:S01]  /*0e20*/  STS.U16 [R90+0x40], R7 ;  /* 0x000040075a007388 */ /* 0x008fe20000000400 */
[----:B0-----:R-:W-:-:S03]  /*0e30*/  VIADD R0, R23, 0x140 ;  /* 0x0000014017007836 */ /* 0x001fc60000000000 */
[----:B----4-:R0:W-:Y:S02]  /*0e40*/  STS.U16 [R89+0x80], R6 ;  /* 0x0000800659007388 */ /* 0x0101e40000000400 */
[----:B------:R-:W-:Y:S01]  /*0e50*/  LEA.HI.SX32 R0, R0, R23, 0x1b ;  /* 0x0000001700007211 */ /* 0x000fe200078fdaff */
[----:B0-----:R-:W-:-:S03]  /*0e60*/  VIADD R6, R23, 0x180 ;  /* 0x0000018017067836 */ /* 0x001fc60000000000 */
[----:B------:R-:W-:Y:S01]  /*0e70*/  LEA R81, R0, UR23, 0x1 ;  /* 0x0000001700517c11 */ /* 0x000fe2000f8e08ff */
[----:B-----5:R-:W-:Y:S01]  /*0e80*/  STS.U16 [R88+0xc0], R9 ;  /* 0x0000c00958007388 */ /* 0x020fe20000000400 */
[----:B------:R-:W-:-:S03]  /*0e90*/  LEA.HI.SX32 R6, R6, R23, 0x1b ;  /* 0x0000001706067211 */ /* 0x000fc600078fdaff */
[----:B------:R0:W-:Y:S01]  /*0ea0*/  STS.U16 [R87+0x100], R8 ;  /* 0x0001000857007388 */ /* 0x0001e20000000400 */
[----:B------:R-:W-:-:S03]  /*0eb0*/  LEA R79, R6, UR23, 0x1 ;  /* 0x00000017064f7c11 */ /* 0x000fc6000f8e08ff */
[----:B------:R-:W-:Y:S01]  /*0ec0*/  STS.U16 [R86+0x140], R11 ;  /* 0x0001400b56007388 */ /* 0x000fe20000000400 */
[----:B0-----:R-:W-:-:S03]  /*0ed0*/  VIADD R8, R23, 0x1a0 ;  /* 0x000001a017087836 */ /* 0x001fc60000000000 */
        /* <DEDUP_REMOVED lines=204> */
.L_x_3265:
[----:B------:R-:W-:Y:S05]  /*1ba0*/  BSYNC.RECONVERGENT B0 ;  /* 0x0000000000007941 */ /* 0x000fea0003800200 */
.L_x_3264:
        /* <DEDUP_REMOVED lines=35> */
.L_x_3267:
[----:B------:R-:W-:Y:S05]  /*1de0*/  BSYNC.RECONVERGENT B0 ;  /* 0x0000000000007941 */ /* 0x000fea0003800200 */
.L_x_3266:
        /* <DEDUP_REMOVED lines=37> */
.L_x_3269:
[----:B------:R-:W-:Y:S05]  /*2040*/  BSYNC.RECONVERGENT B0 ;  /* 0x0000000000007941 */ /* 0x000fea0003800200 */
.L_x_3268:
        /* <DEDUP_REMOVED lines=35> */
.L_x_3271:
[----:B------:R-:W-:Y:S05]  /*2280*/  BSYNC.RECONVERGENT B0 ;  /* 0x0000000000007941 */ /* 0x000fea0003800200 */
.L_x_3270:
        /* <DEDUP_REMOVED lines=37> */
.L_x_3273:
[----:B------:R-:W-:Y:S05]  /*24e0*/  BSYNC.RECONVERGENT B0 ;  /* 0x0000000000007941 */ /* 0x000fea0003800200 */
.L_x_3272:
        /* <DEDUP_REMOVED lines=35> */
.L_x_3275:
[----:B------:R-:W-:Y:S05]  /*2720*/  BSYNC.RECONVERGENT B0 ;  /* 0x0000000000007941 */ /* 0x000fea0003800200 */
.L_x_3274:
        /* <DEDUP_REMOVED lines=37> */
.L_x_3277:
[----:B------:R-:W-:Y:S05]  /*2980*/  BSYNC.RECONVERGENT B0 ;  /* 0x0000000000007941 */ /* 0x000fea0003800200 */
.L_x_3276:
        /* <DEDUP_REMOVED lines=35> */
.L_x_3279:
[----:B------:R-:W-:Y:S05]  /*2bc0*/  BSYNC.RECONVERGENT B0 ;  /* 0x0000000000007941 */ /* 0x000fea0003800200 */
.L_x_3278:
        /* <DEDUP_REMOVED lines=40> */
.L_x_3281:
[----:B------:R-:W-:Y:S05]  /*2e50*/  BSYNC.RECONVERGENT B0 ;  /* 0x0000000000007941 */ /* 0x000fea0003800200 */
.L_x_3280:
        /* <DEDUP_REMOVED lines=39> */
.L_x_3283:
[----:B------:R-:W-:Y:S05]  /*30d0*/  BSYNC.RECONVERGENT B0 ;  /* 0x0000000000007941 */ /* 0x000fea0003800200 */
.L_x_3282:
        /* <DEDUP_REMOVED lines=45> */
.L_x_3285:
[----:B------:R-:W-:Y:S05]  /*33b0*/  BSYNC.RECONVERGENT B0 ;  /* 0x0000000000007941 */ /* 0x000fea0003800200 */
.L_x_3284:
        /* <DEDUP_REMOVED lines=32> */
.L_x_3287:
[----:B------:R-:W-:Y:S05]  /*35c0*/  BSYNC.RECONVERGENT B0 ;  /* 0x0000000000007941 */ /* 0x000fea0003800200 */
.L_x_3286:
        /* <DEDUP_REMOVED lines=32> */
.L_x_3289:
[----:B------:R-:W-:Y:S05]  /*37d0*/  BSYNC.RECONVERGENT B0 ;  /* 0x0000000000007941 */ /* 0x000fea0003800200 */
.L_x_3288:
        /* <DEDUP_REMOVED lines=32> */
.L_x_3291:
[----:B------:R-:W-:Y:S05]  /*39e0*/  BSYNC.RECONVERGENT B0 ;  /* 0x0000000000007941 */ /* 0x000fea0003800200 */
.L_x_3290:
        /* <DEDUP_REMOVED lines=32> */
.L_x_3293:
[----:B------:R-:W-:Y:S05]  /*3bf0*/  BSYNC.RECONVERGENT B0 ;  /* 0x0000000000007941 */ /* 0x000fea0003800200 */
.L_x_3292:
        /* <DEDUP_REMOVED lines=32> */
.L_x_3295:
[----:B------:R-:W-:Y:S05]  /*3e00*/  BSYNC.RECONVERGENT B0 ;  /* 0x0000000000007941 */ /* 0x000fea0003800200 */
.L_x_3294:
        /* <DEDUP_REMOVED lines=24> */
[----:B------:R-:W0:Y:S01]  /*3f90*/  LDCU.128 UR8, c[0x0][0x3a0] ;  /* 0x00007400ff0877ac */ /* 0x000e220008000c00 */
[----:B------:R-:W-:Y:S01]  /*3fa0*/  MOV R2, UR16 ;  /* 0x0000001000027c02 */ /* 0x000fe20008000f00 */
[----:B------:R-:W-:Y:S01]  /*3fb0*/  FMUL.FTZ R22, R14, R55 ;  /* 0x000000370e167220 */ /* 0x000fe20000410000 */
[----:B------:R-:W-:Y:S01]  /*3fc0*/  ISETP.GE.AND P1, PT, R25, UR22, PT ;  /* 0x0000001619007c0c */ /* 0x000fe2000bf26270 */
[----:B------:R-:W1:Y:S01]  /*3fd0*/  LDCU.64 UR32, c[0x0][0x3b8] ;  /* 0x00007700ff2077ac */ /* 0x000e620008000a00 */
        /* <DEDUP_REMOVED lines=23> */
[----:B------:R-:W-:Y:S01]  /*4150*/  UIMAD UR8, UR26, UR33, UR31 ;  /* 0x000000211a0872a4 */ /* 0x000fe2000f8e021f */
[----:B------:R-:W-:Y:S01]  /*4160*/  IADD3.X R3, PT, PT, RZ, UR7, RZ, P0, P2 ;  /* 0x00000007ff037c10 */ /* 0x000fe200087e44ff */
[----:B------:R-:W-:-:S02]  /*4170*/  ULEA UR14, UP1, UR30, UR14, 0x2 ;  /* 0x0000000e1e0e7291 */ /* 0x000fc4000f8210ff */
[----:B------:R-:W-:Y:S02]  /*4180*/  ULEA.HI.X UR13, UR28, UR13, UR9, 0x2, UP0 ;  /* 0x0000000d1c0d7291 */ /* 0x000fe400080f1409 */
[----:B------:R-:W-:Y:S02]  /*4190*/  UISETP.LT.AND UP0, UPT, UR34, 0x1, UPT ;  /* 0x000000012200788c */ /* 0x000fe4000bf01270 */
[----:B------:R-:W-:Y:S02]  /*41a0*/  ULEA.HI.X UR15, UR30, UR15, UR8, 0x2, UP1 ;  /* 0x0000000f1e0f7291 */ /* 0x000fe400088f1408 */
[----:B------:R-:W-:Y:S02]  /*41b0*/  USEL UR8, UR34, 0x1, !UP0 ;  /* 0x0000000122087887 */ /* 0x000fe4000c000000 */
[----:B------:R-:W-:Y:S02]  /*41c0*/  UIMAD UR31, UR6, UR34, URZ ;  /* 0x00000022061f72a4 */ /* 0x000fe4000f8e02ff */
[----:B------:R-:W-:Y:S01]  /*41d0*/  UIADD3 UR9, UPT, UPT, UR23, 0x870, URZ ;  /* 0x0000087017097890 */ /* 0x000fe2000fffe0ff */
[----:B------:R-:W0:Y:S01]  /*41e0*/  LDCU.64 UR40, c[0x0][0x480] ;  /* 0x00009000ff2877ac */ /* 0x000e220008000a00 */
[----:B------:R-:W-:-:S02]  /*41f0*/  USHF.L.U64.HI UR30, UR10, 0x2, UR11 ;  /* 0x000000020a1e7899 */ /* 0x000fc4000801020b */
[----:B---3--:R-:W-:Y:S02]  /*4200*/  USHF.L.U64.HI UR29, UR36, 0x2, UR37 ;  /* 0x00000002241d7899 */ /* 0x008fe40008010225 */
[----:B----4-:R-:W-:Y:S02]  /*4210*/  USHF.L.U64.HI UR28, UR38, 0x1, UR39 ;  /* 0x00000001261c7899 */ /* 0x010fe40008010227 */
[----:B------:R-:W-:-:S12]  /*4220*/  UIADD3 UR8, UPT, UPT, -UR8, URZ, URZ ;  /* 0x000000ff08087290 */ /* 0x000fd8000fffe1ff */
.L_x_3301:
[----:B------:R-:W-:Y:S01]  /*4230*/  ISETP.GE.AND P3, PT, R156, UR22, PT ;  /* 0x000000169c007c0c */ /* 0x000fe2000bf66270 */
[----:B------:R-:W2:Y:S01]  /*4240*/  @!P1 LDG.E.U16 R99, desc[UR24][R2.64+-0x200] ;  /* 0xfffe001802639981 */ /* 0x000ea2000c1e1500 */
[----:B------:R-:W-:Y:S02]  /*4250*/  ISETP.GE.AND P5, PT, R155, UR22, PT ;  /* 0x000000169b007c0c */ /* 0x000fe4000bfa6270 */
[----:B------:R-:W-:-:S09]  /*4260*/  ISETP.GE.AND P6, PT, R154, UR22, PT ;  /* 0x000000169a007c0c */ /* 0x000fd2000bfc6270 */
[----:B------:R-:W3:Y:S04]  /*4270*/  @!P3 LDG.E.U16 R7, desc[UR24][R2.64+-0x1c0] ;  /* 0xfffe40180207b981 */ /* 0x000ee8000c1e1500 */
[----:B------:R-:W4:Y:S04]  /*4280*/  @!P5 LDG.E.U16 R9, desc[UR24][R2.64+-0x180] ;  /* 0xfffe80180209d981 */ /* 0x000f28000c1e1500 */
[----:B------:R-:W4:Y:S01]  /*4290*/  @!P6 LDG.E.U16 R11, desc[UR24][R2.64+-0x140] ;  /* 0xfffec018020be981 */ /* 0x000f22000c1e1500 */
[----:B------:R-:W-:Y:S01]  /*42a0*/  ISETP.GE.AND P0, PT, R153, UR22, PT ;  /* 0x0000001699007c0c */ /* 0x000fe2000bf06270 */
[----:B------:R-:W-:Y:S01]  /*42b0*/  IMAD.U32 R4, RZ, RZ, UR12 ;  /* 0x0000000cff047e24 */ /* 0x000fe2000f8e00ff */
[----:B------:R-:W-:Y:S01]  /*42c0*/  MOV R5, UR13 ;  /* 0x0000000d00057c02 */ /* 0x000fe20008000f00 */
[----:B------:R-:W-:Y:S01]  /*42d0*/  IMAD.MOV.U32 R8, RZ, RZ, RZ ;  /* 0x000000ffff087224 */ /* 0x000fe200078e00ff */
[----:B------:R-:W-:-:S02]  /*42e0*/  ISETP.GE.AND P4, PT, R152, UR22, PT ;  /* 0x0000001698007c0c */ /* 0x000fc4000bf86270 */
[----:B------:R-:W-:Y:S02]  /*42f0*/  ISETP.GE.AND P2, PT, R151, UR22, PT ;  /* 0x0000001697007c0c */ /* 0x000fe4000bf46270 */
[----:B------:R-:W4:Y:S01]  /*4300*/  LDG.E R5, desc[UR24][R4.64] ;  /* 0x0000001804057981 */ /* 0x000f22000c1e1900 */
[----:B------:R-:W-:-:S04]  /*4310*/  MOV R6, RZ ;  /* 0x000000ff00067202 */ /* 0x000fc80000000f00 */
[----:B------:R-:W4:Y:S01]  /*4320*/  @!P0 LDG.E.U16 R10, desc[UR24][R2.64+-0x100] ;  /* 0xffff0018020a8981 */ /* 0x000f22000c1e1500 */
[----:B--2---:R-:W-:-:S04]  /*4330*/  @!P1 PRMT R8, R99, 0x5410, RZ ;  /* 0x0000541063089816 */ /* 0x004fc800000000ff */
        /* <DEDUP_REMOVED lines=11> */
[----:B------:R-:W-:Y:S01]  /*43f0*/  FMUL.FTZ R5, R5, 1.4426950216293334961 ;  /* 0x3fb8aa3b05057820 */ /* 0x000fe20000410000 */
[----:B------:R-:W-:Y:S01]  /*4400*/  IMAD.MOV.U32 R4, RZ, RZ, RZ ;  /* 0x000000ffff047224 */ /* 0x000fe200078e00ff */
[----:B------:R-:W-:-:S02]  /*4410*/  @!P0 PRMT R4, R10, 0x5410, RZ ;  /* 0x000054100a048816 */ /* 0x000fc400000000ff */
[C---:B------:R-:W-:Y:S01]  /*4420*/  FMUL.FTZ R100, R5.reuse, R59 ;  /* 0x0000003b05647220 */ /* 0x040fe20000410000 */
[C---:B------:R-:W-:Y:S01]  /*4430*/  FMUL.FTZ R102, R5.reuse, R58 ;  /* 0x0000003a05667220 */ /* 0x040fe20000410000 */
[----:B------:R-:W-:Y:S02]  /*4440*/  IMAD.MOV.U32 R10, RZ, RZ, RZ ;  /* 0x000000ffff0a7224 */ /* 0x000fe400078e00ff */
[----:B------:R-:W-:Y:S01]  /*4450*/  HFMA2 R132, -RZ, RZ, 0, 0 ;  /* 0x00000000ff847431 */ /* 0x000fe200000001ff */
[----:B------:R1:W-:Y:S01]  /*4460*/  MUFU.EX2 R131, R100 ;  /* 0x0000006400837308 */ /* 0x0003e20000000800 */
[C---:B------:R-:W-:Y:S01]  /*4470*/  FMUL.FTZ R103, R5.reuse, R57 ;  /* 0x0000003905677220 */ /* 0x040fe20000410000 */
[----:B------:R-:W-:-:S06]  /*4480*/  FMUL.FTZ R104, R5, R56 ;  /* 0x0000003805687220 */ /* 0x000fcc0000410000 */
[----:B------:R0:W0:Y:S01]  /*4490*/  MUFU.EX2 R128, R102 ;  /* 0x0000006600807308 */ /* 0x0000220000000800 */
[----:B-1----:R-:W-:Y:S01]  /*44a0*/  IADD3 R100, PT, PT, R157, 0x2, RZ ;  /* 0x000000029d647810 */ /* 0x002fe20007ffe0ff */
[----:B------:R-:W-:-:S06]  /*44b0*/  FMUL.FTZ R105, R5, R55 ;  /* 0x0000003705697220 */ /* 0x000fcc0000410000 */
[----:B------:R-:W1:Y:S01]  /*44c0*/  MUFU.EX2 R103, R103 ;  /* 0x0000006700677308 */ /* 0x000e620000000800 */
[----:B0-----:R-:W-:-:S04]  /*44d0*/  IADD3 R102, PT, PT, R157, 0x1, RZ ;  /* 0x000000019d667810 */ /* 0x001fc80007ffe0ff */
[----:B------:R-:W-:-:S03]  /*44e0*/  ISETP.GE.U32.AND P0, PT, R102, UR22, PT ;  /* 0x0000001666007c0c */ /* 0x000fc6000bf06070 */
[----:B------:R-:W-:Y:S01]  /*44f0*/  MUFU.EX2 R104, R104 ;  /* 0x0000006800687308 */ /* 0x000fe20000000800 */
[----:B------:R-:W-:Y:S02]  /*4500*/  FSEL R129, R25, RZ, !P0 ;  /* 0x000000ff19817208 */ /* 0x000fe40004000000 */
[----:B------:R-:W-:-:S05]  /*4510*/  FSEL R128, R128, 1, !P0 ;  /* 0x3f80000080807808 */ /* 0x000fca0004000000 */
[----:B------:R-:W-:Y:S01]  /*4520*/  MUFU.EX2 R105, R105 ;  /* 0x0000006900697308 */ /* 0x000fe20000000800 */
[C---:B------:R-:W-:Y:S01]  /*4530*/  FMUL.FTZ R106, R5.reuse, R54 ;  /* 0x00000036056a7220 */ /* 0x040fe20000410000 */
[----:B------:R-:W-:-:S06]  /*4540*/  FMUL.FTZ R107, R5, R53 ;  /* 0x00000035056b7220 */ /* 0x000fcc0000410000 */
[----:B------:R-:W-:Y:S01]  /*4550*/  MUFU.EX2 R106, R106 ;  /* 0x0000006a006a7308 */ /* 0x000fe20000000800 */
[----:B------:R-:W-:-:S07]  /*4560*/  FMUL.FTZ R102, R5, R47 ;  /* 0x0000002f05667220 */ /* 0x000fce0000410000 */
[----:B------:R-:W-:Y:S08]  /*4570*/  MUFU.EX2 R107, R107 ;  /* 0x0000006b006b7308 */ /* 0x000ff00000000800 */
[----:B------:R-:W-:Y:S01]  /*4580*/  MUFU.EX2 R102, R102 ;  /* 0x0000006600667308 */ /* 0x000fe20000000800 */
[----:B--2---:R-:W-:Y:S01]  /*4590*/  @!P4 PRMT R4, R4, 0x5410, R7 ;  /* 0x000054100404c816 */ /* 0x004fe20000000007 */
[----:B------:R-:W-:Y:S01]  /*45a0*/  VIADD R7, R157, 0x4 ;  /* 0x000000049d077836 */ /* 0x000fe20000000000 */
[----:B---3--:R-:W-:Y:S01]  /*45b0*/  @!P2 PRMT R10, R9, 0x5410, RZ ;  /* 0x00005410090aa816 */ /* 0x008fe200000000ff */
[----:B------:R-:W-:-:S03]  /*45c0*/  VIADD R9, R157, 0x3 ;  /* 0x000000039d097836 */ /* 0x000fc60000000000 */
[----:B----4-:R-:W-:Y:S02]  /*45d0*/  @!P3 PRMT R10, R10, 0x5410, R11 ;  /* 0x000054100a0ab816 */ /* 0x010fe4000000000b */
[----:B------:R-:W-:Y:S02]  /*45e0*/  ISETP.GE.U32.AND P3, PT, R7, UR22, PT ;  /* 0x0000001607007c0c */ /* 0x000fe4000bf66070 */
[----:B------:R-:W-:Y:S02]  /*45f0*/  @!P5 PRMT R132, R99, 0x5410, RZ ;  /* 0x000054106384d816 */ /* 0x000fe400000000ff */
[----:B------:R-:W-:Y:S02]  /*4600*/  IADD3 R7, PT, PT, R157, 0x5, RZ ;  /* 0x000000059d077810 */ /* 0x000fe40007ffe0ff */
[----:B------:R-:W-:Y:S01]  /*4610*/  ISETP.GE.U32.AND P2, PT, R9, UR22, PT ;  /* 0x0000001609007c0c */ /* 0x000fe2000bf46070 */
[----:B------:R-:W-:Y:S01]  /*4620*/  FMUL.FTZ R9, R5, R51 ;  /* 0x0000003305097220 */ /* 0x000fe20000410000 */
[----:B------:R-:W-:-:S02]  /*4630*/  @!P6 PRMT R132, R132, 0x5410, R101 ;  /* 0x000054108484e816 */ /* 0x000fc40000000065 */
[----:B------:R-:W-:Y:S01]  /*4640*/  ISETP.GE.U32.AND P6, PT, R7, UR22, PT ;  /* 0x0000001607007c0c */ /* 0x000fe2000bfc6070 */
[C---:B------:R-:W-:Y:S01]  /*4650*/  VIADD R7, R157.reuse, 0x6 ;  /* 0x000000069d077836 */ /* 0x040fe20000000000 */
[----:B------:R-:W-:Y:S01]  /*4660*/  ISETP.GE.U32.AND P5, PT, R157, UR22, PT ;  /* 0x000000169d007c0c */ /* 0x000fe2000bfa6070 */
[----:B------:R-:W0:Y:S01]  /*4670*/  MUFU.EX2 R9, R9 ;  /* 0x0000000900097308 */ /* 0x000e220000000800 */
[----:B------:R-:W-:Y:S01]  /*4680*/  ISETP.GE.U32.AND P4, PT, R100, UR22, PT ;  /* 0x0000001664007c0c */ /* 0x000fe2000bf86070 */
[----:B------:R-:W-:Y:S01]  /*4690*/  FMUL.FTZ R100, R5, R52 ;  /* 0x0000003405647220 */ /* 0x000fe20000410000 */
[----:B------:R-:W-:Y:S02]  /*46a0*/  FSEL R130, R26, RZ, !P5 ;  /* 0x000000ff1a827208 */ /* 0x000fe40006800000 */
[----:B------:R-:W-:Y:S02]  /*46b0*/  FSEL R131, R131, 1, !P5 ;  /* 0x3f80000083837808 */ /* 0x000fe40006800000 */
[----:B------:R-:W-:-:S02]  /*46c0*/  ISETP.GE.U32.AND P5, PT, R7, UR22, PT ;  /* 0x0000001607007c0c */ /* 0x000fc4000bfa6070 */
[----:B------:R-:W-:Y:S01]  /*46d0*/  IADD3 R7, PT, PT, R157, 0x7, RZ ;  /* 0x000000079d077810 */ /* 0x000fe20007ffe0ff */
[----:B------:R-:W2:Y:S01]  /*46e0*/  MUFU.EX2 R100, R100 ;  /* 0x0000006400647308 */ /* 0x000ea20000000800 */
[----:B------:R-:W-:Y:S02]  /*46f0*/  FMUL.FTZ R99, R5, R49 ;  /* 0x0000003105637220 */ /* 0x000fe40000410000 */
[----:B------:R-:W-:Y:S01]  /*4700*/  ISETP.GE.U32.AND P0, PT, R7, UR22, PT ;  /* 0x0000001607007c0c */ /* 0x000fe2000bf06070 */
[----:B------:R-:W-:Y:S01]  /*4710*/  VIADD R7, R157, 0x8 ;  /* 0x000000089d077836 */ /* 0x000fe20000000000 */
[----:B------:R-:W-:Y:S02]  /*4720*/  FSEL R127, R24, RZ, !P4 ;  /* 0x000000ff187f7208 */ /* 0x000fe40006000000 */
[----:B-1----:R-:W-:Y:S01]  /*4730*/  FSEL R126, R103, 1, !P4 ;  /* 0x3f800000677e7808 */ /* 0x002fe20006000000 */
[----:B------:R-:W1:Y:S01]  /*4740*/  MUFU.EX2 R99, R99 ;  /* 0x0000006300637308 */ /* 0x000e620000000800 */
[----:B------:R-:W-:-:S02]  /*4750*/  ISETP.GE.U32.AND P4, PT, R7, UR22, PT ;  /* 0x0000001607007c0c */ /* 0x000fc4000bf86070 */
[----:B------:R-:W-:Y:S02]  /*4760*/  IADD3 R7, PT, PT, R157, 0x9, RZ ;  /* 0x000000099d077810 */ /* 0x000fe40007ffe0ff */
[----:B------:R-:W-:Y:S02]  /*4770*/  FSEL R115, R18, RZ, !P4 ;  /* 0x000000ff12737208 */ /* 0x000fe40006000000 */
[----:B0-----:R-:W-:Y:S02]  /*4780*/  FSEL R114, R9, 1, !P4 ;  /* 0x3f80000009727808 */ /* 0x001fe40006000000 */
[----:B------:R-:W-:Y:S02]  /*4790*/  FSEL R125, R23, RZ, !P2 ;  /* 0x000000ff177d7208 */ /* 0x000fe40005000000 */
[----:B------:R-:W-:Y:S02]  /*47a0*/  FSEL R124, R104, 1, !P2 ;  /* 0x3f800000687c7808 */ /* 0x000fe40005000000 */
[----:B------:R-:W-:-:S02]  /*47b0*/  ISETP.GE.AND P4, PT, R147, UR22, PT ;  /* 0x0000001693007c0c */ /* 0x000fc4000bf86270 */
[----:B------:R-:W-:Y:S01]  /*47c0*/  ISETP.GE.U32.AND P2, PT, R7, UR22, PT ;  /* 0x0000001607007c0c */ /* 0x000fe2000bf46070 */
[----:B------:R-:W-:Y:S01]  /*47d0*/  VIADD R7, R157, 0xa ;  /* 0x0000000a9d077836 */ /* 0x000fe20000000000 */
[----:B--2---:R-:W-:Y:S01]  /*47e0*/  FSEL R116, R100, 1, !P0 ;  /* 0x3f80000064747808 */ /* 0x004fe20004000000 */
[C---:B------:R-:W-:Y:S01]  /*47f0*/  FMUL.FTZ R11, R5.reuse, R50 ;  /* 0x00000032050b7220 */ /* 0x040fe20000410000 */
[C---:B------:R-:W-:Y:S01]  /*4800*/  FMUL.FTZ R101, R5.reuse, R48 ;  /* 0x0000003005657220 */ /* 0x040fe20000410000 */
[----:B------:R-:W-:Y:S01]  /*4810*/  FSEL R123, R22, RZ, !P3 ;  /* 0x000000ff167b7208 */ /* 0x000fe20005800000 */
[----:B------:R-:W-:Y:S01]  /*4820*/  FMUL.FTZ R103, R5, R46 ;  /* 0x0000002e05677220 */ /* 0x000fe20000410000 */
[----:B------:R-:W-:Y:S01]  /*4830*/  FSEL R122, R105, 1, !P3 ;  /* 0x3f800000697a7808 */ /* 0x000fe20005800000 */
[C---:B------:R-:W-:Y:S01]  /*4840*/  FMUL.FTZ R100, R5.reuse, R44 ;  /* 0x0000002c05647220 */ /* 0x040fe20000410000 */
[----:B------:R-:W-:Y:S01]  /*4850*/  FMUL.FTZ R9, R5, R43 ;  /* 0x0000002b05097220 */ /* 0x000fe20000410000 */
[----:B------:R-:W-:-:S02]  /*4860*/  ISETP.GE.U32.AND P3, PT, R7, UR22, PT ;  /* 0x0000001607007c0c */ /* 0x000fc4000bf66070 */
[----:B------:R-:W-:Y:S02]  /*4870*/  IADD3 R5, PT, PT, R157, 0xf, RZ ;  /* 0x0000000f9d057810 */ /* 0x000fe40007ffe0ff */
[----:B------:R-:W-:Y:S02]  /*4880*/  FSEL R111, R16, RZ, !P3 ;  /* 0x000000ff106f7208 */ /* 0x000fe40005800000 */
[----:B-1----:R-:W-:Y:S02]  /*4890*/  FSEL R110, R99, 1, !P3 ;  /* 0x3f800000636e7808 */ /* 0x002fe40005800000 */
[----:B------:R-:W-:Y:S02]  /*48a0*/  ISETP.GE.U32.AND P3, PT, R5, UR22, PT ;  /* 0x0000001605007c0c */ /* 0x000fe4000bf66070 */
[----:B------:R-:W2:Y:S01]  /*48b0*/  @!P4 LDG.E.U16 R5, desc[UR24][R2.64+0x80] ;  /* 0x000080180205c981 */ /* 0x000ea2000c1e1500 */
[----:B------:R-:W-:Y:S01]  /*48c0*/  IADD3 R7, PT, PT, R157, 0xb, RZ ;  /* 0x0000000b9d077810 */ /* 0x000fe20007ffe0ff */
[----:B------:R-:W0:Y:S01]  /*48d0*/  MUFU.EX2 R103, R103 ;  /* 0x0000006700677308 */ /* 0x000e220000000800 */
[----:B------:R-:W-:-:S02]  /*48e0*/  FSEL R121, R21, RZ, !P6 ;  /* 0x000000ff15797208 */ /* 0x000fc40007000000 */
[----:B------:R-:W-:Y:S02]  /*48f0*/  FSEL R120, R106, 1, !P6 ;  /* 0x3f8000006a787808 */ /* 0x000fe40007000000 */
[----:B------:R-:W-:Y:S01]  /*4900*/  ISETP.GE.U32.AND P6, PT, R7, UR22, PT ;  /* 0x0000001607007c0c */ /* 0x000fe2000bfc6070 */
[----:B------:R-:W-:Y:S02]  /*4910*/  VIADD R7, R157, 0xc ;  /* 0x0000000c9d077836 */ /* 0x000fe40000000000 */
[----:B------:R-:W1:Y:S01]  /*4920*/  MUFU.EX2 R11, R11 ;  /* 0x0000000b000b7308 */ /* 0x000e620000000800 */
[----:B------:R-:W-:Y:S02]  /*4930*/  FSEL R119, R20, RZ, !P5 ;  /* 0x000000ff14777208 */ /* 0x000fe40006800000 */
[----:B------:R-:W-:Y:S02]  /*4940*/  FSEL R118, R107, 1, !P5 ;  /* 0x3f8000006b767808 */ /* 0x000fe40006800000 */
[----:B------:R-:W-:-:S02]  /*4950*/  ISETP.GE.U32.AND P5, PT, R7, UR22, PT ;  /* 0x0000001607007c0c */ /* 0x000fc4000bfa6070 */
[----:B------:R-:W-:Y:S01]  /*4960*/  IADD3 R7, PT, PT, R157, 0xd, RZ ;  /* 0x0000000d9d077810 */ /* 0x000fe20007ffe0ff */
[----:B------:R-:W3:Y:S01]  /*4970*/  MUFU.EX2 R100, R100 ;  /* 0x0000006400647308 */ /* 0x000ee20000000800 */
[----:B------:R-:W-:Y:S02]  /*4980*/  FSEL R117, R19, RZ, !P0 ;  /* 0x000000ff13757208 */ /* 0x000fe40004000000 */
[----:B------:R-:W-:-:S05]  /*4990*/  ISETP.GE.U32.AND P0, PT, R7, UR22, PT ;  /* 0x0000001607007c0c */ /* 0x000fca000bf06070 */
[----:B------:R-:W4:Y:S01]  /*49a0*/  MUFU.EX2 R101, R101 ;  /* 0x0000006500657308 */ /* 0x000f220000000800 */
[----:B------:R-:W-:Y:S02]  /*49b0*/  FSEL R107, R14, RZ, !P5 ;  /* 0x000000ff0e6b7208 */ /* 0x000fe40006800000 */
[----:B------:R-:W-:-:S05]  /*49c0*/  FSEL R106, R102, 1, !P5 ;  /* 0x3f800000666a7808 */ /* 0x000fca0006800000 */
[----:B------:R-:W4:Y:S01]  /*49d0*/  MUFU.EX2 R9, R9 ;  /* 0x0000000900097308 */ /* 0x000f220000000800 */
[----:B------:R-:W-:Y:S01]  /*49e0*/  ISETP.GE.AND P5, PT, R145, UR22, PT ;  /* 0x0000001691007c0c */ /* 0x000fe2000bfa6270 */
[----:B------:R-:W-:Y:S01]  /*49f0*/  VIADD R7, R157, 0xe ;  /* 0x0000000e9d077836 */ /* 0x000fe20000000000 */
[----:B------:R-:W-:Y:S02]  /*4a00*/  FSEL R105, R13, RZ, !P0 ;  /* 0x000000ff0d697208 */ /* 0x000fe40004000000 */
[----:B0-----:R-:W-:Y:S02]  /*4a10*/  FSEL R104, R103, 1, !P0 ;  /* 0x3f80000067687808 */ /* 0x001fe40004000000 */
[----:B------:R-:W-:Y:S02]  /*4a20*/  ISETP.GE.AND P0, PT, R144, UR22, PT ;  /* 0x0000001690007c0c */ /* 0x000fe4000bf06270 */
[----:B------:R-:W-:Y:S02]  /*4a30*/  FSEL R113, R17, RZ, !P2 ;  /* 0x000000ff11717208 */ /* 0x000fe40005000000 */
[----:B-1----:R-:W-:-:S02]  /*4a40*/  FSEL R112, R11, 1, !P2 ;  /* 0x3f8000000b707808 */ /* 0x002fc40005000000 */
[----:B------:R-:W-:Y:S02]  /*4a50*/  ISETP.GE.U32.AND P2, PT, R7, UR22, PT ;  /* 0x0000001607007c0c */ /* 0x000fe4000bf46070 */
[----:B------:R-:W-:Y:S02]  /*4a60*/  FSEL R109, R15, RZ, !P6 ;  /* 0x000000ff0f6d7208 */ /* 0x000fe40007000000 */
[----:B---3--:R-:W-:Y:S02]  /*4a70*/  FSEL R102, R100, 1, !P2 ;  /* 0x3f80000064667808 */ /* 0x008fe40005000000 */
[----:B----4-:R-:W-:Y:S01]  /*4a80*/  FSEL R108, R101, 1, !P6 ;  /* 0x3f800000656c7808 */ /* 0x010fe20007000000 */
[----:B------:R-:W3:Y:S01]  /*4a90*/  @!P0 LDG.E.U16 R133, desc[UR24][R2.64+0x140] ;  /* 0x0001401802858981 */ /* 0x000ee2000c1e1500 */
[----:B------:R-:W-:Y:S02]  /*4aa0*/  FSEL R100, R9, 1, !P3 ;  /* 0x3f80000009647808 */ /* 0x000fe40005800000 */
[----:B------:R-:W-:Y:S01]  /*4ab0*/  ISETP.GE.AND P6, PT, R146, UR22, PT ;  /* 0x0000001692007c0c */ /* 0x000fe2000bfc6270 */
[----:B------:R-:W4:Y:S01]  /*4ac0*/  @!P5 LDG.E.U16 R9, desc[UR24][R2.64+0x100] ;  /* 0x000100180209d981 */ /* 0x000f22000c1e1500 */
[----:B------:R-:W-:-:S02]  /*4ad0*/  FSEL R103, R12, RZ, !P2 ;  /* 0x000000ff0c677208 */ /* 0x000fc40005000000 */
[----:B------:R-:W-:Y:S02]  /*4ae0*/  ISETP.GE.AND P2, PT, R94, UR22, PT ;  /* 0x000000165e007c0c */ /* 0x000fe4000bf46270 */
[----:B------:R-:W-:Y:S02]  /*4af0*/  FSEL R101, R0, RZ, !P3 ;  /* 0x000000ff00657208 */ /* 0x000fe40005800000 */
[----:B------:R-:W-:-:S05]  /*4b00*/  ISETP.GE.AND P3, PT, R93, UR22, PT ;  /* 0x000000165d007c0c */ /* 0x000fca000bf66270 */
[----:B------:R-:W3:Y:S04]  /*4b10*/  @!P6 LDG.E.U16 R134, desc[UR24][R2.64+0xc0] ;  /* 0x0000c0180286e981 */ /* 0x000ee8000c1e1500 */
[----:B------:R-:W3:Y:S04]  /*4b20*/  @!P2 LDG.E.U16 R99, desc[UR24][R2.64+0x180] ;  /* 0x000180180263a981 */ /* 0x000ee8000c1e1500 */
[----:B------:R-:W3:Y:S01]  /*4b30*/  @!P3 LDG.E.U16 R11, desc[UR24][R2.64+0x1c0] ;  /* 0x0001c018020bb981 */ /* 0x000ee2000c1e1500 */
        /* <DEDUP_REMOVED lines=30> */
[----:B------:R-:W-:Y:S01]  /*4d20*/  FMUL.FTZ R7, R100, R7 ;  /* 0x0000000764077220 */ /* 0x000fe20000410000 */
[----:B------:R-:W-:-:S04]  /*4d30*/  IMAD.MOV.U32 R135, RZ, RZ, RZ ;  /* 0x000000ffff877224 */ /* 0x000fc800078e00ff */
[----:B------:R-:W1:Y:S01]  /*4d40*/  SHFL.UP PT, R138, R7, 0x1, RZ ;  /* 0x04200000078a7989 */ /* 0x000e6200000e00ff */
[----:B0-----:R-:W-:Y:S01]  /*4d50*/  FFMA.FTZ R137, R7, R137, R136 ;  /* 0x0000008907897223 */ /* 0x001fe20000010088 */
[----:B------:R-:W-:Y:S02]  /*4d60*/  PRMT R139, R8, 0x7632, R139 ;  /* 0x00007632088b7816 */ /* 0x000fe4000000008b */
[----:B------:R-:W-:Y:S01]  /*4d70*/  PRMT R140, R6, 0x7632, R140 ;  /* 0x00007632068c7816 */ /* 0x000fe2000000008c */
[----:B------:R-:W-:Y:S04]  /*4d80*/  STS.U16 [R91], R8 ;  /* 0x000000085b007388 */ /* 0x000fe80000000400 */
[----:B------:R-:W-:Y:S04]  /*4d90*/  STS.U16 [R90+0x40], R139 ;  /* 0x0000408b5a007388 */ /* 0x000fe80000000400 */
[----:B------:R0:W-:Y:S01]  /*4da0*/  STS.U16 [R89+0x80], R6 ;  /* 0x0000800659007388 */ /* 0x0001e20000000400 */
[----:B------:R-:W-:-:S03]  /*4db0*/  PRMT R141, R10, 0x7632, R141 ;  /* 0x000076320a8d7816 */ /* 0x000fc6000000008d */
[----:B------:R-:W-:Y:S04]  /*4dc0*/  STS.U16 [R88+0xc0], R140 ;  /* 0x0000c08c58007388 */ /* 0x000fe80000000400 */
[----:B------:R-:W-:Y:S01]  /*4dd0*/  STS.U16 [R87+0x100], R4 ;  /* 0x0001000457007388 */ /* 0x000fe20000000400 */
[----:B0-----:R-:W-:Y:S02]  /*4de0*/  MOV R6, RZ ;  /* 0x000000ff00067202 */ /* 0x001fe40000000f00 */
[----:B------:R-:W-:Y:S01]  /*4df0*/  PRMT R139, R132, 0x7632, R139 ;  /* 0x00007632848b7816 */ /* 0x000fe2000000008b */
[----:B------:R-:W-:Y:S01]  /*4e00*/  IMAD.MOV.U32 R8, RZ, RZ, RZ ;  /* 0x000000ffff087224 */ /* 0x000fe200078e00ff */
[----:B------:R-:W0:Y:S01]  /*4e10*/  S2UR UR11, SR_CgaCtaId ;  /* 0x00000000000b79c3 */ /* 0x000e220000008800 */
[----:B--2---:R-:W-:-:S02]  /*4e20*/  @!P4 PRMT R135, R5, 0x5410, RZ ;  /* 0x000054100587c816 */ /* 0x004fc400000000ff */
[----:B------:R-:W-:-:S04]  /*4e30*/  ISETP.GE.AND P4, PT, R92, 0x1, PT ;  /* 0x000000015c00780c */ /* 0x000fc80003f86270 */
[----:B------:R-:W-:-:S05]  /*4e40*/  FSEL R136, R136, R137, !P4 ;  /* 0x0000008988887208 */ /* 0x000fca0006000000 */
[----:B------:R-:W2:Y:S01]  /*4e50*/  SHFL.UP PT, R137, R136, 0x2, RZ ;  /* 0x0440000088897989 */ /* 0x000ea200000e00ff */
[----:B------:R-:W-:-:S03]  /*4e60*/  PRMT R5, R4, 0x7632, R5 ;  /* 0x0000763204057816 */ /* 0x000fc60000000005 */
[----:B-1----:R-:W-:Y:S02]  /*4e70*/  @P4 FMUL.FTZ R7, R7, R138 ;  /* 0x0000008a07074220 */ /* 0x002fe40000410000 */
[----:B------:R-:W-:Y:S04]  /*4e80*/  STS.U16 [R86+0x140], R5 ;  /* 0x0001400556007388 */ /* 0x000fe80000000400 */
[----:B------:R-:W-:Y:S04]  /*4e90*/  STS.U16 [R85+0x180], R10 ;  /* 0x0001800a55007388 */ /* 0x000fe80000000400 */
[----:B------:R-:W1:Y:S01]  /*4ea0*/  SHFL.UP PT, R10, R7, 0x2, RZ ;  /* 0x04400000070a7989 */ /* 0x000e6200000e00ff */
[----:B--2---:R-:W-:-:S03]  /*4eb0*/  FFMA.FTZ R137, R7, R137, R136 ;  /* 0x0000008907897223 */ /* 0x004fc60000010088 */
[----:B------:R-:W-:Y:S01]  /*4ec0*/  STS.U16 [R84+0x1c0], R141 ;  /* 0x0001c08d54007388 */ /* 0x000fe20000000400 */
[----:B----4-:R-:W-:-:S04]  /*4ed0*/  @!P5 PRMT R6, R9, 0x5410, RZ ;  /* 0x000054100906d816 */ /* 0x010fc800000000ff */
[----:B---3--:R-:W-:Y:S02]  /*4ee0*/  @!P0 PRMT R6, R6, 0x5410, R133 ;  /* 0x0000541006068816 */ /* 0x008fe40000000085 */
[----:B------:R-:W-:-:S04]  /*4ef0*/  ISETP.GE.AND P0, PT, R92, 0x2, PT ;  /* 0x000000025c00780c */ /* 0x000fc80003f06270 */
[----:B------:R-:W-:Y:S02]  /*4f00*/  FSEL R136, R136, R137, !P0 ;  /* 0x0000008988887208 */ /* 0x000fe40004000000 */
[----:B------:R-:W-:-:S03]  /*4f10*/  @!P6 PRMT R135, R135, 0x5410, R134 ;  /* 0x000054108787e816 */ /* 0x000fc60000000086 */
[----:B------:R-:W2:Y:S01]  /*4f20*/  SHFL.UP PT, R9, R136, 0x4, RZ ;  /* 0x0480000088097989 */ /* 0x000ea200000e00ff */
[----:B------:R-:W-:Y:S02]  /*4f30*/  PRMT R134, R135, 0x7632, R134 ;  /* 0x0000763287867816 */ /* 0x000fe40000000086 */
[----:B------:R-:W-:Y:S01]  /*4f40*/  @!P2 PRMT R8, R99, 0x5410, RZ ;  /* 0x000054106308a816 */ /* 0x000fe200000000ff */
[----:B------:R3:W-:Y:S01]  /*4f50*/  STS.U16 [R83+0x200], R132 ;  /* 0x0002008453007388 */ /* 0x0007e20000000400 */
[----:B-1----:R-:W-:-:S03]  /*4f60*/  @P0 FMUL.FTZ R7, R7, R10 ;  /* 0x0000000a07070220 */ /* 0x002fc60000410000 */
[----:B------:R-:W-:Y:S01]  /*4f70*/  STS.U16 [R82+0x240], R139 ;  /* 0x0002408b52007388 */ /* 0x000fe20000000400 */
[----:B------:R-:W-:-:S03]  /*4f80*/  @!P3 PRMT R8, R8, 0x5410, R11 ;  /* 0x000054100808b816 */ /* 0x000fc6000000000b */
[----:B------:R-:W-:Y:S01]  /*4f90*/  STS.U16 [R81+0x280], R135 ;  /* 0x0002808751007388 */ /* 0x000fe20000000400 */
[----:B------:R-:W-:-:S03]  /*4fa0*/  PRMT R11, R6, 0x7632, R11 ;  /* 0x00007632060b7816 */ /* 0x000fc6000000000b */
[----:B------:R-:W-:Y:S04]  /*4fb0*/  STS.U16 [R80+0x2c0], R134 ;  /* 0x0002c08650007388 */ /* 0x000fe80000000400 */
[----:B------:R-:W-:Y:S04]  /*4fc0*/  STS.U16 [R79+0x300], R6 ;  /* 0x000300064f007388 */ /* 0x000fe80000000400 */
[----:B------:R-:W1:Y:S01]  /*4fd0*/  SHFL.UP PT, R6, R7, 0x4, RZ ;  /* 0x0480000007067989 */ /* 0x000e6200000e00ff */
[----:B------:R-:W-:Y:S01]  /*4fe0*/  ISETP.GE.AND P0, PT, R92, 0x4, PT ;  /* 0x000000045c00780c */ /* 0x000fe20003f06270 */
[----:B--2---:R-:W-:Y:S01]  /*4ff0*/  FFMA.FTZ R9, R7, R9, R136 ;  /* 0x0000000907097223 */ /* 0x004fe20000010088 */
[----:B---3--:R-:W-:Y:S01]  /*5000*/  PRMT R132, R8, 0x7632, R132 ;  /* 0x0000763208847816 */ /* 0x008fe20000000084 */
[----:B------:R-:W-:Y:S04]  /*5010*/  STS.U16 [R78+0x340], R11 ;  /* 0x0003400b4e007388 */ /* 0x000fe80000000400 */
[----:B------:R2:W-:Y:S02]  /*5020*/  STS.U16 [R77+0x380], R8 ;  /* 0x000380084d007388 */ /* 0x0005e40000000400 */
[----:B--2---:R-:W-:-:S05]  /*5030*/  FSEL R8, R136, R9, !P0 ;  /* 0x0000000988087208 */ /* 0x004fca0004000000 */
[----:B------:R-:W2:Y:S01]  /*5040*/  SHFL.UP PT, R9, R8, 0x8, RZ ;  /* 0x0500000008097989 */ /* 0x000ea200000e00ff */
[----:B-1----:R-:W-:-:S05]  /*5050*/  @P0 FMUL.FTZ R7, R7, R6 ;  /* 0x0000000607070220 */ /* 0x002fca0000410000 */
[----:B------:R-:W1:Y:S01]  /*5060*/  SHFL.UP PT, R6, R7, 0x8, RZ ;  /* 0x0500000007067989 */ /* 0x000e6200000e00ff */
[----:B------:R-:W-:Y:S01]  /*5070*/  ISETP.GE.AND P0, PT, R92, 0x8, PT ;  /* 0x000000085c00780c */ /* 0x000fe20003f06270 */
[----:B------:R-:W-:Y:S01]  /*5080*/  IMAD.U32 R5, RZ, RZ, UR15 ;  /* 0x0000000fff057e24 */ /* 0x000fe2000f8e00ff */
[----:B------:R-:W-:Y:S01]  /*5090*/  MOV R4, UR14 ;  /* 0x0000000e00047c02 */ /* 0x000fe20008000f00 */
[----:B------:R-:W-:Y:S01]  /*50a0*/  STS.U16 [R76+0x3c0], R132 ;  /* 0x0003c0844c007388 */ /* 0x000fe20000000400 */
[----:B------:R-:W-:-:S03]  /*50b0*/  NOP ;  /* 0x0000000000007918 */ /* 0x000fc60000000000 */
[----:B------:R3:W5:Y:S01]  /*50c0*/  LDG.E R99, desc[UR24][R4.64] ;  /* 0x0000001804637981 */ /* 0x000762000c1e1900 */
[----:B------:R-:W-:Y:S01]  /*50d0*/  ISETP.NE.AND P3, PT, R92, 0x1f, PT ;  /* 0x0000001f5c00780c */ /* 0x000fe20003f65270 */
[----:B------:R-:W-:Y:S01]  /*50e0*/  UMOV UR23, 0x400 ;  /* 0x0000040000177882 */ /* 0x000fe20000000000 */
[----:B------:R-:W-:Y:S01]  /*50f0*/  SHF.R.U32.HI R162, RZ, 0x5, R96 ;  /* 0x00000005ffa27819 */ /* 0x000fe20000011660 */
[----:B------:R-:W-:Y:S01]  /*5100*/  LDS.U16 R161, [R75] ;  /* 0x000000004ba17984 */ /* 0x000fe20000000400 */
[----:B--2---:R-:W-:-:S03]  /*5110*/  FFMA.FTZ R9, R7, R9, R8 ;  /* 0x0000000907097223 */ /* 0x004fc60000010008 */
[----:B------:R-:W-:Y:S02]  /*5120*/  LDS.U16 R160, [R74+0x2] ;  /* 0x000002004aa07984 */ /* 0x000fe40000000400 */
[----:B---3--:R-:W-:Y:S01]  /*5130*/  FSEL R4, R8, R9, !P0 ;  /* 0x0000000908047208 */ /* 0x008fe20004000000 */
[----:B-1----:R-:W-:Y:S01]  /*5140*/  @P0 FMUL.FTZ R7, R7, R6 ;  /* 0x0000000607070220 */ /* 0x002fe20000410000 */
        /* <DEDUP_REMOVED lines=8> */
[----:B------:R-:W-:Y:S02]  /*51d0*/  HFMA2 R8, -RZ, RZ, 1.875, 0 ;  /* 0x3f800000ff087431 */ /* 0x000fe400000001ff */
[----:B------:R-:W-:Y:S01]  /*51e0*/  IMAD.MOV.U32 R9, RZ, RZ, RZ ;  /* 0x000000ffff097224 */ /* 0x000fe200078e00ff */
[----:B------:R-:W-:Y:S01]  /*51f0*/  @!P3 LEA R165, R162, UR23, 0x3 ;  /* 0x00000017a2a5bc11 */ /* 0x000fe2000f8e18ff */
[----:B------:R-:W-:Y:S04]  /*5200*/  LDS.U16 R143, [R71+0x8] ;  /* 0x00000800478f7984 */ /* 0x000fe80000000400 */
        /* <DEDUP_REMOVED lines=18> */
[----:B------:R-:W-:Y:S02]  /*5330*/  FSEL R164, R4, R11, !P2 ;  /* 0x0000000b04a47208 */ /* 0x000fe40005000000 */
        /* <DEDUP_REMOVED lines=11> */
[C---:B-1----:R-:W-:Y:S01]  /*53f0*/  @P2 FFMA.FTZ R5, R163.reuse, R98, R164 ;  /* 0x00000062a3052223 */ /* 0x042fe200000100a4 */
[----:B------:R-:W-:Y:S01]  /*5400*/  @P2 ISETP.NE.AND P0, PT, R92, RZ, PT ;  /* 0x000000ff5c00220c */ /* 0x000fe20003f05270 */
[----:B------:R-:W-:-:S03]  /*5410*/  @P2 FMUL.FTZ R4, R163, R97 ;  /* 0x00000061a3042220 */ /* 0x000fc60000410000 */
[----:B------:R-:W-:Y:S02]  /*5420*/  @P2 FSEL R164, R98, R5, !P0 ;  /* 0x0000000562a42208 */ /* 0x000fe40004000000 */
[----:B------:R-:W-:Y:S01]  /*5430*/  @P2 FSEL R163, R97, R4, !P0 ;  /* 0x0000000461a32208 */ /* 0x000fe20004000000 */
[----:B------:R-:W-:Y:S01]  /*5440*/  @P2 IMAD.MOV.U32 R4, RZ, RZ, R8 ;  /* 0x000000ffff042224 */ /* 0x000fe200078e0008 */
        /* <DEDUP_REMOVED lines=8> */
.L_x_3298:
[----:B------:R-:W-:Y:S05]  /*54d0*/  BSYNC.RECONVERGENT B0 ;  /* 0x0000000000007941 */ /* 0x000fea0003800200 */
.L_x_3297:
[----:B------:R-:W-:Y:S01]  /*54e0*/  BAR.SYNC.DEFER_BLOCKING 0x0 ;  /* 0x0000000000007b1d */ /* 0x000fe20000010000 */
[----:B------:R-:W-:Y:S01]  /*54f0*/  ISETP.NE.AND P0, PT, R96, RZ, PT ;  /* 0x000000ff6000720c */ /* 0x000fe20003f05270 */
[----:B------:R-:W-:Y:S01]  /*5500*/  IMAD.U32 R160, R160, 0x10000, RZ ;  /* 0x00010000a0a07824 */ /* 0x000fe200078e00ff */
[----:B0-----:R-:W-:Y:S01]  /*5510*/  SHF.L.U32 R8, R161, 0x10, RZ ;  /* 0x00000010a1087819 */ /* 0x001fe200000006ff */
[----:B------:R-:W-:Y:S01]  /*5520*/  IMAD.U32 R158, R158, 0x10000, RZ ;  /* 0x000100009e9e7824 */ /* 0x000fe200078e00ff */
[----:B------:R-:W-:Y:S01]  /*5530*/  SHF.L.U32 R10, R159, 0x10, RZ ;  /* 0x000000109f0a7819 */ /* 0x000fe200000006ff */
[----:B------:R-:W-:Y:S01]  /*5540*/  BSSY.RECONVERGENT B0, `(.L_x_3299) ;  /* 0x0000029000007945 */ /* 0x000fe20003800200 */
[----:B------:R-:W-:Y:S02]  /*5550*/  IMAD.U32 R142, R142, 0x10000, RZ ;  /* 0x000100008e8e7824 */ /* 0x000fe400078e00ff */
[----:B------:R-:W-:Y:S02]  /*5560*/  IMAD.U32 R140, R140, 0x10000, RZ ;  /* 0x000100008c8c7824 */ /* 0x000fe400078e00ff */
[----:B------:R-:W-:-:S02]  /*5570*/  IMAD.U32 R138, R138, 0x10000, RZ ;  /* 0x000100008a8a7824 */ /* 0x000fc400078e00ff */
[----:B------:R-:W-:Y:S02]  /*5580*/  IMAD.U32 R136, R136, 0x10000, RZ ;  /* 0x0001000088887824 */ /* 0x000fe400078e00ff */
[----:B------:R-:W-:Y:S02]  /*5590*/  IMAD.U32 R134, R134, 0x10000, RZ ;  /* 0x0001000086867824 */ /* 0x000fe400078e00ff */
[----:B------:R-:W-:Y:S01]  /*55a0*/  IMAD.U32 R132, R132, 0x10000, RZ ;  /* 0x0001000084847824 */ /* 0x000fe200078e00ff */
[----:B------:R-:W0:Y:S02]  /*55b0*/  @P3 LDS R7, [UR23+0x86c] ;  /* 0x00086c17ff073984 */ /* 0x000e240008000800 */
[----:B0-----:R-:W-:-:S04]  /*55c0*/  @P3 FFMA.FTZ R164, R7, R163, R164 ;  /* 0x000000a307a43223 */ /* 0x001fc800000100a4 */
[----:B------:R-:W-:-:S04]  /*55d0*/  FFMA.FTZ R131, R131, R164, R130 ;  /* 0x000000a483837223 */ /* 0x000fc80000010082 */
[----:B------:R-:W-:-:S04]  /*55e0*/  FFMA.FTZ R128, R128, R131, R129 ;  /* 0x0000008380807223 */ /* 0x000fc80000010081 */
[----:B------:R-:W-:-:S04]  /*55f0*/  FFMA.FTZ R127, R126, R128, R127 ;  /* 0x000000807e7f7223 */ /* 0x000fc8000001007f */
        /* <DEDUP_REMOVED lines=29> */
.L_x_3300:
[----:B------:R-:W-:Y:S05]  /*57d0*/  BSYNC.RECONVERGENT B0 ;  /* 0x0000000000007941 */ /* 0x000fea0003800200 */
.L_x_3299:
        /* <DEDUP_REMOVED lines=44> */
.L_x_3296:
        /* <DEDUP_REMOVED lines=46> */
[----:B--2---:R-:W-:Y:S01]  /*5d80*/  PRMT R4, R2, 0x7632, R4 ;  /* 0x0000763202047816 */ /* 0x004fe20000000004 */
[----:B------:R-:W-:Y:S02]  /*5d90*/  IMAD.U32 R2, RZ, RZ, UR22 ;  /* 0x00000016ff027e24 */ /* 0x000fe4000f8e00ff */
[----:B------:R-:W-:Y:S04]  /*5da0*/  STS.U16 [R64+0x16], R7 ;  /* 0x0000160740007388 */ /* 0x000fe80000000400 */
[----:B------:R0:W-:Y:S04]  /*5db0*/  STS.U16 [R63+0x18], R0 ;  /* 0x000018003f007388 */ /* 0x0001e80000000400 */
[----:B------:R-:W-:Y:S04]  /*5dc0*/  STS.U16 [R62+0x1a], R8 ;  /* 0x00001a083e007388 */ /* 0x000fe80000000400 */
[----:B------:R2:W-:Y:S01]  /*5dd0*/  STS.U16 [R61+0x1c], R3 ;  /* 0x00001c033d007388 */ /* 0x0005e20000000400 */
[----:B0-----:R-:W-:-:S03]  /*5de0*/  SHF.L.U32 R0, R96, 0x4, RZ ;  /* 0x0000000460007819 */ /* 0x001fc600000006ff */
[----:B------:R0:W-:Y:S01]  /*5df0*/  STS.U16 [R60+0x1e], R4 ;  /* 0x00001e043c007388 */ /* 0x0001e20000000400 */
[----:B------:R-:W-:-:S03]  /*5e00*/  NOP ;  /* 0x0000000000007918 */ /* 0x000fc60000000000 */
[----:B------:R-:W-:Y:S01]  /*5e10*/  LDS.U16 R5, [R91] ;  /* 0x000000005b057984 */ /* 0x000fe20000000400 */
[----:B------:R-:W-:-:S03]  /*5e20*/  LOP3.LUT R9, R0, 0x3e00, RZ, 0xc0, !PT ;  /* 0x00003e0000097812 */ /* 0x000fc600078ec0ff */
[----:B------:R-:W-:Y:S01]  /*5e30*/  LDS.U16 R21, [R90+0x40] ;  /* 0x000040005a157984 */ /* 0x000fe20000000400 */
[----:B------:R-:W-:-:S03]  /*5e40*/  LOP3.LUT R9, R9, 0x1f, R96, 0xf8, !PT ;  /* 0x0000001f09097812 */ /* 0x000fc600078ef860 */
[----:B------:R-:W-:Y:S01]  /*5e50*/  LDS.U16 R23, [R89+0x80] ;  /* 0x0000800059177984 */ /* 0x000fe20000000400 */
[C---:B--2---:R-:W-:Y:S02]  /*5e60*/  IADD3 R3, P2, PT, R9.reuse, UR10, RZ ;  /* 0x0000000a09037c10 */ /* 0x044fe4000ff5e0ff */
[C---:B------:R-:W-:Y:S01]  /*5e70*/  LOP3.LUT R7, R9.reuse, 0x120, RZ, 0xfc, !PT ;  /* 0x0000012009077812 */ /* 0x040fe200078efcff */
[----:B------:R-:W-:Y:S01]  /*5e80*/  LDS.U16 R25, [R88+0xc0] ;  /* 0x0000c00058197984 */ /* 0x000fe20000000400 */
[C---:B------:R-:W-:Y:S01]  /*5e90*/  LOP3.LUT R0, R9.reuse, 0x1a0, RZ, 0xfc, !PT ;  /* 0x000001a009007812 */ /* 0x040fe200078efcff */
[----:B0-----:R-:W-:Y:S01]  /*5ea0*/  IMAD.X R4, RZ, RZ, UR11, P2 ;  /* 0x0000000bff047e24 */ /* 0x001fe200090e06ff */
[C---:B------:R-:W-:Y:S01]  /*5eb0*/  LOP3.LUT R8, R9.reuse, 0xc0, RZ, 0xfc, !PT ;  /* 0x000000c009087812 */ /* 0x040fe200078efcff */
[----:B------:R-:W-:Y:S01]  /*5ec0*/  LDS.U16 R43, [R87+0x100] ;  /* 0x00010000572b7984 */ /* 0x000fe20000000400 */
[C---:B------:R-:W-:Y:S01]  /*5ed0*/  LOP3.LUT R6, R9.reuse, 0x140, RZ, 0xfc, !PT ;  /* 0x0000014009067812 */ /* 0x040fe200078efcff */
        /* <DEDUP_REMOVED lines=15> */
[----:B------:R-:W-:Y:S01]  /*5fd0*/  LOP3.LUT R16, R9, 0x1e0, RZ, 0xfc, !PT ;  /* 0x000001e009107812 */ /* 0x000fe200078efcff */
        /* <DEDUP_REMOVED lines=22> */
[----:B------:R-:W-:-:S03]  /*6140*/  ISETP.GE.AND P1, PT, R11, R99, PT ;  /* 0x000000630b00720c */ /* 0x000fc60003f26270 */
[----:B------:R-:W-:Y:S01]  /*6150*/  @!P5 STG.E.U16 desc[UR24][R2.64+0x340], R57 ;  /* 0x000340390200d986 */ /* 0x000fe2000c101518 */
[----:B-1----:R-:W-:-:S03]  /*6160*/  LOP3.LUT R15, R9, 0x60, RZ, 0xfc, !PT ;  /* 0x00000060090f7812 */ /* 0x002fc600078efcff */
[----:B------:R1:W-:Y:S01]  /*6170*/  @!P2 STG.E.U16 desc[UR24][R2.64+0x180], R17 ;  /* 0x000180110200a986 */ /* 0x0003e2000c101518 */
[-C--:B------:R-:W-:Y:S02]  /*6180*/  ISETP.GE.AND P2, PT, R13, R99.reuse, PT ;  /* 0x000000630d00720c */ /* 0x080fe40003f46270 */
[-C--:B------:R-:W-:Y:S01]  /*6190*/  ISETP.GE.AND P5, PT, R15, R99.reuse, PT ;  /* 0x000000630f00720c */ /* 0x080fe20003fa6270 */
        /* <DEDUP_REMOVED lines=8> */
[-C--:B------:R-:W-:Y:S02]  /*6220*/  ISETP.GE.AND P3, PT, R17, R99.reuse, PT ;  /* 0x000000631100720c */ /* 0x080fe40003f66270 */
[-C--:B------:R-:W-:Y:S01]  /*6230*/  ISETP.GE.AND P2, PT, R20, R99.reuse, PT ;  /* 0x000000631400720c */ /* 0x080fe20003f46270 */
[----:B------:R2:W-:Y:S01]  /*6240*/  @!P4 STG.E.U16 desc[UR24][R2.64+0x80], R23 ;  /* 0x000080170200c986 */ /* 0x0005e2000c101518 */
[----:B------:R-:W-:-:S03]  /*6250*/  ISETP.GE.AND P4, PT, R19, R99, PT ;  /* 0x000000631300720c */ /* 0x000fc60003f86270 */
[----:B------:R3:W-:Y:S01]  /*6260*/  @!P5 STG.E.U16 desc[UR24][R2.64+0xc0], R25 ;  /* 0x0000c0190200d986 */ /* 0x0007e2000c101518 */
[----:B------:R-:W-:Y:S02]  /*6270*/  ISETP.GE.AND P5, PT, R18, R99, PT ;  /* 0x000000631200720c */ /* 0x000fe40003fa6270 */
[----:B-1----:R-:W-:Y:S01]  /*6280*/  PRMT R43, RZ, 0x7610, R43 ;  /* 0x00007610ff2b7816 */ /* 0x002fe2000000002b */
[----:B------:R-:W-:Y:S01]  /*6290*/  @!P6 STG.E.U16 desc[UR24][R2.64+0x2c0], R53 ;  /* 0x0002c0350200e986 */ /* 0x000fe2000c101518 */
[----:B------:R-:W-:Y:S01]  /*62a0*/  IADD3 R5, P6, PT, R9, UR10, RZ ;  /* 0x0000000a09057c10 */ /* 0x000fe2000ffde0ff */
[----:B------:R-:W1:Y:S02]  /*62b0*/  LDCU.64 UR10, c[0x0][0x490] ;  /* 0x00009200ff0a77ac */ /* 0x000e640008000a00 */
[----:B------:R-:W-:Y:S01]  /*62c0*/  @!P3 STG.E.U16 desc[UR24][R2.64+0x300], R55 ;  /* 0x000300370200b986 */ /* 0x000fe2000c101518 */
[----:B------:R-:W-:Y:S02]  /*62d0*/  IADD3.X R22, PT, PT, RZ, UR15, RZ, P6, !PT ;  /* 0x0000000fff167c10 */ /* 0x000fe4000b7fe4ff */
[----:B------:R-:W-:Y:S01]  /*62e0*/  ISETP.GE.AND P3, PT, R20, UR22, PT ;  /* 0x0000001614007c0c */ /* 0x000fe2000bf66270 */
[----:B------:R-:W-:Y:S01]  /*62f0*/  @!P4 STG.E.U16 desc[UR24][R2.64+0x140], R47 ;  /* 0x0001402f0200c986 */ /* 0x000fe2000c101518 */
[----:B0-----:R-:W-:-:S02]  /*6300*/  LEA R4, P6, R5, UR12, 0x1 ;  /* 0x0000000c05047c11 */ /* 0x001fc4000f8c08ff */
        /* <DEDUP_REMOVED lines=9> */
[----:B--2---:R-:W-:-:S02]  /*63a0*/  PRMT R23, RZ, 0x7610, R23 ;  /* 0x00007610ff177816 */ /* 0x004fc40000000017 */
[----:B---3--:R-:W-:Y:S01]  /*63b0*/  PRMT R25, RZ, 0x7610, R25 ;  /* 0x00007610ff197816 */ /* 0x008fe20000000019 */
[----:B------:R-:W-:Y:S01]  /*63c0*/  BAR.SYNC.DEFER_BLOCKING 0x0 ;  /* 0x0000000000007b1d */ /* 0x000fe20000010000 */
[----:B------:R-:W-:Y:S02]  /*63d0*/  ISETP.GE.AND P6, PT, R14, UR22, PT ;  /* 0x000000160e007c0c */ /* 0x000fe4000bfc6270 */
[----:B------:R-:W-:Y:S02]  /*63e0*/  ISETP.GE.AND P1, PT, R19, UR22, PT ;  /* 0x0000001613007c0c */ /* 0x000fe4000bf26270 */
[----:B------:R-:W-:Y:S02]  /*63f0*/  PRMT R44, RZ, 0x7610, R44 ;  /* 0x00007610ff2c7816 */ /* 0x000fe4000000002c */
[----:B----4-:R-:W-:Y:S02]  /*6400*/  PRMT R2, RZ, 0x7610, R2 ;  /* 0x00007610ff027816 */ /* 0x010fe40000000002 */
[----:B------:R-:W-:-:S02]  /*6410*/  PRMT R3, RZ, 0x7610, R3 ;  /* 0x00007610ff037816 */ /* 0x000fc40000000003 */
        /* <DEDUP_REMOVED lines=56> */
[----:B------:R-:W-:Y:S01]  /*67a0*/  LDS.U16 R24, [R64+0x16] ;  /* 0x0000160040187984 */ /* 0x000fe20000000400 */
[----:B--2---:R-:W-:-:S03]  /*67b0*/  IMAD.U32 R25, R2, 0x10000, RZ ;  /* 0x0001000002197824 */ /* 0x004fc600078e00ff */
[----:B------:R-:W2:Y:S01]  /*67c0*/  LDS.U16 R2, [R68+0xe] ;  /* 0x00000e0044027984 */ /* 0x000ea20000000400 */
[----:B---3--:R-:W-:-:S03]  /*67d0*/  SHF.L.U32 R43, R3, 0x10, RZ ;  /* 0x00000010032b7819 */ /* 0x008fc600000006ff */
[----:B------:R-:W3:Y:S01]  /*67e0*/  LDS.U16 R3, [R67+0x10] ;  /* 0x0000100043037984 */ /* 0x000ee20000000400 */
[----:B----4-:R-:W-:-:S03]  /*67f0*/  IMAD.U32 R45, R4, 0x10000, RZ ;  /* 0x00010000042d7824 */ /* 0x010fc600078e00ff */
[----:B------:R-:W4:Y:S01]  /*6800*/  LDS.U16 R4, [R66+0x12] ;  /* 0x0000120042047984 */ /* 0x000f220000000400 */
[----:B-----5:R-:W-:-:S03]  /*6810*/  IMAD.U32 R49, R21, 0x10000, RZ ;  /* 0x0001000015317824 */ /* 0x020fc600078e00ff */
[----:B------:R-:W5:Y:S01]  /*6820*/  LDS.U16 R21, [R63+0x18] ;  /* 0x000018003f157984 */ /* 0x000f620000000400 */
[----:B-1----:R-:W-:-:S03]  /*6830*/  SHF.L.U32 R51, R22, 0x10, RZ ;  /* 0x0000001016337819 */ /* 0x002fc600000006ff */
[----:B------:R-:W1:Y:S01]  /*6840*/  LDS.U16 R22, [R62+0x1a] ;  /* 0x00001a003e167984 */ /* 0x000e620000000400 */
[----:B0-----:R-:W-:-:S03]  /*6850*/  SHF.L.U32 R47, R5, 0x10, RZ ;  /* 0x00000010052f7819 */ /* 0x001fc600000006ff */
[----:B------:R-:W0:Y:S01]  /*6860*/  LDS.U16 R5, [R65+0x14] ;  /* 0x0000140041057984 */ /* 0x000e220000000400 */
[----:B------:R-:W-:-:S03]  /*6870*/  IMAD.U32 R53, R23, 0x10000, RZ ;  /* 0x0001000017357824 */ /* 0x000fc600078e00ff */
[----:B------:R-:W0:Y:S01]  /*6880*/  LDS.U16 R23, [R61+0x1c] ;  /* 0x00001c003d177984 */ /* 0x000e220000000400 */
[----:B--2---:R-:W-:-:S03]  /*6890*/  SHF.L.U32 R55, R2, 0x10, RZ ;  /* 0x0000001002377819 */ /* 0x004fc600000006ff */
[----:B------:R-:W2:Y:S01]  /*68a0*/  LDS.U16 R2, [R60+0x1e] ;  /* 0x00001e003c027984 */ /* 0x000ea20000000400 */
[----:B------:R-:W-:Y:S01]  /*68b0*/  FMUL.FTZ R26, R25, -1.4426950216293334961 ;  /* 0xbfb8aa3b191a7820 */ /* 0x000fe20000410000 */
[----:B------:R-:W-:-:S05]  /*68c0*/  FMUL.FTZ R44, R43, -1.4426950216293334961 ;  /* 0xbfb8aa3b2b2c7820 */ /* 0x000fca0000410000 */
[----:B------:R-:W0:Y:S01]  /*68d0*/  MUFU.EX2 R26, R26 ;  /* 0x0000001a001a7308 */ /* 0x000e220000000800 */
[----:B------:R-:W-:Y:S01]  /*68e0*/  FMUL.FTZ R46, R45, -1.4426950216293334961 ;  /* 0xbfb8aa3b2d2e7820 */ /* 0x000fe20000410000 */
[----:B------:R-:W-:Y:S01]  /*68f0*/  FMUL.FTZ R48, R47, -1.4426950216293334961 ;  /* 0xbfb8aa3b2f307820 */ /* 0x000fe20000410000 */
[----:B---3--:R-:W-:Y:S01]  /*6900*/  IMAD.U32 R3, R3, 0x10000, RZ ;  /* 0x0001000003037824 */ /* 0x008fe200078e00ff */
[----:B----4-:R-:W-:Y:S01]  /*6910*/  SHF.L.U32 R57, R4, 0x10, RZ ;  /* 0x0000001004397819 */ /* 0x010fe200000006ff */
[----:B------:R-:W-:Y:S01]  /*6920*/  FMUL.FTZ R50, R49, -1.4426950216293334961 ;  /* 0xbfb8aa3b31327820 */ /* 0x000fe20000410000 */
[----:B------:R-:W-:Y:S01]  /*6930*/  FMUL.FTZ R52, R51, -1.4426950216293334961 ;  /* 0xbfb8aa3b33347820 */ /* 0x000fe20000410000 */
[----:B-----5:R-:W-:Y:S01]  /*6940*/  IMAD.U32 R21, R21, 0x10000, RZ ;  /* 0x0001000015157824 */ /* 0x020fe200078e00ff */
[----:B------:R-:W-:Y:S01]  /*6950*/  SHF.L.U32 R59, R24, 0x10, RZ ;  /* 0x00000010183b7819 */ /* 0x000fe200000006ff */
[----:B------:R-:W3:Y:S01]  /*6960*/  MUFU.EX2 R44, R44 ;  /* 0x0000002c002c7308 */ /* 0x000ee20000000800 */
[----:B------:R-:W-:Y:S01]  /*6970*/  FMUL.FTZ R54, R53, -1.4426950216293334961 ;  /* 0xbfb8aa3b35367820 */ /* 0x000fe20000410000 */
[----:B------:R-:W-:Y:S01]  /*6980*/  FMUL.FTZ R56, R55, -1.4426950216293334961 ;  /* 0xbfb8aa3b37387820 */ /* 0x000fe20000410000 */
[----:B-1----:R-:W-:Y:S01]  /*6990*/  SHF.L.U32 R93, R22, 0x10, RZ ;  /* 0x00000010165d7819 */ /* 0x002fe200000006ff */
[----:B------:R-:W-:Y:S01]  /*69a0*/  FMUL.FTZ R4, R3, -1.4426950216293334961 ;  /* 0xbfb8aa3b03047820 */ /* 0x000fe20000410000 */
[----:B------:R-:W-:Y:S01]  /*69b0*/  FMUL.FTZ R58, R57, -1.4426950216293334961 ;  /* 0xbfb8aa3b393a7820 */ /* 0x000fe20000410000 */
[----:B0-----:R-:W-:-:S02]  /*69c0*/  IMAD.U32 R5, R5, 0x10000, RZ ;  /* 0x0001000005057824 */ /* 0x001fc400078e00ff */
[----:B------:R-:W-:Y:S01]  /*69d0*/  FMUL.FTZ R22, R21, -1.4426950216293334961 ;  /* 0xbfb8aa3b15167820 */ /* 0x000fe20000410000 */
[----:B------:R-:W0:Y:S01]  /*69e0*/  MUFU.EX2 R46, R46 ;  /* 0x0000002e002e7308 */ /* 0x000e220000000800 */
[----:B------:R-:W-:Y:S01]  /*69f0*/  FMUL.FTZ R92, R59, -1.4426950216293334961 ;  /* 0xbfb8aa3b3b5c7820 */ /* 0x000fe20000410000 */
[----:B------:R-:W-:Y:S01]  /*6a00*/  FMUL.FTZ R94, R93, -1.4426950216293334961 ;  /* 0xbfb8aa3b5d5e7820 */ /* 0x000fe20000410000 */
[----:B------:R-:W-:-:S05]  /*6a10*/  FMUL.FTZ R24, R5, -1.4426950216293334961 ;  /* 0xbfb8aa3b05187820 */ /* 0x000fca0000410000 */
[----:B------:R-:W1:Y:S01]  /*6a20*/  MUFU.EX2 R48, R48 ;  /* 0x0000003000307308 */ /* 0x000e620000000800 */
[----:B------:R-:W-:Y:S02]  /*6a30*/  IMAD.U32 R23, R23, 0x10000, RZ ;  /* 0x0001000017177824 */ /* 0x000fe400078e00ff */
[----:B------:R-:W-:Y:S01]  /*6a40*/  FADD.FTZ R26, R26, 1 ;  /* 0x3f8000001a1a7421 */ /* 0x000fe20000010000 */
[----:B--2---:R-:W-:-:S04]  /*6a50*/  SHF.L.U32 R100, R2, 0x10, RZ ;  /* 0x0000001002647819 */ /* 0x004fc800000006ff */
[----:B------:R-:W2:Y:S01]  /*6a60*/  MUFU.EX2 R50, R50 ;  /* 0x0000003200327308 */ /* 0x000ea20000000800 */
[----:B------:R-:W-:-:S07]  /*6a70*/  FMUL.FTZ R101, R100, -1.4426950216293334961 ;  /* 0xbfb8aa3b64657820 */ /* 0x000fce0000410000 */
[----:B------:R-:W4:Y:S01]  /*6a80*/  MUFU.EX2 R52, R52 ;  /* 0x0000003400347308 */ /* 0x000f220000000800 */
[----:B------:R-:W-:-:S07]  /*6a90*/  FMUL.FTZ R2, R23, -1.4426950216293334961 ;  /* 0xbfb8aa3b17027820 */ /* 0x000fce0000410000 */
[----:B------:R-:W5:Y:S08]  /*6aa0*/  MUFU.EX2 R54, R54 ;  /* 0x0000003600367308 */ /* 0x000f700000000800 */
[----:B------:R-:W5:Y:S08]  /*6ab0*/  MUFU.EX2 R56, R56 ;  /* 0x0000003800387308 */ /* 0x000f700000000800 */
[----:B------:R-:W5:Y:S08]  /*6ac0*/  MUFU.EX2 R4, R4 ;  /* 0x0000000400047308 */ /* 0x000f700000000800 */
[----:B------:R-:W5:Y:S08]  /*6ad0*/  MUFU.EX2 R58, R58 ;  /* 0x0000003a003a7308 */ /* 0x000f700000000800 */
[----:B------:R-:W5:Y:S01]  /*6ae0*/  MUFU.EX2 R22, R22 ;  /* 0x0000001600167308 */ /* 0x000f620000000800 */
[----:B---3--:R-:W-:-:S07]  /*6af0*/  FADD.FTZ R44, R44, 1 ;  /* 0x3f8000002c2c7421 */ /* 0x008fce0000010000 */
[----:B------:R-:W3:Y:S08]  /*6b00*/  MUFU.EX2 R92, R92 ;  /* 0x0000005c005c7308 */ /* 0x000ef00000000800 */
[----:B------:R-:W3:Y:S01]  /*6b10*/  MUFU.EX2 R94, R94 ;  /* 0x0000005e005e7308 */ /* 0x000ee20000000800 */
[----:B0-----:R-:W-:-:S07]  /*6b20*/  FADD.FTZ R46, R46, 1 ;  /* 0x3f8000002e2e7421 */ /* 0x001fce0000010000 */
[----:B------:R-:W0:Y:S01]  /*6b30*/  MUFU.EX2 R24, R24 ;  /* 0x0000001800187308 */ /* 0x000e220000000800 */
[----:B-1----:R-:W-:-:S07]  /*6b40*/  FADD.FTZ R48, R48, 1 ;  /* 0x3f80000030307421 */ /* 0x002fce0000010000 */
[----:B------:R-:W1:Y:S01]  /*6b50*/  MUFU.EX2 R101, R101 ;  /* 0x0000006500657308 */ /* 0x000e620000000800 */
[----:B--2---:R-:W-:-:S07]  /*6b60*/  FADD.FTZ R50, R50, 1 ;  /* 0x3f80000032327421 */ /* 0x004fce0000010000 */
[----:B------:R-:W2:Y:S01]  /*6b70*/  MUFU.RCP R26, R26 ;  /* 0x0000001a001a7308 */ /* 0x000ea20000001000 */
[----:B----4-:R-:W-:-:S07]  /*6b80*/  FADD.FTZ R52, R52, 1 ;  /* 0x3f80000034347421 */ /* 0x010fce0000010000 */
[----:B------:R-:W4:Y:S01]  /*6b90*/  MUFU.EX2 R99, R2 ;  /* 0x0000000200637308 */ /* 0x000f220000000800 */
[----:B-----5:R-:W-:Y:S01]  /*6ba0*/  FADD.FTZ R54, R54, 1 ;  /* 0x3f80000036367421 */ /* 0x020fe20000010000 */
[----:B------:R-:W-:Y:S01]  /*6bb0*/  FADD.FTZ R56, R56, 1 ;  /* 0x3f80000038387421 */ /* 0x000fe20000010000 */
[----:B------:R-:W-:Y:S01]  /*6bc0*/  FADD.FTZ R4, R4, 1 ;  /* 0x3f80000004047421 */ /* 0x000fe20000010000 */
[----:B------:R-:W-:Y:S01]  /*6bd0*/  FADD.FTZ R58, R58, 1 ;  /* 0x3f8000003a3a7421 */ /* 0x000fe20000010000 */
[----:B------:R-:W-:-:S03]  /*6be0*/  FADD.FTZ R22, R22, 1 ;  /* 0x3f80000016167421 */ /* 0x000fc60000010000 */
[----:B------:R-:W5:Y:S01]  /*6bf0*/  MUFU.RCP R44, R44 ;  /* 0x0000002c002c7308 */ /* 0x000f620000001000 */
[----:B---3--:R-:W-:Y:S01]  /*6c00*/  FADD.FTZ R92, R92, 1 ;  /* 0x3f8000005c5c7421 */ /* 0x008fe20000010000 */
[----:B------:R-:W-:Y:S01]  /*6c10*/  FADD.FTZ R94, R94, 1 ;  /* 0x3f8000005e5e7421 */ /* 0x000fe20000010000 */
[----:B0-----:R-:W-:-:S05]  /*6c20*/  FADD.FTZ R24, R24, 1 ;  /* 0x3f80000018187421 */ /* 0x001fca0000010000 */
[----:B------:R-:W0:Y:S01]  /*6c30*/  MUFU.RCP R46, R46 ;  /* 0x0000002e002e7308 */ /* 0x000e220000001000 */
[----:B-1----:R-:W-:Y:S01]  /*6c40*/  FADD.FTZ R101, R101, 1 ;  /* 0x3f80000065657421 */ /* 0x002fe20000010000 */
[----:B--2---:R-:W-:-:S06]  /*6c50*/  FMUL.FTZ R25, R25, R26 ;  /* 0x0000001a19197220 */ /* 0x004fcc0000410000 */
[----:B------:R-:W1:Y:S01]  /*6c60*/  MUFU.RCP R48, R48 ;  /* 0x0000003000307308 */ /* 0x000e620000001000 */
[----:B----4-:R-:W-:-:S07]  /*6c70*/  FADD.FTZ R99, R99, 1 ;  /* 0x3f80000063637421 */ /* 0x010fce0000010000 */
[----:B------:R-:W2:Y:S08]  /*6c80*/  MUFU.RCP R50, R50 ;  /* 0x0000003200327308 */ /* 0x000eb00000001000 */
[----:B------:R-:W3:Y:S01]  /*6c90*/  MUFU.RCP R52, R52 ;  /* 0x0000003400347308 */ /* 0x000ee20000001000 */
[----:B------:R-:W-:-:S07]  /*6ca0*/  FMUL.FTZ R25, R25, R42 ;  /* 0x0000002a19197220 */ /* 0x000fce0000410000 */
[----:B------:R1:W4:Y:S08]  /*6cb0*/  MUFU.RCP R102, R4 ;  /* 0x0000000400667308 */ /* 0x0003300000001000 */
[----:B------:R-:W4:Y:S08]  /*6cc0*/  MUFU.RCP R54, R54 ;  /* 0x0000003600367308 */ /* 0x000f300000001000 */
[----:B------:R-:W4:Y:S08]  /*6cd0*/  MUFU.RCP R56, R56 ;  /* 0x0000003800387308 */ /* 0x000f300000001000 */
[----:B------:R3:W4:Y:S08]  /*6ce0*/  MUFU.RCP R106, R22 ;  /* 0x00000016006a7308 */ /* 0x0007300000001000 */
[----:B------:R-:W4:Y:S01]  /*6cf0*/  MUFU.RCP R58, R58 ;  /* 0x0000003a003a7308 */ /* 0x000f220000001000 */
[----:B-----5:R-:W-:-:S07]  /*6d00*/  FMUL.FTZ R2, R43, R44 ;  /* 0x0000002c2b027220 */ /* 0x020fce0000410000 */
[----:B------:R5:W5:Y:S08]  /*6d10*/  MUFU.RCP R104, R24 ;  /* 0x0000001800687308 */ /* 0x000b700000001000 */
[----:B------:R-:W5:Y:S08]  /*6d20*/  MUFU.RCP R92, R92 ;  /* 0x0000005c005c7308 */ /* 0x000f700000001000 */
[----:B------:R-:W5:Y:S01]  /*6d30*/  MUFU.RCP R94, R94 ;  /* 0x0000005e005e7308 */ /* 0x000f620000001000 */
[----:B0-----:R-:W-:Y:S01]  /*6d40*/  FMUL.FTZ R45, R45, R46 ;  /* 0x0000002e2d2d7220 */ /* 0x001fe20000410000 */
[----:B-1----:R-:W-:-:S06]  /*6d50*/  FMUL.FTZ R4, R47, R48 ;  /* 0x000000302f047220 */ /* 0x002fcc0000410000 */
[----:B------:R-:W0:Y:S08]  /*6d60*/  MUFU.RCP R42, R99 ;  /* 0x00000063002a7308 */ /* 0x000e300000001000 */
[----:B------:R-:W1:Y:S01]  /*6d70*/  MUFU.RCP R101, R101 ;  /* 0x0000006500657308 */ /* 0x000e620000001000 */
[----:B------:R-:W-:Y:S01]  /*6d80*/  FMUL.FTZ R2, R2, R41 ;  /* 0x0000002902027220 */ /* 0x000fe20000410000 */
[----:B--2---:R-:W-:Y:S01]  /*6d90*/  FMUL.FTZ R49, R49, R50 ;  /* 0x0000003231317220 */ /* 0x004fe20000410000 */
[----:B---3--:R-:W-:Y:S01]  /*6da0*/  FMUL.FTZ R22, R51, R52 ;  /* 0x0000003433167220 */ /* 0x008fe20000410000 */
[----:B----4-:R-:W-:Y:S01]  /*6db0*/  FMUL.FTZ R3, R3, R102 ;  /* 0x0000006603037220 */ /* 0x010fe20000410000 */
[----:B------:R-:W-:Y:S01]  /*6dc0*/  FMUL.FTZ R45, R45, R40 ;  /* 0x000000282d2d7220 */ /* 0x000fe20000410000 */
        /* <DEDUP_REMOVED lines=19> */
[----:B-1----:R-:W-:Y:S01]  /*6f00*/  FMUL.FTZ R100, R100, R101 ;  /* 0x0000006564647220 */ /* 0x002fe20000410000 */
[----:B------:R-:W-:Y:S01]  /*6f10*/  PRMT R37, R2, 0x7632, R37 ;  /* 0x0000763202257816 */ /* 0x000fe20000000025 */
[----:B------:R-:W-:Y:S01]  /*6f20*/  FMUL.FTZ R5, R5, R32 ;  /* 0x0000002005057220 */ /* 0x000fe20000410000 */
[----:B------:R-:W-:Y:S01]  /*6f30*/  F2FP.BF16.F32.PACK_AB R22, R22, R49 ;  /* 0x000000311616723e */ /* 0x000fe200000010ff */
[----:B------:R-:W-:Y:S01]  /*6f40*/  FMUL.FTZ R34, R34, R31 ;  /* 0x0000001f22227220 */ /* 0x000fe20000410000 */
[----:B------:R-:W-:Y:S01]  /*6f50*/  FMUL.FTZ R30, R30, R29 ;  /* 0x0000001d1e1e7220 */ /* 0x000fe20000410000 */
[----:B------:R-:W-:-:S02]  /*6f60*/  PRMT R36, R4, 0x7632, R36 ;  /* 0x0000763204247816 */ /* 0x000fc40000000024 */
[----:B------:R-:W-:Y:S01]  /*6f70*/  F2FP.BF16.F32.PACK_AB R24, R24, R53 ;  /* 0x000000351818723e */ /* 0x000fe200000010ff */
[----:B------:R-:W-:Y:S01]  /*6f80*/  FMUL.FTZ R23, R23, R28 ;  /* 0x0000001c17177220 */ /* 0x000fe20000410000 */
[----:B------:R-:W-:Y:S01]  /*6f90*/  FMUL.FTZ R100, R100, R27 ;  /* 0x0000001b64647220 */ /* 0x000fe20000410000 */
[----:B------:R-:W-:Y:S02]  /*6fa0*/  PRMT R35, R22, 0x7632, R35 ;  /* 0x0000763216237816 */ /* 0x000fe40000000023 */
[----:B------:R-:W-:Y:S01]  /*6fb0*/  F2FP.BF16.F32.PACK_AB R3, R26, R3 ;  /* 0x000000031a03723e */ /* 0x000fe200000010ff */
[----:B------:R0:W-:Y:S01]  /*6fc0*/  STS.U16 [R75], R2 ;  /* 0x000000024b007388 */ /* 0x0001e20000000400 */
[----:B------:R-:W-:-:S03]  /*6fd0*/  F2FP.BF16.F32.PACK_AB R5, R34, R5 ;  /* 0x000000052205723e */ /* 0x000fc600000010ff */
[----:B------:R-:W-:Y:S01]  /*6fe0*/  STS.U16 [R74+0x2], R37 ;  /* 0x000002254a007388 */ /* 0x000fe20000000400 */
[----:B------:R-:W-:-:S03]  /*6ff0*/  F2FP.BF16.F32.PACK_AB R21, R30, R21 ;  /* 0x000000151e15723e */ /* 0x000fc600000010ff */
[----:B------:R1:W-:Y:S01]  /*7000*/  STS.U16 [R73+0x4], R4 ;  /* 0x0000040449007388 */ /* 0x0003e20000000400 */
[----:B0-----:R-:W-:-:S03]  /*7010*/  PRMT R2, R24, 0x7632, R2 ;  /* 0x0000763218027816 */ /* 0x001fc60000000002 */
[----:B------:R-:W-:Y:S01]  /*7020*/  STS.U16 [R72+0x6], R36 ;  /* 0x0000062448007388 */ /* 0x000fe20000000400 */
[----:B------:R-:W-:Y:S02]  /*7030*/  PRMT R33, R3, 0x7632, R33 ;  /* 0x0000763203217816 */ /* 0x000fe40000000021 */
[----:B------:R-:W-:Y:S01]  /*7040*/  F2FP.BF16.F32.PACK_AB R23, R100, R23 ;  /* 0x000000176417723e */ /* 0x000fe200000010ff */
[----:B------:R0:W-:Y:S01]  /*7050*/  STS.U16 [R71+0x8], R22 ;  /* 0x0000081647007388 */ /* 0x0001e20000000400 */
[----:B------:R-:W-:-:S03]  /*7060*/  PRMT R32, R5, 0x7632, R32 ;  /* 0x0000763205207816 */ /* 0x000fc60000000020 */
[----:B------:R-:W-:Y:S01]  /*7070*/  STS.U16 [R70+0xa], R35 ;  /* 0x00000a2346007388 */ /* 0x000fe20000000400 */
[----:B-1----:R-:W-:-:S03]  /*7080*/  PRMT R4, R21, 0x7610, R4 ;  /* 0x0000761015047816 */ /* 0x002fc60000000004 */
[----:B------:R-:W-:Y:S01]  /*7090*/  STS.U16 [R69+0xc], R24 ;  /* 0x00000c1845007388 */ /* 0x000fe20000000400 */
[----:B------:R-:W-:-:S03]  /*70a0*/  PRMT R31, R21, 0x7632, R31 ;  /* 0x00007632151f7816 */ /* 0x000fc6000000001f */
[----:B------:R1:W-:Y:S01]  /*70b0*/  STS.U16 [R68+0xe], R2 ;  /* 0x00000e0244007388 */ /* 0x0003e20000000400 */
[----:B0-----:R-:W-:-:S03]  /*70c0*/  PRMT R22, R23, 0x7610, R22 ;  /* 0x0000761017167816 */ /* 0x001fc60000000016 */
[----:B------:R0:W-:Y:S01]  /*70d0*/  STS.U16 [R67+0x10], R3 ;  /* 0x0000100343007388 */ /* 0x0001e20000000400 */
[----:B------:R-:W-:-:S03]  /*70e0*/  PRMT R30, R23, 0x7632, R30 ;  /* 0x00007632171e7816 */ /* 0x000fc6000000001e */
[----:B------:R-:W-:Y:S04]  /*70f0*/  STS.U16 [R66+0x12], R33 ;  /* 0x0000122142007388 */ /* 0x000fe80000000400 */
[----:B------:R-:W-:Y:S01]  /*7100*/  STS.U16 [R65+0x14], R5 ;  /* 0x0000140541007388 */ /* 0x000fe20000000400 */
[----:B-1----:R-:W-:-:S03]  /*7110*/  IMAD.U32 R2, RZ, RZ, UR22 ;  /* 0x00000016ff027e24 */ /* 0x002fc6000f8e00ff */
        /* <DEDUP_REMOVED lines=25> */
[----:B------:R-:W-:-:S04]  /*72b0*/  UIMAD.WIDE.U32 UR8, UR27, UR12, UR8 ;  /* 0x0000000c1b0872a5 */ /* 0x000fc8000f8e0008 */
        /* <DEDUP_REMOVED lines=50> */
.L_x_3303:
        /* <DEDUP_REMOVED lines=10> */
.L_x_5097:


//--------------------- .text._Z25selective_scan_fwd_kernelI32Selective_Scan_fwd_kernel_traitsILi64ELi16ELi1ELb0ELb1ELb0ELb0EN3c108BFloat16EfEEv13SSMParamsBase --------------------------
	.section	.text._Z25selective_scan_fwd_kernelI32Selective_Scan_fwd_kernel_traitsILi64ELi16ELi1ELb0ELb1ELb0ELb0EN3c108BFloat16EfEEv13SSMParamsBase,"ax",@progbits
	.align	128
        .global         _Z25selective_scan_fwd_kernelI32Selective_Scan_fwd_kernel_traitsILi64ELi16ELi1ELb0ELb1ELb0ELb0EN3c108BFloat16EfEEv13SSMParamsBase
        .type           _Z25selective_scan_fwd_kernelI32Selective_Scan_fwd_kernel_traitsILi64ELi16ELi1ELb0ELb1ELb0ELb0EN3c108BFloat16EfEEv13SSMParamsBase,@function
        .size           _Z25selective_scan_fwd_kernelI32Selective_Scan_fwd_kernel_traitsILi64ELi16ELi1ELb0ELb1ELb0ELb0EN3c108BFloat16EfEEv13SSMParamsBase,(.L_x_5098 - _Z25selective_scan_fwd_kernelI32Selective_Scan_fwd_kernel_traitsILi64ELi16ELi1ELb0ELb1ELb0ELb0EN3c108BFloat16EfEEv13SSMParamsBase)
        .other          _Z25selective_scan_fwd_kernelI32Selective_Scan_fwd_kernel_traitsILi64ELi16ELi1ELb0ELb1ELb0ELb0EN3c108BFloat16EfEEv13SSMParamsBase,@"STO_CUDA_ENTRY STV_DEFAULT"
_Z25selective_scan_fwd_kernelI32Selective_Scan_fwd_kernel_traitsILi64ELi16ELi1ELb0ELb1ELb0ELb0EN3c108BFloat16EfEEv13SSMParamsBase:
.text._Z25selective_scan_fwd_kernelI32Selective_Scan_fwd_kernel_traitsILi64ELi16ELi1ELb0ELb1ELb0ELb0EN3c108BFloat16EfEEv13SSMParamsBase:
[----:B------:R-:W-:Y:S01]  /*0000*/  LDC R1, c[0x0][0x37c] ;  /* 0x0000df00ff017b82 */ /* 0x000fe20000000800 */
[----:B------:R-:W0:Y:S07]  /*0010*/  LDCU.64 UR6, c[0x0][0x470] ;  /* 0x00008e00ff0677ac */ /* 0x000e2e0008000a00 */
[----:B------:R-:W1:Y:S01]  /*0020*/  S2UR UR12, SR_CTAID.Y ;  /* 0x00000000000c79c3 */ /* 0x000e620000002600 */
[----:B------:R-:W-:Y:S01]  /*0030*/  CS2R R50, SRZ ;  /* 0x0000000000327805 */ /* 0x000fe2000001ff00 */
[----:B------:R-:W2:Y:S01]  /*0040*/  LDCU.64 UR26, c[0x0][0x358] ;  /* 0x00006b00ff1a77ac */ /* 0x000ea20008000a00 */
[----:B------:R-:W3:Y:S01]  /*0050*/  LDCU UR16, c[0x0][0x398] ;  /* 0x00007300ff1077ac */ /* 0x000ee20008000800 */
[----:B------:R-:W4:Y:S01]  /*0060*/  LDCU.64 UR4, c[0x0][0x458] ;  /* 0x00008b00ff0477ac */ /* 0x000f220008000a00 */
[----:B------:R-:W2:Y:S03]  /*0070*/  S2R R8, SR_CTAID.Y ;  /* 0x0000000000087919 */ /* 0x000ea60000002600 */
[----:B------:R-:W2:Y:S01]  /*0080*/  S2UR UR13, SR_CTAID.X ;  /* 0x00000000000d79c3 */ /* 0x000ea20000002500 */
[----:B------:R-:W2:Y:S01]  /*0090*/  LDCU.128 UR8, c[0x0][0x3f0] ;  /* 0x00007e00ff0877ac */ /* 0x000ea20008000c00 */
[----:B0-----:R-:W-:-:S06]  /*00a0*/  UISETP.NE.U32.AND UP1, UPT, UR6, URZ, UPT ;  /* 0x000000ff0600728c */ /* 0x001fcc000bf25070 */
[----:B------:R-:W0:Y:S01]  /*00b0*/  LDC R47, c[0x0][0x394] ;  /* 0x0000e500ff2f7b82 */ /* 0x000e220000000800 */
[----:B------:R-:W0:Y:S01]  /*00c0*/  LDCU.128 UR20, c[0x0][0x400] ;  /* 0x00008000ff1477ac */ /* 0x000e220008000c00 */
        /* <DEDUP_REMOVED lines=13> */
[----:B------:R-:W-:-:S03]  /*01a0*/  IMAD.U32 R5, RZ, RZ, UR7 ;  /* 0x00000007ff057e24 */ /* 0x000fc6000f8e00ff */
[----:B------:R-:W-:Y:S02]  /*01b0*/  @UP0 ULEA UR4, UP2, UR12, UR4, 0x2 ;  /* 0x000000040c040291 */ /* 0x000fe4000f8410ff */
[----:B--2---:R-:W5:Y:S02]  /*01c0*/  @P1 LDG.E R50, desc[UR26][R4.64] ;  /* 0x0000001a04321981 */ /* 0x004f64000c1e1900 */
[----:B------:R-:W-:Y:S02]  /*01d0*/  @UP0 ULEA.HI.X UR5, UR12, UR5, URZ, 0x2, UP2 ;  /* 0x000000050c050291 */ /* 0x000fe400090f14ff */
[----:B------:R-:W-:Y:S01]  /*01e0*/  IMAD.U32 R2, RZ, RZ, UR4 ;  /* 0x00000004ff027e24 */ /* 0x000fe2000f8e00ff */
[----:B-1----:R-:W1:Y:S03]  /*01f0*/  MUFU.RCP R0, R0 ;  /* 0x0000000000007308 */ /* 0x002e660000001000 */
[----:B------:R-:W-:-:S05]  /*0200*/  IMAD.U32 R3, RZ, RZ, UR5 ;  /* 0x00000005ff037e24 */ /* 0x000fca000f8e00ff */
[----:B------:R2:W5:Y:S01]  /*0210*/  @P0 LDG.E R51, desc[UR26][R2.64] ;  /* 0x0000001a02330981 */ /* 0x000562000c1e1900 */
[----:B-1----:R-:W-:-:S04]  /*0220*/  IADD3 R6, PT, PT, R0, 0xffffffe, RZ ;  /* 0x0ffffffe00067810 */ /* 0x002fc80007ffe0ff */
[----:B------:R1:W3:Y:S02]  /*0230*/  F2I.FTZ.U32.TRUNC.NTZ R7, R6 ;  /* 0x0000000600077305 */ /* 0x0002e4000021f000 */
[----:B-1----:R-:W-:-:S05]  /*0240*/  IMAD.MOV.U32 R6, RZ, RZ, RZ ;  /* 0x000000ffff067224 */ /* 0x002fca00078e00ff */
[----:B------:R-:W-:Y:S02]  /*0250*/  R2UR UR4, R6 ;  /* 0x00000000060472ca */ /* 0x000fe400000e0000 */
[----:B---3--:R-:W-:Y:S01]  /*0260*/  R2UR UR5, R7 ;  /* 0x00000000070572ca */ /* 0x008fe200000e0000 */
[----:B--2---:R-:W-:-:S04]  /*0270*/  IMAD.MOV R2, RZ, RZ, -R7 ;  /* 0x000000ffff027224 */ /* 0x004fc800078e0a07 */
[----:B------:R-:W-:Y:S01]  /*0280*/  IMAD R3, R2, R9, RZ ;  /* 0x0000000902037224 */ /* 0x000fe200078e02ff */
[----:B------:R-:W-:-:S07]  /*0290*/  IABS R0, R8 ;  /* 0x0000000800007213 */ /* 0x000fce0000000000 */
        /* <DEDUP_REMOVED lines=10> */
[----:B------:R-:W-:-:S04]  /*0340*/  UIMAD.WIDE.U32 UR4, UR13, UR8, URZ ;  /* 0x000000080d0472a5 */ /* 0x000fc8000f8e00ff */
[----:B------:R-:W-:-:S08]  /*0350*/  UIMAD UR5, UR13, UR9, UR5 ;  /* 0x000000090d0572a4 */ /* 0x000fd0000f8e0205 */
[----:B------:R-:W-:-:S05]  /*0360*/  @!P0 IMAD.IADD R0, R0, 0x1, -R9 ;  /* 0x0000000100008824 */ /* 0x000fca00078e0a09 */
[----:B------:R-:W-:Y:S01]  /*0370*/  ISETP.GE.U32.AND P0, PT, R0, R9, PT ;  /* 0x000000090000720c */ /* 0x000fe20003f06070 */
[----:B------:R-:W-:Y:S02]  /*0380*/  UIMAD.WIDE.U32 UR18, UR12, UR10, UR4 ;  /* 0x0000000a0c1272a5 */ /* 0x000fe4000f8e0004 */
[----:B0-----:R-:W-:Y:S02]  /*0390*/  UIMAD.WIDE.U32 UR6, UR13, UR20, URZ ;  /* 0x000000140d0672a5 */ /* 0x001fe4000f8e00ff */
[----:B------:R-:W-:Y:S01]  /*03a0*/  UIMAD UR28, UR12, UR11, UR19 ;  /* 0x0000000b0c1c72a4 */ /* 0x000fe2000f8e0213 */
[----:B------:R-:W0:Y:S01]  /*03b0*/  LDCU.128 UR8, c[0x0][0x460] ;  /* 0x00008c00ff0877ac */ /* 0x000e220008000c00 */
[----:B------:R-:W-:-:S06]  /*03c0*/  ULOP3.LUT UR4, UR12, UR16, URZ, 0x3c, !UPT ;  /* 0x000000100c047292 */ /* 0x000fcc000f8e3cff */
[----:B------:R-:W-:Y:S01]  /*03d0*/  VOTEU.ANY UP1, P0 ;  /* 0x0000000000ff7886 */ /* 0x000fe20000020100 */
[----:B------:R-:W-:Y:S01]  /*03e0*/  @!UP2 UIADD3 UR14, UPT, UPT, UR14, 0x1, URZ ;  /* 0x000000010e0ea890 */ /* 0x000fe2000fffe0ff */
[----:B------:R-:W-:Y:S01]  /*03f0*/  ISETP.GE.AND P0, PT, R47, 0x1, PT ;  /* 0x000000012f00780c */ /* 0x000fe20003f06270 */
[----:B------:R-:W-:Y:S02]  /*0400*/  UIMAD UR7, UR13, UR21, UR7 ;  /* 0x000000150d0772a4 */ /* 0x000fe4000f8e0207 */
[----:B------:R-:W-:Y:S02]  /*0410*/  UISETP.GE.AND UP2, UPT, UR4, URZ, UPT ;  /* 0x000000ff0400728c */ /* 0x000fe4000bf46270 */
[----:B------:R-:W-:Y:S02]  /*0420*/  UISETP.NE.AND UP0, UPT, UR16, URZ, UPT ;  /* 0x000000ff1000728c */ /* 0x000fe4000bf05270 */
[----:B------:R-:W-:Y:S02]  /*0430*/  @UP1 UIADD3 UR14, UPT, UPT, UR14, 0x1, URZ ;  /* 0x000000010e0e1890 */ /* 0x000fe4000fffe0ff */
[----:B------:R-:W-:-:S04]  /*0440*/  UIMAD.WIDE.U32 UR20, UR12, UR22, UR6 ;  /* 0x000000160c1472a5 */ /* 0x000fc8000f8e0006 */
[----:B------:R-:W-:Y:S02]  /*0450*/  UIMAD UR17, UR12, UR23, UR21 ;  /* 0x000000170c1172a4 */ /* 0x000fe4000f8e0215 */
[----:B------:R-:W-:-:S03]  /*0460*/  UIMAD.WIDE.U32 UR22, UR13, UR24, URZ ;  /* 0x000000180d1672a5 */ /* 0x000fc6000f8e00ff */
[----:B------:R-:W-:Y:S01]  /*0470*/  UMOV UR24, UR14 ;  /* 0x0000000e00187c82 */ /* 0x000fe20008000000 */
[----:B------:R-:W-:Y:S02]  /*0480*/  UIMAD UR25, UR13, UR25, UR23 ;  /* 0x000000190d1972a4 */ /* 0x000fe4000f8e0217 */
[----:B------:R-:W-:Y:S02]  /*0490*/  @!UP2 UIADD3 UR24, UPT, UPT, -UR24, URZ, URZ ;  /* 0x000000ff1818a290 */ /* 0x000fe4000fffe1ff */
[----:B0-----:R-:W-:Y:S02]  /*04a0*/  ULEA UR15, UP1, UR18, UR8, 0x1 ;  /* 0x00000008120f7291 */ /* 0x001fe4000f8208ff */
[----:B------:R-:W-:Y:S01]  /*04b0*/  @!UP0 ULOP3.LUT UR24, URZ, UR16, URZ, 0x33, !UPT ;  /* 0x00000010ff188292 */ /* 0x000fe2000f8e33ff */
[----:B----4-:R-:W-:Y:S11]  /*04c0*/  @!P0 EXIT ;  /* 0x000000000000894d */ /* 0x010ff60003800000 */
[----:B------:R-:W-:Y:S01]  /*04d0*/  ULEA.HI.X UR14, UR18, UR9, UR28, 0x1, UP1 ;  /* 0x00000009120e7291 */ /* 0x000fe200088f0c1c */
[----:B------:R-:W0:Y:S01]  /*04e0*/  S2R R49, SR_TID.X ;  /* 0x0000000000317919 */ /* 0x000e220000002100 */
[----:B------:R-:W1:Y:S01]  /*04f0*/  LDCU.128 UR4, c[0x0][0x420] ;  /* 0x00008400ff0477ac */ /* 0x000e620008000c00 */
[----:B------:R-:W-:Y:S01]  /*0500*/  UMOV UR18, UR22 ;  /* 0x0000001600127c82 */ /* 0x000fe20008000000 */
[----:B------:R-:W2:Y:S01]  /*0510*/  LDCU.64 UR22, c[0x0][0x448] ;  /* 0x00008900ff1677ac */ /* 0x000ea20008000a00 */
[----:B------:R-:W-:Y:S01]  /*0520*/  USHF.R.S32.HI UR8, URZ, 0x1f, UR24 ;  /* 0x0000001fff087899 */ /* 0x000fe20008011418 */
[----:B------:R-:W3:Y:S03]  /*0530*/  LDCU.64 UR28, c[0x0][0x3d8] ;  /* 0x00007b00ff1c77ac */ /* 0x000ee60008000a00 */
[----:B------:R-:W-:Y:S02]  /*0540*/  UIMAD UR8, UR8, UR30, URZ ;  /* 0x0000001e080872a4 */ /* 0x000fe4000f8e02ff */
[----:B------:R-:W-:Y:S01]  /*0550*/  ULEA UR16, UP0, UR20, UR10, 0x1 ;  /* 0x0000000a14107291 */ /* 0x000fe2000f8008ff */
[----:B------:R-:W-:Y:S01]  /*0560*/  UMOV UR19, UR25 ;  /* 0x0000001900137c82 */ /* 0x000fe20008000000 */
[----:B------:R-:W-:-:S02]  /*0570*/  UIMAD UR34, UR24, UR31, UR8 ;  /* 0x0000001f182272a4 */ /* 0x000fc4000f8e0208 */
[----:B------:R-:W-:Y:S02]  /*0580*/  UIMAD.WIDE.U32 UR18, UR24, UR30, UR18 ;  /* 0x0000001e181272a5 */ /* 0x000fe4000f8e0012 */
[----:B------:R-:W-:-:S03]  /*0590*/  ULEA.HI.X UR17, UR20, UR11, UR17, 0x1, UP0 ;  /* 0x0000000b14117291 */ /* 0x000fc600080f0c11 */
[----:B------:R-:W4:Y:S01]  /*05a0*/  LDCU.128 UR8, c[0x0][0x3a0] ;  /* 0x00007400ff0877ac */ /* 0x000f220008000c00 */
[----:B--2---:R-:W-:Y:S01]  /*05b0*/  ULEA UR33, UP0, UR18, UR22, 0x1 ;  /* 0x0000001612217291 */ /* 0x004fe2000f8008ff */
[----:B------:R-:W2:Y:S01]  /*05c0*/  S2UR UR22, SR_CgaCtaId ;  /* 0x00000000001679c3 */ /* 0x000ea20000008800 */
[----:B-1----:R-:W-:Y:S01]  /*05d0*/  UIMAD.WIDE.U32 UR20, UR12, UR6, URZ ;  /* 0x000000060c1472a5 */ /* 0x002fe2000f8e00ff */
[----:B0-----:R-:W-:Y:S01]  /*05e0*/  IMAD.SHL.U32 R134, R49, 0x10, RZ ;  /* 0x0000001031867824 */ /* 0x001fe200078e00ff */
[----:B------:R-:W0:Y:S01]  /*05f0*/  LDCU.64 UR36, c[0x0][0x440] ;  /* 0x00008800ff2477ac */ /* 0x000e220008000a00 */
[----:B------:R-:W-:Y:S01]  /*0600*/  SHF.R.U32.HI R46, RZ, 0x5, R49 ;  /* 0x00000005ff2e7819 */ /* 0x000fe20000011631 */
[----:B------:R-:W1:Y:S02]  /*0610*/  LDCU UR25, c[0x0][0x384] ;  /* 0x00007080ff1977ac */ /* 0x000e640008000800 */
[----:B------:R-:W-:Y:S01]  /*0620*/  LOP3.LUT R48, R134, 0x3e00, RZ, 0xc0, !PT ;  /* 0x00003e0086307812 */ /* 0x000fe200078ec0ff */
[----:B------:R-:W-:-:S03]  /*0630*/  UIMAD UR7, UR12, UR7, UR21 ;  /* 0x000000070c0772a4 */ /* 0x000fc6000f8e0215 */
[----:B------:R-:W-:Y:S01]  /*0640*/  LOP3.LUT R45, R48, 0x1f, R49, 0xf8, !PT ;  /* 0x0000001f302d7812 */ /* 0x000fe200078ef831 */
[----:B------:R-:W-:Y:S01]  /*0650*/  UMOV UR6, UR20 ;  /* 0x0000001400067c82 */ /* 0x000fe20008000000 */
[----:B------:R-:W2:Y:S01]  /*0660*/  LDCU UR35, c[0x0][0x38c] ;  /* 0x00007180ff2377ac */ /* 0x000ea20008000800 */
[----:B---3--:R-:W-:Y:S01]  /*0670*/  UIMAD.WIDE.U32 UR20, UR12, UR28, URZ ;  /* 0x0000001c0c1472a5 */ /* 0x008fe2000f8e00ff */
[----:B------:R-:W3:Y:S01]  /*0680*/  LDCU.64 UR38, c[0x0][0x450] ;  /* 0x00008a00ff2677ac */ /* 0x000ee20008000a00 */
[----:B------:R-:W-:Y:S02]  /*0690*/  UIMAD.WIDE.U32 UR6, UR13, UR4, UR6 ;  /* 0x000000040d0672a5 */ /* 0x000fe4000f8e0006 */
[----:B------:R-:W-:Y:S02]  /*06a0*/  UIADD3 UR34, UPT, UPT, UR19, UR34, URZ ;  /* 0x0000002213227290 */ /* 0x000fe4000fffe0ff */
[----:B------:R-:W-:Y:S01]  /*06b0*/  UIMAD UR4, UR12, UR29, UR21 ;  /* 0x0000001d0c0472a4 */ /* 0x000fe2000f8e0215 */
[----:B------:R-:W3:Y:S01]  /*06c0*/  LDCU.64 UR28, c[0x0][0x3e0] ;  /* 0x00007c00ff1c77ac */ /* 0x000ee20008000a00 */
[----:B------:R-:W3:Y:S01]  /*06d0*/  LDCU.64 UR30, c[0x0][0x3c0] ;  /* 0x00007800ff1e77ac */ /* 0x000ee20008000a00 */
[----:B------:R-:W-:-:S02]  /*06e0*/  ULEA.HI.X UR34, UR18, UR23, UR34, 0x1, UP0 ;  /* 0x0000001712227291 */ /* 0x000fc400080f0c22 */
[----:B----4-:R-:W-:Y:S02]  /*06f0*/  UIMAD.WIDE.U32 UR18, UR12, UR8, URZ ;  /* 0x000000080c1272a5 */ /* 0x010fe4000f8e00ff */
[----:B------:R-:W-:Y:S02]  /*0700*/  UIMAD UR5, UR13, UR5, UR7 ;  /* 0x000000050d0572a4 */ /* 0x000fe4000f8e0207 */
[----:B------:R-:W-:Y:S02]  /*0710*/  UIMAD UR9, UR12, UR9, UR19 ;  /* 0x000000090c0972a4 */ /* 0x000fe4000f8e0213 */
[----:B0-----:R-:W-:Y:S02]  /*0720*/  ULEA UR23, UP0, UR18, UR36, 0x2 ;  /* 0x0000002412177291 */ /* 0x001fe4000f8010ff */
[----:B-1----:R-:W-:Y:S01]  /*0730*/  UIMAD UR12, UR13, UR25, UR12 ;  /* 0x000000190d0c72a4 */ /* 0x002fe2000f8e020c */
[----:B------:R-:W-:Y:S01]  /*0740*/  UMOV UR8, 0x400 ;  /* 0x0000040000087882 */ /* 0x000fe20000000000 */
[----:B------:R-:W-:-:S02]  /*0750*/  ULEA.HI.X UR24, UR18, UR37, UR9, 0x2, UP0 ;  /* 0x0000002512187291 */ /* 0x000fc400080f1409 */
[----:B--2---:R-:W-:Y:S02]  /*0760*/  ULEA UR8, UR22, UR8, 0x18 ;  /* 0x0000000816087291 */ /* 0x004fe4000f8ec0ff */
[----:B------:R-:W-:Y:S01]  /*0770*/  IMAD R47, R47, UR12, RZ ;  /* 0x0000000c2f2f7c24 */ /* 0x000fe2000f8e02ff */
[----:B------:R-:W-:Y:S02]  /*0780*/  UISETP.LT.AND UP0, UPT, UR35, 0x1, UPT ;  /* 0x000000012300788c */ /* 0x000fe4000bf01270 */
[----:B---3--:R-:W-:Y:S01]  /*0790*/  ULEA UR19, UP1, UR20, UR38, 0x2 ;  /* 0x0000002614137291 */ /* 0x008fe2000f8210ff */
[----:B------:R-:W-:Y:S01]  /*07a0*/  IMAD R47, R47, UR35, RZ ;  /* 0x000000232f2f7c24 */ /* 0x000fe2000f8e02ff */
[----:B------:R-:W-:Y:S01]  /*07b0*/  USEL UR9, UR35, 0x1, !UP0 ;  /* 0x0000000123097887 */ /* 0x000fe2000c000000 */
[----:B------:R-:W-:Y:S01]  /*07c0*/  LEA R46, R46, UR8, 0x3 ;  /* 0x000000082e2e7c11 */ /* 0x000fe2000f8e18ff */
[----:B------:R-:W-:Y:S01]  /*07d0*/  UMOV UR25, UR16 ;  /* 0x0000001000197c82 */ /* 0x000fe20008000000 */
[----:B------:R-:W-:-:S02]  /*07e0*/  USHF.L.U64.HI UR18, UR28, 0x2, UR29 ;  /* 0x000000021c127899 */ /* 0x000fc4000801021d */
[----:B------:R-:W-:Y:S02]  /*07f0*/  ULEA.HI.X UR20, UR20, UR39, UR4, 0x2, UP1 ;  /* 0x0000002714147291 */ /* 0x000fe400088f1404 */
[----:B------:R-:W-:Y:S01]  /*0800*/  USHF.L.U64.HI UR16, UR30, 0x1, UR31 ;  /* 0x000000011e107899 */ /* 0x000fe2000801021f */
[----:B------:R-:W-:Y:S01]  /*0810*/  UMOV UR29, UR17 ;  /* 0x00000011001d7c82 */ /* 0x000fe20008000000 */
[----:B------:R-:W-:Y:S01]  /*0820*/  UMOV UR4, URZ ;  /* 0x000000ff00047c82 */ /* 0x000fe20008000000 */
[----:B------:R-:W-:Y:S01]  /*0830*/  USHF.L.U64.HI UR21, UR10, 0x2, UR11 ;  /* 0x000000020a157899 */ /* 0x000fe2000801020b */
[----:B------:R-:W-:Y:S01]  /*0840*/  UMOV UR32, UR15 ;  /* 0x0000000f00207c82 */ /* 0x000fe20008000000 */
[----:B------:R-:W-:Y:S01]  /*0850*/  UIADD3 UR35, UPT, UPT, -UR9, URZ, URZ ;  /* 0x000000ff09237290 */ /* 0x000fe2000fffe1ff */
[----:B------:R-:W-:Y:S01]  /*0860*/  UMOV UR31, UR14 ;  /* 0x0000000e001f7c82 */ /* 0x000fe20008000000 */
[----:B------:R-:W-:Y:S01]  /*0870*/  UMOV UR17, UR33 ;  /* 0x0000002100117c82 */ /* 0x000fe20008000000 */
[----:B------:R-:W-:-:S09]  /*0880*/  UMOV UR22, UR34 ;  /* 0x0000002200167c82 */ /* 0x000fd20008000000 */
.L_x_3342:
[----:B------:R-:W0:Y:S01]  /*0890*/  LDCU UR8, c[0x0][0x388] ;  /* 0x00007100ff0877ac */ /* 0x000e220008000800 */
[C---:B------:R-:W-:Y:S02]  /*08a0*/  SHF.L.U32 R4, R45.reuse, 0x1, RZ ;  /* 0x000000012d047819 */ /* 0x040fe400000006ff */
[----:B------:R-:W-:Y:S01]  /*08b0*/  PRMT R5, RZ, 0x7610, R5 ;  /* 0x00007610ff057816 */ /* 0x000fe20000000005 */
[----:B------:R-:W-:Y:S01]  /*08c0*/  USHF.L.U32 UR9, UR4, 0xa, URZ ;  /* 0x0000000a04097899 */ /* 0x000fe200080006ff */
[C---:B------:R-:W-:Y:S02]  /*08d0*/  IADD3 R6, P2, PT, R4.reuse, UR32, RZ ;  /* 0x0000002004067c10 */ /* 0x040fe4000ff5e0ff */
[----:B------:R-:W-:Y:S02]  /*08e0*/  LOP3.LUT R127, R45, 0xe0, RZ, 0xfc, !PT ;  /* 0x000000e02d7f7812 */ /* 0x000fe400078efcff */
[----:B------:R-:W-:Y:S01]  /*08f0*/  PRMT R12, RZ, 0x7610, R12 ;  /* 0x00007610ff0c7816 */ /* 0x000fe2000000000c */
[----:B------:R-:W-:Y:S01]  /*0900*/  IMAD.X R7, RZ, RZ, UR31, P2 ;  /* 0x0000001fff077e24 */ /* 0x000fe200090e06ff */
[----:B--2---:R-:W-:-:S02]  /*0910*/  IADD3 R2, P1, PT, R4, UR25, RZ ;  /* 0x0000001904027c10 */ /* 0x004fc4000ff3e0ff */
[C---:B------:R-:W-:Y:S02]  /*0920*/  LOP3.LUT R126, R45.reuse, 0x100, RZ, 0xfc, !PT ;  /* 0x000001002d7e7812 */ /* 0x040fe400078efcff */
[C---:B------:R-:W-:Y:S01]  /*0930*/  LOP3.LUT R133, R45.reuse, 0x20, RZ, 0xfc, !PT ;  /* 0x000000202d857812 */ /* 0x040fe200078efcff */
[----:B------:R-:W-:Y:S01]  /*0940*/  IMAD.X R3, RZ, RZ, UR29, P1 ;  /* 0x0000001dff037e24 */ /* 0x000fe200088e06ff */
[C---:B------:R-:W-:Y:S01]  /*0950*/  LOP3.LUT R132, R45.reuse, 0x40, RZ, 0xfc, !PT ;  /* 0x000000402d847812 */ /* 0x040fe200078efcff */
[----:B0-----:R-:W-:Y:S01]  /*0960*/  UIADD3 UR33, UPT, UPT, -UR9, UR8, URZ ;  /* 0x0000000809217290 */ /* 0x001fe2000fffe1ff */
[C---:B------:R-:W-:Y:S02]  /*0970*/  LOP3.LUT R131, R45.reuse, 0x60, RZ, 0xfc, !PT ;  /* 0x000000602d837812 */ /* 0x040fe400078efcff */
[C---:B------:R-:W-:Y:S02]  /*0980*/  LOP3.LUT R128, R45.reuse, 0xc0, RZ, 0xfc, !PT ;  /* 0x000000c02d807812 */ /* 0x040fe400078efcff */
[----:B------:R-:W-:-:S02]  /*0990*/  LOP3.LUT R130, R45, 0x80, RZ, 0xfc, !PT ;  /* 0x000000802d827812 */ /* 0x000fc400078efcff */
[C---:B------:R-:W-:Y:S01]  /*09a0*/  ISETP.GE.AND P0, PT, R45.reuse, UR33, PT ;  /* 0x000000212d007c0c */ /* 0x040fe2000bf06270 */
[----:B------:R-:W-:Y:S01]  /*09b0*/  BAR.SYNC.DEFER_BLOCKING 0x0 ;  /* 0x0000000000007b1d */ /* 0x000fe20000010000 */
[----:B------:R-:W-:Y:S02]  /*09c0*/  LOP3.LUT R129, R45, 0xa0, RZ, 0xfc, !PT ;  /* 0x000000a02d817812 */ /* 0x000fe400078efcff */
[----:B------:R-:W-:Y:S02]  /*09d0*/  P2R R60, PR, RZ, 0x1 ;  /* 0x00000001ff3c7803 */ /* 0x000fe40000000000 */
[----:B------:R-:W-:Y:S02]  /*09e0*/  ISETP.GE.AND P1, PT, R133, UR33, PT ;  /* 0x0000002185007c0c */ /* 0x000fe4000bf26270 */
[----:B------:R-:W-:Y:S02]  /*09f0*/  ISETP.GE.AND P2, PT, R132, UR33, PT ;  /* 0x0000002184007c0c */ /* 0x000fe4000bf46270 */
[----:B------:R-:W-:-:S02]  /*0a00*/  ISETP.GE.AND P6, PT, R131, UR33, PT ;  /* 0x0000002183007c0c */ /* 0x000fc4000bfc6270 */
[----:B------:R-:W-:Y:S02]  /*0a10*/  ISETP.GE.AND P3, PT, R128, UR33, PT ;  /* 0x0000002180007c0c */ /* 0x000fe4000bf66270 */
[----:B------:R-:W-:Y:S02]  /*0a20*/  ISETP.GE.AND P5, PT, R130, UR33, PT ;  /* 0x0000002182007c0c */ /* 0x000fe4000bfa6270 */
[----:B------:R-:W-:Y:S02]  /*0a30*/  ISETP.GE.AND P4, PT, R129, UR33, PT ;  /* 0x0000002181007c0c */ /* 0x000fe4000bf86270 */
[----:B------:R-:W-:Y:S02]  /*0a40*/  PRMT R15, RZ, 0x7610, R15 ;  /* 0x00007610ff0f7816 */ /* 0x000fe4000000000f */
[----:B------:R-:W-:Y:S02]  /*0a50*/  PRMT R0, RZ, 0x7610, R0 ;  /* 0x00007610ff007816 */ /* 0x000fe40000000000 */
[----:B------:R-:W-:-:S02]  /*0a60*/  PRMT R9, RZ, 0x7610, R9 ;  /* 0x00007610ff097816 */ /* 0x000fc40000000009 */
[----:B------:R-:W-:Y:S01]  /*0a70*/  PRMT R8, RZ, 0x7610, R8 ;  /* 0x00007610ff087816 */ /* 0x000fe20000000008 */
[----:B------:R-:W2:Y:S01]  /*0a80*/  @!P0 LDG.E.U16 R5, desc[UR26][R6.64] ;  /* 0x0000001a06058981 */ /* 0x000ea2000c1e1500 */
[----:B------:R-:W-:Y:S02]  /*0a90*/  ISETP.GE.AND P0, PT, R127, UR33, PT ;  /* 0x000000217f007c0c */ /* 0x000fe4000bf06270 */
[----:B------:R-:W-:Y:S01]  /*0aa0*/  PRMT R13, RZ, 0x7610, R13 ;  /* 0x00007610ff0d7816 */ /* 0x000fe2000000000d */
[----:B------:R-:W3:Y:S01]  /*0ab0*/  @!P1 LDG.E.U16 R0, desc[UR26][R6.64+0x40] ;  /* 0x0000401a06009981 */ /* 0x000ee2000c1e1500 */
[----:B------:R-:W-:Y:S02]  /*0ac0*/  LOP3.LUT R125, R45, 0x120, RZ, 0xfc, !PT ;  /* 0x000001202d7d7812 */ /* 0x000fe400078efcff */
[----:B------:R-:W-:Y:S01]  /*0ad0*/  PRMT R11, RZ, 0x7610, R11 ;  /* 0x00007610ff0b7816 */ /* 0x000fe2000000000b */
[----:B------:R-:W4:Y:S01]  /*0ae0*/  @!P2 LDG.E.U16 R9, desc[UR26][R6.64+0x80] ;  /* 0x0000801a0609a981 */ /* 0x000f22000c1e1500 */
[----:B------:R-:W-:-:S02]  /*0af0*/  PRMT R10, RZ, 0x7610, R10 ;  /* 0x00007610ff0a7816 */ /* 0x000fc4000000000a */
[C---:B------:R-:W-:Y:S01]  /*0b00*/  LOP3.LUT R124, R45.reuse, 0x140, RZ, 0xfc, !PT ;  /* 0x000001402d7c7812 */ /* 0x040fe200078efcff */
[----:B------:R-:W4:Y:S01]  /*0b10*/  @!P6 LDG.E.U16 R8, desc[UR26][R6.64+0xc0] ;  /* 0x0000c01a0608e981 */ /* 0x000f22000c1e1500 */
[C---:B------:R-:W-:Y:S02]  /*0b20*/  LOP3.LUT R123, R45.reuse, 0x160, RZ, 0xfc, !PT ;  /* 0x000001602d7b7812 */ /* 0x040fe400078efcff */
[C---:B------:R-:W-:Y:S01]  /*0b30*/  LOP3.LUT R122, R45.reuse, 0x180, RZ, 0xfc, !PT ;  /* 0x000001802d7a7812 */ /* 0x040fe200078efcff */
        /* <DEDUP_REMOVED lines=8> */
[----:B------:R-:W-:Y:S01]  /*0bc0*/  PRMT R14, RZ, 0x7610, R14 ;  /* 0x00007610ff0e7816 */ /* 0x000fe2000000000e */
[----:B------:R-:W4:Y:S01]  /*0bd0*/  @!P4 LDG.E.U16 R10, desc[UR26][R6.64+0x140] ;  /* 0x0001401a060ac981 */ /* 0x000f22000c1e1500 */
[----:B------:R-:W-:Y:S02]  /*0be0*/  PRMT R17, RZ, 0x7610, R17 ;  /* 0x00007610ff117816 */ /* 0x000fe40000000011 */
[----:B------:R-:W-:Y:S01]  /*0bf0*/  PRMT R16, RZ, 0x7610, R16 ;  /* 0x00007610ff107816 */ /* 0x000fe20000000010 */
[----:B------:R-:W4:Y:S01]  /*0c00*/  @!P0 LDG.E.U16 R15, desc[UR26][R6.64+0x200] ;  /* 0x0002001a060f8981 */ /* 0x000f22000c1e1500 */
[----:B------:R-:W-:-:S02]  /*0c10*/  ISETP.GE.AND P0, PT, R125, UR33, PT ;  /* 0x000000217d007c0c */ /* 0x000fc4000bf06270 */
[----:B------:R-:W-:Y:S01]  /*0c20*/  ISETP.GE.AND P3, PT, R122, UR33, PT ;  /* 0x000000217a007c0c */ /* 0x000fe2000bf66270 */
[----:B------:R-:W4:Y:S01]  /*0c30*/  @!P1 LDG.E.U16 R17, desc[UR26][R6.64+0x280] ;  /* 0x0002801a06119981 */ /* 0x000f22000c1e1500 */
[----:B------:R-:W-:Y:S02]  /*0c40*/  ISETP.GE.AND P4, PT, R121, UR33, PT ;  /* 0x0000002179007c0c */ /* 0x000fe4000bf86270 */
[----:B------:R-:W-:Y:S01]  /*0c50*/  ISETP.GE.AND P5, PT, R120, UR33, PT ;  /* 0x0000002178007c0c */ /* 0x000fe2000bfa6270 */
[----:B------:R-:W4:Y:S01]  /*0c60*/  @!P2 LDG.E.U16 R16, desc[UR26][R6.64+0x2c0] ;  /* 0x0002c01a0610a981 */ /* 0x000f22000c1e1500 */
[----:B------:R-:W-:Y:S02]  /*0c70*/  PRMT R19, RZ, 0x7610, R19 ;  /* 0x00007610ff137816 */ /* 0x000fe40000000013 */
[----:B------:R-:W-:Y:S02]  /*0c80*/  PRMT R18, RZ, 0x7610, R18 ;  /* 0x00007610ff127816 */ /* 0x000fe40000000012 */
[----:B------:R-:W-:Y:S01]  /*0c90*/  PRMT R21, RZ, 0x7610, R21 ;  /* 0x00007610ff157816 */ /* 0x000fe20000000015 */
[----:B------:R-:W4:Y:S01]  /*0ca0*/  @!P0 LDG.E.U16 R14, desc[UR26][R6.64+0x240] ;  /* 0x0002401a060e8981 */ /* 0x000f22000c1e1500 */
[----:B------:R-:W-:-:S03]  /*0cb0*/  LOP3.LUT R44, R45, 0x1e0, RZ, 0xfc, !PT ;  /* 0x000001e02d2c7812 */ /* 0x000fc600078efcff */
[----:B------:R-:W4:Y:S01]  /*0cc0*/  @!P3 LDG.E.U16 R19, desc[UR26][R6.64+0x300] ;  /* 0x0003001a0613b981 */ /* 0x000f22000c1e1500 */
[----:B------:R-:W-:-:S03]  /*0cd0*/  ISETP.GE.AND P6, PT, R44, UR33, PT ;  /* 0x000000212c007c0c */ /* 0x000fc6000bfc6270 */
[----:B------:R-:W4:Y:S04]  /*0ce0*/  @!P4 LDG.E.U16 R18, desc[UR26][R6.64+0x340] ;  /* 0x0003401a0612c981 */ /* 0x000f28000c1e1500 */
[----:B------:R-:W4:Y:S01]  /*0cf0*/  @!P5 LDG.E.U16 R21, desc[UR26][R6.64+0x380] ;  /* 0x0003801a0615d981 */ /* 0x000f22000c1e1500 */
        /* <DEDUP_REMOVED lines=14> */
[-C--:B------:R-:W-:Y:S02]  /*0de0*/  LEA.HI.SX32 R23, R23, R20.reuse, 0x1b ;  /* 0x0000001417177211 */ /* 0x080fe400078fdaff */
[----:B------:R-:W-:-:S02]  /*0df0*/  LEA.HI.SX32 R25, R25, R20, 0x1b ;  /* 0x0000001419197211 */ /* 0x000fc400078fdaff */
[----:B------:R-:W-:Y:S01]  /*0e00*/  LEA R39, R7, UR34, 0x1 ;  /* 0x0000002207277c11 */ /* 0x000fe2000f8e08ff */
[C---:B------:R-:W-:Y:S01]  /*0e10*/  VIADD R7, R20.reuse, 0xe0 ;  /* 0x000000e014077836 */ /* 0x040fe20000000000 */
[-C--:B------:R-:W-:Y:S01]  /*0e20*/  LEA.HI.SX32 R27, R27, R20.reuse, 0x1b ;  /* 0x000000141b1b7211 */ /* 0x080fe200078fdaff */
[C---:B------:R-:W-:Y:S01]  /*0e30*/  VIADD R29, R20.reuse, 0xa0 ;  /* 0x000000a0141d7836 */ /* 0x040fe20000000000 */
[----:B------:R-:W-:Y:S02]  /*0e40*/  LEA R41, R23, UR34, 0x1 ;  /* 0x0000002217297c11 */ /* 0x000fe4000f8e08ff */
[----:B------:R-:W-:Y:S01]  /*0e50*/  LEA R40, R25, UR34, 0x1 ;  /* 0x0000002219287c11 */ /* 0x000fe2000f8e08ff */
[C---:B------:R-:W-:Y:S01]  /*0e60*/  VIADD R23, R20.reuse, 0x100 ;  /* 0x0000010014177836 */ /* 0x040fe20000000000 */
[----:B------:R-:W-:Y:S02]  /*0e70*/  LEA R38, R27, UR34, 0x1 ;  /* 0x000000221b267c11 */ /* 0x000fe4000f8e08ff */
[-C--:B------:R-:W-:Y:S01]  /*0e80*/  LEA.HI.SX32 R7, R7, R20.reuse, 0x1b ;  /* 0x0000001407077211 */ /* 0x080fe200078fdaff */
[----:B------:R-:W-:Y:S01]  /*0e90*/  VIADD R27, R20, 0x140 ;  /* 0x00000140141b7836 */ /* 0x000fe20000000000 */
[----:B------:R-:W-:-:S02]  /*0ea0*/  LEA.HI.SX32 R29, R29, R20, 0x1b ;  /* 0x000000141d1d7211 */ /* 0x000fc400078fdaff */
[C---:B------:R-:W-:Y:S02]  /*0eb0*/  IADD3 R25, PT, PT, R20.reuse, 0x120, RZ ;  /* 0x0000012014197810 */ /* 0x040fe40007ffe0ff */
[----:B------:R-:W-:Y:S02]  /*0ec0*/  LEA R35, R7, UR34, 0x1 ;  /* 0x0000002207237c11 */ /* 0x000fe4000f8e08ff */
[-C--:B------:R-:W-:Y:S02]  /*0ed0*/  LEA.HI.SX32 R23, R23, R20.reuse, 0x1b ;  /* 0x0000001417177211 */ /* 0x080fe400078fdaff */
[----:B------:R-:W-:Y:S02]  /*0ee0*/  IADD3 R7, PT, PT, R20, 0x180, RZ ;  /* 0x0000018014077810 */ /* 0x000fe40007ffe0ff */
[----:B------:R-:W-:Y:S02]  /*0ef0*/  LEA R37, R29, UR34, 0x1 ;  /* 0x000000221d257c11 */ /* 0x000fe4000f8e08ff */
[----:B------:R-:W-:-:S02]  /*0f00*/  LEA.HI.SX32 R25, R25, R20, 0x1b ;  /* 0x0000001419197211 */ /* 0x000fc400078fdaff */
[-C--:B------:R-:W-:Y:S02]  /*0f10*/  LEA.HI.SX32 R27, R27, R20.reuse, 0x1b ;  /* 0x000000141b1b7211 */ /* 0x080fe400078fdaff */
[----:B------:R-:W-:Y:S02]  /*0f20*/  LEA R34, R23, UR34, 0x1 ;  /* 0x0000002217227c11 */ /* 0x000fe4000f8e08ff */
[----:B------:R-:W-:Y:S02]  /*0f30*/  LEA.HI.SX32 R7, R7, R20, 0x1b ;  /* 0x0000001407077211 */ /* 0x000fe400078fdaff */
[----:B------:R-:W-:Y:S02]  /*0f40*/  LEA R33, R25, UR34, 0x1 ;  /* 0x0000002219217c11 */ /* 0x000fe4000f8e08ff */
[----:B------:R-:W-:Y:S02]  /*0f50*/  IADD3 R23, PT, PT, R20, 0x1e0, RZ ;  /* 0x000001e014177810 */ /* 0x000fe40007ffe0ff */
[----:B------:R-:W-:-:S02]  /*0f60*/  LEA R32, R27, UR34, 0x1 ;  /* 0x000000221b207c11 */ /* 0x000fc4000f8e08ff */
[----:B------:R-:W-:Y:S02]  /*0f70*/  LEA R30, R7, UR34, 0x1 ;  /* 0x00000022071e7c11 */ /* 0x000fe4000f8e08ff */
[----:B------:R-:W-:-:S04]  /*0f80*/  LEA.HI.SX32 R23, R23, R20, 0x1b ;  /* 0x0000001417177211 */ /* 0x000fc800078fdaff */
[----:B------:R-:W-:Y:S02]  /*0f90*/  LEA R27, R23, UR34, 0x1 ;  /* 0x00000022171b7c11 */ /* 0x000fe4000f8e08ff */
[----:B------:R-:W-:Y:S02]  /*0fa0*/  P2R R62, PR, RZ, 0x1 ;  /* 0x00000001ff3e7803 */ /* 0x000fe40000000000 */
[----:B------:R-:W-:Y:S02]  /*0fb0*/  ISETP.GE.AND P0, PT, R132, UR33, PT ;  /* 0x0000002184007c0c */ /* 0x000fe4000bf06270 */
[----:B------:R-:W-:Y:S02]  /*0fc0*/  P2R R58, PR, RZ, 0x2 ;  /* 0x00000002ff3a7803 */ /* 0x000fe40000000000 */
[----:B------:R-:W-:Y:S02]  /*0fd0*/  ISETP.GE.AND P1, PT, R133, UR33, PT ;  /* 0x0000002185007c0c */ /* 0x000fe4000bf26270 */
[----:B------:R-:W-:-:S02]  /*0fe0*/  PRMT R56, RZ, 0x7610, R56 ;  /* 0x00007610ff387816 */ /* 0x000fc40000000038 */
[----:B------:R-:W-:Y:S02]  /*0ff0*/  PRMT R64, RZ, 0x7610, R64 ;  /* 0x00007610ff407816 */ /* 0x000fe40000000040 */
[----:B------:R-:W-:Y:S01]  /*1000*/  PRMT R66, RZ, 0x7610, R66 ;  /* 0x00007610ff427816 */ /* 0x000fe20000000042 */
[----:B--2---:R0:W-:Y:S02]  /*1010*/  STS.U16 [R42], R5 ;  /* 0x000000052a007388 */ /* 0x0041e40000000400 */
[----:B0-----:R-:W-:-:S04]  /*1020*/  IADD3 R5, PT, PT, R20, 0xc0, RZ ;  /* 0x000000c014057810 */ /* 0x001fc80007ffe0ff */
[----:B------:R-:W-:Y:S01]  /*1030*/  LEA.HI.SX32 R5, R5, R20, 0x1b ;  /* 0x0000001405057211 */ /* 0x000fe200078fdaff */
[----:B---3--:R-:W-:Y:S03]  /*1040*/  STS.U16 [R41+0x40], R0 ;  /* 0x0000400029007388 */ /* 0x008fe60000000400 */
[----:B------:R-:W-:Y:S01]  /*1050*/  LEA R36, R5, UR34, 0x1 ;  /* 0x0000002205247c11 */ /* 0x000fe2000f8e08ff */
[----:B----4-:R0:W-:Y:S01]  /*1060*/  STS.U16 [R40+0x80], R9 ;  /* 0x0000800928007388 */ /* 0x0101e20000000400 */
[----:B------:R-:W-:-:S03]  /*1070*/  VIADD R5, R20, 0x160 ;  /* 0x0000016014057836 */ /* 0x000fc60000000000 */
[----:B------:R-:W-:Y:S04]  /*1080*/  STS.U16 [R39+0xc0], R8 ;  /* 0x0000c00827007388 */ /* 0x000fe80000000400 */
[----:B------:R1:W-:Y:S01]  /*1090*/  STS.U16 [R38+0x100], R11 ;  /* 0x0001000b26007388 */ /* 0x0003e20000000400 */
[C---:B0-----:R-:W-:Y:S01]  /*10a0*/  VIADD R9, R20.reuse, 0x1a0 ;  /* 0x000001a014097836 */ /* 0x041fe20000000000 */
[-C--:B------:R-:W-:Y:S02]  /*10b0*/  LEA.HI.SX32 R5, R5, R20.reuse, 0x1b ;  /* 0x0000001405057211 */ /* 0x080fe400078fdaff */
[----:B------:R-:W-:Y:S01]  /*10c0*/  STS.U16 [R37+0x140], R10 ;  /* 0x0001400a25007388 */ /* 0x000fe20000000400 */
[----:B-1----:R-:W-:Y:S01]  /*10d0*/  VIADD R11, R20, 0x1c0 ;  /* 0x000001c0140b7836 */ /* 0x002fe20000000000 */
[----:B------:R-:W-:-:S02]  /*10e0*/  LEA.HI.SX32 R9, R9, R20, 0x1b ;  /* 0x0000001409097211 */ /* 0x000fc400078fdaff */
[----:B------:R0:W-:Y:S01]  /*10f0*/  STS.U16 [R36+0x180], R13 ;  /* 0x0001800d24007388 */ /* 0x0001e20000000400 */
[----:B------:R-:W-:Y:S02]  /*1100*/  LEA R31, R5, UR34, 0x1 ;  /* 0x00000022051f7c11 */ /* 0x000fe4000f8e08ff */
        /* <DEDUP_REMOVED lines=8> */
[----:B0-----:R-:W-:-:S03]  /*1190*/  VIADD R13, R20, 0x5 ;  /* 0x00000005140d7836 */ /* 0x001fc60000000000 */
[----:B------:R-:W-:Y:S01]  /*11a0*/  STS.U16 [R31+0x2c0], R16 ;  /* 0x0002c0101f007388 */ /* 0x000fe20000000400 */
[----:B------:R-:W-:-:S03]  /*11b0*/  VIADD R5, R20, 0x1 ;  /* 0x0000000114057836 */ /* 0x000fc60000000000 */
[----:B------:R0:W-:Y:S01]  /*11c0*/  STS.U16 [R30+0x300], R19 ;  /* 0x000300131e007388 */ /* 0x0001e20000000400 */
[----:B-1----:R-:W-:-:S03]  /*11d0*/  VIADD R17, R20, 0x7 ;  /* 0x0000000714117836 */ /* 0x002fc60000000000 */
[----:B------:R-:W-:Y:S01]  /*11e0*/  STS.U16 [R29+0x340], R18 ;  /* 0x000340121d007388 */ /* 0x000fe20000000400 */
[C---:B------:R-:W-:Y:S01]  /*11f0*/  VIADD R7, R20.reuse, 0x2 ;  /* 0x0000000214077836 */ /* 0x040fe20000000000 */
[C---:B------:R-:W-:Y:S01]  /*1200*/  IADD3 R15, PT, PT, R20.reuse, 0x6, RZ ;  /* 0x00000006140f7810 */ /* 0x040fe20007ffe0ff */
[C---:B------:R-:W-:Y:S01]  /*1210*/  VIADD R11, R20.reuse, 0x4 ;  /* 0x00000004140b7836 */ /* 0x040fe20000000000 */
[----:B------:R1:W-:Y:S01]  /*1220*/  STS.U16 [R28+0x380], R21 ;  /* 0x000380151c007388 */ /* 0x0003e20000000400 */
[C---:B------:R-:W-:Y:S01]  /*1230*/  VIADD R25, R20.reuse, 0x8 ;  /* 0x0000000814197836 */ /* 0x040fe20000000000 */
[C---:B0-----:R-:W-:Y:S01]  /*1240*/  IADD3 R19, PT, PT, R20.reuse, 0x9, RZ ;  /* 0x0000000914137810 */ /* 0x041fe20007ffe0ff */
[C---:B------:R-:W-:Y:S01]  /*1250*/  VIADD R55, R20.reuse, 0xa ;  /* 0x0000000a14377836 */ /* 0x040fe20000000000 */
[C---:B------:R-:W-:Y:S01]  /*1260*/  IADD3 R9, PT, PT, R20.reuse, 0x3, RZ ;  /* 0x0000000314097810 */ /* 0x040fe20007ffe0ff */
[C---:B------:R-:W-:Y:S01]  /*1270*/  VIADD R59, R20.reuse, 0xd ;  /* 0x0000000d143b7836 */ /* 0x040fe20000000000 */
[C---:B------:R-:W-:Y:S01]  /*1280*/  IADD3 R57, PT, PT, R20.reuse, 0xc, RZ ;  /* 0x0000000c14397810 */ /* 0x040fe20007ffe0ff */
[C---:B------:R-:W-:Y:S01]  /*1290*/  VIADD R61, R20.reuse, 0xe ;  /* 0x0000000e143d7836 */ /* 0x040fe20000000000 */
[C---:B------:R-:W-:Y:S01]  /*12a0*/  IADD3 R63, PT, PT, R20.reuse, 0xf, RZ ;  /* 0x0000000f143f7810 */ /* 0x040fe20007ffe0ff */
[----:B-1----:R-:W-:Y:S01]  /*12b0*/  VIADD R21, R20, 0xb ;  /* 0x0000000b14157836 */ /* 0x002fe20000000000 */
        /* <DEDUP_REMOVED lines=52> */
[----:B------:R-:W-:Y:S02]  /*1600*/  PRMT R59, RZ, 0x7610, R59 ;  /* 0x00007610ff3b7816 */ /* 0x000fe4000000003b */
[----:B0-----:R-:W-:Y:S02]  /*1610*/  PRMT R54, RZ, 0x7610, R54 ;  /* 0x00007610ff367816 */ /* 0x001fe40000000036 */
[----:B------:R-:W2:Y:S01]  /*1620*/  @!P0 LDG.E.U16 R57, desc[UR26][R2.64+0x80] ;  /* 0x0000801a02398981 */ /* 0x000ea2000c1e1500 */
[----:B------:R-:W-:-:S03]  /*1630*/  ISETP.GE.AND P0, PT, R130, UR33, PT ;  /* 0x0000002182007c0c */ /* 0x000fc6000bf06270 */
[----:B------:R-:W3:Y:S01]  /*1640*/  @!P1 LDG.E.U16 R56, desc[UR26][R2.64+0x40] ;  /* 0x0000401a02389981 */ /* 0x000ee2000c1e1500 */
[----:B------:R-:W-:-:S09]  /*1650*/  ISETP.GE.AND P1, PT, R131, UR33, PT ;  /* 0x0000002183007c0c */ /* 0x000fd2000bf26270 */
[----:B------:R-:W4:Y:S01]  /*1660*/  @!P0 LDG.E.U16 R59, desc[UR26][R2.64+0x100] ;  /* 0x0001001a023b8981 */ /* 0x000f22000c1e1500 */
[----:B------:R-:W-:-:S03]  /*1670*/  ISETP.GE.AND P0, PT, R128, UR33, PT ;  /* 0x0000002180007c0c */ /* 0x000fc6000bf06270 */
[----:B------:R-:W4:Y:S01]  /*1680*/  @!P1 LDG.E.U16 R54, desc[UR26][R2.64+0xc0] ;  /* 0x0000c01a02369981 */ /* 0x000f22000c1e1500 */
[----:B------:R-:W-:Y:S02]  /*1690*/  ISETP.GE.AND P1, PT, R129, UR33, PT ;  /* 0x0000002181007c0c */ /* 0x000fe4000bf26270 */
[----:B------:R-:W-:-:S07]  /*16a0*/  PRMT R61, RZ, 0x7610, R61 ;  /* 0x00007610ff3d7816 */ /* 0x000fce000000003d */
[----:B------:R-:W4:Y:S01]  /*16b0*/  @!P0 LDG.E.U16 R61, desc[UR26][R2.64+0x180] ;  /* 0x0001801a023d8981 */ /* 0x000f22000c1e1500 */
[----:B------:R-:W-:-:S03]  /*16c0*/  ISETP.GE.AND P0, PT, R126, UR33, PT ;  /* 0x000000217e007c0c */ /* 0x000fc6000bf06270 */
[----:B------:R-:W4:Y:S01]  /*16d0*/  @!P1 LDG.E.U16 R64, desc[UR26][R2.64+0x140] ;  /* 0x0001401a02409981 */ /* 0x000f22000c1e1500 */
[----:B------:R-:W-:Y:S02]  /*16e0*/  ISETP.GE.AND P1, PT, R127, UR33, PT ;  /* 0x000000217f007c0c */ /* 0x000fe4000bf26270 */
[----:B------:R-:W-:-:S07]  /*16f0*/  PRMT R63, RZ, 0x7610, R63 ;  /* 0x00007610ff3f7816 */ /* 0x000fce000000003f */
[----:B------:R-:W4:Y:S01]  /*1700*/  @!P0 LDG.E.U16 R63, desc[UR26][R2.64+0x200] ;  /* 0x0002001a023f8981 */ /* 0x000f22000c1e1500 */
[----:B------:R-:W-:-:S03]  /*1710*/  ISETP.NE.AND P0, PT, R62, RZ, PT ;  /* 0x000000ff3e00720c */ /* 0x000fc60003f05270 */
        /* <DEDUP_REMOVED lines=11> */
[----:B------:R-:W2:Y:S01]  /*17d0*/  @!P0 LDG.E.U16 R55, desc[UR26][R2.64] ;  /* 0x0000001a02378981 */ /* 0x000ea2000c1e1500 */
[----:B------:R-:W-:-:S02]  /*17e0*/  PRMT R77, RZ, 0x7610, R77 ;  /* 0x00007610ff4d7816 */ /* 0x000fc4000000004d */
[----:B------:R-:W-:Y:S01]  /*17f0*/  PRMT R78, RZ, 0x7610, R78 ;  /* 0x00007610ff4e7816 */ /* 0x000fe2000000004e */
        /* <DEDUP_REMOVED lines=9> */
[----:B------:R-:W-:Y:S04]  /*1890*/  STS.U16 [R40+0x80], R57 ;  /* 0x0000803928007388 */ /* 0x000fe80000000400 */
        /* <DEDUP_REMOVED lines=15> */
[----:B------:R-:W-:Y:S04]  /*1990*/  LDS.U16 R56, [R24+0x4] ;  /* 0x0000040018387984 */ /* 0x000fe80000000400 */
[----:B------:R-:W2:Y:S04]  /*19a0*/  LDS.U16 R55, [R25+0x2] ;  /* 0x0000020019377984 */ /* 0x000ea80000000400 */
[----:B------:R-:W3:Y:S04]  /*19b0*/  LDS.U16 R57, [R23+0x6] ;  /* 0x0000060017397984 */ /* 0x000ee80000000400 */
[----:B------:R-:W4:Y:S04]  /*19c0*/  LDS.U16 R58, [R22+0x8] ;  /* 0x00000800163a7984 */ /* 0x000f280000000400 */
[----:B------:R-:W4:Y:S04]  /*19d0*/  LDS.U16 R59, [R21+0xa] ;  /* 0x00000a00153b7984 */ /* 0x000f280000000400 */
[----:B------:R0:W0:Y:S04]  /*19e0*/  LDS.U16 R60, [R20+0xc] ;  /* 0x00000c00143c7984 */ /* 0x0000280000000400 */
        /* <DEDUP_REMOVED lines=11> */
[----:B------:R-:W-:-:S04]  /*1aa0*/  FSETP.GTU.FTZ.AND P1, PT, R54, 20, PT ;  /* 0x41a000003600780b */ /* 0x000fc80003f3c000 */
[----:B0-----:R-:W-:Y:S01]  /*1ab0*/  ISETP.EQ.OR P1, PT, RZ, UR8, P1 ;  /* 0x00000008ff007c0c */ /* 0x001fe20008f22670 */
[----:B--2---:R-:W-:Y:S01]  /*1ac0*/  IMAD.U32 R55, R55, 0x10000, RZ ;  /* 0x0001000037377824 */ /* 0x004fe200078e00ff */
[----:B------:R-:W-:Y:S01]  /*1ad0*/  SHF.L.U32 R79, R56, 0x10, RZ ;  /* 0x00000010384f7819 */ /* 0x000fe200000006ff */
[----:B---3--:R-:W-:Y:S02]  /*1ae0*/  IMAD.U32 R57, R57, 0x10000, RZ ;  /* 0x0001000039397824 */ /* 0x008fe400078e00ff */
[----:B----4-:R-:W-:Y:S02]  /*1af0*/  IMAD.U32 R81, R58, 0x10000, RZ ;  /* 0x000100003a517824 */ /* 0x010fe400078e00ff */
        /* <DEDUP_REMOVED lines=9> */
[----:B------:R-:W-:Y:S01]  /*1b90*/  FSETP.GTU.FTZ.AND P5, PT, R58, 20, PT ;  /* 0x41a000003a00780b */ /* 0x000fe20003fbc000 */
        /* <DEDUP_REMOVED lines=31> */
.L_x_3305:
[----:B------:R-:W-:Y:S05]  /*1d90*/  BSYNC.RECONVERGENT B0 ;  /* 0x0000000000007941 */ /* 0x000fea0003800200 */
.L_x_3304:
        /* <DEDUP_REMOVED lines=37> */
.L_x_3307:
[----:B------:R-:W-:Y:S05]  /*1ff0*/  BSYNC.RECONVERGENT B0 ;  /* 0x0000000000007941 */ /* 0x000fea0003800200 */
.L_x_3306:
        /* <DEDUP_REMOVED lines=35> */
.L_x_3309:
[----:B------:R-:W-:Y:S05]  /*2230*/  BSYNC.RECONVERGENT B0 ;  /* 0x0000000000007941 */ /* 0x000fea0003800200 */
.L_x_3308:
        /* <DEDUP_REMOVED lines=37> */
.L_x_3311:
[----:B------:R-:W-:Y:S05]  /*2490*/  BSYNC.RECONVERGENT B0 ;  /* 0x0000000000007941 */ /* 0x000fea0003800200 */
.L_x_3310:
        /* <DEDUP_REMOVED lines=35> */
.L_x_3313:
[----:B------:R-:W-:Y:S05]  /*26d0*/  BSYNC.RECONVERGENT B0 ;  /* 0x0000000000007941 */ /* 0x000fea0003800200 */
.L_x_3312:
        /* <DEDUP_REMOVED lines=37> */
.L_x_3315:
[----:B------:R-:W-:Y:S05]  /*2930*/  BSYNC.RECONVERGENT B0 ;  /* 0x0000000000007941 */ /* 0x000fea0003800200 */
.L_x_3314:
        /* <DEDUP_REMOVED lines=35> */
.L_x_3317:
[----:B------:R-:W-:Y:S05]  /*2b70*/  BSYNC.RECONVERGENT B0 ;  /* 0x0000000000007941 */ /* 0x000fea0003800200 */
.L_x_3316:
        /* <DEDUP_REMOVED lines=37> */
.L_x_3319:
[----:B------:R-:W-:Y:S05]  /*2dd0*/  BSYNC.RECONVERGENT B0 ;  /* 0x0000000000007941 */ /* 0x000fea0003800200 */
.L_x_3318:
        /* <DEDUP_REMOVED lines=35> */
.L_x_3321:
[----:B------:R-:W-:Y:S05]  /*3010*/  BSYNC.RECONVERGENT B0 ;  /* 0x0000000000007941 */ /* 0x000fea0003800200 */
.L_x_3320:
[----:B------:R-:W-:Y:S01]  /*3020*/  ISETP.EQ.OR P6, PT, RZ, UR8, P3 ;  /* 0x00000008ff007c0c */ /* 0x000fe20009fc2670 */
[----:B------:R-:W-:Y:S01]  /*3030*/  BSSY.RECONVERGENT B0, `(.L_x_3322) ;  /* 0x0000026000007945 */ /* 0x000fe20003800200 */
[----:B------:R-:W-:Y:S01]  /*3040*/  SHF.L.U32 R3, R3, 0x10, RZ ;  /* 0x0000001003037819 */ /* 0x000fe200000006ff */
[----:B------:R-:W-:Y:S01]  /*3050*/  IMAD.U32 R88, R68, 0x10000, RZ ;  /* 0x0001000044587824 */ /* 0x000fe200078e00ff */
[----:B------:R-:W-:Y:S01]  /*3060*/  FSETP.GTU.FTZ.AND P4, PT, R67, 20, PT ;  /* 0x41a000004300780b */ /* 0x000fe20003f9c000 */
[----:B------:R-:W-:Y:S01]  /*3070*/  IMAD.U32 R86, R76, 0x10000, RZ ;  /* 0x000100004c567824 */ /* 0x000fe200078e00ff */
[----:B------:R-:W-:Y:S01]  /*3080*/  ISETP.EQ.OR P3, PT, RZ, UR8, P2 ;  /* 0x00000008ff007c0c */ /* 0x000fe20009762670 */
[----:B------:R-:W-:-:S06]  /*3090*/  FADD.FTZ R68, R3, R50 ;  /* 0x0000003203447221 */ /* 0x000fcc0000010000 */
        /* <DEDUP_REMOVED lines=31> */
.L_x_3323:
[----:B------:R-:W-:Y:S05]  /*3290*/  BSYNC.RECONVERGENT B0 ;  /* 0x0000000000007941 */ /* 0x000fea0003800200 */
.L_x_3322:
        /* <DEDUP_REMOVED lines=39> */
.L_x_3325:
[----:B------:R-:W-:Y:S05]  /*3510*/  BSYNC.RECONVERGENT B0 ;  /* 0x0000000000007941 */ /* 0x000fea0003800200 */
.L_x_3324:
        /* <DEDUP_REMOVED lines=44> */
.L_x_3327:
[----:B------:R-:W-:Y:S05]  /*37e0*/  BSYNC.RECONVERGENT B0 ;  /* 0x0000000000007941 */ /* 0x000fea0003800200 */
.L_x_3326:
        /* <DEDUP_REMOVED lines=32> */
.L_x_3329:
[----:B------:R-:W-:Y:S05]  /*39f0*/  BSYNC.RECONVERGENT B0 ;  /* 0x0000000000007941 */ /* 0x000fea0003800200 */
.L_x_3328:
        /* <DEDUP_REMOVED lines=32> */
.L_x_3331:
[----:B------:R-:W-:Y:S05]  /*3c00*/  BSYNC.RECONVERGENT B0 ;  /* 0x0000000000007941 */ /* 0x000fea0003800200 */
.L_x_3330:
        /* <DEDUP_REMOVED lines=32> */
.L_x_3333:
[----:B------:R-:W-:Y:S05]  /*3e10*/  BSYNC.RECONVERGENT B0 ;  /* 0x0000000000007941 */ /* 0x000fea0003800200 */
.L_x_3332:
        /* <DEDUP_REMOVED lines=32> */
.L_x_3335:
[----:B------:R-:W-:Y:S05]  /*4020*/  BSYNC.RECONVERGENT B0 ;  /* 0x0000000000007941 */ /* 0x000fea0003800200 */
.L_x_3334:
        /* <DEDUP_REMOVED lines=24> */
[----:B------:R-:W-:Y:S02]  /*41b0*/  IMAD.U32 R9, RZ, RZ, UR17 ;  /* 0x00000011ff097e24 */ /* 0x000fe4000f8e00ff */
[----:B------:R-:W-:Y:S01]  /*41c0*/  FMUL.FTZ R91, R92, R59 ;  /* 0x0000003b5c5b7220 */ /* 0x000fe20000410000 */
[----:B------:R-:W-:Y:S01]  /*41d0*/  FMUL.FTZ R92, R93, R60 ;  /* 0x0000003c5d5c7220 */ /* 0x000fe20000410000 */
[----:B------:R-:W-:Y:S01]  /*41e0*/  FMUL.FTZ R93, R94, R61 ;  /* 0x0000003d5e5d7220 */ /* 0x000fe20000410000 */
        /* <DEDUP_REMOVED lines=15> */
[----:B------:R-:W-:-:S02]  /*42e0*/  UIMAD UR8, UR4, UR8, URZ ;  /* 0x00000008040872a4 */ /* 0x000fc4000f8e02ff */
[----:B------:R-:W-:Y:S01]  /*42f0*/  UIADD3 UR9, UPT, UPT, UR34, 0x870, URZ ;  /* 0x0000087022097890 */ /* 0x000fe2000fffe0ff */
[----:B------:R-:W-:Y:S01]  /*4300*/  UMOV UR14, UR19 ;  /* 0x00000013000e7c82 */ /* 0x000fe20008000000 */
[----:B------:R-:W-:Y:S01]  /*4310*/  UMOV UR15, UR20 ;  /* 0x00000014000f7c82 */ /* 0x000fe20008000000 */
[----:B------:R-:W-:Y:S01]  /*4320*/  UMOV UR12, UR23 ;  /* 0x00000017000c7c82 */ /* 0x000fe20008000000 */
[----:B------:R-:W-:Y:S01]  /*4330*/  UMOV UR13, UR24 ;  /* 0x00000018000d7c82 */ /* 0x000fe20008000000 */
[----:B------:R-:W-:-:S07]  /*4340*/  UMOV UR11, UR35 ;  /* 0x00000023000b7c82 */ /* 0x000fce0008000000 */
.L_x_3341:
[----:B------:R-:W-:Y:S02]  /*4350*/  ISETP.GE.AND P2, PT, R132, UR33, PT ;  /* 0x0000002184007c0c */ /* 0x000fe4000bf46270 */
[----:B------:R-:W-:Y:S02]  /*4360*/  ISETP.GE.AND P3, PT, R133, UR33, PT ;  /* 0x0000002185007c0c */ /* 0x000fe4000bf66270 */
[----:B------:R-:W-:Y:S02]  /*4370*/  ISETP.GE.AND P1, PT, R131, UR33, PT ;  /* 0x0000002183007c0c */ /* 0x000fe4000bf26270 */
[----:B------:R-:W-:-:S05]  /*4380*/  MOV R2, R4 ;  /* 0x0000000400027202 */ /* 0x000fca0000000f00 */
[----:B0-----:R-:W2:Y:S04]  /*4390*/  @!P0 LDG.E.U16 R8, desc[UR26][R2.64+-0x200] ;  /* 0xfffe001a02088981 */ /* 0x001ea8000c1e1500 */
[----:B------:R-:W3:Y:S04]  /*43a0*/  @!P2 LDG.E.U16 R5, desc[UR26][R2.64+-0x180] ;  /* 0xfffe801a0205a981 */ /* 0x000ee8000c1e1500 */
[----:B------:R-:W4:Y:S04]  /*43b0*/  @!P3 LDG.E.U16 R4, desc[UR26][R2.64+-0x1c0] ;  /* 0xfffe401a0204b981 */ /* 0x000f28000c1e1500 */
[----:B------:R-:W4:Y:S01]  /*43c0*/  @!P1 LDG.E.U16 R6, desc[UR26][R2.64+-0x140] ;  /* 0xfffec01a02069981 */ /* 0x000f22000c1e1500 */
[----:B------:R-:W-:-:S02]  /*43d0*/  HFMA2 R9, -RZ, RZ, 0, 0 ;  /* 0x00000000ff097431 */ /* 0x000fc400000001ff */
[----:B------:R-:W-:Y:S01]  /*43e0*/  IMAD.MOV.U32 R7, RZ, RZ, RZ ;  /* 0x000000ffff077224 */ /* 0x000fe200078e00ff */
[----:B------:R-:W-:Y:S02]  /*43f0*/  ISETP.GE.AND P4, PT, R130, UR33, PT ;  /* 0x0000002182007c0c */ /* 0x000fe4000bf86270 */
[----:B------:R-:W-:Y:S02]  /*4400*/  ISETP.GE.AND P6, PT, R128, UR33, PT ;  /* 0x0000002180007c0c */ /* 0x000fe4000bfc6270 */
[----:B------:R-:W-:-:S09]  /*4410*/  ISETP.GE.AND P5, PT, R129, UR33, PT ;  /* 0x0000002181007c0c */ /* 0x000fd2000bfa6270 */
[----:B------:R-:W4:Y:S01]  /*4420*/  @!P4 LDG.E.U16 R102, desc[UR26][R2.64+-0x100] ;  /* 0xffff001a0266c981 */ /* 0x000f22000c1e1500 */
[----:B--2---:R-:W-:Y:S02]  /*4430*/  @!P0 PRMT R7, R8, 0x5410, RZ ;  /* 0x0000541008078816 */ /* 0x004fe400000000ff */
[----:B---3--:R-:W-:Y:S02]  /*4440*/  @!P2 PRMT R9, R5, 0x5410, RZ ;  /* 0x000054100509a816 */ /* 0x008fe400000000ff */
[----:B------:R-:W-:Y:S01]  /*4450*/  ISETP.GE.AND P2, PT, R126, UR33, PT ;  /* 0x000000217e007c0c */ /* 0x000fe2000bf46270 */
[----:B------:R-:W2:Y:S01]  /*4460*/  @!P6 LDG.E.U16 R5, desc[UR26][R2.64+-0x80] ;  /* 0xffff801a0205e981 */ /* 0x000ea2000c1e1500 */
[----:B----4-:R-:W-:Y:S02]  /*4470*/  @!P3 PRMT R7, R7, 0x5410, R4 ;  /* 0x000054100707b816 */ /* 0x010fe40000000004 */
[----:B------:R-:W-:Y:S01]  /*4480*/  ISETP.GE.AND P3, PT, R127, UR33, PT ;  /* 0x000000217f007c0c */ /* 0x000fe2000bf66270 */
[----:B------:R-:W3:Y:S01]  /*4490*/  @!P5 LDG.E.U16 R4, desc[UR26][R2.64+-0xc0] ;  /* 0xffff401a0204d981 */ /* 0x000ee2000c1e1500 */
[----:B------:R-:W-:-:S02]  /*44a0*/  @!P1 PRMT R9, R9, 0x5410, R6 ;  /* 0x0000541009099816 */ /* 0x000fc40000000006 */
[----:B------:R-:W-:-:S05]  /*44b0*/  ISETP.GE.AND P1, PT, R125, UR33, PT ;  /* 0x000000217d007c0c */ /* 0x000fca000bf26270 */
[----:B------:R-:W4:Y:S04]  /*44c0*/  @!P2 LDG.E.U16 R8, desc[UR26][R2.64] ;  /* 0x0000001a0208a981 */ /* 0x000f28000c1e1500 */
[----:B------:R-:W4:Y:S04]  /*44d0*/  @!P3 LDG.E.U16 R6, desc[UR26][R2.64+-0x40] ;  /* 0xffffc01a0206b981 */ /* 0x000f28000c1e1500 */
[----:B------:R-:W4:Y:S01]  /*44e0*/  @!P1 LDG.E.U16 R10, desc[UR26][R2.64+0x40] ;  /* 0x0000401a020a9981 */ /* 0x000f22000c1e1500 */
[----:B------:R-:W-:Y:S01]  /*44f0*/  IMAD.MOV.U32 R11, RZ, RZ, RZ ;  /* 0x000000ffff0b7224 */ /* 0x000fe200078e00ff */
[----:B------:R-:W-:-:S02]  /*4500*/  @!P4 PRMT R11, R102, 0x5410, RZ ;  /* 0x00005410660bc816 */ /* 0x000fc400000000ff */
[----:B------:R-:W-:Y:S02]  /*4510*/  MOV R103, RZ ;  /* 0x000000ff00677202 */ /* 0x000fe40000000f00 */
[----:B------:R-:W-:Y:S01]  /*4520*/  ISETP.GE.AND P4, PT, R124, UR33, PT ;  /* 0x000000217c007c0c */ /* 0x000fe2000bf86270 */
[----:B------:R-:W-:-:S12]  /*4530*/  IMAD.MOV.U32 R105, RZ, RZ, RZ ;  /* 0x000000ffff697224 */ /* 0x000fd800078e00ff */
[----:B------:R-:W4:Y:S01]  /*4540*/  @!P4 LDG.E.U16 R111, desc[UR26][R2.64+0x80] ;  /* 0x0000801a026fc981 */ /* 0x000f22000c1e1500 */
[----:B--2---:R-:W-:Y:S02]  /*4550*/  @!P6 PRMT R103, R5, 0x5410, RZ ;  /* 0x000054100567e816 */ /* 0x004fe400000000ff */
[----:B------:R-:W-:Y:S02]  /*4560*/  ISETP.GE.AND P6, PT, R122, UR33, PT ;  /* 0x000000217a007c0c */ /* 0x000fe4000bfc6270 */
[----:B---3--:R-:W-:Y:S02]  /*4570*/  @!P5 PRMT R11, R11, 0x5410, R4 ;  /* 0x000054100b0bd816 */ /* 0x008fe40000000004 */
[----:B------:R-:W-:Y:S02]  /*4580*/  ISETP.GE.AND P5, PT, R123, UR33, PT ;  /* 0x000000217b007c0c */ /* 0x000fe4000bfa6270 */
[----:B----4-:R-:W-:Y:S02]  /*4590*/  @!P2 PRMT R105, R8, 0x5410, RZ ;  /* 0x000054100869a816 */ /* 0x010fe400000000ff */
[----:B------:R-:W-:-:S05]  /*45a0*/  ISETP.GE.AND P2, PT, R120, UR33, PT ;  /* 0x0000002178007c0c */ /* 0x000fca000bf46270 */
[----:B------:R-:W2:Y:S01]  /*45b0*/  @!P6 LDG.E.U16 R8, desc[UR26][R2.64+0x100] ;  /* 0x0001001a0208e981 */ /* 0x000ea2000c1e1500 */
[----:B------:R-:W-:Y:S02]  /*45c0*/  @!P3 PRMT R103, R103, 0x5410, R6 ;  /* 0x000054106767b816 */ /* 0x000fe40000000006 */
[----:B------:R-:W-:Y:S01]  /*45d0*/  ISETP.GE.AND P3, PT, R121, UR33, PT ;  /* 0x0000002179007c0c */ /* 0x000fe2000bf66270 */
[----:B------:R-:W3:Y:S01]  /*45e0*/  @!P5 LDG.E.U16 R6, desc[UR26][R2.64+0xc0] ;  /* 0x0000c01a0206d981 */ /* 0x000ee2000c1e1500 */
[----:B------:R-:W-:Y:S02]  /*45f0*/  @!P1 PRMT R105, R105, 0x5410, R10 ;  /* 0x0000541069699816 */ /* 0x000fe4000000000a */
[----:B------:R-:W-:Y:S01]  /*4600*/  ISETP.GE.AND P1, PT, R44, UR33, PT ;  /* 0x000000212c007c0c */ /* 0x000fe2000bf26270 */
[----:B------:R-:W4:Y:S08]  /*4610*/  @!P2 LDG.E.U16 R102, desc[UR26][R2.64+0x180] ;  /* 0x0001801a0266a981 */ /* 0x000f30000c1e1500 */
        /* <DEDUP_REMOVED lines=11> */
[----:B-1----:R-:W-:Y:S01]  /*46d0*/  IMAD.MOV.U32 R7, RZ, RZ, RZ ;  /* 0x000000ffff077224 */ /* 0x002fe200078e00ff */
[----:B------:R-:W-:Y:S01]  /*46e0*/  @!P4 PRMT R5, R111, 0x5410, RZ ;  /* 0x000054106f05c816 */ /* 0x000fe200000000ff */
[----:B------:R0:W-:Y:S01]  /*46f0*/  STS.U16 [R40+0x80], R9 ;  /* 0x0000800928007388 */ /* 0x0001e20000000400 */
[----:B------:R-:W-:Y:S02]  /*4700*/  PRMT R109, R103, 0x7632, R109 ;  /* 0x00007632676d7816 */ /* 0x000fe4000000006d */
[----:B------:R-:W-:Y:S01]  /*4710*/  PRMT R110, R105, 0x7632, R110 ;  /* 0x00007632696e7816 */ /* 0x000fe2000000006e */
[----:B------:R1:W-:Y:S01]  /*4720*/  STS.U16 [R39+0xc0], R107 ;  /* 0x0000c06b27007388 */ /* 0x0003e20000000400 */
[----:B0-----:R-:W-:-:S03]  /*4730*/  MOV R9, RZ ;  /* 0x000000ff00097202 */ /* 0x001fc60000000f00 */
[----:B------:R-:W-:Y:S04]  /*4740*/  STS.U16 [R38+0x100], R11 ;  /* 0x0001000b26007388 */ /* 0x000fe80000000400 */
[----:B------:R-:W-:Y:S04]  /*4750*/  STS.U16 [R37+0x140], R108 ;  /* 0x0001406c25007388 */ /* 0x000fe80000000400 */
[----:B------:R0:W-:Y:S04]  /*4760*/  STS.U16 [R36+0x180], R103 ;  /* 0x0001806724007388 */ /* 0x0001e80000000400 */
[----:B------:R-:W-:Y:S04]  /*4770*/  STS.U16 [R35+0x1c0], R109 ;  /* 0x0001c06d23007388 */ /* 0x000fe80000000400 */
[----:B------:R-:W-:Y:S04]  /*4780*/  STS.U16 [R34+0x200], R105 ;  /* 0x0002006922007388 */ /* 0x000fe80000000400 */
[----:B------:R-:W-:Y:S01]  /*4790*/  STS.U16 [R33+0x240], R110 ;  /* 0x0002406e21007388 */ /* 0x000fe20000000400 */
[----:B-1----:R-:W-:Y:S01]  /*47a0*/  VIADD R107, R134, 0x7 ;  /* 0x00000007866b7836 */ /* 0x002fe20000000000 */
[----:B--2---:R-:W-:-:S02]  /*47b0*/  @!P6 PRMT R7, R8, 0x5410, RZ ;  /* 0x000054100807e816 */ /* 0x004fc400000000ff */
[----:B---3--:R-:W-:-:S04]  /*47c0*/  @!P5 PRMT R5, R5, 0x5410, R6 ;  /* 0x000054100505d816 */ /* 0x008fc80000000006 */
[----:B------:R-:W-:Y:S02]  /*47d0*/  PRMT R6, R5, 0x7632, R6 ;  /* 0x0000763205067816 */ /* 0x000fe40000000006 */
[----:B----4-:R-:W-:Y:S02]  /*47e0*/  @!P2 PRMT R9, R102, 0x5410, RZ ;  /* 0x000054106609a816 */ /* 0x010fe400000000ff */
[----:B------:R-:W-:Y:S02]  /*47f0*/  @!P3 PRMT R7, R7, 0x5410, R10 ;  /* 0x000054100707b816 */ /* 0x000fe4000000000a */
[--C-:B------:R-:W-:Y:S02]  /*4800*/  @!P1 PRMT R9, R9, 0x5410, R104.reuse ;  /* 0x0000541009099816 */ /* 0x100fe40000000068 */
[----:B0-----:R-:W-:Y:S01]  /*4810*/  PRMT R103, R7, 0x7632, R103 ;  /* 0x0000763207677816 */ /* 0x001fe20000000067 */
[----:B------:R0:W-:Y:S01]  /*4820*/  STS.U16 [R32+0x280], R5 ;  /* 0x0002800520007388 */ /* 0x0001e20000000400 */
[----:B------:R-:W-:-:S03]  /*4830*/  PRMT R104, R9, 0x7632, R104 ;  /* 0x0000763209687816 */ /* 0x000fc60000000068 */
[----:B------:R1:W-:Y:S04]  /*4840*/  STS.U16 [R31+0x2c0], R6 ;  /* 0x0002c0061f007388 */ /* 0x0003e80000000400 */
[----:B------:R-:W-:Y:S04]  /*4850*/  STS.U16 [R30+0x300], R7 ;  /* 0x000300071e007388 */ /* 0x000fe80000000400 */
[----:B------:R-:W-:Y:S04]  /*4860*/  STS.U16 [R29+0x340], R103 ;  /* 0x000340671d007388 */ /* 0x000fe80000000400 */
[----:B------:R-:W-:Y:S04]  /*4870*/  STS.U16 [R28+0x380], R9 ;  /* 0x000380091c007388 */ /* 0x000fe80000000400 */
[----:B------:R-:W-:Y:S01]  /*4880*/  STS.U16 [R27+0x3c0], R104 ;  /* 0x0003c0681b007388 */ /* 0x000fe20000000400 */
[----:B------:R-:W-:-:S03]  /*4890*/  NOP ;  /* 0x0000000000007918 */ /* 0x000fc60000000000 */
[----:B------:R-:W2:Y:S01]  /*48a0*/  LDS.U16 R8, [R26] ;  /* 0x000000001a087984 */ /* 0x000ea20000000400 */
[----:B------:R-:W-:-:S03]  /*48b0*/  FMUL.FTZ R4, R4, 1.4426950216293334961 ;  /* 0x3fb8aa3b04047820 */ /* 0x000fc60000410000 */
[----:B------:R-:W3:Y:S01]  /*48c0*/  LDS.U16 R7, [R24+0x4] ;  /* 0x0000040018077984 */ /* 0x000ee20000000400 */
[----:B------:R-:W-:Y:S01]  /*48d0*/  FMUL.FTZ R11, R4, R54 ;  /* 0x00000036040b7220 */ /* 0x000fe20000410000 */
[C---:B0-----:R-:W-:Y:S02]  /*48e0*/  IADD3 R5, PT, PT, R134.reuse, 0x2, RZ ;  /* 0x0000000286057810 */ /* 0x041fe40007ffe0ff */
[----:B------:R-:W-:Y:S01]  /*48f0*/  LDS.U16 R10, [R25+0x2] ;  /* 0x00000200190a7984 */ /* 0x000fe20000000400 */
[----:B------:R0:W4:Y:S01]  /*4900*/  MUFU.EX2 R119, R11 ;  /* 0x0000000b00777308 */ /* 0x0001220000000800 */
[----:B------:R-:W-:Y:S01]  /*4910*/  ISETP.GE.U32.AND P3, PT, R5, UR33, PT ;  /* 0x0000002105007c0c */ /* 0x000fe2000bf66070 */
[C---:B-1----:R-:W-:Y:S01]  /*4920*/  VIADD R6, R134.reuse, 0x1 ;  /* 0x0000000186067836 */ /* 0x042fe20000000000 */
[----:B------:R-:W-:Y:S04]  /*4930*/  LDS.U16 R9, [R23+0x6] ;  /* 0x0000060017097984 */ /* 0x000fe80000000400 */
[----:B0-----:R-:W0:Y:S01]  /*4940*/  LDS.U16 R11, [R22+0x8] ;  /* 0x00000800160b7984 */ /* 0x001e220000000400 */
[----:B------:R-:W-:-:S02]  /*4950*/  IADD3 R5, PT, PT, R134, 0x4, RZ ;  /* 0x0000000486057810 */ /* 0x000fc40007ffe0ff */
[----:B------:R-:W-:Y:S02]  /*4960*/  ISETP.GE.U32.AND P4, PT, R6, UR33, PT ;  /* 0x0000002106007c0c */ /* 0x000fe4000bf86070 */
[----:B------:R-:W-:Y:S01]  /*4970*/  ISETP.GE.U32.AND P1, PT, R5, UR33, PT ;  /* 0x0000002105007c0c */ /* 0x000fe2000bf26070 */
[C---:B------:R-:W-:Y:S01]  /*4980*/  VIADD R6, R134.reuse, 0x3 ;  /* 0x0000000386067836 */ /* 0x040fe20000000000 */
[C---:B------:R-:W-:Y:S02]  /*4990*/  IADD3 R5, PT, PT, R134.reuse, 0x5, RZ ;  /* 0x0000000586057810 */ /* 0x040fe40007ffe0ff */
[C---:B------:R-:W-:Y:S02]  /*49a0*/  ISETP.GE.U32.AND P5, PT, R134.reuse, UR33, PT ;  /* 0x0000002186007c0c */ /* 0x040fe4000bfa6070 */
[----:B------:R-:W-:Y:S01]  /*49b0*/  ISETP.GE.U32.AND P6, PT, R5, UR33, PT ;  /* 0x0000002105007c0c */ /* 0x000fe2000bfc6070 */
[----:B------:R-:W-:Y:S01]  /*49c0*/  VIADD R5, R134, 0x6 ;  /* 0x0000000686057836 */ /* 0x000fe20000000000 */
[----:B------:R-:W-:-:S02]  /*49d0*/  ISETP.GE.U32.AND P2, PT, R6, UR33, PT ;  /* 0x0000002106007c0c */ /* 0x000fc4000bf46070 */
[----:B------:R-:W1:Y:S01]  /*49e0*/  LDS.U16 R6, [R21+0xa] ;  /* 0x00000a0015067984 */ /* 0x000e620000000400 */
[----:B--2---:R-:W-:-:S04]  /*49f0*/  IMAD.U32 R103, R8, 0x10000, RZ ;  /* 0x0001000008677824 */ /* 0x004fc800078e00ff */
[----:B------:R-:W-:Y:S01]  /*4a00*/  FMUL.FTZ R103, R86, R103 ;  /* 0x0000006756677220 */ /* 0x000fe20000410000 */
[----:B----4-:R-:W-:Y:S01]  /*4a10*/  FSEL R119, R119, 1, !P5 ;  /* 0x3f80000077777808 */ /* 0x010fe20006800000 */
[----:B------:R-:W-:-:S03]  /*4a20*/  FMUL.FTZ R8, R4, R58 ;  /* 0x0000003a04087220 */ /* 0x000fc60000410000 */
[----:B------:R-:W-:Y:S02]  /*4a30*/  FSEL R118, R103, RZ, !P5 ;  /* 0x000000ff67767208 */ /* 0x000fe40006800000 */
[----:B------:R-:W-:Y:S02]  /*4a40*/  ISETP.GE.U32.AND P5, PT, R5, UR33, PT ;  /* 0x0000002105007c0c */ /* 0x000fe4000bfa6070 */
[----:B------:R-:W2:Y:S01]  /*4a50*/  LDS.U16 R5, [R20+0xc] ;  /* 0x00000c0014057984 */ /* 0x000ea20000000400 */
[----:B---3--:R-:W-:Y:S01]  /*4a60*/  SHF.L.U32 R7, R7, 0x10, RZ ;  /* 0x0000001007077819 */ /* 0x008fe200000006ff */
[----:B------:R3:W-:Y:S04]  /*4a70*/  MUFU.EX2 R110, R8 ;  /* 0x00000008006e7308 */ /* 0x0007e80000000800 */
[----:B------:R-:W-:-:S02]  /*4a80*/  FMUL.FTZ R115, R88, R7 ;  /* 0x0000000758737220 */ /* 0x000fc40000410000 */
[----:B------:R-:W-:Y:S04]  /*4a90*/  LDS.U16 R7, [R18+0x10] ;  /* 0x0000100012077984 */ /* 0x000fe80000000400 */
[----:B---3--:R-:W3:Y:S01]  /*4aa0*/  LDS.U16 R8, [R19+0xe] ;  /* 0x00000e0013087984 */ /* 0x008ee20000000400 */
[C---:B------:R-:W-:Y:S01]  /*4ab0*/  FMUL.FTZ R102, R4.reuse, R55 ;  /* 0x0000003704667220 */ /* 0x040fe20000410000 */
[----:B------:R-:W-:Y:S01]  /*4ac0*/  FMUL.FTZ R104, R4, R56 ;  /* 0x0000003804687220 */ /* 0x000fe20000410000 */
[----:B0-----:R-:W-:Y:S02]  /*4ad0*/  SHF.L.U32 R11, R11, 0x10, RZ ;  /* 0x000000100b0b7819 */ /* 0x001fe400000006ff */
[----:B------:R-:W-:Y:S02]  /*4ae0*/  SHF.L.U32 R10, R10, 0x10, RZ ;  /* 0x000000100a0a7819 */ /* 0x000fe400000006ff */
[----:B------:R-:W0:Y:S01]  /*4af0*/  MUFU.EX2 R102, R102 ;  /* 0x0000006600667308 */ /* 0x000e220000000800 */
[----:B------:R-:W-:-:S02]  /*4b00*/  FMUL.FTZ R11, R90, R11 ;  /* 0x0000000b5a0b7220 */ /* 0x000fc40000410000 */
[----:B------:R-:W-:Y:S01]  /*4b10*/  FMUL.FTZ R10, R87, R10 ;  /* 0x0000000a570a7220 */ /* 0x000fe20000410000 */
[----:B------:R-:W-:-:S04]  /*4b20*/  FMUL.FTZ R105, R4, R57 ;  /* 0x0000003904697220 */ /* 0x000fc80000410000 */
[----:B------:R-:W4:Y:S01]  /*4b30*/  MUFU.EX2 R104, R104 ;  /* 0x0000006800687308 */ /* 0x000f220000000800 */
[----:B------:R-:W-:Y:S01]  /*4b40*/  FSEL R111, R11, RZ, !P1 ;  /* 0x000000ff0b6f7208 */ /* 0x000fe20004800000 */
[----:B------:R-:W-:Y:S01]  /*4b50*/  FMUL.FTZ R106, R4, R60 ;  /* 0x0000003c046a7220 */ /* 0x000fe20000410000 */
[----:B------:R-:W-:Y:S01]  /*4b60*/  FSEL R117, R10, RZ, !P4 ;  /* 0x000000ff0a757208 */ /* 0x000fe20006000000 */
[----:B------:R-:W3:Y:S01]  /*4b70*/  LDS.U16 R11, [R17+0x12] ;  /* 0x00001200110b7984 */ /* 0x000ee20000000400 */
[----:B------:R-:W-:Y:S01]  /*4b80*/  SHF.L.U32 R10, R9, 0x10, RZ ;  /* 0x00000010090a7819 */ /* 0x000fe200000006ff */
[C---:B------:R-:W-:Y:S02]  /*4b90*/  FMUL.FTZ R103, R4.reuse, R59 ;  /* 0x0000003b04677220 */ /* 0x040fe40000410000 */
[----:B------:R-:W3:Y:S02]  /*4ba0*/  MUFU.EX2 R105, R105 ;  /* 0x0000006900697308 */ /* 0x000ee40000000800 */
[----:B------:R-:W-:Y:S01]  /*4bb0*/  FMUL.FTZ R10, R89, R10 ;  /* 0x0000000a590a7220 */ /* 0x000fe20000410000 */
[----:B------:R-:W-:Y:S01]  /*4bc0*/  FMUL.FTZ R9, R4, R61 ;  /* 0x0000003d04097220 */ /* 0x000fe20000410000 */
[----:B-1----:R-:W-:-:S04]  /*4bd0*/  SHF.L.U32 R6, R6, 0x10, RZ ;  /* 0x0000001006067819 */ /* 0x002fc800000006ff */
[----:B------:R-:W1:Y:S01]  /*4be0*/  MUFU.EX2 R106, R106 ;  /* 0x0000006a006a7308 */ /* 0x000e620000000800 */
[----:B0-----:R-:W-:Y:S01]  /*4bf0*/  FSEL R116, R102, 1, !P4 ;  /* 0x3f80000066747808 */ /* 0x001fe20006000000 */
[----:B------:R-:W-:Y:S01]  /*4c00*/  VIADD R102, R134, 0x8 ;  /* 0x0000000886667836 */ /* 0x000fe20000000000 */
[----:B----4-:R-:W-:Y:S02]  /*4c10*/  FSEL R114, R104, 1, !P3 ;  /* 0x3f80000068727808 */ /* 0x010fe40005800000 */
[----:B------:R-:W-:Y:S01]  /*4c20*/  FSEL R113, R10, RZ, !P2 ;  /* 0x000000ff0a717208 */ /* 0x000fe20005000000 */
[----:B------:R-:W-:Y:S02]  /*4c30*/  FMUL.FTZ R10, R4, R62 ;  /* 0x0000003e040a7220 */ /* 0x000fe40000410000 */
[----:B------:R-:W0:Y:S01]  /*4c40*/  MUFU.EX2 R103, R103 ;  /* 0x0000006700677308 */ /* 0x000e220000000800 */
[----:B------:R-:W-:Y:S01]  /*4c50*/  FMUL.FTZ R6, R91, R6 ;  /* 0x000000065b067220 */ /* 0x000fe20000410000 */
[----:B------:R-:W-:-:S02]  /*4c60*/  FSEL R115, R115, RZ, !P3 ;  /* 0x000000ff73737208 */ /* 0x000fc40005800000 */
[----:B------:R-:W-:-:S04]  /*4c70*/  ISETP.GE.U32.AND P3, PT, R102, UR33, PT ;  /* 0x0000002166007c0c */ /* 0x000fc8000bf66070 */
[----:B------:R2:W4:Y:S01]  /*4c80*/  MUFU.EX2 R104, R9 ;  /* 0x0000000900687308 */ /* 0x0005220000000800 */
[----:B------:R-:W-:Y:S01]  /*4c90*/  VIADD R102, R134, 0x9 ;  /* 0x0000000986667836 */ /* 0x000fe20000000000 */
[----:B------:R-:W-:Y:S02]  /*4ca0*/  FSEL R109, R6, RZ, !P6 ;  /* 0x000000ff066d7208 */ /* 0x000fe40007000000 */
[----:B--2---:R-:W-:-:S04]  /*4cb0*/  SHF.L.U32 R9, R5, 0x10, RZ ;  /* 0x0000001005097819 */ /* 0x004fc800000006ff */
[----:B------:R-:W2:Y:S01]  /*4cc0*/  MUFU.EX2 R10, R10 ;  /* 0x0000000a000a7308 */ /* 0x000ea20000000800 */
[----:B---3--:R-:W-:Y:S01]  /*4cd0*/  IMAD.U32 R8, R8, 0x10000, RZ ;  /* 0x0001000008087824 */ /* 0x008fe200078e00ff */
[----:B------:R-:W-:Y:S01]  /*4ce0*/  IADD3 R6, PT, PT, R134, 0xc, RZ ;  /* 0x0000000c86067810 */ /* 0x000fe20007ffe0ff */
[----:B------:R-:W3:Y:S01]  /*4cf0*/  LDS.U16 R5, [R16+0x14] ;  /* 0x0000140010057984 */ /* 0x000ee20000000400 */
[----:B------:R-:W-:Y:S01]  /*4d00*/  FMUL.FTZ R9, R92, R9 ;  /* 0x000000095c097220 */ /* 0x000fe20000410000 */
[----:B------:R-:W-:Y:S02]  /*4d10*/  FSEL R112, R105, 1, !P2 ;  /* 0x3f80000069707808 */ /* 0x000fe40005000000 */
[----:B------:R-:W-:Y:S02]  /*4d20*/  ISETP.GE.U32.AND P4, PT, R107, UR33, PT ;  /* 0x000000216b007c0c */ /* 0x000fe4000bf86070 */
[----:B------:R-:W-:Y:S01]  /*4d30*/  ISETP.GE.U32.AND P2, PT, R102, UR33, PT ;  /* 0x0000002166007c0c */ /* 0x000fe2000bf46070 */
[----:B------:R-:W-:Y:S01]  /*4d40*/  VIADD R102, R134, 0xa ;  /* 0x0000000a86667836 */ /* 0x000fe20000000000 */
[----:B------:R-:W-:Y:S01]  /*4d50*/  FSEL R107, R9, RZ, !P5 ;  /* 0x000000ff096b7208 */ /* 0x000fe20006800000 */
[----:B------:R-:W-:Y:S01]  /*4d60*/  FMUL.FTZ R8, R93, R8 ;  /* 0x000000085d087220 */ /* 0x000fe20000410000 */
[----:B-1----:R-:W-:Y:S01]  /*4d70*/  FSEL R106, R106, 1, !P5 ;  /* 0x3f8000006a6a7808 */ /* 0x002fe20006800000 */
[----:B------:R-:W1:Y:S01]  /*4d80*/  LDS.U16 R9, [R15+0x16] ;  /* 0x000016000f097984 */ /* 0x000e620000000400 */
[----:B------:R-:W-:-:S02]  /*4d90*/  SHF.L.U32 R7, R7, 0x10, RZ ;  /* 0x0000001007077819 */ /* 0x000fc400000006ff */
[----:B------:R-:W-:Y:S01]  /*4da0*/  ISETP.GE.U32.AND P5, PT, R6, UR33, PT ;  /* 0x0000002106007c0c */ /* 0x000fe2000bfa6070 */
[----:B------:R-:W-:Y:S01]  /*4db0*/  VIADD R6, R134, 0xd ;  /* 0x0000000d86067836 */ /* 0x000fe20000000000 */
[----:B------:R-:W-:Y:S02]  /*4dc0*/  FSEL R110, R110, 1, !P1 ;  /* 0x3f8000006e6e7808 */ /* 0x000fe40004800000 */
[----:B0-----:R-:W-:Y:S01]  /*4dd0*/  FSEL R108, R103, 1, !P6 ;  /* 0x3f800000676c7808 */ /* 0x001fe20007000000 */
[----:B------:R-:W-:Y:S01]  /*4de0*/  FMUL.FTZ R103, R94, R7 ;  /* 0x000000075e677220 */ /* 0x000fe20000410000 */
[----:B------:R-:W-:Y:S01]  /*4df0*/  ISETP.GE.U32.AND P1, PT, R102, UR33, PT ;  /* 0x0000002166007c0c */ /* 0x000fe2000bf26070 */
[----:B------:R-:W-:Y:S01]  /*4e00*/  VIADD R102, R134, 0xb ;  /* 0x0000000b86667836 */ /* 0x000fe20000000000 */
[----:B------:R-:W-:Y:S01]  /*4e10*/  FSEL R105, R8, RZ, !P4 ;  /* 0x000000ff08697208 */ /* 0x000fe20006000000 */
[----:B------:R-:W0:Y:S01]  /*4e20*/  LDS.U16 R7, [R14+0x18] ;  /* 0x000018000e077984 */ /* 0x000e220000000400 */
[----:B----4-:R-:W-:-:S02]  /*4e30*/  FSEL R104, R104, 1, !P4 ;  /* 0x3f80000068687808 */ /* 0x010fc40006000000 */
[----:B------:R-:W-:Y:S01]  /*4e40*/  ISETP.GE.U32.AND P4, PT, R6, UR33, PT ;  /* 0x0000002106007c0c */ /* 0x000fe2000bf86070 */
[----:B------:R-:W-:Y:S01]  /*4e50*/  VIADD R6, R134, 0xe ;  /* 0x0000000e86067836 */ /* 0x000fe20000000000 */
[----:B------:R-:W-:Y:S01]  /*4e60*/  ISETP.GE.U32.AND P6, PT, R102, UR33, PT ;  /* 0x0000002166007c0c */ /* 0x000fe2000bfc6070 */
[----:B------:R-:W4:Y:S01]  /*4e70*/  LDS.U16 R8, [R13+0x1a] ;  /* 0x00001a000d087984 */ /* 0x000f220000000400 */
[----:B------:R-:W-:Y:S02]  /*4e80*/  FSEL R103, R103, RZ, !P3 ;  /* 0x000000ff67677208 */ /* 0x000fe40005800000 */
[----:B--2---:R-:W-:Y:S02]  /*4e90*/  FSEL R102, R10, 1, !P3 ;  /* 0x3f8000000a667808 */ /* 0x004fe40005800000 */
[----:B------:R-:W-:Y:S02]  /*4ea0*/  ISETP.GE.U32.AND P3, PT, R6, UR33, PT ;  /* 0x0000002106007c0c */ /* 0x000fe4000bf66070 */
[----:B------:R-:W2:Y:S01]  /*4eb0*/  LDS.U16 R6, [R12+0x1c] ;  /* 0x00001c000c067984 */ /* 0x000ea20000000400 */
[----:B------:R-:W-:-:S02]  /*4ec0*/  IMAD.U32 R142, R11, 0x10000, RZ ;  /* 0x000100000b8e7824 */ /* 0x000fc400078e00ff */
[----:B------:R-:W-:Y:S01]  /*4ed0*/  FFMA.FTZ R144, R118, R116, R117 ;  /* 0x0000007476907223 */ /* 0x000fe20000010075 */
[C---:B------:R-:W-:Y:S01]  /*4ee0*/  FMUL.FTZ R136, R4.reuse, R63 ;  /* 0x0000003f04887220 */ /* 0x040fe20000410000 */
[C---:B------:R-:W-:Y:S01]  /*4ef0*/  FMUL.FTZ R138, R4.reuse, R64 ;  /* 0x00000040048a7220 */ /* 0x040fe20000410000 */
[C---:B------:R-:W-:Y:S01]  /*4f00*/  FMUL.FTZ R139, R4.reuse, R65 ;  /* 0x00000041048b7220 */ /* 0x040fe20000410000 */
[C---:B------:R-:W-:Y:S01]  /*4f10*/  FMUL.FTZ R140, R4.reuse, R66 ;  /* 0x00000042048c7220 */ /* 0x040fe20000410000 */
[C---:B------:R-:W-:Y:S01]  /*4f20*/  FMUL.FTZ R137, R4.reuse, R67 ;  /* 0x0000004304897220 */ /* 0x040fe20000410000 */
[C---:B------:R-:W-:Y:S01]  /*4f30*/  FMUL.FTZ R143, R4.reuse, R68 ;  /* 0x00000044048f7220 */ /* 0x040fe20000410000 */
[----:B------:R-:W-:Y:S02]  /*4f40*/  FMUL.FTZ R11, R4, R69 ;  /* 0x00000045040b7220 */ /* 0x000fe40000410000 */
[----:B------:R-:W2:Y:S01]  /*4f50*/  LDS.U16 R4, [R0+0x1e] ;  /* 0x00001e0000047984 */ /* 0x000ea20000000400 */
[----:B------:R-:W-:Y:S01]  /*4f60*/  FFMA.FTZ R144, R114, R144, R115 ;  /* 0x0000009072907223 */ /* 0x000fe20000010073 */
[----:B------:R-:W1:Y:S03]  /*4f70*/  MUFU.EX2 R136, R136 ;  /* 0x0000008800887308 */ /* 0x000e660000000800 */
[----:B------:R-:W-:-:S04]  /*4f80*/  FFMA.FTZ R144, R112, R144, R113 ;  /* 0x0000009070907223 */ /* 0x000fc80000010071 */
[----:B------:R-:W-:Y:S01]  /*4f90*/  FFMA.FTZ R144, R110, R144, R111 ;  /* 0x000000906e907223 */ /* 0x000fe2000001006f */
[----:B------:R-:W4:Y:S01]  /*4fa0*/  MUFU.EX2 R138, R138 ;  /* 0x0000008a008a7308 */ /* 0x000f220000000800 */
[----:B------:R-:W-:Y:S02]  /*4fb0*/  FMUL.FTZ R145, R119, R116 ;  /* 0x0000007477917220 */ /* 0x000fe40000410000 */
[----:B------:R-:W-:Y:S01]  /*4fc0*/  FFMA.FTZ R144, R108, R144, R109 ;  /* 0x000000906c907223 */ /* 0x000fe2000001006d */
[----:B------:R-:W-:Y:S01]  /*4fd0*/  FMUL.FTZ R135, R95, R142 ;  /* 0x0000008e5f877220 */ /* 0x000fe20000410000 */
[----:B------:R-:W-:-:S03]  /*4fe0*/  IADD3 R10, PT, PT, R134, 0xf, RZ ;  /* 0x0000000f860a7810 */ /* 0x000fc60007ffe0ff */
[----:B------:R-:W2:Y:S01]  /*4ff0*/  MUFU.EX2 R139, R139 ;  /* 0x0000008b008b7308 */ /* 0x000ea20000000800 */
[----:B------:R-:W-:Y:S01]  /*5000*/  FFMA.FTZ R144, R106, R144, R107 ;  /* 0x000000906a907223 */ /* 0x000fe2000001006b */
[----:B---3--:R-:W-:Y:S01]  /*5010*/  SHF.L.U32 R5, R5, 0x10, RZ ;  /* 0x0000001005057819 */ /* 0x008fe200000006ff */
[----:B------:R-:W-:Y:S01]  /*5020*/  FMUL.FTZ R145, R114, R145 ;  /* 0x0000009172917220 */ /* 0x000fe20000410000 */
[----:B------:R-:W-:Y:S01]  /*5030*/  FSEL R135, R135, RZ, !P2 ;  /* 0x000000ff87877208 */ /* 0x000fe20005000000 */
[----:B------:R-:W-:Y:S01]  /*5040*/  FFMA.FTZ R144, R104, R144, R105 ;  /* 0x0000009068907223 */ /* 0x000fe20000010069 */
[----:B-1----:R-:W-:Y:S02]  /*5050*/  FSEL R136, R136, 1, !P2 ;  /* 0x3f80000088887808 */ /* 0x002fe40005000000 */
[----:B------:R-:W1:Y:S01]  /*5060*/  MUFU.EX2 R140, R140 ;  /* 0x0000008c008c7308 */ /* 0x000e620000000800 */
[----:B------:R-:W-:Y:S01]  /*5070*/  ISETP.GE.U32.AND P2, PT, R10, UR33, PT ;  /* 0x000000210a007c0c */ /* 0x000fe2000bf46070 */
[----:B------:R-:W-:Y:S01]  /*5080*/  FMUL.FTZ R145, R112, R145 ;  /* 0x0000009170917220 */ /* 0x000fe20000410000 */
[----:B------:R-:W-:-:S02]  /*5090*/  IMAD.U32 R10, R9, 0x10000, RZ ;  /* 0x00010000090a7824 */ /* 0x000fc400078e00ff */
[----:B------:R-:W-:-:S03]  /*50a0*/  FFMA.FTZ R144, R102, R144, R103 ;  /* 0x0000009066907223 */ /* 0x000fc60000010067 */
[----:B------:R3:W1:Y:S01]  /*50b0*/  MUFU.EX2 R141, R137 ;  /* 0x00000089008d7308 */ /* 0x0006620000000800 */
[----:B0-----:R-:W-:Y:S01]  /*50c0*/  SHF.L.U32 R7, R7, 0x10, RZ ;  /* 0x0000001007077819 */ /* 0x001fe200000006ff */
[----:B------:R-:W-:Y:S01]  /*50d0*/  FMUL.FTZ R145, R110, R145 ;  /* 0x000000916e917220 */ /* 0x000fe20000410000 */
[----:B------:R-:W-:Y:S01]  /*50e0*/  FMUL.FTZ R10, R101, R10 ;  /* 0x0000000a650a7220 */ /* 0x000fe20000410000 */
[----:B----4-:R-:W-:Y:S01]  /*50f0*/  FSEL R138, R138, 1, !P1 ;  /* 0x3f8000008a8a7808 */ /* 0x010fe20004800000 */
[----:B---3--:R-:W-:-:S03]  /*5100*/  FMUL.FTZ R137, R96, R5 ;  /* 0x0000000560897220 */ /* 0x008fc60000410000 */
[----:B------:R0:W3:Y:S01]  /*5110*/  MUFU.EX2 R142, R143 ;  /* 0x0000008f008e7308 */ /* 0x0000e20000000800 */
[----:B------:R-:W-:Y:S01]  /*5120*/  FFMA.FTZ R9, R136, R144, R135 ;  /* 0x0000009088097223 */ /* 0x000fe20000010087 */
[----:B------:R-:W-:Y:S01]  /*5130*/  FSEL R137, R137, RZ, !P1 ;  /* 0x000000ff89897208 */ /* 0x000fe20004800000 */
[----:B------:R-:W-:Y:S01]  /*5140*/  FMUL.FTZ R145, R108, R145 ;  /* 0x000000916c917220 */ /* 0x000fe20000410000 */
[----:B------:R-:W-:Y:S01]  /*5150*/  IMAD.U32 R8, R8, 0x10000, RZ ;  /* 0x0001000008087824 */ /* 0x000fe200078e00ff */
[----:B--2---:R-:W-:-:S03]  /*5160*/  FSEL R139, R139, 1, !P6 ;  /* 0x3f8000008b8b7808 */ /* 0x004fc60007000000 */
[----:B------:R-:W2:Y:S01]  /*5170*/  MUFU.EX2 R5, R11 ;  /* 0x0000000b00057308 */ /* 0x000ea20000000800 */
[----:B0-----:R-:W-:Y:S01]  /*5180*/  FMUL.FTZ R143, R100, R7 ;  /* 0x00000007648f7220 */ /* 0x001fe20000410000 */
[----:B------:R-:W-:Y:S01]  /*5190*/  FSEL R144, R10, RZ, !P6 ;  /* 0x000000ff0a907208 */ /* 0x000fe20007000000 */
[----:B------:R-:W-:Y:S01]  /*51a0*/  FFMA.FTZ R9, R138, R9, R137 ;  /* 0x000000098a097223 */ /* 0x000fe20000010089 */
[----:B------:R-:W-:Y:S01]  /*51b0*/  SHF.L.U32 R7, R6, 0x10, RZ ;  /* 0x0000001006077819 */ /* 0x000fe200000006ff */
[----:B------:R-:W-:Y:S01]  /*51c0*/  FMUL.FTZ R145, R106, R145 ;  /* 0x000000916a917220 */ /* 0x000fe20000410000 */
[----:B------:R-:W-:Y:S01]  /*51d0*/  FMUL.FTZ R8, R99, R8 ;  /* 0x0000000863087220 */ /* 0x000fe20000410000 */
[----:B-1----:R-:W-:Y:S01]  /*51e0*/  FSEL R140, R140, 1, !P5 ;  /* 0x3f8000008c8c7808 */ /* 0x002fe20006800000 */
[----:B------:R-:W-:Y:S01]  /*51f0*/  FFMA.FTZ R9, R139, R9, R144 ;  /* 0x000000098b097223 */ /* 0x000fe20000010090 */
[----:B------:R-:W-:Y:S01]  /*5200*/  FSEL R143, R143, RZ, !P5 ;  /* 0x000000ff8f8f7208 */ /* 0x000fe20006800000 */
[----:B------:R-:W-:Y:S01]  /*5210*/  FMUL.FTZ R145, R104, R145 ;  /* 0x0000009168917220 */ /* 0x000fe20000410000 */
[----:B------:R-:W-:-:S02]  /*5220*/  IMAD.U32 R4, R4, 0x10000, RZ ;  /* 0x0001000004047824 */ /* 0x000fc400078e00ff */
[----:B------:R-:W-:Y:S01]  /*5230*/  FMUL.FTZ R7, R98, R7 ;  /* 0x0000000762077220 */ /* 0x000fe20000410000 */
[----:B------:R-:W-:Y:S01]  /*5240*/  FSEL R141, R141, 1, !P4 ;  /* 0x3f8000008d8d7808 */ /* 0x000fe20006000000 */
[----:B------:R-:W-:Y:S01]  /*5250*/  FFMA.FTZ R6, R140, R9, R143 ;  /* 0x000000098c067223 */ /* 0x000fe2000001008f */
[----:B------:R-:W-:Y:S01]  /*5260*/  FSEL R146, R8, RZ, !P4 ;  /* 0x000000ff08927208 */ /* 0x000fe20006000000 */
[----:B------:R-:W-:Y:S01]  /*5270*/  FMUL.FTZ R9, R102, R145 ;  /* 0x0000009166097220 */ /* 0x000fe20000410000 */
[----:B------:R-:W-:Y:S01]  /*5280*/  FMUL.FTZ R4, R97, R4 ;  /* 0x0000000461047220 */ /* 0x000fe20000410000 */
[----:B---3--:R-:W-:Y:S02]  /*5290*/  FSEL R142, R142, 1, !P3 ;  /* 0x3f8000008e8e7808 */ /* 0x008fe40005800000 */
        /* <DEDUP_REMOVED lines=32> */
[----:B--2---:R-:W-:Y:S01]  /*54a0*/  FSEL R4, R8, R7, !P1 ;  /* 0x0000000708047208 */ /* 0x004fe20004800000 */
[----:B-1----:R-:W-:-:S04]  /*54b0*/  @P1 FMUL.FTZ R151, R151, R6 ;  /* 0x0000000697971220 */ /* 0x002fc80000410000 */
        /* <DEDUP_REMOVED lines=9> */
[----:B------:R-:W-:Y:S02]  /*5550*/  LOP3.LUT R5, R49, 0x1f, RZ, 0xc0, !PT ;  /* 0x0000001f31057812 */ /* 0x000fe400078ec0ff */
[----:B------:R-:W-:Y:S02]  /*5560*/  ISETP.NE.AND P2, PT, R43, 0x1f, PT ;  /* 0x0000001f2b00780c */ /* 0x000fe40003f45270 */
[----:B------:R-:W-:Y:S01]  /*5570*/  ISETP.NE.OR P1, PT, R5, RZ, !P1 ;  /* 0x000000ff0500720c */ /* 0x000fe20004f25670 */
[----:B------:R-:W-:Y:S01]  /*5580*/  HFMA2 R8, -RZ, RZ, 1.875, 0 ;  /* 0x3f800000ff087431 */ /* 0x000fe200000001ff */
[----:B------:R-:W2:Y:S01]  /*5590*/  S2UR UR36, SR_CgaCtaId ;  /* 0x00000000002479c3 */ /* 0x000ea20000008800 */
[----:B------:R-:W-:-:S02]  /*55a0*/  IMAD.MOV.U32 R9, RZ, RZ, RZ ;  /* 0x000000ffff097224 */ /* 0x000fc400078e00ff */
[----:B0-----:R-:W-:-:S08]  /*55b0*/  FMUL.FTZ R10, R151, R10 ;  /* 0x0000000a970a7220 */ /* 0x001fd00000410000 */
[----:B------:R-:W-:Y:S01]  /*55c0*/  @!P1 LDS.64 R8, [UR9] ;  /* 0x00000009ff089984 */ /* 0x000fe20008000a00 */
[----:B-1----:R-:W-:-:S05]  /*55d0*/  FFMA.FTZ R11, R151, R11, R150 ;  /* 0x0000000b970b7223 */ /* 0x002fca0000010096 */
[----:B------:R-:W-:Y:S01]  /*55e0*/  @!P2 STS.64 [R46+0x850], R10 ;  /* 0x0008500a2e00a388 */ /* 0x000fe20000000a00 */
[----:B------:R-:W-:Y:S02]  /*55f0*/  UMOV UR34, 0x400 ;  /* 0x0000040000227882 */ /* 0x000fe40000000000 */
[----:B--2---:R-:W-:Y:S01]  /*5600*/  ULEA UR34, UR36, UR34, 0x18 ;  /* 0x0000002224227291 */ /* 0x004fe2000f8ec0ff */
        /* <DEDUP_REMOVED lines=8> */
[----:B------:R-:W-:-:S04]  /*5690*/  SHF.R.U32.HI R152, RZ, 0x5, R49 ;  /* 0x00000005ff987819 */ /* 0x000fc80000011631 */
[----:B------:R-:W-:Y:S01]  /*56a0*/  ISETP.NE.AND P1, PT, R152, 0x1, PT ;  /* 0x000000019800780c */ /* 0x000fe20003f25270 */
[----:B------:R-:W-:Y:S01]  /*56b0*/  BSSY.RECONVERGENT B0, `(.L_x_3337) ;  /* 0x0000014000007945 */ /* 0x000fe20003800200 */
[----:B------:R-:W-:Y:S02]  /*56c0*/  ISETP.NE.AND P3, PT, R49, RZ, PT ;  /* 0x000000ff3100720c */ /* 0x000fe40003f65270 */
[C---:B0-----:R-:W-:Y:S02]  /*56d0*/  FSEL R53, R4.reuse, R53, !P1 ;  /* 0x0000003504357208 */ /* 0x041fe40004800000 */
[----:B------:R-:W-:Y:S02]  /*56e0*/  FSEL R52, R5, R52, !P1 ;  /* 0x0000003405347208 */ /* 0x000fe40004800000 */
[----:B------:R-:W-:Y:S01]  /*56f0*/  @P2 ISETP.NE.AND P1, PT, R43, RZ, PT ;  /* 0x000000ff2b00220c */ /* 0x000fe20003f25270 */
[C---:B-1----:R-:W-:Y:S02]  /*5700*/  @P2 FMUL.FTZ R10, R151.reuse, R53 ;  /* 0x00000035970a2220 */ /* 0x042fe40000410000 */
[----:B--2---:R-:W-:Y:S01]  /*5710*/  @P2 FFMA.FTZ R11, R151, R52, R150 ;  /* 0x00000034970b2223 */ /* 0x004fe20000010096 */
[-C--:B------:R-:W-:Y:S01]  /*5720*/  FFMA.FTZ R7, R5, R6.reuse, R7 ;  /* 0x0000000605077223 */ /* 0x080fe20000010007 */
[----:B------:R-:W-:Y:S01]  /*5730*/  FMUL.FTZ R6, R4, R6 ;  /* 0x0000000604067220 */ /* 0x000fe20000410000 */
        /* <DEDUP_REMOVED lines=11> */
.L_x_3338:
[----:B------:R-:W-:Y:S05]  /*57f0*/  BSYNC.RECONVERGENT B0 ;  /* 0x0000000000007941 */ /* 0x000fea0003800200 */
.L_x_3337:
        /* <DEDUP_REMOVED lines=24> */
[C---:B0-----:R-:W-:Y:S01]  /*5980*/  IADD3 R8, P1, PT, R47.reuse, UR8, RZ ;  /* 0x000000082f087c10 */ /* 0x041fe2000ff3e0ff */
[----:B------:R2:W-:Y:S03]  /*5990*/  STS.64 [UR9], R4 ;  /* 0x00000004ff007988 */ /* 0x0005e60008000a09 */
[----:B------:R-:W-:Y:S02]  /*59a0*/  LEA.HI.X.SX32 R9, R47, UR36, 0x1, P1 ;  /* 0x000000242f097c11 */ /* 0x000fe400088f0eff */
[----:B-1----:R-:W-:-:S04]  /*59b0*/  LEA R6, P1, R8, R6, 0x3 ;  /* 0x0000000608067211 */ /* 0x002fc800078218ff */
[----:B------:R-:W-:-:S05]  /*59c0*/  LEA.HI.X R7, R8, R7, R9, 0x3, P1 ;  /* 0x0000000708077211 */ /* 0x000fca00008f1c09 */
[----:B------:R2:W-:Y:S04]  /*59d0*/  STG.E.64 desc[UR26][R6.64], R4 ;  /* 0x0000000406007986 */ /* 0x0005e8000c101b1a */
.L_x_3340:
[----:B------:R-:W-:Y:S05]  /*59e0*/  BSYNC.RECONVERGENT B0 ;  /* 0x0000000000007941 */ /* 0x000fea0003800200 */
.L_x_3339:
[----:B------:R-:W-:Y:S01]  /*59f0*/  ULEA UR12, UP0, UR10, UR12, 0x2 ;  /* 0x0000000c0a0c7291 */ /* 0x000fe2000f8010ff */
[----:B--2---:R-:W-:Y:S01]  /*5a00*/  MOV R5, UR30 ;  /* 0x0000001e00057c02 */ /* 0x004fe20008000f00 */
[----:B------:R-:W-:Y:S01]  /*5a10*/  UIADD3 UR11, UPT, UPT, UR11, 0x1, URZ ;  /* 0x000000010b0b7890 */ /* 0x000fe2000fffe0ff */
[----:B-----5:R-:W-:Y:S01]  /*5a20*/  FFMA.FTZ R85, R149, R118, R85 ;  /* 0x0000007695557223 */ /* 0x020fe20000010055 */
        /* <DEDUP_REMOVED lines=24> */
.L_x_3336:
        /* <DEDUP_REMOVED lines=25> */
[----:B0-----:R-:W-:-:S02]  /*5d40*/  PRMT R8, R72, 0x7632, R8 ;  /* 0x0000763248087816 */ /* 0x001fc40000000008 */
[----:B------:R-:W-:Y:S01]  /*5d50*/  LOP3.LUT R43, R45, 0x60, RZ, 0xfc, !PT ;  /* 0x000000602d2b7812 */ /* 0x000fe200078efcff */
[----:B------:R0:W-:Y:S04]  /*5d60*/  STS.U16 [R25+0x2], R3 ;  /* 0x0000020319007388 */ /* 0x0001e80000000400 */
[----:B------:R-:W-:Y:S04]  /*5d70*/  STS.U16 [R24+0x4], R82 ;  /* 0x0000045218007388 */ /* 0x000fe80000000400 */
[----:B------:R3:W-:Y:S01]  /*5d80*/  STS.U16 [R23+0x6], R4 ;  /* 0x0000060417007388 */ /* 0x0007e20000000400 */
[----:B0-----:R-:W-:-:S03]  /*5d90*/  PRMT R3, R78, 0x7632, R3 ;  /* 0x000076324e037816 */ /* 0x001fc60000000003 */
[----:B------:R-:W-:Y:S01]  /*5da0*/  STS.U16 [R22+0x8], R80 ;  /* 0x0000085016007388 */ /* 0x000fe20000000400 */
[----:B------:R-:W-:-:S03]  /*5db0*/  LOP3.LUT R25, R45, 0x80, RZ, 0xfc, !PT ;  /* 0x000000802d197812 */ /* 0x000fc600078efcff */
[----:B------:R0:W-:Y:S01]  /*5dc0*/  STS.U16 [R21+0xa], R5 ;  /* 0x00000a0515007388 */ /* 0x0001e20000000400 */
[----:B---3--:R-:W-:-:S03]  /*5dd0*/  PRMT R4, R74, 0x7632, R4 ;  /* 0x000076324a047816 */ /* 0x008fc60000000004 */
[----:B------:R-:W-:Y:S01]  /*5de0*/  STS.U16 [R20+0xc], R78 ;  /* 0x00000c4e14007388 */ /* 0x000fe20000000400 */
[----:B------:R-:W-:-:S03]  /*5df0*/  LOP3.LUT R23, R45, 0x20, RZ, 0xfc, !PT ;  /* 0x000000202d177812 */ /* 0x000fc600078efcff */
[----:B------:R3:W-:Y:S01]  /*5e00*/  STS.U16 [R19+0xe], R3 ;  /* 0x00000e0313007388 */ /* 0x0007e20000000400 */
[----:B0-----:R-:W-:-:S03]  /*5e10*/  LOP3.LUT R21, R45, 0x40, RZ, 0xfc, !PT ;  /* 0x000000402d157812 */ /* 0x001fc600078efcff */
        /* <DEDUP_REMOVED lines=30> */
[----:B0-----:R-:W-:-:S04]  /*6000*/  IADD3 R3, P0, P1, R45, UR6, R2 ;  /* 0x000000062d037c10 */ /* 0x001fc8000f91e002 */
[----:B------:R-:W-:Y:S02]  /*6010*/  IADD3.X R4, PT, PT, RZ, UR5, RZ, P0, P1 ;  /* 0x00000005ff047c10 */ /* 0x000fe400087e24ff */
[C---:B-1----:R-:W-:Y:S01]  /*6020*/  LEA R2, P0, R3.reuse, UR8, 0x1 ;  /* 0x0000000803027c11 */ /* 0x042fe2000f8008ff */
[----:B------:R-:W0:Y:S03]  /*6030*/  LDCU UR8, c[0x0][0x394] ;  /* 0x00007280ff0877ac */ /* 0x000e260008000800 */
[----:B------:R-:W-:Y:S01]  /*6040*/  LEA.HI.X R3, R3, UR9, R4, 0x1, P0 ;  /* 0x0000000903037c11 */ /* 0x000fe200080f0c04 */
[----:B------:R-:W1:Y:S01]  /*6050*/  LDS R0, [UR34+0x840] ;  /* 0x00084022ff007984 */ /* 0x000e620008000800 */
[----:B0-----:R-:W-:Y:S01]  /*6060*/  UISETP.NE.AND UP0, UPT, UR4, UR8, UPT ;  /* 0x000000080400728c */ /* 0x001fe2000bf05270 */
[-C--:B-1----:R-:W-:Y:S02]  /*6070*/  ISETP.GE.AND P2, PT, R45, R0.reuse, PT ;  /* 0x000000002d00720c */ /* 0x082fe40003f46270 */
[----:B------:R-:W-:-:S02]  /*6080*/  ISETP.GE.AND P1, PT, R23, R0, PT ;  /* 0x000000001700720c */ /* 0x000fc40003f26270 */
[-C--:B------:R-:W-:Y:S02]  /*6090*/  ISETP.GE.AND P0, PT, R21, R0.reuse, PT ;  /* 0x000000001500720c */ /* 0x080fe40003f06270 */
[C---:B------:R-:W-:Y:S02]  /*60a0*/  LOP3.LUT R23, R45.reuse, 0xa0, RZ, 0xfc, !PT ;  /* 0x000000a02d177812 */ /* 0x040fe400078efcff */
[----:B------:R-:W-:Y:S02]  /*60b0*/  LOP3.LUT R21, R45, 0xc0, RZ, 0xfc, !PT ;  /* 0x000000c02d157812 */ /* 0x000fe400078efcff */
[-C--:B------:R-:W-:Y:S02]  /*60c0*/  ISETP.GE.AND P6, PT, R25, R0.reuse, PT ;  /* 0x000000001900720c */ /* 0x080fe40003fc6270 */
[-C--:B------:R-:W-:Y:S01]  /*60d0*/  ISETP.GE.AND P5, PT, R23, R0.reuse, PT ;  /* 0x000000001700720c */ /* 0x080fe20003fa6270 */
[----:B------:R0:W-:Y:S01]  /*60e0*/  @!P2 STG.E.U16 desc[UR26][R2.64], R5 ;  /* 0x000000050200a986 */ /* 0x0001e2000c10151a */
[----:B------:R-:W-:-:S02]  /*60f0*/  ISETP.GE.AND P3, PT, R21, R0, PT ;  /* 0x000000001500720c */ /* 0x000fc40003f66270 */
[C---:B------:R-:W-:Y:S01]  /*6100*/  LOP3.LUT R23, R45.reuse, 0xe0, RZ, 0xfc, !PT ;  /* 0x000000e02d177812 */ /* 0x040fe200078efcff */
[----:B------:R-:W-:Y:S01]  /*6110*/  @!P1 STG.E.U16 desc[UR26][R2.64+0x40], R41 ;  /* 0x0000402902009986 */ /* 0x000fe2000c10151a */
[----:B------:R-:W-:Y:S02]  /*6120*/  LOP3.LUT R21, R45, 0x100, RZ, 0xfc, !PT ;  /* 0x000001002d157812 */ /* 0x000fe400078efcff */
[-C--:B------:R-:W-:Y:S01]  /*6130*/  ISETP.GE.AND P4, PT, R43, R0.reuse, PT ;  /* 0x000000002b00720c */ /* 0x080fe20003f86270 */
[----:B------:R1:W-:Y:S01]  /*6140*/  @!P0 STG.E.U16 desc[UR26][R2.64+0x80], R7 ;  /* 0x0000800702008986 */ /* 0x0003e2000c10151a */
[-C--:B------:R-:W-:Y:S02]  /*6150*/  ISETP.GE.AND P2, PT, R23, R0.reuse, PT ;  /* 0x000000001700720c */ /* 0x080fe40003f46270 */
[----:B------:R-:W-:Y:S01]  /*6160*/  ISETP.GE.AND P1, PT, R21, R0, PT ;  /* 0x000000001500720c */ /* 0x000fe20003f26270 */
[----:B------:R2:W-:Y:S01]  /*6170*/  @!P6 STG.E.U16 desc[UR26][R2.64+0x100], R9 ;  /* 0x000100090200e986 */ /* 0x0005e2000c10151a */
[----:B------:R-:W-:-:S02]  /*6180*/  LOP3.LUT R21, R45, 0x160, RZ, 0xfc, !PT ;  /* 0x000001602d157812 */ /* 0x000fc400078efcff */
[----:B0-----:R-:W-:Y:S01]  /*6190*/  LOP3.LUT R5, R45, 0x180, RZ, 0xfc, !PT ;  /* 0x000001802d057812 */ /* 0x001fe200078efcff */
[----:B------:R2:W-:Y:S01]  /*61a0*/  @!P5 STG.E.U16 desc[UR26][R2.64+0x140], R37 ;  /* 0x000140250200d986 */ /* 0x0005e2000c10151a */
[-C--:B------:R-:W-:Y:S02]  /*61b0*/  ISETP.GE.AND P6, PT, R21, R0.reuse, PT ;  /* 0x000000001500720c */ /* 0x080fe40003fc6270 */
[----:B------:R-:W-:Y:S01]  /*61c0*/  ISETP.GE.AND P5, PT, R5, R0, PT ;  /* 0x000000000500720c */ /* 0x000fe20003fa6270 */
[----:B------:R2:W-:Y:S01]  /*61d0*/  @!P4 STG.E.U16 desc[UR26][R2.64+0xc0], R39 ;  /* 0x0000c0270200c986 */ /* 0x0005e2000c10151a */
[C---:B------:R-:W-:Y:S02]  /*61e0*/  LOP3.LUT R23, R45.reuse, 0x120, RZ, 0xfc, !PT ;  /* 0x000001202d177812 */ /* 0x040fe400078efcff */
[C---:B------:R-:W-:Y:S01]  /*61f0*/  LOP3.LUT R25, R45.reuse, 0x140, RZ, 0xfc, !PT ;  /* 0x000001402d197812 */ /* 0x040fe200078efcff */
[----:B------:R2:W-:Y:S01]  /*6200*/  @!P3 STG.E.U16 desc[UR26][R2.64+0x180], R11 ;  /* 0x0001800b0200b986 */ /* 0x0005e2000c10151a */
[----:B------:R-:W-:-:S02]  /*6210*/  LOP3.LUT R21, R45, 0x1a0, RZ, 0xfc, !PT ;  /* 0x000001a02d157812 */ /* 0x000fc400078efcff */
[C---:B------:R-:W-:Y:S01]  /*6220*/  LOP3.LUT R5, R45.reuse, 0x1c0, RZ, 0xfc, !PT ;  /* 0x000001c02d057812 */ /* 0x040fe200078efcff */
[----:B------:R2:W-:Y:S01]  /*6230*/  @!P2 STG.E.U16 desc[UR26][R2.64+0x1c0], R35 ;  /* 0x0001c0230200a986 */ /* 0x0005e2000c10151a */
[----:B-1----:R-:W-:Y:S02]  /*6240*/  LOP3.LUT R7, R45, 0x1e0, RZ, 0xfc, !PT ;  /* 0x000001e02d077812 */ /* 0x002fe400078efcff */
[-C--:B------:R-:W-:Y:S01]  /*6250*/  ISETP.GE.AND P0, PT, R23, R0.reuse, PT ;  /* 0x000000001700720c */ /* 0x080fe20003f06270 */
[----:B------:R2:W-:Y:S01]  /*6260*/  @!P1 STG.E.U16 desc[UR26][R2.64+0x200], R13 ;  /* 0x0002000d02009986 */ /* 0x0005e2000c10151a */
[-C--:B------:R-:W-:Y:S02]  /*6270*/  ISETP.GE.AND P4, PT, R25, R0.reuse, PT ;  /* 0x000000001900720c */ /* 0x080fe40003f86270 */
[-C--:B------:R-:W-:Y:S01]  /*6280*/  ISETP.GE.AND P3, PT, R21, R0.reuse, PT ;  /* 0x000000001500720c */ /* 0x080fe20003f66270 */
[----:B------:R2:W-:Y:S01]  /*6290*/  @!P6 STG.E.U16 desc[UR26][R2.64+0x2c0], R31 ;  /* 0x0002c01f0200e986 */ /* 0x0005e2000c10151a */
[----:B------:R-:W-:-:S02]  /*62a0*/  ISETP.GE.AND P2, PT, R5, R0, PT ;  /* 0x000000000500720c */ /* 0x000fc40003f46270 */
        /* <DEDUP_REMOVED lines=9> */
.L_x_3343:
        /* <DEDUP_REMOVED lines=12> */
.L_x_5098:


//--------------------- .text._Z25selective_scan_fwd_kernelI32Selective_Scan_fwd_kernel_traitsILi64ELi16ELi1ELb0ELb1ELb0ELb1EN3c108BFloat16EfEEv13SSMParamsBase --------------------------
	.section	.text._Z25selective_scan_fwd_kernelI32Selective_Scan_fwd_kernel_traitsILi64ELi16ELi1ELb0ELb1ELb0ELb1EN3c108BFloat16EfEEv13SSMParamsBase,"ax",@progbits
	.align	128
        .global         _Z25selective_scan_fwd_kernelI32Selective_Scan_fwd_kernel_traitsILi64ELi16ELi1ELb0ELb1ELb0ELb1EN3c108BFloat16EfEEv13SSMParamsBase
        .type           _Z25selective_scan_fwd_kernelI32Selective_Scan_fwd_kernel_traitsILi64ELi16ELi1ELb0ELb1ELb0ELb1EN3c108BFloat16EfEEv13SSMParamsBase,@function
        .size           _Z25selective_scan_fwd_kernelI32Selective_Scan_fwd_kernel_traitsILi64ELi16ELi1ELb0ELb1ELb0ELb1EN3c108BFloat16EfEEv13SSMParamsBase,(.L_x_5099 - _Z25selective_scan_fwd_kernelI32Selective_Scan_fwd_kernel_traitsILi64ELi16ELi1ELb0ELb1ELb0ELb1EN3c108BFloat16EfEEv13SSMParamsBase)
        .other          _Z25selective_scan_fwd_kernelI32Selective_Scan_fwd_kernel_traitsILi64ELi16ELi1ELb0ELb1ELb0ELb1EN3c108BFloat16EfEEv13SSMParamsBase,@"STO_CUDA_ENTRY STV_DEFAULT"
_Z25selective_scan_fwd_kernelI32Selective_Scan_fwd_kernel_traitsILi64ELi16ELi1ELb0ELb1ELb0ELb1EN3c108BFloat16EfEEv13SSMParamsBase:
.text._Z25selective_scan_fwd_kernelI32Selective_Scan_fwd_kernel_traitsILi64ELi16ELi1ELb0ELb1ELb0ELb1EN3c108BFloat16EfEEv13SSMParamsBase:
[----:B------:R-:W-:Y:S01]  /*0000*/  LDC R1, c[0x0][0x37c] ;  /* 0x0000df00ff017b82 */ /* 0x000fe20000000800 */
[----:B------:R-:W0:Y:S07]  /*0010*/  LDCU UR22, c[0x0][0x398] ;  /* 0x00007300ff1677ac */ /* 0x000e2e0008000800 */
[----:B------:R-:W1:Y:S01]  /*0020*/  S2UR UR28, SR_CTAID.Y ;  /* 0x00000000001c79c3 */ /* 0x000e620000002600 */
[----:B------:R-:W2:Y:S01]  /*0030*/  LDCU.64 UR4, c[0x0][0x458] ;  /* 0x00008b00ff0477ac */ /* 0x000ea20008000a00 */
[----:B------:R-:W3:Y:S01]  /*0040*/  LDCU.64 UR6, c[0x0][0x470] ;  /* 0x00008e00ff0677ac */ /* 0x000ee20008000a00 */
[----:B------:R-:W4:Y:S01]  /*0050*/  LDCU.64 UR24, c[0x0][0x358] ;  /* 0x00006b00ff1877ac */ /* 0x000f220008000a00 */
[----:B------:R-:W-:Y:S01]  /*0060*/  HFMA2 R49, -RZ, RZ, 0, 0 ;  /* 0x00000000ff317431 */ /* 0x000fe200000001ff */
[----:B------:R-:W4:Y:S01]  /*0070*/  LDCU UR16, c[0x0][0x394] ;  /* 0x00007280ff1077ac */ /* 0x000f220008000800 */
[----:B0-----:R-:W-:-:S02]  /*0080*/  MOV R0, UR22 ;  /* 0x0000001600007c02 */ /* 0x001fc40008000f00 */
[----:B------:R-:W0:Y:S01]  /*0090*/  S2UR UR29, SR_CTAID.X ;  /* 0x00000000001d79c3 */ /* 0x000e220000002500 */
[----:B------:R-:W0:Y:S01]  /*00a0*/  LDCU.128 UR12, c[0x0][0x3f0] ;  /* 0x00007e00ff0c77ac */ /* 0x000e220008000c00 */
[----:B------:R-:W-:Y:S01]  /*00b0*/  IABS R7, R0 ;  /* 0x0000000000077213 */ /* 0x000fe20000000000 */
[----:B--2---:R-:W-:-:S03]  /*00c0*/  UISETP.NE.U32.AND UP0, UPT, UR4, URZ, UPT ;  /* 0x000000ff0400728c */ /* 0x004fc6000bf05070 */
[----:B------:R-:W2:Y:S01]  /*00d0*/  I2F.RP R0, R7 ;  /* 0x0000000700007306 */ /* 0x000ea20000209400 */
[----:B------:R-:W0:Y:S01]  /*00e0*/  LDCU.128 UR8, c[0x0][0x400] ;  /* 0x00008000ff0877ac */ /* 0x000e220008000c00 */
[----:B------:R-:W-:Y:S01]  /*00f0*/  UISETP.NE.AND.EX UP0, UPT, UR5, URZ, UPT, UP0 ;  /* 0x000000ff0500728c */ /* 0x000fe2000bf05300 */
[----:B------:R-:W0:Y:S05]  /*0100*/  LDCU.64 UR26, c[0x0][0x3b0] ;  /* 0x00007600ff1a77ac */ /* 0x000e2a0008000a00 */
[----:B------:R-:W-:Y:S01]  /*0110*/  PLOP3.LUT P1, PT, PT, PT, UP0, 0x80, 0x8 ;  /* 0x000000000008781c */ /* 0x000fe20003f2f008 */
[----:B--2---:R-:W2:Y:S04]  /*0120*/  MUFU.RCP R0, R0 ;  /* 0x0000000000007308 */ /* 0x004ea80000001000 */
[----:B-1----:R-:W-:-:S04]  /*0130*/  @UP0 ULEA UR4, UP1, UR28, UR4, 0x2 ;  /* 0x000000041c040291 */ /* 0x002fc8000f8210ff */
[----:B------:R-:W-:Y:S02]  /*0140*/  @UP0 ULEA.HI.X UR5, UR28, UR5, URZ, 0x2, UP1 ;  /* 0x000000051c050291 */ /* 0x000fe400088f14ff */
[----:B---3--:R-:W-:Y:S01]  /*0150*/  UISETP.NE.U32.AND UP0, UPT, UR6, URZ, UPT ;  /* 0x000000ff0600728c */ /* 0x008fe2000bf05070 */
[----:B------:R-:W-:-:S03]  /*0160*/  IMAD.U32 R2, RZ, RZ, UR4 ;  /* 0x00000004ff027e24 */ /* 0x000fc6000f8e00ff */
[----:B------:R-:W-:Y:S01]  /*0170*/  IMAD.U32 R3, RZ, RZ, UR5 ;  /* 0x00000005ff037e24 */ /* 0x000fe2000f8e00ff */
[----:B------:R-:W-:-:S04]  /*0180*/  UISETP.NE.AND.EX UP0, UPT, UR7, URZ, UPT, UP0 ;  /* 0x000000ff0700728c */ /* 0x000fc8000bf05300 */
[----:B----4-:R2:W5:Y:S02]  /*0190*/  @P1 LDG.E R6, desc[UR24][R2.64] ;  /* 0x0000001802061981 */ /* 0x010564000c1e1900 */
[----:B------:R-:W-:-:S05]  /*01a0*/  PLOP3.LUT P0, PT, PT, PT, UP0, 0x80, 0x8 ;  /* 0x000000000008781c */ /* 0x000fca0003f0f008 */
[----:B------:R-:W-:Y:S01]  /*01b0*/  @UP0 ULEA UR4, UP1, UR28, UR6, 0x2 ;  /* 0x000000061c040291 */ /* 0x000fe2000f8210ff */
[----:B--2---:R-:W-:-:S03]  /*01c0*/  VIADD R2, R0, 0xffffffe ;  /* 0x0ffffffe00027836 */ /* 0x004fc60000000000 */
[----:B------:R-:W-:Y:S02]  /*01d0*/  @UP0 ULEA.HI.X UR5, UR28, UR7, URZ, 0x2, UP1 ;  /* 0x000000071c050291 */ /* 0x000fe400088f14ff */
[----:B------:R-:W-:Y:S01]  /*01e0*/  IMAD.U32 R4, RZ, RZ, UR4 ;  /* 0x00000004ff047e24 */ /* 0x000fe2000f8e00ff */
[----:B------:R1:W2:Y:S03]  /*01f0*/  F2I.FTZ.U32.TRUNC.NTZ R3, R2 ;  /* 0x0000000200037305 */ /* 0x0002a6000021f000 */
[----:B------:R-:W-:-:S05]  /*0200*/  IMAD.U32 R5, RZ, RZ, UR5 ;  /* 0x00000005ff057e24 */ /* 0x000fca000f8e00ff */
[----:B------:R3:W5:Y:S01]  /*0210*/  @P0 LDG.E R49, desc[UR24][R4.64] ;  /* 0x0000001804310981 */ /* 0x000762000c1e1900 */
[----:B-1----:R-:W-:Y:S01]  /*0220*/  IMAD.MOV.U32 R2, RZ, RZ, RZ ;  /* 0x000000ffff027224 */ /* 0x002fe200078e00ff */
[----:B------:R-:W-:Y:S02]  /*0230*/  UISETP.GE.AND UP0, UPT, UR16, 0x1, UPT ;  /* 0x000000011000788c */ /* 0x000fe4000bf06270 */
[----:B0-----:R-:W-:Y:S02]  /*0240*/  UIMAD.WIDE.U32 UR18, UR29, UR12, URZ ;  /* 0x0000000c1d1272a5 */ /* 0x001fe4000f8e00ff */
[----:B------:R-:W-:Y:S01]  /*0250*/  R2UR UR4, R2 ;  /* 0x00000000020472ca */ /* 0x000fe200000e0000 */
[----:B------:R-:W-:Y:S01]  /*0260*/  UIMAD.WIDE.U32 UR20, UR29, UR8, URZ ;  /* 0x000000081d1472a5 */ /* 0x000fe2000f8e00ff */
[----:B--2---:R-:W-:Y:S01]  /*0270*/  R2UR UR5, R3 ;  /* 0x00000000030572ca */ /* 0x004fe200000e0000 */
[----:B------:R-:W-:Y:S01]  /*0280*/  UIMAD UR12, UR29, UR13, UR19 ;  /* 0x0000000d1d0c72a4 */ /* 0x000fe2000f8e0213 */
[----:B---3--:R-:W-:Y:S01]  /*0290*/  IADD3 R4, PT, PT, RZ, -R3, RZ ;  /* 0x80000003ff047210 */ /* 0x008fe20007ffe0ff */
[----:B------:R-:W-:Y:S01]  /*02a0*/  UIMAD UR13, UR29, UR9, UR21 ;  /* 0x000000091d0d72a4 */ /* 0x000fe2000f8e0215 */
[----:B------:R-:W-:-:S03]  /*02b0*/  PLOP3.LUT P0, PT, PT, PT, UP0, 0x80, 0x8 ;  /* 0x000000000008781c */ /* 0x000fc60003f0f008 */
[----:B------:R-:W-:Y:S01]  /*02c0*/  IMAD R5, R4, R7, RZ ;  /* 0x0000000704057224 */ /* 0x000fe200078e02ff */
[----:B------:R-:W-:-:S05]  /*02d0*/  IABS R4, UR28 ;  /* 0x0000001c00047c13 */ /* 0x000fca0008000000 */
[----:B------:R-:W-:-:S04]  /*02e0*/  IMAD.HI.U32 R5, R3, R5, UR4 ;  /* 0x0000000403057e27 */ /* 0x000fc8000f8e0005 */
[----:B------:R-:W-:Y:S01]  /*02f0*/  IMAD.MOV.U32 R3, RZ, RZ, R4 ;  /* 0x000000ffff037224 */ /* 0x000fe200078e0004 */
[----:B------:R-:W-:-:S04]  /*0300*/  R2UR UR4, R5 ;  /* 0x00000000050472ca */ /* 0x000fc800000e0000 */
[----:B------:R-:W-:-:S13]  /*0310*/  R2UR UR6, R3 ;  /* 0x00000000030672ca */ /* 0x000fda00000e0000 */
[----:B------:R-:W-:-:S07]  /*0320*/  UIMAD.WIDE.U32 UR4, UR4, UR6, URZ ;  /* 0x00000006040472a5 */ /* 0x000fce000f8e00ff */
[----:B------:R-:W-:Y:S02]  /*0330*/  UMOV UR17, UR5 ;  /* 0x0000000500117c82 */ /* 0x000fe40008000000 */
[----:B------:R-:W-:-:S04]  /*0340*/  IMAD R0, RZ, RZ, -UR17 ;  /* 0x80000011ff007e24 */ /* 0x000fc8000f8e02ff */
[C---:B------:R-:W-:Y:S01]  /*0350*/  IMAD R0, R7.reuse, R0, UR6 ;  /* 0x0000000607007e24 */ /* 0x040fe2000f8e0200 */
[----:B------:R-:W0:Y:S04]  /*0360*/  LDCU.128 UR4, c[0x0][0x460] ;  /* 0x00008c00ff0477ac */ /* 0x000e280008000c00 */
[----:B------:R-:W-:Y:S01]  /*0370*/  ISETP.GT.U32.AND P2, PT, R7, R0, PT ;  /* 0x000000000700720c */ /* 0x000fe20003f44070 */
[----:B0-----:R-:W-:-:S12]  /*0380*/  @!P0 EXIT ;  /* 0x000000000000894d */ /* 0x001fd80003800000 */
[----:B------:R-:W-:Y:S01]  /*0390*/  VOTEU.ANY UP2, P2 ;  /* 0x0000000000ff7886 */ /* 0x000fe20001040100 */
[----:B------:R-:W-:Y:S01]  /*03a0*/  PLOP3.LUT P0, PT, PT, PT, UP2, 0x80, 0x8 ;  /* 0x000000000008781c */ /* 0x000fe20003f0f028 */
[----:B------:R-:W-:Y:S01]  /*03b0*/  UMOV UR8, UR18 ;  /* 0x0000001200087c82 */ /* 0x000fe20008000000 */
[----:B------:R-:W-:Y:S01]  /*03c0*/  UMOV UR9, UR12 ;  /* 0x0000000c00097c82 */ /* 0x000fe20008000000 */
[----:B------:R-:W0:Y:S01]  /*03d0*/  LDCU.64 UR30, c[0x0][0x3a0] ;  /* 0x00007400ff1e77ac */ /* 0x000e220008000a00 */
[----:B------:R-:W1:Y:S01]  /*03e0*/  S2R R47, SR_TID.X ;  /* 0x00000000002f7919 */ /* 0x000e620000002100 */
[----:B------:R-:W-:Y:S01]  /*03f0*/  UIMAD.WIDE.U32 UR8, UR28, UR14, UR8 ;  /* 0x0000000e1c0872a5 */ /* 0x000fe2000f8e0008 */
[----:B------:R-:W-:Y:S01]  /*0400*/  UMOV UR12, UR20 ;  /* 0x00000014000c7c82 */ /* 0x000fe20008000000 */
[----:B------:R-:W-:Y:S02]  /*0410*/  @!UP2 UIADD3 UR17, UPT, UPT, UR17, 0x1, URZ ;  /* 0x000000011111a890 */ /* 0x000fe4000fffe0ff */
[----:B------:R-:W-:-:S04]  /*0420*/  UIMAD UR15, UR28, UR15, UR9 ;  /* 0x0000000f1c0f72a4 */ /* 0x000fc8000f8e0209 */
[-C--:B------:R-:W-:Y:S01]  /*0430*/  @!P0 IADD3 R0, PT, PT, R0, -R7.reuse, RZ ;  /* 0x8000000700008210 */ /* 0x080fe20007ffe0ff */
[----:B------:R-:W-:Y:S02]  /*0440*/  UIMAD.WIDE.U32 UR12, UR28, UR10, UR12 ;  /* 0x0000000a1c0c72a5 */ /* 0x000fe4000f8e000c */
[----:B------:R-:W-:Y:S01]  /*0450*/  ULEA UR19, UP0, UR8, UR4, 0x1 ;  /* 0x0000000408137291 */ /* 0x000fe2000f8008ff */
[----:B------:R-:W-:Y:S01]  /*0460*/  ISETP.GE.U32.AND P0, PT, R0, R7, PT ;  /* 0x000000070000720c */ /* 0x000fe20003f06070 */
[----:B------:R-:W-:Y:S02]  /*0470*/  UIMAD UR20, UR28, UR11, UR13 ;  /* 0x0000000b1c1472a4 */ /* 0x000fe4000f8e020d */
[----:B------:R-:W-:Y:S02]  /*0480*/  ULEA UR18, UP1, UR12, UR6, 0x1 ;  /* 0x000000060c127291 */ /* 0x000fe4000f8208ff */
[----:B------:R-:W-:Y:S02]  /*0490*/  ULOP3.LUT UR4, UR28, UR22, URZ, 0x3c, !UPT ;  /* 0x000000161c047292 */ /* 0x000fe4000f8e3cff */
[----:B------:R-:W-:-:S02]  /*04a0*/  ULEA.HI.X UR23, UR8, UR5, UR15, 0x1, UP0 ;  /* 0x0000000508177291 */ /* 0x000fc400080f0c0f */
[----:B------:R-:W-:Y:S01]  /*04b0*/  UIMAD.WIDE.U32 UR10, UR29, UR26, URZ ;  /* 0x0000001a1d0a72a5 */ /* 0x000fe2000f8e00ff */
[----:B------:R-:W2:Y:S01]  /*04c0*/  LDCU.64 UR14, c[0x0][0x3d8] ;  /* 0x00007b00ff0e77ac */ /* 0x000ea20008000a00 */
[----:B------:R-:W-:Y:S02]  /*04d0*/  ULEA.HI.X UR20, UR12, UR7, UR20, 0x1, UP1 ;  /* 0x000000070c147291 */ /* 0x000fe400088f0c14 */
[----:B------:R-:W-:Y:S02]  /*04e0*/  UISETP.GE.AND UP1, UPT, UR4, URZ, UPT ;  /* 0x000000ff0400728c */ /* 0x000fe4000bf26270 */
[----:B------:R-:W-:Y:S01]  /*04f0*/  UISETP.NE.AND UP0, UPT, UR22, URZ, UPT ;  /* 0x000000ff1600728c */ /* 0x000fe2000bf05270 */
[C---:B-1----:R-:W-:Y:S01]  /*0500*/  IMAD.SHL.U32 R134, R47.reuse, 0x10, RZ ;  /* 0x000000102f867824 */ /* 0x042fe200078e00ff */
[----:B------:R-:W-:Y:S01]  /*0510*/  UIMAD UR5, UR29, UR27, UR11 ;  /* 0x0000001b1d0572a4 */ /* 0x000fe2000f8e020b */
[----:B------:R-:W-:Y:S01]  /*0520*/  SHF.R.U32.HI R133, RZ, 0x5, R47 ;  /* 0x00000005ff857819 */ /* 0x000fe2000001162f */
[----:B------:R-:W-:Y:S01]  /*0530*/  VOTEU.ANY UP2, P0 ;  /* 0x0000000000ff7886 */ /* 0x000fe20000040100 */
[----:B0-----:R-:W-:Y:S01]  /*0540*/  UIMAD.WIDE.U32 UR8, UR28, UR30, URZ ;  /* 0x0000001e1c0872a5 */ /* 0x001fe2000f8e00ff */
[----:B------:R-:W-:Y:S01]  /*0550*/  LOP3.LUT R132, R47, 0x1f, RZ, 0xc0, !PT ;  /* 0x0000001f2f847812 */ /* 0x000fe200078ec0ff */
[----:B------:R-:W0:Y:S01]  /*0560*/  LDCU.64 UR26, c[0x0][0x3c8] ;  /* 0x00007900ff1a77ac */ /* 0x000e220008000a00 */
[----:B------:R-:W-:Y:S01]  /*0570*/  LOP3.LUT R48, R134, 0x3e00, RZ, 0xc0, !PT ;  /* 0x00003e0086307812 */ /* 0x000fe200078ec0ff */
[----:B------:R-:W1:Y:S01]  /*0580*/  LDCU.64 UR34, c[0x0][0x440] ;  /* 0x00008800ff2277ac */ /* 0x000e620008000a00 */
[----:B------:R-:W-:-:S02]  /*0590*/  @UP2 UIADD3 UR17, UPT, UPT, UR17, 0x1, URZ ;  /* 0x0000000111112890 */ /* 0x000fc4000fffe0ff */
[----:B------:R-:W-:-:S04]  /*05a0*/  UIMAD UR13, UR28, UR31, UR9 ;  /* 0x0000001f1c0d72a4 */ /* 0x000fc8000f8e0209 */
[----:B------:R-:W3:Y:S01]  /*05b0*/  S2UR UR9, SR_CgaCtaId ;  /* 0x00000000000979c3 */ /* 0x000ee20000008800 */
[----:B------:R-:W4:Y:S01]  /*05c0*/  LDCU.64 UR30, c[0x0][0x448] ;  /* 0x00008900ff1e77ac */ /* 0x000f220008000a00 */
[----:B------:R-:W-:Y:S02]  /*05d0*/  @!UP1 UIADD3 UR17, UPT, UPT, -UR17, URZ, URZ ;  /* 0x000000ff11119290 */ /* 0x000fe4000fffe1ff */
[----:B------:R-:W-:Y:S01]  /*05e0*/  @!UP0 ULOP3.LUT UR17, URZ, UR22, URZ, 0x33, !UPT ;  /* 0x00000016ff118292 */ /* 0x000fe2000f8e33ff */
[----:B------:R-:W3:Y:S01]  /*05f0*/  LDCU.64 UR36, c[0x0][0x450] ;  /* 0x00008a00ff2477ac */ /* 0x000ee20008000a00 */
[----:B--2---:R-:W-:Y:S02]  /*0600*/  UIMAD.WIDE.U32 UR6, UR28, UR14, URZ ;  /* 0x0000000e1c0672a5 */ /* 0x004fe4000f8e00ff */
[----:B------:R-:W-:Y:S02]  /*0610*/  USHF.R.S32.HI UR4, URZ, 0x1f, UR17 ;  /* 0x0000001fff047899 */ /* 0x000fe40008011411 */
[----:B------:R-:W-:Y:S01]  /*0620*/  UIMAD UR15, UR28, UR15, UR7 ;  /* 0x0000000f1c0f72a4 */ /* 0x000fe2000f8e0207 */
[----:B------:R-:W2:Y:S01]  /*0630*/  LDCU UR11, c[0x0][0x384] ;  /* 0x00007080ff0b77ac */ /* 0x000ea20008000800 */
[----:B0-----:R-:W-:-:S02]  /*0640*/  UIMAD UR7, UR4, UR26, URZ ;  /* 0x0000001a040772a4 */ /* 0x001fc4000f8e02ff */
[----:B-1----:R-:W-:Y:S01]  /*0650*/  ULEA UR12, UP0, UR8, UR34, 0x2 ;  /* 0x00000022080c7291 */ /* 0x002fe2000f8010ff */
[----:B------:R-:W-:Y:S01]  /*0660*/  UMOV UR4, UR10 ;  /* 0x0000000a00047c82 */ /* 0x000fe20008000000 */
[----:B------:R-:W-:Y:S02]  /*0670*/  UIMAD UR22, UR17, UR27, UR7 ;  /* 0x0000001b111672a4 */ /* 0x000fe4000f8e0207 */
[----:B------:R-:W-:Y:S02]  /*0680*/  UIMAD.WIDE.U32 UR4, UR17, UR26, UR4 ;  /* 0x0000001a110472a5 */ /* 0x000fe4000f8e0004 */
[----:B------:R-:W-:Y:S01]  /*0690*/  ULEA.HI.X UR13, UR8, UR35, UR13, 0x2, UP0 ;  /* 0x00000023080d7291 */ /* 0x000fe200080f140d */
[----:B------:R-:W0:Y:S01]  /*06a0*/  LDCU UR32, c[0x0][0x38c] ;  /* 0x00007180ff2077ac */ /* 0x000e220008000800 */
[----:B----4-:R-:W-:Y:S02]  /*06b0*/  ULEA UR21, UP0, UR4, UR30, 0x1 ;  /* 0x0000001e04157291 */ /* 0x010fe4000f8008ff */
[----:B------:R-:W-:-:S02]  /*06c0*/  UIADD3 UR22, UPT, UPT, UR5, UR22, URZ ;  /* 0x0000001605167290 */ /* 0x000fc4000fffe0ff */
[----:B---3--:R-:W-:Y:S02]  /*06d0*/  ULEA UR14, UP1, UR6, UR36, 0x2 ;  /* 0x00000024060e7291 */ /* 0x008fe4000f8210ff */
[----:B------:R-:W-:Y:S02]  /*06e0*/  ULEA.HI.X UR22, UR4, UR31, UR22, 0x1, UP0 ;  /* 0x0000001f04167291 */ /* 0x000fe400080f0c16 */
[----:B------:R-:W-:Y:S01]  /*06f0*/  ULEA.HI.X UR15, UR6, UR37, UR15, 0x2, UP1 ;  /* 0x00000025060f7291 */ /* 0x000fe200088f140f */
[----:B------:R-:W-:Y:S01]  /*0700*/  UMOV UR4, URZ ;  /* 0x000000ff00047c82 */ /* 0x000fe20008000000 */
[----:B-----5:R-:W-:Y:S01]  /*0710*/  @P1 R2UR UR4, R6 ;  /* 0x00000000060412ca */ /* 0x020fe200000e0000 */
[----:B------:R-:W-:Y:S01]  /*0720*/  UMOV UR6, 0x400 ;  /* 0x0000040000067882 */ /* 0x000fe20000000000 */
[----:B--2---:R-:W-:Y:S02]  /*0730*/  UIMAD UR7, UR29, UR11, UR28 ;  /* 0x0000000b1d0772a4 */ /* 0x004fe4000f8e021c */
[----:B------:R-:W-:-:S02]  /*0740*/  ULEA UR6, UR9, UR6, 0x18 ;  /* 0x0000000609067291 */ /* 0x000fc4000f8ec0ff */
[----:B------:R-:W-:Y:S01]  /*0750*/  UIMAD UR16, UR7, UR16, URZ ;  /* 0x00000010071072a4 */ /* 0x000fe2000f8e02ff */
[----:B------:R-:W-:Y:S01]  /*0760*/  UMOV UR17, UR19 ;  /* 0x0000001300117c82 */ /* 0x000fe20008000000 */
[----:B------:R-:W-:Y:S02]  /*0770*/  UMOV UR5, URZ ;  /* 0x000000ff00057c82 */ /* 0x000fe40008000000 */
[----:B------:R-:W-:Y:S01]  /*0780*/  LEA R46, R133, UR6, 0x3 ;  /* 0x00000006852e7c11 */ /* 0x000fe2000f8e18ff */
[----:B0-----:R-:W-:Y:S01]  /*0790*/  UIMAD UR16, UR16, UR32, URZ ;  /* 0x00000020101072a4 */ /* 0x001fe2000f8e02ff */
[----:B------:R-:W-:-:S11]  /*07a0*/  UMOV UR19, UR23 ;  /* 0x0000001700137c82 */ /* 0x000fd60008000000 */
.L_x_3382:
[----:B------:R-:W0:Y:S01]  /*07b0*/  LDCU UR23, c[0x0][0x388] ;  /* 0x00007100ff1777ac */ /* 0x000e220008000800 */
[----:B------:R-:W-:Y:S02]  /*07c0*/  LOP3.LUT R96, R48, 0x1f, R47, 0xf8, !PT ;  /* 0x0000001f30607812 */ /* 0x000fe400078ef82f */
[----:B------:R-:W-:Y:S01]  /*07d0*/  PRMT R5, RZ, 0x7610, R5 ;  /* 0x00007610ff057816 */ /* 0x000fe20000000005 */
[----:B------:R-:W-:Y:S01]  /*07e0*/  USHF.L.U32 UR6, UR5, 0xa, URZ ;  /* 0x0000000a05067899 */ /* 0x000fe200080006ff */
[C---:B------:R-:W-:Y:S01]  /*07f0*/  LOP3.LUT R125, R96.reuse, 0xe0, RZ, 0xfc, !PT ;  /* 0x000000e0607d7812 */ /* 0x040fe200078efcff */
[C---:B------:R-:W-:Y:S01]  /*0800*/  IMAD.SHL.U32 R4, R96.reuse, 0x2, RZ ;  /* 0x0000000260047824 */ /* 0x040fe200078e00ff */
[----:B------:R-:W-:Y:S02]  /*0810*/  PRMT R12, RZ, 0x7610, R12 ;  /* 0x00007610ff0c7816 */ /* 0x000fe4000000000c */
[----:B------:R-:W-:Y:S02]  /*0820*/  LOP3.LUT R124, R96, 0x100, RZ, 0xfc, !PT ;  /* 0x00000100607c7812 */ /* 0x000fe400078efcff */
[----:B------:R-:W-:-:S02]  /*0830*/  IADD3 R2, P0, PT, R4, UR18, RZ ;  /* 0x0000001204027c10 */ /* 0x000fc4000ff1e0ff */
[----:B------:R-:W-:Y:S02]  /*0840*/  IADD3 R6, P1, PT, R4, UR17, RZ ;  /* 0x0000001104067c10 */ /* 0x000fe4000ff3e0ff */
[C---:B------:R-:W-:Y:S01]  /*0850*/  LOP3.LUT R131, R96.reuse, 0x20, RZ, 0xfc, !PT ;  /* 0x0000002060837812 */ /* 0x040fe200078efcff */
[----:B------:R-:W-:Y:S01]  /*0860*/  IMAD.X R3, RZ, RZ, UR20, P0 ;  /* 0x00000014ff037e24 */ /* 0x000fe200080e06ff */
[----:B------:R-:W-:Y:S01]  /*0870*/  IADD3.X R7, PT, PT, RZ, UR19, RZ, P1, !PT ;  /* 0x00000013ff077c10 */ /* 0x000fe20008ffe4ff */
[----:B0-----:R-:W-:Y:S01]  /*0880*/  UIADD3 UR23, UPT, UPT, -UR6, UR23, URZ ;  /* 0x0000001706177290 */ /* 0x001fe2000fffe1ff */
[C---:B------:R-:W-:Y:S02]  /*0890*/  LOP3.LUT R130, R96.reuse, 0x40, RZ, 0xfc, !PT ;  /* 0x0000004060827812 */ /* 0x040fe400078efcff */
[C---:B------:R-:W-:Y:S02]  /*08a0*/  LOP3.LUT R129, R96.reuse, 0x60, RZ, 0xfc, !PT ;  /* 0x0000006060817812 */ /* 0x040fe400078efcff */
[----:B------:R-:W-:-:S02]  /*08b0*/  LOP3.LUT R128, R96, 0x80, RZ, 0xfc, !PT ;  /* 0x0000008060807812 */ /* 0x000fc400078efcff */
[C---:B------:R-:W-:Y:S01]  /*08c0*/  ISETP.GE.AND P0, PT, R96.reuse, UR23, PT ;  /* 0x0000001760007c0c */ /* 0x040fe2000bf06270 */
[----:B------:R-:W-:Y:S01]  /*08d0*/  BAR.SYNC.DEFER_BLOCKING 0x0 ;  /* 0x0000000000007b1d */ /* 0x000fe20000010000 */
[----:B------:R-:W-:Y:S02]  /*08e0*/  ISETP.GE.AND P1, PT, R131, UR23, PT ;  /* 0x0000001783007c0c */ /* 0x000fe4000bf26270 */
[C---:B------:R-:W-:Y:S02]  /*08f0*/  LOP3.LUT R126, R96.reuse, 0xc0, RZ, 0xfc, !PT ;  /* 0x000000c0607e7812 */ /* 0x040fe400078efcff */
[----:B------:R-:W-:Y:S02]  /*0900*/  LOP3.LUT R127, R96, 0xa0, RZ, 0xfc, !PT ;  /* 0x000000a0607f7812 */ /* 0x000fe400078efcff */
[----:B------:R-:W-:Y:S02]  /*0910*/  ISETP.GE.AND P6, PT, R130, UR23, PT ;  /* 0x0000001782007c0c */ /* 0x000fe4000bfc6270 */
[----:B------:R-:W-:-:S02]  /*0920*/  ISETP.GE.AND P5, PT, R129, UR23, PT ;  /* 0x0000001781007c0c */ /* 0x000fc4000bfa6270 */
[----:B------:R-:W-:Y:S02]  /*0930*/  ISETP.GE.AND P4, PT, R128, UR23, PT ;  /* 0x0000001780007c0c */ /* 0x000fe4000bf86270 */
[----:B------:R-:W-:Y:S02]  /*0940*/  ISETP.GE.AND P2, PT, R126, UR23, PT ;  /* 0x000000177e007c0c */ /* 0x000fe4000bf46270 */
[----:B------:R-:W-:Y:S02]  /*0950*/  PRMT R15, RZ, 0x7610, R15 ;  /* 0x00007610ff0f7816 */ /* 0x000fe4000000000f */
[----:B------:R-:W-:Y:S02]  /*0960*/  ISETP.GE.AND P3, PT, R127, UR23, PT ;  /* 0x000000177f007c0c */ /* 0x000fe4000bf66270 */
[----:B------:R-:W-:Y:S02]  /*0970*/  PRMT R0, RZ, 0x7610, R0 ;  /* 0x00007610ff007816 */ /* 0x000fe40000000000 */
[----:B------:R-:W-:-:S02]  /*0980*/  LOP3.LUT R123, R96, 0x120, RZ, 0xfc, !PT ;  /* 0x00000120607b7812 */ /* 0x000fc400078efcff */
[----:B------:R-:W-:Y:S01]  /*0990*/  PRMT R9, RZ, 0x7610, R9 ;  /* 0x00007610ff097816 */ /* 0x000fe20000000009 */
[----:B------:R-:W2:Y:S01]  /*09a0*/  @!P0 LDG.E.U16 R5, desc[UR24][R6.64] ;  /* 0x0000001806058981 */ /* 0x000ea2000c1e1500 */
[----:B------:R-:W-:Y:S02]  /*09b0*/  ISETP.GE.AND P0, PT, R125, UR23, PT ;  /* 0x000000177d007c0c */ /* 0x000fe4000bf06270 */
[----:B------:R-:W-:Y:S01]  /*09c0*/  LOP3.LUT R122, R96, 0x140, RZ, 0xfc, !PT ;  /* 0x00000140607a7812 */ /* 0x000fe200078efcff */
[----:B------:R-:W3:Y:S01]  /*09d0*/  @!P1 LDG.E.U16 R0, desc[UR24][R6.64+0x40] ;  /* 0x0000401806009981 */ /* 0x000ee2000c1e1500 */
[----:B------:R-:W-:Y:S02]  /*09e0*/  PRMT R8, RZ, 0x7610, R8 ;  /* 0x00007610ff087816 */ /* 0x000fe40000000008 */
[----:B------:R-:W-:Y:S01]  /*09f0*/  PRMT R11, RZ, 0x7610, R11 ;  /* 0x00007610ff0b7816 */ /* 0x000fe2000000000b */
[----:B------:R-:W4:Y:S01]  /*0a00*/  @!P6 LDG.E.U16 R9, desc[UR24][R6.64+0x80] ;  /* 0x000080180609e981 */ /* 0x000f22000c1e1500 */
[----:B------:R-:W-:-:S02]  /*0a10*/  PRMT R13, RZ, 0x7610, R13 ;  /* 0x00007610ff0d7816 */ /* 0x000fc4000000000d */
        /* <DEDUP_REMOVED lines=8> */
[----:B------:R-:W-:-:S02]  /*0aa0*/  LOP3.LUT R119, R96, 0x1a0, RZ, 0xfc, !PT ;  /* 0x000001a060777812 */ /* 0x000fc400078efcff */
[----:B------:R-:W-:Y:S01]  /*0ab0*/  PRMT R14, RZ, 0x7610, R14 ;  /* 0x00007610ff0e7816 */ /* 0x000fe2000000000e */
[----:B------:R-:W5:Y:S01]  /*0ac0*/  @!P2 LDG.E.U16 R13, desc[UR24][R6.64+0x180] ;  /* 0x00018018060da981 */ /* 0x000f62000c1e1500 */
[----:B------:R-:W-:Y:S02]  /*0ad0*/  PRMT R17, RZ, 0x7610, R17 ;  /* 0x00007610ff117816 */ /* 0x000fe40000000011 */
[----:B------:R-:W-:Y:S01]  /*0ae0*/  PRMT R16, RZ, 0x7610, R16 ;  /* 0x00007610ff107816 */ /* 0x000fe20000000010 */
[----:B------:R-:W5:Y:S01]  /*0af0*/  @!P3 LDG.E.U16 R10, desc[UR24][R6.64+0x140] ;  /* 0x00014018060ab981 */ /* 0x000f62000c1e1500 */
[----:B------:R-:W-:Y:S02]  /*0b00*/  PRMT R19, RZ, 0x7610, R19 ;  /* 0x00007610ff137816 */ /* 0x000fe40000000013 */
[----:B------:R-:W-:Y:S01]  /*0b10*/  PRMT R18, RZ, 0x7610, R18 ;  /* 0x00007610ff127816 */ /* 0x000fe20000000012 */
[----:B------:R-:W5:Y:S01]  /*0b20*/  @!P0 LDG.E.U16 R15, desc[UR24][R6.64+0x200] ;  /* 0x00020018060f8981 */ /* 0x000f62000c1e1500 */
[----:B------:R-:W-:-:S02]  /*0b30*/  ISETP.GE.AND P0, PT, R123, UR23, PT ;  /* 0x000000177b007c0c */ /* 0x000fc4000bf06270 */
[----:B------:R-:W-:Y:S01]  /*0b40*/  ISETP.GE.AND P2, PT, R121, UR23, PT ;  /* 0x0000001779007c0c */ /* 0x000fe2000bf46270 */
[----:B------:R-:W5:Y:S01]  /*0b50*/  @!P1 LDG.E.U16 R17, desc[UR24][R6.64+0x280] ;  /* 0x0002801806119981 */ /* 0x000f62000c1e1500 */
[----:B------:R-:W-:Y:S02]  /*0b60*/  ISETP.GE.AND P3, PT, R120, UR23, PT ;  /* 0x0000001778007c0c */ /* 0x000fe4000bf66270 */
[----:B------:R-:W-:Y:S02]  /*0b70*/  ISETP.GE.AND P4, PT, R119, UR23, PT ;  /* 0x0000001777007c0c */ /* 0x000fe4000bf86270 */
[C---:B------:R-:W-:Y:S02]  /*0b80*/  LOP3.LUT R45, R96.reuse, 0x1c0, RZ, 0xfc, !PT ;  /* 0x000001c0602d7812 */ /* 0x040fe400078efcff */
[----:B------:R-:W-:Y:S02]  /*0b90*/  LOP3.LUT R44, R96, 0x1e0, RZ, 0xfc, !PT ;  /* 0x000001e0602c7812 */ /* 0x000fe400078efcff */
[----:B------:R-:W-:Y:S01]  /*0ba0*/  ISETP.GE.AND P5, PT, R45, UR23, PT ;  /* 0x000000172d007c0c */ /* 0x000fe2000bfa6270 */
[----:B------:R-:W5:Y:S01]  /*0bb0*/  @!P0 LDG.E.U16 R14, desc[UR24][R6.64+0x240] ;  /* 0x00024018060e8981 */ /* 0x000f62000c1e1500 */
[----:B------:R-:W-:-:S03]  /*0bc0*/  ISETP.GE.AND P6, PT, R44, UR23, PT ;  /* 0x000000172c007c0c */ /* 0x000fc6000bfc6270 */
[----:B------:R-:W5:Y:S01]  /*0bd0*/  @!P2 LDG.E.U16 R16, desc[UR24][R6.64+0x2c0] ;  /* 0x0002c0180610a981 */ /* 0x000f62000c1e1500 */
[----:B------:R-:W-:-:S03]  /*0be0*/  PRMT R53, RZ, 0x7610, R53 ;  /* 0x00007610ff357816 */ /* 0x000fc60000000035 */
[----:B------:R-:W5:Y:S01]  /*0bf0*/  @!P3 LDG.E.U16 R19, desc[UR24][R6.64+0x300] ;  /* 0x000300180613b981 */ /* 0x000f62000c1e1500 */
        /* <DEDUP_REMOVED lines=12> */
[C---:B------:R-:W-:Y:S02]  /*0cc0*/  IADD3 R27, PT, PT, R20.reuse, 0x80, RZ ;  /* 0x00000080141b7810 */ /* 0x040fe40007ffe0ff */
[-C--:B------:R-:W-:Y:S02]  /*0cd0*/  LEA.HI.SX32 R21, R21, R20.reuse, 0x1b ;  /* 0x0000001415157211 */ /* 0x080fe400078fdaff */
[CC--:B------:R-:W-:Y:S02]  /*0ce0*/  LEA.HI.SX32 R42, R20.reuse, R20.reuse, 0x1b ;  /* 0x00000014142a7211 */ /* 0x0c0fe400078fdaff */
[-C--:B------:R-:W-:Y:S02]  /*0cf0*/  LEA.HI.SX32 R23, R23, R20.reuse, 0x1b ;  /* 0x0000001417177211 */ /* 0x080fe400078fdaff */
[-C--:B------:R-:W-:Y:S01]  /*0d00*/  LEA.HI.SX32 R25, R25, R20.reuse, 0x1b ;  /* 0x0000001419197211 */ /* 0x080fe200078fdaff */
[----:B------:R-:W-:Y:S01]  /*0d10*/  VIADD R7, R20, 0xa0 ;  /* 0x000000a014077836 */ /* 0x000fe20000000000 */
[----:B------:R-:W-:-:S02]  /*0d20*/  LEA.HI.SX32 R27, R27, R20, 0x1b ;  /* 0x000000141b1b7211 */ /* 0x000fc400078fdaff */
[----:B------:R-:W-:Y:S01]  /*0d30*/  LEA R41, R21, UR32, 0x1 ;  /* 0x0000002015297c11 */ /* 0x000fe2000f8e08ff */
[----:B------:R-:W-:Y:S01]  /*0d40*/  VIADD R21, R20, 0xc0 ;  /* 0x000000c014157836 */ /* 0x000fe20000000000 */
[----:B------:R-:W-:Y:S02]  /*0d50*/  LEA R42, R42, UR32, 0x1 ;  /* 0x000000202a2a7c11 */ /* 0x000fe4000f8e08ff */
[----:B------:R-:W-:Y:S02]  /*0d60*/  LEA R40, R23, UR32, 0x1 ;  /* 0x0000002017287c11 */ /* 0x000fe4000f8e08ff */
[C---:B------:R-:W-:Y:S02]  /*0d70*/  IADD3 R23, PT, PT, R20.reuse, 0xe0, RZ ;  /* 0x000000e014177810 */ /* 0x040fe40007ffe0ff */
[----:B------:R-:W-:Y:S01]  /*0d80*/  LEA R39, R25, UR32, 0x1 ;  /* 0x0000002019277c11 */ /* 0x000fe2000f8e08ff */
[C---:B------:R-:W-:Y:S01]  /*0d90*/  VIADD R25, R20.reuse, 0x100 ;  /* 0x0000010014197836 */ /* 0x040fe20000000000 */
[----:B------:R-:W-:Y:S01]  /*0da0*/  LEA R38, R27, UR32, 0x1 ;  /* 0x000000201b267c11 */ /* 0x000fe2000f8e08ff */
[----:B------:R-:W-:Y:S01]  /*0db0*/  VIADD R27, R20, 0x120 ;  /* 0x00000120141b7836 */ /* 0x000fe20000000000 */
[----:B------:R-:W-:-:S02]  /*0dc0*/  LEA.HI.SX32 R7, R7, R20, 0x1b ;  /* 0x0000001407077211 */ /* 0x000fc400078fdaff */
[-C--:B------:R-:W-:Y:S02]  /*0dd0*/  LEA.HI.SX32 R21, R21, R20.reuse, 0x1b ;  /* 0x0000001415157211 */ /* 0x080fe400078fdaff */
[-C--:B------:R-:W-:Y:S02]  /*0de0*/  LEA.HI.SX32 R23, R23, R20.reuse, 0x1b ;  /* 0x0000001417177211 */ /* 0x080fe400078fdaff */
[-C--:B------:R-:W-:Y:S02]  /*0df0*/  LEA.HI.SX32 R25, R25, R20.reuse, 0x1b ;  /* 0x0000001419197211 */ /* 0x080fe400078fdaff */
[----:B------:R-:W-:Y:S02]  /*0e00*/  LEA.HI.SX32 R27, R27, R20, 0x1b ;  /* 0x000000141b1b7211 */ /* 0x000fe400078fdaff */
[----:B------:R-:W-:Y:S01]  /*0e10*/  LEA R37, R7, UR32, 0x1 ;  /* 0x0000002007257c11 */ /* 0x000fe2000f8e08ff */
[C---:B------:R-:W-:Y:S01]  /*0e20*/  VIADD R7, R20.reuse, 0x160 ;  /* 0x0000016014077836 */ /* 0x040fe20000000000 */
[----:B------:R-:W-:Y:S01]  /*0e30*/  LEA R36, R21, UR32, 0x1 ;  /* 0x0000002015247c11 */ /* 0x000fe2000f8e08ff */
[C---:B------:R-:W-:Y:S01]  /*0e40*/  VIADD R21, R20.reuse, 0x1c0 ;  /* 0x000001c014157836 */ /* 0x040fe20000000000 */
[----:B------:R-:W-:Y:S01]  /*0e50*/  LEA R35, R23, UR32, 0x1 ;  /* 0x0000002017237c11 */ /* 0x000fe2000f8e08ff */
[----:B------:R-:W-:Y:S01]  /*0e60*/  VIADD R23, R20, 0x1e0 ;  /* 0x000001e014177836 */ /* 0x000fe20000000000 */
[----:B------:R-:W-:-:S02]  /*0e70*/  LEA R34, R25, UR32, 0x1 ;  /* 0x0000002019227c11 */ /* 0x000fc4000f8e08ff */
[----:B------:R-:W-:Y:S02]  /*0e80*/  LEA R33, R27, UR32, 0x1 ;  /* 0x000000201b217c11 */ /* 0x000fe4000f8e08ff */
[-C--:B------:R-:W-:Y:S02]  /*0e90*/  LEA.HI.SX32 R7, R7, R20.reuse, 0x1b ;  /* 0x0000001407077211 */ /* 0x080fe400078fdaff */
[-C--:B------:R-:W-:Y:S02]  /*0ea0*/  LEA.HI.SX32 R21, R21, R20.reuse, 0x1b ;  /* 0x0000001415157211 */ /* 0x080fe400078fdaff */
[----:B------:R-:W-:Y:S02]  /*0eb0*/  LEA.HI.SX32 R23, R23, R20, 0x1b ;  /* 0x0000001417177211 */ /* 0x000fe400078fdaff */
[----:B------:R-:W-:Y:S02]  /*0ec0*/  LEA R31, R7, UR32, 0x1 ;  /* 0x00000020071f7c11 */ /* 0x000fe4000f8e08ff */
[----:B------:R-:W-:-:S02]  /*0ed0*/  LEA R28, R21, UR32, 0x1 ;  /* 0x00000020151c7c11 */ /* 0x000fc4000f8e08ff */
        /* <DEDUP_REMOVED lines=8> */
[----:B--2---:R0:W-:Y:S04]  /*0f60*/  STS.U16 [R42], R5 ;  /* 0x000000052a007388 */ /* 0x0041e80000000400 */
[----:B---3--:R-:W-:Y:S04]  /*0f70*/  STS.U16 [R41+0x40], R0 ;  /* 0x0000400029007388 */ /* 0x008fe80000000400 */
[----:B----4-:R1:W-:Y:S01]  /*0f80*/  STS.U16 [R40+0x80], R9 ;  /* 0x0000800928007388 */ /* 0x0103e20000000400 */
[----:B0-----:R-:W-:-:S03]  /*0f90*/  IADD3 R5, PT, PT, R20, 0x140, RZ ;  /* 0x0000014014057810 */ /* 0x001fc60007ffe0ff */
[----:B-----5:R-:W-:Y:S01]  /*0fa0*/  STS.U16 [R39+0xc0], R8 ;  /* 0x0000c00827007388 */ /* 0x020fe20000000400 */
[-C--:B------:R-:W-:Y:S01]  /*0fb0*/  LEA.HI.SX32 R5, R5, R20.reuse, 0x1b ;  /* 0x0000001405057211 */ /* 0x080fe200078fdaff */
[C---:B-1----:R-:W-:Y:S02]  /*0fc0*/  VIADD R9, R20.reuse, 0x180 ;  /* 0x0000018014097836 */ /* 0x042fe40000000000 */
[----:B------:R0:W-:Y:S01]  /*0fd0*/  STS.U16 [R38+0x100], R11 ;  /* 0x0001000b26007388 */ /* 0x0001e20000000400 */
[----:B------:R-:W-:Y:S02]  /*0fe0*/  LEA R32, R5, UR32, 0x1 ;  /* 0x0000002005207c11 */ /* 0x000fe4000f8e08ff */
[-C--:B------:R-:W-:Y:S02]  /*0ff0*/  LEA.HI.SX32 R9, R9, R20.reuse, 0x1b ;  /* 0x0000001409097211 */ /* 0x080fe400078fdaff */
[----:B0-----:R-:W-:Y:S01]  /*1000*/  IADD3 R11, PT, PT, R20, 0x1a0, RZ ;  /* 0x000001a0140b7810 */ /* 0x001fe20007ffe0ff */
[----:B------:R-:W-:Y:S03]  /*1010*/  STS.U16 [R37+0x140], R10 ;  /* 0x0001400a25007388 */ /* 0x000fe60000000400 */
[----:B------:R-:W-:Y:S01]  /*1020*/  LEA.HI.SX32 R11, R11, R20, 0x1b ;  /* 0x000000140b0b7211 */ /* 0x000fe200078fdaff */
[----:B------:R0:W-:Y:S01]  /*1030*/  STS.U16 [R36+0x180], R13 ;  /* 0x0001800d24007388 */ /* 0x0001e20000000400 */
[----:B------:R-:W-:-:S03]  /*1040*/  IMAD R20, R43, 0xf, R20 ;  /* 0x0000000f2b147824 */ /* 0x000fc600078e0214 */
[----:B------:R-:W-:Y:S01]  /*1050*/  STS.U16 [R35+0x1c0], R12 ;  /* 0x0001c00c23007388 */ /* 0x000fe20000000400 */
[----:B------:R-:W-:-:S03]  /*1060*/  LEA R30, R9, UR32, 0x1 ;  /* 0x00000020091e7c11 */ /* 0x000fc6000f8e08ff */
[----:B------:R1:W-:Y:S01]  /*1070*/  STS.U16 [R34+0x200], R15 ;  /* 0x0002000f22007388 */ /* 0x0003e20000000400 */
[----:B------:R-:W-:Y:S01]  /*1080*/  LEA R29, R11, UR32, 0x1 ;  /* 0x000000200b1d7c11 */ /* 0x000fe2000f8e08ff */
[C---:B0-----:R-:W-:Y:S02]  /*1090*/  VIADD R13, R20.reuse, 0x5 ;  /* 0x00000005140d7836 */ /* 0x041fe40000000000 */
[----:B------:R-:W-:Y:S01]  /*10a0*/  STS.U16 [R33+0x240], R14 ;  /* 0x0002400e21007388 */ /* 0x000fe20000000400 */
[----:B------:R-:W-:-:S03]  /*10b0*/  VIADD R7, R20, 0x2 ;  /* 0x0000000214077836 */ /* 0x000fc60000000000 */
[----:B------:R0:W-:Y:S01]  /*10c0*/  STS.U16 [R32+0x280], R17 ;  /* 0x0002801120007388 */ /* 0x0001e20000000400 */
[C---:B------:R-:W-:Y:S02]  /*10d0*/  VIADD R9, R20.reuse, 0x3 ;  /* 0x0000000314097836 */ /* 0x040fe40000000000 */
[C---:B-1----:R-:W-:Y:S01]  /*10e0*/  VIADD R15, R20.reuse, 0x6 ;  /* 0x00000006140f7836 */ /* 0x042fe20000000000 */
[C---:B------:R-:W-:Y:S01]  /*10f0*/  IADD3 R5, PT, PT, R20.reuse, 0x1, RZ ;  /* 0x0000000114057810 */ /* 0x040fe20007ffe0ff */
[C---:B------:R-:W-:Y:S01]  /*1100*/  VIADD R55, R20.reuse, 0x9 ;  /* 0x0000000914377836 */ /* 0x040fe20000000000 */
[C---:B------:R-:W-:Y:S01]  /*1110*/  IADD3 R11, PT, PT, R20.reuse, 0x4, RZ ;  /* 0x00000004140b7810 */ /* 0x040fe20007ffe0ff */
[C---:B------:R-:W-:Y:S01]  /*1120*/  VIADD R59, R20.reuse, 0xb ;  /* 0x0000000b143b7836 */ /* 0x040fe20000000000 */
[C---:B------:R-:W-:Y:S01]  /*1130*/  IADD3 R25, PT, PT, R20.reuse, 0x7, RZ ;  /* 0x0000000714197810 */ /* 0x040fe20007ffe0ff */
[C---:B------:R-:W-:Y:S02]  /*1140*/  VIADD R61, R20.reuse, 0xc ;  /* 0x0000000c143d7836 */ /* 0x040fe40000000000 */
[C---:B0-----:R-:W-:Y:S01]  /*1150*/  VIADD R17, R20.reuse, 0x8 ;  /* 0x0000000814117836 */ /* 0x041fe20000000000 */
[C---:B------:R-:W-:Y:S01]  /*1160*/  IADD3 R57, PT, PT, R20.reuse, 0xa, RZ ;  /* 0x0000000a14397810 */ /* 0x040fe20007ffe0ff */
[C---:B------:R-:W-:Y:S01]  /*1170*/  VIADD R65, R20.reuse, 0xe ;  /* 0x0000000e14417836 */ /* 0x040fe20000000000 */
[C---:B------:R-:W-:Y:S01]  /*1180*/  IADD3 R63, PT, PT, R20.reuse, 0xd, RZ ;  /* 0x0000000d143f7810 */ /* 0x040fe20007ffe0ff */
[----:B------:R-:W-:Y:S01]  /*1190*/  VIADD R67, R20, 0xf ;  /* 0x0000000f14437836 */ /* 0x000fe20000000000 */
[----:B------:R-:W-:Y:S01]  /*11a0*/  STS.U16 [R31+0x2c0], R16 ;  /* 0x0002c0101f007388 */ /* 0x000fe20000000400 */
[----:B------:R-:W-:-:S02]  /*11b0*/  LEA.HI.SX32 R13, R13, R20, 0x1b ;  /* 0x000000140d0d7211 */ /* 0x000fc400078fdaff */
[-C--:B------:R-:W-:Y:S01]  /*11c0*/  LEA.HI.SX32 R15, R15, R20.reuse, 0x1b ;  /* 0x000000140f0f7211 */ /* 0x080fe200078fdaff */
[----:B------:R0:W-:Y:S01]  /*11d0*/  STS.U16 [R30+0x300], R19 ;  /* 0x000300131e007388 */ /* 0x0001e20000000400 */
        /* <DEDUP_REMOVED lines=14> */
[----:B------:R0:W-:Y:S01]  /*12c0*/  STS.U16 [R29+0x340], R18 ;  /* 0x000340121d007388 */ /* 0x0001e20000000400 */
[----:B------:R-:W-:Y:S02]  /*12d0*/  LEA R21, R13, UR32, 0x1 ;  /* 0x000000200d157c11 */ /* 0x000fe4000f8e08ff */
[----:B------:R-:W-:Y:S02]  /*12e0*/  LEA R20, R15, UR32, 0x1 ;  /* 0x000000200f147c11 */ /* 0x000fe4000f8e08ff */
[----:B------:R-:W-:-:S02]  /*12f0*/  LEA R26, R26, UR32, 0x1 ;  /* 0x000000201a1a7c11 */ /* 0x000fc4000f8e08ff */
[----:B------:R-:W-:Y:S02]  /*1300*/  LEA R25, R5, UR32, 0x1 ;  /* 0x0000002005197c11 */ /* 0x000fe4000f8e08ff */
[----:B------:R-:W-:Y:S02]  /*1310*/  LEA R24, R7, UR32, 0x1 ;  /* 0x0000002007187c11 */ /* 0x000fe4000f8e08ff */
[----:B0-----:R-:W-:Y:S02]  /*1320*/  LEA R18, R17, UR32, 0x1 ;  /* 0x0000002011127c11 */ /* 0x001fe4000f8e08ff */
        /* <DEDUP_REMOVED lines=51> */
[----:B------:R-:W-:-:S09]  /*1660*/  ISETP.NE.AND P1, PT, R56, RZ, PT ;  /* 0x000000ff3800720c */ /* 0x000fd20003f25270 */
        /* <DEDUP_REMOVED lines=52> */
[----:B------:R-:W-:-:S05]  /*19b0*/  FADD.FTZ R52, R52, R49 ;  /* 0x0000003134347221 */ /* 0x000fca0000010000 */
[----:B------:R-:W-:Y:S01]  /*19c0*/  FSETP.GTU.FTZ.AND P0, PT, R52, 20, PT ;  /* 0x41a000003400780b */ /* 0x000fe20003f1c000 */
[----:B--2---:R-:W-:-:S03]  /*19d0*/  IMAD.U32 R66, R53, 0x10000, RZ ;  /* 0x0001000035427824 */ /* 0x004fc600078e00ff */
[----:B0-----:R-:W-:Y:S01]  /*19e0*/  ISETP.EQ.OR P0, PT, RZ, UR6, P0 ;  /* 0x00000006ff007c0c */ /* 0x001fe20008702670 */
[----:B---3--:R-:W-:Y:S01]  /*19f0*/  IMAD.U32 R54, R54, 0x10000, RZ ;  /* 0x0001000036367824 */ /* 0x008fe200078e00ff */
[----:B------:R-:W-:Y:S01]  /*1a00*/  SHF.L.U32 R76, R55, 0x10, RZ ;  /* 0x00000010374c7819 */ /* 0x000fe200000006ff */
[----:B----4-:R-:W-:Y:S02]  /*1a10*/  IMAD.U32 R56, R56, 0x10000, RZ ;  /* 0x0001000038387824 */ /* 0x010fe400078e00ff */
[--C-:B------:R-:W-:Y:S01]  /*1a20*/  FADD.FTZ R53, R66, R49.reuse ;  /* 0x0000003142357221 */ /* 0x100fe20000010000 */
[----:B-----5:R-:W-:Y:S02]  /*1a30*/  IMAD.U32 R78, R57, 0x10000, RZ ;  /* 0x00010000394e7824 */ /* 0x020fe400078e00ff */
        /* <DEDUP_REMOVED lines=43> */
.L_x_3345:
[----:B------:R-:W-:Y:S05]  /*1cf0*/  BSYNC.RECONVERGENT B0 ;  /* 0x0000000000007941 */ /* 0x000fea0003800200 */
.L_x_3344:
        /* <DEDUP_REMOVED lines=35> */
.L_x_3347:
[----:B------:R-:W-:Y:S05]  /*1f30*/  BSYNC.RECONVERGENT B0 ;  /* 0x0000000000007941 */ /* 0x000fea0003800200 */
.L_x_3346:
        /* <DEDUP_REMOVED lines=37> */
.L_x_3349:
[----:B------:R-:W-:Y:S05]  /*2190*/  BSYNC.RECONVERGENT B0 ;  /* 0x0000000000007941 */ /* 0x000fea0003800200 */
.L_x_3348:
        /* <DEDUP_REMOVED lines=35> */
.L_x_3351:
[----:B------:R-:W-:Y:S05]  /*23d0*/  BSYNC.RECONVERGENT B0 ;  /* 0x0000000000007941 */ /* 0x000fea0003800200 */
.L_x_3350:
        /* <DEDUP_REMOVED lines=37> */
.L_x_3353:
[----:B------:R-:W-:Y:S05]  /*2630*/  BSYNC.RECONVERGENT B0 ;  /* 0x0000000000007941 */ /* 0x000fea0003800200 */
.L_x_3352:
        /* <DEDUP_REMOVED lines=35> */
.L_x_3355:
[----:B------:R-:W-:Y:S05]  /*2870*/  BSYNC.RECONVERGENT B0 ;  /* 0x0000000000007941 */ /* 0x000fea0003800200 */
.L_x_3354:
        /* <DEDUP_REMOVED lines=37> */
.L_x_3357:
[----:B------:R-:W-:Y:S05]  /*2ad0*/  BSYNC.RECONVERGENT B0 ;  /* 0x0000000000007941 */ /* 0x000fea0003800200 */
.L_x_3356:
        /* <DEDUP_REMOVED lines=35> */
.L_x_3359:
[----:B------:R-:W-:Y:S05]  /*2d10*/  BSYNC.RECONVERGENT B0 ;  /* 0x0000000000007941 */ /* 0x000fea0003800200 */
.L_x_3358:
        /* <DEDUP_REMOVED lines=40> */
.L_x_3361:
[----:B------:R-:W-:Y:S05]  /*2fa0*/  BSYNC.RECONVERGENT B0 ;  /* 0x0000000000007941 */ /* 0x000fea0003800200 */
.L_x_3360:
[----:B------:R-:W-:Y:S01]  /*2fb0*/  IMAD.U32 R2, R2, 0x10000, RZ ;  /* 0x0001000002027824 */ /* 0x000fe200078e00ff */
        /* <DEDUP_REMOVED lines=38> */
.L_x_3363:
[----:B------:R-:W-:Y:S05]  /*3220*/  BSYNC.RECONVERGENT B0 ;  /* 0x0000000000007941 */ /* 0x000fea0003800200 */
.L_x_3362:
        /* <DEDUP_REMOVED lines=45> */
.L_x_3365:
[----:B------:R-:W-:Y:S05]  /*3500*/  BSYNC.RECONVERGENT B0 ;  /* 0x0000000000007941 */ /* 0x000fea0003800200 */
.L_x_3364:
        /* <DEDUP_REMOVED lines=32> */
.L_x_3367:
[----:B------:R-:W-:Y:S05]  /*3710*/  BSYNC.RECONVERGENT B0 ;  /* 0x0000000000007941 */ /* 0x000fea0003800200 */
.L_x_3366:
        /* <DEDUP_REMOVED lines=32> */
.L_x_3369:
[----:B------:R-:W-:Y:S05]  /*3920*/  BSYNC.RECONVERGENT B0 ;  /* 0x0000000000007941 */ /* 0x000fea0003800200 */
.L_x_3368:
        /* <DEDUP_REMOVED lines=32> */
.L_x_3371:
[----:B------:R-:W-:Y:S05]  /*3b30*/  BSYNC.RECONVERGENT B0 ;  /* 0x0000000000007941 */ /* 0x000fea0003800200 */
.L_x_3370:
        /* <DEDUP_REMOVED lines=32> */
.L_x_3373:
[----:B------:R-:W-:Y:S05]  /*3d40*/  BSYNC.RECONVERGENT B0 ;  /* 0x0000000000007941 */ /* 0x000fea0003800200 */
.L_x_3372:
        /* <DEDUP_REMOVED lines=32> */
.L_x_3375:
[----:B------:R-:W-:Y:S05]  /*3f50*/  BSYNC.RECONVERGENT B0 ;  /* 0x0000000000007941 */ /* 0x000fea0003800200 */
.L_x_3374:
        /* <DEDUP_REMOVED lines=28> */
[----:B------:R-:W1:Y:S01]  /*4120*/  LDCU.64 UR38, c[0x0][0x3e0] ;  /* 0x00007c00ff2677ac */ /* 0x000e620008000a00 */
[----:B------:R-:W-:Y:S01]  /*4130*/  IADD3 R4, P0, P2, R4, 0x200, R7 ;  /* 0x0000020004047810 */ /* 0x000fe20007a1e007 */
        /* <DEDUP_REMOVED lines=8> */
[----:B------:R-:W-:Y:S01]  /*41c0*/  UIMAD UR33, UR5, UR6, URZ ;  /* 0x00000006052172a4 */ /* 0x000fe2000f8e02ff */
[----:B------:R-:W-:Y:S01]  /*41d0*/  FMUL.FTZ R91, R91, R58 ;  /* 0x0000003a5b5b7220 */ /* 0x000fe20000410000 */
[----:B------:R-:W-:Y:S01]  /*41e0*/  USEL UR6, UR6, 0x1, !UP0 ;  /* 0x0000000106067887 */ /* 0x000fe2000c000000 */
        /* <DEDUP_REMOVED lines=9> */
[----:B------:R-:W-:Y:S01]  /*4280*/  UIADD3 UR7, UPT, UPT, UR32, 0x870, URZ ;  /* 0x0000087020077890 */ /* 0x000fe2000fffe0ff */
        /* <DEDUP_REMOVED lines=8> */
[----:B------:R-:W-:-:S08]  /*4310*/  UMOV UR10, UR13 ;  /* 0x0000000d000a7c82 */ /* 0x000fd00008000000 */
.L_x_3381:
[----:B------:R-:W-:Y:S01]  /*4320*/  ISETP.GE.AND P2, PT, R130, UR23, PT ;  /* 0x0000001782007c0c */ /* 0x000fe2000bf46270 */
[----:B------:R-:W-:Y:S01]  /*4330*/  IMAD.MOV.U32 R2, RZ, RZ, R4 ;  /* 0x000000ffff027224 */ /* 0x000fe200078e0004 */
[----:B------:R-:W-:Y:S02]  /*4340*/  ISETP.GE.AND P3, PT, R131, UR23, PT ;  /* 0x0000001783007c0c */ /* 0x000fe4000bf66270 */
[----:B------:R-:W-:Y:S02]  /*4350*/  ISETP.GE.AND P0, PT, R129, UR23, PT ;  /* 0x0000001781007c0c */ /* 0x000fe4000bf06270 */
[----:B0-----:R-:W2:Y:S07]  /*4360*/  @!P1 LDG.E.U16 R8, desc[UR24][R2.64+-0x200] ;  /* 0xfffe001802089981 */ /* 0x001eae000c1e1500 */
[----:B------:R-:W4:Y:S04]  /*4370*/  @!P2 LDG.E.U16 R5, desc[UR24][R2.64+-0x180] ;  /* 0xfffe80180205a981 */ /* 0x000f28000c1e1500 */
[----:B------:R-:W3:Y:S04]  /*4380*/  @!P3 LDG.E.U16 R4, desc[UR24][R2.64+-0x1c0] ;  /* 0xfffe40180204b981 */ /* 0x000ee8000c1e1500 */
[----:B------:R-:W3:Y:S01]  /*4390*/  @!P0 LDG.E.U16 R6, desc[UR24][R2.64+-0x140] ;  /* 0xfffec01802068981 */ /* 0x000ee2000c1e1500 */
[----:B------:R-:W-:Y:S01]  /*43a0*/  HFMA2 R7, -RZ, RZ, 0, 0 ;  /* 0x00000000ff077431 */ /* 0x000fe200000001ff */
[----:B------:R-:W-:Y:S01]  /*43b0*/  ISETP.GE.AND P4, PT, R128, UR23, PT ;  /* 0x0000001780007c0c */ /* 0x000fe2000bf86270 */
[----:B------:R-:W-:Y:S01]  /*43c0*/  IMAD.MOV.U32 R9, RZ, RZ, RZ ;  /* 0x000000ffff097224 */ /* 0x000fe200078e00ff */
[----:B------:R-:W-:-:S02]  /*43d0*/  ISETP.GE.AND P6, PT, R126, UR23, PT ;  /* 0x000000177e007c0c */ /* 0x000fc4000bfc6270 */
[----:B------:R-:W-:-:S09]  /*43e0*/  ISETP.GE.AND P5, PT, R127, UR23, PT ;  /* 0x000000177f007c0c */ /* 0x000fd2000bfa6270 */
[----:B------:R-:W3:Y:S01]  /*43f0*/  @!P4 LDG.E.U16 R102, desc[UR24][R2.64+-0x100] ;  /* 0xffff00180266c981 */ /* 0x000ee2000c1e1500 */
[----:B--2---:R-:W-:Y:S02]  /*4400*/  @!P1 PRMT R7, R8, 0x5410, RZ ;  /* 0x0000541008079816 */ /* 0x004fe400000000ff */
[----:B----4-:R-:W-:Y:S02]  /*4410*/  @!P2 PRMT R9, R5, 0x5410, RZ ;  /* 0x000054100509a816 */ /* 0x010fe400000000ff */
[----:B------:R-:W-:Y:S01]  /*4420*/  ISETP.GE.AND P2, PT, R124, UR23, PT ;  /* 0x000000177c007c0c */ /* 0x000fe2000bf46270 */
[----:B------:R-:W2:Y:S01]  /*4430*/  @!P6 LDG.E.U16 R5, desc[UR24][R2.64+-0x80] ;  /* 0xffff80180205e981 */ /* 0x000ea2000c1e1500 */
[----:B---3--:R-:W-:Y:S02]  /*4440*/  @!P3 PRMT R7, R7, 0x5410, R4 ;  /* 0x000054100707b816 */ /* 0x008fe40000000004 */
[----:B------:R-:W-:Y:S01]  /*4450*/  ISETP.GE.AND P3, PT, R125, UR23, PT ;  /* 0x000000177d007c0c */ /* 0x000fe2000bf66270 */
[----:B------:R-:W3:Y:S01]  /*4460*/  @!P5 LDG.E.U16 R4, desc[UR24][R2.64+-0xc0] ;  /* 0xffff40180204d981 */ /* 0x000ee2000c1e1500 */
[----:B------:R-:W-:-:S02]  /*4470*/  @!P0 PRMT R9, R9, 0x5410, R6 ;  /* 0x0000541009098816 */ /* 0x000fc40000000006 */
[----:B------:R-:W-:-:S05]  /*4480*/  ISETP.GE.AND P0, PT, R123, UR23, PT ;  /* 0x000000177b007c0c */ /* 0x000fca000bf06270 */
[----:B------:R-:W4:Y:S04]  /*4490*/  @!P2 LDG.E.U16 R8, desc[UR24][R2.64] ;  /* 0x000000180208a981 */ /* 0x000f28000c1e1500 */
[----:B------:R-:W4:Y:S04]  /*44a0*/  @!P3 LDG.E.U16 R6, desc[UR24][R2.64+-0x40] ;  /* 0xffffc0180206b981 */ /* 0x000f28000c1e1500 */
[----:B------:R-:W4:Y:S01]  /*44b0*/  @!P0 LDG.E.U16 R10, desc[UR24][R2.64+0x40] ;  /* 0x00004018020a8981 */ /* 0x000f22000c1e1500 */
[----:B------:R-:W-:Y:S01]  /*44c0*/  HFMA2 R103, -RZ, RZ, 0, 0 ;  /* 0x00000000ff677431 */ /* 0x000fe200000001ff */
[----:B------:R-:W-:Y:S01]  /*44d0*/  MOV R11, RZ ;  /* 0x000000ff000b7202 */ /* 0x000fe20000000f00 */
[----:B------:R-:W-:Y:S01]  /*44e0*/  IMAD.MOV.U32 R101, RZ, RZ, RZ ;  /* 0x000000ffff657224 */ /* 0x000fe200078e00ff */
[----:B------:R-:W-:-:S02]  /*44f0*/  @!P4 PRMT R11, R102, 0x5410, RZ ;  /* 0x00005410660bc816 */ /* 0x000fc400000000ff */
[----:B------:R-:W-:-:S13]  /*4500*/  ISETP.GE.AND P4, PT, R122, UR23, PT ;  /* 0x000000177a007c0c */ /* 0x000fda000bf86270 */
        /* <DEDUP_REMOVED lines=24> */
[----:B0-----:R-:W-:Y:S01]  /*4690*/  IMAD.MOV.U32 R5, RZ, RZ, RZ ;  /* 0x000000ffff057224 */ /* 0x001fe200078e00ff */
[----:B------:R-:W-:Y:S02]  /*46a0*/  @!P4 PRMT R5, R110, 0x5410, RZ ;  /* 0x000054106e05c816 */ /* 0x000fe400000000ff */
[----:B------:R0:W-:Y:S01]  /*46b0*/  STS.U16 [R40+0x80], R9 ;  /* 0x0000800928007388 */ /* 0x0001e20000000400 */
[----:B-1----:R-:W-:Y:S02]  /*46c0*/  MOV R7, RZ ;  /* 0x000000ff00077202 */ /* 0x002fe40000000f00 */
[----:B------:R-:W-:Y:S01]  /*46d0*/  PRMT R108, R101, 0x7632, R108 ;  /* 0x00007632656c7816 */ /* 0x000fe2000000006c */
[----:B------:R-:W-:Y:S01]  /*46e0*/  STS.U16 [R39+0xc0], R106 ;  /* 0x0000c06a27007388 */ /* 0x000fe20000000400 */
[----:B------:R-:W-:Y:S01]  /*46f0*/  PRMT R109, R103, 0x7632, R109 ;  /* 0x00007632676d7816 */ /* 0x000fe2000000006d */
[----:B0-----:R-:W-:-:S02]  /*4700*/  IMAD.MOV.U32 R9, RZ, RZ, RZ ;  /* 0x000000ffff097224 */ /* 0x001fc400078e00ff */
[----:B------:R-:W-:Y:S04]  /*4710*/  STS.U16 [R38+0x100], R11 ;  /* 0x0001000b26007388 */ /* 0x000fe80000000400 */
[----:B------:R-:W-:Y:S04]  /*4720*/  STS.U16 [R37+0x140], R107 ;  /* 0x0001406b25007388 */ /* 0x000fe80000000400 */
[----:B------:R0:W-:Y:S04]  /*4730*/  STS.U16 [R36+0x180], R101 ;  /* 0x0001806524007388 */ /* 0x0001e80000000400 */
[----:B------:R-:W-:Y:S04]  /*4740*/  STS.U16 [R35+0x1c0], R108 ;  /* 0x0001c06c23007388 */ /* 0x000fe80000000400 */
[----:B------:R1:W-:Y:S04]  /*4750*/  STS.U16 [R34+0x200], R103 ;  /* 0x0002006722007388 */ /* 0x0003e80000000400 */
[----:B------:R-:W-:Y:S01]  /*4760*/  STS.U16 [R33+0x240], R109 ;  /* 0x0002406d21007388 */ /* 0x000fe20000000400 */
[----:B------:R-:W-:-:S02]  /*4770*/  IADD3 R105, PT, PT, R134, 0x7, RZ ;  /* 0x0000000786697810 */ /* 0x000fc40007ffe0ff */
[----:B--2---:R-:W-:Y:S02]  /*4780*/  @!P6 PRMT R7, R8, 0x5410, RZ ;  /* 0x000054100807e816 */ /* 0x004fe400000000ff */
[----:B---3--:R-:W-:-:S04]  /*4790*/  @!P5 PRMT R5, R5, 0x5410, R6 ;  /* 0x000054100505d816 */ /* 0x008fc80000000006 */
[----:B------:R-:W-:Y:S02]  /*47a0*/  PRMT R8, R5, 0x7632, R8 ;  /* 0x0000763205087816 */ /* 0x000fe40000000008 */
[----:B----4-:R-:W-:Y:S02]  /*47b0*/  @!P2 PRMT R9, R102, 0x5410, RZ ;  /* 0x000054106609a816 */ /* 0x010fe400000000ff */
[----:B------:R-:W-:Y:S02]  /*47c0*/  @!P3 PRMT R7, R7, 0x5410, R10 ;  /* 0x000054100707b816 */ /* 0x000fe4000000000a */
[----:B------:R-:W-:Y:S02]  /*47d0*/  @!P0 PRMT R9, R9, 0x5410, R104 ;  /* 0x0000541009098816 */ /* 0x000fe40000000068 */
[----:B0-----:R-:W-:Y:S01]  /*47e0*/  PRMT R101, R7, 0x7632, R101 ;  /* 0x0000763207657816 */ /* 0x001fe20000000065 */
[----:B------:R-:W-:Y:S01]  /*47f0*/  STS.U16 [R32+0x280], R5 ;  /* 0x0002800520007388 */ /* 0x000fe20000000400 */
[----:B-1----:R-:W-:-:S03]  /*4800*/  PRMT R103, R9, 0x7632, R103 ;  /* 0x0000763209677816 */ /* 0x002fc60000000067 */
[----:B------:R-:W-:Y:S04]  /*4810*/  STS.U16 [R31+0x2c0], R8 ;  /* 0x0002c0081f007388 */ /* 0x000fe80000000400 */
[----:B------:R-:W-:Y:S04]  /*4820*/  STS.U16 [R30+0x300], R7 ;  /* 0x000300071e007388 */ /* 0x000fe80000000400 */
[----:B------:R-:W-:Y:S04]  /*4830*/  STS.U16 [R29+0x340], R101 ;  /* 0x000340651d007388 */ /* 0x000fe80000000400 */
[----:B------:R0:W-:Y:S04]  /*4840*/  STS.U16 [R28+0x380], R9 ;  /* 0x000380091c007388 */ /* 0x0001e80000000400 */
[----:B------:R1:W-:Y:S01]  /*4850*/  STS.U16 [R27+0x3c0], R103 ;  /* 0x0003c0671b007388 */ /* 0x0003e20000000400 */
[----:B------:R-:W-:-:S03]  /*4860*/  NOP ;  /* 0x0000000000007918 */ /* 0x000fc60000000000 */
[----:B------:R-:W2:Y:S04]  /*4870*/  LDS.U16 R5, [R26] ;  /* 0x000000001a057984 */ /* 0x000ea80000000400 */
[----:B------:R-:W3:Y:S01]  /*4880*/  LDS.U16 R6, [R25+0x2] ;  /* 0x0000020019067984 */ /* 0x000ee20000000400 */
[----:B------:R-:W-:-:S03]  /*4890*/  FMUL.FTZ R4, R4, 1.4426950216293334961 ;  /* 0x3fb8aa3b04047820 */ /* 0x000fc60000410000 */
[----:B------:R-:W4:Y:S01]  /*48a0*/  LDS.U16 R7, [R24+0x4] ;  /* 0x0000040018077984 */ /* 0x000f220000000400 */
[----:B------:R-:W-:Y:S01]  /*48b0*/  FMUL.FTZ R10, R4, R52 ;  /* 0x00000034040a7220 */ /* 0x000fe20000410000 */
[C---:B0-----:R-:W-:Y:S02]  /*48c0*/  VIADD R9, R134.reuse, 0x2 ;  /* 0x0000000286097836 */ /* 0x041fe40000000000 */
[----:B------:R-:W-:Y:S01]  /*48d0*/  LDS.U16 R8, [R23+0x6] ;  /* 0x0000060017087984 */ /* 0x000fe20000000400 */
[----:B------:R0:W4:Y:S01]  /*48e0*/  MUFU.EX2 R118, R10 ;  /* 0x0000000a00767308 */ /* 0x0001220000000800 */
[C---:B------:R-:W-:Y:S01]  /*48f0*/  ISETP.GE.U32.AND P5, PT, R134.reuse, UR23, PT ;  /* 0x0000001786007c0c */ /* 0x040fe2000bfa6070 */
[C---:B-1----:R-:W-:Y:S01]  /*4900*/  VIADD R103, R134.reuse, 0x4 ;  /* 0x0000000486677836 */ /* 0x042fe20000000000 */
[C---:B------:R-:W-:Y:S01]  /*4910*/  IADD3 R102, PT, PT, R134.reuse, 0x1, RZ ;  /* 0x0000000186667810 */ /* 0x040fe20007ffe0ff */
[----:B------:R-:W-:Y:S01]  /*4920*/  LDS.U16 R135, [R17+0x12] ;  /* 0x0000120011877984 */ /* 0x000fe20000000400 */
[----:B0-----:R-:W-:-:S04]  /*4930*/  IADD3 R10, PT, PT, R134, 0x3, RZ ;  /* 0x00000003860a7810 */ /* 0x001fc80007ffe0ff */
[----:B------:R-:W-:Y:S01]  /*4940*/  ISETP.GE.U32.AND P2, PT, R10, UR23, PT ;  /* 0x000000170a007c0c */ /* 0x000fe2000bf46070 */
[----:B------:R-:W-:Y:S01]  /*4950*/  FMUL.FTZ R11, R4, R53 ;  /* 0x00000035040b7220 */ /* 0x000fe20000410000 */
[----:B------:R-:W-:Y:S02]  /*4960*/  ISETP.GE.U32.AND P3, PT, R9, UR23, PT ;  /* 0x0000001709007c0c */ /* 0x000fe4000bf66070 */
[----:B------:R-:W-:Y:S01]  /*4970*/  LDS.U16 R9, [R22+0x8] ;  /* 0x0000080016097984 */ /* 0x000fe20000000400 */
[----:B--2---:R-:W-:-:S03]  /*4980*/  SHF.L.U32 R10, R5, 0x10, RZ ;  /* 0x00000010050a7819 */ /* 0x004fc600000006ff */
[----:B------:R-:W0:Y:S01]  /*4990*/  LDS.U16 R5, [R21+0xa] ;  /* 0x00000a0015057984 */ /* 0x000e220000000400 */
[----:B------:R1:W2:Y:S01]  /*49a0*/  MUFU.EX2 R115, R11 ;  /* 0x0000000b00737308 */ /* 0x0002a20000000800 */
[----:B------:R-:W-:Y:S01]  /*49b0*/  FMUL.FTZ R10, R85, R10 ;  /* 0x0000000a550a7220 */ /* 0x000fe20000410000 */
[----:B-1----:R-:W-:-:S04]  /*49c0*/  VIADD R11, R134, 0x5 ;  /* 0x00000005860b7836 */ /* 0x002fc80000000000 */
[----:B------:R-:W-:Y:S02]  /*49d0*/  FSEL R117, R10, RZ, !P5 ;  /* 0x000000ff0a757208 */ /* 0x000fe40006800000 */
[----:B------:R-:W1:Y:S01]  /*49e0*/  LDS.U16 R10, [R20+0xc] ;  /* 0x00000c00140a7984 */ /* 0x000e620000000400 */
[----:B------:R-:W-:Y:S01]  /*49f0*/  ISETP.GE.U32.AND P6, PT, R11, UR23, PT ;  /* 0x000000170b007c0c */ /* 0x000fe2000bfc6070 */
[----:B---3--:R-:W-:-:S04]  /*4a00*/  IMAD.U32 R11, R6, 0x10000, RZ ;  /* 0x00010000060b7824 */ /* 0x008fc800078e00ff */
[----:B------:R-:W-:Y:S02]  /*4a10*/  FMUL.FTZ R116, R86, R11 ;  /* 0x0000000b56747220 */ /* 0x000fe40000410000 */
[----:B------:R-:W3:Y:S01]  /*4a20*/  LDS.U16 R11, [R19+0xe] ;  /* 0x00000e00130b7984 */ /* 0x000ee20000000400 */
[----:B----4-:R-:W-:-:S03]  /*4a30*/  IMAD.U32 R6, R7, 0x10000, RZ ;  /* 0x0001000007067824 */ /* 0x010fc600078e00ff */
[----:B------:R-:W4:Y:S01]  /*4a40*/  LDS.U16 R7, [R18+0x10] ;  /* 0x0000100012077984 */ /* 0x000f220000000400 */
[----:B------:R-:W-:Y:S02]  /*4a50*/  ISETP.GE.U32.AND P0, PT, R103, UR23, PT ;  /* 0x0000001767007c0c */ /* 0x000fe4000bf06070 */
[----:B------:R-:W-:Y:S02]  /*4a60*/  IADD3 R103, PT, PT, R134, 0x6, RZ ;  /* 0x0000000686677810 */ /* 0x000fe40007ffe0ff */
[----:B------:R-:W-:Y:S02]  /*4a70*/  FSEL R118, R118, 1, !P5 ;  /* 0x3f80000076767808 */ /* 0x000fe40006800000 */
[----:B------:R-:W-:Y:S01]  /*4a80*/  ISETP.GE.U32.AND P5, PT, R103, UR23, PT ;  /* 0x0000001767007c0c */ /* 0x000fe2000bfa6070 */
[C---:B------:R-:W-:Y:S01]  /*4a90*/  FMUL.FTZ R103, R4.reuse, R57 ;  /* 0x0000003904677220 */ /* 0x040fe20000410000 */
[----:B------:R-:W-:Y:S01]  /*4aa0*/  FMUL.FTZ R101, R4, R54 ;  /* 0x0000003604657220 */ /* 0x000fe20000410000 */
[----:B------:R-:W-:Y:S01]  /*4ab0*/  ISETP.GE.U32.AND P4, PT, R102, UR23, PT ;  /* 0x0000001766007c0c */ /* 0x000fe2000bf86070 */
[----:B------:R-:W-:Y:S01]  /*4ac0*/  FMUL.FTZ R102, R4, R55 ;  /* 0x0000003704667220 */ /* 0x000fe20000410000 */
[----:B0-----:R-:W-:-:S02]  /*4ad0*/  IMAD.U32 R5, R5, 0x10000, RZ ;  /* 0x0001000005057824 */ /* 0x001fc400078e00ff */
[----:B------:R-:W-:Y:S01]  /*4ae0*/  FMUL.FTZ R6, R87, R6 ;  /* 0x0000000657067220 */ /* 0x000fe20000410000 */
[----:B------:R0:W3:Y:S01]  /*4af0*/  MUFU.EX2 R113, R101 ;  /* 0x0000006500717308 */ /* 0x0000e20000000800 */
[----:B------:R-:W-:Y:S01]  /*4b00*/  FMUL.FTZ R104, R4, R58 ;  /* 0x0000003a04687220 */ /* 0x000fe20000410000 */
[----:B------:R-:W-:Y:S02]  /*4b10*/  FMUL.FTZ R5, R90, R5 ;  /* 0x000000055a057220 */ /* 0x000fe40000410000 */
[----:B------:R-:W-:-:S04]  /*4b20*/  FSEL R114, R6, RZ, !P3 ;  /* 0x000000ff06727208 */ /* 0x000fc80005800000 */
[----:B------:R-:W4:Y:S01]  /*4b30*/  MUFU.EX2 R103, R103 ;  /* 0x0000006700677308 */ /* 0x000f220000000800 */
[----:B0-----:R-:W-:Y:S01]  /*4b40*/  FMUL.FTZ R101, R4, R56 ;  /* 0x0000003804657220 */ /* 0x001fe20000410000 */
[----:B------:R-:W-:Y:S01]  /*4b50*/  IMAD.U32 R6, R9, 0x10000, RZ ;  /* 0x0001000009067824 */ /* 0x000fe200078e00ff */
[----:B------:R-:W-:Y:S02]  /*4b60*/  FSEL R108, R5, RZ, !P6 ;  /* 0x000000ff056c7208 */ /* 0x000fe40007000000 */
[----:B------:R-:W0:Y:S03]  /*4b70*/  LDS.U16 R5, [R16+0x14] ;  /* 0x0000140010057984 */ /* 0x000e260000000400 */
[----:B------:R-:W4:Y:S01]  /*4b80*/  MUFU.EX2 R102, R102 ;  /* 0x0000006600667308 */ /* 0x000f220000000800 */
[----:B------:R-:W-:Y:S01]  /*4b90*/  FMUL.FTZ R6, R89, R6 ;  /* 0x0000000659067220 */ /* 0x000fe20000410000 */
[----:B------:R-:W-:-:S06]  /*4ba0*/  FSEL R116, R116, RZ, !P4 ;  /* 0x000000ff74747208 */ /* 0x000fcc0006000000 */
[----:B------:R1:W-:Y:S01]  /*4bb0*/  MUFU.EX2 R109, R101 ;  /* 0x00000065006d7308 */ /* 0x0003e20000000800 */
[----:B--2---:R-:W-:-:S07]  /*4bc0*/  FSEL R115, R115, 1, !P4 ;  /* 0x3f80000073737808 */ /* 0x004fce0006000000 */
[----:B------:R-:W2:Y:S01]  /*4bd0*/  MUFU.EX2 R104, R104 ;  /* 0x0000006800687308 */ /* 0x000ea20000000800 */
[----:B-1----:R-:W-:Y:S02]  /*4be0*/  IMAD.U32 R101, R8, 0x10000, RZ ;  /* 0x0001000008657824 */ /* 0x002fe400078e00ff */
[----:B------:R-:W-:Y:S01]  /*4bf0*/  FMUL.FTZ R8, R4, R59 ;  /* 0x0000003b04087220 */ /* 0x000fe20000410000 */
[----:B------:R-:W-:Y:S01]  /*4c00*/  ISETP.GE.U32.AND P4, PT, R105, UR23, PT ;  /* 0x0000001769007c0c */ /* 0x000fe2000bf86070 */
[----:B------:R-:W-:Y:S01]  /*4c10*/  FMUL.FTZ R101, R88, R101 ;  /* 0x0000006558657220 */ /* 0x000fe20000410000 */
[----:B------:R-:W-:Y:S02]  /*4c20*/  IADD3 R105, PT, PT, R134, 0x8, RZ ;  /* 0x0000000886697810 */ /* 0x000fe40007ffe0ff */
[----:B------:R1:W0:Y:S01]  /*4c30*/  MUFU.EX2 R137, R8 ;  /* 0x0000000800897308 */ /* 0x0002220000000800 */
[----:B------:R-:W-:Y:S01]  /*4c40*/  FMUL.FTZ R9, R4, R60 ;  /* 0x0000003c04097220 */ /* 0x000fe20000410000 */
[----:B------:R-:W-:Y:S01]  /*4c50*/  FSEL R110, R6, RZ, !P0 ;  /* 0x000000ff066e7208 */ /* 0x000fe20004000000 */
[----:B------:R-:W-:Y:S01]  /*4c60*/  IMAD.U32 R10, R10, 0x10000, RZ ;  /* 0x000100000a0a7824 */ /* 0x000fe200078e00ff */
[----:B------:R-:W-:-:S02]  /*4c70*/  IADD3 R6, PT, PT, R134, 0xb, RZ ;  /* 0x0000000b86067810 */ /* 0x000fc40007ffe0ff */
[----:B---3--:R-:W-:Y:S02]  /*4c80*/  FSEL R113, R113, 1, !P3 ;  /* 0x3f80000071717808 */ /* 0x008fe40005800000 */
[----:B------:R-:W-:Y:S01]  /*4c90*/  FSEL R112, R101, RZ, !P2 ;  /* 0x000000ff65707208 */ /* 0x000fe20005000000 */
[----:B------:R-:W-:Y:S01]  /*4ca0*/  FMUL.FTZ R10, R91, R10 ;  /* 0x0000000a5b0a7220 */ /* 0x000fe20000410000 */
[----:B------:R-:W-:Y:S01]  /*4cb0*/  ISETP.GE.U32.AND P3, PT, R105, UR23, PT ;  /* 0x0000001769007c0c */ /* 0x000fe2000bf66070 */
[----:B------:R3:W0:Y:S01]  /*4cc0*/  MUFU.EX2 R101, R9 ;  /* 0x0000000900657308 */ /* 0x0006220000000800 */
[----:B----4-:R-:W-:Y:S02]  /*4cd0*/  FSEL R107, R103, 1, !P6 ;  /* 0x3f800000676b7808 */ /* 0x010fe40007000000 */
[----:B------:R-:W-:Y:S02]  /*4ce0*/  IADD3 R105, PT, PT, R134, 0x9, RZ ;  /* 0x0000000986697810 */ /* 0x000fe40007ffe0ff */
[----:B------:R-:W-:Y:S01]  /*4cf0*/  ISETP.GE.U32.AND P6, PT, R6, UR23, PT ;  /* 0x0000001706007c0c */ /* 0x000fe2000bfc6070 */
[----:B------:R-:W-:Y:S01]  /*4d00*/  VIADD R6, R134, 0xc ;  /* 0x0000000c86067836 */ /* 0x000fe20000000000 */
[----:B------:R-:W-:Y:S01]  /*4d10*/  SHF.L.U32 R11, R11, 0x10, RZ ;  /* 0x000000100b0b7819 */ /* 0x000fe200000006ff */
[----:B-1----:R-:W-:Y:S01]  /*4d20*/  IMAD.U32 R8, R7, 0x10000, RZ ;  /* 0x0001000007087824 */ /* 0x002fe200078e00ff */
[----:B------:R-:W-:Y:S01]  /*4d30*/  FSEL R111, R102, 1, !P2 ;  /* 0x3f800000666f7808 */ /* 0x000fe20005000000 */
[----:B---3--:R-:W1:Y:S01]  /*4d40*/  LDS.U16 R9, [R15+0x16] ;  /* 0x000016000f097984 */ /* 0x008e620000000400 */
[----:B------:R-:W-:Y:S01]  /*4d50*/  ISETP.GE.U32.AND P2, PT, R105, UR23, PT ;  /* 0x0000001769007c0c */ /* 0x000fe2000bf46070 */
[----:B------:R-:W-:Y:S01]  /*4d60*/  FMUL.FTZ R11, R92, R11 ;  /* 0x0000000b5c0b7220 */ /* 0x000fe20000410000 */
[----:B------:R-:W-:Y:S01]  /*4d70*/  FSEL R106, R10, RZ, !P5 ;  /* 0x000000ff0a6a7208 */ /* 0x000fe20006800000 */
[----:B------:R-:W-:Y:S01]  /*4d80*/  FMUL.FTZ R136, R4, R61 ;  /* 0x0000003d04887220 */ /* 0x000fe20000410000 */
[----:B--2---:R-:W-:Y:S01]  /*4d90*/  FSEL R105, R104, 1, !P5 ;  /* 0x3f80000068697808 */ /* 0x004fe20006800000 */
[----:B------:R-:W-:Y:S01]  /*4da0*/  FMUL.FTZ R8, R93, R8 ;  /* 0x000000085d087220 */ /* 0x000fe20000410000 */
[----:B------:R-:W-:Y:S01]  /*4db0*/  ISETP.GE.U32.AND P5, PT, R6, UR23, PT ;  /* 0x0000001706007c0c */ /* 0x000fe2000bfa6070 */
[----:B------:R-:W2:Y:S01]  /*4dc0*/  LDS.U16 R7, [R14+0x18] ;  /* 0x000018000e077984 */ /* 0x000ea20000000400 */
[----:B------:R-:W-:-:S02]  /*4dd0*/  IADD3 R102, PT, PT, R134, 0xa, RZ ;  /* 0x0000000a86667810 */ /* 0x000fc40007ffe0ff */
[----:B------:R-:W-:Y:S02]  /*4de0*/  IADD3 R6, PT, PT, R134, 0xd, RZ ;  /* 0x0000000d86067810 */ /* 0x000fe40007ffe0ff */
[----:B------:R-:W-:Y:S02]  /*4df0*/  FSEL R109, R109, 1, !P0 ;  /* 0x3f8000006d6d7808 */ /* 0x000fe40004000000 */
[----:B------:R-:W-:Y:S02]  /*4e00*/  FSEL R104, R11, RZ, !P4 ;  /* 0x000000ff0b687208 */ /* 0x000fe40006000000 */
[----:B0-----:R-:W-:Y:S02]  /*4e10*/  FSEL R103, R137, 1, !P4 ;  /* 0x3f80000089677808 */ /* 0x001fe40006000000 */
[----:B------:R-:W-:Y:S02]  /*4e20*/  ISETP.GE.U32.AND P0, PT, R102, UR23, PT ;  /* 0x0000001766007c0c */ /* 0x000fe4000bf06070 */
[----:B------:R-:W-:Y:S01]  /*4e30*/  ISETP.GE.U32.AND P4, PT, R6, UR23, PT ;  /* 0x0000001706007c0c */ /* 0x000fe2000bf86070 */
[----:B------:R-:W0:Y:S01]  /*4e40*/  MUFU.EX2 R136, R136 ;  /* 0x0000008800887308 */ /* 0x000e220000000800 */
[----:B------:R-:W-:-:S02]  /*4e50*/  IADD3 R6, PT, PT, R134, 0xe, RZ ;  /* 0x0000000e86067810 */ /* 0x000fc40007ffe0ff */
[----:B------:R-:W-:Y:S02]  /*4e60*/  FSEL R102, R8, RZ, !P3 ;  /* 0x000000ff08667208 */ /* 0x000fe40005800000 */
[----:B------:R-:W3:Y:S01]  /*4e70*/  LDS.U16 R8, [R13+0x1a] ;  /* 0x00001a000d087984 */ /* 0x000ee20000000400 */
[----:B------:R-:W-:Y:S02]  /*4e80*/  FSEL R101, R101, 1, !P3 ;  /* 0x3f80000065657808 */ /* 0x000fe40005800000 */
[----:B------:R-:W-:Y:S02]  /*4e90*/  ISETP.GE.U32.AND P3, PT, R6, UR23, PT ;  /* 0x0000001706007c0c */ /* 0x000fe4000bf66070 */
[----:B------:R-:W4:Y:S01]  /*4ea0*/  LDS.U16 R6, [R12+0x1c] ;  /* 0x00001c000c067984 */ /* 0x000f220000000400 */
[C---:B------:R-:W-:Y:S01]  /*4eb0*/  FMUL.FTZ R138, R4.reuse, R62 ;  /* 0x0000003e048a7220 */ /* 0x040fe20000410000 */
[C---:B------:R-:W-:Y:S01]  /*4ec0*/  FMUL.FTZ R139, R4.reuse, R63 ;  /* 0x0000003f048b7220 */ /* 0x040fe20000410000 */
[C---:B------:R-:W-:Y:S01]  /*4ed0*/  FMUL.FTZ R140, R4.reuse, R64 ;  /* 0x00000040048c7220 */ /* 0x040fe20000410000 */
[C---:B------:R-:W-:Y:S01]  /*4ee0*/  FMUL.FTZ R11, R4.reuse, R65 ;  /* 0x00000041040b7220 */ /* 0x040fe20000410000 */
[C---:B------:R-:W-:Y:S01]  /*4ef0*/  FMUL.FTZ R141, R4.reuse, R67 ;  /* 0x00000043048d7220 */ /* 0x040fe20000410000 */
[----:B------:R-:W-:Y:S01]  /*4f00*/  SHF.L.U32 R135, R135, 0x10, RZ ;  /* 0x0000001087877819 */ /* 0x000fe200000006ff */
[----:B------:R-:W-:Y:S01]  /*4f10*/  FMUL.FTZ R144, R4, R68 ;  /* 0x0000004404907220 */ /* 0x000fe20000410000 */
[----:B------:R-:W-:Y:S01]  /*4f20*/  FFMA.FTZ R137, R117, R115, R116 ;  /* 0x0000007375897223 */ /* 0x000fe20000010074 */
[----:B------:R-:W4:Y:S01]  /*4f30*/  LDS.U16 R4, [R0+0x1e] ;  /* 0x00001e0000047984 */ /* 0x000f220000000400 */
[----:B------:R-:W-:-:S02]  /*4f40*/  VIADD R10, R134, 0xf ;  /* 0x0000000f860a7836 */ /* 0x000fc40000000000 */
[----:B------:R-:W-:Y:S01]  /*4f50*/  FMUL.FTZ R135, R94, R135 ;  /* 0x000000875e877220 */ /* 0x000fe20000410000 */
[----:B------:R-:W-:Y:S01]  /*4f60*/  FFMA.FTZ R137, R113, R137, R114 ;  /* 0x0000008971897223 */ /* 0x000fe20000010072 */
[----:B------:R-:W-:Y:S01]  /*4f70*/  IMAD.U32 R142, R5, 0x10000, RZ ;  /* 0x00010000058e7824 */ /* 0x000fe200078e00ff */
[----:B------:R-:W2:Y:S02]  /*4f80*/  MUFU.EX2 R11, R11 ;  /* 0x0000000b000b7308 */ /* 0x000ea40000000800 */
[----:B------:R-:W-:Y:S01]  /*4f90*/  FFMA.FTZ R5, R111, R137, R112 ;  /* 0x000000896f057223 */ /* 0x000fe20000010070 */
[----:B------:R-:W-:Y:S02]  /*4fa0*/  FSEL R135, R135, RZ, !P2 ;  /* 0x000000ff87877208 */ /* 0x000fe40005000000 */
[----:B0-----:R-:W-:Y:S02]  /*4fb0*/  FSEL R136, R136, 1, !P2 ;  /* 0x3f80000088887808 */ /* 0x001fe40005000000 */
[----:B------:R-:W-:Y:S01]  /*4fc0*/  ISETP.GE.U32.AND P2, PT, R10, UR23, PT ;  /* 0x000000170a007c0c */ /* 0x000fe2000bf46070 */
[----:B------:R-:W-:Y:S01]  /*4fd0*/  FFMA.FTZ R10, R109, R5, R110 ;  /* 0x000000056d0a7223 */ /* 0x000fe2000001006e */
[----:B------:R-:W-:Y:S01]  /*4fe0*/  FMUL.FTZ R146, R118, R115 ;  /* 0x0000007376927220 */ /* 0x000fe20000410000 */
[----:B------:R-:W0:Y:S02]  /*4ff0*/  MUFU.EX2 R138, R138 ;  /* 0x0000008a008a7308 */ /* 0x000e240000000800 */
[----:B------:R-:W-:Y:S01]  /*5000*/  FFMA.FTZ R10, R107, R10, R108 ;  /* 0x0000000a6b0a7223 */ /* 0x000fe2000001006c */
[----:B------:R-:W-:-:S03]  /*5010*/  FMUL.FTZ R146, R113, R146 ;  /* 0x0000009271927220 */ /* 0x000fc60000410000 */
[----:B------:R-:W-:Y:S02]  /*5020*/  FFMA.FTZ R10, R105, R10, R106 ;  /* 0x0000000a690a7223 */ /* 0x000fe4000001006a */
[----:B------:R-:W4:Y:S01]  /*5030*/  MUFU.EX2 R139, R139 ;  /* 0x0000008b008b7308 */ /* 0x000f220000000800 */
[----:B------:R-:W-:Y:S01]  /*5040*/  FMUL.FTZ R146, R111, R146 ;  /* 0x000000926f927220 */ /* 0x000fe20000410000 */
[----:B------:R-:W-:Y:S01]  /*5050*/  FFMA.FTZ R10, R103, R10, R104 ;  /* 0x0000000a670a7223 */ /* 0x000fe20000010068 */
[----:B-1----:R-:W-:-:S05]  /*5060*/  SHF.L.U32 R9, R9, 0x10, RZ ;  /* 0x0000001009097819 */ /* 0x002fca00000006ff */
[----:B------:R2:W1:Y:S01]  /*5070*/  MUFU.EX2 R143, R141 ;  /* 0x0000008d008f7308 */ /* 0x0004620000000800 */
[----:B------:R-:W-:Y:S01]  /*5080*/  FMUL.FTZ R146, R109, R146 ;  /* 0x000000926d927220 */ /* 0x000fe20000410000 */
[----:B------:R-:W-:-:S06]  /*5090*/  FMUL.FTZ R137, R95, R142 ;  /* 0x0000008e5f897220 */ /* 0x000fcc0000410000 */
[----:B------:R-:W1:Y:S01]  /*50a0*/  MUFU.EX2 R140, R140 ;  /* 0x0000008c008c7308 */ /* 0x000e620000000800 */
[----:B--2---:R-:W-:Y:S01]  /*50b0*/  FSEL R141, R11, 1, !P4 ;  /* 0x3f8000000b8d7808 */ /* 0x004fe20006000000 */
[----:B------:R-:W-:Y:S01]  /*50c0*/  FFMA.FTZ R11, R101, R10, R102 ;  /* 0x0000000a650b7223 */ /* 0x000fe20000010066 */
[----:B------:R-:W-:Y:S01]  /*50d0*/  FMUL.FTZ R146, R107, R146 ;  /* 0x000000926b927220 */ /* 0x000fe20000410000 */
[----:B------:R-:W-:Y:S02]  /*50e0*/  IMAD.U32 R10, R7, 0x10000, RZ ;  /* 0x00010000070a7824 */ /* 0x000fe400078e00ff */
[----:B------:R-:W-:Y:S01]  /*50f0*/  FMUL.FTZ R9, R100, R9 ;  /* 0x0000000964097220 */ /* 0x000fe20000410000 */
[----:B------:R-:W-:Y:S01]  /*5100*/  FSEL R137, R137, RZ, !P0 ;  /* 0x000000ff89897208 */ /* 0x000fe20004000000 */
[----:B------:R-:W-:Y:S01]  /*5110*/  FFMA.FTZ R11, R136, R11, R135 ;  /* 0x0000000b880b7223 */ /* 0x000fe20000010087 */
[----:B0-----:R-:W-:Y:S01]  /*5120*/  FSEL R138, R138, 1, !P0 ;  /* 0x3f8000008a8a7808 */ /* 0x001fe20004000000 */
[----:B------:R-:W-:Y:S01]  /*5130*/  FMUL.FTZ R146, R105, R146 ;  /* 0x0000009269927220 */ /* 0x000fe20000410000 */
[----:B---3--:R-:W-:Y:S01]  /*5140*/  SHF.L.U32 R7, R8, 0x10, RZ ;  /* 0x0000001008077819 */ /* 0x008fe200000006ff */
[----:B------:R0:W2:Y:S01]  /*5150*/  MUFU.EX2 R5, R144 ;  /* 0x0000009000057308 */ /* 0x0000a20000000800 */
[----:B------:R-:W-:Y:S01]  /*5160*/  FMUL.FTZ R10, R99, R10 ;  /* 0x0000000a630a7220 */ /* 0x000fe20000410000 */
[----:B----4-:R-:W-:Y:S01]  /*5170*/  FSEL R139, R139, 1, !P6 ;  /* 0x3f8000008b8b7808 */ /* 0x010fe20007000000 */
[----:B------:R-:W-:Y:S01]  /*5180*/  FFMA.FTZ R11, R138, R11, R137 ;  /* 0x0000000b8a0b7223 */ /* 0x000fe20000010089 */
[----:B------:R-:W-:Y:S01]  /*5190*/  FMUL.FTZ R148, R103, R146 ;  /* 0x0000009267947220 */ /* 0x000fe20000410000 */
[----:B-1----:R-:W-:Y:S01]  /*51a0*/  FSEL R142, R143, 1, !P3 ;  /* 0x3f8000008f8e7808 */ /* 0x002fe20005800000 */
[----:B------:R-:W-:Y:S01]  /*51b0*/  IMAD.U32 R6, R6, 0x10000, RZ ;  /* 0x0001000006067824 */ /* 0x000fe200078e00ff */
[----:B0-----:R-:W-:Y:S01]  /*51c0*/  FSEL R144, R9, RZ, !P6 ;  /* 0x000000ff09907208 */ /* 0x001fe20007000000 */
[----:B------:R-:W-:Y:S01]  /*51d0*/  FMUL.FTZ R146, R98, R7 ;  /* 0x0000000762927220 */ /* 0x000fe20000410000 */
[----:B------:R-:W-:-:S02]  /*51e0*/  FSEL R140, R140, 1, !P5 ;  /* 0x3f8000008c8c7808 */ /* 0x000fc40006800000 */
[----:B------:R-:W-:Y:S01]  /*51f0*/  FSEL R143, R10, RZ, !P5 ;  /* 0x000000ff0a8f7208 */ /* 0x000fe20006800000 */
[----:B------:R-:W-:Y:S01]  /*5200*/  FFMA.FTZ R11, R139, R11, R144 ;  /* 0x0000000b8b0b7223 */ /* 0x000fe20000010090 */
[----:B------:R-:W-:Y:S01]  /*5210*/  SHF.L.U32 R7, R4, 0x10, RZ ;  /* 0x0000001004077819 */ /* 0x000fe200000006ff */
[----:B------:R-:W-:Y:S01]  /*5220*/  FMUL.FTZ R6, R97, R6 ;  /* 0x0000000661067220 */ /* 0x000fe20000410000 */
[----:B------:R-:W-:Y:S01]  /*5230*/  FSEL R146, R146, RZ, !P4 ;  /* 0x000000ff92927208 */ /* 0x000fe20006000000 */
[----:B------:R-:W-:Y:S02]  /*5240*/  FFMA.FTZ R11, R140, R11, R143 ;  /* 0x0000000b8c0b7223 */ /* 0x000fe4000001008f */
[----:B------:R-:W-:Y:S01]  /*5250*/  FMUL.FTZ R7, R96, R7 ;  /* 0x0000000760077220 */ /* 0x000fe20000410000 */
[----:B------:R-:W-:Y:S01]  /*5260*/  FSEL R145, R6, RZ, !P3 ;  /* 0x000000ff06917208 */ /* 0x000fe20005800000 */
[----:B------:R-:W-:Y:S01]  /*5270*/  FMUL.FTZ R9, R101, R148 ;  /* 0x0000009465097220 */ /* 0x000fe20000410000 */
[----:B------:R-:W-:Y:S01]  /*5280*/  FFMA.FTZ R11, R141, R11, R146 ;  /* 0x0000000b8d0b7223 */ /* 0x000fe20000010092 */
[----:B--2---:R-:W-:-:S02]  /*5290*/  FSEL R147, R5, 1, !P2 ;  /* 0x3f80000005937808 */ /* 0x004fc40005000000 */
[----:B------:R-:W-:Y:S01]  /*52a0*/  FSEL R148, R7, RZ, !P2 ;  /* 0x000000ff07947208 */ /* 0x000fe20005000000 */
[----:B------:R-:W-:Y:S01]  /*52b0*/  FMUL.FTZ R9, R136, R9 ;  /* 0x0000000988097220 */ /* 0x000fe20000410000 */
[----:B------:R-:W-:-:S03]  /*52c0*/  FFMA.FTZ R11, R142, R11, R145 ;  /* 0x0000000b8e0b7223 */ /* 0x000fc60000010091 */
[----:B------:R-:W-:Y:S01]  /*52d0*/  FMUL.FTZ R4, R138, R9 ;  /* 0x000000098a047220 */ /* 0x000fe20000410000 */
[----:B------:R-:W-:-:S03]  /*52e0*/  FFMA.FTZ R6, R147, R11, R148 ;  /* 0x0000000b93067223 */ /* 0x000fc60000010094 */
[----:B------:R-:W-:Y:S02]  /*52f0*/  FMUL.FTZ R5, R139, R4 ;  /* 0x000000048b057220 */ /* 0x000fe40000410000 */
[----:B------:R-:W0:Y:S02]  /*5300*/  SHFL.UP PT, R7, R6, 0x1, RZ ;  /* 0x0420000006077989 */ /* 0x000e2400000e00ff */
        /* <DEDUP_REMOVED lines=35> */
[----:B------:R-:W-:Y:S01]  /*5540*/  HFMA2 R9, -RZ, RZ, 0, 0 ;  /* 0x00000000ff097431 */ /* 0x000fe200000001ff */
[----:B------:R-:W2:Y:S01]  /*5550*/  S2UR UR8, SR_CgaCtaId ;  /* 0x00000000000879c3 */ /* 0x000ea20000008800 */
[----:B------:R-:W-:-:S10]  /*5560*/  IMAD.MOV.U32 R8, RZ, RZ, 0x3f800000 ;  /* 0x3f800000ff087424 */ /* 0x000fd400078e00ff */
[----:B------:R-:W-:Y:S01]  /*5570*/  @!P0 LDS.64 R8, [UR7] ;  /* 0x00000007ff088984 */ /* 0x000fe20008000a00 */
[C---:B0-----:R-:W-:Y:S01]  /*5580*/  FMUL.FTZ R10, R149.reuse, R10 ;  /* 0x0000000a950a7220 */ /* 0x041fe20000410000 */
        /* <DEDUP_REMOVED lines=33> */
.L_x_3378:
[----:B------:R-:W-:Y:S05]  /*57a0*/  BSYNC.RECONVERGENT B0 ;  /* 0x0000000000007941 */ /* 0x000fea0003800200 */
.L_x_3377:
        /* <DEDUP_REMOVED lines=31> */
.L_x_3380:
[----:B------:R-:W-:Y:S05]  /*59a0*/  BSYNC.RECONVERGENT B0 ;  /* 0x0000000000007941 */ /* 0x000fea0003800200 */
.L_x_3379:
[----:B------:R-:W-:Y:S01]  /*59b0*/  ULEA UR9, UP0, UR36, UR9, 0x2 ;  /* 0x0000000924097291 */ /* 0x000fe2000f8010ff */
[----:B-1----:R-:W-:Y:S01]  /*59c0*/  IMAD.U32 R5, RZ, RZ, UR40 ;  /* 0x00000028ff057e24 */ /* 0x002fe2000f8e00ff */
[----:B------:R-:W-:Y:S01]  /*59d0*/  UIADD3 UR6, UPT, UPT, UR6, 0x1, URZ ;  /* 0x0000000106067890 */ /* 0x000fe2000fffe0ff */
[C---:B-----5:R-:W-:Y:S01]  /*59e0*/  FFMA.FTZ R69, R150.reuse, R117, R69 ;  /* 0x0000007596457223 */ /* 0x060fe20000010045 */
[----:B------:R-:W-:Y:S01]  /*59f0*/  UIADD3.X UR10, UPT, UPT, UR10, UR31, URZ, UP0, !UPT ;  /* 0x0000001f0a0a7290 */ /* 0x000fe200087fe4ff */
[C---:B------:R-:W-:Y:S01]  /*5a00*/  FFMA.FTZ R70, R150.reuse, R115, R70 ;  /* 0x0000007396467223 */ /* 0x040fe20000010046 */
        /* <DEDUP_REMOVED lines=22> */
.L_x_3376:
        /* <DEDUP_REMOVED lines=14> */
[----:B0-----:R-:W-:Y:S02]  /*5c50*/  PRMT R8, R2, 0x7632, R8 ;  /* 0x0000763202087816 */ /* 0x001fe40000000008 */
[----:B------:R-:W-:Y:S02]  /*5c60*/  F2FP.BF16.F32.PACK_AB R2, R78, R77 ;  /* 0x0000004d4e02723e */ /* 0x000fe400000010ff */
[----:B------:R-:W-:Y:S01]  /*5c70*/  PRMT R10, R3, 0x7610, R10 ;  /* 0x00007610030a7816 */ /* 0x000fe2000000000a */
[----:B------:R0:W-:Y:S01]  /*5c80*/  STS.U16 [R26], R4 ;  /* 0x000000041a007388 */ /* 0x0001e20000000400 */
[----:B------:R-:W-:Y:S01]  /*5c90*/  PRMT R9, R2, 0x7610, R9 ;  /* 0x0000761002097816 */ /* 0x000fe20000000009 */
[----:B-1----:R-:W-:Y:S01]  /*5ca0*/  UIMAD.WIDE.U32 UR26, UR29, UR8, UR6 ;  /* 0x000000081d1a72a5 */ /* 0x002fe2000f8e0006 */
[----:B------:R-:W-:Y:S01]  /*5cb0*/  ISETP.NE.AND P0, PT, R47, RZ, PT ;  /* 0x000000ff2f00720c */ /* 0x000fe20003f05270 */
[----:B------:R1:W-:Y:S01]  /*5cc0*/  STS.U16 [R25+0x2], R5 ;  /* 0x0000020519007388 */ /* 0x0003e20000000400 */
[----:B------:R-:W-:Y:S01]  /*5cd0*/  PRMT R62, RZ, 0x7610, R62 ;  /* 0x00007610ff3e7816 */ /* 0x000fe2000000003e */
[----:B------:R-:W-:Y:S01]  /*5ce0*/  UIMAD UR27, UR29, UR9, UR27 ;  /* 0x000000091d1b72a4 */ /* 0x000fe2000f8e021b */
[----:B------:R-:W-:Y:S01]  /*5cf0*/  PRMT R64, RZ, 0x7610, R64 ;  /* 0x00007610ff407816 */ /* 0x000fe20000000040 */
[----:B------:R3:W-:Y:S01]  /*5d00*/  STS.U16 [R24+0x4], R6 ;  /* 0x0000040618007388 */ /* 0x0007e20000000400 */
[----:B0-----:R-:W-:Y:S01]  /*5d10*/  PRMT R4, R3, 0x7632, R4 ;  /* 0x0000763203047816 */ /* 0x001fe20000000004 */
[----:B------:R-:W-:Y:S01]  /*5d20*/  UIMAD.WIDE.U32 UR26, UR28, UR10, UR26 ;  /* 0x0000000a1c1a72a5 */ /* 0x000fe2000f8e001a */
[----:B------:R-:W-:Y:S01]  /*5d30*/  F2FP.BF16.F32.PACK_AB R3, R80, R79 ;  /* 0x0000004f5003723e */ /* 0x000fe200000010ff */
[----:B------:R0:W-:Y:S01]  /*5d40*/  STS.U16 [R23+0x6], R7 ;  /* 0x0000060717007388 */ /* 0x0001e20000000400 */
[----:B-1----:R-:W-:Y:S01]  /*5d50*/  PRMT R5, R2, 0x7632, R5 ;  /* 0x0000763202057816 */ /* 0x002fe20000000005 */
[----:B------:R-:W-:Y:S01]  /*5d60*/  UIMAD UR27, UR28, UR11, UR27 ;  /* 0x0000000b1c1b72a4 */ /* 0x000fe2000f8e021b */
[----:B------:R-:W-:Y:S01]  /*5d70*/  F2FP.BF16.F32.PACK_AB R2, R82, R81 ;  /* 0x000000515202723e */ /* 0x000fe200000010ff */
[----:B------:R-:W-:Y:S01]  /*5d80*/  STS.U16 [R22+0x8], R11 ;  /* 0x0000080b16007388 */ /* 0x000fe20000000400 */
[C---:B---3--:R-:W-:Y:S01]  /*5d90*/  PRMT R6, R3.reuse, 0x7610, R6 ;  /* 0x0000761003067816 */ /* 0x048fe20000000006 */
[----:B------:R-:W1:Y:S02]  /*5da0*/  LDCU.128 UR8, c[0x0][0x410] ;  /* 0x00008200ff0877ac */ /* 0x000e640008000c00 */
[----:B------:R3:W-:Y:S01]  /*5db0*/  STS.U16 [R21+0xa], R8 ;  /* 0x00000a0815007388 */ /* 0x0007e20000000400 */
[----:B0-----:R-:W-:-:S03]  /*5dc0*/  PRMT R7, R3, 0x7632, R7 ;  /* 0x0000763203077816 */ /* 0x001fc60000000007 */
[----:B------:R0:W-:Y:S01]  /*5dd0*/  STS.U16 [R20+0xc], R10 ;  /* 0x00000c0a14007388 */ /* 0x0001e20000000400 */
[----:B------:R-:W-:-:S03]  /*5de0*/  F2FP.BF16.F32.PACK_AB R3, R84, R83 ;  /* 0x000000535403723e */ /* 0x000fc600000010ff */
[----:B------:R4:W-:Y:S01]  /*5df0*/  STS.U16 [R19+0xe], R4 ;  /* 0x00000e0413007388 */ /* 0x0009e20000000400 */
[----:B---3--:R-:W-:-:S03]  /*5e00*/  PRMT R8, R2, 0x7610, R8 ;  /* 0x0000761002087816 */ /* 0x008fc60000000008 */
[----:B------:R-:W-:Y:S01]  /*5e10*/  STS.U16 [R18+0x10], R9 ;  /* 0x0000100912007388 */ /* 0x000fe20000000400 */
[----:B0-----:R-:W-:-:S03]  /*5e20*/  PRMT R10, R2, 0x7632, R10 ;  /* 0x00007632020a7816 */ /* 0x001fc6000000000a */
[----:B------:R-:W-:Y:S01]  /*5e30*/  STS.U16 [R17+0x12], R5 ;  /* 0x0000120511007388 */ /* 0x000fe20000000400 */
[----:B------:R-:W-:Y:S02]  /*5e40*/  MOV R2, UR23 ;  /* 0x0000001700027c02 */ /* 0x000fe40008000f00 */
[----:B----4-:R-:W-:Y:S01]  /*5e50*/  PRMT R4, R3, 0x7632, R4 ;  /* 0x0000763203047816 */ /* 0x010fe20000000004 */
[----:B------:R-:W-:Y:S04]  /*5e60*/  STS.U16 [R16+0x14], R6 ;  /* 0x0000140610007388 */ /* 0x000fe80000000400 */
[----:B------:R-:W-:Y:S04]  /*5e70*/  STS.U16 [R15+0x16], R7 ;  /* 0x000016070f007388 */ /* 0x000fe80000000400 */
[----:B------:R-:W-:Y:S04]  /*5e80*/  STS.U16 [R14+0x18], R8 ;  /* 0x000018080e007388 */ /* 0x000fe80000000400 */
[----:B------:R0:W-:Y:S04]  /*5e90*/  STS.U16 [R13+0x1a], R10 ;  /* 0x00001a0a0d007388 */ /* 0x0001e80000000400 */
[----:B------:R3:W-:Y:S04]  /*5ea0*/  STS.U16 [R12+0x1c], R3 ;  /* 0x00001c030c007388 */ /* 0x0007e80000000400 */
[----:B------:R-:W-:Y:S01]  /*5eb0*/  STS.U16 [R0+0x1e], R4 ;  /* 0x00001e0400007388 */ /* 0x000fe20000000400 */
[----:B------:R-:W-:-:S03]  /*5ec0*/  NOP ;  /* 0x0000000000007918 */ /* 0x000fc60000000000 */
[----:B------:R-:W-:Y:S01]  /*5ed0*/  LDS.U16 R5, [R42] ;  /* 0x000000002a057984 */ /* 0x000fe20000000400 */
[----:B0-----:R-:W-:-:S03]  /*5ee0*/  LOP3.LUT R10, R48, 0x1f, R47, 0xf8, !PT ;  /* 0x0000001f300a7812 */ /* 0x001fc600078ef82f */
[----:B------:R-:W-:Y:S01]  /*5ef0*/  LDS.U16 R59, [R41+0x40] ;  /* 0x00004000293b7984 */ /* 0x000fe20000000400 */
[C---:B------:R-:W-:Y:S02]  /*5f00*/  LOP3.LUT R6, R10.reuse, 0x160, RZ, 0xfc, !PT ;  /* 0x000001600a067812 */ /* 0x040fe400078efcff */
[C---:B---3--:R-:W-:Y:S01]  /*5f10*/  IADD3 R3, P1, PT, R10.reuse, UR26, RZ ;  /* 0x0000001a0a037c10 */ /* 0x048fe2000ff3e0ff */
[----:B------:R-:W-:Y:S01]  /*5f20*/  LDS.U16 R61, [R40+0x80] ;  /* 0x00008000283d7984 */ /* 0x000fe20000000400 */
[C---:B------:R-:W-:Y:S02]  /*5f30*/  LOP3.LUT R9, R10.reuse, 0x80, RZ, 0xfc, !PT ;  /* 0x000000800a097812 */ /* 0x040fe400078efcff */
[C---:B------:R-:W-:Y:S01]  /*5f40*/  LOP3.LUT R7, R10.reuse, 0x100, RZ, 0xfc, !PT ;  /* 0x000001000a077812 */ /* 0x040fe200078efcff */
[----:B------:R-:W-:Y:S01]  /*5f50*/  LDS.U16 R63, [R39+0xc0] ;  /* 0x0000c000273f7984 */ /* 0x000fe20000000400 */
[----:B------:R-:W-:Y:S01]  /*5f60*/  IMAD.X R8, RZ, RZ, UR27, P1 ;  /* 0x0000001bff087e24 */ /* 0x000fe200088e06ff */
[C---:B------:R-:W-:Y:S01]  /*5f70*/  LOP3.LUT R44, R10.reuse, 0x180, RZ, 0xfc, !PT ;  /* 0x000001800a2c7812 */ /* 0x040fe200078efcff */
[----:B-1----:R-:W-:Y:S01]  /*5f80*/  UIMAD.WIDE.U32 UR26, UR29, UR8, UR6 ;  /* 0x000000081d1a72a5 */ /* 0x002fe2000f8e0006 */
[----:B------:R-:W-:Y:S01]  /*5f90*/  LDS.U16 R55, [R38+0x100] ;  /* 0x0001000026377984 */ /* 0x000fe20000000400 */
[----:B------:R-:W-:-:S02]  /*5fa0*/  LOP3.LUT R43, R10, 0x1a0, RZ, 0xfc, !PT ;  /* 0x000001a00a2b7812 */ /* 0x000fc400078efcff */
[C---:B------:R-:W-:Y:S01]  /*5fb0*/  LOP3.LUT R45, R10.reuse, 0x120, RZ, 0xfc, !PT ;  /* 0x000001200a2d7812 */ /* 0x040fe200078efcff */
[----:B------:R-:W-:Y:S01]  /*5fc0*/  LDS.U16 R65, [R37+0x140] ;  /* 0x0001400025417984 */ /* 0x000fe20000000400 */
[C---:B------:R-:W-:Y:S01]  /*5fd0*/  LOP3.LUT R52, R10.reuse, 0xa0, RZ, 0xfc, !PT ;  /* 0x000000a00a347812 */ /* 0x040fe200078efcff */
[----:B------:R-:W-:Y:S01]  /*5fe0*/  UIMAD UR9, UR29, UR9, UR27 ;  /* 0x000000091d0972a4 */ /* 0x000fe2000f8e021b */
[C---:B------:R-:W-:Y:S01]  /*5ff0*/  LOP3.LUT R53, R10.reuse, 0x20, RZ, 0xfc, !PT ;  /* 0x000000200a357812 */ /* 0x040fe200078efcff */
[----:B------:R-:W-:Y:S01]  /*6000*/  LDS.U16 R57, [R36+0x180] ;  /* 0x0001800024397984 */ /* 0x000fe20000000400 */
[C---:B------:R-:W-:Y:S01]  /*6010*/  LOP3.LUT R11, R10.reuse, 0x1c0, RZ, 0xfc, !PT ;  /* 0x000001c00a0b7812 */ /* 0x040fe200078efcff */
[----:B------:R-:W-:Y:S01]  /*6020*/  UMOV UR8, UR26 ;  /* 0x0000001a00087c82 */ /* 0x000fe20008000000 */
[C---:B------:R-:W-:Y:S01]  /*6030*/  LOP3.LUT R56, R10.reuse, 0x140, RZ, 0xfc, !PT ;  /* 0x000001400a387812 */ /* 0x040fe200078efcff */
[----:B------:R-:W-:Y:S01]  /*6040*/  LDS.U16 R67, [R35+0x1c0] ;  /* 0x0001c00023437984 */ /* 0x000fe20000000400 */
[C---:B------:R-:W-:Y:S01]  /*6050*/  LOP3.LUT R58, R10.reuse, 0x60, RZ, 0xfc, !PT ;  /* 0x000000600a3a7812 */ /* 0x040fe200078efcff */
[----:B------:R-:W0:Y:S01]  /*6060*/  LDCU.64 UR26, c[0x0][0x488] ;  /* 0x00009100ff1a77ac */ /* 0x000e220008000a00 */
[----:B------:R-:W-:Y:S01]  /*6070*/  LOP3.LUT R54, R10, 0x40, RZ, 0xfc, !PT ;  /* 0x000000400a367812 */ /* 0x000fe200078efcff */
        /* <DEDUP_REMOVED lines=13> */
[----:B------:R-:W-:Y:S02]  /*6150*/  LEA.HI.X R3, R3, UR31, R8, 0x1, P5 ;  /* 0x0000001f03037c11 */ /* 0x000fe4000a8f0c08 */
[----:B------:R-:W-:Y:S01]  /*6160*/  LOP3.LUT R8, R10, 0xc0, RZ, 0xfc, !PT ;  /* 0x000000c00a087812 */ /* 0x000fe200078efcff */
        /* <DEDUP_REMOVED lines=17> */
[----:B-1----:R-:W-:Y:S01]  /*6280*/  LOP3.LUT R55, R10, 0x1e0, RZ, 0xfc, !PT ;  /* 0x000001e00a377812 */ /* 0x002fe200078efcff */
[----:B------:R-:W-:Y:S03]  /*6290*/  @!P1 STG.E.U16 desc[UR24][R2.64+0x300], R93 ;  /* 0x0003005d02009986 */ /* 0x000fe6000c101518 */
[-C--:B------:R-:W-:Y:S01]  /*62a0*/  ISETP.GE.AND P1, PT, R55, R4.reuse, PT ;  /* 0x000000043700720c */ /* 0x080fe20003f26270 */
[----:B------:R-:W-:Y:S01]  /*62b0*/  @!P2 STG.E.U16 desc[UR24][R2.64+0x240], R87 ;  /* 0x000240570200a986 */ /* 0x000fe2000c101518 */
[-C--:B------:R-:W-:Y:S02]  /*62c0*/  ISETP.GE.AND P2, PT, R54, R4.reuse, PT ;  /* 0x000000043600720c */ /* 0x080fe40003f46270 */
[----:B--2---:R-:W-:Y:S01]  /*62d0*/  LOP3.LUT R57, R10, 0xe0, RZ, 0xfc, !PT ;  /* 0x000000e00a397812 */ /* 0x004fe200078efcff */
[----:B------:R-:W-:Y:S01]  /*62e0*/  @!P3 STG.E.U16 desc[UR24][R2.64+0x340], R95 ;  /* 0x0003405f0200b986 */ /* 0x000fe2000c101518 */
[----:B------:R-:W-:-:S03]  /*62f0*/  ISETP.GE.AND P3, PT, R58, R4, PT ;  /* 0x000000043a00720c */ /* 0x000fc60003f66270 */
[----:B------:R-:W-:Y:S01]  /*6300*/  @!P5 STG.E.U16 desc[UR24][R2.64+0x140], R65 ;  /* 0x000140410200d986 */ /* 0x000fe2000c101518 */
[----:B------:R-:W-:-:S03]  /*6310*/  ISETP.GE.AND P5, PT, R57, R4, PT ;  /* 0x000000043900720c */ /* 0x000fc60003fa6270 */
[----:B------:R1:W-:Y:S01]  /*6320*/  @!P4 STG.E.U16 desc[UR24][R2.64+0x40], R59 ;  /* 0x0000403b0200c986 */ /* 0x0003e2000c101518 */
[----:B------:R-:W-:-:S03]  /*6330*/  ISETP.GE.AND P4, PT, R56, R4, PT ;  /* 0x000000043800720c */ /* 0x000fc60003f86270 */
[----:B------:R-:W-:Y:S01]  /*6340*/  @!P6 STG.E.U16 desc[UR24][R2.64+0x380], R97 ;  /* 0x000380610200e986 */ /* 0x000fe2000c101518 */
[----:B------:R-:W-:-:S03]  /*6350*/  IADD3 R5, P6, PT, R10, UR8, RZ ;  /* 0x000000080a057c10 */ /* 0x000fc6000ffde0ff */
[----:B------:R-:W-:Y:S01]  /*6360*/  @!P3 STG.E.U16 desc[UR24][R2.64+0xc0], R63 ;  /* 0x0000c03f0200b986 */ /* 0x000fe2000c101518 */
[----:B------:R-:W-:Y:S02]  /*6370*/  ISETP.GE.AND P3, PT, R53, UR23, PT ;  /* 0x0000001735007c0c */ /* 0x000fe4000bf66270 */
[----:B------:R-:W-:Y:S01]  /*6380*/  IADD3.X R60, PT, PT, RZ, UR11, RZ, P6, !PT ;  /* 0x0000000bff3c7c10 */ /* 0x000fe2000b7fe4ff */
[----:B------:R2:W-:Y:S01]  /*6390*/  @!P5 STG.E.U16 desc[UR24][R2.64+0x1c0], R67 ;  /* 0x0001c0430200d986 */ /* 0x0005e2000c101518 */
[C---:B0-----:R-:W-:Y:S01]  /*63a0*/  LEA R4, P6, R5.reuse, UR26, 0x1 ;  /* 0x0000001a05047c11 */ /* 0x041fe2000f8c08ff */
[----:B------:R-:W0:Y:S01]  /*63b0*/  LDCU.128 UR8, c[0x0][0x430] ;  /* 0x00008600ff0877ac */ /* 0x000e220008000c00 */
[----:B------:R-:W-:Y:S01]  /*63c0*/  ISETP.GE.AND P5, PT, R58, UR23, PT ;  /* 0x000000173a007c0c */ /* 0x000fe2000bfa6270 */
[----:B------:R-:W-:Y:S01]  /*63d0*/  @!P4 STG.E.U16 desc[UR24][R2.64+0x280], R89 ;  /* 0x000280590200c986 */ /* 0x000fe2000c101518 */
[----:B------:R-:W-:Y:S02]  /*63e0*/  ISETP.GE.AND P4, PT, R54, UR23, PT ;  /* 0x0000001736007c0c */ /* 0x000fe4000bf86270 */
[--C-:B------:R-:W-:Y:S01]  /*63f0*/  LEA.HI.X R5, R5, UR27, R60.reuse, 0x1, P6 ;  /* 0x0000001b05057c11 */ /* 0x100fe2000b0f0c3c */
[----:B------:R-:W-:Y:S01]  /*6400*/  @!P2 STG.E.U16 desc[UR24][R2.64+0x80], R61 ;  /* 0x0000803d0200a986 */ /* 0x000fe2000c101518 */
[----:B------:R-:W-:Y:S01]  /*6410*/  ISETP.GE.AND P2, PT, R10, UR23, PT ;  /* 0x000000170a007c0c */ /* 0x000fe2000bf46270 */
[----:B------:R-:W3:Y:S01]  /*6420*/  LDCU.64 UR26, c[0x0][0x490] ;  /* 0x00009200ff1a77ac */ /* 0x000ee20008000a00 */
[----:B-1----:R-:W-:Y:S01]  /*6430*/  PRMT R59, RZ, 0x7610, R59 ;  /* 0x00007610ff3b7816 */ /* 0x002fe2000000003b */
[----:B------:R1:W-:Y:S01]  /*6440*/  @!P1 STG.E.U16 desc[UR24][R2.64+0x3c0], R99 ;  /* 0x0003c06302009986 */ /* 0x0003e2000c101518 */
[----:B------:R-:W-:-:S02]  /*6450*/  PRMT R60, RZ, 0x7610, R60 ;  /* 0x00007610ff3c7816 */ /* 0x000fc4000000003c */
[----:B------:R-:W-:Y:S01]  /*6460*/  PRMT R65, RZ, 0x7610, R65 ;  /* 0x00007610ff417816 */ /* 0x000fe20000000041 */
[----:B------:R-:W-:Y:S01]  /*6470*/  BAR.SYNC.DEFER_BLOCKING 0x0 ;  /* 0x0000000000007b1d */ /* 0x000fe20000010000 */
[----:B------:R-:W-:Y:S02]  /*6480*/  ISETP.GE.AND P6, PT, R9, UR23, PT ;  /* 0x0000001709007c0c */ /* 0x000fe4000bfc6270 */
[----:B------:R-:W-:Y:S02]  /*6490*/  ISETP.GE.AND P1, PT, R52, UR23, PT ;  /* 0x0000001734007c0c */ /* 0x000fe4000bf26270 */
[----:B--2---:R-:W-:Y:S02]  /*64a0*/  PRMT R67, RZ, 0x7610, R67 ;  /* 0x00007610ff437816 */ /* 0x004fe40000000043 */
[----:B-1----:R-:W-:Y:S02]  /*64b0*/  PRMT R3, RZ, 0x7610, R3 ;  /* 0x00007610ff037816 */ /* 0x002fe40000000003 */
[----:B------:R-:W-:-:S02]  /*64c0*/  PRMT R2, RZ, 0x7610, R2 ;  /* 0x00007610ff027816 */ /* 0x000fc40000000002 */
[----:B------:R-:W-:Y:S01]  /*64d0*/  PRMT R61, RZ, 0x7610, R61 ;  /* 0x00007610ff3d7816 */ /* 0x000fe2000000003d */
[----:B------:R-:W2:Y:S01]  /*64e0*/  @!P2 LDG.E.U16 R59, desc[UR24][R4.64] ;  /* 0x00000018043ba981 */ /* 0x000ea2000c1e1500 */
[----:B------:R-:W-:-:S03]  /*64f0*/  ISETP.GE.AND P2, PT, R8, UR23, PT ;  /* 0x0000001708007c0c */ /* 0x000fc6000bf46270 */
[----:B------:R-:W4:Y:S01]  /*6500*/  @!P3 LDG.E.U16 R60, desc[UR24][R4.64+0x40] ;  /* 0x00004018043cb981 */ /* 0x000f22000c1e1500 */
[----:B------:R-:W-:-:S03]  /*6510*/  ISETP.GE.AND P3, PT, R57, UR23, PT ;  /* 0x0000001739007c0c */ /* 0x000fc6000bf66270 */
[----:B------:R-:W5:Y:S01]  /*6520*/  @!P4 LDG.E.U16 R65, desc[UR24][R4.64+0x80] ;  /* 0x000080180441c981 */ /* 0x000f62000c1e1500 */
[----:B------:R-:W-:-:S03]  /*6530*/  ISETP.GE.AND P4, PT, R7, UR23, PT ;  /* 0x0000001707007c0c */ /* 0x000fc6000bf86270 */
[----:B------:R-:W3:Y:S01]  /*6540*/  @!P5 LDG.E.U16 R62, desc[UR24][R4.64+0xc0] ;  /* 0x0000c018043ed981 */ /* 0x000ee2000c1e1500 */
[----:B------:R-:W-:Y:S02]  /*6550*/  ISETP.GE.AND P5, PT, R45, UR23, PT ;  /* 0x000000172d007c0c */ /* 0x000fe4000bfa6270 */
[----:B------:R-:W-:Y:S01]  /*6560*/  PRMT R68, RZ, 0x7610, R68 ;  /* 0x00007610ff447816 */ /* 0x000fe20000000044 */
[----:B------:R-:W3:Y:S01]  /*6570*/  @!P6 LDG.E.U16 R67, desc[UR24][R4.64+0x100] ;  /* 0x000100180443e981 */ /* 0x000ee2000c1e1500 */
[----:B------:R-:W-:-:S03]  /*6580*/  ISETP.GE.AND P6, PT, R56, UR23, PT ;  /* 0x0000001738007c0c */ /* 0x000fc6000bfc6270 */
        /* <DEDUP_REMOVED lines=9> */
[----:B------:R-:W-:Y:S02]  /*6620*/  ISETP.GE.AND P5, PT, R55, UR23, PT ;  /* 0x0000001737007c0c */ /* 0x000fe4000bfa6270 */
[----:B------:R-:W-:Y:S02]  /*6630*/  PRMT R63, RZ, 0x7610, R63 ;  /* 0x00007610ff3f7816 */ /* 0x000fe4000000003f */
[----:B------:R-:W-:Y:S02]  /*6640*/  PRMT R86, RZ, 0x7610, R86 ;  /* 0x00007610ff567816 */ /* 0x000fe40000000056 */
[----:B------:R-:W-:Y:S02]  /*6650*/  PRMT R85, RZ, 0x7610, R85 ;  /* 0x00007610ff557816 */ /* 0x000fe40000000055 */
[----:B------:R-:W-:Y:S01]  /*6660*/  PRMT R88, RZ, 0x7610, R88 ;  /* 0x00007610ff587816 */ /* 0x000fe20000000058 */
[----:B------:R-:W3:Y:S01]  /*6670*/  @!P6 LDG.E.U16 R63, desc[UR24][R4.64+0x280] ;  /* 0x00028018043fe981 */ /* 0x000ee2000c1e1500 */
[----:B------:R-:W-:-:S03]  /*6680*/  PRMT R87, RZ, 0x7610, R87 ;  /* 0x00007610ff577816 */ /* 0x000fc60000000057 */
[----:B------:R-:W3:Y:S04]  /*6690*/  @!P1 LDG.E.U16 R86, desc[UR24][R4.64+0x2c0] ;  /* 0x0002c01804569981 */ /* 0x000ee8000c1e1500 */
[----:B------:R-:W3:Y:S04]  /*66a0*/  @!P2 LDG.E.U16 R85, desc[UR24][R4.64+0x300] ;  /* 0x000300180455a981 */ /* 0x000ee8000c1e1500 */
[----:B------:R-:W3:Y:S04]  /*66b0*/  @!P3 LDG.E.U16 R88, desc[UR24][R4.64+0x340] ;  /* 0x000340180458b981 */ /* 0x000ee8000c1e1500 */
[----:B------:R-:W3:Y:S04]  /*66c0*/  @!P4 LDG.E.U16 R87, desc[UR24][R4.64+0x380] ;  /* 0x000380180457c981 */ /* 0x000ee8000c1e1500 */
[----:B------:R-:W3:Y:S01]  /*66d0*/  @!P5 LDG.E.U16 R66, desc[UR24][R4.64+0x3c0] ;  /* 0x0003c0180442d981 */ /* 0x000ee2000c1e1500 */
[----:B0-----:R-:W-:-:S03]  /*66e0*/  UIMAD.WIDE.U32 UR6, UR29, UR8, UR6 ;  /* 0x000000081d0672a5 */ /* 0x001fc6000f8e0006 */
[----:B--2---:R-:W-:Y:S04]  /*66f0*/  STS.U16 [R42], R59 ;  /* 0x0000003b2a007388 */ /* 0x004fe80000000400 */
[----:B----4-:R-:W-:Y:S04]  /*6700*/  STS.U16 [R41+0x40], R60 ;  /* 0x0000403c29007388 */ /* 0x010fe80000000400 */
[----:B-----5:R-:W-:Y:S04]  /*6710*/  STS.U16 [R40+0x80], R65 ;  /* 0x0000804128007388 */ /* 0x020fe80000000400 */
[----:B---3--:R-:W-:Y:S04]  /*6720*/  STS.U16 [R39+0xc0], R62 ;  /* 0x0000c03e27007388 */ /* 0x008fe80000000400 */
        /* <DEDUP_REMOVED lines=14> */
[----:B------:R-:W1:Y:S04]  /*6810*/  LDS.U16 R4, [R23+0x6] ;  /* 0x0000060017047984 */ /* 0x000e680000000400 */
[----:B------:R-:W2:Y:S04]  /*6820*/  LDS.U16 R3, [R26] ;  /* 0x000000001a037984 */ /* 0x000ea80000000400 */
[----:B------:R-:W3:Y:S04]  /*6830*/  LDS.U16 R5, [R22+0x8] ;  /* 0x0000080016057984 */ /* 0x000ee80000000400 */
[----:B------:R-:W4:Y:S04]  /*6840*/  LDS.U16 R59, [R21+0xa] ;  /* 0x00000a00153b7984 */ /* 0x000f280000000400 */
[----:B------:R-:W5:Y:S04]  /*6850*/  LDS.U16 R62, [R24+0x4] ;  /* 0x00000400183e7984 */ /* 0x000f680000000400 */
[----:B------:R-:W-:Y:S04]  /*6860*/  LDS.U16 R61, [R20+0xc] ;  /* 0x00000c00143d7984 */ /* 0x000fe80000000400 */
[----:B------:R-:W5:Y:S04]  /*6870*/  LDS.U16 R64, [R19+0xe] ;  /* 0x00000e0013407984 */ /* 0x000f680000000400 */
[----:B------:R-:W5:Y:S04]  /*6880*/  LDS.U16 R66, [R18+0x10] ;  /* 0x0000100012427984 */ /* 0x000f680000000400 */
[----:B------:R-:W5:Y:S01]  /*6890*/  LDS.U16 R63, [R15+0x16] ;  /* 0x000016000f3f7984 */ /* 0x000f620000000400 */
[----:B0-----:R-:W-:-:S03]  /*68a0*/  SHF.L.U32 R85, R2, 0x10, RZ ;  /* 0x0000001002557819 */ /* 0x001fc600000006ff */
[----:B------:R-:W-:Y:S01]  /*68b0*/  LDS.U16 R60, [R16+0x14] ;  /* 0x00001400103c7984 */ /* 0x000fe20000000400 */
[----:B-1----:R-:W-:Y:S01]  /*68c0*/  SHF.L.U32 R88, R4, 0x10, RZ ;  /* 0x0000001004587819 */ /* 0x002fe200000006ff */
[----:B--2---:R-:W-:Y:S02]  /*68d0*/  IMAD.U32 R67, R3, 0x10000, RZ ;  /* 0x0001000003437824 */ /* 0x004fe400078e00ff */
[----:B------:R-:W-:Y:S01]  /*68e0*/  FMUL.FTZ R2, R85, -1.4426950216293334961 ;  /* 0xbfb8aa3b55027820 */ /* 0x000fe20000410000 */
[----:B------:R-:W0:Y:S01]  /*68f0*/  LDS.U16 R3, [R17+0x12] ;  /* 0x0000120011037984 */ /* 0x000e220000000400 */
[----:B---3--:R-:W-:Y:S02]  /*6900*/  IMAD.U32 R90, R5, 0x10000, RZ ;  /* 0x00010000055a7824 */ /* 0x008fe400078e00ff */
[----:B------:R-:W-:Y:S01]  /*6910*/  FMUL.FTZ R65, R67, -1.4426950216293334961 ;  /* 0xbfb8aa3b43417820 */ /* 0x000fe20000410000 */
[----:B------:R-:W-:Y:S01]  /*6920*/  FMUL.FTZ R5, R88, -1.4426950216293334961 ;  /* 0xbfb8aa3b58057820 */ /* 0x000fe20000410000 */
[----:B------:R1:W2:Y:S01]  /*6930*/  MUFU.EX2 R86, R2 ;  /* 0x0000000200567308 */ /* 0x0002a20000000800 */
[----:B----4-:R-:W-:-:S02]  /*6940*/  SHF.L.U32 R4, R59, 0x10, RZ ;  /* 0x000000103b047819 */ /* 0x010fc400000006ff */
[----:B------:R-:W3:Y:S05]  /*6950*/  LDS.U16 R59, [R12+0x1c] ;  /* 0x00001c000c3b7984 */ /* 0x000eea0000000400 */
[----:B------:R4:W2:Y:S01]  /*6960*/  MUFU.EX2 R68, R65 ;  /* 0x0000004100447308 */ /* 0x0008a20000000800 */
[----:B-1----:R-:W1:Y:S07]  /*6970*/  LDS.U16 R2, [R13+0x1a] ;  /* 0x00001a000d027984 */ /* 0x002e6e0000000400 */
[----:B------:R5:W-:Y:S01]  /*6980*/  MUFU.EX2 R89, R5 ;  /* 0x0000000500597308 */ /* 0x000be20000000800 */
[----:B----4-:R-:W4:Y:S04]  /*6990*/  LDS.U16 R65, [R14+0x18] ;  /* 0x000018000e417984 */ /* 0x010f280000000400 */
[----:B-----5:R-:W5:Y:S01]  /*69a0*/  LDS.U16 R5, [R0+0x1e] ;  /* 0x00001e0000057984 */ /* 0x020f620000000400 */
[----:B------:R-:W-:Y:S01]  /*69b0*/  IMAD.U32 R62, R62, 0x10000, RZ ;  /* 0x000100003e3e7824 */ /* 0x000fe200078e00ff */
[----:B------:R-:W-:Y:S01]  /*69c0*/  SHF.L.U32 R64, R64, 0x10, RZ ;  /* 0x0000001040407819 */ /* 0x000fe200000006ff */
[----:B------:R-:W-:-:S02]  /*69d0*/  IMAD.U32 R61, R61, 0x10000, RZ ;  /* 0x000100003d3d7824 */ /* 0x000fc400078e00ff */
[----:B------:R-:W-:Y:S01]  /*69e0*/  FMUL.FTZ R87, R62, -1.4426950216293334961 ;  /* 0xbfb8aa3b3e577820 */ /* 0x000fe20000410000 */
[----:B------:R-:W-:Y:S01]  /*69f0*/  FMUL.FTZ R91, R90, -1.4426950216293334961 ;  /* 0xbfb8aa3b5a5b7820 */ /* 0x000fe20000410000 */
[----:B------:R-:W-:Y:S01]  /*6a00*/  IMAD.U32 R66, R66, 0x10000, RZ ;  /* 0x0001000042427824 */ /* 0x000fe200078e00ff */
[----:B------:R-:W-:Y:S02]  /*6a10*/  SHF.L.U32 R63, R63, 0x10, RZ ;  /* 0x000000103f3f7819 */ /* 0x000fe400000006ff */
[----:B0-----:R-:W-:Y:S01]  /*6a20*/  SHF.L.U32 R3, R3, 0x10, RZ ;  /* 0x0000001003037819 */ /* 0x001fe200000006ff */
[----:B------:R-:W-:Y:S01]  /*6a30*/  FMUL.FTZ R92, R4, -1.4426950216293334961 ;  /* 0xbfb8aa3b045c7820 */ /* 0x000fe20000410000 */
[----:B------:R-:W-:Y:S02]  /*6a40*/  IMAD.U32 R60, R60, 0x10000, RZ ;  /* 0x000100003c3c7824 */ /* 0x000fe400078e00ff */
[----:B------:R-:W-:Y:S01]  /*6a50*/  FMUL.FTZ R93, R61, -1.4426950216293334961 ;  /* 0xbfb8aa3b3d5d7820 */ /* 0x000fe20000410000 */
[----:B------:R-:W0:Y:S01]  /*6a60*/  MUFU.EX2 R87, R87 ;  /* 0x0000005700577308 */ /* 0x000e220000000800 */
[----:B------:R-:W-:Y:S01]  /*6a70*/  FMUL.FTZ R94, R64, -1.4426950216293334961 ;  /* 0xbfb8aa3b405e7820 */ /* 0x000fe20000410000 */
[----:B------:R-:W-:Y:S01]  /*6a80*/  FMUL.FTZ R95, R66, -1.4426950216293334961 ;  /* 0xbfb8aa3b425f7820 */ /* 0x000fe20000410000 */
[----:B------:R-:W-:Y:S01]  /*6a90*/  FMUL.FTZ R96, R3, -1.4426950216293334961 ;  /* 0xbfb8aa3b03607820 */ /* 0x000fe20000410000 */
[----:B------:R-:W-:Y:S01]  /*6aa0*/  FMUL.FTZ R97, R60, -1.4426950216293334961 ;  /* 0xbfb8aa3b3c617820 */ /* 0x000fe20000410000 */
[----:B------:R-:W-:Y:S01]  /*6ab0*/  FMUL.FTZ R98, R63, -1.4426950216293334961 ;  /* 0xbfb8aa3b3f627820 */ /* 0x000fe20000410000 */
[----:B---3--:R-:W-:-:S02]  /*6ac0*/  IMAD.U32 R59, R59, 0x10000, RZ ;  /* 0x000100003b3b7824 */ /* 0x008fc400078e00ff */
[----:B------:R-:W3:Y:S01]  /*6ad0*/  MUFU.EX2 R91, R91 ;  /* 0x0000005b005b7308 */ /* 0x000ee20000000800 */
[----:B-1----:R-:W-:Y:S01]  /*6ae0*/  SHF.L.U32 R2, R2, 0x10, RZ ;  /* 0x0000001002027819 */ /* 0x002fe200000006ff */
[----:B--2---:R-:W-:Y:S01]  /*6af0*/  FADD.FTZ R86, R86, 1 ;  /* 0x3f80000056567421 */ /* 0x004fe20000010000 */
[----:B------:R-:W-:Y:S01]  /*6b00*/  FMUL.FTZ R101, R59, -1.4426950216293334961 ;  /* 0xbfb8aa3b3b657820 */ /* 0x000fe20000410000 */
[----:B----4-:R-:W-:-:S04]  /*6b10*/  IMAD.U32 R65, R65, 0x10000, RZ ;  /* 0x0001000041417824 */ /* 0x010fc800078e00ff */
[----:B------:R-:W1:Y:S01]  /*6b20*/  MUFU.EX2 R92, R92 ;  /* 0x0000005c005c7308 */ /* 0x000e620000000800 */
[----:B------:R-:W-:Y:S01]  /*6b30*/  FMUL.FTZ R100, R2, -1.4426950216293334961 ;  /* 0xbfb8aa3b02647820 */ /* 0x000fe20000410000 */
[----:B------:R-:W-:Y:S01]  /*6b40*/  FMUL.FTZ R99, R65, -1.4426950216293334961 ;  /* 0xbfb8aa3b41637820 */ /* 0x000fe20000410000 */
[----:B-----5:R-:W-:-:S05]  /*6b50*/  SHF.L.U32 R5, R5, 0x10, RZ ;  /* 0x0000001005057819 */ /* 0x020fca00000006ff */
[----:B------:R-:W2:Y:S01]  /*6b60*/  MUFU.EX2 R93, R93 ;  /* 0x0000005d005d7308 */ /* 0x000ea20000000800 */
[----:B------:R-:W-:-:S07]  /*6b70*/  FMUL.FTZ R102, R5, -1.4426950216293334961 ;  /* 0xbfb8aa3b05667820 */ /* 0x000fce0000410000 */
[----:B------:R-:W4:Y:S08]  /*6b80*/  MUFU.EX2 R94, R94 ;  /* 0x0000005e005e7308 */ /* 0x000f300000000800 */
[----:B------:R-:W5:Y:S08]  /*6b90*/  MUFU.EX2 R95, R95 ;  /* 0x0000005f005f7308 */ /* 0x000f700000000800 */
[----:B------:R-:W5:Y:S01]  /*6ba0*/  MUFU.EX2 R96, R96 ;  /* 0x0000006000607308 */ /* 0x000f620000000800 */
[----:B------:R-:W-:-:S07]  /*6bb0*/  FADD.FTZ R68, R68, 1 ;  /* 0x3f80000044447421 */ /* 0x000fce0000010000 */
[----:B------:R-:W5:Y:S08]  /*6bc0*/  MUFU.EX2 R97, R97 ;  /* 0x0000006100617308 */ /* 0x000f700000000800 */
[----:B------:R-:W5:Y:S01]  /*6bd0*/  MUFU.EX2 R98, R98 ;  /* 0x0000006200627308 */ /* 0x000f620000000800 */
[----:B0-----:R-:W-:-:S07]  /*6be0*/  FADD.FTZ R87, R87, 1 ;  /* 0x3f80000057577421 */ /* 0x001fce0000010000 */
[----:B------:R-:W0:Y:S01]  /*6bf0*/  MUFU.EX2 R99, R99 ;  /* 0x0000006300637308 */ /* 0x000e220000000800 */
[----:B------:R-:W-:-:S07]  /*6c00*/  FADD.FTZ R89, R89, 1 ;  /* 0x3f80000059597421 */ /* 0x000fce0000010000 */
[----:B------:R-:W0:Y:S08]  /*6c10*/  MUFU.EX2 R100, R100 ;  /* 0x0000006400647308 */ /* 0x000e300000000800 */
[----:B------:R-:W-:Y:S08]  /*6c20*/  MUFU.EX2 R102, R102 ;  /* 0x0000006600667308 */ /* 0x000ff00000000800 */
[----:B------:R-:W0:Y:S01]  /*6c30*/  MUFU.RCP R86, R86 ;  /* 0x0000005600567308 */ /* 0x000e220000001000 */
[----:B---3--:R-:W-:-:S07]  /*6c40*/  FADD.FTZ R91, R91, 1 ;  /* 0x3f8000005b5b7421 */ /* 0x008fce0000010000 */
[----:B------:R-:W3:Y:S01]  /*6c50*/  MUFU.EX2 R101, R101 ;  /* 0x0000006500657308 */ /* 0x000ee20000000800 */
[----:B-1----:R-:W-:Y:S01]  /*6c60*/  FADD.FTZ R92, R92, 1 ;  /* 0x3f8000005c5c7421 */ /* 0x002fe20000010000 */
[----:B--2---:R-:W-:Y:S01]  /*6c70*/  FADD.FTZ R93, R93, 1 ;  /* 0x3f8000005d5d7421 */ /* 0x004fe20000010000 */
[----:B----4-:R-:W-:Y:S01]  /*6c80*/  FADD.FTZ R94, R94, 1 ;  /* 0x3f8000005e5e7421 */ /* 0x010fe20000010000 */
[----:B-----5:R-:W-:Y:S01]  /*6c90*/  FADD.FTZ R95, R95, 1 ;  /* 0x3f8000005f5f7421 */ /* 0x020fe20000010000 */
[----:B------:R-:W-:-:S03]  /*6ca0*/  FADD.FTZ R96, R96, 1 ;  /* 0x3f80000060607421 */ /* 0x000fc60000010000 */
[----:B------:R-:W1:Y:S01]  /*6cb0*/  MUFU.RCP R68, R68 ;  /* 0x0000004400447308 */ /* 0x000e620000001000 */
[----:B------:R-:W-:Y:S01]  /*6cc0*/  FADD.FTZ R97, R97, 1 ;  /* 0x3f80000061617421 */ /* 0x000fe20000010000 */
[----:B------:R-:W-:Y:S01]  /*6cd0*/  FADD.FTZ R98, R98, 1 ;  /* 0x3f80000062627421 */ /* 0x000fe20000010000 */
[----:B0-----:R-:W-:-:S05]  /*6ce0*/  FADD.FTZ R99, R99, 1 ;  /* 0x3f80000063637421 */ /* 0x001fca0000010000 */
[----:B------:R-:W0:Y:S01]  /*6cf0*/  MUFU.RCP R87, R87 ;  /* 0x0000005700577308 */ /* 0x000e220000001000 */
[----:B------:R-:W-:Y:S01]  /*6d00*/  FADD.FTZ R100, R100, 1 ;  /* 0x3f80000064647421 */ /* 0x000fe20000010000 */
[----:B------:R-:W-:Y:S01]  /*6d10*/  FMUL.FTZ R85, R85, R86 ;  /* 0x0000005655557220 */ /* 0x000fe20000410000 */
[----:B------:R-:W-:-:S05]  /*6d20*/  FADD.FTZ R102, R102, 1 ;  /* 0x3f80000066667421 */ /* 0x000fca0000010000 */
[----:B------:R-:W2:Y:S01]  /*6d30*/  MUFU.RCP R89, R89 ;  /* 0x0000005900597308 */ /* 0x000ea20000001000 */
[----:B---3--:R-:W-:-:S07]  /*6d40*/  FADD.FTZ R101, R101, 1 ;  /* 0x3f80000065657421 */ /* 0x008fce0000010000 */
[----:B------:R-:W3:Y:S01]  /*6d50*/  MUFU.RCP R91, R91 ;  /* 0x0000005b005b7308 */ /* 0x000ee20000001000 */
[----:B------:R-:W-:-:S07]  /*6d60*/  FMUL.FTZ R85, R85, R70 ;  /* 0x0000004655557220 */ /* 0x000fce0000410000 */
[----:B------:R-:W4:Y:S08]  /*6d70*/  MUFU.RCP R103, R92 ;  /* 0x0000005c00677308 */ /* 0x000f300000001000 */
[----:B------:R-:W5:Y:S08]  /*6d80*/  MUFU.RCP R104, R93 ;  /* 0x0000005d00687308 */ /* 0x000f700000001000 */
[----:B------:R-:W5:Y:S08]  /*6d90*/  MUFU.RCP R105, R94 ;  /* 0x0000005e00697308 */ /* 0x000f700000001000 */
[----:B------:R-:W5:Y:S08]  /*6da0*/  MUFU.RCP R95, R95 ;  /* 0x0000005f005f7308 */ /* 0x000f700000001000 */
[----:B------:R-:W5:Y:S01]  /*6db0*/  MUFU.RCP R96, R96 ;  /* 0x0000006000607308 */ /* 0x000f620000001000 */
[----:B-1----:R-:W-:-:S07]  /*6dc0*/  FMUL.FTZ R68, R67, R68 ;  /* 0x0000004443447220 */ /* 0x002fce0000410000 */
[----:B------:R-:W1:Y:S08]  /*6dd0*/  MUFU.RCP R97, R97 ;  /* 0x0000006100617308 */ /* 0x000e700000001000 */
[----:B------:R-:W1:Y:S08]  /*6de0*/  MUFU.RCP R98, R98 ;  /* 0x0000006200627308 */ /* 0x000e700000001000 */
[----:B------:R-:W1:Y:S08]  /*6df0*/  MUFU.RCP R92, R99 ;  /* 0x00000063005c7308 */ /* 0x000e700000001000 */
[----:B------:R-:W1:Y:S01]  /*6e00*/  MUFU.RCP R93, R100 ;  /* 0x00000064005d7308 */ /* 0x000e620000001000 */
[----:B0-----:R-:W-:-:S07]  /*6e10*/  FMUL.FTZ R62, R62, R87 ;  /* 0x000000573e3e7220 */ /* 0x001fce0000410000 */
[----:B------:R-:W0:Y:S01]  /*6e20*/  MUFU.RCP R70, R101 ;  /* 0x0000006500467308 */ /* 0x000e220000001000 */
[----:B--2---:R-:W-:-:S07]  /*6e30*/  FMUL.FTZ R67, R88, R89 ;  /* 0x0000005958437220 */ /* 0x004fce0000410000 */
[----:B------:R-:W2:Y:S01]  /*6e40*/  MUFU.RCP R102, R102 ;  /* 0x0000006600667308 */ /* 0x000ea20000001000 */
        /* <DEDUP_REMOVED lines=15> */
[----:B-1----:R-:W-:Y:S01]  /*6f40*/  FMUL.FTZ R60, R60, R97 ;  /* 0x000000613c3c7220 */ /* 0x002fe20000410000 */
[----:B------:R-:W-:Y:S01]  /*6f50*/  FMUL.FTZ R63, R63, R98 ;  /* 0x000000623f3f7220 */ /* 0x000fe20000410000 */
[----:B------:R-:W-:Y:S01]  /*6f60*/  FMUL.FTZ R64, R65, R92 ;  /* 0x0000005c41407220 */ /* 0x000fe20000410000 */
[----:B------:R-:W-:Y:S01]  /*6f70*/  FMUL.FTZ R65, R2, R93 ;  /* 0x0000005d02417220 */ /* 0x000fe20000410000 */
[----:B------:R-:W-:Y:S01]  /*6f80*/  F2FP.BF16.F32.PACK_AB R62, R67, R62 ;  /* 0x0000003e433e723e */ /* 0x000fe200000010ff */
[----:B------:R-:W-:Y:S01]  /*6f90*/  FMUL.FTZ R66, R66, R77 ;  /* 0x0000004d42427220 */ /* 0x000fe20000410000 */
[----:B------:R-:W-:Y:S01]  /*6fa0*/  FMUL.FTZ R3, R3, R78 ;  /* 0x0000004e03037220 */ /* 0x000fe20000410000 */
[----:B0-----:R-:W-:Y:S01]  /*6fb0*/  FMUL.FTZ R2, R59, R70 ;  /* 0x000000463b027220 */ /* 0x001fe20000410000 */
[----:B--2---:R-:W-:Y:S01]  /*6fc0*/  FMUL.FTZ R5, R5, R102 ;  /* 0x0000006605057220 */ /* 0x004fe20000410000 */
        /* <DEDUP_REMOVED lines=10> */
[----:B------:R-:W-:Y:S01]  /*7070*/  PRMT R70, R69, 0x7632, R70 ;  /* 0x0000763245467816 */ /* 0x000fe20000000046 */
[----:B------:R0:W-:Y:S01]  /*7080*/  STS.U16 [R26], R68 ;  /* 0x000000441a007388 */ /* 0x0001e20000000400 */
[----:B------:R-:W-:-:S02]  /*7090*/  F2FP.BF16.F32.PACK_AB R3, R3, R66 ;  /* 0x000000420303723e */ /* 0x000fc400000010ff */
[----:B------:R-:W-:Y:S01]  /*70a0*/  F2FP.BF16.F32.PACK_AB R60, R63, R60 ;  /* 0x0000003c3f3c723e */ /* 0x000fe200000010ff */
[----:B------:R1:W-:Y:S01]  /*70b0*/  STS.U16 [R25+0x2], R59 ;  /* 0x0000023b19007388 */ /* 0x0003e20000000400 */
[----:B------:R-:W-:-:S03]  /*70c0*/  F2FP.BF16.F32.PACK_AB R64, R65, R64 ;  /* 0x000000404140723e */ /* 0x000fc600000010ff */
[----:B------:R-:W-:Y:S01]  /*70d0*/  STS.U16 [R24+0x4], R62 ;  /* 0x0000043e18007388 */ /* 0x000fe20000000400 */
[----:B0-----:R-:W-:-:S03]  /*70e0*/  PRMT R26, R4, 0x7632, R26 ;  /* 0x00007632041a7816 */ /* 0x001fc6000000001a */
[----:B------:R-:W-:Y:S01]  /*70f0*/  STS.U16 [R23+0x6], R67 ;  /* 0x0000064317007388 */ /* 0x000fe20000000400 */
[----:B------:R-:W-:Y:S02]  /*7100*/  F2FP.BF16.F32.PACK_AB R2, R5, R2 ;  /* 0x000000020502723e */ /* 0x000fe400000010ff */
[----:B-1----:R-:W-:Y:S01]  /*7110*/  PRMT R25, R3, 0x7632, R25 ;  /* 0x0000763203197816 */ /* 0x002fe20000000019 */
[----:B------:R0:W-:Y:S04]  /*7120*/  STS.U16 [R22+0x8], R69 ;  /* 0x0000084516007388 */ /* 0x0001e80000000400 */
[----:B------:R1:W-:Y:S04]  /*7130*/  STS.U16 [R21+0xa], R70 ;  /* 0x00000a4615007388 */ /* 0x0003e80000000400 */
[----:B------:R2:W-:Y:S01]  /*7140*/  STS.U16 [R20+0xc], R4 ;  /* 0x00000c0414007388 */ /* 0x0005e20000000400 */
[----:B0-----:R-:W-:-:S03]  /*7150*/  PRMT R22, R64, 0x7632, R22 ;  /* 0x0000763240167816 */ /* 0x001fc60000000016 */
[----:B------:R-:W-:Y:S01]  /*7160*/  STS.U16 [R19+0xe], R26 ;  /* 0x00000e1a13007388 */ /* 0x000fe20000000400 */
[----:B-1----:R-:W-:-:S03]  /*7170*/  PRMT R21, R60, 0x7632, R21 ;  /* 0x000076323c157816 */ /* 0x002fc60000000015 */
[----:B------:R0:W-:Y:S01]  /*7180*/  STS.U16 [R18+0x10], R3 ;  /* 0x0000100312007388 */ /* 0x0001e20000000400 */
[----:B--2---:R-:W-:-:S03]  /*7190*/  PRMT R4, R2, 0x7610, R4 ;  /* 0x0000761002047816 */ /* 0x004fc60000000004 */
[----:B------:R-:W-:Y:S01]  /*71a0*/  STS.U16 [R17+0x12], R25 ;  /* 0x0000121911007388 */ /* 0x000fe20000000400 */
[----:B------:R-:W-:-:S03]  /*71b0*/  PRMT R20, R2, 0x7632, R20 ;  /* 0x0000763202147816 */ /* 0x000fc60000000014 */
[----:B------:R-:W-:Y:S01]  /*71c0*/  STS.U16 [R16+0x14], R60 ;  /* 0x0000143c10007388 */ /* 0x000fe20000000400 */
[----:B------:R-:W-:-:S03]  /*71d0*/  IMAD.U32 R2, RZ, RZ, UR23 ;  /* 0x00000017ff027e24 */ /* 0x000fc6000f8e00ff */
        /* <DEDUP_REMOVED lines=75> */
.L_x_3383:
        /* <DEDUP_REMOVED lines=15> */
.L_x_5099:


//--------------------- .text._Z25selective_scan_fwd_kernelI32Selective_Scan_fwd_kernel_traitsILi64ELi16ELi1ELb0ELb1ELb1ELb0EN3c108BFloat16EfEEv13SSMParamsBase --------------------------
	.section	.text._Z25selective_scan_fwd_kernelI32Selective_Scan_fwd_kernel_traitsILi64ELi16ELi1ELb0ELb1ELb1ELb0EN3c108BFloat16EfEEv13SSMParamsBase,"ax",@progbits
	.align	128
        .global         _Z25selective_scan_fwd_kernelI32Selective_Scan_fwd_kernel_traitsILi64ELi16ELi1ELb0ELb1ELb1ELb0EN3c108BFloat16EfEEv13SSMParamsBase
        .type           _Z25selective_scan_fwd_kernelI32Selective_Scan_fwd_kernel_traitsILi64ELi16ELi1ELb0ELb1ELb1ELb0EN3c108BFloat16EfEEv13SSMParamsBase,@function
        .size           _Z25selective_scan_fwd_kernelI32Selective_Scan_fwd_kernel_traitsILi64ELi16ELi1ELb0ELb1ELb1ELb0EN3c108BFloat16EfEEv13SSMParamsBase,(.L_x_5100 - _Z25selective_scan_fwd_kernelI32Selective_Scan_fwd_kernel_traitsILi64ELi16ELi1ELb0ELb1ELb1ELb0EN3c108BFloat16EfEEv13SSMParamsBase)
        .other          _Z25selective_scan_fwd_kernelI32Selective_Scan_fwd_kernel_traitsILi64ELi16ELi1ELb0ELb1ELb1ELb0EN3c108BFloat16EfEEv13SSMParamsBase,@"STO_CUDA_ENTRY STV_DEFAULT"
_Z25selective_scan_fwd_kernelI32Selective_Scan_fwd_kernel_traitsILi64ELi16ELi1ELb0ELb1ELb1ELb0EN3c108BFloat16EfEEv13SSMParamsBase:
.text._Z25selective_scan_fwd_kernelI32Selective_Scan_fwd_kernel_traitsILi64ELi16ELi1ELb0ELb1ELb1ELb0EN3c108BFloat16EfEEv13SSMParamsBase:
[----:B------:R-:W-:Y:S01]  /*0000*/  LDC R1, c[0x0][0x37c] ;  /* 0x0000df00ff017b82 */ /* 0x000fe20000000800 */
[----:B------:R-:W0:Y:S07]  /*0010*/  LDCU.64 UR4, c[0x0][0x470] ;  /* 0x00008e00ff0477ac */ /* 0x000e2e0008000a00 */
[----:B------:R-:W1:Y:S01]  /*0020*/  S2UR UR12, SR_CTAID.Y ;  /* 0x00000000000c79c3 */ /* 0x000e620000002600 */
[----:B------:R-:W2:Y:S01]  /*0030*/  LDCU.64 UR26, c[0x0][0x358] ;  /* 0x00006b00ff1a77ac */ /* 0x000ea20008000a00 */
[----:B------:R-:W3:Y:S01]  /*0040*/  LDCU UR34, c[0x0][0x398] ;  /* 0x00007300ff2277ac */ /* 0x000ee20008000800 */
[----:B------:R-:W4:Y:S01]  /*0050*/  LDCU.128 UR8, c[0x0][0x450] ;  /* 0x00008a00ff0877ac */ /* 0x000f220008000c00 */
[----:B------:R-:W2:Y:S04]  /*0060*/  S2R R7, SR_CTAID.Y ;  /* 0x0000000000077919 */ /* 0x000ea80000002600 */
[----:B------:R-:W2:Y:S01]  /*0070*/  S2UR UR13, SR_CTAID.X ;  /* 0x00000000000d79c3 */ /* 0x000ea20000002500 */
        /* <DEDUP_REMOVED lines=17> */
[----:B--2---:R-:W5:Y:S01]  /*0190*/  @P1 LDG.E R4, desc[UR26][R4.64] ;  /* 0x0000001a04041981 */ /* 0x004f62000c1e1900 */
[----:B------:R-:W-:Y:S02]  /*01a0*/  @UP0 ULEA.HI.X UR11, UR12, UR11, URZ, 0x2, UP2 ;  /* 0x0000000b0c0b0291 */ /* 0x000fe400090f14ff */
[----:B------:R-:W-:Y:S01]  /*01b0*/  IMAD.U32 R2, RZ, RZ, UR10 ;  /* 0x0000000aff027e24 */ /* 0x000fe2000f8e00ff */
[----:B------:R-:W1:Y:S03]  /*01c0*/  I2F.RP R0, UR32 ;  /* 0x0000002000007d06 */ /* 0x000e660008209400 */
[----:B------:R-:W-:-:S05]  /*01d0*/  IMAD.U32 R3, RZ, RZ, UR11 ;  /* 0x0000000bff037e24 */ /* 0x000fca000f8e00ff */
[----:B------:R2:W5:Y:S01]  /*01e0*/  @P0 LDG.E R2, desc[UR26][R2.64] ;  /* 0x0000001a02020981 */ /* 0x000562000c1e1900 */
[----:B-1----:R-:W1:Y:S02]  /*01f0*/  MUFU.RCP R0, R0 ;  /* 0x0000000000007308 */ /* 0x002e640000001000 */
[----:B-1----:R-:W-:-:S06]  /*0200*/  VIADD R6, R0, 0xffffffe ;  /* 0x0ffffffe00067836 */ /* 0x002fcc0000000000 */
[----:B------:R-:W1:Y:S01]  /*0210*/  F2I.FTZ.U32.TRUNC.NTZ R6, R6 ;  /* 0x0000000600067305 */ /* 0x000e62000021f000 */
[----:B--2---:R-:W-:Y:S02]  /*0220*/  IABS R3, R7 ;  /* 0x0000000700037213 */ /* 0x004fe40000000000 */
[----:B-1----:R-:W-:Y:S02]  /*0230*/  R2UR UR5, R6 ;  /* 0x00000000060572ca */ /* 0x002fe400000e0000 */
[----:B------:R-:W-:Y:S01]  /*0240*/  R2UR UR10, R3 ;  /* 0x00000000030a72ca */ /* 0x000fe200000e0000 */
[----:B------:R-:W-:-:S10]  /*0250*/  UMOV UR4, URZ ;  /* 0x000000ff00047c82 */ /* 0x000fd40008000000 */
[----:B------:R-:W-:-:S04]  /*0260*/  UIADD3 UR6, UPT, UPT, URZ, -UR5, URZ ;  /* 0x80000005ff067290 */ /* 0x000fc8000fffe0ff */
[----:B------:R-:W-:-:S04]  /*0270*/  UIMAD UR6, UR6, UR32, URZ ;  /* 0x00000020060672a4 */ /* 0x000fc8000f8e02ff */
[----:B------:R-:W-:-:S04]  /*0280*/  UIMAD.WIDE.U32 UR6, UR5, UR6, UR4 ;  /* 0x00000006050672a5 */ /* 0x000fc8000f8e0004 */
[----:B------:R-:W-:Y:S02]  /*0290*/  UIMAD.WIDE.U32 UR6, UR7, UR10, URZ ;  /* 0x0000000a070672a5 */ /* 0x000fe4000f8e00ff */
[----:B------:R-:W-:-:S05]  /*02a0*/  UIMAD.WIDE.U32 UR4, UR13, UR20, URZ ;  /* 0x000000140d0472a5 */ /* 0x000fca000f8e00ff */
[----:B------:R-:W-:Y:S02]  /*02b0*/  UMOV UR28, UR7 ;  /* 0x00000007001c7c82 */ /* 0x000fe40008000000 */
[----:B------:R-:W-:-:S04]  /*02c0*/  UIADD3 UR20, UPT, UPT, -UR28, URZ, URZ ;  /* 0x000000ff1c147290 */ /* 0x000fc8000fffe1ff */
[----:B------:R-:W-:-:S04]  /*02d0*/  UIMAD UR20, UR32, UR20, UR10 ;  /* 0x00000014201472a4 */ /* 0x000fc8000f8e020a */
[----:B------:R-:W-:Y:S02]  /*02e0*/  UISETP.GT.U32.AND UP2, UPT, UR32, UR20, UPT ;  /* 0x000000142000728c */ /* 0x000fe4000bf44070 */
[----:B0-----:R-:W-:Y:S01]  /*02f0*/  UIMAD.WIDE.U32 UR6, UR13, UR16, URZ ;  /* 0x000000100d0672a5 */ /* 0x001fe2000f8e00ff */
[----:B------:R-:W0:Y:S01]  /*0300*/  LDCU UR16, c[0x0][0x394] ;  /* 0x00007280ff1077ac */ /* 0x000e220008000800 */
[----:B------:R-:W-:-:S07]  /*0310*/  UIMAD UR5, UR13, UR21, UR5 ;  /* 0x000000150d0572a4 */ /* 0x000fce000f8e0205 */
[----:B------:R-:W-:Y:S02]  /*0320*/  @!UP2 UIADD3 UR20, UPT, UPT, UR20, -UR32, URZ ;  /* 0x800000201414a290 */ /* 0x000fe4000fffe0ff */
[----:B------:R-:W-:Y:S02]  /*0330*/  UIMAD.WIDE.U32 UR10, UR12, UR22, UR4 ;  /* 0x000000160c0a72a5 */ /* 0x000fe4000f8e0004 */
[----:B------:R-:W-:Y:S02]  /*0340*/  UISETP.GE.U32.AND UP1, UPT, UR20, UR32, UPT ;  /* 0x000000201400728c */ /* 0x000fe4000bf26070 */
[----:B------:R-:W-:Y:S02]  /*0350*/  UIMAD UR29, UR12, UR23, UR11 ;  /* 0x000000170c1d72a4 */ /* 0x000fe4000f8e020b */
[----:B------:R-:W-:Y:S02]  /*0360*/  ULOP3.LUT UR4, UR12, UR34, URZ, 0x3c, !UPT ;  /* 0x000000220c047292 */ /* 0x000fe4000f8e3cff */
[----:B------:R-:W-:Y:S01]  /*0370*/  @!UP2 UIADD3 UR28, UPT, UPT, UR28, 0x1, URZ ;  /* 0x000000011c1ca890 */ /* 0x000fe2000fffe0ff */
[----:B------:R-:W1:Y:S01]  /*0380*/  LDCU.128 UR20, c[0x0][0x460] ;  /* 0x00008c00ff1477ac */ /* 0x000e620008000c00 */
[----:B0-----:R-:W-:-:S02]  /*0390*/  UISETP.GE.AND UP0, UPT, UR16, 0x1, UPT ;  /* 0x000000011000788c */ /* 0x001fc4000bf06270 */
[----:B------:R-:W-:Y:S02]  /*03a0*/  UISETP.GE.AND UP2, UPT, UR4, URZ, UPT ;  /* 0x000000ff0400728c */ /* 0x000fe4000bf46270 */
[----:B------:R-:W-:Y:S02]  /*03b0*/  @UP1 UIADD3 UR28, UPT, UPT, UR28, 0x1, URZ ;  /* 0x000000011c1c1890 */ /* 0x000fe4000fffe0ff */
[----:B------:R-:W-:Y:S01]  /*03c0*/  PLOP3.LUT P2, PT, PT, PT, UP0, 0x80, 0x8 ;  /* 0x000000000008781c */ /* 0x000fe20003f4f008 */
[----:B------:R-:W-:Y:S02]  /*03d0*/  UISETP.NE.AND UP1, UPT, UR34, URZ, UPT ;  /* 0x000000ff2200728c */ /* 0x000fe4000bf25270 */
[----:B------:R-:W-:Y:S02]  /*03e0*/  UIMAD UR7, UR13, UR17, UR7 ;  /* 0x000000110d0772a4 */ /* 0x000fe4000f8e0207 */
[----:B---3--:R-:W-:Y:S02]  /*03f0*/  UIMAD.WIDE.U32 UR24, UR13, UR30, URZ ;  /* 0x0000001e0d1872a5 */ /* 0x008fe4000f8e00ff */
[----:B------:R-:W-:-:S02]  /*0400*/  UIMAD.WIDE.U32 UR14, UR12, UR18, UR6 ;  /* 0x000000120c0e72a5 */ /* 0x000fc4000f8e0006 */
[----:B------:R-:W-:Y:S02]  /*0410*/  UIMAD UR17, UR13, UR31, UR25 ;  /* 0x0000001f0d1172a4 */ /* 0x000fe4000f8e0219 */
[----:B------:R-:W-:Y:S02]  /*0420*/  @!UP2 UIADD3 UR28, UPT, UPT, -UR28, URZ, URZ ;  /* 0x000000ff1c1ca290 */ /* 0x000fe4000fffe1ff */
[----:B------:R-:W-:Y:S01]  /*0430*/  UIMAD UR19, UR12, UR19, UR15 ;  /* 0x000000130c1372a4 */ /* 0x000fe2000f8e020f */
[----:B------:R-:W0:Y:S01]  /*0440*/  LDCU.64 UR32, c[0x0][0x3e8] ;  /* 0x00007d00ff2077ac */ /* 0x000e220008000a00 */
[----:B------:R-:W2:Y:S01]  /*0450*/  LDCU.64 UR30, c[0x0][0x3b0] ;  /* 0x00007600ff1e77ac */ /* 0x000ea20008000a00 */
[----:B-1----:R-:W-:Y:S02]  /*0460*/  ULEA UR20, UP0, UR10, UR20, 0x1 ;  /* 0x000000140a147291 */ /* 0x002fe4000f8008ff */
[----:B------:R-:W-:Y:S01]  /*0470*/  @!UP1 ULOP3.LUT UR28, URZ, UR34, URZ, 0x33, !UPT ;  /* 0x00000022ff1c9292 */ /* 0x000fe2000f8e33ff */
[----:B0-2---:R-:W-:Y:S11]  /*0480*/  @!P2 EXIT ;  /* 0x000000000000a94d */ /* 0x005ff60003800000 */
[----:B------:R-:W0:Y:S01]  /*0490*/  LDCU.128 UR4, c[0x0][0x420] ;  /* 0x00008400ff0477ac */ /* 0x000e220008000c00 */
[----:B------:R-:W1:Y:S01]  /*04a0*/  S2R R95, SR_TID.X ;  /* 0x00000000005f7919 */ /* 0x000e620000002100 */
[----:B------:R-:W-:Y:S02]  /*04b0*/  USHF.R.S32.HI UR18, URZ, 0x1f, UR28 ;  /* 0x0000001fff127899 */ /* 0x000fe4000801141c */
[----:B------:R-:W-:Y:S02]  /*04c0*/  ULEA.HI.X UR21, UR10, UR21, UR29, 0x1, UP0 ;  /* 0x000000150a157291 */ /* 0x000fe400080f0c1d */
[----:B------:R-:W-:Y:S01]  /*04d0*/  UIMAD UR15, UR18, UR32, URZ ;  /* 0x00000020120f72a4 */ /* 0x000fe2000f8e02ff */
[----:B------:R-:W-:Y:S01]  /*04e0*/  UMOV UR10, UR24 ;  /* 0x00000018000a7c82 */ /* 0x000fe20008000000 */
[----:B------:R-:W-:Y:S01]  /*04f0*/  UMOV UR11, UR17 ;  /* 0x00000011000b7c82 */ /* 0x000fe20008000000 */
[----:B------:R-:W-:Y:S02]  /*0500*/  ULEA UR22, UP1, UR14, UR22, 0x1 ;  /* 0x000000160e167291 */ /* 0x000fe4000f8208ff */
[----:B------:R-:W-:-:S02]  /*0510*/  UIMAD.WIDE.U32 UR10, UR28, UR32, UR10 ;  /* 0x000000201c0a72a5 */ /* 0x000fc4000f8e000a */
[----:B------:R-:W-:Y:S02]  /*0520*/  UIMAD UR15, UR28, UR33, UR15 ;  /* 0x000000211c0f72a4 */ /* 0x000fe4000f8e020f */
[----:B------:R-:W-:Y:S01]  /*0530*/  ULEA.HI.X UR23, UR14, UR23, UR19, 0x1, UP1 ;  /* 0x000000170e177291 */ /* 0x000fe200088f0c13 */
[----:B------:R-:W2:Y:S01]  /*0540*/  LDCU.64 UR32, c[0x0][0x3c8] ;  /* 0x00007900ff2077ac */ /* 0x000ea20008000a00 */
[----:B------:R-:W-:Y:S02]  /*0550*/  ULEA UR17, UP0, UR10, UR8, 0x1 ;  /* 0x000000080a117291 */ /* 0x000fe4000f8008ff */
[----:B------:R-:W-:Y:S02]  /*0560*/  UIADD3 UR19, UPT, UPT, UR11, UR15, URZ ;  /* 0x0000000f0b137290 */ /* 0x000fe4000fffe0ff */
[----:B0-----:R-:W-:Y:S02]  /*0570*/  UIMAD.WIDE.U32 UR14, UR12, UR6, URZ ;  /* 0x000000060c0e72a5 */ /* 0x001fe4000f8e00ff */
[----:B------:R-:W-:Y:S01]  /*0580*/  ULEA.HI.X UR19, UR10, UR9, UR19, 0x1, UP0 ;  /* 0x000000090a137291 */ /* 0x000fe200080f0c13 */
[----:B------:R-:W0:Y:S01]  /*0590*/  LDCU.128 UR8, c[0x0][0x3a0] ;  /* 0x00007400ff0877ac */ /* 0x000e220008000c00 */
[----:B------:R-:W-:Y:S01]  /*05a0*/  UIMAD UR15, UR12, UR7, UR15 ;  /* 0x000000070c0f72a4 */ /* 0x000fe2000f8e020f */
[----:B------:R-:W3:Y:S01]  /*05b0*/  LDCU.64 UR6, c[0x0][0x448] ;  /* 0x00008900ff0677ac */ /* 0x000ee20008000a00 */
[----:B------:R-:W-:-:S02]  /*05c0*/  UIMAD.WIDE.U32 UR24, UR13, UR30, URZ ;  /* 0x0000001e0d1872a5 */ /* 0x000fc4000f8e00ff */
[----:B------:R-:W-:Y:S02]  /*05d0*/  UIMAD.WIDE.U32 UR14, UR13, UR4, UR14 ;  /* 0x000000040d0e72a5 */ /* 0x000fe4000f8e000e */
[----:B------:R-:W-:Y:S02]  /*05e0*/  UIMAD UR25, UR13, UR31, UR25 ;  /* 0x0000001f0d1972a4 */ /* 0x000fe4000f8e0219 */
[----:B--2---:R-:W-:Y:S01]  /*05f0*/  UIMAD UR29, UR18, UR32, URZ ;  /* 0x00000020121d72a4 */ /* 0x004fe2000f8e02ff */
[----:B------:R-:W2:Y:S01]  /*0600*/  LDCU UR34, c[0x0][0x384] ;  /* 0x00007080ff2277ac */ /* 0x000ea20008000800 */
[----:B------:R-:W-:Y:S02]  /*0610*/  UIMAD UR18, UR13, UR5, UR15 ;  /* 0x000000050d1272a4 */ /* 0x000fe4000f8e020f */
[----:B------:R-:W-:Y:S02]  /*0620*/  UIMAD.WIDE.U32 UR4, UR28, UR32, UR24 ;  /* 0x000000201c0472a5 */ /* 0x000fe4000f8e0018 */
[----:B------:R-:W-:Y:S01]  /*0630*/  UIMAD UR32, UR28, UR33, UR29 ;  /* 0x000000211c2072a4 */ /* 0x000fe2000f8e021d */
[----:B------:R-:W4:Y:S01]  /*0640*/  LDCU.64 UR36, c[0x0][0x440] ;  /* 0x00008800ff2477ac */ /* 0x000f220008000a00 */
[----:B0-----:R-:W-:Y:S01]  /*0650*/  UIMAD.WIDE.U32 UR24, UR12, UR8, URZ ;  /* 0x000000080c1872a5 */ /* 0x001fe2000f8e00ff */
[----:B------:R-:W0:Y:S01]  /*0660*/  LDCU UR33, c[0x0][0x38c] ;  /* 0x00007180ff2177ac */ /* 0x000e220008000800 */
[----:B------:R-:W-:Y:S01]  /*0670*/  UIADD3 UR5, UPT, UPT, UR5, UR32, URZ ;  /* 0x0000002005057290 */ /* 0x000fe2000fffe0ff */
[----:B------:R-:W1:Y:S01]  /*0680*/  LDCU.64 UR30, c[0x0][0x3c0] ;  /* 0x00007800ff1e77ac */ /* 0x000e620008000a00 */
[----:B------:R-:W-:Y:S01]  /*0690*/  UIMAD UR9, UR12, UR9, UR25 ;  /* 0x000000090c0972a4 */ /* 0x000fe2000f8e0219 */
[----:B------:R-:W1:Y:S01]  /*06a0*/  LDCU.64 UR28, c[0x0][0x3e0] ;  /* 0x00007c00ff1c77ac */ /* 0x000e620008000a00 */
[----:B---3--:R-:W-:-:S02]  /*06b0*/  ULEA UR25, UP0, UR4, UR6, 0x1 ;  /* 0x0000000604197291 */ /* 0x008fc4000f8008ff */
[----:B--2---:R-:W-:Y:S02]  /*06c0*/  UIMAD UR12, UR13, UR34, UR12 ;  /* 0x000000220d0c72a4 */ /* 0x004fe4000f8e020c */
[----:B------:R-:W-:Y:S02]  /*06d0*/  ULEA.HI.X UR7, UR4, UR7, UR5, 0x1, UP0 ;  /* 0x0000000704077291 */ /* 0x000fe400080f0c05 */
[----:B------:R-:W-:Y:S01]  /*06e0*/  UIMAD UR12, UR12, UR16, URZ ;  /* 0x000000100c0c72a4 */ /* 0x000fe2000f8e02ff */
[----:B------:R-:W-:Y:S01]  /*06f0*/  UMOV UR4, URZ ;  /* 0x000000ff00047c82 */ /* 0x000fe20008000000 */
[----:B------:R-:W-:Y:S01]  /*0700*/  UMOV UR5, URZ ;  /* 0x000000ff00057c82 */ /* 0x000fe20008000000 */
[----:B-----5:R-:W-:Y:S01]  /*0710*/  @P0 R2UR UR4, R2 ;  /* 0x00000000020402ca */ /* 0x020fe200000e0000 */
[----:B----4-:R-:W-:Y:S01]  /*0720*/  ULEA UR8, UP1, UR24, UR36, 0x2 ;  /* 0x0000002418087291 */ /* 0x010fe2000f8210ff */
[----:B------:R-:W-:Y:S01]  /*0730*/  @P1 R2UR UR5, R4 ;  /* 0x00000000040512ca */ /* 0x000fe200000e0000 */
[----:B------:R-:W-:Y:S01]  /*0740*/  UMOV UR32, UR22 ;  /* 0x0000001600207c82 */ /* 0x000fe20008000000 */
[----:B0-----:R-:W-:-:S02]  /*0750*/  UIMAD UR12, UR12, UR33, URZ ;  /* 0x000000210c0c72a4 */ /* 0x001fc4000f8e02ff */
[----:B------:R-:W-:Y:S02]  /*0760*/  ULEA.HI.X UR9, UR24, UR37, UR9, 0x2, UP1 ;  /* 0x0000002518097291 */ /* 0x000fe400088f1409 */
[----:B-1----:R-:W-:Y:S01]  /*0770*/  USHF.L.U64.HI UR22, UR30, 0x1, UR31 ;  /* 0x000000011e167899 */ /* 0x002fe2000801021f */
[----:B------:R-:W-:Y:S01]  /*0780*/  UMOV UR35, UR21 ;  /* 0x0000001500237c82 */ /* 0x000fe20008000000 */
[----:B------:R-:W-:Y:S01]  /*0790*/  UMOV UR33, UR23 ;  /* 0x0000001700217c82 */ /* 0x000fe20008000000 */
[----:B------:R-:W-:Y:S01]  /*07a0*/  UMOV UR34, UR20 ;  /* 0x0000001400227c82 */ /* 0x000fe20008000000 */
[----:B------:R-:W-:Y:S02]  /*07b0*/  USHF.L.U64.HI UR24, UR10, 0x2, UR11 ;  /* 0x000000020a187899 */ /* 0x000fe4000801020b */
[----:B------:R-:W-:Y:S01]  /*07c0*/  USHF.L.U64.HI UR29, UR28, 0x1, UR29 ;  /* 0x000000011c1d7899 */ /* 0x000fe2000801021d */
[----:B------:R-:W-:Y:S01]  /*07d0*/  UMOV UR6, URZ ;  /* 0x000000ff00067c82 */ /* 0x000fe20008000000 */
[----:B------:R-:W-:Y:S01]  /*07e0*/  UMOV UR21, UR17 ;  /* 0x0000001100157c82 */ /* 0x000fe20008000000 */
[----:B------:R-:W-:Y:S01]  /*07f0*/  UMOV UR31, UR7 ;  /* 0x00000007001f7c82 */ /* 0x000fe20008000000 */
[----:B------:R-:W-:-:S08]  /*0800*/  UMOV UR23, UR19 ;  /* 0x0000001300177c82 */ /* 0x000fd00008000000 */
.L_x_3422:
[----:B------:R-:W0:Y:S01]  /*0810*/  LDCU UR7, c[0x0][0x388] ;  /* 0x00007100ff0777ac */ /* 0x000e220008000800 */
[----:B------:R-:W-:Y:S01]  /*0820*/  IMAD.SHL.U32 R159, R95, 0x10, RZ ;  /* 0x000000105f9f7824 */ /* 0x000fe200078e00ff */
[----:B------:R-:W-:Y:S01]  /*0830*/  PRMT R7, RZ, 0x7610, R7 ;  /* 0x00007610ff077816 */ /* 0x000fe20000000007 */
[----:B------:R-:W-:Y:S01]  /*0840*/  USHF.L.U32 UR11, UR6, 0xa, URZ ;  /* 0x0000000a060b7899 */ /* 0x000fe200080006ff */
[----:B------:R-:W-:Y:S02]  /*0850*/  PRMT R12, RZ, 0x7610, R12 ;  /* 0x00007610ff0c7816 */ /* 0x000fe4000000000c */
[----:B------:R-:W-:Y:S02]  /*0860*/  LOP3.LUT R22, R159, 0x3e00, RZ, 0xc0, !PT ;  /* 0x00003e009f167812 */ /* 0x000fe400078ec0ff */
[----:B--2---:R-:W-:Y:S02]  /*0870*/  PRMT R15, RZ, 0x7610, R15 ;  /* 0x00007610ff0f7816 */ /* 0x004fe4000000000f */
[----:B------:R-:W-:-:S02]  /*0880*/  LOP3.LUT R158, R22, 0x1f, R95, 0xf8, !PT ;  /* 0x0000001f169e7812 */ /* 0x000fc400078ef85f */
[----:B------:R-:W-:Y:S02]  /*0890*/  PRMT R6, RZ, 0x7610, R6 ;  /* 0x00007610ff067816 */ /* 0x000fe40000000006 */
[C---:B------:R-:W-:Y:S02]  /*08a0*/  SHF.L.U32 R0, R158.reuse, 0x1, RZ ;  /* 0x000000019e007819 */ /* 0x040fe400000006ff */
[----:B------:R-:W-:Y:S01]  /*08b0*/  LOP3.LUT R151, R158, 0xe0, RZ, 0xfc, !PT ;  /* 0x000000e09e977812 */ /* 0x000fe200078efcff */
[----:B0-----:R-:W-:Y:S01]  /*08c0*/  UIADD3 UR36, UPT, UPT, -UR11, UR7, URZ ;  /* 0x000000070b247290 */ /* 0x001fe2000fffe1ff */
[C---:B------:R-:W-:Y:S02]  /*08d0*/  IADD3 R2, P0, PT, R0.reuse, UR32, RZ ;  /* 0x0000002000027c10 */ /* 0x040fe4000ff1e0ff */
[----:B------:R-:W-:Y:S02]  /*08e0*/  IADD3 R4, P1, PT, R0, UR34, RZ ;  /* 0x0000002200047c10 */ /* 0x000fe4000ff3e0ff */
[C---:B------:R-:W-:Y:S01]  /*08f0*/  LOP3.LUT R150, R158.reuse, 0x100, RZ, 0xfc, !PT ;  /* 0x000001009e967812 */ /* 0x040fe200078efcff */
[----:B------:R-:W-:Y:S01]  /*0900*/  IMAD.X R3, RZ, RZ, UR33, P0 ;  /* 0x00000021ff037e24 */ /* 0x000fe200080e06ff */
[C---:B------:R-:W-:Y:S01]  /*0910*/  ISETP.GE.AND P0, PT, R158.reuse, UR36, PT ;  /* 0x000000249e007c0c */ /* 0x040fe2000bf06270 */
[----:B------:R-:W-:Y:S01]  /*0920*/  IMAD.X R5, RZ, RZ, UR35, P1 ;  /* 0x00000023ff057e24 */ /* 0x000fe200088e06ff */
[----:B------:R-:W-:Y:S01]  /*0930*/  BAR.SYNC.DEFER_BLOCKING 0x0 ;  /* 0x0000000000007b1d */ /* 0x000fe20000010000 */
[----:B------:R-:W-:-:S02]  /*0940*/  LOP3.LUT R157, R158, 0x20, RZ, 0xfc, !PT ;  /* 0x000000209e9d7812 */ /* 0x000fc400078efcff */
[C---:B------:R-:W-:Y:S02]  /*0950*/  LOP3.LUT R152, R158.reuse, 0xc0, RZ, 0xfc, !PT ;  /* 0x000000c09e987812 */ /* 0x040fe400078efcff */
[----:B------:R-:W-:Y:S02]  /*0960*/  LOP3.LUT R153, R158, 0xa0, RZ, 0xfc, !PT ;  /* 0x000000a09e997812 */ /* 0x000fe400078efcff */
[----:B------:R-:W-:Y:S02]  /*0970*/  ISETP.GE.AND P1, PT, R157, UR36, PT ;  /* 0x000000249d007c0c */ /* 0x000fe4000bf26270 */
[----:B------:R-:W-:Y:S02]  /*0980*/  ISETP.GE.AND P2, PT, R152, UR36, PT ;  /* 0x0000002498007c0c */ /* 0x000fe4000bf46270 */
[----:B------:R-:W-:Y:S02]  /*0990*/  LOP3.LUT R156, R158, 0x40, RZ, 0xfc, !PT ;  /* 0x000000409e9c7812 */ /* 0x000fe400078efcff */
[----:B------:R-:W-:-:S02]  /*09a0*/  ISETP.GE.AND P3, PT, R153, UR36, PT ;  /* 0x0000002499007c0c */ /* 0x000fc4000bf66270 */
[C---:B------:R-:W-:Y:S02]  /*09b0*/  LOP3.LUT R155, R158.reuse, 0x60, RZ, 0xfc, !PT ;  /* 0x000000609e9b7812 */ /* 0x040fe400078efcff */
[----:B------:R-:W-:Y:S02]  /*09c0*/  LOP3.LUT R154, R158, 0x80, RZ, 0xfc, !PT ;  /* 0x000000809e9a7812 */ /* 0x000fe400078efcff */
[----:B------:R-:W-:Y:S02]  /*09d0*/  ISETP.GE.AND P6, PT, R156, UR36, PT ;  /* 0x000000249c007c0c */ /* 0x000fe4000bfc6270 */
[----:B------:R-:W-:Y:S02]  /*09e0*/  ISETP.GE.AND P5, PT, R155, UR36, PT ;  /* 0x000000249b007c0c */ /* 0x000fe4000bfa6270 */
[----:B------:R-:W-:Y:S01]  /*09f0*/  PRMT R13, RZ, 0x7610, R13 ;  /* 0x00007610ff0d7816 */ /* 0x000fe2000000000d */
[----:B------:R-:W2:Y:S01]  /*0a00*/  @!P0 LDG.E.U16 R7, desc[UR26][R4.64] ;  /* 0x0000001a04078981 */ /* 0x000ea2000c1e1500 */
[----:B------:R-:W-:-:S02]  /*0a10*/  ISETP.GE.AND P0, PT, R151, UR36, PT ;  /* 0x0000002497007c0c */ /* 0x000fc4000bf06270 */
[----:B------:R-:W-:Y:S01]  /*0a20*/  ISETP.GE.AND P4, PT, R154, UR36, PT ;  /* 0x000000249a007c0c */ /* 0x000fe2000bf86270 */
[----:B------:R-:W3:Y:S01]  /*0a30*/  @!P1 LDG.E.U16 R6, desc[UR26][R4.64+0x40] ;  /* 0x0000401a04069981 */ /* 0x000ee2000c1e1500 */
[----:B------:R-:W-:Y:S02]  /*0a40*/  PRMT R10, RZ, 0x7610, R10 ;  /* 0x00007610ff0a7816 */ /* 0x000fe4000000000a */
[C---:B------:R-:W-:Y:S01]  /*0a50*/  LOP3.LUT R149, R158.reuse, 0x120, RZ, 0xfc, !PT ;  /* 0x000001209e957812 */ /* 0x040fe200078efcff */
[----:B------:R-:W4:Y:S01]  /*0a60*/  @!P2 LDG.E.U16 R13, desc[UR26][R4.64+0x180] ;  /* 0x0001801a040da981 */ /* 0x000f22000c1e1500 */
[C---:B------:R-:W-:Y:S02]  /*0a70*/  LOP3.LUT R148, R158.reuse, 0x140, RZ, 0xfc, !PT ;  /* 0x000001409e947812 */ /* 0x040fe400078efcff */
[C---:B------:R-:W-:Y:S01]  /*0a80*/  LOP3.LUT R147, R158.reuse, 0x160, RZ, 0xfc, !PT ;  /* 0x000001609e937812 */ /* 0x040fe200078efcff */
[----:B------:R-:W5:Y:S01]  /*0a90*/  @!P3 LDG.E.U16 R10, desc[UR26][R4.64+0x140] ;  /* 0x0001401a040ab981 */ /* 0x000f62000c1e1500 */
[----:B------:R-:W-:-:S02]  /*0aa0*/  LOP3.LUT R146, R158, 0x180, RZ, 0xfc, !PT ;  /* 0x000001809e927812 */ /* 0x000fc400078efcff */
[----:B------:R-:W-:Y:S01]  /*0ab0*/  PRMT R9, RZ, 0x7610, R9 ;  /* 0x00007610ff097816 */ /* 0x000fe20000000009 */
[----:B------:R-:W4:Y:S01]  /*0ac0*/  @!P0 LDG.E.U16 R12, desc[UR26][R4.64+0x1c0] ;  /* 0x0001c01a040c8981 */ /* 0x000f22000c1e1500 */
[----:B------:R-:W-:Y:S02]  /*0ad0*/  ISETP.GE.AND P0, PT, R150, UR36, PT ;  /* 0x0000002496007c0c */ /* 0x000fe4000bf06270 */
[----:B------:R-:W-:Y:S02]  /*0ae0*/  PRMT R8, RZ, 0x7610, R8 ;  /* 0x00007610ff087816 */ /* 0x000fe40000000008 */
[----:B------:R-:W-:Y:S01]  /*0af0*/  ISETP.GE.AND P1, PT, R148, UR36, PT ;  /* 0x0000002494007c0c */ /* 0x000fe2000bf26270 */
[----:B------:R-:W5:Y:S01]  /*0b00*/  @!P6 LDG.E.U16 R9, desc[UR26][R4.64+0x80] ;  /* 0x0000801a0409e981 */ /* 0x000f62000c1e1500 */
[----:B------:R-:W-:Y:S02]  /*0b10*/  PRMT R11, RZ, 0x7610, R11 ;  /* 0x00007610ff0b7816 */ /* 0x000fe4000000000b */
[----:B------:R-:W-:Y:S01]  /*0b20*/  ISETP.GE.AND P2, PT, R147, UR36, PT ;  /* 0x0000002493007c0c */ /* 0x000fe2000bf46270 */
[----:B------:R-:W4:Y:S01]  /*0b30*/  @!P5 LDG.E.U16 R8, desc[UR26][R4.64+0xc0] ;  /* 0x0000c01a0408d981 */ /* 0x000f22000c1e1500 */
[----:B------:R-:W-:-:S02]  /*0b40*/  PRMT R14, RZ, 0x7610, R14 ;  /* 0x00007610ff0e7816 */ /* 0x000fc4000000000e */
[----:B------:R-:W-:Y:S01]  /*0b50*/  PRMT R17, RZ, 0x7610, R17 ;  /* 0x00007610ff117816 */ /* 0x000fe20000000011 */
[----:B------:R-:W4:Y:S01]  /*0b60*/  @!P0 LDG.E.U16 R15, desc[UR26][R4.64+0x200] ;  /* 0x0002001a040f8981 */ /* 0x000f22000c1e1500 */
[----:B------:R-:W-:Y:S02]  /*0b70*/  ISETP.GE.AND P0, PT, R149, UR36, PT ;  /* 0x0000002495007c0c */ /* 0x000fe4000bf06270 */
[----:B------:R-:W-:Y:S01]  /*0b80*/  ISETP.GE.AND P3, PT, R146, UR36, PT ;  /* 0x0000002492007c0c */ /* 0x000fe2000bf66270 */
[----:B------:R-:W4:Y:S01]  /*0b90*/  @!P4 LDG.E.U16 R11, desc[UR26][R4.64+0x100] ;  /* 0x0001001a040bc981 */ /* 0x000f22000c1e1500 */
[----:B------:R-:W-:Y:S02]  /*0ba0*/  PRMT R16, RZ, 0x7610, R16 ;  /* 0x00007610ff107816 */ /* 0x000fe40000000010 */
[----:B------:R-:W-:Y:S01]  /*0bb0*/  LOP3.LUT R145, R158, 0x1a0, RZ, 0xfc, !PT ;  /* 0x000001a09e917812 */ /* 0x000fe200078efcff */
[----:B------:R-:W4:Y:S01]  /*0bc0*/  @!P1 LDG.E.U16 R17, desc[UR26][R4.64+0x280] ;  /* 0x0002801a04119981 */ /* 0x000f22000c1e1500 */
[----:B------:R-:W-:-:S02]  /*0bd0*/  PRMT R19, RZ, 0x7610, R19 ;  /* 0x00007610ff137816 */ /* 0x000fc40000000013 */
[C---:B------:R-:W-:Y:S01]  /*0be0*/  LOP3.LUT R94, R158.reuse, 0x1c0, RZ, 0xfc, !PT ;  /* 0x000001c09e5e7812 */ /* 0x040fe200078efcff */
[----:B------:R-:W4:Y:S01]  /*0bf0*/  @!P2 LDG.E.U16 R16, desc[UR26][R4.64+0x2c0] ;  /* 0x0002c01a0410a981 */ /* 0x000f22000c1e1500 */
[----:B------:R-:W-:Y:S02]  /*0c00*/  LOP3.LUT R93, R158, 0x1e0, RZ, 0xfc, !PT ;  /* 0x000001e09e5d7812 */ /* 0x000fe400078efcff */
[----:B------:R-:W-:Y:S01]  /*0c10*/  ISETP.GE.AND P4, PT, R145, UR36, PT ;  /* 0x0000002491007c0c */ /* 0x000fe2000bf86270 */
[----:B------:R-:W4:Y:S01]  /*0c20*/  @!P0 LDG.E.U16 R14, desc[UR26][R4.64+0x240] ;  /* 0x0002401a040e8981 */ /* 0x000f22000c1e1500 */
[----:B------:R-:W-:Y:S02]  /*0c30*/  ISETP.GE.AND P5, PT, R94, UR36, PT ;  /* 0x000000245e007c0c */ /* 0x000fe4000bfa6270 */
[----:B------:R-:W-:Y:S01]  /*0c40*/  ISETP.GE.AND P6, PT, R93, UR36, PT ;  /* 0x000000245d007c0c */ /* 0x000fe2000bfc6270 */
[----:B------:R-:W4:Y:S01]  /*0c50*/  @!P3 LDG.E.U16 R19, desc[UR26][R4.64+0x300] ;  /* 0x0003001a0413b981 */ /* 0x000f22000c1e1500 */
[----:B------:R-:W-:-:S02]  /*0c60*/  PRMT R18, RZ, 0x7610, R18 ;  /* 0x00007610ff127816 */ /* 0x000fc40000000012 */
[----:B------:R-:W-:Y:S02]  /*0c70*/  PRMT R21, RZ, 0x7610, R21 ;  /* 0x00007610ff157816 */ /* 0x000fe40000000015 */
[----:B------:R-:W-:-:S03]  /*0c80*/  PRMT R20, RZ, 0x7610, R20 ;  /* 0x00007610ff147816 */ /* 0x000fc60000000014 */
[----:B------:R-:W4:Y:S04]  /*0c90*/  @!P4 LDG.E.U16 R18, desc[UR26][R4.64+0x340] ;  /* 0x0003401a0412c981 */ /* 0x000f28000c1e1500 */
[----:B------:R-:W4:Y:S04]  /*0ca0*/  @!P5 LDG.E.U16 R21, desc[UR26][R4.64+0x380] ;  /* 0x0003801a0415d981 */ /* 0x000f28000c1e1500 */
[----:B------:R0:W4:Y:S01]  /*0cb0*/  @!P6 LDG.E.U16 R20, desc[UR26][R4.64+0x3c0] ;  /* 0x0003c01a0414e981 */ /* 0x000122000c1e1500 */
[----:B------:R-:W1:Y:S01]  /*0cc0*/  S2R R23, SR_LANEID ;  /* 0x0000000000177919 */ /* 0x000e620000000000 */
[----:B------:R-:W0:Y:S01]  /*0cd0*/  S2UR UR11, SR_CgaCtaId ;  /* 0x00000000000b79c3 */ /* 0x000e220000008800 */
[----:B------:R-:W-:-:S02]  /*0ce0*/  UMOV UR7, 0x400 ;  /* 0x0000040000077882 */ /* 0x000fc40000000000 */
[----:B0-----:R-:W-:Y:S01]  /*0cf0*/  ULEA UR7, UR11, UR7, 0x18 ;  /* 0x000000070b077291 */ /* 0x001fe2000f8ec0ff */
[----:B-1----:R-:W-:-:S04]  /*0d00*/  IMAD.IADD R22, R22, 0x1, R23 ;  /* 0x0000000116167824 */ /* 0x002fc800078e0217 */
[----:B------:R-:W-:Y:S01]  /*0d10*/  IMAD R24, R23, 0xf, R22 ;  /* 0x0000000f17187824 */ /* 0x000fe200078e0216 */
[C---:B------:R-:W-:Y:S01]  /*0d20*/  IADD3 R23, PT, PT, R22.reuse, 0x20, RZ ;  /* 0x0000002016177810 */ /* 0x040fe20007ffe0ff */
[C---:B------:R-:W-:Y:S02]  /*0d30*/  VIADD R25, R22.reuse, 0x40 ;  /* 0x0000004016197836 */ /* 0x040fe40000000000 */
[C---:B------:R-:W-:Y:S01]  /*0d40*/  VIADD R27, R22.reuse, 0x60 ;  /* 0x00000060161b7836 */ /* 0x040fe20000000000 */
[CC--:B------:R-:W-:Y:S01]  /*0d50*/  LEA.HI.SX32 R92, R22.reuse, R22.reuse, 0x1b ;  /* 0x00000016165c7211 */ /* 0x0c0fe200078fdaff */
[C---:B------:R-:W-:Y:S01]  /*0d60*/  VIADD R5, R22.reuse, 0x80 ;  /* 0x0000008016057836 */ /* 0x040fe20000000000 */
[C---:B------:R-:W-:Y:S01]  /*0d70*/  IADD3 R29, PT, PT, R22.reuse, 0xa0, RZ ;  /* 0x000000a0161d7810 */ /* 0x040fe20007ffe0ff */
[C---:B------:R-:W-:Y:S01]  /*0d80*/  VIADD R31, R22.reuse, 0xc0 ;  /* 0x000000c0161f7836 */ /* 0x040fe20000000000 */
[-C--:B------:R-:W-:Y:S01]  /*0d90*/  LEA.HI.SX32 R23, R23, R22.reuse, 0x1b ;  /* 0x0000001617177211 */ /* 0x080fe200078fdaff */
[C---:B------:R-:W-:Y:S01]  /*0da0*/  VIADD R33, R22.reuse, 0xe0 ;  /* 0x000000e016217836 */ /* 0x040fe20000000000 */
[-C--:B------:R-:W-:Y:S01]  /*0db0*/  LEA.HI.SX32 R25, R25, R22.reuse, 0x1b ;  /* 0x0000001619197211 */ /* 0x080fe200078fdaff */
[C---:B------:R-:W-:Y:S01]  /*0dc0*/  VIADD R35, R22.reuse, 0x100 ;  /* 0x0000010016237836 */ /* 0x040fe20000000000 */
[----:B------:R-:W-:Y:S01]  /*0dd0*/  LEA.HI.SX32 R27, R27, R22, 0x1b ;  /* 0x000000161b1b7211 */ /* 0x000fe200078fdaff */
[----:B------:R-:W-:Y:S01]  /*0de0*/  VIADD R39, R22, 0x140 ;  /* 0x0000014016277836 */ /* 0x000fe20000000000 */
[----:B------:R-:W-:-:S02]  /*0df0*/  LEA R92, R92, UR7, 0x1 ;  /* 0x000000075c5c7c11 */ /* 0x000fc4000f8e08ff */
[-C--:B------:R-:W-:Y:S01]  /*0e00*/  LEA.HI.SX32 R5, R5, R22.reuse, 0x1b ;  /* 0x0000001605057211 */ /* 0x080fe200078fdaff */
[C---:B------:R-:W-:Y:S01]  /*0e10*/  VIADD R41, R22.reuse, 0x160 ;  /* 0x0000016016297836 */ /* 0x040fe20000000000 */
[C---:B------:R-:W-:Y:S02]  /*0e20*/  IADD3 R37, PT, PT, R22.reuse, 0x120, RZ ;  /* 0x0000012016257810 */ /* 0x040fe40007ffe0ff */
[-C--:B------:R-:W-:Y:S02]  /*0e30*/  LEA.HI.SX32 R29, R29, R22.reuse, 0x1b ;  /* 0x000000161d1d7211 */ /* 0x080fe400078fdaff */
[----:B------:R-:W-:Y:S01]  /*0e40*/  LEA R91, R23, UR7, 0x1 ;  /* 0x00000007175b7c11 */ /* 0x000fe2000f8e08ff */
[----:B------:R-:W-:Y:S01]  /*0e50*/  VIADD R43, R22, 0x180 ;  /* 0x00000180162b7836 */ /* 0x000fe20000000000 */
        /* <DEDUP_REMOVED lines=14> */
[----:B------:R-:W-:Y:S02]  /*0f40*/  LEA R83, R37, UR7, 0x1 ;  /* 0x0000000725537c11 */ /* 0x000fe4000f8e08ff */
[----:B------:R-:W-:Y:S02]  /*0f50*/  LEA R82, R39, UR7, 0x1 ;  /* 0x0000000727527c11 */ /* 0x000fe4000f8e08ff */
[----:B------:R-:W-:Y:S02]  /*0f60*/  LEA R81, R41, UR7, 0x1 ;  /* 0x0000000729517c11 */ /* 0x000fe4000f8e08ff */
[----:B------:R-:W-:Y:S01]  /*0f70*/  LEA R80, R43, UR7, 0x1 ;  /* 0x000000072b507c11 */ /* 0x000fe2000f8e08ff */
[C---:B------:R-:W-:Y:S01]  /*0f80*/  VIADD R47, R22.reuse, 0x1c0 ;  /* 0x000001c0162f7836 */ /* 0x040fe20000000000 */
[C---:B------:R-:W-:Y:S01]  /*0f90*/  IADD3 R45, PT, PT, R22.reuse, 0x1a0, RZ ;  /* 0x000001a0162d7810 */ /* 0x040fe20007ffe0ff */
[----:B------:R-:W-:Y:S01]  /*0fa0*/  VIADD R49, R22, 0x1e0 ;  /* 0x000001e016317836 */ /* 0x000fe20000000000 */
[C---:B------:R-:W-:Y:S01]  /*0fb0*/  IADD3 R33, PT, PT, R24.reuse, 0xe, RZ ;  /* 0x0000000e18217810 */ /* 0x040fe20007ffe0ff */
[C---:B------:R-:W-:Y:S01]  /*0fc0*/  VIADD R5, R24.reuse, 0x1 ;  /* 0x0000000118057836 */ /* 0x040fe20000000000 */
[----:B------:R-:W-:Y:S01]  /*0fd0*/  LEA.HI.SX32 R45, R45, R22, 0x1b ;  /* 0x000000162d2d7211 */ /* 0x000fe200078fdaff */
[----:B------:R-:W-:-:S02]  /*0fe0*/  VIADD R23, R24, 0x7 ;  /* 0x0000000718177836 */ /* 0x000fc40000000000 */
[C---:B------:R-:W-:Y:S02]  /*0ff0*/  VIADD R25, R24.reuse, 0x9 ;  /* 0x0000000918197836 */ /* 0x040fe40000000000 */
[C---:B------:R-:W-:Y:S02]  /*1000*/  VIADD R27, R24.reuse, 0xb ;  /* 0x0000000b181b7836 */ /* 0x040fe40000000000 */
[C---:B------:R-:W-:Y:S02]  /*1010*/  VIADD R29, R24.reuse, 0xc ;  /* 0x0000000c181d7836 */ /* 0x040fe40000000000 */
[C---:B------:R-:W-:Y:S02]  /*1020*/  VIADD R31, R24.reuse, 0xd ;  /* 0x0000000d181f7836 */ /* 0x040fe40000000000 */
[----:B------:R-:W-:Y:S01]  /*1030*/  VIADD R35, R24, 0xf ;  /* 0x0000000f18237836 */ /* 0x000fe20000000000 */
[-C--:B------:R-:W-:Y:S02]  /*1040*/  LEA.HI.SX32 R47, R47, R22.reuse, 0x1b ;  /* 0x000000162f2f7211 */ /* 0x080fe400078fdaff */
[----:B------:R-:W-:-:S02]  /*1050*/  LEA.HI.SX32 R49, R49, R22, 0x1b ;  /* 0x0000001631317211 */ /* 0x000fc400078fdaff */
[----:B------:R-:W-:Y:S02]  /*1060*/  LEA R79, R45, UR7, 0x1 ;  /* 0x000000072d4f7c11 */ /* 0x000fe4000f8e08ff */
        /* <DEDUP_REMOVED lines=20> */
[----:B------:R-:W-:Y:S02]  /*11b0*/  P2R R28, PR, RZ, 0x1 ;  /* 0x00000001ff1c7803 */ /* 0x000fe40000000000 */
[----:B------:R-:W-:Y:S02]  /*11c0*/  ISETP.GE.AND P0, PT, R158, UR36, PT ;  /* 0x000000249e007c0c */ /* 0x000fe4000bf06270 */
[----:B------:R-:W-:-:S02]  /*11d0*/  PRMT R37, RZ, 0x7610, R37 ;  /* 0x00007610ff257816 */ /* 0x000fc40000000025 */
[----:B------:R-:W-:Y:S02]  /*11e0*/  P2R R30, PR, RZ, 0x2 ;  /* 0x00000002ff1e7803 */ /* 0x000fe40000000000 */
[----:B------:R-:W-:Y:S01]  /*11f0*/  ISETP.GE.AND P1, PT, R157, UR36, PT ;  /* 0x000000249d007c0c */ /* 0x000fe2000bf26270 */
[----:B--2---:R0:W-:Y:S04]  /*1200*/  STS.U16 [R92], R7 ;  /* 0x000000075c007388 */ /* 0x0041e80000000400 */
[----:B---3--:R-:W-:Y:S01]  /*1210*/  STS.U16 [R91+0x40], R6 ;  /* 0x000040065b007388 */ /* 0x008fe20000000400 */
[----:B0-----:R-:W-:-:S03]  /*1220*/  IADD3 R7, PT, PT, R24, 0x2, RZ ;  /* 0x0000000218077810 */ /* 0x001fc60007ffe0ff */
[----:B-----5:R0:W-:Y:S04]  /*1230*/  STS.U16 [R90+0x80], R9 ;  /* 0x000080095a007388 */ /* 0x0201e80000000400 */
[----:B----4-:R-:W-:Y:S04]  /*1240*/  STS.U16 [R89+0xc0], R8 ;  /* 0x0000c00859007388 */ /* 0x010fe80000000400 */
[----:B------:R1:W-:Y:S04]  /*1250*/  STS.U16 [R88+0x100], R11 ;  /* 0x0001000b58007388 */ /* 0x0003e80000000400 */
[----:B------:R-:W-:Y:S04]  /*1260*/  STS.U16 [R87+0x140], R10 ;  /* 0x0001400a57007388 */ /* 0x000fe80000000400 */
[----:B------:R2:W-:Y:S04]  /*1270*/  STS.U16 [R86+0x180], R13 ;  /* 0x0001800d56007388 */ /* 0x0005e80000000400 */
[----:B------:R-:W-:Y:S04]  /*1280*/  STS.U16 [R85+0x1c0], R12 ;  /* 0x0001c00c55007388 */ /* 0x000fe80000000400 */
[----:B------:R3:W-:Y:S01]  /*1290*/  STS.U16 [R84+0x200], R15 ;  /* 0x0002000f54007388 */ /* 0x0007e20000000400 */
[----:B0-----:R-:W-:-:S03]  /*12a0*/  VIADD R9, R24, 0x3 ;  /* 0x0000000318097836 */ /* 0x001fc60000000000 */
[----:B------:R-:W-:Y:S01]  /*12b0*/  STS.U16 [R83+0x240], R14 ;  /* 0x0002400e53007388 */ /* 0x000fe20000000400 */
[----:B-1----:R-:W-:-:S03]  /*12c0*/  VIADD R11, R24, 0x4 ;  /* 0x00000004180b7836 */ /* 0x002fc60000000000 */
[----:B------:R0:W-:Y:S01]  /*12d0*/  STS.U16 [R82+0x280], R17 ;  /* 0x0002801152007388 */ /* 0x0001e20000000400 */
[C---:B--2---:R-:W-:Y:S01]  /*12e0*/  VIADD R13, R24.reuse, 0x5 ;  /* 0x00000005180d7836 */ /* 0x044fe20000000000 */
[C---:B---3--:R-:W-:Y:S02]  /*12f0*/  IADD3 R15, PT, PT, R24.reuse, 0x6, RZ ;  /* 0x00000006180f7810 */ /* 0x048fe40007ffe0ff */
[----:B------:R-:W-:Y:S04]  /*1300*/  STS.U16 [R81+0x2c0], R16 ;  /* 0x0002c01051007388 */ /* 0x000fe80000000400 */
[----:B------:R1:W-:Y:S01]  /*1310*/  STS.U16 [R80+0x300], R19 ;  /* 0x0003001350007388 */ /* 0x0003e20000000400 */
[----:B0-----:R-:W-:Y:S01]  /*1320*/  VIADD R17, R24, 0x8 ;  /* 0x0000000818117836 */ /* 0x001fe20000000000 */
[----:B------:R-:W-:-:S02]  /*1330*/  LEA.HI.SX32 R7, R7, R24, 0x1b ;  /* 0x0000001807077211 */ /* 0x000fc400078fdaff */
[-C--:B------:R-:W-:Y:S02]  /*1340*/  LEA.HI.SX32 R9, R9, R24.reuse, 0x1b ;  /* 0x0000001809097211 */ /* 0x080fe400078fdaff */
[----:B-1----:R-:W-:Y:S02]  /*1350*/  IADD3 R19, PT, PT, R24, 0xa, RZ ;  /* 0x0000000a18137810 */ /* 0x002fe40007ffe0ff */
[-C--:B------:R-:W-:Y:S02]  /*1360*/  LEA.HI.SX32 R11, R11, R24.reuse, 0x1b ;  /* 0x000000180b0b7211 */ /* 0x080fe400078fdaff */
[-C--:B------:R-:W-:Y:S02]  /*1370*/  LEA.HI.SX32 R13, R13, R24.reuse, 0x1b ;  /* 0x000000180d0d7211 */ /* 0x080fe400078fdaff */
[-C--:B------:R-:W-:Y:S02]  /*1380*/  LEA.HI.SX32 R15, R15, R24.reuse, 0x1b ;  /* 0x000000180f0f7211 */ /* 0x080fe400078fdaff */
[----:B------:R-:W-:-:S02]  /*1390*/  LEA.HI.SX32 R17, R17, R24, 0x1b ;  /* 0x0000001811117211 */ /* 0x000fc400078fdaff */
[----:B------:R-:W-:Y:S01]  /*13a0*/  LEA.HI.SX32 R19, R19, R24, 0x1b ;  /* 0x0000001813137211 */ /* 0x000fe200078fdaff */
[----:B------:R-:W-:Y:S01]  /*13b0*/  STS.U16 [R79+0x340], R18 ;  /* 0x000340124f007388 */ /* 0x000fe20000000400 */
        /* <DEDUP_REMOVED lines=155> */
.L_x_3385:
[----:B------:R-:W-:Y:S05]  /*1d70*/  BSYNC.RECONVERGENT B0 ;  /* 0x0000000000007941 */ /* 0x000fea0003800200 */
.L_x_3384:
[----:B------:R-:W-:Y:S01]  /*1d80*/  IMAD.U32 R32, R32, 0x10000, RZ ;  /* 0x0001000020207824 */ /* 0x000fe200078e00ff */
[----:B------:R-:W-:Y:S01]  /*1d90*/  BSSY.RECONVERGENT B0, `(.L_x_3386) ;  /* 0x0000022000007945 */ /* 0x000fe20003800200 */
[----:B------:R-:W-:Y:S02]  /*1da0*/  FSETP.GTU.FTZ.AND P0, PT, R54, 20, PT ;  /* 0x41a000003600780b */ /* 0x000fe40003f1c000 */
[----:B------:R-:W-:Y:S01]  /*1db0*/  FADD.FTZ R53, R32, UR5 ;  /* 0x0000000520357e21 */ /* 0x000fe20008010000 */
[----:B------:R-:W-:Y:S10]  /*1dc0*/  @P1 BRA `(.L_x_3387) ;  /* 0x0000000000781947 */ /* 0x000ff40003800000 */
        /* <DEDUP_REMOVED lines=30> */
.L_x_3387:
[----:B------:R-:W-:Y:S05]  /*1fb0*/  BSYNC.RECONVERGENT B0 ;  /* 0x0000000000007941 */ /* 0x000fea0003800200 */
.L_x_3386:
        /* <DEDUP_REMOVED lines=37> */
.L_x_3389:
[----:B------:R-:W-:Y:S05]  /*2210*/  BSYNC.RECONVERGENT B0 ;  /* 0x0000000000007941 */ /* 0x000fea0003800200 */
.L_x_3388:
        /* <DEDUP_REMOVED lines=35> */
.L_x_3391:
[----:B------:R-:W-:Y:S05]  /*2450*/  BSYNC.RECONVERGENT B0 ;  /* 0x0000000000007941 */ /* 0x000fea0003800200 */
.L_x_3390:
        /* <DEDUP_REMOVED lines=37> */
.L_x_3393:
[----:B------:R-:W-:Y:S05]  /*26b0*/  BSYNC.RECONVERGENT B0 ;  /* 0x0000000000007941 */ /* 0x000fea0003800200 */
.L_x_3392:
        /* <DEDUP_REMOVED lines=35> */
.L_x_3395:
[----:B------:R-:W-:Y:S05]  /*28f0*/  BSYNC.RECONVERGENT B0 ;  /* 0x0000000000007941 */ /* 0x000fea0003800200 */
.L_x_3394:
        /* <DEDUP_REMOVED lines=37> */
.L_x_3397:
[----:B------:R-:W-:Y:S05]  /*2b50*/  BSYNC.RECONVERGENT B0 ;  /* 0x0000000000007941 */ /* 0x000fea0003800200 */
.L_x_3396:
        /* <DEDUP_REMOVED lines=35> */
.L_x_3399:
[----:B------:R-:W-:Y:S05]  /*2d90*/  BSYNC.RECONVERGENT B0 ;  /* 0x0000000000007941 */ /* 0x000fea0003800200 */
.L_x_3398:
        /* <DEDUP_REMOVED lines=39> */
.L_x_3401:
[----:B------:R-:W-:Y:S05]  /*3010*/  BSYNC.RECONVERGENT B0 ;  /* 0x0000000000007941 */ /* 0x000fea0003800200 */
.L_x_3400:
        /* <DEDUP_REMOVED lines=39> */
.L_x_3403:
[----:B------:R-:W-:Y:S05]  /*3290*/  BSYNC.RECONVERGENT B0 ;  /* 0x0000000000007941 */ /* 0x000fea0003800200 */
.L_x_3402:
        /* <DEDUP_REMOVED lines=45> */
.L_x_3405:
[----:B------:R-:W-:Y:S05]  /*3570*/  BSYNC.RECONVERGENT B0 ;  /* 0x0000000000007941 */ /* 0x000fea0003800200 */
.L_x_3404:
        /* <DEDUP_REMOVED lines=32> */
.L_x_3407:
[----:B------:R-:W-:Y:S05]  /*3780*/  BSYNC.RECONVERGENT B0 ;  /* 0x0000000000007941 */ /* 0x000fea0003800200 */
.L_x_3406:
        /* <DEDUP_REMOVED lines=32> */
.L_x_3409:
[----:B------:R-:W-:Y:S05]  /*3990*/  BSYNC.RECONVERGENT B0 ;  /* 0x0000000000007941 */ /* 0x000fea0003800200 */
.L_x_3408:
        /* <DEDUP_REMOVED lines=32> */
.L_x_3411:
[----:B------:R-:W-:Y:S05]  /*3ba0*/  BSYNC.RECONVERGENT B0 ;  /* 0x0000000000007941 */ /* 0x000fea0003800200 */
.L_x_3410:
        /* <DEDUP_REMOVED lines=32> */
.L_x_3413:
[----:B------:R-:W-:Y:S05]  /*3db0*/  BSYNC.RECONVERGENT B0 ;  /* 0x0000000000007941 */ /* 0x000fea0003800200 */
.L_x_3412:
        /* <DEDUP_REMOVED lines=32> */
.L_x_3415:
[----:B------:R-:W-:Y:S05]  /*3fc0*/  BSYNC.RECONVERGENT B0 ;  /* 0x0000000000007941 */ /* 0x000fea0003800200 */
.L_x_3414:
        /* <DEDUP_REMOVED lines=25> */
[----:B------:R-:W-:Y:S01]  /*4160*/  ISETP.GE.AND P2, PT, R158, UR36, PT ;  /* 0x000000249e007c0c */ /* 0x000fe2000bf46270 */
[----:B------:R-:W-:Y:S01]  /*4170*/  FMUL.FTZ R25, R16, R57 ;  /* 0x0000003910197220 */ /* 0x000fe20000410000 */
[----:B------:R-:W-:Y:S01]  /*4180*/  IADD3 R0, P0, PT, R0, 0x200, RZ ;  /* 0x0000020000007810 */ /* 0x000fe20007f1e0ff */
[----:B------:R-:W-:Y:S01]  /*4190*/  FMUL.FTZ R16, R3, R48 ;  /* 0x0000003003107220 */ /* 0x000fe20000410000 */
[----:B------:R-:W-:Y:S01]  /*41a0*/  LOP3.LUT R144, R144, 0xfffffdff, RZ, 0xc0, !PT ;  /* 0xfffffdff90907812 */ /* 0x000fe200078ec0ff */
[----:B------:R-:W-:Y:S01]  /*41b0*/  FMUL.FTZ R28, R19, R60 ;  /* 0x0000003c131c7220 */ /* 0x000fe20000410000 */
[----:B------:R-:W-:Y:S01]  /*41c0*/  IADD3 R107, P1, PT, R0, UR21, RZ ;  /* 0x00000015006b7c10 */ /* 0x000fe2000ff3e0ff */
[----:B------:R-:W-:Y:S02]  /*41d0*/  IMAD.X R3, RZ, RZ, RZ, P0 ;  /* 0x000000ffff037224 */ /* 0x000fe400000e06ff */
[----:B------:R-:W-:Y:S01]  /*41e0*/  FMUL.FTZ R27, R18, R59 ;  /* 0x0000003b121b7220 */ /* 0x000fe20000410000 */
[----:B------:R-:W-:Y:S01]  /*41f0*/  FMUL.FTZ R26, R17, R58 ;  /* 0x0000003a111a7220 */ /* 0x000fe20000410000 */
[----:B------:R-:W-:Y:S01]  /*4200*/  FMUL.FTZ R24, R15, R56 ;  /* 0x000000380f187220 */ /* 0x000fe20000410000 */
[----:B------:R-:W-:Y:S01]  /*4210*/  FMUL.FTZ R23, R14, R55 ;  /* 0x000000370e177220 */ /* 0x000fe20000410000 */
[----:B------:R-:W-:Y:S01]  /*4220*/  IADD3.X R110, PT, PT, R3, UR23, RZ, P1, !PT ;  /* 0x00000017036e7c10 */ /* 0x000fe20008ffe4ff */
[----:B------:R-:W-:Y:S01]  /*4230*/  FMUL.FTZ R22, R13, R54 ;  /* 0x000000360d167220 */ /* 0x000fe20000410000 */
[----:B------:R-:W-:Y:S01]  /*4240*/  @P2 LOP3.LUT R144, R144, 0x200, RZ, 0xfc, !PT ;  /* 0x0000020090902812 */ /* 0x000fe200078efcff */
[----:B------:R-:W-:Y:S01]  /*4250*/  FMUL.FTZ R21, R12, R53 ;  /* 0x000000350c157220 */ /* 0x000fe20000410000 */
[----:B------:R-:W-:Y:S01]  /*4260*/  IADD3 R6, P2, PT, R0, UR25, RZ ;  /* 0x0000001900067c10 */ /* 0x000fe2000ff5e0ff */
[----:B0-----:R-:W-:Y:S01]  /*4270*/  UISETP.LT.AND UP0, UPT, UR16, 0x1, UPT ;  /* 0x000000011000788c */ /* 0x001fe2000bf01270 */
[----:B------:R-:W-:Y:S01]  /*4280*/  FMUL.FTZ R20, R11, R52 ;  /* 0x000000340b147220 */ /* 0x000fe20000410000 */
[----:B------:R-:W-:Y:S01]  /*4290*/  FMUL.FTZ R19, R10, R51 ;  /* 0x000000330a137220 */ /* 0x000fe20000410000 */
[----:B------:R-:W-:Y:S01]  /*42a0*/  FMUL.FTZ R18, R9, R50 ;  /* 0x0000003209127220 */ /* 0x000fe20000410000 */
[----:B------:R-:W-:Y:S01]  /*42b0*/  USEL UR16, UR16, 0x1, !UP0 ;  /* 0x0000000110107887 */ /* 0x000fe2000c000000 */
[----:B------:R-:W-:Y:S01]  /*42c0*/  FMUL.FTZ R17, R8, R49 ;  /* 0x0000003108117220 */ /* 0x000fe20000410000 */
[----:B------:R-:W-:Y:S01]  /*42d0*/  FMUL.FTZ R15, R2, R47 ;  /* 0x0000002f020f7220 */ /* 0x000fe20000410000 */
[----:B------:R-:W-:Y:S01]  /*42e0*/  FMUL.FTZ R14, R5, R46 ;  /* 0x0000002e050e7220 */ /* 0x000fe20000410000 */
[----:B------:R-:W-:Y:S01]  /*42f0*/  FMUL.FTZ R0, R4, R45 ;  /* 0x0000002d04007220 */ /* 0x000fe20000410000 */
[----:B------:R-:W-:Y:S01]  /*4300*/  IADD3.X R3, PT, PT, R3, UR31, RZ, P2, !PT ;  /* 0x0000001f03037c10 */ /* 0x000fe200097fe4ff */
[----:B------:R-:W-:-:S02]  /*4310*/  UIMAD UR11, UR6, UR11, URZ ;  /* 0x0000000b060b72a4 */ /* 0x000fc4000f8e02ff */
[----:B------:R-:W-:Y:S01]  /*4320*/  UIADD3 UR13, UPT, UPT, UR7, 0x10a0, URZ ;  /* 0x000010a0070d7890 */ /* 0x000fe2000fffe0ff */
[----:B------:R-:W0:Y:S01]  /*4330*/  LDCU.64 UR38, c[0x0][0x480] ;  /* 0x00009000ff2677ac */ /* 0x000e220008000a00 */
[----:B------:R-:W-:Y:S01]  /*4340*/  UIADD3 UR16, UPT, UPT, -UR16, URZ, URZ ;  /* 0x000000ff10107290 */ /* 0x000fe2000fffe1ff */
[----:B------:R-:W-:Y:S01]  /*4350*/  UMOV UR19, UR8 ;  /* 0x0000000800137c82 */ /* 0x000fe20008000000 */
[----:B------:R-:W-:-:S10]  /*4360*/  UMOV UR20, UR9 ;  /* 0x0000000900147c82 */ /* 0x000fd40008000000 */
.L_x_3421:
[----:B------:R-:W-:Y:S01]  /*4370*/  LOP3.LUT P6, RZ, R144, 0x200, RZ, 0xc0, !PT ;  /* 0x0000020090ff7812 */ /* 0x000fe200078cc0ff */
[----:B------:R-:W-:Y:S01]  /*4380*/  IMAD.MOV.U32 R2, RZ, RZ, R6 ;  /* 0x000000ffff027224 */ /* 0x000fe200078e0006 */
[----:B------:R-:W-:Y:S02]  /*4390*/  ISETP.GE.AND P5, PT, R157, UR36, PT ;  /* 0x000000249d007c0c */ /* 0x000fe4000bfa6270 */
[----:B------:R-:W-:Y:S02]  /*43a0*/  ISETP.GE.AND P4, PT, R156, UR36, PT ;  /* 0x000000249c007c0c */ /* 0x000fe4000bf86270 */
[----:B------:R-:W-:Y:S02]  /*43b0*/  ISETP.GE.AND P3, PT, R155, UR36, PT ;  /* 0x000000249b007c0c */ /* 0x000fe4000bf66270 */
[----:B------:R-:W-:Y:S02]  /*43c0*/  ISETP.GE.AND P2, PT, R154, UR36, PT ;  /* 0x000000249a007c0c */ /* 0x000fe4000bf46270 */
[----:B------:R-:W-:-:S02]  /*43d0*/  ISETP.GE.AND P0, PT, R152, UR36, PT ;  /* 0x0000002498007c0c */ /* 0x000fc4000bf06270 */
[----:B------:R-:W-:Y:S01]  /*43e0*/  ISETP.GE.AND P1, PT, R153, UR36, PT ;  /* 0x0000002499007c0c */ /* 0x000fe2000bf26270 */
[----:B------:R-:W2:Y:S04]  /*43f0*/  @!P6 LDG.E.U16 R11, desc[UR26][R2.64+-0x200] ;  /* 0xfffe001a020be981 */ /* 0x000ea8000c1e1500 */
[----:B------:R-:W3:Y:S04]  /*4400*/  @!P5 LDG.E.U16 R6, desc[UR26][R2.64+-0x1c0] ;  /* 0xfffe401a0206d981 */ /* 0x000ee8000c1e1500 */
[----:B------:R-:W4:Y:S04]  /*4410*/  @!P4 LDG.E.U16 R8, desc[UR26][R2.64+-0x180] ;  /* 0xfffe801a0208c981 */ /* 0x000f28000c1e1500 */
[----:B------:R-:W5:Y:S04]  /*4420*/  @!P3 LDG.E.U16 R10, desc[UR26][R2.64+-0x140] ;  /* 0xfffec01a020ab981 */ /* 0x000f68000c1e1500 */
[----:B------:R-:W5:Y:S04]  /*4430*/  @!P2 LDG.E.U16 R12, desc[UR26][R2.64+-0x100] ;  /* 0xffff001a020ca981 */ /* 0x000f68000c1e1500 */
[----:B------:R-:W5:Y:S01]  /*4440*/  @!P0 LDG.E.U16 R13, desc[UR26][R2.64+-0x80] ;  /* 0xffff801a020d8981 */ /* 0x000f62000c1e1500 */
[----:B------:R-:W-:-:S03]  /*4450*/  ISETP.GE.AND P0, PT, R151, UR36, PT ;  /* 0x0000002497007c0c */ /* 0x000fc6000bf06270 */
[----:B------:R-:W5:Y:S10]  /*4460*/  @!P1 LDG.E.U16 R98, desc[UR26][R2.64+-0xc0] ;  /* 0xffff401a02629981 */ /* 0x000f74000c1e1500 */
[----:B------:R-:W5:Y:S01]  /*4470*/  @!P0 LDG.E.U16 R100, desc[UR26][R2.64+-0x40] ;  /* 0xffffc01a02648981 */ /* 0x000f62000c1e1500 */
[----:B------:R-:W-:-:S02]  /*4480*/  ISETP.GE.AND P0, PT, R150, UR36, PT ;  /* 0x0000002496007c0c */ /* 0x000fc4000bf06270 */
[----:B------:R-:W-:Y:S02]  /*4490*/  ISETP.GE.AND P1, PT, R148, UR36, PT ;  /* 0x0000002494007c0c */ /* 0x000fe4000bf26270 */
        /* <DEDUP_REMOVED lines=16> */
[----:B------:R-:W-:Y:S02]  /*45a0*/  P2R R113, PR, RZ, 0x1 ;  /* 0x00000001ff717803 */ /* 0x000fe40000000000 */
[----:B------:R-:W-:Y:S01]  /*45b0*/  ISETP.GE.AND P0, PT, R157, UR36, PT ;  /* 0x000000249d007c0c */ /* 0x000fe2000bf06270 */
[----:B------:R-:W-:Y:S02]  /*45c0*/  IMAD.MOV.U32 R7, RZ, RZ, RZ ;  /* 0x000000ffff077224 */ /* 0x000fe400078e00ff */
[----:B------:R-:W-:Y:S01]  /*45d0*/  HFMA2 R9, -RZ, RZ, 0, 0 ;  /* 0x00000000ff097431 */ /* 0x000fe200000001ff */
[----:B------:R-:W-:Y:S01]  /*45e0*/  MOV R4, UR19 ;  /* 0x0000001300047c02 */ /* 0x000fe20008000f00 */
[----:B------:R-:W-:-:S05]  /*45f0*/  IMAD.U32 R5, RZ, RZ, UR20 ;  /* 0x00000014ff057e24 */ /* 0x000fca000f8e00ff */
[----:B------:R1:W5:Y:S01]  /*4600*/  LDG.E R109, desc[UR26][R4.64] ;  /* 0x0000001a046d7981 */ /* 0x000362000c1e1900 */
[----:B------:R-:W-:Y:S02]  /*4610*/  P2R R111, PR, RZ, 0x4 ;  /* 0x00000004ff6f7803 */ /* 0x000fe40000000000 */
[----:B------:R-:W-:Y:S01]  /*4620*/  ISETP.GE.AND P2, PT, R153, UR36, PT ;  /* 0x0000002499007c0c */ /* 0x000fe2000bf46270 */
[----:B-1----:R-:W-:Y:S01]  /*4630*/  IMAD.MOV.U32 R5, RZ, RZ, RZ ;  /* 0x000000ffff057224 */ /* 0x002fe200078e00ff */
[----:B--2---:R-:W-:Y:S02]  /*4640*/  @!P1 PRMT R7, R11, 0x5410, RZ ;  /* 0x000054100b079816 */ /* 0x004fe400000000ff */
[----:B------:R-:W-:Y:S02]  /*4650*/  ISETP.GE.AND P1, PT, R156, UR36, PT ;  /* 0x000000249c007c0c */ /* 0x000fe4000bf26270 */
[----:B---3--:R-:W-:Y:S02]  /*4660*/  @!P0 PRMT R7, R7, 0x5410, R6 ;  /* 0x0000541007078816 */ /* 0x008fe40000000006 */
[----:B------:R-:W-:-:S09]  /*4670*/  ISETP.GE.AND P0, PT, R155, UR36, PT ;  /* 0x000000249b007c0c */ /* 0x000fd2000bf06270 */
[----:B----4-:R-:W-:-:S04]  /*4680*/  @!P1 PRMT R9, R8, 0x5410, RZ ;  /* 0x0000541008099816 */ /* 0x010fc800000000ff */
[----:B-----5:R-:W-:Y:S02]  /*4690*/  @!P0 PRMT R9, R9, 0x5410, R10 ;  /* 0x0000541009098816 */ /* 0x020fe4000000000a */
[----:B------:R-:W-:Y:S02]  /*46a0*/  ISETP.GE.AND P0, PT, R154, UR36, PT ;  /* 0x000000249a007c0c */ /* 0x000fe4000bf06270 */
[----:B------:R-:W-:Y:S01]  /*46b0*/  ISETP.GE.AND P1, PT, R152, UR36, PT ;  /* 0x0000002498007c0c */ /* 0x000fe2000bf26270 */
[----:B------:R-:W-:-:S10]  /*46c0*/  IMAD.MOV.U32 R11, RZ, RZ, RZ ;  /* 0x000000ffff0b7224 */ /* 0x000fd400078e00ff */
[----:B------:R-:W-:Y:S02]  /*46d0*/  @!P0 PRMT R11, R12, 0x5410, RZ ;  /* 0x000054100c0b8816 */ /* 0x000fe400000000ff */
[----:B------:R-:W-:Y:S02]  /*46e0*/  ISETP.GE.AND P0, PT, R151, UR36, PT ;  /* 0x0000002497007c0c */ /* 0x000fe4000bf06270 */
[----:B------:R-:W-:-:S11]  /*46f0*/  @!P1 PRMT R5, R13, 0x5410, RZ ;  /* 0x000054100d059816 */ /* 0x000fd600000000ff */
[----:B------:R-:W-:Y:S02]  /*4700*/  @!P0 PRMT R5, R5, 0x5410, R100 ;  /* 0x0000541005058816 */ /* 0x000fe40000000064 */
[----:B------:R-:W-:Y:S01]  /*4710*/  ISETP.GE.AND P0, PT, R150, UR36, PT ;  /* 0x0000002496007c0c */ /* 0x000fe2000bf06270 */
[----:B------:R1:W-:Y:S01]  /*4720*/  STS.U16 [R92], R7 ;  /* 0x000000075c007388 */ /* 0x0003e20000000400 */
[----:B------:R-:W-:Y:S02]  /*4730*/  PRMT R6, R7, 0x7632, R6 ;  /* 0x0000763207067816 */ /* 0x000fe40000000006 */
[----:B------:R-:W-:Y:S02]  /*4740*/  @!P2 PRMT R11, R11, 0x5410, R98 ;  /* 0x000054100b0ba816 */ /* 0x000fe40000000062 */
[----:B------:R-:W-:Y:S02]  /*4750*/  ISETP.NE.AND P1, PT, R112, RZ, PT ;  /* 0x000000ff7000720c */ /* 0x000fe40003f25270 */
[----:B------:R-:W-:-:S02]  /*4760*/  PRMT R8, R9, 0x7632, R8 ;  /* 0x0000763209087816 */ /* 0x000fc40000000008 */
[----:B-1----:R-:W-:-:S03]  /*4770*/  MOV R7, RZ ;  /* 0x000000ff00077202 */ /* 0x002fc60000000f00 */
[----:B------:R-:W-:Y:S02]  /*4780*/  @!P0 PRMT R7, R99, 0x5410, RZ ;  /* 0x0000541063078816 */ /* 0x000fe400000000ff */
[----:B------:R-:W-:Y:S01]  /*4790*/  ISETP.NE.AND P0, PT, R113, RZ, PT ;  /* 0x000000ff7100720c */ /* 0x000fe20003f05270 */
[----:B------:R-:W-:Y:S01]  /*47a0*/  STS.U16 [R91+0x40], R6 ;  /* 0x000040065b007388 */ /* 0x000fe20000000400 */
[----:B------:R-:W-:Y:S02]  /*47b0*/  ISETP.NE.AND P2, PT, R111, RZ, PT ;  /* 0x000000ff6f00720c */ /* 0x000fe40003f45270 */
[----:B------:R-:W-:Y:S01]  /*47c0*/  PRMT R4, R11, 0x7632, R4 ;  /* 0x000076320b047816 */ /* 0x000fe20000000004 */
[----:B------:R1:W-:Y:S01]  /*47d0*/  STS.U16 [R90+0x80], R9 ;  /* 0x000080095a007388 */ /* 0x0003e20000000400 */
[----:B------:R-:W-:-:S03]  /*47e0*/  PRMT R10, R5, 0x7632, R10 ;  /* 0x00007632050a7816 */ /* 0x000fc6000000000a */
[----:B------:R-:W-:Y:S04]  /*47f0*/  STS.U16 [R89+0xc0], R8 ;  /* 0x0000c00859007388 */ /* 0x000fe80000000400 */
[----:B------:R2:W-:Y:S04]  /*4800*/  STS.U16 [R88+0x100], R11 ;  /* 0x0001000b58007388 */ /* 0x0005e80000000400 */
[----:B------:R-:W-:Y:S01]  /*4810*/  STS.U16 [R87+0x140], R4 ;  /* 0x0001400457007388 */ /* 0x000fe20000000400 */
[----:B-1----:R-:W-:-:S03]  /*4820*/  IMAD.MOV.U32 R9, RZ, RZ, RZ ;  /* 0x000000ffff097224 */ /* 0x002fc600078e00ff */
[----:B------:R1:W-:Y:S01]  /*4830*/  STS.U16 [R86+0x180], R5 ;  /* 0x0001800556007388 */ /* 0x0003e20000000400 */
[----:B------:R-:W-:Y:S01]  /*4840*/  @!P1 PRMT R9, R101, 0x5410, RZ ;  /* 0x0000541065099816 */ /* 0x000fe200000000ff */
[----:B--2---:R-:W-:Y:S01]  /*4850*/  IMAD.MOV.U32 R11, RZ, RZ, RZ ;  /* 0x000000ffff0b7224 */ /* 0x004fe200078e00ff */
[----:B------:R-:W-:Y:S02]  /*4860*/  @!P0 PRMT R7, R7, 0x5410, R102 ;  /* 0x0000541007078816 */ /* 0x000fe40000000066 */
[----:B------:R-:W-:Y:S01]  /*4870*/  @!P3 PRMT R11, R103, 0x5410, RZ ;  /* 0x00005410670bb816 */ /* 0x000fe200000000ff */
[----:B-1----:R-:W-:Y:S01]  /*4880*/  HFMA2 R5, -RZ, RZ, 0, 0 ;  /* 0x00000000ff057431 */ /* 0x002fe200000001ff */
[----:B------:R-:W-:Y:S02]  /*4890*/  @!P2 PRMT R9, R9, 0x5410, R104 ;  /* 0x000054100909a816 */ /* 0x000fe40000000068 */
[----:B------:R-:W-:Y:S02]  /*48a0*/  P2R R13, PR, RZ, 0x2 ;  /* 0x00000002ff0d7803 */ /* 0x000fe40000000000 */
[----:B------:R-:W-:-:S02]  /*48b0*/  @!P5 PRMT R5, R105, 0x5410, RZ ;  /* 0x000054106905d816 */ /* 0x000fc400000000ff */
[----:B------:R-:W-:Y:S02]  /*48c0*/  PRMT R6, R7, 0x7632, R6 ;  /* 0x0000763207067816 */ /* 0x000fe40000000006 */
[----:B------:R-:W-:Y:S02]  /*48d0*/  @!P4 PRMT R11, R11, 0x5410, R106 ;  /* 0x000054100b0bc816 */ /* 0x000fe4000000006a */
[----:B------:R-:W-:Y:S01]  /*48e0*/  ISETP.GE.AND P1, PT, R158, UR36, PT ;  /* 0x000000249e007c0c */ /* 0x000fe2000bf26270 */
[----:B------:R1:W-:Y:S01]  /*48f0*/  STS.U16 [R85+0x1c0], R10 ;  /* 0x0001c00a55007388 */ /* 0x0003e20000000400 */
[----:B------:R-:W-:Y:S02]  /*4900*/  PRMT R8, R9, 0x7632, R8 ;  /* 0x0000763209087816 */ /* 0x000fe40000000008 */
[----:B------:R-:W-:Y:S01]  /*4910*/  @!P6 PRMT R5, R5, 0x5410, R108 ;  /* 0x000054100505e816 */ /* 0x000fe2000000006c */
[----:B------:R2:W-:Y:S04]  /*4920*/  STS.U16 [R84+0x200], R7 ;  /* 0x0002000754007388 */ /* 0x0005e80000000400 */
[----:B------:R-:W-:Y:S01]  /*4930*/  STS.U16 [R83+0x240], R6 ;  /* 0x0002400653007388 */ /* 0x000fe20000000400 */
[----:B-1----:R-:W-:-:S03]  /*4940*/  PRMT R10, R5, 0x7632, R10 ;  /* 0x00007632050a7816 */ /* 0x002fc6000000000a */
[----:B------:R1:W-:Y:S01]  /*4950*/  STS.U16 [R82+0x280], R9 ;  /* 0x0002800952007388 */ /* 0x0003e20000000400 */
[----:B--2---:R-:W-:-:S03]  /*4960*/  PRMT R7, R11, 0x7632, R7 ;  /* 0x000076320b077816 */ /* 0x004fc60000000007 */
[----:B------:R2:W-:Y:S04]  /*4970*/  STS.U16 [R81+0x2c0], R8 ;  /* 0x0002c00851007388 */ /* 0x0005e80000000400 */
[----:B------:R-:W-:Y:S01]  /*4980*/  STS.U16 [R80+0x300], R11 ;  /* 0x0003000b50007388 */ /* 0x000fe20000000400 */
[----:B-1----:R-:W-:-:S03]  /*4990*/  IMAD.MOV.U32 R9, RZ, RZ, R110 ;  /* 0x000000ffff097224 */ /* 0x002fc600078e006e */
[----:B------:R1:W-:Y:S01]  /*49a0*/  STS.U16 [R79+0x340], R7 ;  /* 0x000340074f007388 */ /* 0x0003e20000000400 */
[----:B--2---:R-:W-:-:S03]  /*49b0*/  IMAD.MOV.U32 R8, RZ, RZ, R107 ;  /* 0x000000ffff087224 */ /* 0x004fc600078e006b */
[----:B------:R-:W-:Y:S04]  /*49c0*/  STS.U16 [R78+0x380], R5 ;  /* 0x000380054e007388 */ /* 0x000fe80000000400 */
[----:B------:R-:W-:Y:S01]  /*49d0*/  STS.U16 [R77+0x3c0], R10 ;  /* 0x0003c00a4d007388 */ /* 0x000fe20000000400 */
[----:B------:R-:W-:-:S03]  /*49e0*/  NOP ;  /* 0x0000000000007918 */ /* 0x000fc60000000000 */
[----:B------:R-:W2:Y:S01]  /*49f0*/  @!P1 LDG.E.U16 R4, desc[UR26][R8.64+-0x200] ;  /* 0xfffe001a08049981 */ /* 0x000ea2000c1e1500 */
[----:B------:R-:W-:Y:S02]  /*4a00*/  P2R R98, PR, RZ, 0x1 ;  /* 0x00000001ff627803 */ /* 0x000fe40000000000 */
[----:B------:R-:W-:Y:S02]  /*4a10*/  ISETP.GE.AND P0, PT, R156, UR36, PT ;  /* 0x000000249c007c0c */ /* 0x000fe4000bf06270 */
[----:B------:R-:W-:Y:S01]  /*4a20*/  MOV R133, RZ ;  /* 0x000000ff00857202 */ /* 0x000fe20000000f00 */
[----:B------:R-:W-:Y:S01]  /*4a30*/  IMAD.MOV.U32 R131, RZ, RZ, RZ ;  /* 0x000000ffff837224 */ /* 0x000fe200078e00ff */
[----:B------:R-:W-:Y:S01]  /*4a40*/  P2R R12, PR, RZ, 0x4 ;  /* 0x00000004ff0c7803 */ /* 0x000fe20000000000 */
[----:B-1----:R-:W-:Y:S02]  /*4a50*/  IMAD.MOV.U32 R7, RZ, RZ, RZ ;  /* 0x000000ffff077224 */ /* 0x002fe400078e00ff */
[----:B------:R-:W-:Y:S01]  /*4a60*/  HFMA2 R11, -RZ, RZ, 0, 0 ;  /* 0x00000000ff0b7431 */ /* 0x000fe200000001ff */
[----:B------:R-:W1:Y:S01]  /*4a70*/  LDS.U16 R5, [R76] ;  /* 0x000000004c057984 */ /* 0x000e620000000400 */
[----:B------:R-:W3:Y:S03]  /*4a80*/  S2R R163, SR_LANEID ;  /* 0x0000000000a37919 */ /* 0x000ee60000000000 */
[----:B------:R-:W4:Y:S01]  /*4a90*/  @!P5 LDG.E.U16 R130, desc[UR26][R8.64+0x180] ;  /* 0x0001801a0882d981 */ /* 0x000f22000c1e1500 */
[----:B--2---:R-:W-:-:S03]  /*4aa0*/  @!P1 PRMT R133, R4, 0x5410, RZ ;  /* 0x0000541004859816 */ /* 0x004fc600000000ff */
[----:B------:R-:W2:Y:S01]  /*4ab0*/  @!P0 LDG.E.U16 R4, desc[UR26][R8.64+-0x180] ;  /* 0xfffe801a08048981 */ /* 0x000ea2000c1e1500 */
[----:B------:R-:W-:Y:S02]  /*4ac0*/  ISETP.GE.AND P1, PT, R154, UR36, PT ;  /* 0x000000249a007c0c */ /* 0x000fe4000bf26270 */
[----:B--2---:R-:W-:-:S11]  /*4ad0*/  @!P0 PRMT R131, R4, 0x5410, RZ ;  /* 0x0000541004838816 */ /* 0x004fd600000000ff */
[----:B------:R-:W2:Y:S01]  /*4ae0*/  @!P1 LDG.E.U16 R4, desc[UR26][R8.64+-0x100] ;  /* 0xffff001a08049981 */ /* 0x000ea2000c1e1500 */
[----:B------:R-:W-:Y:S02]  /*4af0*/  ISETP.GE.AND P0, PT, R157, UR36, PT ;  /* 0x000000249d007c0c */ /* 0x000fe4000bf06270 */
[----:B--2---:R-:W-:-:S11]  /*4b00*/  @!P1 PRMT R7, R4, 0x5410, RZ ;  /* 0x0000541004079816 */ /* 0x004fd600000000ff */
[----:B------:R-:W2:Y:S01]  /*4b10*/  @!P0 LDG.E.U16 R4, desc[UR26][R8.64+-0x1c0] ;  /* 0xfffe401a08048981 */ /* 0x000ea2000c1e1500 */
[----:B------:R-:W-:Y:S02]  /*4b20*/  ISETP.GE.AND P1, PT, R155, UR36, PT ;  /* 0x000000249b007c0c */ /* 0x000fe4000bf26270 */
[----:B--2---:R-:W-:-:S11]  /*4b30*/  @!P0 PRMT R133, R133, 0x5410, R4 ;  /* 0x0000541085858816 */ /* 0x004fd60000000004 */
[----:B------:R-:W2:Y:S01]  /*4b40*/  @!P1 LDG.E.U16 R4, desc[UR26][R8.64+-0x140] ;  /* 0xfffec01a08049981 */ /* 0x000ea2000c1e1500 */
[----:B------:R-:W-:Y:S02]  /*4b50*/  ISETP.GE.AND P0, PT, R153, UR36, PT ;  /* 0x0000002499007c0c */ /* 0x000fe4000bf06270 */
[----:B------:R-:W-:Y:S02]  /*4b60*/  ISETP.GE.AND P2, PT, R152, UR36, PT ;  /* 0x0000002498007c0c */ /* 0x000fe4000bf46270 */
[----:B--2---:R-:W-:-:S09]  /*4b70*/  @!P1 PRMT R131, R131, 0x5410, R4 ;  /* 0x0000541083839816 */ /* 0x004fd20000000004 */
[----:B------:R-:W2:Y:S01]  /*4b80*/  @!P0 LDG.E.U16 R4, desc[UR26][R8.64+-0xc0] ;  /* 0xffff401a08048981 */ /* 0x000ea2000c1e1500 */
[----:B------:R-:W-:Y:S02]  /*4b90*/  ISETP.GE.AND P1, PT, R151, UR36, PT ;  /* 0x0000002497007c0c */ /* 0x000fe4000bf26270 */
[----:B--2---:R-:W-:Y:S02]  /*4ba0*/  @!P0 PRMT R7, R7, 0x5410, R4 ;  /* 0x0000541007078816 */ /* 0x004fe40000000004 */
[----:B------:R-:W2:Y:S01]  /*4bb0*/  @!P2 LDG.E.U16 R4, desc[UR26][R8.64+-0x80] ;  /* 0xffff801a0804a981 */ /* 0x000ea2000c1e1500 */
[----:B------:R-:W-:Y:S02]  /*4bc0*/  ISETP.GE.AND P0, PT, R150, UR36, PT ;  /* 0x0000002496007c0c */ /* 0x000fe4000bf06270 */
[----:B--2---:R-:W-:-:S06]  /*4bd0*/  @!P2 PRMT R11, R4, 0x5410, RZ ;  /* 0x00005410040ba816 */ /* 0x004fcc00000000ff */
[----:B------:R-:W2:Y:S02]  /*4be0*/  @!P1 LDG.E.U16 R4, desc[UR26][R8.64+-0x40] ;  /* 0xffffc01a08049981 */ /* 0x000ea4000c1e1500 */
[----:B--2---:R-:W-:-:S03]  /*4bf0*/  @!P1 PRMT R11, R11, 0x5410, R4 ;  /* 0x000054100b0b9816 */ /* 0x004fc60000000004 */
[----:B------:R-:W2:Y:S01]  /*4c00*/  @!P0 LDG.E.U16 R4, desc[UR26][R8.64] ;  /* 0x0000001a08048981 */ /* 0x000ea2000c1e1500 */
[----:B------:R-:W-:Y:S01]  /*4c10*/  ISETP.NE.AND P1, PT, R13, RZ, PT ;  /* 0x000000ff0d00720c */ /* 0x000fe20003f25270 */
[----:B------:R-:W-:Y:S01]  /*4c20*/  IMAD.MOV.U32 R13, RZ, RZ, RZ ;  /* 0x000000ffff0d7224 */ /* 0x000fe200078e00ff */
[----:B--2---:R-:W-:Y:S02]  /*4c30*/  @!P0 PRMT R13, R4, 0x5410, RZ ;  /* 0x00005410040d8816 */ /* 0x004fe400000000ff */
[----:B------:R-:W-:-:S13]  /*4c40*/  ISETP.NE.AND P0, PT, R98, RZ, PT ;  /* 0x000000ff6200720c */ /* 0x000fda0003f05270 */
[----:B------:R-:W2:Y:S01]  /*4c50*/  @!P0 LDG.E.U16 R4, desc[UR26][R8.64+0x40] ;  /* 0x0000401a08048981 */ /* 0x000ea2000c1e1500 */
[----:B-1----:R-:W-:-:S04]  /*4c60*/  IMAD.U32 R5, R5, 0x10000, RZ ;  /* 0x0001000005057824 */ /* 0x002fc800078e00ff */
[----:B------:R-:W-:Y:S01]  /*4c70*/  FMUL.FTZ R5, R28, R5 ;  /* 0x000000051c057220 */ /* 0x000fe20000410000 */
[----:B------:R-:W-:Y:S02]  /*4c80*/  ISETP.NE.AND P2, PT, R12, RZ, PT ;  /* 0x000000ff0c00720c */ /* 0x000fe40003f45270 */
[----:B--2---:R-:W-:Y:S02]  /*4c90*/  @!P0 PRMT R13, R13, 0x5410, R4 ;  /* 0x000054100d0d8816 */ /* 0x004fe40000000004 */
[----:B------:R-:W-:-:S04]  /*4ca0*/  ISETP.GE.U32.AND P0, PT, R159, UR36, PT ;  /* 0x000000249f007c0c */ /* 0x000fc8000bf06070 */
[----:B------:R-:W-:Y:S02]  /*4cb0*/  FSEL R129, R5, RZ, !P0 ;  /* 0x000000ff05817208 */ /* 0x000fe40004000000 */
[----:B------:R-:W1:Y:S01]  /*4cc0*/  LDS.U16 R5, [R75+0x2] ;  /* 0x000002004b057984 */ /* 0x000e620000000400 */
[----:B------:R-:W-:-:S04]  /*4cd0*/  FMUL.FTZ R4, R109, 1.4426950216293334961 ;  /* 0x3fb8aa3b6d047820 */ /* 0x000fc80000410000 */
[----:B------:R-:W-:-:S06]  /*4ce0*/  FMUL.FTZ R10, R4, R60 ;  /* 0x0000003c040a7220 */ /* 0x000fcc0000410000 */
[----:B------:R-:W2:Y:S02]  /*4cf0*/  MUFU.EX2 R10, R10 ;  /* 0x0000000a000a7308 */ /* 0x000ea40000000800 */
[----:B--2---:R-:W-:Y:S02]  /*4d00*/  FSEL R128, R10, 1, !P0 ;  /* 0x3f8000000a807808 */ /* 0x004fe40004000000 */
[----:B-1----:R-:W-:Y:S01]  /*4d10*/  SHF.L.U32 R6, R5, 0x10, RZ ;  /* 0x0000001005067819 */ /* 0x002fe200000006ff */
[----:B------:R-:W-:-:S05]  /*4d20*/  VIADD R5, R159, 0x1 ;  /* 0x000000019f057836 */ /* 0x000fca0000000000 */
[----:B------:R-:W-:Y:S02]  /*4d30*/  ISETP.GE.U32.AND P0, PT, R5, UR36, PT ;  /* 0x0000002405007c0c */ /* 0x000fe4000bf06070 */
[----:B------:R-:W1:Y:S01]  /*4d40*/  LDS.U16 R5, [R74+0x4] ;  /* 0x000004004a057984 */ /* 0x000e620000000400 */
[----:B------:R-:W-:-:S06]  /*4d50*/  FMUL.FTZ R12, R4, R59 ;  /* 0x0000003b040c7220 */ /* 0x000fcc0000410000 */
[----:B------:R-:W2:Y:S01]  /*4d60*/  MUFU.EX2 R12, R12 ;  /* 0x0000000c000c7308 */ /* 0x000ea20000000800 */
[----:B------:R-:W-:-:S05]  /*4d70*/  FMUL.FTZ R6, R27, R6 ;  /* 0x000000061b067220 */ /* 0x000fca0000410000 */
[----:B------:R-:W-:Y:S02]  /*4d80*/  FSEL R126, R6, RZ, !P0 ;  /* 0x000000ff067e7208 */ /* 0x000fe40004000000 */
[----:B------:R-:W-:Y:S02]  /*4d90*/  IADD3 R6, PT, PT, R159, 0x2, RZ ;  /* 0x000000029f067810 */ /* 0x000fe40007ffe0ff */
[----:B--2---:R-:W-:Y:S02]  /*4da0*/  FSEL R127, R12, 1, !P0 ;  /* 0x3f8000000c7f7808 */ /* 0x004fe40004000000 */
[----:B------:R-:W-:Y:S01]  /*4db0*/  ISETP.GE.U32.AND P0, PT, R6, UR36, PT ;  /* 0x0000002406007c0c */ /* 0x000fe2000bf06070 */
[----:B-1----:R-:W-:-:S04]  /*4dc0*/  IMAD.U32 R5, R5, 0x10000, RZ ;  /* 0x0001000005057824 */ /* 0x002fc800078e00ff */
[----:B------:R-:W-:-:S05]  /*4dd0*/  FMUL.FTZ R5, R26, R5 ;  /* 0x000000051a057220 */ /* 0x000fca0000410000 */
[----:B------:R-:W-:Y:S02]  /*4de0*/  FSEL R124, R5, RZ, !P0 ;  /* 0x000000ff057c7208 */ /* 0x000fe40004000000 */
[----:B------:R-:W1:Y:S01]  /*4df0*/  LDS.U16 R5, [R73+0x6] ;  /* 0x0000060049057984 */ /* 0x000e620000000400 */
[----:B------:R-:W-:-:S06]  /*4e00*/  FMUL.FTZ R10, R4, R58 ;  /* 0x0000003a040a7220 */ /* 0x000fcc0000410000 */
[----:B------:R-:W2:Y:S02]  /*4e10*/  MUFU.EX2 R10, R10 ;  /* 0x0000000a000a7308 */ /* 0x000ea40000000800 */
[----:B--2---:R-:W-:Y:S01]  /*4e20*/  FSEL R125, R10, 1, !P0 ;  /* 0x3f8000000a7d7808 */ /* 0x004fe20004000000 */
[----:B-1----:R-:W-:Y:S02]  /*4e30*/  IMAD.U32 R6, R5, 0x10000, RZ ;  /* 0x0001000005067824 */ /* 0x002fe400078e00ff */
[----:B------:R-:W-:-:S05]  /*4e40*/  VIADD R5, R159, 0x3 ;  /* 0x000000039f057836 */ /* 0x000fca0000000000 */
[----:B------:R-:W-:Y:S02]  /*4e50*/  ISETP.GE.U32.AND P0, PT, R5, UR36, PT ;  /* 0x0000002405007c0c */ /* 0x000fe4000bf06070 */
[----:B------:R-:W1:Y:S01]  /*4e60*/  LDS.U16 R5, [R72+0x8] ;  /* 0x0000080048057984 */ /* 0x000e620000000400 */
[----:B------:R-:W-:-:S06]  /*4e70*/  FMUL.FTZ R12, R4, R57 ;  /* 0x00000039040c7220 */ /* 0x000fcc0000410000 */
[----:B------:R-:W2:Y:S01]  /*4e80*/  MUFU.EX2 R12, R12 ;  /* 0x0000000c000c7308 */ /* 0x000ea20000000800 */
[----:B------:R-:W-:-:S05]  /*4e90*/  FMUL.FTZ R6, R25, R6 ;  /* 0x0000000619067220 */ /* 0x000fca0000410000 */
[----:B------:R-:W-:Y:S01]  /*4ea0*/  FSEL R122, R6, RZ, !P0 ;  /* 0x000000ff067a7208 */ /* 0x000fe20004000000 */
[----:B------:R-:W-:Y:S01]  /*4eb0*/  VIADD R6, R159, 0x4 ;  /* 0x000000049f067836 */ /* 0x000fe20000000000 */
[----:B--2---:R-:W-:-:S04]  /*4ec0*/  FSEL R123, R12, 1, !P0 ;  /* 0x3f8000000c7b7808 */ /* 0x004fc80004000000 */
[----:B------:R-:W-:Y:S02]  /*4ed0*/  ISETP.GE.U32.AND P0, PT, R6, UR36, PT ;  /* 0x0000002406007c0c */ /* 0x000fe4000bf06070 */
[----:B-1----:R-:W-:-:S05]  /*4ee0*/  SHF.L.U32 R5, R5, 0x10, RZ ;  /* 0x0000001005057819 */ /* 0x002fca00000006ff */
[----:B------:R-:W-:-:S05]  /*4ef0*/  FMUL.FTZ R5, R24, R5 ;  /* 0x0000000518057220 */ /* 0x000fca0000410000 */
[----:B------:R-:W-:Y:S02]  /*4f00*/  FSEL R120, R5, RZ, !P0 ;  /* 0x000000ff05787208 */ /* 0x000fe40004000000 */
[----:B------:R-:W1:Y:S01]  /*4f10*/  LDS.U16 R5, [R71+0xa] ;  /* 0x00000a0047057984 */ /* 0x000e620000000400 */
[----:B------:R-:W-:-:S06]  /*4f20*/  FMUL.FTZ R10, R4, R56 ;  /* 0x00000038040a7220 */ /* 0x000fcc0000410000 */
[----:B------:R-:W2:Y:S02]  /*4f30*/  MUFU.EX2 R10, R10 ;  /* 0x0000000a000a7308 */ /* 0x000ea40000000800 */
[----:B--2---:R-:W-:Y:S01]  /*4f40*/  FSEL R121, R10, 1, !P0 ;  /* 0x3f8000000a797808 */ /* 0x004fe20004000000 */
[----:B-1----:R-:W-:Y:S01]  /*4f50*/  IMAD.U32 R6, R5, 0x10000, RZ ;  /* 0x0001000005067824 */ /* 0x002fe200078e00ff */
[----:B------:R-:W-:-:S04]  /*4f60*/  IADD3 R5, PT, PT, R159, 0x5, RZ ;  /* 0x000000059f057810 */ /* 0x000fc80007ffe0ff */
        /* <DEDUP_REMOVED lines=8> */
[----:B------:R-:W-:Y:S01]  /*4ff0*/  ISETP.GE.U32.AND P0, PT, R6, UR36, PT ;  /* 0x0000002406007c0c */ /* 0x000fe2000bf06070 */
[----:B-1----:R-:W-:-:S04]  /*5000*/  IMAD.U32 R5, R5, 0x10000, RZ ;  /* 0x0001000005057824 */ /* 0x002fc800078e00ff */
[----:B------:R-:W-:-:S05]  /*5010*/  FMUL.FTZ R5, R22, R5 ;  /* 0x0000000516057220 */ /* 0x000fca0000410000 */
[----:B------:R-:W-:Y:S02]  /*5020*/  FSEL R116, R5, RZ, !P0 ;  /* 0x000000ff05747208 */ /* 0x000fe40004000000 */
[----:B------:R-:W1:Y:S01]  /*5030*/  LDS.U16 R5, [R69+0xe] ;  /* 0x00000e0045057984 */ /* 0x000e620000000400 */
        /* <DEDUP_REMOVED lines=68> */
[----:B-1----:R-:W-:Y:S02]  /*5480*/  IMAD.U32 R5, R5, 0x10000, RZ ;  /* 0x0001000005057824 */ /* 0x002fe400078e00ff */
[----:B------:R-:W-:Y:S01]  /*5490*/  FMUL.FTZ R10, R4, R46 ;  /* 0x0000002e040a7220 */ /* 0x000fe20000410000 */
[----:B------:R-:W2:Y:S01]  /*54a0*/  @!P4 LDG.E.U16 R12, desc[UR26][R8.64+0x140] ;  /* 0x0001401a080cc981 */ /* 0x000ea2000c1e1500 */
[----:B------:R-:W-:-:S05]  /*54b0*/  FMUL.FTZ R5, R14, R5 ;  /* 0x000000050e057220 */ /* 0x000fca0000410000 */
[----:B------:R-:W-:Y:S02]  /*54c0*/  FSEL R100, R5, RZ, !P0 ;  /* 0x000000ff05647208 */ /* 0x000fe40004000000 */
[----:B------:R-:W1:Y:S01]  /*54d0*/  LDS.U16 R5, [R61+0x1e] ;  /* 0x00001e003d057984 */ /* 0x000e620000000400 */
[----:B------:R-:W5:Y:S01]  /*54e0*/  MUFU.EX2 R10, R10 ;  /* 0x0000000a000a7308 */ /* 0x000f620000000800 */
[----:B------:R-:W-:Y:S01]  /*54f0*/  FMUL.FTZ R6, R4, R45 ;  /* 0x0000002d04067220 */ /* 0x000fe20000410000 */
[----:B------:R-:W-:Y:S01]  /*5500*/  VIADD R4, R159, 0xf ;  /* 0x0000000f9f047836 */ /* 0x000fe20000000000 */
[----:B-----5:R-:W-:-:S04]  /*5510*/  FSEL R101, R10, 1, !P0 ;  /* 0x3f8000000a657808 */ /* 0x020fc80004000000 */
[----:B------:R-:W-:Y:S01]  /*5520*/  ISETP.GE.U32.AND P0, PT, R4, UR36, PT ;  /* 0x0000002404007c0c */ /* 0x000fe2000bf06070 */
[----:B------:R-:W-:-:S04]  /*5530*/  FFMA.FTZ R4, R129, R127, R126 ;  /* 0x0000007f81047223 */ /* 0x000fc8000001007e */
[----:B------:R-:W-:-:S04]  /*5540*/  FFMA.FTZ R4, R125, R4, R124 ;  /* 0x000000047d047223 */ /* 0x000fc8000001007c */
[----:B------:R-:W-:Y:S01]  /*5550*/  FFMA.FTZ R4, R123, R4, R122 ;  /* 0x000000047b047223 */ /* 0x000fe2000001007a */
[----:B-1----:R-:W-:-:S04]  /*5560*/  IMAD.U32 R5, R5, 0x10000, RZ ;  /* 0x0001000005057824 */ /* 0x002fc800078e00ff */
[----:B------:R-:W-:-:S05]  /*5570*/  FMUL.FTZ R5, R0, R5 ;  /* 0x0000000500057220 */ /* 0x000fca0000410000 */
[----:B------:R-:W-:Y:S01]  /*5580*/  FSEL R98, R5, RZ, !P0 ;  /* 0x000000ff05627208 */ /* 0x000fe20004000000 */
[----:B------:R-:W-:Y:S01]  /*5590*/  FFMA.FTZ R5, R121, R4, R120 ;  /* 0x0000000479057223 */ /* 0x000fe20000010078 */
[----:B------:R-:W-:-:S04]  /*55a0*/  FMUL.FTZ R4, R128, R127 ;  /* 0x0000007f80047220 */ /* 0x000fc80000410000 */
        /* <DEDUP_REMOVED lines=11> */
[----:B------:R-:W1:Y:S01]  /*5660*/  MUFU.EX2 R6, R6 ;  /* 0x0000000600067308 */ /* 0x000e620000000800 */
[----:B------:R-:W-:Y:S02]  /*5670*/  FFMA.FTZ R5, R109, R5, R108 ;  /* 0x000000056d057223 */ /* 0x000fe4000001006c */
[----:B------:R-:W-:Y:S02]  /*5680*/  FMUL.FTZ R4, R113, R4 ;  /* 0x0000000471047220 */ /* 0x000fe40000410000 */
[----:B------:R-:W-:Y:S02]  /*5690*/  FFMA.FTZ R5, R107, R5, R106 ;  /* 0x000000056b057223 */ /* 0x000fe4000001006a */
[----:B------:R-:W-:Y:S02]  /*56a0*/  FMUL.FTZ R4, R111, R4 ;  /* 0x000000046f047220 */ /* 0x000fe40000410000 */
[----:B------:R-:W-:-:S02]  /*56b0*/  FFMA.FTZ R5, R105, R5, R104 ;  /* 0x0000000569057223 */ /* 0x000fc40000010068 */
[----:B------:R-:W-:Y:S02]  /*56c0*/  FMUL.FTZ R4, R109, R4 ;  /* 0x000000046d047220 */ /* 0x000fe40000410000 */
[----:B------:R-:W-:Y:S02]  /*56d0*/  FFMA.FTZ R5, R103, R5, R102 ;  /* 0x0000000567057223 */ /* 0x000fe40000010066 */
[----:B------:R-:W-:Y:S01]  /*56e0*/  FMUL.FTZ R4, R107, R4 ;  /* 0x000000046b047220 */ /* 0x000fe20000410000 */
[----:B-1----:R-:W-:-:S03]  /*56f0*/  FSEL R99, R6, 1, !P0 ;  /* 0x3f80000006637808 */ /* 0x002fc60004000000 */
[----:B------:R-:W-:Y:S01]  /*5700*/  FMUL.FTZ R4, R105, R4 ;  /* 0x0000000469047220 */ /* 0x000fe20000410000 */
[----:B------:R-:W-:-:S03]  /*5710*/  FFMA.FTZ R5, R101, R5, R100 ;  /* 0x0000000565057223 */ /* 0x000fc60000010064 */
[----:B------:R-:W-:Y:S01]  /*5720*/  FMUL.FTZ R4, R103, R4 ;  /* 0x0000000467047220 */ /* 0x000fe20000410000 */
[----:B------:R-:W-:-:S03]  /*5730*/  FFMA.FTZ R6, R99, R5, R98 ;  /* 0x0000000563067223 */ /* 0x000fc60000010062 */
[----:B------:R-:W-:Y:S02]  /*5740*/  FMUL.FTZ R4, R101, R4 ;  /* 0x0000000465047220 */ /* 0x000fe40000410000 */
[----:B------:R-:W1:Y:S02]  /*5750*/  SHFL.UP PT, R10, R6, 0x1, RZ ;  /* 0x04200000060a7989 */ /* 0x000e6400000e00ff */
[----:B------:R-:W-:-:S05]  /*5760*/  FMUL.FTZ R5, R99, R4 ;  /* 0x0000000463057220 */ /* 0x000fca0000410000 */
[----:B------:R-:W5:Y:S01]  /*5770*/  SHFL.UP PT, R4, R5, 0x1, RZ ;  /* 0x0420000005047989 */ /* 0x000f6200000e00ff */
[----:B---3--:R-:W-:Y:S01]  /*5780*/  ISETP.GE.AND P0, PT, R163, 0x1, PT ;  /* 0x00000001a300780c */ /* 0x008fe20003f06270 */
[----:B-1----:R-:W-:-:S05]  /*5790*/  FFMA.FTZ R135, R5, R10, R6 ;  /* 0x0000000a05877223 */ /* 0x002fca0000010006 */
[----:B------:R-:W-:-:S07]  /*57a0*/  FSEL R132, R6, R135, !P0 ;  /* 0x0000008706847208 */ /* 0x000fce0004000000 */
[----:B-----5:R-:W-:Y:S01]  /*57b0*/  @P0 FMUL.FTZ R5, R5, R4 ;  /* 0x0000000405050220 */ /* 0x020fe20000410000 */
[----:B------:R-:W3:Y:S04]  /*57c0*/  @!P2 LDG.E.U16 R6, desc[UR26][R8.64+0xc0] ;  /* 0x0000c01a0806a981 */ /* 0x000ee8000c1e1500 */
[----:B------:R-:W1:Y:S04]  /*57d0*/  SHFL.UP PT, R10, R132, 0x2, RZ ;  /* 0x04400000840a7989 */ /* 0x000e6800000e00ff */
[----:B------:R-:W5:Y:S01]  /*57e0*/  SHFL.UP PT, R4, R5, 0x2, RZ ;  /* 0x0440000005047989 */ /* 0x000f6200000e00ff */
[----:B------:R-:W-:Y:S01]  /*57f0*/  ISETP.GE.AND P0, PT, R163, 0x2, PT ;  /* 0x00000002a300780c */ /* 0x000fe20003f06270 */
[----:B-1----:R-:W-:-:S02]  /*5800*/  FFMA.FTZ R135, R5, R10, R132 ;  /* 0x0000000a05877223 */ /* 0x002fc40000010084 */
[----:B------:R-:W2:Y:S10]  /*5810*/  @!P3 LDG.E.U16 R10, desc[UR26][R8.64+0x100] ;  /* 0x0001001a080ab981 */ /* 0x000eb4000c1e1500 */
[----:B-----5:R-:W-:-:S02]  /*5820*/  @P0 FMUL.FTZ R5, R5, R4 ;  /* 0x0000000405050220 */ /* 0x020fc40000410000 */
[----:B------:R-:W5:Y:S01]  /*5830*/  @!P1 LDG.E.U16 R4, desc[UR26][R8.64+0x80] ;  /* 0x0000801a08049981 */ /* 0x000f62000c1e1500 */
[----:B------:R-:W-:-:S03]  /*5840*/  FSEL R134, R132, R135, !P0 ;  /* 0x0000008784867208 */ /* 0x000fc60004000000 */
[----:B------:R-:W3:Y:S04]  /*5850*/  @!P6 LDG.E.U16 R132, desc[UR26][R8.64+0x1c0] ;  /* 0x0001c01a0884e981 */ /* 0x000ee8000c1e1500 */
[----:B------:R-:W1:Y:S04]  /*5860*/  SHFL.UP PT, R137, R134, 0x4, RZ ;  /* 0x0480000086897989 */ /* 0x000e6800000e00ff */
[----:B------:R-:W0:Y:S01]  /*5870*/  SHFL.UP PT, R136, R5, 0x4, RZ ;  /* 0x0480000005887989 */ /* 0x000e2200000e00ff */
[----:B------:R-:W-:Y:S02]  /*5880*/  ISETP.GE.AND P0, PT, R163, 0x4, PT ;  /* 0x00000004a300780c */ /* 0x000fe40003f06270 */
[----:B------:R-:W-:Y:S01]  /*5890*/  MOV R135, RZ ;  /* 0x000000ff00877202 */ /* 0x000fe20000000f00 */
[----:B-1----:R-:W-:-:S10]  /*58a0*/  FFMA.FTZ R137, R5, R137, R134 ;  /* 0x0000008905897223 */ /* 0x002fd40000010086 */
[----:B0-----:R-:W-:Y:S01]  /*58b0*/  @P0 FMUL.FTZ R5, R5, R136 ;  /* 0x0000008805050220 */ /* 0x001fe20000410000 */
[----:B------:R-:W-:Y:S01]  /*58c0*/  IMAD.MOV.U32 R139, RZ, RZ, RZ ;  /* 0x000000ffff8b7224 */ /* 0x000fe200078e00ff */
[----:B----4-:R-:W-:Y:S02]  /*58d0*/  @!P5 PRMT R139, R130, 0x5410, RZ ;  /* 0x00005410828bd816 */ /* 0x010fe400000000ff */
[----:B------:R-:W-:Y:S01]  /*58e0*/  PRMT R130, R131, 0x7632, R130 ;  /* 0x0000763283827816 */ /* 0x000fe20000000082 */
[----:B------:R-:W-:Y:S01]  /*58f0*/  STS.U16 [R92+0x840], R133 ;  /* 0x000840855c007388 */ /* 0x000fe20000000400 */
[----:B------:R-:W0:Y:S01]  /*5900*/  S2UR UR17, SR_CgaCtaId ;  /* 0x00000000001179c3 */ /* 0x000e220000008800 */
[----:B------:R-:W-:Y:S01]  /*5910*/  PRMT R136, R13, 0x7632, R136 ;  /* 0x000076320d887816 */ /* 0x000fe20000000088 */
[----:B------:R-:W-:Y:S01]  /*5920*/  UMOV UR7, 0x400 ;  /* 0x0000040000077882 */ /* 0x000fe20000000000 */
[----:B------:R-:W-:Y:S01]  /*5930*/  SHF.R.U32.HI R162, RZ, 0x5, R95 ;  /* 0x00000005ffa27819 */ /* 0x000fe2000001165f */
[----:B0-----:R-:W-:Y:S01]  /*5940*/  ULEA UR7, UR17, UR7, 0x18 ;  /* 0x0000000711077291 */ /* 0x001fe2000f8ec0ff */
[----:B------:R-:W-:Y:S01]  /*5950*/  BSSY.RECONVERGENT B0, `(.L_x_3417) ;  /* 0x000005c000007945 */ /* 0x000fe20003800200 */
[----:B-----5:R-:W-:-:S02]  /*5960*/  @!P1 PRMT R135, R4, 0x5410, RZ ;  /* 0x0000541004879816 */ /* 0x020fc400000000ff */
[----:B------:R-:W-:Y:S01]  /*5970*/  FSEL R4, R134, R137, !P0 ;  /* 0x0000008986047208 */ /* 0x000fe20004000000 */
[----:B------:R-:W-:Y:S01]  /*5980*/  IMAD.MOV.U32 R137, RZ, RZ, RZ ;  /* 0x000000ffff897224 */ /* 0x000fe200078e00ff */
[----:B--2---:R-:W-:-:S03]  /*5990*/  @!P3 PRMT R137, R10, 0x5410, RZ ;  /* 0x000054100a89b816 */ /* 0x004fc600000000ff */
[----:B------:R-:W0:Y:S01]  /*59a0*/  SHFL.UP PT, R10, R4, 0x8, RZ ;  /* 0x05000000040a7989 */ /* 0x000e2200000e00ff */
[----:B---3--:R-:W-:-:S03]  /*59b0*/  @!P2 PRMT R135, R135, 0x5410, R6 ;  /* 0x000054108787a816 */ /* 0x008fc60000000006 */
[----:B------:R-:W1:Y:S01]  /*59c0*/  SHFL.UP PT, R6, R5, 0x8, RZ ;  /* 0x0500000005067989 */ /* 0x000e6200000e00ff */
[--C-:B------:R-:W-:Y:S02]  /*59d0*/  @!P4 PRMT R137, R137, 0x5410, R12.reuse ;  /* 0x000054108989c816 */ /* 0x100fe4000000000c */
[----:B------:R-:W-:Y:S02]  /*59e0*/  PRMT R12, R133, 0x7632, R12 ;  /* 0x00007632850c7816 */ /* 0x000fe4000000000c */
[----:B------:R-:W-:-:S03]  /*59f0*/  ISETP.GE.AND P0, PT, R163, 0x8, PT ;  /* 0x00000008a300780c */ /* 0x000fc60003f06270 */
[----:B------:R-:W-:Y:S01]  /*5a00*/  STS.U16 [R91+0x880], R12 ;  /* 0x0008800c5b007388 */ /* 0x000fe20000000400 */
[----:B------:R-:W-:-:S03]  /*5a10*/  @!P6 PRMT R139, R139, 0x5410, R132 ;  /* 0x000054108b8be816 */ /* 0x000fc60000000084 */
[----:B------:R-:W-:Y:S01]  /*5a20*/  STS.U16 [R90+0x8c0], R131 ;  /* 0x0008c0835a007388 */ /* 0x000fe20000000400 */
[----:B------:R-:W-:-:S03]  /*5a30*/  PRMT R132, R7, 0x7632, R132 ;  /* 0x0000763207847816 */ /* 0x000fc60000000084 */
[----:B------:R-:W-:Y:S04]  /*5a40*/  STS.U16 [R89+0x900], R130 ;  /* 0x0009008259007388 */ /* 0x000fe80000000400 */
[----:B------:R0:W-:Y:S01]  /*5a50*/  STS.U16 [R88+0x940], R7 ;  /* 0x0009400758007388 */ /* 0x0001e20000000400 */
[----:B------:R-:W-:-:S03]  /*5a60*/  PRMT R134, R11, 0x7632, R134 ;  /* 0x000076320b867816 */ /* 0x000fc60000000086 */
[----:B------:R-:W-:Y:S01]  /*5a70*/  STS.U16 [R87+0x980], R132 ;  /* 0x0009808457007388 */ /* 0x000fe20000000400 */
[C---:B0-----:R-:W-:Y:S01]  /*5a80*/  FFMA.FTZ R7, R5.reuse, R10, R4 ;  /* 0x0000000a05077223 */ /* 0x041fe20000010004 */
[----:B-1----:R-:W-:Y:S02]  /*5a90*/  @P0 FMUL.FTZ R5, R5, R6 ;  /* 0x0000000605050220 */ /* 0x002fe40000410000 */
[----:B------:R0:W-:Y:S02]  /*5aa0*/  STS.U16 [R86+0x9c0], R11 ;  /* 0x0009c00b56007388 */ /* 0x0001e40000000400 */
[----:B------:R-:W-:Y:S02]  /*5ab0*/  FSEL R4, R4, R7, !P0 ;  /* 0x0000000704047208 */ /* 0x000fe40004000000 */
[----:B------:R-:W-:Y:S04]  /*5ac0*/  STS.U16 [R85+0xa00], R134 ;  /* 0x000a008655007388 */ /* 0x000fe80000000400 */
[----:B------:R-:W-:Y:S04]  /*5ad0*/  STS.U16 [R84+0xa40], R13 ;  /* 0x000a400d54007388 */ /* 0x000fe80000000400 */
[----:B------:R-:W1:Y:S04]  /*5ae0*/  SHFL.UP PT, R12, R5, 0x10, RZ ;  /* 0x06000000050c7989 */ /* 0x000e6800000e00ff */
[----:B------:R-:W2:Y:S01]  /*5af0*/  SHFL.UP PT, R13, R4, 0x10, RZ ;  /* 0x06000000040d7989 */ /* 0x000ea200000e00ff */
[----:B------:R-:W-:-:S02]  /*5b00*/  ISETP.NE.AND P2, PT, R163, 0x1f, PT ;  /* 0x0000001fa300780c */ /* 0x000fc40003f45270 */
[----:B------:R-:W-:Y:S01]  /*5b10*/  LOP3.LUT P0, RZ, R95, 0x1f, RZ, 0xc0, !PT ;  /* 0x0000001f5fff7812 */ /* 0x000fe2000780c0ff */
[----:B------:R-:W-:Y:S01]  /*5b20*/  HFMA2 R10, -RZ, RZ, 1.875, 0 ;  /* 0x3f800000ff0a7431 */ /* 0x000fe200000001ff */
[----:B------:R-:W-:Y:S02]  /*5b30*/  PRMT R133, R135, 0x7632, R133 ;  /* 0x0000763287857816 */ /* 0x000fe40000000085 */
[----:B------:R-:W-:Y:S01]  /*5b40*/  ISETP.EQ.OR P0, PT, RZ, UR6, P0 ;  /* 0x00000006ff007c0c */ /* 0x000fe20008702670 */
[----:B------:R-:W-:Y:S01]  /*5b50*/  STS.U16 [R83+0xa80], R136 ;  /* 0x000a808853007388 */ /* 0x000fe20000000400 */
[----:B------:R-:W-:Y:S01]  /*5b60*/  PRMT R130, R137, 0x7632, R130 ;  /* 0x0000763289827816 */ /* 0x000fe20000000082 */
[----:B0-----:R-:W-:Y:S01]  /*5b70*/  IMAD.MOV.U32 R11, RZ, RZ, RZ ;  /* 0x000000ffff0b7224 */ /* 0x001fe200078e00ff */
[----:B------:R-:W-:Y:S01]  /*5b80*/  PRMT R131, R139, 0x7632, R131 ;  /* 0x000076328b837816 */ /* 0x000fe20000000083 */
[----:B------:R-:W-:Y:S02]  /*5b90*/  STS.U16 [R82+0xac0], R135 ;  /* 0x000ac08752007388 */ /* 0x000fe40000000400 */
[----:B------:R-:W-:-:S02]  /*5ba0*/  @!P2 LEA R6, R162, UR7, 0x3 ;  /* 0x00000007a206ac11 */ /* 0x000fc4000f8e18ff */
[----:B------:R-:W-:Y:S04]  /*5bb0*/  STS.U16 [R81+0xb00], R133 ;  /* 0x000b008551007388 */ /* 0x000fe80000000400 */
[----:B------:R-:W-:Y:S01]  /*5bc0*/  STS.U16 [R80+0xb40], R137 ;  /* 0x000b408950007388 */ /* 0x000fe20000000400 */
[----:B-1----:R-:W-:-:S03]  /*5bd0*/  FMUL.FTZ R12, R5, R12 ;  /* 0x0000000c050c7220 */ /* 0x002fc60000410000 */
[----:B------:R-:W-:Y:S01]  /*5be0*/  STS.U16 [R79+0xb80], R130 ;  /* 0x000b80824f007388 */ /* 0x000fe20000000400 */
[----:B--2---:R-:W-:-:S03]  /*5bf0*/  FFMA.FTZ R13, R5, R13, R4 ;  /* 0x0000000d050d7223 */ /* 0x004fc60000010004 */
        /* <DEDUP_REMOVED lines=29> */
[----:B------:R-:W-:Y:S02]  /*5dd0*/  ISETP.NE.AND P0, PT, R162, 0x1, PT ;  /* 0x00000001a200780c */ /* 0x000fe40003f05270 */
        /* <DEDUP_REMOVED lines=17> */
[----:B------:R-:W-:Y:S02]  /*5ef0*/  @!P0 IMAD.MOV.U32 R164, RZ, RZ, R10 ;  /* 0x000000ffffa48224 */ /* 0x000fe400078e000a */
[----:B------:R-:W-:-:S07]  /*5f00*/  @!P0 IMAD.MOV.U32 R165, RZ, RZ, R11 ;  /* 0x000000ffffa58224 */ /* 0x000fce00078e000b */
.L_x_3418:
[----:B------:R-:W-:Y:S05]  /*5f10*/  BSYNC.RECONVERGENT B0 ;  /* 0x0000000000007941 */ /* 0x000fea0003800200 */
.L_x_3417:
[----:B------:R-:W-:Y:S01]  /*5f20*/  BAR.SYNC.DEFER_BLOCKING 0x0 ;  /* 0x0000000000007b1d */ /* 0x000fe20000010000 */
[----:B------:R-:W-:Y:S01]  /*5f30*/  ISETP.NE.AND P0, PT, R95, RZ, PT ;  /* 0x000000ff5f00720c */ /* 0x000fe20003f05270 */
[----:B0-----:R-:W-:Y:S01]  /*5f40*/  IMAD.U32 R10, R131, 0x10000, RZ ;  /* 0x00010000830a7824 */ /* 0x001fe200078e00ff */
[----:B------:R-:W-:Y:S01]  /*5f50*/  SHF.L.U32 R11, R130, 0x10, RZ ;  /* 0x00000010820b7819 */ /* 0x000fe200000006ff */
[----:B------:R-:W-:Y:S01]  /*5f60*/  IMAD.U32 R13, R132, 0x10000, RZ ;  /* 0x00010000840d7824 */ /* 0x000fe200078e00ff */
[----:B------:R-:W-:Y:S01]  /*5f70*/  SHF.L.U32 R12, R133, 0x10, RZ ;  /* 0x00000010850c7819 */ /* 0x000fe200000006ff */
[----:B------:R-:W-:Y:S01]  /*5f80*/  BSSY.RECONVERGENT B0, `(.L_x_3419) ;  /* 0x0000029000007945 */ /* 0x000fe20003800200 */
        /* <DEDUP_REMOVED lines=13> */
[----:B------:R-:W-:Y:S01]  /*6060*/  FFMA.FTZ R109, R109, R110, R108 ;  /* 0x0000006e6d6d7223 */ /* 0x000fe2000001006c */
[----:B------:R-:W-:-:S03]  /*6070*/  SHF.L.U32 R108, R161, 0x10, RZ ;  /* 0x00000010a16c7819 */ /* 0x000fc600000006ff */
[----:B------:R-:W-:Y:S01]  /*6080*/  FFMA.FTZ R112, R107, R109, R106 ;  /* 0x0000006d6b707223 */ /* 0x000fe2000001006a */
[----:B------:R-:W-:Y:S01]  /*6090*/  SHF.L.U32 R107, R142, 0x10, RZ ;  /* 0x000000108e6b7819 */ /* 0x000fe200000006ff */
[----:B------:R-:W-:Y:S02]  /*60a0*/  IMAD.U32 R106, R143, 0x10000, RZ ;  /* 0x000100008f6a7824 */ /* 0x000fe400078e00ff */
[----:B------:R-:W-:Y:S01]  /*60b0*/  FFMA.FTZ R115, R105, R112, R104 ;  /* 0x0000007069737223 */ /* 0x000fe20000010068 */
[----:B------:R-:W-:Y:S02]  /*60c0*/  IMAD.U32 R105, R140, 0x10000, RZ ;  /* 0x000100008c697824 */ /* 0x000fe400078e00ff */
[----:B------:R-:W-:Y:S02]  /*60d0*/  IMAD.U32 R104, R141, 0x10000, RZ ;  /* 0x000100008d687824 */ /* 0x000fe400078e00ff */
[----:B------:R-:W-:Y:S01]  /*60e0*/  FFMA.FTZ R116, R103, R115, R102 ;  /* 0x0000007367747223 */ /* 0x000fe20000010066 */
[----:B------:R-:W-:Y:S01]  /*60f0*/  IMAD.U32 R103, R138, 0x10000, RZ ;  /* 0x000100008a677824 */ /* 0x000fe200078e00ff */
[----:B------:R-:W-:-:S02]  /*6100*/  SHF.L.U32 R102, R139, 0x10, RZ ;  /* 0x000000108b667819 */ /* 0x000fc400000006ff */
[----:B------:R-:W-:Y:S01]  /*6110*/  FFMA.FTZ R119, R101, R116, R100 ;  /* 0x0000007465777223 */ /* 0x000fe20000010064 */
[----:B------:R-:W-:Y:S01]  /*6120*/  SHF.L.U32 R101, R136, 0x10, RZ ;  /* 0x0000001088657819 */ /* 0x000fe200000006ff */
[----:B------:R-:W-:Y:S02]  /*6130*/  IMAD.U32 R100, R137, 0x10000, RZ ;  /* 0x0001000089647824 */ /* 0x000fe400078e00ff */
[----:B------:R-:W-:Y:S01]  /*6140*/  FFMA.FTZ R120, R99, R119, R98 ;  /* 0x0000007763787223 */ /* 0x000fe20000010062 */
[----:B------:R-:W-:Y:S02]  /*6150*/  IMAD.U32 R99, R134, 0x10000, RZ ;  /* 0x0001000086637824 */ /* 0x000fe400078e00ff */
        /* <DEDUP_REMOVED lines=9> */
[----:B------:R-:W-:-:S05]  /*61f0*/  IMAD.U32 R7, RZ, RZ, UR41 ;  /* 0x00000029ff077e24 */ /* 0x000fca000f8e00ff */
[----:B------:R0:W-:Y:S02]  /*6200*/  STG.E.64 desc[UR26][R6.64], R4 ;  /* 0x0000000406007986 */ /* 0x0001e4000c101b1a */
.L_x_3420:
[----:B------:R-:W-:Y:S05]  /*6210*/  BSYNC.RECONVERGENT B0 ;  /* 0x0000000000007941 */ /* 0x000fea0003800200 */
.L_x_3419:
[----:B------:R-:W-:Y:S01]  /*6220*/  ULEA UR19, UP0, UR10, UR19, 0x2 ;  /* 0x000000130a137291 */ /* 0x000fe2000f8010ff */
[----:B0-----:R-:W-:Y:S01]  /*6230*/  IMAD.U32 R7, RZ, RZ, UR30 ;  /* 0x0000001eff077e24 */ /* 0x001fe2000f8e00ff */
[----:B------:R-:W-:Y:S01]  /*6240*/  UIADD3 UR16, UPT, UPT, UR16, 0x1, URZ ;  /* 0x0000000110107890 */ /* 0x000fe2000fffe0ff */
[----:B------:R-:W-:Y:S01]  /*6250*/  MOV R5, UR28 ;  /* 0x0000001c00057c02 */ /* 0x000fe20008000f00 */
[----:B------:R-:W-:Y:S01]  /*6260*/  UIADD3.X UR20, UPT, UPT, UR20, UR24, URZ, UP0, !UPT ;  /* 0x0000001814147290 */ /* 0x000fe200087fe4ff */
[----:B------:R-:W-:Y:S01]  /*6270*/  FFMA.FTZ R32, R107, R115, R32 ;  /* 0x000000736b207223 */ /* 0x000fe20000010020 */
[----:B------:R-:W-:Y:S01]  /*6280*/  UISETP.NE.AND UP0, UPT, UR16, URZ, UPT ;  /* 0x000000ff1000728c */ /* 0x000fe2000bf05270 */
        /* <DEDUP_REMOVED lines=22> */
.L_x_3416:
        /* <DEDUP_REMOVED lines=24> */
[----:B------:R-:W-:Y:S01]  /*6570*/  STS.U16 [R76], R43 ;  /* 0x0000002b4c007388 */ /* 0x000fe20000000400 */
[----:B------:R-:W-:-:S02]  /*6580*/  UIADD3.X UR33, UPT, UPT, URZ, UR33, URZ, UP2, !UPT ;  /* 0x00000021ff217290 */ /* 0x000fc400097fe4ff */
[----:B------:R-:W-:Y:S01]  /*6590*/  UIADD3.X UR35, UPT, UPT, URZ, UR35, URZ, UP3, !UPT ;  /* 0x00000023ff237290 */ /* 0x000fe20009ffe4ff */
        /* <DEDUP_REMOVED lines=22> */
[----:B-1----:R-:W-:Y:S01]  /*6700*/  IMAD.U32 R4, RZ, RZ, UR11 ;  /* 0x0000000bff047e24 */ /* 0x002fe2000f8e00ff */
[----:B--2---:R-:W-:Y:S02]  /*6710*/  SHF.L.U32 R2, R95, 0x4, RZ ;  /* 0x000000045f027819 */ /* 0x004fe400000006ff */
[----:B------:R-:W-:Y:S02]  /*6720*/  LDS.U16 R91, [R91+0x40] ;  /* 0x000040005b5b7984 */ /* 0x000fe40000000400 */
[----:B------:R-:W-:Y:S02]  /*6730*/  LOP3.LUT R2, R2, 0x3e00, RZ, 0xc0, !PT ;  /* 0x00003e0002027812 */ /* 0x000fe400078ec0ff */
[----:B------:R-:W-:Y:S02]  /*6740*/  LDS.U16 R7, [R90+0x80] ;  /* 0x000080005a077984 */ /* 0x000fe40000000400 */
[----:B------:R-:W-:-:S02]  /*6750*/  LOP3.LUT R21, R2, 0x1f, R95, 0xf8, !PT ;  /* 0x0000001f02157812 */ /* 0x000fc400078ef85f */
[----:B------:R-:W-:Y:S02]  /*6760*/  LDS.U16 R89, [R89+0xc0] ;  /* 0x0000c00059597984 */ /* 0x000fe40000000400 */
[C---:B------:R-:W-:Y:S02]  /*6770*/  LOP3.LUT R23, R21.reuse, 0x20, RZ, 0xfc, !PT ;  /* 0x0000002015177812 */ /* 0x040fe400078efcff */
        /* <DEDUP_REMOVED lines=69> */
.L_x_3423:
        /* <DEDUP_REMOVED lines=11> */
.L_x_5100:


//--------------------- .text._Z25selective_scan_fwd_kernelI32Selective_Scan_fwd_kernel_traitsILi64ELi16ELi1ELb0ELb1ELb1ELb1EN3c108BFloat16EfEEv13SSMParamsBase --------------------------
	.section	.text._Z25selective_scan_fwd_kernelI32Selective_Scan_fwd_kernel_traitsILi64ELi16ELi1ELb0ELb1ELb1ELb1EN3c108BFloat16EfEEv13SSMParamsBase,"ax",@progbits
	.align	128
        .global         _Z25selective_scan_fwd_kernelI32Selective_Scan_fwd_kernel_traitsILi64ELi16ELi1ELb0ELb1ELb1ELb1EN3c108BFloat16EfEEv13SSMParamsBase
        .type           _Z25selective_scan_fwd_kernelI32Selective_Scan_fwd_kernel_traitsILi64ELi16ELi1ELb0ELb1ELb1ELb1EN3c108BFloat16EfEEv13SSMParamsBase,@function
        .size           _Z25selective_scan_fwd_kernelI32Selective_Scan_fwd_kernel_traitsILi64ELi16ELi1ELb0ELb1ELb1ELb1EN3c108BFloat16EfEEv13SSMParamsBase,(.L_x_5101 - _Z25selective_scan_fwd_kernelI32Selective_Scan_fwd_kernel_traitsILi64ELi16ELi1ELb0ELb1ELb1ELb1EN3c108BFloat16EfEEv13SSMParamsBase)
        .other          _Z25selective_scan_fwd_kernelI32Selective_Scan_fwd_kernel_traitsILi64ELi16ELi1ELb0ELb1ELb1ELb1EN3c108BFloat16EfEEv13SSMParamsBase,@"STO_CUDA_ENTRY STV_DEFAULT"
_Z25selective_scan_fwd_kernelI32Selective_Scan_fwd_kernel_traitsILi64ELi16ELi1ELb0ELb1ELb1ELb1EN3c108BFloat16EfEEv13SSMParamsBase:
.text._Z25selective_scan_fwd_kernelI32Selective_Scan_fwd_kernel_traitsILi64ELi16ELi1ELb0ELb1ELb1ELb1EN3c108BFloat16EfEEv13SSMParamsBase:
[----:B------:R-:W-:Y:S01]  /*0000*/  LDC R1, c[0x0][0x37c] ;  /* 0x0000df00ff017b82 */ /* 0x000fe20000000800 */
[----:B------:R-:W0:Y:S07]  /*0010*/  LDCU.64 UR4, c[0x0][0x470] ;  /* 0x00008e00ff0477ac */ /* 0x000e2e0008000a00 */
[----:B------:R-:W1:Y:S01]  /*0020*/  S2UR UR28, SR_CTAID.Y ;  /* 0x00000000001c79c3 */ /* 0x000e620000002600 */
[----:B------:R-:W2:Y:S01]  /*0030*/  LDCU.64 UR26, c[0x0][0x358] ;  /* 0x00006b00ff1a77ac */ /* 0x000ea20008000a00 */
[----:B------:R-:W3:Y:S01]  /*0040*/  LDCU UR35, c[0x0][0x398] ;  /* 0x00007300ff2377ac */ /* 0x000ee20008000800 */
[----:B------:R-:W4:Y:S05]  /*0050*/  LDCU.128 UR8, c[0x0][0x450] ;  /* 0x00008a00ff0877ac */ /* 0x000f2a0008000c00 */
[----:B------:R-:W2:Y:S01]  /*0060*/  S2UR UR29, SR_CTAID.X ;  /* 0x00000000001d79c3 */ /* 0x000ea20000002500 */
[----:B------:R-:W2:Y:S01]  /*0070*/  LDCU.128 UR16, c[0x0][0x3f0] ;  /* 0x00007e00ff1077ac */ /* 0x000ea20008000c00 */
[----:B0-----:R-:W-:Y:S01]  /*0080*/  UISETP.NE.U32.AND UP1, UPT, UR4, URZ, UPT ;  /* 0x000000ff0400728c */ /* 0x001fe2000bf25070 */
[----:B------:R-:W0:Y:S03]  /*0090*/  LDCU.128 UR12, c[0x0][0x400] ;  /* 0x00008000ff0c77ac */ /* 0x000e260008000c00 */
[----:B------:R-:W-:Y:S01]  /*00a0*/  UISETP.NE.AND.EX UP1, UPT, UR5, URZ, UPT, UP1 ;  /* 0x000000ff0500728c */ /* 0x000fe2000bf25310 */
[----:B---3--:R-:W-:Y:S01]  /*00b0*/  IMAD.U32 R0, RZ, RZ, UR35 ;  /* 0x00000023ff007e24 */ /* 0x008fe2000f8e00ff */
        /* <DEDUP_REMOVED lines=18> */
[----:B------:R-:W-:-:S05]  /*01e0*/  IMAD.U32 R3, RZ, RZ, UR11 ;  /* 0x0000000bff037e24 */ /* 0x000fca000f8e00ff */
[----:B------:R0:W5:Y:S01]  /*01f0*/  @P0 LDG.E R2, desc[UR26][R2.64] ;  /* 0x0000001a02020981 */ /* 0x000162000c1e1900 */
[----:B--2---:R-:W2:Y:S02]  /*0200*/  MUFU.RCP R0, R0 ;  /* 0x0000000000007308 */ /* 0x004ea40000001000 */
[----:B--2---:R-:W-:-:S06]  /*0210*/  VIADD R6, R0, 0xffffffe ;  /* 0x0ffffffe00067836 */ /* 0x004fcc0000000000 */
[----:B------:R-:W2:Y:S01]  /*0220*/  F2I.FTZ.U32.TRUNC.NTZ R6, R6 ;  /* 0x0000000600067305 */ /* 0x000ea2000021f000 */
[----:B0-----:R-:W-:Y:S02]  /*0230*/  IABS R3, UR28 ;  /* 0x0000001c00037c13 */ /* 0x001fe40008000000 */
[----:B--2---:R-:W-:Y:S02]  /*0240*/  R2UR UR5, R6 ;  /* 0x00000000060572ca */ /* 0x004fe400000e0000 */
[----:B------:R-:W-:Y:S01]  /*0250*/  R2UR UR24, R3 ;  /* 0x00000000031872ca */ /* 0x000fe200000e0000 */
[----:B------:R-:W-:-:S10]  /*0260*/  UMOV UR4, URZ ;  /* 0x000000ff00047c82 */ /* 0x000fd40008000000 */
[----:B------:R-:W-:-:S04]  /*0270*/  UIADD3 UR22, UPT, UPT, URZ, -UR5, URZ ;  /* 0x80000005ff167290 */ /* 0x000fc8000fffe0ff */
[----:B------:R-:W-:-:S04]  /*0280*/  UIMAD UR22, UR22, UR25, URZ ;  /* 0x00000019161672a4 */ /* 0x000fc8000f8e02ff */
[----:B------:R-:W-:Y:S02]  /*0290*/  UIMAD.WIDE.U32 UR22, UR5, UR22, UR4 ;  /* 0x00000016051672a5 */ /* 0x000fe4000f8e0004 */
[----:B------:R-:W-:Y:S02]  /*02a0*/  UIMAD.WIDE.U32 UR10, UR29, UR16, URZ ;  /* 0x000000101d0a72a5 */ /* 0x000fe4000f8e00ff */
[----:B------:R-:W-:Y:S01]  /*02b0*/  UIMAD.WIDE.U32 UR22, UR23, UR24, URZ ;  /* 0x00000018171672a5 */ /* 0x000fe2000f8e00ff */
[----:B------:R-:W0:Y:S03]  /*02c0*/  LDCU.128 UR4, c[0x0][0x460] ;  /* 0x00008c00ff0477ac */ /* 0x000e260008000c00 */
[----:B------:R-:W-:-:S04]  /*02d0*/  UIADD3 UR16, UPT, UPT, -UR23, URZ, URZ ;  /* 0x000000ff17107290 */ /* 0x000fc8000fffe1ff */
[----:B------:R-:W-:Y:S02]  /*02e0*/  UIMAD UR16, UR25, UR16, UR24 ;  /* 0x00000010191072a4 */ /* 0x000fe4000f8e0218 */
[----:B------:R-:W-:Y:S02]  /*02f0*/  UIMAD.WIDE.U32 UR20, UR29, UR12, URZ ;  /* 0x0000000c1d1472a5 */ /* 0x000fe4000f8e00ff */
[----:B------:R-:W-:Y:S02]  /*0300*/  UISETP.GT.U32.AND UP0, UPT, UR25, UR16, UPT ;  /* 0x000000101900728c */ /* 0x000fe4000bf04070 */
[----:B------:R-:W-:Y:S02]  /*0310*/  UIMAD UR11, UR29, UR17, UR11 ;  /* 0x000000111d0b72a4 */ /* 0x000fe4000f8e020b */
[----:B------:R-:W-:Y:S02]  /*0320*/  UIMAD UR13, UR29, UR13, UR21 ;  /* 0x0000000d1d0d72a4 */ /* 0x000fe4000f8e0215 */
[----:B------:R-:W-:Y:S01]  /*0330*/  UIMAD.WIDE.U32 UR10, UR28, UR18, UR10 ;  /* 0x000000121c0a72a5 */ /* 0x000fe2000f8e000a */
[----:B------:R-:W-:Y:S01]  /*0340*/  UMOV UR12, UR20 ;  /* 0x00000014000c7c82 */ /* 0x000fe20008000000 */
[----:B---3--:R-:W-:-:S02]  /*0350*/  UISETP.GE.AND UP3, UPT, UR34, 0x1, UPT ;  /* 0x000000012200788c */ /* 0x008fc4000bf66270 */
[----:B------:R-:W-:Y:S02]  /*0360*/  UIMAD.WIDE.U32 UR12, UR28, UR14, UR12 ;  /* 0x0000000e1c0c72a5 */ /* 0x000fe4000f8e000c */
[----:B------:R-:W-:Y:S02]  /*0370*/  UIMAD UR19, UR28, UR19, UR11 ;  /* 0x000000131c1372a4 */ /* 0x000fe4000f8e020b */
[----:B0-----:R-:W-:Y:S02]  /*0380*/  ULEA UR18, UP1, UR10, UR4, 0x1 ;  /* 0x000000040a127291 */ /* 0x001fe4000f8208ff */
[----:B------:R-:W-:Y:S02]  /*0390*/  @!UP0 UIADD3 UR16, UPT, UPT, UR16, -UR25, URZ ;  /* 0x8000001910108290 */ /* 0x000fe4000fffe0ff */
[----:B------:R-:W-:Y:S02]  /*03a0*/  UIMAD UR11, UR28, UR15, UR13 ;  /* 0x0000000f1c0b72a4 */ /* 0x000fe4000f8e020d */
[----:B------:R-:W-:-:S02]  /*03b0*/  ULEA UR17, UP2, UR12, UR6, 0x1 ;  /* 0x000000060c117291 */ /* 0x000fc4000f8408ff */
[----:B------:R-:W-:Y:S02]  /*03c0*/  ULEA.HI.X UR13, UR10, UR5, UR19, 0x1, UP1 ;  /* 0x000000050a0d7291 */ /* 0x000fe400088f0c13 */
[----:B------:R-:W-:Y:S02]  /*03d0*/  UISETP.GE.U32.AND UP1, UPT, UR16, UR25, UPT ;  /* 0x000000191000728c */ /* 0x000fe4000bf26070 */
[----:B------:R-:W-:Y:S01]  /*03e0*/  ULOP3.LUT UR4, UR28, UR35, URZ, 0x3c, !UPT ;  /* 0x000000231c047292 */ /* 0x000fe2000f8e3cff */
[----:B------:R-:W-:Y:S01]  /*03f0*/  PLOP3.LUT P2, PT, PT, PT, UP3, 0x80, 0x8 ;  /* 0x000000000008781c */ /* 0x000fe20003f4f038 */
[----:B------:R-:W-:Y:S02]  /*0400*/  ULEA.HI.X UR12, UR12, UR7, UR11, 0x1, UP2 ;  /* 0x000000070c0c7291 */ /* 0x000fe400090f0c0b */
[----:B------:R-:W-:Y:S02]  /*0410*/  UISETP.GE.AND UP2, UPT, UR4, URZ, UPT ;  /* 0x000000ff0400728c */ /* 0x000fe4000bf46270 */
[----:B------:R-:W-:-:S02]  /*0420*/  @!UP0 UIADD3 UR23, UPT, UPT, UR23, 0x1, URZ ;  /* 0x0000000117178890 */ /* 0x000fc4000fffe0ff */
[----:B----4-:R-:W-:Y:S02]  /*0430*/  UIMAD.WIDE.U32 UR14, UR29, UR30, URZ ;  /* 0x0000001e1d0e72a5 */ /* 0x010fe4000f8e00ff */
[----:B------:R-:W-:Y:S02]  /*0440*/  @UP1 UIADD3 UR23, UPT, UPT, UR23, 0x1, URZ ;  /* 0x0000000117171890 */ /* 0x000fe4000fffe0ff */
[----:B------:R-:W-:Y:S01]  /*0450*/  UIMAD UR7, UR29, UR31, UR15 ;  /* 0x0000001f1d0772a4 */ /* 0x000fe2000f8e020f */
[----:B------:R-:W0:Y:S01]  /*0460*/  LDCU.64 UR20, c[0x0][0x3b0] ;  /* 0x00007600ff1477ac */ /* 0x000e220008000a00 */
[----:B------:R-:W2:Y:S01]  /*0470*/  LDCU.64 UR24, c[0x0][0x3c8] ;  /* 0x00007900ff1877ac */ /* 0x000ea20008000a00 */
[----:B------:R-:W-:Y:S02]  /*0480*/  UISETP.NE.AND UP0, UPT, UR35, URZ, UPT ;  /* 0x000000ff2300728c */ /* 0x000fe4000bf05270 */
[----:B------:R-:W-:Y:S01]  /*0490*/  @!UP2 UIADD3 UR23, UPT, UPT, -UR23, URZ, URZ ;  /* 0x000000ff1717a290 */ /* 0x000fe2000fffe1ff */
[----:B012---:R-:W-:Y:S11]  /*04a0*/  @!P2 EXIT ;  /* 0x000000000000a94d */ /* 0x007ff60003800000 */
[----:B------:R-:W0:Y:S01]  /*04b0*/  S2R R97, SR_TID.X ;  /* 0x0000000000617919 */ /* 0x000e220000002100 */
[----:B------:R-:W-:Y:S01]  /*04c0*/  @!UP0 ULOP3.LUT UR23, URZ, UR35, URZ, 0x33, !UPT ;  /* 0x00000023ff178292 */ /* 0x000fe2000f8e33ff */
[----:B------:R-:W1:Y:S03]  /*04d0*/  LDCU UR15, c[0x0][0x384] ;  /* 0x00007080ff0f77ac */ /* 0x000e660008000800 */
[----:B------:R-:W-:Y:S01]  /*04e0*/  USHF.R.S32.HI UR10, URZ, 0x1f, UR23 ;  /* 0x0000001fff0a7899 */ /* 0x000fe20008011417 */
[----:B------:R-:W-:Y:S01]  /*04f0*/  UMOV UR6, UR14 ;  /* 0x0000000e00067c82 */ /* 0x000fe20008000000 */
[----:B------:R-:W-:Y:S02]  /*0500*/  UIMAD.WIDE.U32 UR4, UR29, UR20, URZ ;  /* 0x000000141d0472a5 */ /* 0x000fe4000f8e00ff */
[----:B------:R-:W-:Y:S01]  /*0510*/  UIMAD UR11, UR10, UR32, URZ ;  /* 0x000000200a0b72a4 */ /* 0x000fe2000f8e02ff */
[----:B------:R-:W2:Y:S01]  /*0520*/  LDCU.64 UR30, c[0x0][0x448] ;  /* 0x00008900ff1e77ac */ /* 0x000ea20008000a00 */
[----:B------:R-:W-:-:S02]  /*0530*/  UIMAD.WIDE.U32 UR6, UR23, UR32, UR6 ;  /* 0x00000020170672a5 */ /* 0x000fc4000f8e0006 */
[----:B------:R-:W-:Y:S02]  /*0540*/  UIMAD UR11, UR23, UR33, UR11 ;  /* 0x00000021170b72a4 */ /* 0x000fe4000f8e020b */
[----:B------:R-:W-:Y:S02]  /*0550*/  UIMAD UR5, UR29, UR21, UR5 ;  /* 0x000000151d0572a4 */ /* 0x000fe4000f8e0205 */
[----:B------:R-:W-:Y:S02]  /*0560*/  ULEA UR21, UP0, UR6, UR8, 0x1 ;  /* 0x0000000806157291 */ /* 0x000fe4000f8008ff */
[----:B------:R-:W-:Y:S01]  /*0570*/  UIADD3 UR7, UPT, UPT, UR7, UR11, URZ ;  /* 0x0000000b07077290 */ /* 0x000fe2000fffe0ff */
[----:B------:R-:W3:Y:S01]  /*0580*/  LDCU UR19, c[0x0][0x38c] ;  /* 0x00007180ff1377ac */ /* 0x000ee20008000800 */
[----:B0-----:R-:W-:Y:S02]  /*0590*/  IMAD.SHL.U32 R0, R97, 0x10, RZ ;  /* 0x0000001061007824 */ /* 0x001fe400078e00ff */
[----:B------:R-:W-:-:S02]  /*05a0*/  ULEA.HI.X UR9, UR6, UR9, UR7, 0x1, UP0 ;  /* 0x0000000906097291 */ /* 0x000fc400080f0c07 */
[----:B------:R-:W-:Y:S02]  /*05b0*/  UIMAD.WIDE.U32 UR6, UR23, UR24, UR4 ;  /* 0x00000018170672a5 */ /* 0x000fe4000f8e0004 */
[----:B------:R-:W-:Y:S01]  /*05c0*/  UIMAD UR10, UR10, UR24, URZ ;  /* 0x000000180a0a72a4 */ /* 0x000fe2000f8e02ff */
[----:B------:R-:W-:Y:S01]  /*05d0*/  LOP3.LUT R0, R0, 0x3e00, RZ, 0xc0, !PT ;  /* 0x00003e0000007812 */ /* 0x000fe200078ec0ff */
[----:B------:R-:W-:Y:S01]  /*05e0*/  UMOV UR5, URZ ;  /* 0x000000ff00057c82 */ /* 0x000fe20008000000 */
[----:B------:R-:W-:Y:S01]  /*05f0*/  UMOV UR4, URZ ;  /* 0x000000ff00047c82 */ /* 0x000fe20008000000 */
[----:B-----5:R-:W-:Y:S01]  /*0600*/  @P0 R2UR UR5, R2 ;  /* 0x00000000020502ca */ /* 0x020fe200000e0000 */
[----:B------:R-:W-:Y:S01]  /*0610*/  UIMAD UR10, UR23, UR25, UR10 ;  /* 0x00000019170a72a4 */ /* 0x000fe2000f8e020a */
[----:B------:R-:W-:Y:S01]  /*0620*/  @P1 R2UR UR4, R4 ;  /* 0x00000000040412ca */ /* 0x000fe200000e0000 */
[----:B-1----:R-:W-:Y:S01]  /*0630*/  UIMAD UR8, UR29, UR15, UR28 ;  /* 0x0000000f1d0872a4 */ /* 0x002fe2000f8e021c */
[----:B------:R-:W-:Y:S01]  /*0640*/  LOP3.LUT R0, R0, 0x1f, R97, 0xf8, !PT ;  /* 0x0000001f00007812 */ /* 0x000fe200078ef861 */
[----:B--2---:R-:W-:-:S02]  /*0650*/  ULEA UR20, UP0, UR6, UR30, 0x1 ;  /* 0x0000001e06147291 */ /* 0x004fc4000f8008ff */
[----:B------:R-:W-:Y:S01]  /*0660*/  UIADD3 UR22, UPT, UPT, UR7, UR10, URZ ;  /* 0x0000000a07167290 */ /* 0x000fe2000fffe0ff */
[----:B------:R-:W-:Y:S01]  /*0670*/  SHF.L.U32 R96, R0, 0x1, RZ ;  /* 0x0000000100607819 */ /* 0x000fe200000006ff */
[----:B------:R-:W-:Y:S02]  /*0680*/  UIMAD UR8, UR8, UR34, URZ ;  /* 0x00000022080872a4 */ /* 0x000fe4000f8e02ff */
[----:B------:R-:W-:Y:S02]  /*0690*/  ULEA.HI.X UR22, UR6, UR31, UR22, 0x1, UP0 ;  /* 0x0000001f06167291 */ /* 0x000fe400080f0c16 */
[----:B---3--:R-:W-:Y:S01]  /*06a0*/  UIMAD UR19, UR8, UR19, URZ ;  /* 0x00000013081372a4 */ /* 0x008fe2000f8e02ff */
[----:B------:R-:W-:Y:S01]  /*06b0*/  UMOV UR6, URZ ;  /* 0x000000ff00067c82 */ /* 0x000fe20008000000 */
[----:B------:R-:W-:Y:S01]  /*06c0*/  UMOV UR16, UR13 ;  /* 0x0000000d00107c82 */ /* 0x000fe20008000000 */
[----:B------:R-:W-:Y:S01]  /*06d0*/  UMOV UR7, UR12 ;  /* 0x0000000c00077c82 */ /* 0x000fe20008000000 */
[----:B------:R-:W-:-:S08]  /*06e0*/  UMOV UR23, UR9 ;  /* 0x0000000900177c82 */ /* 0x000fd00008000000 */
.L_x_3462:
[----:B------:R-:W0:Y:S01]  /*06f0*/  LDCU UR24, c[0x0][0x388] ;  /* 0x00007100ff1877ac */ /* 0x000e220008000800 */
[----:B------:R-:W-:Y:S01]  /*0700*/  IMAD.SHL.U32 R159, R97, 0x10, RZ ;  /* 0x00000010619f7824 */ /* 0x000fe200078e00ff */
[----:B------:R-:W-:Y:S01]  /*0710*/  IADD3 R4, P0, PT, R96, UR18, RZ ;  /* 0x0000001260047c10 */ /* 0x000fe2000ff1e0ff */
[----:B------:R-:W-:Y:S01]  /*0720*/  USHF.L.U32 UR8, UR6, 0xa, URZ ;  /* 0x0000000a06087899 */ /* 0x000fe200080006ff */
[----:B------:R-:W-:Y:S02]  /*0730*/  PRMT R0, RZ, 0x7610, R0 ;  /* 0x00007610ff007816 */ /* 0x000fe40000000000 */
[----:B------:R-:W-:Y:S01]  /*0740*/  LOP3.LUT R20, R159, 0x3e00, RZ, 0xc0, !PT ;  /* 0x00003e009f147812 */ /* 0x000fe200078ec0ff */
[----:B------:R-:W-:Y:S01]  /*0750*/  IMAD.X R5, RZ, RZ, UR16, P0 ;  /* 0x00000010ff057e24 */ /* 0x000fe200080e06ff */
[----:B------:R-:W-:Y:S02]  /*0760*/  PRMT R13, RZ, 0x7610, R13 ;  /* 0x00007610ff0d7816 */ /* 0x000fe4000000000d */
[----:B------:R-:W-:-:S02]  /*0770*/  LOP3.LUT R24, R20, 0x1f, R97, 0xf8, !PT ;  /* 0x0000001f14187812 */ /* 0x000fc400078ef861 */
[----:B------:R-:W-:Y:S02]  /*0780*/  PRMT R12, RZ, 0x7610, R12 ;  /* 0x00007610ff0c7816 */ /* 0x000fe4000000000c */
[C---:B------:R-:W-:Y:S01]  /*0790*/  LOP3.LUT R152, R24.reuse, 0xe0, RZ, 0xfc, !PT ;  /* 0x000000e018987812 */ /* 0x040fe200078efcff */
[C---:B------:R-:W-:Y:S01]  /*07a0*/  IMAD.SHL.U32 R96, R24.reuse, 0x2, RZ ;  /* 0x0000000218607824 */ /* 0x040fe200078e00ff */
[C---:B------:R-:W-:Y:S01]  /*07b0*/  LOP3.LUT R151, R24.reuse, 0x100, RZ, 0xfc, !PT ;  /* 0x0000010018977812 */ /* 0x040fe200078efcff */
[----:B0-----:R-:W-:Y:S01]  /*07c0*/  UIADD3 UR24, UPT, UPT, -UR8, UR24, URZ ;  /* 0x0000001808187290 */ /* 0x001fe2000fffe1ff */
[----:B------:R-:W-:Y:S02]  /*07d0*/  LOP3.LUT R153, R24, 0xc0, RZ, 0xfc, !PT ;  /* 0x000000c018997812 */ /* 0x000fe400078efcff */
[----:B------:R-:W-:Y:S02]  /*07e0*/  IADD3 R2, P0, PT, R96, UR17, RZ ;  /* 0x0000001160027c10 */ /* 0x000fe4000ff1e0ff */
[----:B------:R-:W-:-:S02]  /*07f0*/  LOP3.LUT R154, R24, 0xa0, RZ, 0xfc, !PT ;  /* 0x000000a0189a7812 */ /* 0x000fc400078efcff */
[----:B------:R-:W-:Y:S02]  /*0800*/  IADD3.X R3, PT, PT, RZ, UR7, RZ, P0, !PT ;  /* 0x00000007ff037c10 */ /* 0x000fe400087fe4ff */
[C---:B------:R-:W-:Y:S01]  /*0810*/  ISETP.GE.AND P0, PT, R24.reuse, UR24, PT ;  /* 0x0000001818007c0c */ /* 0x040fe2000bf06270 */
[----:B------:R-:W-:Y:S01]  /*0820*/  BAR.SYNC.DEFER_BLOCKING 0x0 ;  /* 0x0000000000007b1d */ /* 0x000fe20000010000 */
[C---:B------:R-:W-:Y:S02]  /*0830*/  LOP3.LUT R155, R24.reuse, 0x80, RZ, 0xfc, !PT ;  /* 0x00000080189b7812 */ /* 0x040fe400078efcff */
[C---:B------:R-:W-:Y:S02]  /*0840*/  LOP3.LUT R156, R24.reuse, 0x60, RZ, 0xfc, !PT ;  /* 0x00000060189c7812 */ /* 0x040fe400078efcff */
[----:B------:R-:W-:Y:S02]  /*0850*/  ISETP.GE.AND P1, PT, R153, UR24, PT ;  /* 0x0000001899007c0c */ /* 0x000fe4000bf26270 */
[----:B------:R-:W-:-:S02]  /*0860*/  LOP3.LUT R158, R24, 0x20, RZ, 0xfc, !PT ;  /* 0x00000020189e7812 */ /* 0x000fc400078efcff */
[----:B------:R-:W-:Y:S02]  /*0870*/  ISETP.GE.AND P2, PT, R154, UR24, PT ;  /* 0x000000189a007c0c */ /* 0x000fe4000bf46270 */
[----:B------:R-:W-:Y:S02]  /*0880*/  LOP3.LUT R157, R24, 0x40, RZ, 0xfc, !PT ;  /* 0x00000040189d7812 */ /* 0x000fe400078efcff */
[----:B------:R-:W-:Y:S02]  /*0890*/  ISETP.GE.AND P3, PT, R155, UR24, PT ;  /* 0x000000189b007c0c */ /* 0x000fe4000bf66270 */
[----:B------:R-:W-:Y:S02]  /*08a0*/  ISETP.GE.AND P4, PT, R156, UR24, PT ;  /* 0x000000189c007c0c */ /* 0x000fe4000bf86270 */
[----:B------:R-:W-:Y:S02]  /*08b0*/  ISETP.GE.AND P6, PT, R158, UR24, PT ;  /* 0x000000189e007c0c */ /* 0x000fe4000bfc6270 */
[----:B------:R-:W-:-:S02]  /*08c0*/  ISETP.GE.AND P5, PT, R157, UR24, PT ;  /* 0x000000189d007c0c */ /* 0x000fc4000bfa6270 */
[----:B------:R-:W-:Y:S02]  /*08d0*/  PRMT R10, RZ, 0x7610, R10 ;  /* 0x00007610ff0a7816 */ /* 0x000fe4000000000a */
[----:B------:R-:W-:Y:S01]  /*08e0*/  PRMT R11, RZ, 0x7610, R11 ;  /* 0x00007610ff0b7816 */ /* 0x000fe2000000000b */
[----:B------:R-:W2:Y:S01]  /*08f0*/  @!P0 LDG.E.U16 R0, desc[UR26][R4.64] ;  /* 0x0000001a04008981 */ /* 0x000ea2000c1e1500 */
[----:B------:R-:W-:Y:S02]  /*0900*/  ISETP.GE.AND P0, PT, R152, UR24, PT ;  /* 0x0000001898007c0c */ /* 0x000fe4000bf06270 */
[----:B------:R-:W-:Y:S01]  /*0910*/  PRMT R8, RZ, 0x7610, R8 ;  /* 0x00007610ff087816 */ /* 0x000fe20000000008 */
[----:B------:R-:W3:Y:S01]  /*0920*/  @!P1 LDG.E.U16 R10, desc[UR26][R4.64+0x180] ;  /* 0x0001801a040a9981 */ /* 0x000ee2000c1e1500 */
[C---:B------:R-:W-:Y:S02]  /*0930*/  LOP3.LUT R150, R24.reuse, 0x120, RZ, 0xfc, !PT ;  /* 0x0000012018967812 */ /* 0x040fe400078efcff */
[----:B------:R-:W-:Y:S01]  /*0940*/  PRMT R9, RZ, 0x7610, R9 ;  /* 0x00007610ff097816 */ /* 0x000fe20000000009 */
[----:B------:R-:W4:Y:S01]  /*0950*/  @!P2 LDG.E.U16 R11, desc[UR26][R4.64+0x140] ;  /* 0x0001401a040ba981 */ /* 0x000f22000c1e1500 */
[----:B------:R-:W-:-:S02]  /*0960*/  LOP3.LUT R149, R24, 0x140, RZ, 0xfc, !PT ;  /* 0x0000014018957812 */ /* 0x000fc400078efcff */
[C---:B------:R-:W-:Y:S01]  /*0970*/  LOP3.LUT R148, R24.reuse, 0x160, RZ, 0xfc, !PT ;  /* 0x0000016018947812 */ /* 0x040fe200078efcff */
[----:B------:R-:W5:Y:S01]  /*0980*/  @!P3 LDG.E.U16 R8, desc[UR26][R4.64+0x100] ;  /* 0x0001001a0408b981 */ /* 0x000f62000c1e1500 */
[----:B------:R-:W-:Y:S02]  /*0990*/  PRMT R7, RZ, 0x7610, R7 ;  /* 0x00007610ff077816 */ /* 0x000fe40000000007 */
[C---:B------:R-:W-:Y:S01]  /*09a0*/  LOP3.LUT R147, R24.reuse, 0x180, RZ, 0xfc, !PT ;  /* 0x0000018018937812 */ /* 0x040fe200078efcff */
[----:B------:R-:W3:Y:S01]  /*09b0*/  @!P0 LDG.E.U16 R13, desc[UR26][R4.64+0x1c0] ;  /* 0x0001c01a040d8981 */ /* 0x000ee2000c1e1500 */
[----:B------:R-:W-:Y:S02]  /*09c0*/  ISETP.GE.AND P0, PT, R151, UR24, PT ;  /* 0x0000001897007c0c */ /* 0x000fe4000bf06270 */
[----:B------:R-:W-:Y:S01]  /*09d0*/  PRMT R6, RZ, 0x7610, R6 ;  /* 0x00007610ff067816 */ /* 0x000fe20000000006 */
[----:B------:R-:W4:Y:S01]  /*09e0*/  @!P4 LDG.E.U16 R9, desc[UR26][R4.64+0xc0] ;  /* 0x0000c01a0409c981 */ /* 0x000f22000c1e1500 */
[----:B------:R-:W-:-:S02]  /*09f0*/  LOP3.LUT R146, R24, 0x1a0, RZ, 0xfc, !PT ;  /* 0x000001a018927812 */ /* 0x000fc400078efcff */
[----:B------:R-:W-:Y:S01]  /*0a00*/  ISETP.GE.AND P1, PT, R149, UR24, PT ;  /* 0x0000001895007c0c */ /* 0x000fe2000bf26270 */
[----:B------:R-:W5:Y:S01]  /*0a10*/  @!P6 LDG.E.U16 R7, desc[UR26][R4.64+0x40] ;  /* 0x0000401a0407e981 */ /* 0x000f62000c1e1500 */
[----:B------:R-:W-:Y:S02]  /*0a20*/  ISETP.GE.AND P2, PT, R148, UR24, PT ;  /* 0x0000001894007c0c */ /* 0x000fe4000bf46270 */
[----:B------:R-:W-:Y:S01]  /*0a30*/  PRMT R15, RZ, 0x7610, R15 ;  /* 0x00007610ff0f7816 */ /* 0x000fe2000000000f */
[----:B------:R-:W3:Y:S01]  /*0a40*/  @!P5 LDG.E.U16 R6, desc[UR26][R4.64+0x80] ;  /* 0x0000801a0406d981 */ /* 0x000ee2000c1e1500 */
[----:B------:R-:W-:Y:S02]  /*0a50*/  PRMT R14, RZ, 0x7610, R14 ;  /* 0x00007610ff0e7816 */ /* 0x000fe4000000000e */
[----:B------:R-:W-:Y:S01]  /*0a60*/  PRMT R17, RZ, 0x7610, R17 ;  /* 0x00007610ff117816 */ /* 0x000fe20000000011 */
        /* <DEDUP_REMOVED lines=8> */
[C---:B------:R-:W-:Y:S02]  /*0af0*/  LOP3.LUT R95, R24.reuse, 0x1c0, RZ, 0xfc, !PT ;  /* 0x000001c0185f7812 */ /* 0x040fe400078efcff */
[----:B------:R-:W-:Y:S01]  /*0b00*/  LOP3.LUT R94, R24, 0x1e0, RZ, 0xfc, !PT ;  /* 0x000001e0185e7812 */ /* 0x000fe200078efcff */
[----:B------:R-:W4:Y:S01]  /*0b10*/  @!P0 LDG.E.U16 R15, desc[UR26][R4.64+0x240] ;  /* 0x0002401a040f8981 */ /* 0x000f22000c1e1500 */
[----:B------:R-:W-:-:S02]  /*0b20*/  ISETP.GE.AND P5, PT, R95, UR24, PT ;  /* 0x000000185f007c0c */ /* 0x000fc4000bfa6270 */
[----:B------:R-:W-:Y:S01]  /*0b30*/  ISETP.GE.AND P6, PT, R94, UR24, PT ;  /* 0x000000185e007c0c */ /* 0x000fe2000bfc6270 */
        /* <DEDUP_REMOVED lines=86> */
[----:B------:R-:W-:Y:S02]  /*10a0*/  ISETP.GE.AND P0, PT, R24, UR24, PT ;  /* 0x0000001818007c0c */ /* 0x000fe4000bf06270 */
[----:B------:R-:W-:Y:S02]  /*10b0*/  P2R R30, PR, RZ, 0x2 ;  /* 0x00000002ff1e7803 */ /* 0x000fe40000000000 */
[----:B------:R-:W-:Y:S02]  /*10c0*/  ISETP.GE.AND P1, PT, R158, UR24, PT ;  /* 0x000000189e007c0c */ /* 0x000fe4000bf26270 */
[----:B------:R-:W-:Y:S01]  /*10d0*/  PRMT R20, RZ, 0x7610, R20 ;  /* 0x00007610ff147816 */ /* 0x000fe20000000014 */
[----:B--2---:R-:W-:Y:S04]  /*10e0*/  STS.U16 [R93], R0 ;  /* 0x000000005d007388 */ /* 0x004fe80000000400 */
[----:B-----5:R0:W-:Y:S04]  /*10f0*/  STS.U16 [R92+0x40], R7 ;  /* 0x000040075c007388 */ /* 0x0201e80000000400 */
[----:B---3--:R-:W-:Y:S04]  /*1100*/  STS.U16 [R91+0x80], R6 ;  /* 0x000080065b007388 */ /* 0x008fe80000000400 */
[----:B----4-:R1:W-:Y:S04]  /*1110*/  STS.U16 [R90+0xc0], R9 ;  /* 0x0000c0095a007388 */ /* 0x0103e80000000400 */
        /* <DEDUP_REMOVED lines=53> */
[----:B0-----:R-:W-:Y:S01]  /*1470*/  PRMT R21, RZ, 0x7610, R21 ;  /* 0x00007610ff157816 */ /* 0x001fe20000000015 */
        /* <DEDUP_REMOVED lines=125> */
.L_x_3425:
[----:B------:R-:W-:Y:S05]  /*1c50*/  BSYNC.RECONVERGENT B0 ;  /* 0x0000000000007941 */ /* 0x000fea0003800200 */
.L_x_3424:
        /* <DEDUP_REMOVED lines=35> */
.L_x_3427:
[----:B------:R-:W-:Y:S05]  /*1e90*/  BSYNC.RECONVERGENT B0 ;  /* 0x0000000000007941 */ /* 0x000fea0003800200 */
.L_x_3426:
        /* <DEDUP_REMOVED lines=37> */
.L_x_3429:
[----:B------:R-:W-:Y:S05]  /*20f0*/  BSYNC.RECONVERGENT B0 ;  /* 0x0000000000007941 */ /* 0x000fea0003800200 */
.L_x_3428:
        /* <DEDUP_REMOVED lines=35> */
.L_x_3431:
[----:B------:R-:W-:Y:S05]  /*2330*/  BSYNC.RECONVERGENT B0 ;  /* 0x0000000000007941 */ /* 0x000fea0003800200 */
.L_x_3430:
        /* <DEDUP_REMOVED lines=37> */
.L_x_3433:
[----:B------:R-:W-:Y:S05]  /*2590*/  BSYNC.RECONVERGENT B0 ;  /* 0x0000000000007941 */ /* 0x000fea0003800200 */
.L_x_3432:
        /* <DEDUP_REMOVED lines=35> */
.L_x_3435:
[----:B------:R-:W-:Y:S05]  /*27d0*/  BSYNC.RECONVERGENT B0 ;  /* 0x0000000000007941 */ /* 0x000fea0003800200 */
.L_x_3434:
        /* <DEDUP_REMOVED lines=37> */
.L_x_3437:
[----:B------:R-:W-:Y:S05]  /*2a30*/  BSYNC.RECONVERGENT B0 ;  /* 0x0000000000007941 */ /* 0x000fea0003800200 */
.L_x_3436:
        /* <DEDUP_REMOVED lines=35> */
.L_x_3439:
[----:B------:R-:W-:Y:S05]  /*2c70*/  BSYNC.RECONVERGENT B0 ;  /* 0x0000000000007941 */ /* 0x000fea0003800200 */
.L_x_3438:
        /* <DEDUP_REMOVED lines=40> */
.L_x_3441:
[----:B------:R-:W-:Y:S05]  /*2f00*/  BSYNC.RECONVERGENT B0 ;  /* 0x0000000000007941 */ /* 0x000fea0003800200 */
.L_x_3440:
        /* <DEDUP_REMOVED lines=39> */
.L_x_3443:
[----:B------:R-:W-:Y:S05]  /*3180*/  BSYNC.RECONVERGENT B0 ;  /* 0x0000000000007941 */ /* 0x000fea0003800200 */
.L_x_3442:
        /* <DEDUP_REMOVED lines=45> */
.L_x_3445:
[----:B------:R-:W-:Y:S05]  /*3460*/  BSYNC.RECONVERGENT B0 ;  /* 0x0000000000007941 */ /* 0x000fea0003800200 */
.L_x_3444:
        /* <DEDUP_REMOVED lines=32> */
.L_x_3447:
[----:B------:R-:W-:Y:S05]  /*3670*/  BSYNC.RECONVERGENT B0 ;  /* 0x0000000000007941 */ /* 0x000fea0003800200 */
.L_x_3446:
        /* <DEDUP_REMOVED lines=32> */
.L_x_3449:
[----:B------:R-:W-:Y:S05]  /*3880*/  BSYNC.RECONVERGENT B0 ;  /* 0x0000000000007941 */ /* 0x000fea0003800200 */
.L_x_3448:
        /* <DEDUP_REMOVED lines=32> */
.L_x_3451:
[----:B------:R-:W-:Y:S05]  /*3a90*/  BSYNC.RECONVERGENT B0 ;  /* 0x0000000000007941 */ /* 0x000fea0003800200 */
.L_x_3450:
        /* <DEDUP_REMOVED lines=32> */
.L_x_3453:
[----:B------:R-:W-:Y:S05]  /*3ca0*/  BSYNC.RECONVERGENT B0 ;  /* 0x0000000000007941 */ /* 0x000fea0003800200 */
.L_x_3452:
        /* <DEDUP_REMOVED lines=32> */
.L_x_3455:
[----:B------:R-:W-:Y:S05]  /*3eb0*/  BSYNC.RECONVERGENT B0 ;  /* 0x0000000000007941 */ /* 0x000fea0003800200 */
.L_x_3454:
        /* <DEDUP_REMOVED lines=25> */
[----:B------:R-:W-:Y:S01]  /*4050*/  ISETP.GE.AND P0, PT, R24, UR24, PT ;  /* 0x0000001818007c0c */ /* 0x000fe2000bf06270 */
[----:B------:R-:W-:Y:S01]  /*4060*/  FMUL.FTZ R26, R16, R59 ;  /* 0x0000003b101a7220 */ /* 0x000fe20000410000 */
[----:B------:R-:W-:Y:S01]  /*4070*/  LOP3.LUT R145, R145, 0xfffffeff, RZ, 0xc0, !PT ;  /* 0xfffffeff91917812 */ /* 0x000fe200078ec0ff */
        /* <DEDUP_REMOVED lines=10> */
[----:B------:R-:W-:Y:S01]  /*4120*/  @P0 LOP3.LUT R145, R145, 0x100, RZ, 0xfc, !PT ;  /* 0x0000010091910812 */ /* 0x000fe200078efcff */
[----:B------:R-:W-:Y:S01]  /*4130*/  FMUL.FTZ R22, R12, R55 ;  /* 0x000000370c167220 */ /* 0x000fe20000410000 */
[----:B------:R-:W-:Y:S01]  /*4140*/  IADD3 R2, P0, PT, R96, 0x200, RZ ;  /* 0x0000020060027810 */ /* 0x000fe20007f1e0ff */
[----:B------:R-:W-:Y:S01]  /*4150*/  UISETP.LT.AND UP1, UPT, UR31, 0x1, UPT ;  /* 0x000000011f00788c */ /* 0x000fe2000bf21270 */
[----:B------:R-:W-:Y:S01]  /*4160*/  FMUL.FTZ R21, R11, R54 ;  /* 0x000000360b157220 */ /* 0x000fe20000410000 */
[----:B0-----:R-:W-:Y:S01]  /*4170*/  UIMAD.WIDE.U32 UR12, UR28, UR8, URZ ;  /* 0x000000081c0c72a5 */ /* 0x001fe2000f8e00ff */
[C---:B------:R-:W-:Y:S01]  /*4180*/  IADD3 R110, P1, PT, R2.reuse, UR21, RZ ;  /* 0x00000015026e7c10 */ /* 0x040fe2000ff3e0ff */
[----:B------:R-:W-:Y:S01]  /*4190*/  IMAD.X R4, RZ, RZ, RZ, P0 ;  /* 0x000000ffff047224 */ /* 0x000fe200000e06ff */
[----:B------:R-:W-:Y:S01]  /*41a0*/  IADD3 R2, P2, PT, R2, UR20, RZ ;  /* 0x0000001402027c10 */ /* 0x000fe2000ff5e0ff */
[----:B------:R-:W-:Y:S01]  /*41b0*/  UIMAD UR9, UR28, UR9, UR13 ;  /* 0x000000091c0972a4 */ /* 0x000fe2000f8e020d */
[----:B------:R-:W-:Y:S01]  /*41c0*/  FMUL.FTZ R20, R10, R53 ;  /* 0x000000350a147220 */ /* 0x000fe20000410000 */
[----:B-1----:R-:W-:Y:S01]  /*41d0*/  ULEA UR13, UP0, UR12, UR14, 0x2 ;  /* 0x0000000e0c0d7291 */ /* 0x002fe2000f8010ff */
[----:B------:R-:W-:Y:S01]  /*41e0*/  FMUL.FTZ R19, R9, R52 ;  /* 0x0000003409137220 */ /* 0x000fe20000410000 */
[----:B------:R-:W-:Y:S01]  /*41f0*/  USEL UR8, UR31, 0x1, !UP1 ;  /* 0x000000011f087887 */ /* 0x000fe2000c800000 */
[----:B------:R-:W-:Y:S01]  /*4200*/  FMUL.FTZ R18, R8, R51 ;  /* 0x0000003308127220 */ /* 0x000fe20000410000 */
[----:B------:R-:W-:Y:S01]  /*4210*/  FMUL.FTZ R17, R7, R50 ;  /* 0x0000003207117220 */ /* 0x000fe20000410000 */
[----:B------:R-:W-:Y:S01]  /*4220*/  FMUL.FTZ R14, R5, R46 ;  /* 0x0000002e050e7220 */ /* 0x000fe20000410000 */
[----:B------:R-:W-:Y:S01]  /*4230*/  FMUL.FTZ R0, R6, R45 ;  /* 0x0000002d06007220 */ /* 0x000fe20000410000 */
[C---:B------:R-:W-:Y:S01]  /*4240*/  IADD3.X R111, PT, PT, R4.reuse, UR23, RZ, P1, !PT ;  /* 0x00000017046f7c10 */ /* 0x040fe20008ffe4ff */
[----:B------:R-:W-:Y:S01]  /*4250*/  ULEA.HI.X UR12, UR12, UR15, UR9, 0x2, UP0 ;  /* 0x0000000f0c0c7291 */ /* 0x000fe200080f1409 */
[----:B------:R-:W-:Y:S01]  /*4260*/  IADD3.X R3, PT, PT, R4, UR22, RZ, P2, !PT ;  /* 0x0000001604037c10 */ /* 0x000fe200097fe4ff */
[----:B------:R-:W-:-:S02]  /*4270*/  UIMAD UR32, UR6, UR31, URZ ;  /* 0x0000001f062072a4 */ /* 0x000fc4000f8e02ff */
[----:B------:R-:W-:Y:S01]  /*4280*/  UIADD3 UR9, UPT, UPT, UR25, 0x10a0, URZ ;  /* 0x000010a019097890 */ /* 0x000fe2000fffe0ff */
[----:B------:R-:W0:Y:S01]  /*4290*/  LDCU.64 UR40, c[0x0][0x480] ;  /* 0x00009000ff2877ac */ /* 0x000e220008000a00 */
[----:B------:R-:W-:Y:S02]  /*42a0*/  USHF.L.U64.HI UR30, UR10, 0x2, UR11 ;  /* 0x000000020a1e7899 */ /* 0x000fe4000801020b */
[----:B--2---:R-:W-:Y:S02]  /*42b0*/  USHF.L.U64.HI UR15, UR36, 0x1, UR37 ;  /* 0x00000001240f7899 */ /* 0x004fe40008010225 */
[----:B---3--:R-:W-:Y:S02]  /*42c0*/  USHF.L.U64.HI UR14, UR38, 0x1, UR39 ;  /* 0x00000001260e7899 */ /* 0x008fe40008010227 */
[----:B------:R-:W-:-:S12]  /*42d0*/  UIADD3 UR8, UPT, UPT, -UR8, URZ, URZ ;  /* 0x000000ff08087290 */ /* 0x000fd8000fffe1ff */
.L_x_3461:
[----:B------:R-:W-:Y:S02]  /*42e0*/  ISETP.GE.AND P5, PT, R153, UR24, PT ;  /* 0x0000001899007c0c */ /* 0x000fe4000bfa6270 */
[----:B------:R-:W-:Y:S02]  /*42f0*/  LOP3.LUT P6, RZ, R145, 0x100, RZ, 0xc0, !PT ;  /* 0x0000010091ff7812 */ /* 0x000fe400078cc0ff */
[----:B------:R-:W-:Y:S02]  /*4300*/  ISETP.GE.AND P1, PT, R158, UR24, PT ;  /* 0x000000189e007c0c */ /* 0x000fe4000bf26270 */
[----:B------:R-:W-:Y:S02]  /*4310*/  ISETP.GE.AND P0, PT, R157, UR24, PT ;  /* 0x000000189d007c0c */ /* 0x000fe4000bf06270 */
[----:B------:R-:W-:Y:S02]  /*4320*/  ISETP.GE.AND P4, PT, R156, UR24, PT ;  /* 0x000000189c007c0c */ /* 0x000fe4000bf86270 */
[----:B------:R-:W-:-:S02]  /*4330*/  ISETP.GE.AND P3, PT, R155, UR24, PT ;  /* 0x000000189b007c0c */ /* 0x000fc4000bf66270 */
[----:B------:R-:W-:Y:S01]  /*4340*/  ISETP.GE.AND P2, PT, R154, UR24, PT ;  /* 0x000000189a007c0c */ /* 0x000fe2000bf46270 */
[----:B------:R-:W2:Y:S01]  /*4350*/  @!P5 LDG.E.U16 R100, desc[UR26][R2.64+-0x80] ;  /* 0xffff801a0264d981 */ /* 0x000ea2000c1e1500 */
[----:B------:R-:W-:-:S03]  /*4360*/  ISETP.GE.AND P5, PT, R152, UR24, PT ;  /* 0x0000001898007c0c */ /* 0x000fc6000bfa6270 */
[----:B------:R-:W3:Y:S04]  /*4370*/  @!P6 LDG.E.U16 R10, desc[UR26][R2.64+-0x200] ;  /* 0xfffe001a020ae981 */ /* 0x000ee8000c1e1500 */
[----:B------:R-:W4:Y:S04]  /*4380*/  @!P1 LDG.E.U16 R7, desc[UR26][R2.64+-0x1c0] ;  /* 0xfffe401a02079981 */ /* 0x000f28000c1e1500 */
[----:B------:R-:W5:Y:S04]  /*4390*/  @!P0 LDG.E.U16 R9, desc[UR26][R2.64+-0x180] ;  /* 0xfffe801a02098981 */ /* 0x000f68000c1e1500 */
[----:B------:R-:W5:Y:S01]  /*43a0*/  @!P5 LDG.E.U16 R101, desc[UR26][R2.64+-0x40] ;  /* 0xffffc01a0265d981 */ /* 0x000f62000c1e1500 */
[----:B------:R-:W-:-:S03]  /*43b0*/  ISETP.GE.AND P5, PT, R151, UR24, PT ;  /* 0x0000001897007c0c */ /* 0x000fc6000bfa6270 */
[----:B------:R-:W5:Y:S04]  /*43c0*/  @!P4 LDG.E.U16 R11, desc[UR26][R2.64+-0x140] ;  /* 0xfffec01a020bc981 */ /* 0x000f68000c1e1500 */
[----:B------:R-:W5:Y:S04]  /*43d0*/  @!P3 LDG.E.U16 R12, desc[UR26][R2.64+-0x100] ;  /* 0xffff001a020cb981 */ /* 0x000f68000c1e1500 */
[----:B------:R-:W5:Y:S04]  /*43e0*/  @!P2 LDG.E.U16 R13, desc[UR26][R2.64+-0xc0] ;  /* 0xffff401a020da981 */ /* 0x000f68000c1e1500 */
[----:B------:R-:W5:Y:S01]  /*43f0*/  @!P5 LDG.E.U16 R102, desc[UR26][R2.64] ;  /* 0x0000001a0266d981 */ /* 0x000f62000c1e1500 */
[----:B------:R-:W-:-:S13]  /*4400*/  ISETP.GE.AND P5, PT, R150, UR24, PT ;  /* 0x0000001896007c0c */ /* 0x000fda000bfa6270 */
[----:B------:R-:W5:Y:S01]  /*4410*/  @!P5 LDG.E.U16 R103, desc[UR26][R2.64+0x40] ;  /* 0x0000401a0267d981 */ /* 0x000f62000c1e1500 */
[----:B------:R-:W-:-:S13]  /*4420*/  ISETP.GE.AND P5, PT, R149, UR24, PT ;  /* 0x0000001895007c0c */ /* 0x000fda000bfa6270 */
        /* <DEDUP_REMOVED lines=9> */
[----:B------:R-:W5:Y:S10]  /*44c0*/  @!P6 LDG.E.U16 R109, desc[UR26][R2.64+0x1c0] ;  /* 0x0001c01a026de981 */ /* 0x000f74000c1e1500 */
[----:B------:R-:W5:Y:S01]  /*44d0*/  @!P5 LDG.E.U16 R108, desc[UR26][R2.64+0x180] ;  /* 0x0001801a026cd981 */ /* 0x000f62000c1e1500 */
[----:B------:R-:W-:-:S02]  /*44e0*/  P2R R114, PR, RZ, 0x20 ;  /* 0x00000020ff727803 */ /* 0x000fc40000000000 */
[----:B------:R-:W-:Y:S02]  /*44f0*/  LOP3.LUT P5, RZ, R145, 0x100, RZ, 0xc0, !PT ;  /* 0x0000010091ff7812 */ /* 0x000fe400078ac0ff */
[----:B------:R-:W-:Y:S02]  /*4500*/  P2R R113, PR, RZ, 0x40 ;  /* 0x00000040ff717803 */ /* 0x000fe40000000000 */
[----:B------:R-:W-:Y:S01]  /*4510*/  ISETP.GE.AND P6, PT, R153, UR24, PT ;  /* 0x0000001899007c0c */ /* 0x000fe2000bfc6270 */
[----:B------:R-:W-:Y:S01]  /*4520*/  IMAD.MOV.U32 R6, RZ, RZ, RZ ;  /* 0x000000ffff067224 */ /* 0x000fe200078e00ff */
[----:B------:R-:W-:Y:S01]  /*4530*/  MOV R5, UR12 ;  /* 0x0000000c00057c02 */ /* 0x000fe20008000f00 */
[----:B------:R-:W-:-:S05]  /*4540*/  IMAD.U32 R4, RZ, RZ, UR13 ;  /* 0x0000000dff047e24 */ /* 0x000fca000f8e00ff */
[----:B------:R1:W5:Y:S02]  /*4550*/  LDG.E R112, desc[UR26][R4.64] ;  /* 0x0000001a04707981 */ /* 0x000364000c1e1900 */
[----:B-1----:R-:W-:Y:S02]  /*4560*/  IMAD.MOV.U32 R4, RZ, RZ, RZ ;  /* 0x000000ffff047224 */ /* 0x002fe400078e00ff */
[----:B------:R-:W-:Y:S01]  /*4570*/  IMAD.MOV.U32 R8, RZ, RZ, RZ ;  /* 0x000000ffff087224 */ /* 0x000fe200078e00ff */
[----:B---3--:R-:W-:Y:S02]  /*4580*/  @!P5 PRMT R6, R10, 0x5410, RZ ;  /* 0x000054100a06d816 */ /* 0x008fe400000000ff */
[----:B------:R-:W-:Y:S02]  /*4590*/  ISETP.GE.AND P5, PT, R152, UR24, PT ;  /* 0x0000001898007c0c */ /* 0x000fe4000bfa6270 */
[----:B--2---:R-:W-:Y:S02]  /*45a0*/  @!P6 PRMT R4, R100, 0x5410, RZ ;  /* 0x000054106404e816 */ /* 0x004fe400000000ff */
[----:B------:R-:W-:-:S02]  /*45b0*/  ISETP.GE.AND P6, PT, R151, UR24, PT ;  /* 0x0000001897007c0c */ /* 0x000fc4000bfc6270 */
[----:B----4-:R-:W-:-:S07]  /*45c0*/  @!P1 PRMT R6, R6, 0x5410, R7 ;  /* 0x0000541006069816 */ /* 0x010fce0000000007 */
[----:B-----5:R-:W-:Y:S02]  /*45d0*/  @!P5 PRMT R4, R4, 0x5410, R101 ;  /* 0x000054100404d816 */ /* 0x020fe40000000065 */
[----:B------:R-:W-:Y:S01]  /*45e0*/  ISETP.GE.AND P5, PT, R150, UR24, PT ;  /* 0x0000001896007c0c */ /* 0x000fe2000bfa6270 */
[----:B------:R1:W-:Y:S01]  /*45f0*/  STS.U16 [R93], R6 ;  /* 0x000000065d007388 */ /* 0x0003e20000000400 */
[----:B------:R-:W-:Y:S02]  /*4600*/  PRMT R5, R6, 0x7632, R5 ;  /* 0x0000763206057816 */ /* 0x000fe40000000005 */
[----:B------:R-:W-:Y:S01]  /*4610*/  @!P0 PRMT R8, R9, 0x5410, RZ ;  /* 0x0000541009088816 */ /* 0x000fe200000000ff */
[----:B-1----:R-:W-:Y:S01]  /*4620*/  IMAD.MOV.U32 R6, RZ, RZ, RZ ;  /* 0x000000ffff067224 */ /* 0x002fe200078e00ff */
[----:B------:R-:W-:Y:S02]  /*4630*/  @!P6 PRMT R6, R102, 0x5410, RZ ;  /* 0x000054106606e816 */ /* 0x000fe400000000ff */
[----:B------:R-:W-:-:S02]  /*4640*/  ISETP.GE.AND P6, PT, R149, UR24, PT ;  /* 0x0000001895007c0c */ /* 0x000fc4000bfc6270 */
[----:B------:R-:W-:Y:S01]  /*4650*/  @!P4 PRMT R8, R8, 0x5410, R11 ;  /* 0x000054100808c816 */ /* 0x000fe2000000000b */
[----:B------:R-:W-:Y:S01]  /*4660*/  HFMA2 R10, -RZ, RZ, 0, 0 ;  /* 0x00000000ff0a7431 */ /* 0x000fe200000001ff */
[----:B------:R-:W-:Y:S01]  /*4670*/  STS.U16 [R92+0x40], R5 ;  /* 0x000040055c007388 */ /* 0x000fe20000000400 */
[----:B------:R-:W-:Y:S02]  /*4680*/  @!P5 PRMT R6, R6, 0x5410, R103 ;  /* 0x000054100606d816 */ /* 0x000fe40000000067 */
[----:B------:R-:W-:Y:S01]  /*4690*/  ISETP.GE.AND P5, PT, R148, UR24, PT ;  /* 0x0000001894007c0c */ /* 0x000fe2000bfa6270 */
[----:B------:R1:W-:Y:S01]  /*46a0*/  STS.U16 [R91+0x80], R8 ;  /* 0x000080085b007388 */ /* 0x0003e20000000400 */
[----:B------:R-:W-:Y:S02]  /*46b0*/  PRMT R7, R8, 0x7632, R7 ;  /* 0x0000763208077816 */ /* 0x000fe40000000007 */
[----:B------:R-:W-:Y:S02]  /*46c0*/  @!P3 PRMT R10, R12, 0x5410, RZ ;  /* 0x000054100c0ab816 */ /* 0x000fe400000000ff */
[----:B-1----:R-:W-:-:S02]  /*46d0*/  MOV R8, RZ ;  /* 0x000000ff00087202 */ /* 0x002fc40000000f00 */
[----:B------:R-:W-:Y:S02]  /*46e0*/  @!P6 PRMT R8, R104, 0x5410, RZ ;  /* 0x000054106808e816 */ /* 0x000fe400000000ff */
[----:B------:R-:W-:Y:S02]  /*46f0*/  ISETP.GE.AND P6, PT, R147, UR24, PT ;  /* 0x0000001893007c0c */ /* 0x000fe4000bfc6270 */
[----:B------:R-:W-:Y:S01]  /*4700*/  @!P2 PRMT R10, R10, 0x5410, R13 ;  /* 0x000054100a0aa816 */ /* 0x000fe2000000000d */
[----:B------:R-:W-:Y:S01]  /*4710*/  STS.U16 [R90+0xc0], R7 ;  /* 0x0000c0075a007388 */ /* 0x000fe20000000400 */
[----:B------:R-:W-:Y:S02]  /*4720*/  @!P5 PRMT R8, R8, 0x5410, R105 ;  /* 0x000054100808d816 */ /* 0x000fe40000000069 */
[----:B------:R-:W-:Y:S01]  /*4730*/  ISETP.GE.AND P5, PT, R146, UR24, PT ;  /* 0x0000001892007c0c */ /* 0x000fe2000bfa6270 */
[----:B------:R1:W-:Y:S01]  /*4740*/  STS.U16 [R89+0x100], R10 ;  /* 0x0001000a59007388 */ /* 0x0003e20000000400 */
[----:B------:R-:W-:Y:S01]  /*4750*/  PRMT R9, R10, 0x7632, R9 ;  /* 0x000076320a097816 */ /* 0x000fe20000000009 */
[----:B-1----:R-:W-:-:S04]  /*4760*/  IMAD.MOV.U32 R10, RZ, RZ, RZ ;  /* 0x000000ffff0a7224 */ /* 0x002fc800078e00ff */
[----:B------:R-:W-:Y:S02]  /*4770*/  @!P6 PRMT R10, R106, 0x5410, RZ ;  /* 0x000054106a0ae816 */ /* 0x000fe400000000ff */
[----:B------:R-:W-:Y:S01]  /*4780*/  ISETP.NE.AND P6, PT, R113, RZ, PT ;  /* 0x000000ff7100720c */ /* 0x000fe20003fc5270 */
[----:B------:R-:W-:Y:S03]  /*4790*/  STS.U16 [R88+0x140], R9 ;  /* 0x0001400958007388 */ /* 0x000fe60000000400 */
[----:B------:R-:W-:Y:S02]  /*47a0*/  @!P5 PRMT R10, R10, 0x5410, R107 ;  /* 0x000054100a0ad816 */ /* 0x000fe4000000006b */
[----:B------:R-:W-:Y:S01]  /*47b0*/  ISETP.NE.AND P5, PT, R114, RZ, PT ;  /* 0x000000ff7200720c */ /* 0x000fe20003fa5270 */
[----:B------:R1:W-:Y:S01]  /*47c0*/  STS.U16 [R87+0x180], R4 ;  /* 0x0001800457007388 */ /* 0x0003e20000000400 */
[----:B------:R-:W-:-:S02]  /*47d0*/  PRMT R11, R4, 0x7632, R11 ;  /* 0x00007632040b7816 */ /* 0x000fc4000000000b */
[----:B------:R-:W-:Y:S02]  /*47e0*/  PRMT R5, R6, 0x7632, R5 ;  /* 0x0000763206057816 */ /* 0x000fe40000000005 */
[----:B------:R-:W-:Y:S01]  /*47f0*/  PRMT R7, R8, 0x7632, R7 ;  /* 0x0000763208077816 */ /* 0x000fe20000000007 */
[----:B------:R2:W-:Y:S01]  /*4800*/  STS.U16 [R86+0x1c0], R11 ;  /* 0x0001c00b56007388 */ /* 0x0005e20000000400 */
[----:B-1----:R-:W-:-:S05]  /*4810*/  IMAD.MOV.U32 R4, RZ, RZ, RZ ;  /* 0x000000ffff047224 */ /* 0x002fca00078e00ff */
[----:B------:R-:W-:Y:S01]  /*4820*/  @!P5 PRMT R4, R108, 0x5410, RZ ;  /* 0x000054106c04d816 */ /* 0x000fe200000000ff */
[----:B------:R-:W-:Y:S01]  /*4830*/  STS.U16 [R85+0x200], R6 ;  /* 0x0002000655007388 */ /* 0x000fe20000000400 */
[----:B------:R-:W-:Y:S02]  /*4840*/  PRMT R9, R10, 0x7632, R9 ;  /* 0x000076320a097816 */ /* 0x000fe40000000009 */
[----:B------:R-:W-:Y:S01]  /*4850*/  @!P6 PRMT R4, R4, 0x5410, R109 ;  /* 0x000054100404e816 */ /* 0x000fe2000000006d */
[----:B------:R-:W-:Y:S04]  /*4860*/  STS.U16 [R84+0x240], R5 ;  /* 0x0002400554007388 */ /* 0x000fe80000000400 */
[----:B------:R1:W-:Y:S01]  /*4870*/  STS.U16 [R83+0x280], R8 ;  /* 0x0002800853007388 */ /* 0x0003e20000000400 */
[----:B--2---:R-:W-:-:S03]  /*4880*/  PRMT R11, R4, 0x7632, R11 ;  /* 0x00007632040b7816 */ /* 0x004fc6000000000b */
[----:B------:R-:W-:Y:S04]  /*4890*/  STS.U16 [R82+0x2c0], R7 ;  /* 0x0002c00752007388 */ /* 0x000fe80000000400 */
[----:B------:R-:W-:Y:S01]  /*48a0*/  STS.U16 [R81+0x300], R10 ;  /* 0x0003000a51007388 */ /* 0x000fe20000000400 */
[----:B-1----:R-:W-:-:S03]  /*48b0*/  MOV R8, R110 ;  /* 0x0000006e00087202 */ /* 0x002fc60000000f00 */
[----:B------:R1:W-:Y:S04]  /*48c0*/  STS.U16 [R80+0x340], R9 ;  /* 0x0003400950007388 */ /* 0x0003e80000000400 */
[----:B------:R2:W-:Y:S01]  /*48d0*/  STS.U16 [R79+0x380], R4 ;  /* 0x000380044f007388 */ /* 0x0005e20000000400 */
[----:B-1----:R-:W-:-:S03]  /*48e0*/  IMAD.MOV.U32 R9, RZ, RZ, R111 ;  /* 0x000000ffff097224 */ /* 0x002fc600078e006f */
[----:B------:R1:W-:Y:S01]  /*48f0*/  STS.U16 [R78+0x3c0], R11 ;  /* 0x0003c00b4e007388 */ /* 0x0003e20000000400 */
[----:B------:R-:W-:-:S03]  /*4900*/  NOP ;  /* 0x0000000000007918 */ /* 0x000fc60000000000 */
[----:B------:R-:W3:Y:S01]  /*4910*/  @!P0 LDG.E.U16 R5, desc[UR26][R8.64+-0x180] ;  /* 0xfffe801a08058981 */ /* 0x000ee2000c1e1500 */
[----:B------:R-:W-:-:S03]  /*4920*/  IMAD.MOV.U32 R6, RZ, RZ, RZ ;  /* 0x000000ffff067224 */ /* 0x000fc600078e00ff */
[----:B------:R-:W4:Y:S01]  /*4930*/  @!P1 LDG.E.U16 R7, desc[UR26][R8.64+-0x1c0] ;  /* 0xfffe401a08079981 */ /* 0x000f22000c1e1500 */
[----:B---3--:R-:W-:Y:S02]  /*4940*/  @!P0 PRMT R6, R5, 0x5410, RZ ;  /* 0x0000541005068816 */ /* 0x008fe400000000ff */
[----:B------:R-:W-:-:S13]  /*4950*/  LOP3.LUT P0, RZ, R145, 0x100, RZ, 0xc0, !PT ;  /* 0x0000010091ff7812 */ /* 0x000fda000780c0ff */
[----:B------:R-:W3:Y:S01]  /*4960*/  @!P0 LDG.E.U16 R5, desc[UR26][R8.64+-0x200] ;  /* 0xfffe001a08058981 */ /* 0x000ee2000c1e1500 */
[----:B------:R-:W-:Y:S02]  /*4970*/  HFMA2 R10, -RZ, RZ, 0, 0 ;  /* 0x00000000ff0a7431 */ /* 0x000fe400000001ff */
[----:B--2---:R-:W-:-:S04]  /*4980*/  FMUL.FTZ R4, R112, 1.4426950216293334961 ;  /* 0x3fb8aa3b70047820 */ /* 0x004fc80000410000 */
[----:B-1----:R-:W-:-:S06]  /*4990*/  FMUL.FTZ R11, R4, R60 ;  /* 0x0000003c040b7220 */ /* 0x002fcc0000410000 */
[----:B------:R-:W-:Y:S01]  /*49a0*/  MUFU.EX2 R11, R11 ;  /* 0x0000000b000b7308 */ /* 0x000fe20000000800 */
[----:B------:R-:W-:-:S07]  /*49b0*/  FMUL.FTZ R13, R4, R59 ;  /* 0x0000003b040d7220 */ /* 0x000fce0000410000 */
[----:B------:R-:W-:Y:S01]  /*49c0*/  MUFU.EX2 R13, R13 ;  /* 0x0000000d000d7308 */ /* 0x000fe20000000800 */
[----:B---3--:R-:W-:Y:S02]  /*49d0*/  @!P0 PRMT R10, R5, 0x5410, RZ ;  /* 0x00005410050a8816 */ /* 0x008fe400000000ff */
[----:B------:R-:W1:Y:S01]  /*49e0*/  LDS.U16 R5, [R77] ;  /* 0x000000004d057984 */ /* 0x000e620000000400 */
[----:B------:R-:W-:Y:S02]  /*49f0*/  ISETP.GE.U32.AND P0, PT, R159, UR24, PT ;  /* 0x000000189f007c0c */ /* 0x000fe4000bf06070 */
[----:B----4-:R-:W-:Y:S01]  /*4a00*/  @!P1 PRMT R10, R10, 0x5410, R7 ;  /* 0x000054100a0a9816 */ /* 0x010fe20000000007 */
[----:B------:R-:W-:Y:S01]  /*4a10*/  FMUL.FTZ R7, R4, R61 ;  /* 0x0000003d04077220 */ /* 0x000fe20000410000 */
[----:B-1----:R-:W-:-:S04]  /*4a20*/  IMAD.U32 R5, R5, 0x10000, RZ ;  /* 0x0001000005057824 */ /* 0x002fc800078e00ff */
[----:B------:R-:W-:-:S05]  /*4a30*/  FMUL.FTZ R5, R28, R5 ;  /* 0x000000051c057220 */ /* 0x000fca0000410000 */
[----:B------:R-:W-:Y:S02]  /*4a40*/  FSEL R161, R5, RZ, !P0 ;  /* 0x000000ff05a17208 */ /* 0x000fe40004000000 */
[----:B------:R-:W1:Y:S01]  /*4a50*/  LDS.U16 R5, [R76+0x2] ;  /* 0x000002004c057984 */ /* 0x000e620000000400 */
[----:B------:R-:W2:Y:S02]  /*4a60*/  MUFU.EX2 R7, R7 ;  /* 0x0000000700077308 */ /* 0x000ea40000000800 */
[----:B--2---:R-:W-:Y:S01]  /*4a70*/  FSEL R162, R7, 1, !P0 ;  /* 0x3f80000007a27808 */ /* 0x004fe20004000000 */
[----:B-1----:R-:W-:Y:S01]  /*4a80*/  IMAD.U32 R12, R5, 0x10000, RZ ;  /* 0x00010000050c7824 */ /* 0x002fe200078e00ff */
[----:B------:R-:W-:-:S04]  /*4a90*/  IADD3 R5, PT, PT, R159, 0x1, RZ ;  /* 0x000000019f057810 */ /* 0x000fc80007ffe0ff */
[----:B------:R-:W-:Y:S02]  /*4aa0*/  ISETP.GE.U32.AND P0, PT, R5, UR24, PT ;  /* 0x0000001805007c0c */ /* 0x000fe4000bf06070 */
[----:B------:R-:W1:Y:S01]  /*4ab0*/  LDS.U16 R5, [R75+0x4] ;  /* 0x000004004b057984 */ /* 0x000e620000000400 */
[----:B------:R-:W-:Y:S01]  /*4ac0*/  FMUL.FTZ R12, R27, R12 ;  /* 0x0000000c1b0c7220 */ /* 0x000fe20000410000 */
[----:B------:R-:W-:Y:S01]  /*4ad0*/  VIADD R7, R159, 0x2 ;  /* 0x000000029f077836 */ /* 0x000fe20000000000 */
[----:B------:R-:W-:-:S03]  /*4ae0*/  FSEL R129, R11, 1, !P0 ;  /* 0x3f8000000b817808 */ /* 0x000fc60004000000 */
[----:B------:R-:W-:Y:S02]  /*4af0*/  FSEL R128, R12, RZ, !P0 ;  /* 0x000000ff0c807208 */ /* 0x000fe40004000000 */
[----:B------:R-:W-:Y:S01]  /*4b00*/  ISETP.GE.U32.AND P0, PT, R7, UR24, PT ;  /* 0x0000001807007c0c */ /* 0x000fe2000bf06070 */
[----:B-1----:R-:W-:-:S04]  /*4b10*/  IMAD.U32 R5, R5, 0x10000, RZ ;  /* 0x0001000005057824 */ /* 0x002fc800078e00ff */
[----:B------:R-:W-:-:S05]  /*4b20*/  FMUL.FTZ R5, R26, R5 ;  /* 0x000000051a057220 */ /* 0x000fca0000410000 */
[----:B------:R-:W-:Y:S02]  /*4b30*/  FSEL R126, R5, RZ, !P0 ;  /* 0x000000ff057e7208 */ /* 0x000fe40004000000 */
[----:B------:R-:W1:Y:S01]  /*4b40*/  LDS.U16 R5, [R74+0x6] ;  /* 0x000006004a057984 */ /* 0x000e620000000400 */
[----:B------:R-:W-:Y:S01]  /*4b50*/  FSEL R127, R13, 1, !P0 ;  /* 0x3f8000000d7f7808 */ /* 0x000fe20004000000 */
[----:B------:R-:W-:-:S06]  /*4b60*/  FMUL.FTZ R7, R4, R58 ;  /* 0x0000003a04077220 */ /* 0x000fcc0000410000 */
[----:B------:R-:W2:Y:S01]  /*4b70*/  MUFU.EX2 R7, R7 ;  /* 0x0000000700077308 */ /* 0x000ea20000000800 */
[----:B-1----:R-:W-:Y:S01]  /*4b80*/  SHF.L.U32 R12, R5, 0x10, RZ ;  /* 0x00000010050c7819 */ /* 0x002fe200000006ff */
[----:B------:R-:W-:-:S05]  /*4b90*/  VIADD R5, R159, 0x3 ;  /* 0x000000039f057836 */ /* 0x000fca0000000000 */
[----:B------:R-:W-:Y:S02]  /*4ba0*/  ISETP.GE.U32.AND P0, PT, R5, UR24, PT ;  /* 0x0000001805007c0c */ /* 0x000fe4000bf06070 */
[----:B------:R-:W1:Y:S01]  /*4bb0*/  LDS.U16 R5, [R73+0x8] ;  /* 0x0000080049057984 */ /* 0x000e620000000400 */
[----:B------:R-:W-:Y:S01]  /*4bc0*/  FMUL.FTZ R12, R25, R12 ;  /* 0x0000000c190c7220 */ /* 0x000fe20000410000 */
[----:B--2---:R-:W-:Y:S02]  /*4bd0*/  FSEL R125, R7, 1, !P0 ;  /* 0x3f800000077d7808 */ /* 0x004fe40004000000 */
[----:B------:R-:W-:Y:S02]  /*4be0*/  IADD3 R7, PT, PT, R159, 0x4, RZ ;  /* 0x000000049f077810 */ /* 0x000fe40007ffe0ff */
[----:B------:R-:W-:Y:S02]  /*4bf0*/  FSEL R124, R12, RZ, !P0 ;  /* 0x000000ff0c7c7208 */ /* 0x000fe40004000000 */
        /* <DEDUP_REMOVED lines=15> */
[----:B------:R-:W-:Y:S02]  /*4cf0*/  FSEL R120, R12, RZ, !P0 ;  /* 0x000000ff0c787208 */ /* 0x000fe40004000000 */
[----:B--2---:R-:W-:Y:S01]  /*4d00*/  FSEL R121, R7, 1, !P0 ;  /* 0x3f80000007797808 */ /* 0x004fe20004000000 */
[----:B------:R-:W-:-:S05]  /*4d10*/  VIADD R7, R159, 0x6 ;  /* 0x000000069f077836 */ /* 0x000fca0000000000 */
        /* <DEDUP_REMOVED lines=34> */
[----:B--2---:R-:W-:Y:S02]  /*4f40*/  FSEL R113, R7, 1, !P0 ;  /* 0x3f80000007717808 */ /* 0x004fe40004000000 */
[----:B------:R-:W-:-:S04]  /*4f50*/  IADD3 R7, PT, PT, R159, 0xa, RZ ;  /* 0x0000000a9f077810 */ /* 0x000fc80007ffe0ff */
        /* <DEDUP_REMOVED lines=42> */
[----:B------:R-:W2:Y:S01]  /*5200*/  MUFU.EX2 R11, R11 ;  /* 0x0000000b000b7308 */ /* 0x000ea20000000800 */
[----:B------:R-:W-:Y:S01]  /*5210*/  FMUL.FTZ R7, R4, R45 ;  /* 0x0000002d04077220 */ /* 0x000fe20000410000 */
[----:B------:R-:W-:Y:S01]  /*5220*/  VIADD R4, R159, 0xf ;  /* 0x0000000f9f047836 */ /* 0x000fe20000000000 */
[----:B--2---:R-:W-:-:S04]  /*5230*/  FSEL R103, R11, 1, !P0 ;  /* 0x3f8000000b677808 */ /* 0x004fc80004000000 */
[----:B------:R-:W-:Y:S01]  /*5240*/  ISETP.GE.U32.AND P0, PT, R4, UR24, PT ;  /* 0x0000001804007c0c */ /* 0x000fe2000bf06070 */
[----:B------:R-:W-:Y:S01]  /*5250*/  FFMA.FTZ R4, R161, R129, R128 ;  /* 0x00000081a1047223 */ /* 0x000fe20000010080 */
[----:B-1----:R-:W-:-:S03]  /*5260*/  SHF.L.U32 R5, R5, 0x10, RZ ;  /* 0x0000001005057819 */ /* 0x002fc600000006ff */
[----:B------:R-:W-:Y:S01]  /*5270*/  FFMA.FTZ R4, R127, R4, R126 ;  /* 0x000000047f047223 */ /* 0x000fe2000001007e */
[----:B------:R-:W1:Y:S01]  /*5280*/  MUFU.EX2 R7, R7 ;  /* 0x0000000700077308 */ /* 0x000e620000000800 */
[----:B------:R-:W2:Y:S01]  /*5290*/  S2R R163, SR_LANEID ;  /* 0x0000000000a37919 */ /* 0x000ea20000000000 */
[----:B------:R-:W-:Y:S01]  /*52a0*/  FMUL.FTZ R5, R0, R5 ;  /* 0x0000000500057220 */ /* 0x000fe20000410000 */
[----:B------:R-:W-:Y:S01]  /*52b0*/  FFMA.FTZ R4, R125, R4, R124 ;  /* 0x000000047d047223 */ /* 0x000fe2000001007c */
[----:B------:R-:W-:Y:S01]  /*52c0*/  ISETP.GE.AND P1, PT, R152, UR24, PT ;  /* 0x0000001898007c0c */ /* 0x000fe2000bf26270 */
[----:B------:R-:W3:Y:S02]  /*52d0*/  @!P5 LDG.E.U16 R11, desc[UR26][R8.64+0x180] ;  /* 0x0001801a080bd981 */ /* 0x000ee4000c1e1500 */
[----:B------:R-:W-:Y:S01]  /*52e0*/  FSEL R100, R5, RZ, !P0 ;  /* 0x000000ff05647208 */ /* 0x000fe20004000000 */
        /* <DEDUP_REMOVED lines=20> */
[----:B-1----:R-:W-:Y:S02]  /*5430*/  FSEL R101, R7, 1, !P0 ;  /* 0x3f80000007657808 */ /* 0x002fe40004000000 */
[----:B------:R-:W-:Y:S01]  /*5440*/  FFMA.FTZ R5, R103, R5, R102 ;  /* 0x0000000567057223 */ /* 0x000fe20000010066 */
[----:B------:R-:W-:-:S03]  /*5450*/  FMUL.FTZ R4, R109, R4 ;  /* 0x000000046d047220 */ /* 0x000fc60000410000 */
[----:B------:R-:W-:Y:S01]  /*5460*/  FFMA.FTZ R12, R101, R5, R100 ;  /* 0x00000005650c7223 */ /* 0x000fe20000010064 */
[----:B------:R-:W-:-:S04]  /*5470*/  FMUL.FTZ R4, R107, R4 ;  /* 0x000000046b047220 */ /* 0x000fc80000410000 */
[----:B------:R-:W1:Y:S01]  /*5480*/  SHFL.UP PT, R7, R12, 0x1, RZ ;  /* 0x042000000c077989 */ /* 0x000e6200000e00ff */
[----:B------:R-:W-:-:S04]  /*5490*/  FMUL.FTZ R4, R105, R4 ;  /* 0x0000000469047220 */ /* 0x000fc80000410000 */
[----:B------:R-:W-:-:S04]  /*54a0*/  FMUL.FTZ R4, R103, R4 ;  /* 0x0000000467047220 */ /* 0x000fc80000410000 */
[----:B------:R-:W-:-:S05]  /*54b0*/  FMUL.FTZ R5, R101, R4 ;  /* 0x0000000465057220 */ /* 0x000fca0000410000 */
[----:B------:R-:W4:Y:S01]  /*54c0*/  SHFL.UP PT, R4, R5, 0x1, RZ ;  /* 0x0420000005047989 */ /* 0x000f2200000e00ff */
[----:B--2---:R-:W-:Y:S01]  /*54d0*/  ISETP.GE.AND P0, PT, R163, 0x1, PT ;  /* 0x00000001a300780c */ /* 0x004fe20003f06270 */
[----:B-1----:R-:W-:-:S05]  /*54e0*/  FFMA.FTZ R7, R5, R7, R12 ;  /* 0x0000000705077223 */ /* 0x002fca000001000c */
[----:B------:R-:W-:-:S05]  /*54f0*/  FSEL R130, R12, R7, !P0 ;  /* 0x000000070c827208 */ /* 0x000fca0004000000 */
[----:B------:R-:W1:Y:S02]  /*5500*/  SHFL.UP PT, R7, R130, 0x2, RZ ;  /* 0x0440000082077989 */ /* 0x000e6400000e00ff */
[----:B----4-:R-:W-:-:S05]  /*5510*/  @P0 FMUL.FTZ R5, R5, R4 ;  /* 0x0000000405050220 */ /* 0x010fca0000410000 */
[----:B------:R-:W2:Y:S01]  /*5520*/  SHFL.UP PT, R4, R5, 0x2, RZ ;  /* 0x0440000005047989 */ /* 0x000ea200000e00ff */
[----:B------:R-:W-:Y:S01]  /*5530*/  ISETP.GE.AND P0, PT, R163, 0x2, PT ;  /* 0x00000002a300780c */ /* 0x000fe20003f06270 */
[----:B-1----:R-:W-:-:S05]  /*5540*/  FFMA.FTZ R7, R5, R7, R130 ;  /* 0x0000000705077223 */ /* 0x002fca0000010082 */
[----:B------:R-:W-:-:S07]  /*5550*/  FSEL R132, R130, R7, !P0 ;  /* 0x0000000782847208 */ /* 0x000fce0004000000 */
[----:B--2---:R-:W-:Y:S01]  /*5560*/  @P0 FMUL.FTZ R5, R5, R4 ;  /* 0x0000000405050220 */ /* 0x004fe20000410000 */
[----:B------:R-:W1:Y:S04]  /*5570*/  SHFL.UP PT, R7, R132, 0x4, RZ ;  /* 0x0480000084077989 */ /* 0x000e6800000e00ff */
[----:B------:R-:W2:Y:S01]  /*5580*/  SHFL.UP PT, R4, R5, 0x4, RZ ;  /* 0x0480000005047989 */ /* 0x000ea200000e00ff */
[----:B------:R-:W-:Y:S01]  /*5590*/  ISETP.GE.AND P0, PT, R163, 0x4, PT ;  /* 0x00000004a300780c */ /* 0x000fe20003f06270 */
[----:B-1----:R-:W-:-:S12]  /*55a0*/  FFMA.FTZ R7, R5, R7, R132 ;  /* 0x0000000705077223 */ /* 0x002fd80000010084 */
[----:B--2---:R-:W-:Y:S01]  /*55b0*/  @P0 FMUL.FTZ R5, R5, R4 ;  /* 0x0000000405050220 */ /* 0x004fe20000410000 */
[----:B------:R-:W-:Y:S02]  /*55c0*/  FSEL R4, R132, R7, !P0 ;  /* 0x0000000784047208 */ /* 0x000fe40004000000 */
[----:B------:R-:W2:Y:S02]  /*55d0*/  @!P4 LDG.E.U16 R7, desc[UR26][R8.64+-0x140] ;  /* 0xfffec01a0807c981 */ /* 0x000ea4000c1e1500 */
[----:B--2---:R-:W-:Y:S02]  /*55e0*/  @!P4 PRMT R6, R6, 0x5410, R7 ;  /* 0x000054100606c816 */ /* 0x004fe40000000007 */
[----:B------:R-:W2:Y:S01]  /*55f0*/  @!P3 LDG.E.U16 R7, desc[UR26][R8.64+-0x100] ;  /* 0xffff001a0807b981 */ /* 0x000ea2000c1e1500 */
[----:B------:R-:W-:Y:S01]  /*5600*/  IMAD.MOV.U32 R12, RZ, RZ, RZ ;  /* 0x000000ffff0c7224 */ /* 0x000fe200078e00ff */
[----:B------:R-:W-:Y:S02]  /*5610*/  ISETP.GE.AND P0, PT, R153, UR24, PT ;  /* 0x0000001899007c0c */ /* 0x000fe4000bf06270 */
[----:B--2---:R-:W-:-:S02]  /*5620*/  @!P3 PRMT R12, R7, 0x5410, RZ ;  /* 0x00005410070cb816 */ /* 0x004fc400000000ff */
[----:B------:R-:W2:Y:S02]  /*5630*/  @!P2 LDG.E.U16 R7, desc[UR26][R8.64+-0xc0] ;  /* 0xffff401a0807a981 */ /* 0x000ea4000c1e1500 */
[----:B--2---:R-:W-:-:S07]  /*5640*/  @!P2 PRMT R12, R12, 0x5410, R7 ;  /* 0x000054100c0ca816 */ /* 0x004fce0000000007 */
[----:B------:R-:W2:Y:S01]  /*5650*/  @!P0 LDG.E.U16 R7, desc[UR26][R8.64+-0x80] ;  /* 0xffff801a08078981 */ /* 0x000ea2000c1e1500 */
[----:B------:R-:W-:Y:S02]  /*5660*/  MOV R130, RZ ;  /* 0x000000ff00827202 */ /* 0x000fe40000000f00 */
[----:B--2---:R-:W-:Y:S02]  /*5670*/  @!P0 PRMT R130, R7, 0x5410, RZ ;  /* 0x0000541007828816 */ /* 0x004fe400000000ff */
[----:B------:R-:W2:Y:S01]  /*5680*/  @!P1 LDG.E.U16 R7, desc[UR26][R8.64+-0x40] ;  /* 0xffffc01a08079981 */ /* 0x000ea2000c1e1500 */
[----:B------:R-:W-:Y:S02]  /*5690*/  ISETP.GE.AND P0, PT, R151, UR24, PT ;  /* 0x0000001897007c0c */ /* 0x000fe4000bf06270 */
[----:B--2---:R-:W-:-:S11]  /*56a0*/  @!P1 PRMT R130, R130, 0x5410, R7 ;  /* 0x0000541082829816 */ /* 0x004fd60000000007 */
[----:B------:R-:W2:Y:S01]  /*56b0*/  @!P0 LDG.E.U16 R7, desc[UR26][R8.64] ;  /* 0x0000001a08078981 */ /* 0x000ea2000c1e1500 */
[----:B------:R-:W-:Y:S01]  /*56c0*/  ISETP.GE.AND P1, PT, R150, UR24, PT ;  /* 0x0000001896007c0c */ /* 0x000fe2000bf26270 */
[----:B------:R-:W-:Y:S01]  /*56d0*/  IMAD.MOV.U32 R132, RZ, RZ, RZ ;  /* 0x000000ffff847224 */ /* 0x000fe200078e00ff */
[----:B--2---:R-:W-:-:S11]  /*56e0*/  @!P0 PRMT R132, R7, 0x5410, RZ ;  /* 0x0000541007848816 */ /* 0x004fd600000000ff */
[----:B------:R-:W2:Y:S01]  /*56f0*/  @!P1 LDG.E.U16 R7, desc[UR26][R8.64+0x40] ;  /* 0x0000401a08079981 */ /* 0x000ea2000c1e1500 */
[----:B------:R-:W-:-:S13]  /*5700*/  ISETP.GE.AND P0, PT, R149, UR24, PT ;  /* 0x0000001895007c0c */ /* 0x000fda000bf06270 */
[----:B------:R-:W4:Y:S01]  /*5710*/  @!P0 LDG.E.U16 R13, desc[UR26][R8.64+0x80] ;  /* 0x0000801a080d8981 */ /* 0x000f22000c1e1500 */
[----:B------:R-:W-:Y:S02]  /*5720*/  ISETP.GE.AND P3, PT, R147, UR24, PT ;  /* 0x0000001893007c0c */ /* 0x000fe4000bf66270 */
[----:B------:R-:W-:-:S11]  /*5730*/  ISETP.GE.AND P4, PT, R146, UR24, PT ;  /* 0x0000001892007c0c */ /* 0x000fd6000bf86270 */
[----:B------:R-:W5:Y:S04]  /*5740*/  @!P3 LDG.E.U16 R133, desc[UR26][R8.64+0x100] ;  /* 0x0001001a0885b981 */ /* 0x000f68000c1e1500 */
[----:B------:R-:W3:Y:S01]  /*5750*/  @!P4 LDG.E.U16 R135, desc[UR26][R8.64+0x140] ;  /* 0x0001401a0887c981 */ /* 0x000ee2000c1e1500 */
[----:B--2---:R-:W-:Y:S02]  /*5760*/  @!P1 PRMT R132, R132, 0x5410, R7 ;  /* 0x0000541084849816 */ /* 0x004fe40000000007 */
[----:B------:R-:W-:Y:S01]  /*5770*/  ISETP.GE.AND P1, PT, R148, UR24, PT ;  /* 0x0000001894007c0c */ /* 0x000fe2000bf26270 */
[----:B------:R-:W2:-:S12]  /*5780*/  @!P6 LDG.E.U16 R7, desc[UR26][R8.64+0x1c0] ;  /* 0x0001c01a0807e981 */ /* 0x000e98000c1e1500 */
[----:B------:R-:W5:Y:S04]  /*5790*/  @!P1 LDG.E.U16 R131, desc[UR26][R8.64+0xc0] ;  /* 0x0000c01a08839981 */ /* 0x000f68000c1e1500 */
[----:B------:R-:W1:Y:S04]  /*57a0*/  SHFL.UP PT, R137, R4, 0x8, RZ ;  /* 0x0500000004897989 */ /* 0x000e6800000e00ff */
[----:B------:R-:W0:Y:S01]  /*57b0*/  SHFL.UP PT, R136, R5, 0x8, RZ ;  /* 0x0500000005887989 */ /* 0x000e2200000e00ff */
[----:B------:R-:W-:Y:S01]  /*57c0*/  IMAD.MOV.U32 R134, RZ, RZ, RZ ;  /* 0x000000ffff867224 */ /* 0x000fe200078e00ff */
[----:B----4-:R-:W-:-:S02]  /*57d0*/  @!P0 PRMT R134, R13, 0x5410, RZ ;  /* 0x000054100d868816 */ /* 0x010fc400000000ff */
[----:B------:R-:W-:Y:S02]  /*57e0*/  ISETP.GE.AND P0, PT, R163, 0x8, PT ;  /* 0x00000008a300780c */ /* 0x000fe40003f06270 */
[----:B------:R-:W-:Y:S01]  /*57f0*/  LOP3.LUT R13, R97, 0x1f, RZ, 0xc0, !PT ;  /* 0x0000001f610d7812 */ /* 0x000fe200078ec0ff */
[----:B------:R-:W4:Y:S01]  /*5800*/  S2UR UR11, SR_CgaCtaId ;  /* 0x00000000000b79c3 */ /* 0x000f220000008800 */
[----:B------:R3:W-:Y:S01]  /*5810*/  STS.U16 [R93+0x840], R10 ;  /* 0x0008400a5d007388 */ /* 0x0007e20000000400 */
[----:B-1----:R-:W-:-:S08]  /*5820*/  FFMA.FTZ R137, R5, R137, R4 ;  /* 0x0000008905897223 */ /* 0x002fd00000010004 */
[----:B0-----:R-:W-:Y:S01]  /*5830*/  @P0 FMUL.FTZ R5, R5, R136 ;  /* 0x0000008805050220 */ /* 0x001fe20000410000 */
[----:B------:R-:W-:Y:S02]  /*5840*/  FSEL R4, R4, R137, !P0 ;  /* 0x0000008904047208 */ /* 0x000fe40004000000 */
[----:B------:R-:W-:Y:S02]  /*5850*/  PRMT R136, R12, 0x7632, R136 ;  /* 0x000076320c887816 */ /* 0x000fe40000000088 */
[----:B------:R-:W-:Y:S02]  /*5860*/  PRMT R137, R130, 0x7632, R137 ;  /* 0x0000763282897816 */ /* 0x000fe40000000089 */
[----:B------:R-:W-:Y:S02]  /*5870*/  ISETP.NE.AND P2, PT, R163, 0x1f, PT ;  /* 0x0000001fa300780c */ /* 0x000fe40003f45270 */
[----:B------:R-:W-:Y:S01]  /*5880*/  PRMT R138, R132, 0x7632, R138 ;  /* 0x00007632848a7816 */ /* 0x000fe2000000008a */
[----:B------:R-:W-:-:S02]  /*5890*/  UMOV UR25, 0x400 ;  /* 0x0000040000197882 */ /* 0x000fc40000000000 */
[----:B----4-:R-:W-:Y:S01]  /*58a0*/  ULEA UR25, UR11, UR25, 0x18 ;  /* 0x000000190b197291 */ /* 0x010fe2000f8ec0ff */
[----:B------:R-:W-:Y:S01]  /*58b0*/  ISETP.GE.AND P0, PT, R163, 0x10, PT ;  /* 0x00000010a300780c */ /* 0x000fe20003f06270 */
[----:B------:R-:W-:Y:S01]  /*58c0*/  BSSY.RECONVERGENT B0, `(.L_x_3457) ;  /* 0x0000054000007945 */ /* 0x000fe20003800200 */
[--C-:B-----5:R-:W-:Y:S02]  /*58d0*/  @!P1 PRMT R134, R134, 0x5410, R131.reuse ;  /* 0x0000541086869816 */ /* 0x120fe40000000083 */
[----:B------:R-:W-:Y:S02]  /*58e0*/  ISETP.NE.AND P1, PT, RZ, UR6, PT ;  /* 0x00000006ff007c0c */ /* 0x000fe4000bf25270 */
[----:B------:R-:W-:Y:S02]  /*58f0*/  PRMT R131, R10, 0x7632, R131 ;  /* 0x000076320a837816 */ /* 0x000fe40000000083 */
[----:B------:R-:W-:Y:S02]  /*5900*/  ISETP.NE.OR P1, PT, R13, RZ, !P1 ;  /* 0x000000ff0d00720c */ /* 0x000fe40004f25670 */
[----:B------:R-:W-:Y:S01]  /*5910*/  PRMT R13, R6, 0x7632, R13 ;  /* 0x00007632060d7816 */ /* 0x000fe2000000000d */
[----:B------:R-:W-:Y:S04]  /*5920*/  STS.U16 [R92+0x880], R131 ;  /* 0x000880835c007388 */ /* 0x000fe80000000400 */
[----:B------:R0:W-:Y:S04]  /*5930*/  STS.U16 [R91+0x8c0], R6 ;  /* 0x0008c0065b007388 */ /* 0x0001e80000000400 */
[----:B------:R-:W-:Y:S04]  /*5940*/  STS.U16 [R90+0x900], R13 ;  /* 0x0009000d5a007388 */ /* 0x000fe80000000400 */
[----:B------:R-:W-:Y:S01]  /*5950*/  STS.U16 [R89+0x940], R12 ;  /* 0x0009400c59007388 */ /* 0x000fe20000000400 */
[----:B---3--:R-:W-:-:S03]  /*5960*/  HFMA2 R10, -RZ, RZ, 0, 0 ;  /* 0x00000000ff0a7431 */ /* 0x008fc600000001ff */
[----:B------:R-:W1:Y:S04]  /*5970*/  SHFL.UP PT, R12, R5, 0x10, RZ ;  /* 0x06000000050c7989 */ /* 0x000e6800000e00ff */
[----:B------:R-:W3:Y:S01]  /*5980*/  SHFL.UP PT, R13, R4, 0x10, RZ ;  /* 0x06000000040d7989 */ /* 0x000ee200000e00ff */
[----:B------:R-:W-:Y:S01]  /*5990*/  @!P3 PRMT R10, R133, 0x5410, RZ ;  /* 0x00005410850ab816 */ /* 0x000fe200000000ff */
[----:B0-----:R-:W-:Y:S01]  /*59a0*/  IMAD.MOV.U32 R6, RZ, RZ, RZ ;  /* 0x000000ffff067224 */ /* 0x001fe200078e00ff */
[----:B------:R-:W-:Y:S01]  /*59b0*/  @!P5 PRMT R6, R11, 0x5410, RZ ;  /* 0x000054100b06d816 */ /* 0x000fe200000000ff */
[----:B------:R-:W-:Y:S01]  /*59c0*/  STS.U16 [R88+0x980], R136 ;  /* 0x0009808858007388 */ /* 0x000fe20000000400 */
[----:B------:R-:W-:Y:S02]  /*59d0*/  @!P4 PRMT R10, R10, 0x5410, R135 ;  /* 0x000054100a0ac816 */ /* 0x000fe40000000087 */
[----:B------:R-:W-:Y:S01]  /*59e0*/  PRMT R131, R134, 0x7632, R131 ;  /* 0x0000763286837816 */ /* 0x000fe20000000083 */
[----:B------:R-:W-:Y:S01]  /*59f0*/  STS.U16 [R87+0x9c0], R130 ;  /* 0x0009c08257007388 */ /* 0x000fe20000000400 */
[----:B------:R-:W-:-:S02]  /*5a00*/  PRMT R133, R10, 0x7632, R133 ;  /* 0x000076320a857816 */ /* 0x000fc40000000085 */
[----:B--2---:R-:W-:Y:S01]  /*5a10*/  @!P6 PRMT R6, R6, 0x5410, R7 ;  /* 0x000054100606e816 */ /* 0x004fe20000000007 */
[----:B------:R-:W-:Y:S01]  /*5a20*/  STS.U16 [R86+0xa00], R137 ;  /* 0x000a008956007388 */ /* 0x000fe20000000400 */
[----:B------:R-:W-:-:S03]  /*5a30*/  SHF.R.U32.HI R7, RZ, 0x5, R97 ;  /* 0x00000005ff077819 */ /* 0x000fc60000011661 */
[----:B------:R0:W-:Y:S04]  /*5a40*/  STS.U16 [R85+0xa40], R132 ;  /* 0x000a408455007388 */ /* 0x0001e80000000400 */
[----:B------:R-:W-:Y:S01]  /*5a50*/  STS.U16 [R84+0xa80], R138 ;  /* 0x000a808a54007388 */ /* 0x000fe20000000400 */
[----:B------:R-:W-:-:S03]  /*5a60*/  MOV R11, RZ ;  /* 0x000000ff000b7202 */ /* 0x000fc60000000f00 */
[----:B------:R-:W-:Y:S01]  /*5a70*/  STS.U16 [R83+0xac0], R134 ;  /* 0x000ac08653007388 */ /* 0x000fe20000000400 */
[----:B0-----:R-:W-:-:S03]  /*5a80*/  PRMT R132, R6, 0x7632, R132 ;  /* 0x0000763206847816 */ /* 0x001fc60000000084 */
[----:B------:R-:W-:Y:S01]  /*5a90*/  STS.U16 [R82+0xb00], R131 ;  /* 0x000b008352007388 */ /* 0x000fe20000000400 */
[----:B-1----:R-:W-:-:S03]  /*5aa0*/  FMUL.FTZ R12, R5, R12 ;  /* 0x0000000c050c7220 */ /* 0x002fc60000410000 */
[----:B------:R0:W-:Y:S01]  /*5ab0*/  STS.U16 [R81+0xb40], R10 ;  /* 0x000b400a51007388 */ /* 0x0001e20000000400 */
[----:B---3--:R-:W-:-:S03]  /*5ac0*/  FFMA.FTZ R13, R5, R13, R4 ;  /* 0x0000000d050d7223 */ /* 0x008fc60000010004 */
[----:B------:R-:W-:Y:S04]  /*5ad0*/  STS.U16 [R80+0xb80], R133 ;  /* 0x000b808550007388 */ /* 0x000fe80000000400 */
[----:B------:R1:W-:Y:S01]  /*5ae0*/  STS.U16 [R79+0xbc0], R6 ;  /* 0x000bc0064f007388 */ /* 0x0003e20000000400 */
[----:B0-----:R-:W-:-:S03]  /*5af0*/  IMAD.MOV.U32 R10, RZ, RZ, 0x3f800000 ;  /* 0x3f800000ff0a7424 */ /* 0x001fc600078e00ff */
[----:B------:R-:W-:Y:S01]  /*5b00*/  STS.U16 [R78+0xc00], R132 ;  /* 0x000c00844e007388 */ /* 0x000fe20000000400 */
[----:B------:R-:W-:Y:S01]  /*5b10*/  NOP ;  /* 0x0000000000007918 */ /* 0x000fe20000000000 */
[C---:B-1----:R-:W-:Y:S02]  /*5b20*/  @!P2 LEA R6, R7.reuse, UR25, 0x3 ;  /* 0x000000190706ac11 */ /* 0x042fe4000f8e18ff */
        /* <DEDUP_REMOVED lines=19> */
[----:B------:R-:W-:-:S02]  /*5c60*/  ISETP.NE.AND P3, PT, R7, 0x1, PT ;  /* 0x000000010700780c */ /* 0x000fc40003f65270 */
[----:B------:R-:W-:Y:S02]  /*5c70*/  FSEL R164, R5, R12, !P0 ;  /* 0x0000000c05a47208 */ /* 0x000fe40004000000 */
[----:B------:R-:W-:Y:S02]  /*5c80*/  FSEL R165, R4, R13, !P0 ;  /* 0x0000000d04a57208 */ /* 0x000fe40004000000 */
[----:B------:R-:W0:Y:S04]  /*5c90*/  LDS.128 R4, [UR25+0x1080] ;  /* 0x00108019ff047984 */ /* 0x000e280008000c00 */
[----:B------:R-:W-:Y:S04]  /*5ca0*/  SHFL.UP PT, R164, R164, 0x1, RZ ;  /* 0x04200000a4a47989 */ /* 0x000fe800000e00ff */
[----:B------:R-:W1:Y:S01]  /*5cb0*/  SHFL.UP PT, R165, R165, 0x1, RZ ;  /* 0x04200000a5a57989 */ /* 0x000e6200000e00ff */
[----:B------:R-:W-:-:S02]  /*5cc0*/  ISETP.GE.U32.AND P0, PT, R97, 0x20, PT ;  /* 0x000000206100780c */ /* 0x000fc40003f06070 */
[----:B------:R-:W-:-:S11]  /*5cd0*/  ISETP.NE.AND P2, PT, R97, RZ, PT ;  /* 0x000000ff6100720c */ /* 0x000fd60003f45270 */
[----:B------:R-:W-:Y:S02]  /*5ce0*/  @P0 ISETP.NE.AND P1, PT, R163, RZ, PT ;  /* 0x000000ffa300020c */ /* 0x000fe40003f25270 */
[C---:B0-----:R-:W-:Y:S02]  /*5cf0*/  FSEL R98, R5.reuse, R98, !P3 ;  /* 0x0000006205627208 */ /* 0x041fe40005800000 */
[C---:B------:R-:W-:Y:S01]  /*5d00*/  FSEL R99, R4.reuse, R99, !P3 ;  /* 0x0000006304637208 */ /* 0x040fe20005800000 */
[-C--:B------:R-:W-:Y:S01]  /*5d10*/  FFMA.FTZ R7, R5, R6.reuse, R7 ;  /* 0x0000000605077223 */ /* 0x080fe20000010007 */
[----:B------:R-:W-:Y:S01]  /*5d20*/  FMUL.FTZ R6, R4, R6 ;  /* 0x0000000604067220 */ /* 0x000fe20000410000 */
[C---:B-1----:R-:W-:Y:S02]  /*5d30*/  @P0 FFMA.FTZ R5, R164.reuse, R98, R165 ;  /* 0x00000062a4050223 */ /* 0x042fe400000100a5 */
[----:B------:R-:W-:-:S03]  /*5d40*/  @P0 FMUL.FTZ R4, R164, R99 ;  /* 0x00000063a4040220 */ /* 0x000fc60000410000 */
[----:B------:R-:W-:Y:S01]  /*5d50*/  @P0 FSEL R165, R98, R5, !P1 ;  /* 0x0000000562a50208 */ /* 0x000fe20004800000 */
[----:B------:R-:W-:Y:S01]  /*5d60*/  @P0 IMAD.MOV.U32 R5, RZ, RZ, R11 ;  /* 0x000000ffff050224 */ /* 0x000fe200078e000b */
[----:B------:R-:W-:Y:S01]  /*5d70*/  @P0 FSEL R164, R99, R4, !P1 ;  /* 0x0000000463a40208 */ /* 0x000fe20004800000 */
[----:B------:R-:W-:Y:S01]  /*5d80*/  @P0 IMAD.MOV.U32 R4, RZ, RZ, R10 ;  /* 0x000000ffff040224 */ /* 0x000fe200078e000a */
[----:B------:R-:W-:Y:S06]  /*5d90*/  @P0 BRA `(.L_x_3458) ;  /* 0x0000000000180947 */ /* 0x000fec0003800000 */
[----:B------:R-:W-:Y:S01]  /*5da0*/  ISETP.NE.AND P0, PT, R163, RZ, PT ;  /* 0x000000ffa300720c */ /* 0x000fe20003f05270 */
[C---:B------:R-:W-:Y:S01]  /*5db0*/  FMUL.FTZ R4, R6.reuse, R10 ;  /* 0x0000000a06047220 */ /* 0x040fe20000410000 */
[----:B------:R-:W-:-:S11]  /*5dc0*/  FFMA.FTZ R5, R6, R11, R7 ;  /* 0x0000000b06057223 */ /* 0x000fd60000010007 */
[----:B------:R0:W-:Y:S01]  /*5dd0*/  @!P0 STS.64 [UR25+0x1098], R10 ;  /* 0x0010980aff008988 */ /* 0x0001e20008000a19 */
[----:B------:R-:W-:Y:S01]  /*5de0*/  @!P0 MOV R164, R10 ;  /* 0x0000000a00a48202 */ /* 0x000fe20000000f00 */
[----:B------:R-:W-:-:S07]  /*5df0*/  @!P0 IMAD.MOV.U32 R165, RZ, RZ, R11 ;  /* 0x000000ffffa58224 */ /* 0x000fce00078e000b */
.L_x_3458:
[----:B------:R-:W-:Y:S05]  /*5e00*/  BSYNC.RECONVERGENT B0 ;  /* 0x0000000000007941 */ /* 0x000fea0003800200 */
.L_x_3457:
[----:B------:R-:W-:Y:S01]  /*5e10*/  BAR.SYNC.DEFER_BLOCKING 0x0 ;  /* 0x0000000000007b1d */ /* 0x000fe20000010000 */
[----:B------:R-:W-:Y:S01]  /*5e20*/  ISETP.NE.AND P0, PT, R97, RZ, PT ;  /* 0x000000ff6100720c */ /* 0x000fe20003f05270 */
[----:B0-----:R-:W-:Y:S01]  /*5e30*/  IMAD.U32 R11, R130, 0x10000, RZ ;  /* 0x00010000820b7824 */ /* 0x001fe200078e00ff */
[----:B------:R-:W-:Y:S01]  /*5e40*/  SHF.L.U32 R10, R131, 0x10, RZ ;  /* 0x00000010830a7819 */ /* 0x000fe200000006ff */
[----:B------:R-:W-:Y:S02]  /*5e50*/  IMAD.U32 R13, R132, 0x10000, RZ ;  /* 0x00010000840d7824 */ /* 0x000fe400078e00ff */
[----:B------:R-:W-:Y:S01]  /*5e60*/  BSSY.RECONVERGENT B0, `(.L_x_3459) ;  /* 0x000002a000007945 */ /* 0x000fe20003800200 */
        /* <DEDUP_REMOVED lines=16> */
[----:B------:R-:W-:-:S03]  /*5f70*/  IMAD.U32 R113, R142, 0x10000, RZ ;  /* 0x000100008e717824 */ /* 0x000fc600078e00ff */
        /* <DEDUP_REMOVED lines=9> */
[----:B------:R-:W-:Y:S01]  /*6010*/  IMAD.U32 R103, R136, 0x10000, RZ ;  /* 0x0001000088677824 */ /* 0x000fe200078e00ff */
[----:B------:R-:W-:Y:S02]  /*6020*/  SHF.L.U32 R102, R137, 0x10, RZ ;  /* 0x0000001089667819 */ /* 0x000fe400000006ff */
        /* <DEDUP_REMOVED lines=13> */
.L_x_3460:
[----:B------:R-:W-:Y:S05]  /*6100*/  BSYNC.RECONVERGENT B0 ;  /* 0x0000000000007941 */ /* 0x000fea0003800200 */
.L_x_3459:
        /* <DEDUP_REMOVED lines=29> */
.L_x_3456:
        /* <DEDUP_REMOVED lines=52> */
[----:B0-----:R-:W-:-:S03]  /*6620*/  IMAD.SHL.U32 R0, R97, 0x10, RZ ;  /* 0x0000001061007824 */ /* 0x001fc600078e00ff */
[----:B------:R-:W-:Y:S01]  /*6630*/  STS.U16 [R62+0x1e], R4 ;  /* 0x00001e043e007388 */ /* 0x000fe20000000400 */
[----:B------:R-:W-:-:S03]  /*6640*/  NOP ;  /* 0x0000000000007918 */ /* 0x000fc60000000000 */
[----:B------:R-:W-:Y:S01]  /*6650*/  LDS.U16 R5, [R93] ;  /* 0x000000005d057984 */ /* 0x000fe20000000400 */
[----:B------:R-:W-:-:S03]  /*6660*/  LOP3.LUT R0, R0, 0x3e00, RZ, 0xc0, !PT ;  /* 0x00003e0000007812 */ /* 0x000fc600078ec0ff */
[----:B------:R-:W-:Y:S01]  /*6670*/  LDS.U16 R21, [R92+0x40] ;  /* 0x000040005c157984 */ /* 0x000fe20000000400 */
[----:B------:R-:W-:-:S03]  /*6680*/  LOP3.LUT R9, R0, 0x1f, R97, 0xf8, !PT ;  /* 0x0000001f00097812 */ /* 0x000fc600078ef861 */
[----:B------:R-:W-:Y:S01]  /*6690*/  LDS.U16 R23, [R91+0x80] ;  /* 0x000080005b177984 */ /* 0x000fe20000000400 */
[C---:B------:R-:W-:Y:S02]  /*66a0*/  LOP3.LUT R6, R9.reuse, 0x1a0, RZ, 0xfc, !PT ;  /* 0x000001a009067812 */ /* 0x040fe400078efcff */
[C---:B------:R-:W-:Y:S01]  /*66b0*/  IADD3 R0, P2, PT, R9.reuse, UR10, RZ ;  /* 0x0000000a09007c10 */ /* 0x040fe2000ff5e0ff */
[----:B------:R-:W-:Y:S01]  /*66c0*/  LDS.U16 R25, [R90+0xc0] ;  /* 0x0000c0005a197984 */ /* 0x000fe20000000400 */
[C---:B------:R-:W-:Y:S02]  /*66d0*/  LOP3.LUT R7, R9.reuse, 0x120, RZ, 0xfc, !PT ;  /* 0x0000012009077812 */ /* 0x040fe400078efcff */
[----:B--2---:R-:W-:Y:S01]  /*66e0*/  IADD3.X R3, PT, PT, RZ, UR11, RZ, P2, !PT ;  /* 0x0000000bff037c10 */ /* 0x004fe200097fe4ff */
        /* <DEDUP_REMOVED lines=19> */
[----:B------:R-:W-:Y:S01]  /*6820*/  LOP3.LUT R16, R9, 0x40, RZ, 0xfc, !PT ;  /* 0x0000004009107812 */ /* 0x000fe200078efcff */
        /* <DEDUP_REMOVED lines=10> */
[----:B------:R-:W-:Y:S02]  /*68d0*/  LEA.HI.X R3, R0, UR31, R3, 0x1, P5 ;  /* 0x0000001f00037c11 */ /* 0x000fe4000a8f0c03 */
[C---:B------:R-:W-:Y:S01]  /*68e0*/  LOP3.LUT R0, R9.reuse, 0x1c0, RZ, 0xfc, !PT ;  /* 0x000001c009007812 */ /* 0x040fe200078efcff */
        /* <DEDUP_REMOVED lines=18> */
[----:B-1----:R-:W-:-:S03]  /*6a10*/  LOP3.LUT R19, R9, 0xa0, RZ, 0xfc, !PT ;  /* 0x000000a009137812 */ /* 0x002fc600078efcff */
[----:B------:R1:W-:Y:S01]  /*6a20*/  @!P3 STG.E.U16 desc[UR26][R2.64+0x40], R21 ;  /* 0x000040150200b986 */ /* 0x0003e2000c10151a */
[----:B------:R-:W-:-:S03]  /*6a30*/  ISETP.GE.AND P3, PT, R20, R101, PT ;  /* 0x000000651400720c */ /* 0x000fc60003f66270 */
[----:B------:R3:W-:Y:S01]  /*6a40*/  @!P2 STG.E.U16 desc[UR26][R2.64+0x1c0], R45 ;  /* 0x0001c02d0200a986 */ /* 0x0007e2000c10151a */
[-C--:B------:R-:W-:Y:S02]  /*6a50*/  ISETP.GE.AND P2, PT, R16, R101.reuse, PT ;  /* 0x000000651000720c */ /* 0x080fe40003f46270 */
[----:B--2---:R-:W-:Y:S01]  /*6a60*/  LOP3.LUT R17, R9, 0x1e0, RZ, 0xfc, !PT ;  /* 0x000001e009117812 */ /* 0x004fe200078efcff */
[----:B------:R-:W-:Y:S01]  /*6a70*/  @!P5 STG.E.U16 desc[UR26][R2.64+0x280], R53 ;  /* 0x000280350200d986 */ /* 0x000fe2000c10151a */
[-C--:B------:R-:W-:Y:S02]  /*6a80*/  ISETP.GE.AND P5, PT, R19, R101.reuse, PT ;  /* 0x000000651300720c */ /* 0x080fe40003fa6270 */
[-C--:B------:R-:W-:Y:S01]  /*6a90*/  ISETP.GE.AND P1, PT, R17, R101.reuse, PT ;  /* 0x000000651100720c */ /* 0x080fe20003f26270 */
[----:B------:R-:W-:Y:S01]  /*6aa0*/  @!P4 STG.E.U16 desc[UR26][R2.64+0x200], R49 ;  /* 0x000200310200c986 */ /* 0x000fe2000c10151a */
[----:B------:R-:W-:Y:S02]  /*6ab0*/  ISETP.GE.AND P4, PT, R18, R101, PT ;  /* 0x000000651200720c */ /* 0x000fe40003f86270 */
[----:B-1----:R-:W-:Y:S01]  /*6ac0*/  PRMT R21, RZ, 0x7610, R21 ;  /* 0x00007610ff157816 */ /* 0x002fe20000000015 */
[----:B------:R-:W-:Y:S01]  /*6ad0*/  @!P6 STG.E.U16 desc[UR26][R2.64+0x300], R57 ;  /* 0x000300390200e986 */ /* 0x000fe2000c10151a */
[----:B------:R-:W-:Y:S01]  /*6ae0*/  IADD3 R5, P6, PT, R9, UR10, RZ ;  /* 0x0000000a09057c10 */ /* 0x000fe2000ffde0ff */
[----:B------:R-:W1:Y:S01]  /*6af0*/  LDCU.64 UR10, c[0x0][0x490] ;  /* 0x00009200ff0a77ac */ /* 0x000e620008000a00 */
[----:B---3--:R-:W-:Y:S01]  /*6b00*/  PRMT R45, RZ, 0x7610, R45 ;  /* 0x00007610ff2d7816 */ /* 0x008fe2000000002d */
[----:B------:R2:W-:Y:S01]  /*6b10*/  @!P3 STG.E.U16 desc[UR26][R2.64+0xc0], R25 ;  /* 0x0000c0190200b986 */ /* 0x0005e2000c10151a */
[----:B------:R-:W-:Y:S01]  /*6b20*/  ISETP.GE.AND P3, PT, R15, UR24, PT ;  /* 0x000000180f007c0c */ /* 0x000fe2000bf66270 */
[----:B------:R-:W-:Y:S01]  /*6b30*/  IMAD.X R22, RZ, RZ, UR15, P6 ;  /* 0x0000000fff167e24 */ /* 0x000fe2000b0e06ff */
        /* <DEDUP_REMOVED lines=9> */
[----:B------:R-:W-:Y:S02]  /*6bd0*/  ISETP.GE.AND P2, PT, R9, UR24, PT ;  /* 0x0000001809007c0c */ /* 0x000fe4000bf46270 */
[----:B------:R-:W-:Y:S01]  /*6be0*/  ISETP.GE.AND P6, PT, R14, UR24, PT ;  /* 0x000000180e007c0c */ /* 0x000fe2000bfc6270 */
[----:B------:R4:W-:Y:S01]  /*6bf0*/  @!P1 STG.E.U16 desc[UR26][R2.64+0x3c0], R95 ;  /* 0x0003c05f02009986 */ /* 0x0009e2000c10151a */
[----:B------:R-:W-:-:S02]  /*6c00*/  ISETP.GE.AND P1, PT, R19, UR24, PT ;  /* 0x0000001813007c0c */ /* 0x000fc4000bf26270 */
[----:B--2---:R-:W-:Y:S01]  /*6c10*/  PRMT R25, RZ, 0x7610, R25 ;  /* 0x00007610ff197816 */ /* 0x004fe20000000019 */
[----:B------:R-:W-:Y:S01]  /*6c20*/  BAR.SYNC.DEFER_BLOCKING 0x0 ;  /* 0x0000000000007b1d */ /* 0x000fe20000010000 */
[----:B------:R-:W-:Y:S02]  /*6c30*/  PRMT R28, RZ, 0x7610, R28 ;  /* 0x00007610ff1c7816 */ /* 0x000fe4000000001c */
[----:B---3--:R-:W-:Y:S02]  /*6c40*/  PRMT R23, RZ, 0x7610, R23 ;  /* 0x00007610ff177816 */ /* 0x008fe40000000017 */
[----:B----4-:R-:W-:Y:S02]  /*6c50*/  PRMT R2, RZ, 0x7610, R2 ;  /* 0x00007610ff027816 */ /* 0x010fe40000000002 */
        /* <DEDUP_REMOVED lines=65> */
[----:B-1----:R-:W-:-:S03]  /*7070*/  IMAD.U32 R51, R22, 0x10000, RZ ;  /* 0x0001000016337824 */ /* 0x002fc600078e00ff */
[----:B------:R-:W1:Y:S01]  /*7080*/  LDS.U16 R22, [R64+0x1a] ;  /* 0x00001a0040167984 */ /* 0x000e620000000400 */
[----:B0-----:R-:W-:-:S03]  /*7090*/  IMAD.U32 R47, R5, 0x10000, RZ ;  /* 0x00010000052f7824 */ /* 0x001fc600078e00ff */
        /* <DEDUP_REMOVED lines=10> */
[----:B------:R-:W-:Y:S01]  /*7140*/  FMUL.FTZ R50, R49, -1.4426950216293334961 ;  /* 0xbfb8aa3b31327820 */ /* 0x000fe20000410000 */
[----:B------:R-:W-:Y:S01]  /*7150*/  FMUL.FTZ R52, R51, -1.4426950216293334961 ;  /* 0xbfb8aa3b33347820 */ /* 0x000fe20000410000 */
[----:B---3--:R-:W-:Y:S02]  /*7160*/  IMAD.U32 R57, R4, 0x10000, RZ ;  /* 0x0001000004397824 */ /* 0x008fe400078e00ff */
[----:B----4-:R-:W-:Y:S01]  /*7170*/  IMAD.U32 R21, R21, 0x10000, RZ ;  /* 0x0001000015157824 */ /* 0x010fe200078e00ff */
[----:B------:R-:W3:Y:S01]  /*7180*/  MUFU.EX2 R28, R28 ;  /* 0x0000001c001c7308 */ /* 0x000ee20000000800 */
[----:B------:R-:W-:Y:S01]  /*7190*/  FMUL.FTZ R54, R53, -1.4426950216293334961 ;  /* 0xbfb8aa3b35367820 */ /* 0x000fe20000410000 */
[----:B------:R-:W-:Y:S01]  /*71a0*/  FMUL.FTZ R56, R55, -1.4426950216293334961 ;  /* 0xbfb8aa3b37387820 */ /* 0x000fe20000410000 */
[----:B-----5:R-:W-:Y:S01]  /*71b0*/  IMAD.U32 R3, R3, 0x10000, RZ ;  /* 0x0001000003037824 */ /* 0x020fe200078e00ff */
[----:B-1----:R-:W-:Y:S01]  /*71c0*/  SHF.L.U32 R61, R22, 0x10, RZ ;  /* 0x00000010163d7819 */ /* 0x002fe200000006ff */
[----:B------:R-:W-:Y:S01]  /*71d0*/  IMAD.U32 R59, R24, 0x10000, RZ ;  /* 0x00010000183b7824 */ /* 0x000fe200078e00ff */
[----:B0-----:R-:W-:Y:S01]  /*71e0*/  SHF.L.U32 R5, R5, 0x10, RZ ;  /* 0x0000001005057819 */ /* 0x001fe200000006ff */
[----:B------:R-:W-:Y:S01]  /*71f0*/  FMUL.FTZ R58, R57, -1.4426950216293334961 ;  /* 0xbfb8aa3b393a7820 */ /* 0x000fe20000410000 */
[----:B------:R-:W0:Y:S01]  /*7200*/  MUFU.EX2 R46, R46 ;  /* 0x0000002e002e7308 */ /* 0x000e220000000800 */
[----:B------:R-:W-:Y:S01]  /*7210*/  FMUL.FTZ R22, R21, -1.4426950216293334961 ;  /* 0xbfb8aa3b15167820 */ /* 0x000fe20000410000 */
[----:B------:R-:W-:Y:S01]  /*7220*/  FMUL.FTZ R4, R3, -1.4426950216293334961 ;  /* 0xbfb8aa3b03047820 */ /* 0x000fe20000410000 */
[----:B------:R-:W-:Y:S01]  /*7230*/  FMUL.FTZ R60, R59, -1.4426950216293334961 ;  /* 0xbfb8aa3b3b3c7820 */ /* 0x000fe20000410000 */
[----:B------:R-:W-:-:S04]  /*7240*/  FMUL.FTZ R94, R61, -1.4426950216293334961 ;  /* 0xbfb8aa3b3d5e7820 */ /* 0x000fc80000410000 */
[----:B------:R-:W1:Y:S01]  /*7250*/  MUFU.EX2 R48, R48 ;  /* 0x0000003000307308 */ /* 0x000e620000000800 */
[----:B------:R-:W-:Y:S01]  /*7260*/  FMUL.FTZ R24, R5, -1.4426950216293334961 ;  /* 0xbfb8aa3b05187820 */ /* 0x000fe20000410000 */
[----:B------:R-:W-:Y:S02]  /*7270*/  IMAD.U32 R23, R23, 0x10000, RZ ;  /* 0x0001000017177824 */ /* 0x000fe400078e00ff */
[----:B------:R-:W-:-:S04]  /*7280*/  FADD.FTZ R26, R26, 1 ;  /* 0x3f8000001a1a7421 */ /* 0x000fc80000010000 */
[----:B------:R-:W4:Y:S01]  /*7290*/  MUFU.EX2 R50, R50 ;  /* 0x0000003200327308 */ /* 0x000f220000000800 */
[----:B--2---:R-:W-:-:S04]  /*72a0*/  IMAD.U32 R100, R2, 0x10000, RZ ;  /* 0x0001000002647824 */ /* 0x004fc800078e00ff */
[----:B------:R-:W-:-:S03]  /*72b0*/  FMUL.FTZ R101, R100, -1.4426950216293334961 ;  /* 0xbfb8aa3b64657820 */ /* 0x000fc60000410000 */
[----:B------:R-:W2:Y:S01]  /*72c0*/  MUFU.EX2 R52, R52 ;  /* 0x0000003400347308 */ /* 0x000ea20000000800 */
[----:B------:R-:W-:-:S07]  /*72d0*/  FMUL.FTZ R2, R23, -1.4426950216293334961 ;  /* 0xbfb8aa3b17027820 */ /* 0x000fce0000410000 */
[----:B------:R-:W5:Y:S08]  /*72e0*/  MUFU.EX2 R54, R54 ;  /* 0x0000003600367308 */ /* 0x000f700000000800 */
[----:B------:R-:W5:Y:S08]  /*72f0*/  MUFU.EX2 R56, R56 ;  /* 0x0000003800387308 */ /* 0x000f700000000800 */
[----:B------:R-:W5:Y:S08]  /*7300*/  MUFU.EX2 R58, R58 ;  /* 0x0000003a003a7308 */ /* 0x000f700000000800 */
[----:B------:R-:W5:Y:S01]  /*7310*/  MUFU.EX2 R22, R22 ;  /* 0x0000001600167308 */ /* 0x000f620000000800 */
[----:B---3--:R-:W-:-:S07]  /*7320*/  FADD.FTZ R28, R28, 1 ;  /* 0x3f8000001c1c7421 */ /* 0x008fce0000010000 */
[----:B------:R-:W3:Y:S08]  /*7330*/  MUFU.EX2 R4, R4 ;  /* 0x0000000400047308 */ /* 0x000ef00000000800 */
[----:B------:R-:W3:Y:S08]  /*7340*/  MUFU.EX2 R60, R60 ;  /* 0x0000003c003c7308 */ /* 0x000ef00000000800 */
[----:B------:R-:W3:Y:S01]  /*7350*/  MUFU.EX2 R94, R94 ;  /* 0x0000005e005e7308 */ /* 0x000ee20000000800 */
[----:B0-----:R-:W-:-:S07]  /*7360*/  FADD.FTZ R46, R46, 1 ;  /* 0x3f8000002e2e7421 */ /* 0x001fce0000010000 */
[----:B------:R-:W0:Y:S01]  /*7370*/  MUFU.EX2 R24, R24 ;  /* 0x0000001800187308 */ /* 0x000e220000000800 */
[----:B-1----:R-:W-:-:S07]  /*7380*/  FADD.FTZ R48, R48, 1 ;  /* 0x3f80000030307421 */ /* 0x002fce0000010000 */
[----:B------:R-:W1:Y:S01]  /*7390*/  MUFU.EX2 R101, R101 ;  /* 0x0000006500657308 */ /* 0x000e620000000800 */
[----:B----4-:R-:W-:-:S07]  /*73a0*/  FADD.FTZ R50, R50, 1 ;  /* 0x3f80000032327421 */ /* 0x010fce0000010000 */
[----:B------:R-:W4:Y:S01]  /*73b0*/  MUFU.RCP R26, R26 ;  /* 0x0000001a001a7308 */ /* 0x000f220000001000 */
[----:B--2---:R-:W-:-:S07]  /*73c0*/  FADD.FTZ R52, R52, 1 ;  /* 0x3f80000034347421 */ /* 0x004fce0000010000 */
[----:B------:R-:W2:Y:S01]  /*73d0*/  MUFU.EX2 R95, R2 ;  /* 0x00000002005f7308 */ /* 0x000ea20000000800 */
[----:B-----5:R-:W-:Y:S01]  /*73e0*/  FADD.FTZ R54, R54, 1 ;  /* 0x3f80000036367421 */ /* 0x020fe20000010000 */
[----:B------:R-:W-:Y:S01]  /*73f0*/  FADD.FTZ R56, R56, 1 ;  /* 0x3f80000038387421 */ /* 0x000fe20000010000 */
[----:B------:R-:W-:Y:S01]  /*7400*/  FADD.FTZ R58, R58, 1 ;  /* 0x3f8000003a3a7421 */ /* 0x000fe20000010000 */
[----:B------:R-:W-:-:S04]  /*7410*/  FADD.FTZ R22, R22, 1 ;  /* 0x3f80000016167421 */ /* 0x000fc80000010000 */
[----:B------:R-:W5:Y:S01]  /*7420*/  MUFU.RCP R28, R28 ;  /* 0x0000001c001c7308 */ /* 0x000f620000001000 */
[----:B---3--:R-:W-:Y:S01]  /*7430*/  FADD.FTZ R4, R4, 1 ;  /* 0x3f80000004047421 */ /* 0x008fe20000010000 */
[----:B------:R-:W-:Y:S01]  /*7440*/  FADD.FTZ R60, R60, 1 ;  /* 0x3f8000003c3c7421 */ /* 0x000fe20000010000 */
[----:B------:R-:W-:Y:S01]  /*7450*/  FADD.FTZ R94, R94, 1 ;  /* 0x3f8000005e5e7421 */ /* 0x000fe20000010000 */
[----:B0-----:R-:W-:-:S04]  /*7460*/  FADD.FTZ R24, R24, 1 ;  /* 0x3f80000018187421 */ /* 0x001fc80000010000 */
[----:B------:R-:W0:Y:S01]  /*7470*/  MUFU.RCP R46, R46 ;  /* 0x0000002e002e7308 */ /* 0x000e220000001000 */
[----:B-1----:R-:W-:Y:S01]  /*7480*/  FADD.FTZ R101, R101, 1 ;  /* 0x3f80000065657421 */ /* 0x002fe20000010000 */
[----:B----4-:R-:W-:-:S06]  /*7490*/  FMUL.FTZ R25, R25, R26 ;  /* 0x0000001a19197220 */ /* 0x010fcc0000410000 */
[----:B------:R-:W1:Y:S01]  /*74a0*/  MUFU.RCP R48, R48 ;  /* 0x0000003000307308 */ /* 0x000e620000001000 */
[----:B--2---:R-:W-:-:S07]  /*74b0*/  FADD.FTZ R95, R95, 1 ;  /* 0x3f8000005f5f7421 */ /* 0x004fce0000010000 */
[----:B------:R-:W2:Y:S08]  /*74c0*/  MUFU.RCP R50, R50 ;  /* 0x0000003200327308 */ /* 0x000eb00000001000 */
[----:B------:R-:W3:Y:S01]  /*74d0*/  MUFU.RCP R52, R52 ;  /* 0x0000003400347308 */ /* 0x000ee20000001000 */
[----:B------:R-:W-:-:S07]  /*74e0*/  FMUL.FTZ R25, R25, R44 ;  /* 0x0000002c19197220 */ /* 0x000fce0000410000 */
[----:B------:R-:W4:Y:S08]  /*74f0*/  MUFU.RCP R54, R54 ;  /* 0x0000003600367308 */ /* 0x000f300000001000 */
[----:B------:R-:W4:Y:S08]  /*7500*/  MUFU.RCP R56, R56 ;  /* 0x0000003800387308 */ /* 0x000f300000001000 */
[----:B------:R-:W4:Y:S08]  /*7510*/  MUFU.RCP R106, R22 ;  /* 0x00000016006a7308 */ /* 0x000f300000001000 */
[----:B------:R1:W4:Y:S08]  /*7520*/  MUFU.RCP R102, R4 ;  /* 0x0000000400667308 */ /* 0x0003300000001000 */
[----:B------:R-:W4:Y:S01]  /*7530*/  MUFU.RCP R58, R58 ;  /* 0x0000003a003a7308 */ /* 0x000f220000001000 */
[----:B-----5:R-:W-:Y:S01]  /*7540*/  FMUL.FTZ R2, R27, R28 ;  /* 0x0000001c1b027220 */ /* 0x020fe20000410000 */
[----:B------:R-:W-:Y:S06]  /*7550*/  BAR.SYNC.DEFER_BLOCKING 0x0 ;  /* 0x0000000000007b1d */ /* 0x000fec0000010000 */
        /* <DEDUP_REMOVED lines=40> */
[----:B------:R-:W-:Y:S01]  /*77e0*/  STS.U16 [R77], R2 ;  /* 0x000000024d007388 */ /* 0x000fe20000000400 */
[----:B------:R-:W-:Y:S02]  /*77f0*/  PRMT R36, R22, 0x7632, R36 ;  /* 0x0000763216247816 */ /* 0x000fe40000000024 */
[----:B------:R-:W-:Y:S01]  /*7800*/  F2FP.BF16.F32.PACK_AB R3, R26, R3 ;  /* 0x000000031a03723e */ /* 0x000fe200000010ff */
[----:B------:R-:W-:Y:S01]  /*7810*/  STS.U16 [R76+0x2], R38 ;  /* 0x000002264c007388 */ /* 0x000fe20000000400 */
[----:B------:R-:W-:Y:S02]  /*7820*/  PRMT R35, R24, 0x7632, R35 ;  /* 0x0000763218237816 */ /* 0x000fe40000000023 */
[----:B------:R-:W-:Y:S01]  /*7830*/  F2FP.BF16.F32.PACK_AB R5, R28, R5 ;  /* 0x000000051c05723e */ /* 0x000fe200000010ff */
[----:B------:R0:W-:Y:S01]  /*7840*/  STS.U16 [R75+0x4], R4 ;  /* 0x000004044b007388 */ /* 0x0001e20000000400 */
[----:B------:R-:W-:-:S02]  /*7850*/  F2FP.BF16.F32.PACK_AB R21, R32, R21 ;  /* 0x000000152015723e */ /* 0x000fc400000010ff */
[----:B------:R-:W-:Y:S01]  /*7860*/  PRMT R34, R3, 0x7632, R34 ;  /* 0x0000763203227816 */ /* 0x000fe20000000022 */
[----:B------:R-:W-:Y:S01]  /*7870*/  STS.U16 [R74+0x6], R37 ;  /* 0x000006254a007388 */ /* 0x000fe20000000400 */
[----:B------:R-:W-:-:S03]  /*7880*/  F2FP.BF16.F32.PACK_AB R23, R100, R23 ;  /* 0x000000176417723e */ /* 0x000fc600000010ff */
[----:B------:R1:W-:Y:S01]  /*7890*/  STS.U16 [R73+0x8], R22 ;  /* 0x0000081649007388 */ /* 0x0003e20000000400 */
[----:B------:R-:W-:-:S03]  /*78a0*/  PRMT R33, R5, 0x7632, R33 ;  /* 0x0000763205217816 */ /* 0x000fc60000000021 */
[----:B------:R-:W-:Y:S01]  /*78b0*/  STS.U16 [R72+0xa], R36 ;  /* 0x00000a2448007388 */ /* 0x000fe20000000400 */
[----:B0-----:R-:W-:-:S03]  /*78c0*/  PRMT R4, R21, 0x7610, R4 ;  /* 0x0000761015047816 */ /* 0x001fc60000000004 */
[----:B------:R-:W-:Y:S01]  /*78d0*/  STS.U16 [R71+0xc], R24 ;  /* 0x00000c1847007388 */ /* 0x000fe20000000400 */
[----:B------:R-:W-:-:S03]  /*78e0*/  PRMT R32, R21, 0x7632, R32 ;  /* 0x0000763215207816 */ /* 0x000fc60000000020 */
[----:B------:R-:W-:Y:S01]  /*78f0*/  STS.U16 [R70+0xe], R35 ;  /* 0x00000e2346007388 */ /* 0x000fe20000000400 */
[----:B-1----:R-:W-:-:S03]  /*7900*/  PRMT R22, R23, 0x7610, R22 ;  /* 0x0000761017167816 */ /* 0x002fc60000000016 */
[----:B------:R0:W-:Y:S01]  /*7910*/  STS.U16 [R69+0x10], R3 ;  /* 0x0000100345007388 */ /* 0x0001e20000000400 */
[----:B------:R-:W-:-:S03]  /*7920*/  PRMT R31, R23, 0x7632, R31 ;  /* 0x00007632171f7816 */ /* 0x000fc6000000001f */
[----:B------:R-:W-:Y:S01]  /*7930*/  STS.U16 [R68+0x12], R34 ;  /* 0x0000122244007388 */ /* 0x000fe20000000400 */
[----:B------:R-:W-:-:S03]  /*7940*/  MOV R2, UR24 ;  /* 0x0000001800027c02 */ /* 0x000fc60008000f00 */
        /* <DEDUP_REMOVED lines=31> */
[C---:B-1----:R-:W-:Y:S01]  /*7b40*/  LEA R2, P3, R3.reuse, UR10, 0x1 ;  /* 0x0000000a03027c11 */ /* 0x042fe2000f8608ff */
[----:B------:R-:W-:Y:S01]  /*7b50*/  IMAD.X R4, RZ, RZ, UR15, P0 ;  /* 0x0000000fff047e24 */ /* 0x000fe200080e06ff */
[----:B------:R-:W0:Y:S04]  /*7b60*/  LDCU UR8, c[0x0][0x394] ;  /* 0x00007280ff0877ac */ /* 0x000e280008000800 */
        /* <DEDUP_REMOVED lines=45> */
.L_x_3463:
        /* <DEDUP_REMOVED lines=12> */
.L_x_5101:


//--------------------- .text._Z25selective_scan_fwd_kernelI32Selective_Scan_fwd_kernel_traitsILi64ELi16ELi1ELb1ELb0ELb0ELb0EN3c108BFloat16EfEEv13SSMParamsBase --------------------------
	.section	.text._Z25selective_scan_fwd_kernelI32Selective_Scan_fwd_kernel_traitsILi64ELi16ELi1ELb1ELb0ELb0ELb0EN3c108BFloat16EfEEv13SSMParamsBase,"ax",@progbits
	.align	128
        .global         _Z25selective_scan_fwd_kernelI32Selective_Scan_fwd_kernel_traitsILi64ELi16ELi1ELb1ELb0ELb0ELb0EN3c108BFloat16EfEEv13SSMParamsBase
        .type           _Z25selective_scan_fwd_kernelI32Selective_Scan_fwd_kernel_traitsILi64ELi16ELi1ELb1ELb0ELb0ELb0EN3c108BFloat16EfEEv13SSMParamsBase,@function
        .size           _Z25selective_scan_fwd_kernelI32Selective_Scan_fwd_kernel_traitsILi64ELi16ELi1ELb1ELb0ELb0ELb0EN3c108BFloat16EfEEv13SSMParamsBase,(.L_x_5102 - _Z25selective_scan_fwd_kernelI32Selective_Scan_fwd_kernel_traitsILi64ELi16ELi1ELb1ELb0ELb0ELb0EN3c108BFloat16EfEEv13SSMParamsBase)
        .other          _Z25selective_scan_fwd_kernelI32Selective_Scan_fwd_kernel_traitsILi64ELi16ELi1ELb1ELb0ELb0ELb0EN3c108BFloat16EfEEv13SSMParamsBase,@"STO_CUDA_ENTRY STV_DEFAULT"
_Z25selective_scan_fwd_kernelI32Selective_Scan_fwd_kernel_traitsILi64ELi16ELi1ELb1ELb0ELb0ELb0EN3c108BFloat16EfEEv13SSMParamsBase:
.text._Z25selective_scan_fwd_kernelI32Selective_Scan_fwd_kernel_traitsILi64ELi16ELi1ELb1ELb0ELb0ELb0EN3c108BFloat16EfEEv13SSMParamsBase:
        /* <DEDUP_REMOVED lines=95> */
.L_x_3500:
[----:B------:R-:W-:Y:S01]  /*05f0*/  BAR.SYNC.DEFER_BLOCKING 0x0 ;  /* 0x0000000000007b1d */ /* 0x000fe20000010000 */
[----:B-1----:R-:W-:Y:S02]  /*0600*/  MOV R4, R50 ;  /* 0x0000003200047202 */ /* 0x002fe40000000f00 */
        /* <DEDUP_REMOVED lines=79> */
.L_x_3465:
[----:B------:R-:W-:Y:S05]  /*0b00*/  BSYNC.RECONVERGENT B0 ;  /* 0x0000000000007941 */ /* 0x000fea0003800200 */
.L_x_3464:
        /* <DEDUP_REMOVED lines=40> */
.L_x_3467:
[----:B------:R-:W-:Y:S05]  /*0d90*/  BSYNC.RECONVERGENT B0 ;  /* 0x0000000000007941 */ /* 0x000fea0003800200 */
.L_x_3466:
        /* <DEDUP_REMOVED lines=39> */
.L_x_3469:
[----:B------:R-:W-:Y:S05]  /*1010*/  BSYNC.RECONVERGENT B0 ;  /* 0x0000000000007941 */ /* 0x000fea0003800200 */
.L_x_3468:
        /* <DEDUP_REMOVED lines=41> */
.L_x_3471:
[----:B------:R-:W-:Y:S05]  /*12b0*/  BSYNC.RECONVERGENT B0 ;  /* 0x0000000000007941 */ /* 0x000fea0003800200 */
.L_x_3470:
        /* <DEDUP_REMOVED lines=39> */
.L_x_3473:
[----:B------:R-:W-:Y:S05]  /*1530*/  BSYNC.RECONVERGENT B0 ;  /* 0x0000000000007941 */ /* 0x000fea0003800200 */
.L_x_3472:
        /* <DEDUP_REMOVED lines=41> */
.L_x_3475:
[----:B------:R-:W-:Y:S05]  /*17d0*/  BSYNC.RECONVERGENT B0 ;  /* 0x0000000000007941 */ /* 0x000fea0003800200 */
.L_x_3474:
        /* <DEDUP_REMOVED lines=40> */
.L_x_3477:
[----:B------:R-:W-:Y:S05]  /*1a60*/  BSYNC.RECONVERGENT B0 ;  /* 0x0000000000007941 */ /* 0x000fea0003800200 */
.L_x_3476:
        /* <DEDUP_REMOVED lines=41> */
.L_x_3479:
[----:B------:R-:W-:Y:S05]  /*1d00*/  BSYNC.RECONVERGENT B0 ;  /* 0x0000000000007941 */ /* 0x000fea0003800200 */
.L_x_3478:
        /* <DEDUP_REMOVED lines=41> */
.L_x_3481:
[----:B------:R-:W-:Y:S05]  /*1fa0*/  BSYNC.RECONVERGENT B0 ;  /* 0x0000000000007941 */ /* 0x000fea0003800200 */
.L_x_3480:
        /* <DEDUP_REMOVED lines=39> */
.L_x_3483:
[----:B------:R-:W-:Y:S05]  /*2220*/  BSYNC.RECONVERGENT B0 ;  /* 0x0000000000007941 */ /* 0x000fea0003800200 */
.L_x_3482:
        /* <DEDUP_REMOVED lines=43> */
.L_x_3485:
[----:B------:R-:W-:Y:S05]  /*24e0*/  BSYNC.RECONVERGENT B0 ;  /* 0x0000000000007941 */ /* 0x000fea0003800200 */
.L_x_3484:
        /* <DEDUP_REMOVED lines=32> */
.L_x_3487:
[----:B------:R-:W-:Y:S05]  /*26f0*/  BSYNC.RECONVERGENT B0 ;  /* 0x0000000000007941 */ /* 0x000fea0003800200 */
.L_x_3486:
        /* <DEDUP_REMOVED lines=32> */
.L_x_3489:
[----:B------:R-:W-:Y:S05]  /*2900*/  BSYNC.RECONVERGENT B0 ;  /* 0x0000000000007941 */ /* 0x000fea0003800200 */
.L_x_3488:
        /* <DEDUP_REMOVED lines=32> */
.L_x_3491:
[----:B------:R-:W-:Y:S05]  /*2b10*/  BSYNC.RECONVERGENT B0 ;  /* 0x0000000000007941 */ /* 0x000fea0003800200 */
.L_x_3490:
        /* <DEDUP_REMOVED lines=32> */
.L_x_3493:
[----:B------:R-:W-:Y:S05]  /*2d20*/  BSYNC.RECONVERGENT B0 ;  /* 0x0000000000007941 */ /* 0x000fea0003800200 */
.L_x_3492:
        /* <DEDUP_REMOVED lines=32> */
.L_x_3495:
[----:B------:R-:W-:Y:S05]  /*2f30*/  BSYNC.RECONVERGENT B0 ;  /* 0x0000000000007941 */ /* 0x000fea0003800200 */
.L_x_3494:
[----:B------:R-:W0:Y:S01]  /*2f40*/  LDCU UR6, c[0x0][0x38c] ;  /* 0x00007180ff0677ac */ /* 0x000e220008000800 */
[----:B------:R-:W-:Y:S01]  /*2f50*/  FMUL.FTZ R74, R77, R24 ;  /* 0x000000184d4a7220 */ /* 0x000fe20000410000 */
[----:B------:R-:W-:Y:S01]  /*2f60*/  FMUL.FTZ R76, R79, R20 ;  /* 0x000000144f4c7220 */ /* 0x000fe20000410000 */
        /* <DEDUP_REMOVED lines=33> */
.L_x_3499:
[----:B------:R-:W-:Y:S02]  /*3180*/  MOV R4, R93 ;  /* 0x0000005d00047202 */ /* 0x000fe40000000f00 */
[----:B------:R-:W-:-:S05]  /*3190*/  MOV R5, R92 ;  /* 0x0000005c00057202 */ /* 0x000fca0000000f00 */
[----:B------:R-:W2:Y:S01]  /*31a0*/  LDG.E R6, desc[UR16][R4.64] ;  /* 0x0000001004067981 */ /* 0x000ea2000c1e1900 */
[----:B------:R-:W-:Y:S01]  /*31b0*/  ISETP.GE.AND P1, PT, R56, 0x1, PT ;  /* 0x000000013800780c */ /* 0x000fe20003f26270 */
[----:B------:R-:W0:Y:S01]  /*31c0*/  S2UR UR8, SR_CgaCtaId ;  /* 0x00000000000879c3 */ /* 0x000e220000008800 */
        /* <DEDUP_REMOVED lines=32> */
[----:B--2---:R-:W-:-:S04]  /*33d0*/  FMUL.FTZ R4, R105, R102 ;  /* 0x0000006669047220 */ /* 0x004fc80000410000 */
[----:B------:R-:W-:-:S03]  /*33e0*/  FMUL.FTZ R4, R107, R4 ;  /* 0x000000046b047220 */ /* 0x000fc60000410000 */
[----:B------:R-:W2:Y:S01]  /*33f0*/  MUFU.EX2 R108, R108 ;  /* 0x0000006c006c7308 */ /* 0x000ea20000000800 */
[----:B0-----:R-:W-:-:S07]  /*3400*/  FFMA.FTZ R5, R106, R5, R81 ;  /* 0x000000056a057223 */ /* 0x001fce0000010051 */
        /* <DEDUP_REMOVED lines=13> */
[----:B-1----:R-:W-:Y:S01]  /*34e0*/  FFMA.FTZ R7, R110, R7, R85 ;  /* 0x000000076e077223 */ /* 0x002fe20000010055 */
[----:B------:R-:W-:Y:S01]  /*34f0*/  FMUL.FTZ R5, R115, R4 ;  /* 0x0000000473057220 */ /* 0x000fe20000410000 */
[----:B------:R-:W-:-:S03]  /*3500*/  MOV R4, R97 ;  /* 0x0000006100047202 */ /* 0x000fc60000000f00 */
[----:B------:R-:W-:Y:S01]  /*3510*/  FMUL.FTZ R6, R110, R5 ;  /* 0x000000056e067220 */ /* 0x000fe20000410000 */
[----:B------:R-:W-:Y:S01]  /*3520*/  MOV R5, R96 ;  /* 0x0000006000057202 */ /* 0x000fe20000000f00 */
[----:B------:R-:W1:Y:S01]  /*3530*/  MUFU.EX2 R99, R99 ;  /* 0x0000006300637308 */ /* 0x000e620000000800 */
[----:B--2---:R-:W-:-:S03]  /*3540*/  FFMA.FTZ R7, R101, R7, R86 ;  /* 0x0000000765077223 */ /* 0x004fc60000010056 */
[----:B------:R2:W5:Y:S04]  /*3550*/  LDG.E R112, desc[UR16][R4.64] ;  /* 0x0000001004707981 */ /* 0x000568000c1e1900 */
[----:B------:R-:W3:Y:S01]  /*3560*/  MUFU.EX2 R98, R98 ;  /* 0x0000006200627308 */ /* 0x000ee20000000800 */
[----:B0-----:R-:W-:-:S07]  /*3570*/  FFMA.FTZ R7, R100, R7, R87 ;  /* 0x0000000764077223 */ /* 0x001fce0000010057 */
[----:B------:R-:W0:Y:S01]  /*3580*/  MUFU.EX2 R103, R103 ;  /* 0x0000006700677308 */ /* 0x000e220000000800 */
[----:B-1----:R-:W-:-:S04]  /*3590*/  FFMA.FTZ R7, R99, R7, R88 ;  /* 0x0000000763077223 */ /* 0x002fc80000010058 */
[----:B---3--:R-:W-:-:S04]  /*35a0*/  FFMA.FTZ R7, R98, R7, R89 ;  /* 0x0000000762077223 */ /* 0x008fc80000010059 */
[----:B0-----:R-:W-:Y:S01]  /*35b0*/  FFMA.FTZ R8, R103, R7, R90 ;  /* 0x0000000767087223 */ /* 0x001fe2000001005a */
[----:B------:R-:W-:-:S04]  /*35c0*/  FMUL.FTZ R7, R101, R6 ;  /* 0x0000000665077220 */ /* 0x000fc80000410000 */
[----:B------:R-:W0:Y:S01]  /*35d0*/  SHFL.UP PT, R9, R8, 0x1, RZ ;  /* 0x0420000008097989 */ /* 0x000e2200000e00ff */
        /* <DEDUP_REMOVED lines=8> */
[----:B--2---:R-:W-:Y:S02]  /*3660*/  MOV R4, R95 ;  /* 0x0000005f00047202 */ /* 0x004fe40000000f00 */
[----:B------:R-:W-:Y:S01]  /*3670*/  MOV R5, R94 ;  /* 0x0000005e00057202 */ /* 0x000fe20000000f00 */
[----:B-1----:R-:W-:-:S04]  /*3680*/  @P1 FMUL.FTZ R119, R119, R6 ;  /* 0x0000000677771220 */ /* 0x002fc80000410000 */
[----:B------:R1:W5:Y:S04]  /*3690*/  LDG.E R117, desc[UR16][R4.64] ;  /* 0x0000001004757981 */ /* 0x000368000c1e1900 */
[----:B-1----:R-:W1:Y:S01]  /*36a0*/  SHFL.UP PT, R4, R119, 0x2, RZ ;  /* 0x0440000077047989 */ /* 0x002e6200000e00ff */
        /* <DEDUP_REMOVED lines=18> */
[----:B------:R-:W-:Y:S01]  /*37d0*/  ISETP.NE.AND P1, PT, R56, 0x1f, PT ;  /* 0x0000001f3800780c */ /* 0x000fe20003f25270 */
[----:B------:R-:W-:Y:S01]  /*37e0*/  HFMA2 R8, -RZ, RZ, 1.875, 0 ;  /* 0x3f800000ff087431 */ /* 0x000fe200000001ff */
[----:B------:R-:W-:-:S06]  /*37f0*/  MOV R9, RZ ;  /* 0x000000ff00097202 */ /* 0x000fcc0000000f00 */
[----:B------:R-:W-:Y:S01]  /*3800*/  @P0 LDS.64 R8, [UR5] ;  /* 0x00000005ff080984 */ /* 0x000fe20008000a00 */
[C---:B0-----:R-:W-:Y:S01]  /*3810*/  FFMA.FTZ R11, R119.reuse, R11, R114 ;  /* 0x0000000b770b7223 */ /* 0x041fe20000010072 */
[----:B-1----:R-:W-:-:S05]  /*3820*/  FMUL.FTZ R10, R119, R10 ;  /* 0x0000000a770a7220 */ /* 0x002fca0000410000 */
        /* <DEDUP_REMOVED lines=30> */
.L_x_3498:
[----:B------:R-:W-:Y:S05]  /*3a10*/  BSYNC.RECONVERGENT B0 ;  /* 0x0000000000007941 */ /* 0x000fea0003800200 */
.L_x_3497:
[----:B------:R-:W-:Y:S01]  /*3a20*/  BAR.SYNC.DEFER_BLOCKING 0x0 ;  /* 0x0000000000007b1d */ /* 0x000fe20000010000 */
[----:B------:R-:W-:Y:S01]  /*3a30*/  ISETP.NE.AND P1, PT, R42, RZ, PT ;  /* 0x000000ff2a00720c */ /* 0x000fe20003f25270 */
[----:B-----5:R-:W-:Y:S01]  /*3a40*/  FMUL.FTZ R117, R112, R117 ;  /* 0x0000007570757220 */ /* 0x020fe20000410000 */
[----:B------:R-:W-:-:S04]  /*3a50*/  UIADD3 UR6, UPT, UPT, UR6, 0x1, URZ ;  /* 0x0000000106067890 */ /* 0x000fc8000fffe0ff */
[----:B------:R-:W-:Y:S01]  /*3a60*/  UISETP.NE.AND UP0, UPT, UR6, URZ, UPT ;  /* 0x000000ff0600728c */ /* 0x000fe2000bf05270 */
[----:B------:R-:W1:Y:S06]  /*3a70*/  @P3 LDS R7, [UR4+0x86c] ;  /* 0x00086c04ff073984 */ /* 0x000e6c0008000800 */
[----:B------:R2:W-:Y:S01]  /*3a80*/  @!P1 STS.64 [UR5], R4 ;  /* 0x00000004ff009988 */ /* 0x0005e20008000a05 */
[----:B------:R-:W-:Y:S01]  /*3a90*/  UIADD3 UR5, UPT, UPT, UR5, 0x8, URZ ;  /* 0x0000000805057890 */ /* 0x000fe2000fffe0ff */
[----:B-1----:R-:W-:Y:S01]  /*3aa0*/  @P3 FFMA.FTZ R114, R7, R119, R114 ;  /* 0x0000007707723223 */ /* 0x002fe20000010072 */
[----:B------:R-:W-:Y:S01]  /*3ab0*/  LEA R93, P3, R30, R93, 0x2 ;  /* 0x0000005d1e5d7211 */ /* 0x000fe200078610ff */
[----:B------:R-:W1:Y:S02]  /*3ac0*/  @!P1 LDC.64 R6, c[0x0][0x480] ;  /* 0x00012000ff069b82 */ /* 0x000e640000000a00 */
[----:B------:R-:W-:Y:S01]  /*3ad0*/  FFMA.FTZ R105, R105, R114, R74 ;  /* 0x0000007269697223 */ /* 0x000fe2000001004a */
[----:B------:R-:W-:-:S03]  /*3ae0*/  IADD3.X R92, PT, PT, R92, R51, RZ, P3, !PT ;  /* 0x000000335c5c7210 */ /* 0x000fc60001ffe4ff */
[-C--:B------:R-:W-:Y:S01]  /*3af0*/  FFMA.FTZ R102, R102, R105.reuse, R77 ;  /* 0x0000006966667223 */ /* 0x080fe2000001004d */
[----:B------:R-:W-:-:S03]  /*3b00*/  FFMA.FTZ R64, R117, R105, R64 ;  /* 0x0000006975407223 */ /* 0x000fc60000010040 */
[-C--:B0-----:R-:W-:Y:S01]  /*3b10*/  FFMA.FTZ R8, R107, R102.reuse, R76 ;  /* 0x000000666b087223 */ /* 0x081fe2000001004c */
[----:B------:R-:W-:-:S03]  /*3b20*/  FFMA.FTZ R71, R117, R102, R71 ;  /* 0x0000006675477223 */ /* 0x000fc60000010047 */
[-C--:B------:R-:W-:Y:S01]  /*3b30*/  FFMA.FTZ R109, R109, R8.reuse, R78 ;  /* 0x000000086d6d7223 */ /* 0x080fe2000001004e */
[C---:B------:R-:W-:Y:S01]  /*3b40*/  FFMA.FTZ R65, R117.reuse, R8, R65 ;  /* 0x0000000875417223 */ /* 0x040fe20000010041 */
[----:B------:R-:W-:Y:S02]  /*3b50*/  @!P1 IADD3 R8, P2, PT, R0, R91, RZ ;  /* 0x0000005b00089210 */ /* 0x000fe40007f5e0ff */
[-C--:B------:R-:W-:Y:S01]  /*3b60*/  FFMA.FTZ R9, R104, R109.reuse, R79 ;  /* 0x0000006d68097223 */ /* 0x080fe2000001004f */
[----:B------:R-:W-:Y:S01]  /*3b70*/  FFMA.FTZ R70, R117, R109, R70 ;  /* 0x0000006d75467223 */ /* 0x000fe20000010046 */
[----:B------:R-:W-:Y:S02]  /*3b80*/  IADD3 R91, PT, PT, R91, 0x1, RZ ;  /* 0x000000015b5b7810 */ /* 0x000fe40007ffe0ff */
[-C--:B------:R-:W-:Y:S01]  /*3b90*/  FFMA.FTZ R10, R111, R9.reuse, R80 ;  /* 0x000000096f0a7223 */ /* 0x080fe20000010050 */
[----:B------:R-:W-:Y:S01]  /*3ba0*/  FFMA.FTZ R66, R117, R9, R66 ;  /* 0x0000000975427223 */ /* 0x000fe20000010042 */
[----:B------:R-:W-:-:S02]  /*3bb0*/  @!P1 LEA.HI.X.SX32 R9, R0, RZ, 0x1, P2 ;  /* 0x000000ff00099211 */ /* 0x000fc400010f0eff */
[-C--:B------:R-:W-:Y:S01]  /*3bc0*/  FFMA.FTZ R106, R106, R10.reuse, R81 ;  /* 0x0000000a6a6a7223 */ /* 0x080fe20000010051 */
[----:B------:R-:W-:Y:S01]  /*3bd0*/  FFMA.FTZ R73, R117, R10, R73 ;  /* 0x0000000a75497223 */ /* 0x000fe20000010049 */
[C---:B-1----:R-:W-:Y:S02]  /*3be0*/  @!P1 LEA R6, P2, R8.reuse, R6, 0x3 ;  /* 0x0000000608069211 */ /* 0x042fe400078418ff */
[-C--:B------:R-:W-:Y:S01]  /*3bf0*/  FFMA.FTZ R104, R113, R106.reuse, R82 ;  /* 0x0000006a71687223 */ /* 0x080fe20000010052 */
[C---:B------:R-:W-:Y:S01]  /*3c00*/  FFMA.FTZ R68, R117.reuse, R106, R68 ;  /* 0x0000006a75447223 */ /* 0x040fe20000010044 */
[----:B------:R-:W-:Y:S02]  /*3c10*/  @!P1 LEA.HI.X R7, R8, R7, R9, 0x3, P2 ;  /* 0x0000000708079211 */ /* 0x000fe400010f1c09 */
[-C--:B------:R-:W-:Y:S01]  /*3c20*/  FFMA.FTZ R11, R108, R104.reuse, R83 ;  /* 0x000000686c0b7223 */ /* 0x080fe20000010053 */
[----:B------:R-:W-:Y:S01]  /*3c30*/  LEA R95, P2, R28, R95, 0x2 ;  /* 0x0000005f1c5f7211 */ /* 0x000fe200078410ff */
[----:B------:R-:W-:Y:S01]  /*3c40*/  FFMA.FTZ R75, R117, R104, R75 ;  /* 0x00000068754b7223 */ /* 0x000fe2000001004b */
[----:B------:R2:W-:Y:S01]  /*3c50*/  @!P1 STG.E.64 desc[UR16][R6.64], R4 ;  /* 0x0000000406009986 */ /* 0x0005e2000c101b10 */
[----:B------:R-:W-:Y:S01]  /*3c60*/  FFMA.FTZ R102, R115, R11, R84 ;  /* 0x0000000b73667223 */ /* 0x000fe20000010054 */
[----:B------:R-:W-:Y:S01]  /*3c70*/  LEA R97, P1, R2, R97, 0x2 ;  /* 0x0000006102617211 */ /* 0x000fe200078210ff */
[C---:B------:R-:W-:Y:S01]  /*3c80*/  FFMA.FTZ R12, R117.reuse, R11, R12 ;  /* 0x0000000b750c7223 */ /* 0x040fe2000001000c */
[----:B------:R-:W-:Y:S01]  /*3c90*/  IADD3.X R94, PT, PT, R94, R29, RZ, P2, !PT ;  /* 0x0000001d5e5e7210 */ /* 0x000fe200017fe4ff */
[-C--:B------:R-:W-:Y:S01]  /*3ca0*/  FFMA.FTZ R105, R110, R102.reuse, R85 ;  /* 0x000000666e697223 */ /* 0x080fe20000010055 */
[----:B------:R-:W-:Y:S01]  /*3cb0*/  FFMA.FTZ R13, R117, R102, R13 ;  /* 0x00000066750d7223 */ /* 0x000fe2000001000d */
[----:B------:R-:W-:-:S02]  /*3cc0*/  IADD3.X R96, PT, PT, R96, R3, RZ, P1, !PT ;  /* 0x0000000360607210 */ /* 0x000fc40000ffe4ff */
        /* <DEDUP_REMOVED lines=12> */
.L_x_3496:
        /* <DEDUP_REMOVED lines=20> */
[----:B------:R-:W3:Y:S01]  /*3ed0*/  LDS.128 R12, [R54] ;  /* 0x00000000360c7984 */ /* 0x000ee20000000c00 */
[C---:B0-----:R-:W-:Y:S02]  /*3ee0*/  LEA R20, P0, R21.reuse, R24, 0x1 ;  /* 0x0000001815147211 */ /* 0x041fe400078008ff */
[----:B------:R-:W-:Y:S01]  /*3ef0*/  IADD3.X R47, PT, PT, RZ, R47, RZ, P2, !PT ;  /* 0x0000002fff2f7210 */ /* 0x000fe200017fe4ff */
[----:B------:R-:W0:Y:S01]  /*3f00*/  LDS.128 R16, [R54+0x200] ;  /* 0x0002000036107984 */ /* 0x000e220000000c00 */
[----:B------:R-:W-:Y:S02]  /*3f10*/  LEA.HI.X R21, R21, R25, R22, 0x1, P0 ;  /* 0x0000001915157211 */ /* 0x000fe400000f0c16 */
[----:B-1----:R-:W-:Y:S01]  /*3f20*/  ISETP.GE.AND P0, PT, R35, UR5, PT ;  /* 0x0000000523007c0c */ /* 0x002fe2000bf06270 */
[----:B--2---:R-:W-:-:S05]  /*3f30*/  IMAD.WIDE.U32 R4, R31, 0x10, R20 ;  /* 0x000000101f047825 */ /* 0x004fca00078e0014 */
[----:B---3--:R1:W-:Y:S04]  /*3f40*/  STG.E.128 desc[UR16][R4.64], R12 ;  /* 0x0000000c04007986 */ /* 0x0083e8000c101d10 */
[----:B0-----:R1:W-:Y:S03]  /*3f50*/  STG.E.128 desc[UR16][R4.64+0x200], R16 ;  /* 0x0002001004007986 */ /* 0x0013e6000c101d10 */
[----:B------:R-:W-:Y:S05]  /*3f60*/  @!P0 BRA `(.L_x_3500) ;  /* 0xffffffc400a08947 */ /* 0x000fea000383ffff */
[----:B------:R-:W-:Y:S05]  /*3f70*/  EXIT ;  /* 0x000000000000794d */ /* 0x000fea0003800000 */
.L_x_3501:
        /* <DEDUP_REMOVED lines=16> */
.L_x_5102:


//--------------------- .text._Z25selective_scan_fwd_kernelI32Selective_Scan_fwd_kernel_traitsILi64ELi16ELi1ELb1ELb0ELb0ELb1EN3c108BFloat16EfEEv13SSMParamsBase --------------------------
	.section	.text._Z25selective_scan_fwd_kernelI32Selective_Scan_fwd_kernel_traitsILi64ELi16ELi1ELb1ELb0ELb0ELb1EN3c108BFloat16EfEEv13SSMParamsBase,"ax",@progbits
	.align	128
        .global         _Z25selective_scan_fwd_kernelI32Selective_Scan_fwd_kernel_traitsILi64ELi16ELi1ELb1ELb0ELb0ELb1EN3c108BFloat16EfEEv13SSMParamsBase
        .type           _Z25selective_scan_fwd_kernelI32Selective_Scan_fwd_kernel_traitsILi64ELi16ELi1ELb1ELb0ELb0ELb1EN3c108BFloat16EfEEv13SSMParamsBase,@function
        .size           _Z25selective_scan_fwd_kernelI32Selective_Scan_fwd_kernel_traitsILi64ELi16ELi1ELb1ELb0ELb0ELb1EN3c108BFloat16EfEEv13SSMParamsBase,(.L_x_5103 - _Z25selective_scan_fwd_kernelI32Selective_Scan_fwd_kernel_traitsILi64ELi16ELi1ELb1ELb0ELb0ELb1EN3c108BFloat16EfEEv13SSMParamsBase)
        .other          _Z25selective_scan_fwd_kernelI32Selective_Scan_fwd_kernel_traitsILi64ELi16ELi1ELb1ELb0ELb0ELb1EN3c108BFloat16EfEEv13SSMParamsBase,@"STO_CUDA_ENTRY STV_DEFAULT"
_Z25selective_scan_fwd_kernelI32Selective_Scan_fwd_kernel_traitsILi64ELi16ELi1ELb1ELb0ELb0ELb1EN3c108BFloat16EfEEv13SSMParamsBase:
.text._Z25selective_scan_fwd_kernelI32Selective_Scan_fwd_kernel_traitsILi64ELi16ELi1ELb1ELb0ELb0ELb1EN3c108BFloat16EfEEv13SSMParamsBase:
        /* <DEDUP_REMOVED lines=45> */
[C---:B------:R-:W-:Y:S01]  /*02d0*/  IMAD.WIDE.U32 R2, R47.reuse, UR10, R2 ;  /* 0x0000000a2f027c25 */ /* 0x040fe2000f8e0002 */
[----:B------:R-:W0:Y:S03]  /*02e0*/  LDCU UR6, c[0x0][0x38c] ;  /* 0x00007180ff0677ac */ /* 0x000e260008000800 */
[C---:B------:R-:W-:Y:S01]  /*02f0*/  IMAD.WIDE.U32 R4, R47.reuse, UR14, R4 ;  /* 0x0000000e2f047c25 */ /* 0x040fe2000f8e0004 */
[----:B------:R-:W0:Y:S01]  /*0300*/  LDC.64 R10, c[0x0][0x450] ;  /* 0x00011400ff0a7b82 */ /* 0x000e220000000a00 */
[----:B-1----:R-:W-:Y:S01]  /*0310*/  LEA R36, P0, R2, R36, 0x1 ;  /* 0x0000002402247211 */ /* 0x002fe200078008ff */
[----:B------:R-:W-:Y:S01]  /*0320*/  UMOV UR4, 0x400 ;  /* 0x0000040000047882 */ /* 0x000fe20000000000 */
[C---:B------:R-:W-:Y:S01]  /*0330*/  IMAD R33, R47.reuse, UR11, R3 ;  /* 0x0000000b2f217c24 */ /* 0x040fe2000f8e0203 */
[----:B------:R-:W-:Y:S01]  /*0340*/  LEA R34, P1, R4, R34, 0x1 ;  /* 0x0000002204227211 */ /* 0x000fe200078208ff */
[C---:B------:R-:W-:Y:S01]  /*0350*/  IMAD R31, R47.reuse, UR15, R5 ;  /* 0x0000000f2f1f7c24 */ /* 0x040fe2000f8e0205 */
[----:B------:R-:W1:Y:S02]  /*0360*/  LDCU.U8 UR7, c[0x0][0x39e] ;  /* 0x000073c0ff0777ac */ /* 0x000e640008000000 */
[----:B------:R-:W1:Y:S01]  /*0370*/  LDC.64 R12, c[0x0][0x440] ;  /* 0x00011000ff0c7b82 */ /* 0x000e620000000a00 */
[----:B------:R-:W-:Y:S01]  /*0380*/  LEA.HI.X R33, R2, R37, R33, 0x1, P0 ;  /* 0x0000002502217211 */ /* 0x000fe200000f0c21 */
[C---:B---3--:R-:W-:Y:S01]  /*0390*/  IMAD.WIDE.U32 R2, R47.reuse, UR20, RZ ;  /* 0x000000142f027c25 */ /* 0x048fe2000f8e00ff */
[----:B------:R-:W-:Y:S01]  /*03a0*/  LEA.HI.X R31, R4, R35, R31, 0x1, P1 ;  /* 0x00000023041f7211 */ /* 0x000fe200008f0c1f */
[----:B--2---:R-:W-:Y:S01]  /*03b0*/  ULEA UR4, UR5, UR4, 0x18 ;  /* 0x0000000405047291 */ /* 0x004fe2000f8ec0ff */
[----:B------:R-:W-:Y:S01]  /*03c0*/  MOV R35, RZ ;  /* 0x000000ff00237202 */ /* 0x000fe20000000f00 */
[----:B----4-:R-:W-:Y:S01]  /*03d0*/  IMAD.WIDE.U32 R40, R47, UR12, RZ ;  /* 0x0000000c2f287c25 */ /* 0x010fe2000f8e00ff */
[----:B0-----:R-:W-:-:S02]  /*03e0*/  SHF.L.U32 R32, R45, 0x1, RZ ;  /* 0x000000012d207819 */ /* 0x001fc400000006ff */
[----:B------:R-:W-:Y:S01]  /*03f0*/  SHF.R.U32.HI R66, RZ, 0x5, R45 ;  /* 0x00000005ff427819 */ /* 0x000fe2000001162d */
[C---:B------:R-:W-:Y:S01]  /*0400*/  IMAD.WIDE.U32 R38, R47.reuse, UR8, RZ ;  /* 0x000000082f267c25 */ /* 0x040fe2000f8e00ff */
[----:B------:R-:W-:Y:S02]  /*0410*/  LEA R43, P0, R40, R8, 0x2 ;  /* 0x00000008282b7211 */ /* 0x000fe400078010ff */
[----:B------:R-:W-:Y:S01]  /*0420*/  LOP3.LUT R32, R32, 0x7c0, RZ, 0xc0, !PT ;  /* 0x000007c020207812 */ /* 0x000fe200078ec0ff */
[----:B------:R-:W-:Y:S01]  /*0430*/  IMAD R4, R47, UR21, R3 ;  /* 0x000000152f047c24 */ /* 0x000fe2000f8e0203 */
[----:B------:R-:W-:Y:S01]  /*0440*/  LOP3.LUT R67, R45, 0x1f, RZ, 0xc0, !PT ;  /* 0x0000001f2d437812 */ /* 0x000fe200078ec0ff */
[C---:B------:R-:W-:Y:S01]  /*0450*/  IMAD R5, R47.reuse, UR13, R41 ;  /* 0x0000000d2f057c24 */ /* 0x040fe2000f8e0229 */
[----:B------:R-:W-:Y:S01]  /*0460*/  LEA R42, P1, R2, R10, 0x2 ;  /* 0x0000000a022a7211 */ /* 0x000fe200078210ff */
[----:B------:R-:W-:Y:S01]  /*0470*/  IMAD R3, R47, UR9, R39 ;  /* 0x000000092f037c24 */ /* 0x000fe2000f8e0227 */
[----:B------:R-:W-:Y:S01]  /*0480*/  LEA R30, R66, UR4, 0x3 ;  /* 0x00000004421e7c11 */ /* 0x000fe2000f8e18ff */
[----:B------:R-:W-:Y:S01]  /*0490*/  IMAD R37, R0, UR6, RZ ;  /* 0x0000000600257c24 */ /* 0x000fe2000f8e02ff */
[----:B------:R-:W-:-:S02]  /*04a0*/  LEA.HI.X R40, R40, R9, R5, 0x2, P0 ;  /* 0x0000000928287211 */ /* 0x000fc400000f1405 */
[----:B------:R-:W-:Y:S02]  /*04b0*/  LEA.HI.X R39, R2, R11, R4, 0x2, P1 ;  /* 0x0000000b02277211 */ /* 0x000fe400008f1404 */
[----:B-1----:R-:W-:Y:S02]  /*04c0*/  LEA R41, P2, R38, R12, 0x2 ;  /* 0x0000000c26297211 */ /* 0x002fe400078410ff */
[----:B------:R-:W-:Y:S02]  /*04d0*/  LOP3.LUT R29, R32, 0x1f, R45, 0xf8, !PT ;  /* 0x0000001f201d7812 */ /* 0x000fe400078ef82d */
[----:B------:R-:W-:-:S09]  /*04e0*/  LEA.HI.X R38, R38, R13, R3, 0x2, P2 ;  /* 0x0000000d26267211 */ /* 0x000fd200010f1403 */
.L_x_3540:
        /* <DEDUP_REMOVED lines=80> */
.L_x_3503:
[----:B------:R-:W-:Y:S05]  /*09f0*/  BSYNC.RECONVERGENT B0 ;  /* 0x0000000000007941 */ /* 0x000fea0003800200 */
.L_x_3502:
        /* <DEDUP_REMOVED lines=39> */
.L_x_3505:
[----:B------:R-:W-:Y:S05]  /*0c70*/  BSYNC.RECONVERGENT B0 ;  /* 0x0000000000007941 */ /* 0x000fea0003800200 */
.L_x_3504:
[----:B------:R-:W-:Y:S01]  /*0c80*/  SHF.L.U32 R17, R5, 0x10, RZ ;  /* 0x0000001005117819 */ /* 0x000fe200000006ff */
[----:B------:R-:W-:Y:S01]  /*0c90*/  BSSY.RECONVERGENT B0, `(.L_x_3506) ;  /* 0x0000026000007945 */ /* 0x000fe20003800200 */
[----:B------:R-:W-:Y:S02]  /*0ca0*/  PRMT R50, R18, 0x7632, R50 ;  /* 0x0000763212327816 */ /* 0x000fe40000000032 */
[----:B------:R-:W-:Y:S01]  /*0cb0*/  FSETP.GTU.FTZ.AND P5, PT, R27, 20, PT ;  /* 0x41a000001b00780b */ /* 0x000fe20003fbc000 */
        /* <DEDUP_REMOVED lines=35> */
.L_x_3507:
[----:B------:R-:W-:Y:S05]  /*0ef0*/  BSYNC.RECONVERGENT B0 ;  /* 0x0000000000007941 */ /* 0x000fea0003800200 */
.L_x_3506:
        /* <DEDUP_REMOVED lines=41> */
.L_x_3509:
[----:B------:R-:W-:Y:S05]  /*1190*/  BSYNC.RECONVERGENT B0 ;  /* 0x0000000000007941 */ /* 0x000fea0003800200 */
.L_x_3508:
        /* <DEDUP_REMOVED lines=39> */
.L_x_3511:
[----:B------:R-:W-:Y:S05]  /*1410*/  BSYNC.RECONVERGENT B0 ;  /* 0x0000000000007941 */ /* 0x000fea0003800200 */
.L_x_3510:
        /* <DEDUP_REMOVED lines=41> */
.L_x_3513:
[----:B------:R-:W-:Y:S05]  /*16b0*/  BSYNC.RECONVERGENT B0 ;  /* 0x0000000000007941 */ /* 0x000fea0003800200 */
.L_x_3512:
        /* <DEDUP_REMOVED lines=39> */
.L_x_3515:
[----:B------:R-:W-:Y:S05]  /*1930*/  BSYNC.RECONVERGENT B0 ;  /* 0x0000000000007941 */ /* 0x000fea0003800200 */
.L_x_3514:
        /* <DEDUP_REMOVED lines=41> */
.L_x_3517:
[----:B------:R-:W-:Y:S05]  /*1bd0*/  BSYNC.RECONVERGENT B0 ;  /* 0x0000000000007941 */ /* 0x000fea0003800200 */
.L_x_3516:
        /* <DEDUP_REMOVED lines=40> */
.L_x_3519:
[----:B------:R-:W-:Y:S05]  /*1e60*/  BSYNC.RECONVERGENT B0 ;  /* 0x0000000000007941 */ /* 0x000fea0003800200 */
.L_x_3518:
        /* <DEDUP_REMOVED lines=41> */
.L_x_3521:
[----:B------:R-:W-:Y:S05]  /*2100*/  BSYNC.RECONVERGENT B0 ;  /* 0x0000000000007941 */ /* 0x000fea0003800200 */
.L_x_3520:
        /* <DEDUP_REMOVED lines=39> */
.L_x_3523:
[----:B------:R-:W-:Y:S05]  /*2380*/  BSYNC.RECONVERGENT B0 ;  /* 0x0000000000007941 */ /* 0x000fea0003800200 */
.L_x_3522:
        /* <DEDUP_REMOVED lines=43> */
.L_x_3525:
[----:B------:R-:W-:Y:S05]  /*2640*/  BSYNC.RECONVERGENT B0 ;  /* 0x0000000000007941 */ /* 0x000fea0003800200 */
.L_x_3524:
        /* <DEDUP_REMOVED lines=32> */
.L_x_3527:
[----:B------:R-:W-:Y:S05]  /*2850*/  BSYNC.RECONVERGENT B0 ;  /* 0x0000000000007941 */ /* 0x000fea0003800200 */
.L_x_3526:
        /* <DEDUP_REMOVED lines=32> */
.L_x_3529:
[----:B------:R-:W-:Y:S05]  /*2a60*/  BSYNC.RECONVERGENT B0 ;  /* 0x0000000000007941 */ /* 0x000fea0003800200 */
.L_x_3528:
        /* <DEDUP_REMOVED lines=32> */
.L_x_3531:
[----:B------:R-:W-:Y:S05]  /*2c70*/  BSYNC.RECONVERGENT B0 ;  /* 0x0000000000007941 */ /* 0x000fea0003800200 */
.L_x_3530:
        /* <DEDUP_REMOVED lines=32> */
.L_x_3533:
[----:B------:R-:W-:Y:S05]  /*2e80*/  BSYNC.RECONVERGENT B0 ;  /* 0x0000000000007941 */ /* 0x000fea0003800200 */
.L_x_3532:
        /* <DEDUP_REMOVED lines=38> */
.L_x_3539:
[----:B0-----:R-:W-:Y:S02]  /*30f0*/  MOV R4, R97 ;  /* 0x0000006100047202 */ /* 0x001fe40000000f00 */
[----:B------:R-:W-:-:S05]  /*3100*/  MOV R5, R96 ;  /* 0x0000006000057202 */ /* 0x000fca0000000f00 */
[----:B------:R-:W2:Y:S01]  /*3110*/  LDG.E R6, desc[UR16][R4.64] ;  /* 0x0000001004067981 */ /* 0x000ea2000c1e1900 */
[----:B------:R-:W-:Y:S01]  /*3120*/  ISETP.GE.AND P1, PT, R21, 0x1, PT ;  /* 0x000000011500780c */ /* 0x000fe20003f26270 */
[----:B------:R-:W0:Y:S01]  /*3130*/  S2UR UR6, SR_CgaCtaId ;  /* 0x00000000000679c3 */ /* 0x000e220000008800 */
[----:B------:R-:W-:Y:S01]  /*3140*/  MOV R15, RZ ;  /* 0x000000ff000f7202 */ /* 0x000fe20000000f00 */
        /* <DEDUP_REMOVED lines=63> */
[----:B------:R-:W-:Y:S01]  /*3540*/  FMUL.FTZ R117, R99, R4 ;  /* 0x0000000463757220 */ /* 0x000fe20000410000 */
[----:B------:R-:W-:-:S05]  /*3550*/  MOV R4, R93 ;  /* 0x0000005d00047202 */ /* 0x000fca0000000f00 */
[----:B------:R1:W5:Y:S01]  /*3560*/  LDG.E R113, desc[UR16][R4.64] ;  /* 0x0000001004717981 */ /* 0x000362000c1e1900 */
[C---:B0-----:R-:W-:Y:S01]  /*3570*/  FFMA.FTZ R6, R112.reuse, R7, R71 ;  /* 0x0000000770067223 */ /* 0x041fe20000010047 */
[----:B------:R-:W-:-:S04]  /*3580*/  FMUL.FTZ R117, R112, R117 ;  /* 0x0000007570757220 */ /* 0x000fc80000410000 */
[----:B------:R-:W0:Y:S04]  /*3590*/  SHFL.UP PT, R7, R6, 0x1, RZ ;  /* 0x0420000006077989 */ /* 0x000e2800000e00ff */
[----:B------:R-:W2:Y:S01]  /*35a0*/  SHFL.UP PT, R14, R117, 0x1, RZ ;  /* 0x04200000750e7989 */ /* 0x000ea200000e00ff */
[----:B0-----:R-:W-:-:S05]  /*35b0*/  FFMA.FTZ R7, R117, R7, R6 ;  /* 0x0000000775077223 */ /* 0x001fca0000010006 */
[----:B------:R-:W-:-:S05]  /*35c0*/  FSEL R16, R6, R7, !P1 ;  /* 0x0000000706107208 */ /* 0x000fca0004800000 */
[----:B------:R-:W0:Y:S01]  /*35d0*/  SHFL.UP PT, R7, R16, 0x2, RZ ;  /* 0x0440000010077989 */ /* 0x000e2200000e00ff */
[----:B--2---:R-:W-:-:S05]  /*35e0*/  @P1 FMUL.FTZ R117, R117, R14 ;  /* 0x0000000e75751220 */ /* 0x004fca0000410000 */
[----:B------:R-:W2:Y:S01]  /*35f0*/  SHFL.UP PT, R6, R117, 0x2, RZ ;  /* 0x0440000075067989 */ /* 0x000ea200000e00ff */
[----:B------:R-:W-:Y:S01]  /*3600*/  ISETP.GE.AND P1, PT, R21, 0x2, PT ;  /* 0x000000021500780c */ /* 0x000fe20003f26270 */
[----:B0-----:R-:W-:-:S05]  /*3610*/  FFMA.FTZ R7, R117, R7, R16 ;  /* 0x0000000775077223 */ /* 0x001fca0000010010 */
[----:B------:R-:W-:-:S05]  /*3620*/  FSEL R14, R16, R7, !P1 ;  /* 0x00000007100e7208 */ /* 0x000fca0004800000 */
[----:B------:R-:W0:Y:S02]  /*3630*/  SHFL.UP PT, R7, R14, 0x4, RZ ;  /* 0x048000000e077989 */ /* 0x000e2400000e00ff */
[----:B--2---:R-:W-:-:S05]  /*3640*/  @P1 FMUL.FTZ R117, R117, R6 ;  /* 0x0000000675751220 */ /* 0x004fca0000410000 */
[----:B------:R-:W2:Y:S01]  /*3650*/  SHFL.UP PT, R6, R117, 0x4, RZ ;  /* 0x0480000075067989 */ /* 0x000ea200000e00ff */
[----:B------:R-:W-:Y:S02]  /*3660*/  ISETP.GE.AND P1, PT, R21, 0x4, PT ;  /* 0x000000041500780c */ /* 0x000fe40003f26270 */
[----:B-1----:R-:W-:Y:S02]  /*3670*/  MOV R4, R95 ;  /* 0x0000005f00047202 */ /* 0x002fe40000000f00 */
[----:B------:R-:W-:-:S05]  /*3680*/  MOV R5, R94 ;  /* 0x0000005e00057202 */ /* 0x000fca0000000f00 */
[----:B------:R1:W5:Y:S01]  /*3690*/  LDG.E R116, desc[UR16][R4.64] ;  /* 0x0000001004747981 */ /* 0x000362000c1e1900 */
[----:B0-----:R-:W-:-:S05]  /*36a0*/  FFMA.FTZ R7, R117, R7, R14 ;  /* 0x0000000775077223 */ /* 0x001fca000001000e */
[----:B-1----:R-:W-:Y:S01]  /*36b0*/  FSEL R4, R14, R7, !P1 ;  /* 0x000000070e047208 */ /* 0x002fe20004800000 */
[----:B--2---:R-:W-:-:S04]  /*36c0*/  @P1 FMUL.FTZ R117, R117, R6 ;  /* 0x0000000675751220 */ /* 0x004fc80000410000 */
        /* <DEDUP_REMOVED lines=9> */
[----:B------:R-:W-:-:S06]  /*3760*/  HFMA2 R14, -RZ, RZ, 1.875, 0 ;  /* 0x3f800000ff0e7431 */ /* 0x000fcc00000001ff */
[----:B------:R-:W-:Y:S01]  /*3770*/  @P0 LDS.64 R14, [UR5] ;  /* 0x00000005ff0e0984 */ /* 0x000fe20008000a00 */
[C---:B0-----:R-:W-:Y:S01]  /*3780*/  FMUL.FTZ R16, R117.reuse, R16 ;  /* 0x0000001075107220 */ /* 0x041fe20000410000 */
[----:B-1----:R-:W-:-:S05]  /*3790*/  FFMA.FTZ R17, R117, R17, R118 ;  /* 0x0000001175117223 */ /* 0x002fca0000010076 */
        /* <DEDUP_REMOVED lines=30> */
.L_x_3536:
[----:B------:R-:W-:Y:S05]  /*3980*/  BSYNC.RECONVERGENT B0 ;  /* 0x0000000000007941 */ /* 0x000fea0003800200 */
.L_x_3535:
        /* <DEDUP_REMOVED lines=30> */
.L_x_3538:
[----:B------:R-:W-:Y:S05]  /*3b70*/  BSYNC.RECONVERGENT B0 ;  /* 0x0000000000007941 */ /* 0x000fea0003800200 */
.L_x_3537:
        /* <DEDUP_REMOVED lines=27> */
.L_x_3534:
[----:B------:R-:W-:Y:S01]  /*3d30*/  BAR.SYNC.DEFER_BLOCKING 0x0 ;  /* 0x0000000000007b1d */ /* 0x000fe20000010000 */
[----:B0-----:R-:W-:Y:S01]  /*3d40*/  F2FP.BF16.F32.PACK_AB R7, R54, R63 ;  /* 0x0000003f3607723e */ /* 0x001fe200000010ff */
[----:B---3--:R-:W-:Y:S01]  /*3d50*/  HFMA2 R3, -RZ, RZ, 0, 0 ;  /* 0x00000000ff037431 */ /* 0x008fe200000001ff */
        /* <DEDUP_REMOVED lines=186> */
[----:B------:R-:W2:Y:S04]  /*4900*/  LDS.128 R4, [R28] ;  /* 0x000000001c047984 */ /* 0x000ea80000000c00 */
[----:B------:R-:W3:Y:S01]  /*4910*/  LDS.128 R8, [R28+0x200] ;  /* 0x000200001c087984 */ /* 0x000ee20000000c00 */
[----:B-1----:R-:W-:-:S04]  /*4920*/  IMAD.WIDE.U32 R2, R47, R22, R2 ;  /* 0x000000162f027225 */ /* 0x002fc800078e0002 */
[----:B------:R-:W-:Y:S01]  /*4930*/  IMAD R3, R47, R23, R3 ;  /* 0x000000172f037224 */ /* 0x000fe200078e0203 */
[----:B0-----:R-:W-:-:S04]  /*4940*/  LEA R12, P0, R2, R24, 0x1 ;  /* 0x00000018020c7211 */ /* 0x001fc800078008ff */
[----:B------:R-:W-:Y:S02]  /*4950*/  LEA.HI.X R13, R2, R25, R3, 0x1, P0 ;  /* 0x00000019020d7211 */ /* 0x000fe400000f0c03 */
[----:B------:R-:W-:Y:S01]  /*4960*/  ISETP.GE.AND P0, PT, R35, UR5, PT ;  /* 0x0000000523007c0c */ /* 0x000fe2000bf06270 */
[----:B------:R-:W-:-:S05]  /*4970*/  IMAD.WIDE.U32 R2, R29, 0x10, R12 ;  /* 0x000000101d027825 */ /* 0x000fca00078e000c */
[----:B--2---:R0:W-:Y:S04]  /*4980*/  STG.E.128 desc[UR16][R2.64], R4 ;  /* 0x0000000402007986 */ /* 0x0041e8000c101d10 */
[----:B---3--:R0:W-:Y:S03]  /*4990*/  STG.E.128 desc[UR16][R2.64+0x200], R8 ;  /* 0x0002000802007986 */ /* 0x0081e6000c101d10 */
[----:B------:R-:W-:Y:S05]  /*49a0*/  @!P0 BRA `(.L_x_3540) ;  /* 0xffffffb800d08947 */ /* 0x000fea000383ffff */
[----:B------:R-:W-:Y:S05]  /*49b0*/  EXIT ;  /* 0x000000000000794d */ /* 0x000fea0003800000 */
.L_x_3541:
        /* <DEDUP_REMOVED lines=12> */
.L_x_5103:


//--------------------- .text._Z25selective_scan_fwd_kernelI32Selective_Scan_fwd_kernel_traitsILi64ELi16ELi1ELb1ELb0ELb1ELb0EN3c108BFloat16EfEEv13SSMParamsBase --------------------------
	.section	.text._Z25selective_scan_fwd_kernelI32Selective_Scan_fwd_kernel_traitsILi64ELi16ELi1ELb1ELb0ELb1ELb0EN3c108BFloat16EfEEv13SSMParamsBase,"ax",@progbits
	.align	128
        .global         _Z25selective_scan_fwd_kernelI32Selective_Scan_fwd_kernel_traitsILi64ELi16ELi1ELb1ELb0ELb1ELb0EN3c108BFloat16EfEEv13SSMParamsBase
        .type           _Z25selective_scan_fwd_kernelI32Selective_Scan_fwd_kernel_traitsILi64ELi16ELi1ELb1ELb0ELb1ELb0EN3c108BFloat16EfEEv13SSMParamsBase,@function
        .size           _Z25selective_scan_fwd_kernelI32Selective_Scan_fwd_kernel_traitsILi64ELi16ELi1ELb1ELb0ELb1ELb0EN3c108BFloat16EfEEv13SSMParamsBase,(.L_x_5104 - _Z25selective_scan_fwd_kernelI32Selective_Scan_fwd_kernel_traitsILi64ELi16ELi1ELb1ELb0ELb1ELb0EN3c108BFloat16EfEEv13SSMParamsBase)
        .other          _Z25selective_scan_fwd_kernelI32Selective_Scan_fwd_kernel_traitsILi64ELi16ELi1ELb1ELb0ELb1ELb0EN3c108BFloat16EfEEv13SSMParamsBase,@"STO_CUDA_ENTRY STV_DEFAULT"
_Z25selective_scan_fwd_kernelI32Selective_Scan_fwd_kernel_traitsILi64ELi16ELi1ELb1ELb0ELb1ELb0EN3c108BFloat16EfEEv13SSMParamsBase:
.text._Z25selective_scan_fwd_kernelI32Selective_Scan_fwd_kernel_traitsILi64ELi16ELi1ELb1ELb0ELb1ELb0EN3c108BFloat16EfEEv13SSMParamsBase:
        /* <DEDUP_REMOVED lines=69> */
[----:B------:R-:W-:Y:S01]  /*0450*/  SHF.R.S32.HI R3, RZ, 0x1f, R0 ;  /* 0x0000001fff037819 */ /* 0x000fe20000011400 */
[----:B------:R-:W-:Y:S01]  /*0460*/  UMOV UR5, UR6 ;  /* 0x0000000600057c82 */ /* 0x000fe20008000000 */
[----:B------:R-:W4:Y:S01]  /*0470*/  LDCU.64 UR8, c[0x0][0x3b8] ;  /* 0x00007700ff0877ac */ /* 0x000f220008000a00 */
[----:B------:R-:W-:Y:S01]  /*0480*/  IMAD.WIDE.U32 R6, R0, R14, UR4 ;  /* 0x0000000400067e25 */ /* 0x000fe2000f8e000e */
[C---:B0-----:R-:W-:Y:S01]  /*0490*/  LEA R41, P0, R2.reuse, R10, 0x1 ;  /* 0x0000000a02297211 */ /* 0x041fe200078008ff */
[----:B------:R-:W0:Y:S02]  /*04a0*/  LDCU.64 UR10, c[0x0][0x3a0] ;  /* 0x00007400ff0a77ac */ /* 0x000e240008000a00 */
[----:B------:R-:W0:Y:S01]  /*04b0*/  LDC.64 R20, c[0x0][0x420] ;  /* 0x00010800ff147b82 */ /* 0x000e220000000a00 */
[----:B------:R-:W-:Y:S01]  /*04c0*/  IMAD R3, R3, R14, RZ ;  /* 0x0000000e03037224 */ /* 0x000fe200078e02ff */
[----:B------:R-:W-:Y:S01]  /*04d0*/  LEA.HI.X R37, R2, R11, R37, 0x1, P0 ;  /* 0x0000000b02257211 */ /* 0x000fe200000f0c25 */
[----:B------:R-:W-:Y:S01]  /*04e0*/  IMAD.WIDE.U32 R4, R9, UR14, R4 ;  /* 0x0000000e09047c25 */ /* 0x000fe2000f8e0004 */
[----:B------:R-:W0:Y:S01]  /*04f0*/  LDCU UR6, c[0x0][0x38c] ;  /* 0x00007180ff0677ac */ /* 0x000e220008000800 */
[----:B------:R-:W-:-:S02]  /*0500*/  LEA R32, P0, R6, R32, 0x1 ;  /* 0x0000002006207211 */ /* 0x000fc400078008ff */
[----:B------:R-:W-:Y:S01]  /*0510*/  IMAD R3, R0, R15, R3 ;  /* 0x0000000f00037224 */ /* 0x000fe200078e0203 */
[----:B------:R-:W0:Y:S01]  /*0520*/  LDC.64 R22, c[0x0][0x448] ;  /* 0x00011200ff167b82 */ /* 0x000e220000000a00 */
[----:B------:R-:W-:Y:S01]  /*0530*/  IMAD R35, R9, UR15, R5 ;  /* 0x0000000f09237c24 */ /* 0x000fe2000f8e0205 */
[----:B------:R-:W-:Y:S01]  /*0540*/  LEA R39, P1, R4, R12, 0x1 ;  /* 0x0000000c04277211 */ /* 0x000fe200078208ff */
[----:B---3--:R-:W-:Y:S01]  /*0550*/  IMAD R0, R8, UR20, R9 ;  /* 0x0000001408007c24 */ /* 0x008fe2000f8e0209 */
[----:B------:R-:W-:Y:S01]  /*0560*/  IADD3 R31, PT, PT, R7, R3, RZ ;  /* 0x00000003071f7210 */ /* 0x000fe20007ffe0ff */
[----:B------:R-:W-:Y:S01]  /*0570*/  UMOV UR4, 0x400 ;  /* 0x0000040000047882 */ /* 0x000fe20000000000 */
[----:B------:R-:W-:Y:S01]  /*0580*/  LEA.HI.X R35, R4, R13, R35, 0x1, P1 ;  /* 0x0000000d04237211 */ /* 0x000fe200008f0c23 */
[C---:B----4-:R-:W-:Y:S01]  /*0590*/  IMAD.WIDE.U32 R4, R9.reuse, UR8, RZ ;  /* 0x0000000809047c25 */ /* 0x050fe2000f8e00ff */
[----:B------:R-:W3:Y:S01]  /*05a0*/  S2UR UR5, SR_CgaCtaId ;  /* 0x00000000000579c3 */ /* 0x000ee20000008800 */
[----:B------:R-:W-:Y:S01]  /*05b0*/  LEA.HI.X R31, R6, R33, R31, 0x1, P0 ;  /* 0x00000021061f7211 */ /* 0x000fe200000f0c1f */
[----:B------:R-:W4:Y:S01]  /*05c0*/  LDCU.U8 UR7, c[0x0][0x39e] ;  /* 0x000073c0ff0777ac */ /* 0x000f220008000000 */
[----:B--2---:R-:W-:Y:S01]  /*05d0*/  IMAD.WIDE.U32 R2, R9, R18, RZ ;  /* 0x0000001209027225 */ /* 0x004fe200078e00ff */
[----:B-1----:R-:W-:-:S04]  /*05e0*/  SHF.L.U32 R38, R47, 0x1, RZ ;  /* 0x000000012f267819 */ /* 0x002fc800000006ff */
[----:B------:R-:W1:Y:S01]  /*05f0*/  LDC.64 R24, c[0x0][0x440] ;  /* 0x00011000ff187b82 */ /* 0x000e620000000a00 */
[----:B------:R-:W-:Y:S01]  /*0600*/  IMAD R3, R9, R19, R3 ;  /* 0x0000001309037224 */ /* 0x000fe200078e0203 */
[----:B------:R-:W-:Y:S01]  /*0610*/  SHF.R.U32.HI R105, RZ, 0x5, R47 ;  /* 0x00000005ff697819 */ /* 0x000fe2000001162f */
[----:B------:R-:W-:Y:S01]  /*0620*/  IMAD R0, R0, R17, RZ ;  /* 0x0000001100007224 */ /* 0x000fe200078e02ff */
[----:B------:R-:W-:Y:S01]  /*0630*/  LOP3.LUT R38, R38, 0x7c0, RZ, 0xc0, !PT ;  /* 0x000007c026267812 */ /* 0x000fe200078ec0ff */
[----:B0-----:R-:W-:Y:S01]  /*0640*/  IMAD.WIDE.U32 R16, R20, UR20, R2 ;  /* 0x0000001414107c25 */ /* 0x001fe2000f8e0002 */
[----:B------:R-:W-:Y:S02]  /*0650*/  LOP3.LUT R106, R47, 0x1f, RZ, 0xc0, !PT ;  /* 0x0000001f2f6a7812 */ /* 0x000fe400078ec0ff */
[----:B------:R-:W-:Y:S01]  /*0660*/  LOP3.LUT R2, R38, 0x1f, R47, 0xf8, !PT ;  /* 0x0000001f26027812 */ /* 0x000fe200078ef82f */
[C---:B------:R-:W-:Y:S01]  /*0670*/  IMAD R45, R9.reuse, UR9, R5 ;  /* 0x00000009092d7c24 */ /* 0x040fe2000f8e0205 */
[----:B------:R-:W-:Y:S01]  /*0680*/  LEA R46, P0, R4, R22, 0x2 ;  /* 0x00000016042e7211 */ /* 0x000fe200078010ff */
[----:B------:R-:W-:-:S03]  /*0690*/  IMAD.WIDE.U32 R42, R9, UR10, RZ ;  /* 0x0000000a092a7c25 */ /* 0x000fc6000f8e00ff */
[----:B------:R-:W-:Y:S01]  /*06a0*/  LEA.HI.X R45, R4, R23, R45, 0x2, P0 ;  /* 0x00000017042d7211 */ /* 0x000fe200000f142d */
[----:B------:R-:W-:Y:S01]  /*06b0*/  IMAD R9, R9, UR11, R43 ;  /* 0x0000000b09097c24 */ /* 0x000fe2000f8e022b */
[----:B---3--:R-:W-:Y:S01]  /*06c0*/  ULEA UR4, UR5, UR4, 0x18 ;  /* 0x0000000405047291 */ /* 0x008fe2000f8ec0ff */
[----:B------:R-:W-:Y:S01]  /*06d0*/  IMAD.WIDE.U32 R2, R2, 0x10, RZ ;  /* 0x0000001002027825 */ /* 0x000fe200078e00ff */
[----:B------:R-:W-:-:S03]  /*06e0*/  MOV R43, RZ ;  /* 0x000000ff002b7202 */ /* 0x000fc60000000f00 */
[----:B------:R-:W-:Y:S01]  /*06f0*/  IMAD R40, R21, UR20, R17 ;  /* 0x0000001415287c24 */ /* 0x000fe2000f8e0211 */
[----:B------:R-:W-:Y:S01]  /*0700*/  LEA R34, R105, UR4, 0x3 ;  /* 0x0000000469227c11 */ /* 0x000fe2000f8e18ff */
[----:B------:R-:W-:Y:S01]  /*0710*/  IMAD R36, R0, UR6, RZ ;  /* 0x0000000600247c24 */ /* 0x000fe2000f8e02ff */
[----:B-1----:R-:W-:Y:S02]  /*0720*/  LEA R44, P0, R42, R24, 0x2 ;  /* 0x000000182a2c7211 */ /* 0x002fe400078010ff */
[----:B------:R-:W-:Y:S02]  /*0730*/  LOP3.LUT R33, R2, 0x200, RZ, 0xfc, !PT ;  /* 0x0000020002217812 */ /* 0x000fe400078efcff */
[----:B----4-:R-:W-:-:S09]  /*0740*/  LEA.HI.X R42, R42, R25, R9, 0x2, P0 ;  /* 0x000000192a2a7211 */ /* 0x010fd200000f1409 */
.L_x_3580:
[----:B------:R-:W-:Y:S01]  /*0750*/  BAR.SYNC.DEFER_BLOCKING 0x0 ;  /* 0x0000000000007b1d */ /* 0x000fe20000010000 */
[----:B------:R-:W-:-:S04]  /*0760*/  IADD3 R4, P0, PT, R2, R41, RZ ;  /* 0x0000002902047210 */ /* 0x000fc80007f1e0ff */
[----:B------:R-:W-:-:S05]  /*0770*/  IADD3.X R5, PT, PT, R3, R37, RZ, P0, !PT ;  /* 0x0000002503057210 */ /* 0x000fca00007fe4ff */
[----:B------:R-:W2:Y:S04]  /*0780*/  LDG.E.128 R12, desc[UR18][R4.64] ;  /* 0x00000012040c7981 */ /* 0x000ea8000c1e1d00 */
[----:B-1----:R-:W3:Y:S01]  /*0790*/  LDG.E.128 R24, desc[UR18][R4.64+0x200] ;  /* 0x0002001204187981 */ /* 0x002ee2000c1e1d00 */
        /* <DEDUP_REMOVED lines=73> */
.L_x_3543:
[----:B------:R-:W-:Y:S05]  /*0c30*/  BSYNC.RECONVERGENT B0 ;  /* 0x0000000000007941 */ /* 0x000fea0003800200 */
.L_x_3542:
        /* <DEDUP_REMOVED lines=39> */
.L_x_3545:
[----:B------:R-:W-:Y:S05]  /*0eb0*/  BSYNC.RECONVERGENT B0 ;  /* 0x0000000000007941 */ /* 0x000fea0003800200 */
.L_x_3544:
        /* <DEDUP_REMOVED lines=39> */
.L_x_3547:
[----:B------:R-:W-:Y:S05]  /*1130*/  BSYNC.RECONVERGENT B0 ;  /* 0x0000000000007941 */ /* 0x000fea0003800200 */
.L_x_3546:
        /* <DEDUP_REMOVED lines=41> */
.L_x_3549:
[----:B------:R-:W-:Y:S05]  /*13d0*/  BSYNC.RECONVERGENT B0 ;  /* 0x0000000000007941 */ /* 0x000fea0003800200 */
.L_x_3548:
        /* <DEDUP_REMOVED lines=39> */
.L_x_3551:
[----:B------:R-:W-:Y:S05]  /*1650*/  BSYNC.RECONVERGENT B0 ;  /* 0x0000000000007941 */ /* 0x000fea0003800200 */
.L_x_3550:
        /* <DEDUP_REMOVED lines=41> */
.L_x_3553:
[----:B------:R-:W-:Y:S05]  /*18f0*/  BSYNC.RECONVERGENT B0 ;  /* 0x0000000000007941 */ /* 0x000fea0003800200 */
.L_x_3552:
        /* <DEDUP_REMOVED lines=39> */
.L_x_3555:
[----:B------:R-:W-:Y:S05]  /*1b70*/  BSYNC.RECONVERGENT B0 ;  /* 0x0000000000007941 */ /* 0x000fea0003800200 */
.L_x_3554:
        /* <DEDUP_REMOVED lines=41> */
.L_x_3557:
[----:B------:R-:W-:Y:S05]  /*1e10*/  BSYNC.RECONVERGENT B0 ;  /* 0x0000000000007941 */ /* 0x000fea0003800200 */
.L_x_3556:
        /* <DEDUP_REMOVED lines=40> */
.L_x_3559:
[----:B------:R-:W-:Y:S05]  /*20a0*/  BSYNC.RECONVERGENT B0 ;  /* 0x0000000000007941 */ /* 0x000fea0003800200 */
.L_x_3558:
        /* <DEDUP_REMOVED lines=41> */
.L_x_3561:
[----:B------:R-:W-:Y:S05]  /*2340*/  BSYNC.RECONVERGENT B0 ;  /* 0x0000000000007941 */ /* 0x000fea0003800200 */
.L_x_3560:
        /* <DEDUP_REMOVED lines=39> */
.L_x_3563:
[----:B------:R-:W-:Y:S05]  /*25c0*/  BSYNC.RECONVERGENT B0 ;  /* 0x0000000000007941 */ /* 0x000fea0003800200 */
.L_x_3562:
        /* <DEDUP_REMOVED lines=43> */
.L_x_3565:
[----:B------:R-:W-:Y:S05]  /*2880*/  BSYNC.RECONVERGENT B0 ;  /* 0x0000000000007941 */ /* 0x000fea0003800200 */
.L_x_3564:
        /* <DEDUP_REMOVED lines=32> */
.L_x_3567:
[----:B------:R-:W-:Y:S05]  /*2a90*/  BSYNC.RECONVERGENT B0 ;  /* 0x0000000000007941 */ /* 0x000fea0003800200 */
.L_x_3566:
        /* <DEDUP_REMOVED lines=32> */
.L_x_3569:
[----:B------:R-:W-:Y:S05]  /*2ca0*/  BSYNC.RECONVERGENT B0 ;  /* 0x0000000000007941 */ /* 0x000fea0003800200 */
.L_x_3568:
        /* <DEDUP_REMOVED lines=32> */
.L_x_3571:
[----:B------:R-:W-:Y:S05]  /*2eb0*/  BSYNC.RECONVERGENT B0 ;  /* 0x0000000000007941 */ /* 0x000fea0003800200 */
.L_x_3570:
        /* <DEDUP_REMOVED lines=32> */
.L_x_3573:
[----:B------:R-:W-:Y:S05]  /*30c0*/  BSYNC.RECONVERGENT B0 ;  /* 0x0000000000007941 */ /* 0x000fea0003800200 */
.L_x_3572:
        /* <DEDUP_REMOVED lines=37> */
.L_x_3579:
[----:B------:R-:W-:Y:S01]  /*3320*/  MOV R12, R103 ;  /* 0x00000067000c7202 */ /* 0x000fe20000000f00 */
[----:B------:R-:W2:Y:S01]  /*3330*/  LDG.E.128 R4, desc[UR18][R24.64+-0x200] ;  /* 0xfffe001218047981 */ /* 0x000ea2000c1e1d00 */
[----:B------:R-:W-:-:S03]  /*3340*/  MOV R13, R104 ;  /* 0x00000068000d7202 */ /* 0x000fc60000000f00 */
[----:B------:R-:W3:Y:S04]  /*3350*/  LDG.E.128 R8, desc[UR18][R24.64] ;  /* 0x0000001218087981 */ /* 0x000ee8000c1e1d00 */
[----:B------:R-:W4:Y:S01]  /*3360*/  LDG.E R12, desc[UR18][R12.64] ;  /* 0x000000120c0c7981 */ /* 0x000f22000c1e1900 */
[----:B------:R-:W-:Y:S01]  /*3370*/  ISETP.GE.AND P1, PT, R53, 0x1, PT ;  /* 0x000000013500780c */ /* 0x000fe20003f26270 */
        /* <DEDUP_REMOVED lines=75> */
[----:B0-----:R-:W-:Y:S02]  /*3830*/  FFMA.FTZ R13, R125, R13, R26 ;  /* 0x0000000d7d0d7223 */ /* 0x001fe4000001001a */
[----:B------:R0:W-:Y:S03]  /*3840*/  STS.128 [R30], R4 ;  /* 0x000000041e007388 */ /* 0x0001e60000000c00 */
[----:B------:R-:W-:-:S05]  /*3850*/  FSEL R14, R26, R13, !P1 ;  /* 0x0000000d1a0e7208 */ /* 0x000fca0004800000 */
[----:B------:R-:W2:Y:S02]  /*3860*/  SHFL.UP PT, R7, R14, 0x4, RZ ;  /* 0x048000000e077989 */ /* 0x000ea400000e00ff */
[----:B-1----:R-:W-:-:S05]  /*3870*/  @P1 FMUL.FTZ R125, R125, R12 ;  /* 0x0000000c7d7d1220 */ /* 0x002fca0000410000 */
[----:B------:R-:W1:Y:S01]  /*3880*/  SHFL.UP PT, R6, R125, 0x4, RZ ;  /* 0x048000007d067989 */ /* 0x000e6200000e00ff */
[----:B------:R-:W-:Y:S02]  /*3890*/  ISETP.GE.AND P1, PT, R53, 0x4, PT ;  /* 0x000000043500780c */ /* 0x000fe40003f26270 */
[----:B0-----:R-:W-:Y:S02]  /*38a0*/  MOV R4, R107 ;  /* 0x0000006b00047202 */ /* 0x001fe40000000f00 */
[----:B------:R-:W-:Y:S01]  /*38b0*/  MOV R5, R108 ;  /* 0x0000006c00057202 */ /* 0x000fe20000000f00 */
[----:B---3--:R-:W-:Y:S01]  /*38c0*/  STS.128 [R30+0x200], R8 ;  /* 0x000200081e007388 */ /* 0x008fe20000000c00 */
[----:B------:R-:W-:-:S03]  /*38d0*/  NOP ;  /* 0x0000000000007918 */ /* 0x000fc60000000000 */
[----:B------:R0:W5:Y:S01]  /*38e0*/  LDG.E R112, desc[UR18][R4.64] ;  /* 0x0000001204707981 */ /* 0x000162000c1e1900 */
[C---:B--2---:R-:W-:Y:S01]  /*38f0*/  FFMA.FTZ R7, R125.reuse, R7, R14 ;  /* 0x000000077d077223 */ /* 0x044fe2000001000e */
[----:B------:R-:W-:Y:S02]  /*3900*/  HFMA2 R26, -RZ, RZ, 1.875, 0 ;  /* 0x3f800000ff1a7431 */ /* 0x000fe400000001ff */
[----:B------:R-:W-:Y:S02]  /*3910*/  LDS.128 R8, [R0+0x10] ;  /* 0x0000100000087984 */ /* 0x000fe40000000c00 */
[----:B0-----:R-:W-:Y:S01]  /*3920*/  FSEL R4, R14, R7, !P1 ;  /* 0x000000070e047208 */ /* 0x001fe20004800000 */
[----:B-1----:R-:W-:Y:S01]  /*3930*/  @P1 FMUL.FTZ R125, R125, R6 ;  /* 0x000000067d7d1220 */ /* 0x002fe20000410000 */
[----:B------:R-:W-:Y:S04]  /*3940*/  @P0 LDS.64 R26, [UR5] ;  /* 0x00000005ff1a0984 */ /* 0x000fe80008000a00 */
        /* <DEDUP_REMOVED lines=9> */
[----:B------:R-:W-:Y:S01]  /*39e0*/  LDS.128 R4, [R0] ;  /* 0x0000000000047984 */ /* 0x000fe20000000c00 */
[C---:B0-----:R-:W-:Y:S01]  /*39f0*/  FMUL.FTZ R28, R125.reuse, R28 ;  /* 0x0000001c7d1c7220 */ /* 0x041fe20000410000 */
[----:B-1----:R-:W-:-:S08]  /*3a00*/  FFMA.FTZ R29, R125, R29, R128 ;  /* 0x0000001d7d1d7223 */ /* 0x002fd00000010080 */
        /* <DEDUP_REMOVED lines=30> */
.L_x_3576:
[----:B------:R-:W-:Y:S05]  /*3bf0*/  BSYNC.RECONVERGENT B0 ;  /* 0x0000000000007941 */ /* 0x000fea0003800200 */
.L_x_3575:
[----:B------:R-:W-:Y:S01]  /*3c00*/  BAR.SYNC.DEFER_BLOCKING 0x0 ;  /* 0x0000000000007b1d */ /* 0x000fe20000010000 */
[C---:B------:R-:W-:Y:S02]  /*3c10*/  PRMT R28, R4.reuse, 0x7632, R28 ;  /* 0x00007632041c7816 */ /* 0x040fe4000000001c */
[----:B------:R-:W-:Y:S02]  /*3c20*/  SHF.L.U32 R29, R4, 0x10, RZ ;  /* 0x00000010041d7819 */ /* 0x000fe400000006ff */
[----:B------:R-:W-:Y:S01]  /*3c30*/  PRMT R4, R5, 0x7632, R4 ;  /* 0x0000763205047816 */ /* 0x000fe20000000004 */
[----:B------:R-:W-:Y:S01]  /*3c40*/  BSSY.RECONVERGENT B0, `(.L_x_3577) ;  /* 0x0000032000007945 */ /* 0x000fe20003800200 */
[----:B------:R-:W-:Y:S02]  /*3c50*/  ISETP.NE.AND P1, PT, R47, RZ, PT ;  /* 0x000000ff2f00720c */ /* 0x000fe40003f25270 */
[----:B------:R-:W-:Y:S02]  /*3c60*/  SHF.L.U32 R127, R8, 0x10, RZ ;  /* 0x00000010087f7819 */ /* 0x000fe400000006ff */
[----:B------:R-:W-:-:S02]  /*3c70*/  SHF.L.U32 R135, R10, 0x10, RZ ;  /* 0x000000100a877819 */ /* 0x000fc400000006ff */
[----:B------:R-:W-:Y:S02]  /*3c80*/  SHF.L.U32 R131, R9, 0x10, RZ ;  /* 0x0000001009837819 */ /* 0x000fe400000006ff */
[----:B------:R-:W-:Y:S01]  /*3c90*/  SHF.L.U32 R139, R11, 0x10, RZ ;  /* 0x000000100b8b7819 */ /* 0x000fe200000006ff */
[----:B------:R-:W1:Y:S02]  /*3ca0*/  @P3 LDS R15, [UR4+0x86c] ;  /* 0x00086c04ff0f3984 */ /* 0x000e640008000800 */
[----:B-1----:R-:W-:Y:S01]  /*3cb0*/  @P3 FFMA.FTZ R128, R15, R125, R128 ;  /* 0x0000007d0f803223 */ /* 0x002fe20000010080 */
[----:B------:R-:W-:-:S03]  /*3cc0*/  SHF.L.U32 R125, R7, 0x10, RZ ;  /* 0x00000010077d7819 */ /* 0x000fc600000006ff */
[----:B------:R-:W-:Y:S01]  /*3cd0*/  FFMA.FTZ R15, R120, R128, R85 ;  /* 0x00000080780f7223 */ /* 0x000fe20000010055 */
[----:B------:R-:W-:Y:S02]  /*3ce0*/  PRMT R120, R8, 0x7632, R120 ;  /* 0x0000763208787816 */ /* 0x000fe40000000078 */
        /* <DEDUP_REMOVED lines=9> */
[----:B0-----:R-:W-:-:S04]  /*3d80*/  FFMA.FTZ R27, R124, R121, R89 ;  /* 0x000000797c1b7223 */ /* 0x001fc80000010059 */
[----:B------:R-:W-:Y:S01]  /*3d90*/  FFMA.FTZ R26, R123, R27, R90 ;  /* 0x0000001b7b1a7223 */ /* 0x000fe2000001005a */
[----:B------:R-:W-:Y:S02]  /*3da0*/  SHF.L.U32 R123, R6, 0x10, RZ ;  /* 0x00000010067b7819 */ /* 0x000fe400000006ff */
[----:B------:R-:W-:Y:S01]  /*3db0*/  PRMT R6, R7, 0x7632, R6 ;  /* 0x0000763207067816 */ /* 0x000fe20000000006 */
[----:B------:R-:W-:-:S04]  /*3dc0*/  FFMA.FTZ R126, R126, R26, R91 ;  /* 0x0000001a7e7e7223 */ /* 0x000fc8000001005b */
[----:B------:R-:W-:-:S04]  /*3dd0*/  FFMA.FTZ R117, R117, R126, R92 ;  /* 0x0000007e75757223 */ /* 0x000fc8000001005c */
[----:B------:R-:W-:-:S04]  /*3de0*/  FFMA.FTZ R118, R118, R117, R93 ;  /* 0x0000007576767223 */ /* 0x000fc8000001005d */
[----:B------:R-:W-:-:S04]  /*3df0*/  FFMA.FTZ R115, R115, R118, R94 ;  /* 0x0000007673737223 */ /* 0x000fc8000001005e */
[----:B------:R-:W-:Y:S01]  /*3e00*/  FFMA.FTZ R7, R116, R115, R95 ;  /* 0x0000007374077223 */ /* 0x000fe2000001005f */
[----:B------:R-:W-:Y:S02]  /*3e10*/  PRMT R116, R10, 0x7632, R116 ;  /* 0x000076320a747816 */ /* 0x000fe40000000074 */
[----:B------:R-:W-:Y:S01]  /*3e20*/  PRMT R10, R11, 0x7632, R10 ;  /* 0x000076320b0a7816 */ /* 0x000fe2000000000a */
[----:B------:R-:W-:Y:S01]  /*3e30*/  FFMA.FTZ R124, R113, R7, R96 ;  /* 0x00000007717c7223 */ /* 0x000fe20000010060 */
[----:B------:R-:W-:Y:S02]  /*3e40*/  SHF.L.U32 R11, R4, 0x10, RZ ;  /* 0x00000010040b7819 */ /* 0x000fe400000006ff */
[----:B------:R-:W-:Y:S01]  /*3e50*/  SHF.L.U32 R113, R6, 0x10, RZ ;  /* 0x0000001006717819 */ /* 0x000fe200000006ff */
[----:B------:R-:W-:Y:S01]  /*3e60*/  FFMA.FTZ R114, R114, R124, R97 ;  /* 0x0000007c72727223 */ /* 0x000fe20000010061 */
[----:B------:R-:W-:Y:S02]  /*3e70*/  SHF.L.U32 R137, R116, 0x10, RZ ;  /* 0x0000001074897819 */ /* 0x000fe400000006ff */
        /* <DEDUP_REMOVED lines=14> */
.L_x_3578:
[----:B------:R-:W-:Y:S05]  /*3f60*/  BSYNC.RECONVERGENT B0 ;  /* 0x0000000000007941 */ /* 0x000fea0003800200 */
.L_x_3577:
        /* <DEDUP_REMOVED lines=43> */
.L_x_3574:
        /* <DEDUP_REMOVED lines=34> */
.L_x_3581:
        /* <DEDUP_REMOVED lines=12> */
.L_x_5104:


//--------------------- .text._Z25selective_scan_fwd_kernelI32Selective_Scan_fwd_kernel_traitsILi64ELi16ELi1ELb1ELb0ELb1ELb1EN3c108BFloat16EfEEv13SSMParamsBase --------------------------
	.section	.text._Z25selective_scan_fwd_kernelI32Selective_Scan_fwd_kernel_traitsILi64ELi16ELi1ELb1ELb0ELb1ELb1EN3c108BFloat16EfEEv13SSMParamsBase,"ax",@progbits
	.align	128
        .global         _Z25selective_scan_fwd_kernelI32Selective_Scan_fwd_kernel_traitsILi64ELi16ELi1ELb1ELb0ELb1ELb1EN3c108BFloat16EfEEv13SSMParamsBase
        .type           _Z25selective_scan_fwd_kernelI32Selective_Scan_fwd_kernel_traitsILi64ELi16ELi1ELb1ELb0ELb1ELb1EN3c108BFloat16EfEEv13SSMParamsBase,@function
        .size           _Z25selective_scan_fwd_kernelI32Selective_Scan_fwd_kernel_traitsILi64ELi16ELi1ELb1ELb0ELb1ELb1EN3c108BFloat16EfEEv13SSMParamsBase,(.L_x_5105 - _Z25selective_scan_fwd_kernelI32Selective_Scan_fwd_kernel_traitsILi64ELi16ELi1ELb1ELb0ELb1ELb1EN3c108BFloat16EfEEv13SSMParamsBase)
        .other          _Z25selective_scan_fwd_kernelI32Selective_Scan_fwd_kernel_traitsILi64ELi16ELi1ELb1ELb0ELb1ELb1EN3c108BFloat16EfEEv13SSMParamsBase,@"STO_CUDA_ENTRY STV_DEFAULT"
_Z25selective_scan_fwd_kernelI32Selective_Scan_fwd_kernel_traitsILi64ELi16ELi1ELb1ELb0ELb1ELb1EN3c108BFloat16EfEEv13SSMParamsBase:
.text._Z25selective_scan_fwd_kernelI32Selective_Scan_fwd_kernel_traitsILi64ELi16ELi1ELb1ELb0ELb1ELb1EN3c108BFloat16EfEEv13SSMParamsBase:
        /* <DEDUP_REMOVED lines=111> */
.L_x_3620:
[----:B------:R-:W-:Y:S01]  /*06f0*/  BAR.SYNC.DEFER_BLOCKING 0x0 ;  /* 0x0000000000007b1d */ /* 0x000fe20000010000 */
[----:B0-----:R-:W-:-:S04]  /*0700*/  IADD3 R4, P0, PT, R2, R39, RZ ;  /* 0x0000002702047210 */ /* 0x001fc80007f1e0ff */
        /* <DEDUP_REMOVED lines=76> */
.L_x_3583:
[----:B------:R-:W-:Y:S05]  /*0bd0*/  BSYNC.RECONVERGENT B0 ;  /* 0x0000000000007941 */ /* 0x000fea0003800200 */
.L_x_3582:
        /* <DEDUP_REMOVED lines=39> */
.L_x_3585:
[----:B------:R-:W-:Y:S05]  /*0e50*/  BSYNC.RECONVERGENT B0 ;  /* 0x0000000000007941 */ /* 0x000fea0003800200 */
.L_x_3584:
        /* <DEDUP_REMOVED lines=39> */
.L_x_3587:
[----:B------:R-:W-:Y:S05]  /*10d0*/  BSYNC.RECONVERGENT B0 ;  /* 0x0000000000007941 */ /* 0x000fea0003800200 */
.L_x_3586:
        /* <DEDUP_REMOVED lines=41> */
.L_x_3589:
[----:B------:R-:W-:Y:S05]  /*1370*/  BSYNC.RECONVERGENT B0 ;  /* 0x0000000000007941 */ /* 0x000fea0003800200 */
.L_x_3588:
        /* <DEDUP_REMOVED lines=39> */
.L_x_3591:
[----:B------:R-:W-:Y:S05]  /*15f0*/  BSYNC.RECONVERGENT B0 ;  /* 0x0000000000007941 */ /* 0x000fea0003800200 */
.L_x_3590:
        /* <DEDUP_REMOVED lines=41> */
.L_x_3593:
[----:B------:R-:W-:Y:S05]  /*1890*/  BSYNC.RECONVERGENT B0 ;  /* 0x0000000000007941 */ /* 0x000fea0003800200 */
.L_x_3592:
        /* <DEDUP_REMOVED lines=39> */
.L_x_3595:
[----:B------:R-:W-:Y:S05]  /*1b10*/  BSYNC.RECONVERGENT B0 ;  /* 0x0000000000007941 */ /* 0x000fea0003800200 */
.L_x_3594:
        /* <DEDUP_REMOVED lines=41> */
.L_x_3597:
[----:B------:R-:W-:Y:S05]  /*1db0*/  BSYNC.RECONVERGENT B0 ;  /* 0x0000000000007941 */ /* 0x000fea0003800200 */
.L_x_3596:
        /* <DEDUP_REMOVED lines=40> */
.L_x_3599:
[----:B------:R-:W-:Y:S05]  /*2040*/  BSYNC.RECONVERGENT B0 ;  /* 0x0000000000007941 */ /* 0x000fea0003800200 */
.L_x_3598:
        /* <DEDUP_REMOVED lines=41> */
.L_x_3601:
[----:B------:R-:W-:Y:S05]  /*22e0*/  BSYNC.RECONVERGENT B0 ;  /* 0x0000000000007941 */ /* 0x000fea0003800200 */
.L_x_3600:
        /* <DEDUP_REMOVED lines=39> */
.L_x_3603:
[----:B------:R-:W-:Y:S05]  /*2560*/  BSYNC.RECONVERGENT B0 ;  /* 0x0000000000007941 */ /* 0x000fea0003800200 */
.L_x_3602:
        /* <DEDUP_REMOVED lines=43> */
.L_x_3605:
[----:B------:R-:W-:Y:S05]  /*2820*/  BSYNC.RECONVERGENT B0 ;  /* 0x0000000000007941 */ /* 0x000fea0003800200 */
.L_x_3604:
        /* <DEDUP_REMOVED lines=32> */
.L_x_3607:
[----:B------:R-:W-:Y:S05]  /*2a30*/  BSYNC.RECONVERGENT B0 ;  /* 0x0000000000007941 */ /* 0x000fea0003800200 */
.L_x_3606:
        /* <DEDUP_REMOVED lines=32> */
.L_x_3609:
[----:B------:R-:W-:Y:S05]  /*2c40*/  BSYNC.RECONVERGENT B0 ;  /* 0x0000000000007941 */ /* 0x000fea0003800200 */
.L_x_3608:
        /* <DEDUP_REMOVED lines=32> */
.L_x_3611:
[----:B------:R-:W-:Y:S05]  /*2e50*/  BSYNC.RECONVERGENT B0 ;  /* 0x0000000000007941 */ /* 0x000fea0003800200 */
.L_x_3610:
        /* <DEDUP_REMOVED lines=32> */
.L_x_3613:
[----:B------:R-:W-:Y:S05]  /*3060*/  BSYNC.RECONVERGENT B0 ;  /* 0x0000000000007941 */ /* 0x000fea0003800200 */
.L_x_3612:
        /* <DEDUP_REMOVED lines=37> */
.L_x_3619:
        /* <DEDUP_REMOVED lines=141> */
.L_x_3616:
[----:B------:R-:W-:Y:S05]  /*3b90*/  BSYNC.RECONVERGENT B0 ;  /* 0x0000000000007941 */ /* 0x000fea0003800200 */
.L_x_3615:
[----:B------:R-:W-:Y:S01]  /*3ba0*/  BAR.SYNC.DEFER_BLOCKING 0x0 ;  /* 0x0000000000007b1d */ /* 0x000fe20000010000 */
[----:B------:R-:W-:Y:S02]  /*3bb0*/  PRMT R26, R4, 0x7632, R26 ;  /* 0x00007632041a7816 */ /* 0x000fe4000000001a */
[----:B------:R-:W-:Y:S02]  /*3bc0*/  ISETP.NE.AND P1, PT, R45, RZ, PT ;  /* 0x000000ff2d00720c */ /* 0x000fe40003f25270 */
[----:B------:R-:W-:Y:S01]  /*3bd0*/  SHF.L.U32 R134, R11, 0x10, RZ ;  /* 0x000000100b867819 */ /* 0x000fe200000006ff */
[----:B------:R-:W-:Y:S01]  /*3be0*/  BSSY.RECONVERGENT B0, `(.L_x_3617) ;  /* 0x0000032000007945 */ /* 0x000fe20003800200 */
[----:B------:R-:W-:Y:S02]  /*3bf0*/  SHF.L.U32 R128, R9, 0x10, RZ ;  /* 0x0000001009807819 */ /* 0x000fe400000006ff */
[----:B------:R-:W-:Y:S02]  /*3c00*/  SHF.L.U32 R126, R8, 0x10, RZ ;  /* 0x00000010087e7819 */ /* 0x000fe400000006ff */
[----:B------:R-:W-:-:S02]  /*3c10*/  SHF.L.U32 R130, R10, 0x10, RZ ;  /* 0x000000100a827819 */ /* 0x000fc400000006ff */
[----:B------:R-:W-:Y:S01]  /*3c20*/  SHF.L.U32 R26, R26, 0x10, RZ ;  /* 0x000000101a1a7819 */ /* 0x000fe200000006ff */
[----:B------:R-:W1:Y:S02]  /*3c30*/  @P3 LDS R15, [UR4+0x86c] ;  /* 0x00086c04ff0f3984 */ /* 0x000e640008000800 */
[----:B-1----:R-:W-:-:S04]  /*3c40*/  @P3 FFMA.FTZ R124, R15, R125, R124 ;  /* 0x0000007d0f7c3223 */ /* 0x002fc8000001007c */
[----:B------:R-:W-:Y:S01]  /*3c50*/  FFMA.FTZ R116, R116, R124, R83 ;  /* 0x0000007c74747223 */ /* 0x000fe20000010053 */
[----:B------:R-:W-:-:S03]  /*3c60*/  SHF.L.U32 R124, R7, 0x10, RZ ;  /* 0x00000010077c7819 */ /* 0x000fc600000006ff */
[----:B------:R-:W-:-:S04]  /*3c70*/  FFMA.FTZ R117, R117, R116, R84 ;  /* 0x0000007475757223 */ /* 0x000fc80000010054 */
[----:B------:R-:W-:Y:S01]  /*3c80*/  FFMA.FTZ R15, R118, R117, R85 ;  /* 0x00000075760f7223 */ /* 0x000fe20000010055 */
[----:B------:R-:W-:Y:S02]  /*3c90*/  SHF.L.U32 R118, R4, 0x10, RZ ;  /* 0x0000001004767819 */ /* 0x000fe400000006ff */
[----:B------:R-:W-:Y:S01]  /*3ca0*/  PRMT R4, R5, 0x7632, R4 ;  /* 0x0000763205047816 */ /* 0x000fe20000000004 */
[----:B------:R-:W-:-:S04]  /*3cb0*/  FFMA.FTZ R14, R119, R15, R86 ;  /* 0x0000000f770e7223 */ /* 0x000fc80000010056 */
[----:B------:R-:W-:-:S04]  /*3cc0*/  FFMA.FTZ R120, R120, R14, R87 ;  /* 0x0000000e78787223 */ /* 0x000fc80000010057 */
[----:B------:R-:W-:-:S04]  /*3cd0*/  FFMA.FTZ R121, R121, R120, R90 ;  /* 0x0000007879797223 */ /* 0x000fc8000001005a */
[----:B0-----:R-:W-:Y:S01]  /*3ce0*/  FFMA.FTZ R25, R122, R121, R91 ;  /* 0x000000797a197223 */ /* 0x001fe2000001005b */
[----:B------:R-:W-:Y:S02]  /*3cf0*/  SHF.L.U32 R122, R5, 0x10, RZ ;  /* 0x00000010057a7819 */ /* 0x000fe400000006ff */
[----:B------:R-:W-:Y:S01]  /*3d00*/  PRMT R5, R6, 0x7632, R5 ;  /* 0x0000763206057816 */ /* 0x000fe20000000005 */
[----:B------:R-:W-:Y:S01]  /*3d10*/  FFMA.FTZ R24, R115, R25, R92 ;  /* 0x0000001973187223 */ /* 0x000fe2000001005c */
[----:B------:R-:W-:Y:S02]  /*3d20*/  PRMT R115, R7, 0x7632, R115 ;  /* 0x0000763207737816 */ /* 0x000fe40000000073 */
[----:B------:R-:W-:Y:S01]  /*3d30*/  PRMT R7, R8, 0x7632, R7 ;  /* 0x0000763208077816 */ /* 0x000fe20000000007 */
[----:B------:R-:W-:Y:S01]  /*3d40*/  FFMA.FTZ R27, R114, R24, R93 ;  /* 0x00000018721b7223 */ /* 0x000fe2000001005d */
[----:B------:R-:W-:Y:S02]  /*3d50*/  SHF.L.U32 R114, R6, 0x10, RZ ;  /* 0x0000001006727819 */ /* 0x000fe400000006ff */
[----:B------:R-:W-:Y:S01]  /*3d60*/  SHF.L.U32 R8, R4, 0x10, RZ ;  /* 0x0000001004087819 */ /* 0x000fe200000006ff */
[----:B------:R-:W-:Y:S01]  /*3d70*/  FFMA.FTZ R6, R113, R27, R94 ;  /* 0x0000001b71067223 */ /* 0x000fe2000001005e */
[----:B------:R-:W-:-:S02]  /*3d80*/  PRMT R113, R9, 0x7632, R113 ;  /* 0x0000763209717816 */ /* 0x000fc40000000071 */
[----:B------:R-:W-:Y:S01]  /*3d90*/  PRMT R9, R10, 0x7632, R9 ;  /* 0x000076320a097816 */ /* 0x000fe20000000009 */
[----:B------:R-:W-:Y:S01]  /*3da0*/  FFMA.FTZ R140, R112, R6, R95 ;  /* 0x00000006708c7223 */ /* 0x000fe2000001005f */
[----:B------:R-:W-:Y:S02]  /*3db0*/  SHF.L.U32 R10, R5, 0x10, RZ ;  /* 0x00000010050a7819 */ /* 0x000fe400000006ff */
[----:B------:R-:W-:Y:S01]  /*3dc0*/  SHF.L.U32 R112, R7, 0x10, RZ ;  /* 0x0000001007707819 */ /* 0x000fe200000006ff */
[----:B------:R-:W-:Y:S01]  /*3dd0*/  FFMA.FTZ R119, R111, R140, R96 ;  /* 0x0000008c6f777223 */ /* 0x000fe20000010060 */
[----:B------:R-:W-:Y:S02]  /*3de0*/  PRMT R111, R11, 0x7632, R111 ;  /* 0x000076320b6f7816 */ /* 0x000fe4000000006f */
[----:B------:R-:W-:Y:S01]  /*3df0*/  SHF.L.U32 R132, R9, 0x10, RZ ;  /* 0x0000001009847819 */ /* 0x000fe200000006ff */
[----:B------:R-:W-:Y:S01]  /*3e00*/  FFMA.FTZ R11, R110, R119, R97 ;  /* 0x000000776e0b7223 */ /* 0x000fe20000010061 */
[----:B------:R-:W-:-:S02]  /*3e10*/  SHF.L.U32 R110, R115, 0x10, RZ ;  /* 0x00000010736e7819 */ /* 0x000fc400000006ff */
[----:B------:R-:W-:Y:S01]  /*3e20*/  SHF.L.U32 R136, R111, 0x10, RZ ;  /* 0x000000106f887819 */ /* 0x000fe200000006ff */
[----:B------:R-:W-:-:S04]  /*3e30*/  FFMA.FTZ R142, R109, R11, R98 ;  /* 0x0000000b6d8e7223 */ /* 0x000fc80000010062 */
        /* <DEDUP_REMOVED lines=12> */
.L_x_3618:
[----:B------:R-:W-:Y:S05]  /*3f00*/  BSYNC.RECONVERGENT B0 ;  /* 0x0000000000007941 */ /* 0x000fea0003800200 */
.L_x_3617:
        /* <DEDUP_REMOVED lines=43> */
.L_x_3614:
        /* <DEDUP_REMOVED lines=206> */
.L_x_3621:
        /* <DEDUP_REMOVED lines=14> */
.L_x_5105:


//--------------------- .text._Z25selective_scan_fwd_kernelI32Selective_Scan_fwd_kernel_traitsILi64ELi16ELi1ELb1ELb1ELb0ELb0EN3c108BFloat16EfEEv13SSMParamsBase --------------------------
	.section	.text._Z25selective_scan_fwd_kernelI32Selective_Scan_fwd_kernel_traitsILi64ELi16ELi1ELb1ELb1ELb0ELb0EN3c108BFloat16EfEEv13SSMParamsBase,"ax",@progbits
	.align	128
        .global         _Z25selective_scan_fwd_kernelI32Selective_Scan_fwd_kernel_traitsILi64ELi16ELi1ELb1ELb1ELb0ELb0EN3c108BFloat16EfEEv13SSMParamsBase
        .type           _Z25selective_scan_fwd_kernelI32Selective_Scan_fwd_kernel_traitsILi64ELi16ELi1ELb1ELb1ELb0ELb0EN3c108BFloat16EfEEv13SSMParamsBase,@function
        .size           _Z25selective_scan_fwd_kernelI32Selective_Scan_fwd_kernel_traitsILi64ELi16ELi1ELb1ELb1ELb0ELb0EN3c108BFloat16EfEEv13SSMParamsBase,(.L_x_5106 - _Z25selective_scan_fwd_kernelI32Selective_Scan_fwd_kernel_traitsILi64ELi16ELi1ELb1ELb1ELb0ELb0EN3c108BFloat16EfEEv13SSMParamsBase)
        .other          _Z25selective_scan_fwd_kernelI32Selective_Scan_fwd_kernel_traitsILi64ELi16ELi1ELb1ELb1ELb0ELb0EN3c108BFloat16EfEEv13SSMParamsBase,@"STO_CUDA_ENTRY STV_DEFAULT"
_Z25selective_scan_fwd_kernelI32Selective_Scan_fwd_kernel_traitsILi64ELi16ELi1ELb1ELb1ELb0ELb0EN3c108BFloat16EfEEv13SSMParamsBase:
.text._Z25selective_scan_fwd_kernelI32Selective_Scan_fwd_kernel_traitsILi64ELi16ELi1ELb1ELb1ELb0ELb0EN3c108BFloat16EfEEv13SSMParamsBase:
        /* <DEDUP_REMOVED lines=117> */
.L_x_3660:
        /* <DEDUP_REMOVED lines=78> */
.L_x_3623:
[----:B------:R-:W-:Y:S05]  /*0c30*/  BSYNC.RECONVERGENT B0 ;  /* 0x0000000000007941 */ /* 0x000fea0003800200 */
.L_x_3622:
        /* <DEDUP_REMOVED lines=37> */
.L_x_3625:
[----:B------:R-:W-:Y:S05]  /*0e90*/  BSYNC.RECONVERGENT B0 ;  /* 0x0000000000007941 */ /* 0x000fea0003800200 */
.L_x_3624:
        /* <DEDUP_REMOVED lines=36> */
.L_x_3627:
[----:B------:R-:W-:Y:S05]  /*10e0*/  BSYNC.RECONVERGENT B0 ;  /* 0x0000000000007941 */ /* 0x000fea0003800200 */
.L_x_3626:
        /* <DEDUP_REMOVED lines=37> */
.L_x_3629:
[----:B------:R-:W-:Y:S05]  /*1340*/  BSYNC.RECONVERGENT B0 ;  /* 0x0000000000007941 */ /* 0x000fea0003800200 */
.L_x_3628:
        /* <DEDUP_REMOVED lines=36> */
.L_x_3631:
[----:B------:R-:W-:Y:S05]  /*1590*/  BSYNC.RECONVERGENT B0 ;  /* 0x0000000000007941 */ /* 0x000fea0003800200 */
.L_x_3630:
        /* <DEDUP_REMOVED lines=38> */
.L_x_3633:
[----:B------:R-:W-:Y:S05]  /*1800*/  BSYNC.RECONVERGENT B0 ;  /* 0x0000000000007941 */ /* 0x000fea0003800200 */
.L_x_3632:
        /* <DEDUP_REMOVED lines=39> */
.L_x_3635:
[----:B------:R-:W-:Y:S05]  /*1a80*/  BSYNC.RECONVERGENT B0 ;  /* 0x0000000000007941 */ /* 0x000fea0003800200 */
.L_x_3634:
        /* <DEDUP_REMOVED lines=41> */
.L_x_3637:
[----:B------:R-:W-:Y:S05]  /*1d20*/  BSYNC.RECONVERGENT B0 ;  /* 0x0000000000007941 */ /* 0x000fea0003800200 */
.L_x_3636:
        /* <DEDUP_REMOVED lines=40> */
.L_x_3639:
[----:B------:R-:W-:Y:S05]  /*1fb0*/  BSYNC.RECONVERGENT B0 ;  /* 0x0000000000007941 */ /* 0x000fea0003800200 */
.L_x_3638:
[----:B------:R-:W-:Y:S01]  /*1fc0*/  ISETP.EQ.OR P6, PT, RZ, UR7, P5 ;  /* 0x00000007ff007c0c */ /* 0x000fe2000afc2670 */
[----:B------:R-:W-:Y:S01]  /*1fd0*/  BSSY.RECONVERGENT B0, `(.L_x_3640) ;  /* 0x0000028000007945 */ /* 0x000fe20003800200 */
[----:B------:R-:W-:Y:S02]  /*1fe0*/  SHF.L.U32 R5, R12, 0x10, RZ ;  /* 0x000000100c057819 */ /* 0x000fe400000006ff */
[----:B------:R-:W-:Y:S02]  /*1ff0*/  PRMT R7, R8, 0x7632, R7 ;  /* 0x0000763208077816 */ /* 0x000fe40000000007 */
[----:B------:R-:W-:Y:S01]  /*2000*/  SHF.L.U32 R8, R9, 0x10, RZ ;  /* 0x0000001009087819 */ /* 0x000fe200000006ff */
[----:B------:R-:W-:Y:S01]  /*2010*/  FADD.FTZ R64, R5, R44 ;  /* 0x0000002c05407221 */ /* 0x000fe20000010000 */
[----:B------:R-:W-:Y:S02]  /*2020*/  FSETP.GTU.FTZ.AND P1, PT, R62, 20, PT ;  /* 0x41a000003e00780b */ /* 0x000fe40003f3c000 */
[----:B------:R-:W-:-:S02]  /*2030*/  ISETP.EQ.OR P5, PT, RZ, UR7, P2 ;  /* 0x00000007ff007c0c */ /* 0x000fc400097a2670 */
[----:B------:R-:W-:Y:S02]  /*2040*/  PRMT R9, R9, 0x7632, R9 ;  /* 0x0000763209097816 */ /* 0x000fe40000000009 */
        /* <DEDUP_REMOVED lines=32> */
.L_x_3641:
[----:B------:R-:W-:Y:S05]  /*2250*/  BSYNC.RECONVERGENT B0 ;  /* 0x0000000000007941 */ /* 0x000fea0003800200 */
.L_x_3640:
        /* <DEDUP_REMOVED lines=39> */
.L_x_3643:
[----:B------:R-:W-:Y:S05]  /*24d0*/  BSYNC.RECONVERGENT B0 ;  /* 0x0000000000007941 */ /* 0x000fea0003800200 */
.L_x_3642:
        /* <DEDUP_REMOVED lines=43> */
.L_x_3645:
[----:B------:R-:W-:Y:S05]  /*2790*/  BSYNC.RECONVERGENT B0 ;  /* 0x0000000000007941 */ /* 0x000fea0003800200 */
.L_x_3644:
        /* <DEDUP_REMOVED lines=32> */
.L_x_3647:
[----:B------:R-:W-:Y:S05]  /*29a0*/  BSYNC.RECONVERGENT B0 ;  /* 0x0000000000007941 */ /* 0x000fea0003800200 */
.L_x_3646:
        /* <DEDUP_REMOVED lines=32> */
.L_x_3649:
[----:B------:R-:W-:Y:S05]  /*2bb0*/  BSYNC.RECONVERGENT B0 ;  /* 0x0000000000007941 */ /* 0x000fea0003800200 */
.L_x_3648:
        /* <DEDUP_REMOVED lines=32> */
.L_x_3651:
[----:B------:R-:W-:Y:S05]  /*2dc0*/  BSYNC.RECONVERGENT B0 ;  /* 0x0000000000007941 */ /* 0x000fea0003800200 */
.L_x_3650:
        /* <DEDUP_REMOVED lines=32> */
.L_x_3653:
[----:B------:R-:W-:Y:S05]  /*2fd0*/  BSYNC.RECONVERGENT B0 ;  /* 0x0000000000007941 */ /* 0x000fea0003800200 */
.L_x_3652:
        /* <DEDUP_REMOVED lines=20> */
[----:B------:R-:W0:Y:S01]  /*3120*/  LDC.64 R20, c[0x0][0x3e0] ;  /* 0x0000f800ff147b82 */ /* 0x000e220000000a00 */
[C---:B------:R-:W-:Y:S01]  /*3130*/  IMAD R97, R39.reuse, R24, RZ ;  /* 0x0000001827617224 */ /* 0x040fe200078e02ff */
[----:B------:R-:W-:Y:S01]  /*3140*/  IADD3 R98, PT, PT, -R24, RZ, RZ ;  /* 0x000000ff18627210 */ /* 0x000fe20007ffe1ff */
[----:B------:R-:W-:Y:S01]  /*3150*/  FMUL.FTZ R82, R82, R48 ;  /* 0x0000003052527220 */ /* 0x000fe20000410000 */
[----:B------:R-:W-:Y:S01]  /*3160*/  ISETP.NE.AND P0, PT, R39, RZ, PT ;  /* 0x000000ff2700720c */ /* 0x000fe20003f05270 */
[----:B------:R-:W-:Y:S01]  /*3170*/  FMUL.FTZ R83, R83, R52 ;  /* 0x0000003453537220 */ /* 0x000fe20000410000 */
[----:B------:R-:W-:Y:S01]  /*3180*/  IADD3 R24, P1, PT, R28, R29, RZ ;  /* 0x0000001d1c187210 */ /* 0x000fe20007f3e0ff */
        /* <DEDUP_REMOVED lines=22> */
[----:B-1----:R-:W-:Y:S02]  /*32f0*/  SHF.L.U64.HI R19, R18, 0x1, R19 ;  /* 0x0000000112137819 */ /* 0x002fe40000010213 */
[----:B0-----:R-:W-:-:S02]  /*3300*/  SHF.L.U64.HI R21, R20, 0x2, R21 ;  /* 0x0000000214157819 */ /* 0x001fc40000010215 */
[----:B--2---:R-:W-:-:S07]  /*3310*/  SHF.L.U64.HI R23, R22, 0x2, R23 ;  /* 0x0000000216177819 */ /* 0x004fce0000010217 */
.L_x_3659:
[----:B------:R-:W-:Y:S01]  /*3320*/  MOV R12, R99 ;  /* 0x00000063000c7202 */ /* 0x000fe20000000f00 */
[----:B--2---:R-:W2:Y:S01]  /*3330*/  LDG.E.128 R4, desc[UR18][R24.64+-0x200] ;  /* 0xfffe001218047981 */ /* 0x004ea2000c1e1d00 */
[----:B------:R-:W-:-:S03]  /*3340*/  MOV R13, R100 ;  /* 0x00000064000d7202 */ /* 0x000fc60000000f00 */
[----:B0-----:R-:W3:Y:S04]  /*3350*/  LDG.E.128 R8, desc[UR18][R24.64] ;  /* 0x0000001218087981 */ /* 0x001ee8000c1e1d00 */
[----:B------:R-:W4:Y:S01]  /*3360*/  LDG.E R12, desc[UR18][R12.64] ;  /* 0x000000120c0c7981 */ /* 0x000f22000c1e1900 */
[----:B------:R-:W-:Y:S01]  /*3370*/  ISETP.GE.AND P1, PT, R49, 0x1, PT ;  /* 0x000000013100780c */ /* 0x000fe20003f26270 */
[----:B------:R-:W0:Y:S02]  /*3380*/  S2UR UR6, SR_CgaCtaId ;  /* 0x00000000000679c3 */ /* 0x000e240000008800 */
[----:B--2---:R-:W-:Y:S04]  /*3390*/  STS.128 [R26], R4 ;  /* 0x000000041a007388 */ /* 0x004fe80000000c00 */
[----:B---3--:R-:W-:Y:S01]  /*33a0*/  STS.128 [R26+0x200], R8 ;  /* 0x000200081a007388 */ /* 0x008fe20000000c00 */
[----:B------:R-:W-:Y:S01]  /*33b0*/  NOP ;  /* 0x0000000000007918 */ /* 0x000fe20000000000 */
[----:B----4-:R-:W-:-:S02]  /*33c0*/  FMUL.FTZ R119, R12, 1.4426950216293334961 ;  /* 0x3fb8aa3b0c777820 */ /* 0x010fc40000410000 */
[----:B------:R-:W-:Y:S04]  /*33d0*/  LDS.128 R4, [R0+0x10] ;  /* 0x0000100000047984 */ /* 0x000fe80000000c00 */
[----:B------:R-:W1:Y:S01]  /*33e0*/  LDS.128 R12, [R0] ;  /* 0x00000000000c7984 */ /* 0x000e620000000c00 */
[C---:B------:R-:W-:Y:S01]  /*33f0*/  FMUL.FTZ R106, R119.reuse, R48 ;  /* 0x00000030776a7220 */ /* 0x040fe20000410000 */
[C---:B------:R-:W-:Y:S01]  /*3400*/  FMUL.FTZ R107, R119.reuse, R52 ;  /* 0x00000034776b7220 */ /* 0x040fe20000410000 */
[----:B------:R-:W-:-:S04]  /*3410*/  FMUL.FTZ R108, R119, R54 ;  /* 0x00000036776c7220 */ /* 0x000fc80000410000 */
[----:B------:R-:W2:Y:S01]  /*3420*/  MUFU.EX2 R106, R106 ;  /* 0x0000006a006a7308 */ /* 0x000ea20000000800 */
[C---:B------:R-:W-:Y:S01]  /*3430*/  FMUL.FTZ R109, R119.reuse, R51 ;  /* 0x00000033776d7220 */ /* 0x040fe20000410000 */
[----:B------:R-:W-:-:S06]  /*3440*/  FMUL.FTZ R110, R119, R56 ;  /* 0x00000038776e7220 */ /* 0x000fcc0000410000 */
[----:B------:R-:W3:Y:S01]  /*3450*/  MUFU.EX2 R107, R107 ;  /* 0x0000006b006b7308 */ /* 0x000ee20000000800 */
[C---:B------:R-:W-:Y:S01]  /*3460*/  FMUL.FTZ R105, R119.reuse, R53 ;  /* 0x0000003577697220 */ /* 0x040fe20000410000 */
[----:B------:R-:W-:-:S06]  /*3470*/  FMUL.FTZ R111, R119, R50 ;  /* 0x00000032776f7220 */ /* 0x000fcc0000410000 */
[----:B------:R-:W4:Y:S01]  /*3480*/  MUFU.EX2 R108, R108 ;  /* 0x0000006c006c7308 */ /* 0x000f220000000800 */
[----:B------:R-:W-:-:S07]  /*3490*/  FMUL.FTZ R112, R119, R58 ;  /* 0x0000003a77707220 */ /* 0x000fce0000410000 */
[----:B------:R-:W0:Y:S01]  /*34a0*/  MUFU.EX2 R109, R109 ;  /* 0x0000006d006d7308 */ /* 0x000e220000000800 */
[C---:B-1----:R-:W-:Y:S02]  /*34b0*/  PRMT R8, R12.reuse, 0x7632, R8 ;  /* 0x000076320c087816 */ /* 0x042fe40000000008 */
[----:B------:R-:W-:Y:S02]  /*34c0*/  SHF.L.U32 R12, R12, 0x10, RZ ;  /* 0x000000100c0c7819 */ /* 0x000fe400000006ff */
[----:B------:R-:W-:Y:S02]  /*34d0*/  SHF.L.U32 R9, R8, 0x10, RZ ;  /* 0x0000001008097819 */ /* 0x000fe400000006ff */
[----:B------:R-:W-:Y:S01]  /*34e0*/  SHF.L.U32 R8, R13, 0x10, RZ ;  /* 0x000000100d087819 */ /* 0x000fe200000006ff */
[----:B------:R-:W-:Y:S01]  /*34f0*/  FMUL.FTZ R12, R81, R12 ;  /* 0x0000000c510c7220 */ /* 0x000fe20000410000 */
[----:B------:R-:W-:Y:S01]  /*3500*/  PRMT R10, R13, 0x7632, R10 ;  /* 0x000076320d0a7816 */ /* 0x000fe2000000000a */
[----:B------:R-:W-:Y:S01]  /*3510*/  FMUL.FTZ R13, R82, R9 ;  /* 0x00000009520d7220 */ /* 0x000fe20000410000 */
[C---:B------:R-:W-:Y:S01]  /*3520*/  PRMT R11, R14.reuse, 0x7632, R11 ;  /* 0x000076320e0b7816 */ /* 0x040fe2000000000b */
[----:B------:R-:W1:Y:S01]  /*3530*/  MUFU.EX2 R110, R110 ;  /* 0x0000006e006e7308 */ /* 0x000e620000000800 */
[----:B------:R-:W-:Y:S01]  /*3540*/  SHF.L.U32 R120, R14, 0x10, RZ ;  /* 0x000000100e787819 */ /* 0x000fe200000006ff */
[----:B------:R-:W-:Y:S01]  /*3550*/  FMUL.FTZ R14, R83, R8 ;  /* 0x00000008530e7220 */ /* 0x000fe20000410000 */
[----:B------:R-:W-:Y:S01]  /*3560*/  SHF.L.U32 R121, R10, 0x10, RZ ;  /* 0x000000100a797819 */ /* 0x000fe200000006ff */
[----:B--2---:R-:W-:Y:S01]  /*3570*/  FFMA.FTZ R8, R12, R106, R13 ;  /* 0x0000006a0c087223 */ /* 0x004fe2000001000d */
[----:B------:R-:W-:-:S03]  /*3580*/  FMUL.FTZ R113, R119, R55 ;  /* 0x0000003777717220 */ /* 0x000fc60000410000 */
[----:B------:R-:W2:Y:S01]  /*3590*/  MUFU.EX2 R105, R105 ;  /* 0x0000006900697308 */ /* 0x000ea20000000800 */
[----:B------:R-:W-:Y:S01]  /*35a0*/  FMUL.FTZ R121, R84, R121 ;  /* 0x0000007954797220 */ /* 0x000fe20000410000 */
[----:B---3--:R-:W-:Y:S01]  /*35b0*/  FFMA.FTZ R10, R107, R8, R14 ;  /* 0x000000086b0a7223 */ /* 0x008fe2000001000e */
[----:B------:R-:W-:Y:S01]  /*35c0*/  FMUL.FTZ R122, R119, R60 ;  /* 0x0000003c777a7220 */ /* 0x000fe20000410000 */
[----:B------:R-:W-:-:S04]  /*35d0*/  SHF.L.U32 R11, R11, 0x10, RZ ;  /* 0x000000100b0b7819 */ /* 0x000fc800000006ff */
[----:B------:R-:W3:Y:S01]  /*35e0*/  MUFU.EX2 R111, R111 ;  /* 0x0000006f006f7308 */ /* 0x000ee20000000800 */
[----:B------:R-:W-:Y:S01]  /*35f0*/  FMUL.FTZ R120, R85, R120 ;  /* 0x0000007855787220 */ /* 0x000fe20000410000 */
[----:B----4-:R-:W-:Y:S01]  /*3600*/  FFMA.FTZ R10, R108, R10, R121 ;  /* 0x0000000a6c0a7223 */ /* 0x010fe20000010079 */
[C---:B------:R-:W-:Y:S01]  /*3610*/  FMUL.FTZ R114, R119.reuse, R61 ;  /* 0x0000003d77727220 */ /* 0x040fe20000410000 */
[C---:B------:R-:W-:Y:S01]  /*3620*/  FMUL.FTZ R115, R119.reuse, R57 ;  /* 0x0000003977737220 */ /* 0x040fe20000410000 */
[C---:B------:R-:W-:Y:S01]  /*3630*/  FMUL.FTZ R116, R119.reuse, R62 ;  /* 0x0000003e77747220 */ /* 0x040fe20000410000 */
[C---:B------:R-:W-:Y:S02]  /*3640*/  FMUL.FTZ R117, R119.reuse, R59 ;  /* 0x0000003b77757220 */ /* 0x040fe40000410000 */
[----:B------:R-:W4:Y:S01]  /*3650*/  MUFU.EX2 R112, R112 ;  /* 0x0000007000707308 */ /* 0x000f220000000800 */
[C---:B------:R-:W-:Y:S01]  /*3660*/  FMUL.FTZ R118, R119.reuse, R64 ;  /* 0x0000004077767220 */ /* 0x040fe20000410000 */
[----:B------:R-:W-:Y:S01]  /*3670*/  FMUL.FTZ R124, R119, R67 ;  /* 0x00000043777c7220 */ /* 0x000fe20000410000 */
[----:B------:R-:W-:Y:S01]  /*3680*/  PRMT R9, R15, 0x7632, R9 ;  /* 0x000076320f097816 */ /* 0x000fe20000000009 */
[----:B------:R-:W-:Y:S01]  /*3690*/  FMUL.FTZ R123, R86, R11 ;  /* 0x0000000b567b7220 */ /* 0x000fe20000410000 */
[----:B0-----:R-:W-:-:S03]  /*36a0*/  FFMA.FTZ R10, R109, R10, R120 ;  /* 0x0000000a6d0a7223 */ /* 0x001fc60000010078 */
[----:B------:R0:W-:Y:S01]  /*36b0*/  MUFU.EX2 R119, R122 ;  /* 0x0000007a00777308 */ /* 0x0001e20000000800 */
[----:B------:R-:W-:Y:S01]  /*36c0*/  SHF.L.U32 R9, R9, 0x10, RZ ;  /* 0x0000001009097819 */ /* 0x000fe200000006ff */
[----:B-1----:R-:W-:-:S06]  /*36d0*/  FFMA.FTZ R11, R110, R10, R123 ;  /* 0x0000000a6e0b7223 */ /* 0x002fcc000001007b */
[----:B------:R-:W1:Y:S01]  /*36e0*/  MUFU.EX2 R113, R113 ;  /* 0x0000007100717308 */ /* 0x000e620000000800 */
[----:B0-----:R-:W-:Y:S01]  /*36f0*/  SHF.L.U32 R122, R15, 0x10, RZ ;  /* 0x000000100f7a7819 */ /* 0x001fe200000006ff */
[----:B--2---:R-:W-:Y:S01]  /*3700*/  FMUL.FTZ R10, R105, R106 ;  /* 0x0000006a690a7220 */ /* 0x004fe20000410000 */
[----:B------:R-:W-:-:S03]  /*3710*/  PRMT R8, R4, 0x7632, R8 ;  /* 0x0000763204087816 */ /* 0x000fc60000000008 */
[----:B------:R-:W-:Y:S02]  /*3720*/  FMUL.FTZ R122, R87, R122 ;  /* 0x0000007a577a7220 */ /* 0x000fe40000410000 */
[----:B------:R-:W0:Y:S01]  /*3730*/  MUFU.EX2 R114, R114 ;  /* 0x0000007200727308 */ /* 0x000e220000000800 */
[----:B------:R-:W-:Y:S01]  /*3740*/  SHF.L.U32 R127, R4, 0x10, RZ ;  /* 0x00000010047f7819 */ /* 0x000fe200000006ff */
[----:B------:R-:W-:Y:S01]  /*3750*/  FMUL.FTZ R125, R88, R9 ;  /* 0x00000009587d7220 */ /* 0x000fe20000410000 */
[----:B---3--:R-:W-:Y:S01]  /*3760*/  FFMA.FTZ R11, R111, R11, R122 ;  /* 0x0000000b6f0b7223 */ /* 0x008fe2000001007a */
[----:B------:R-:W-:-:S04]  /*3770*/  SHF.L.U32 R8, R8, 0x10, RZ ;  /* 0x0000001008087819 */ /* 0x000fc800000006ff */
[----:B------:R-:W2:Y:S01]  /*3780*/  MUFU.EX2 R115, R115 ;  /* 0x0000007300737308 */ /* 0x000ea20000000800 */
[----:B------:R-:W-:Y:S01]  /*3790*/  FMUL.FTZ R9, R107, R10 ;  /* 0x0000000a6b097220 */ /* 0x000fe20000410000 */
[----:B----4-:R-:W-:Y:S01]  /*37a0*/  FFMA.FTZ R11, R112, R11, R125 ;  /* 0x0000000b700b7223 */ /* 0x010fe2000001007d */
[C---:B------:R-:W-:Y:S02]  /*37b0*/  PRMT R4, R5.reuse, 0x7632, R4 ;  /* 0x0000763205047816 */ /* 0x040fe40000000004 */
[----:B------:R-:W-:-:S03]  /*37c0*/  SHF.L.U32 R126, R5, 0x10, RZ ;  /* 0x00000010057e7819 */ /* 0x000fc600000006ff */
[----:B------:R-:W3:Y:S01]  /*37d0*/  MUFU.EX2 R116, R116 ;  /* 0x0000007400747308 */ /* 0x000ee20000000800 */
[C---:B------:R-:W-:Y:S02]  /*37e0*/  PRMT R5, R6.reuse, 0x7632, R5 ;  /* 0x0000763206057816 */ /* 0x040fe40000000005 */
[----:B------:R-:W-:-:S05]  /*37f0*/  SHF.L.U32 R128, R6, 0x10, RZ ;  /* 0x0000001006807819 */ /* 0x000fca00000006ff */
[----:B------:R4:W-:Y:S01]  /*3800*/  MUFU.EX2 R15, R124 ;  /* 0x0000007c000f7308 */ /* 0x0009e20000000800 */
[----:B------:R-:W-:Y:S01]  /*3810*/  FMUL.FTZ R6, R108, R9 ;  /* 0x000000096c067220 */ /* 0x000fe20000410000 */
[----:B------:R-:W-:Y:S01]  /*3820*/  SHF.L.U32 R129, R4, 0x10, RZ ;  /* 0x0000001004817819 */ /* 0x000fe200000006ff */
[----:B----4-:R-:W-:-:S05]  /*3830*/  FMUL.FTZ R124, R90, R127 ;  /* 0x0000007f5a7c7220 */ /* 0x010fca0000410000 */
[----:B------:R-:W4:Y:S01]  /*3840*/  MUFU.EX2 R117, R117 ;  /* 0x0000007500757308 */ /* 0x000f220000000800 */
[----:B------:R-:W-:Y:S01]  /*3850*/  FMUL.FTZ R127, R89, R8 ;  /* 0x00000008597f7220 */ /* 0x000fe20000410000 */
[----:B-1----:R-:W-:Y:S01]  /*3860*/  FFMA.FTZ R11, R113, R11, R124 ;  /* 0x0000000b710b7223 */ /* 0x002fe2000001007c */
[----:B------:R-:W-:Y:S01]  /*3870*/  FMUL.FTZ R126, R91, R126 ;  /* 0x0000007e5b7e7220 */ /* 0x000fe20000410000 */
[----:B------:R-:W-:Y:S02]  /*3880*/  FMUL.FTZ R9, R109, R6 ;  /* 0x000000066d097220 */ /* 0x000fe40000410000 */
[----:B0-----:R-:W-:Y:S02]  /*3890*/  FFMA.FTZ R11, R114, R11, R127 ;  /* 0x0000000b720b7223 */ /* 0x001fe4000001007f */
[----:B------:R-:W0:Y:S01]  /*38a0*/  MUFU.EX2 R118, R118 ;  /* 0x0000007600767308 */ /* 0x000e220000000800 */
[----:B------:R-:W-:Y:S01]  /*38b0*/  FMUL.FTZ R129, R92, R129 ;  /* 0x000000815c817220 */ /* 0x000fe20000410000 */
[----:B------:R-:W-:Y:S01]  /*38c0*/  FMUL.FTZ R6, R110, R9 ;  /* 0x000000096e067220 */ /* 0x000fe20000410000 */
[----:B--2---:R-:W-:Y:S01]  /*38d0*/  FFMA.FTZ R11, R115, R11, R126 ;  /* 0x0000000b730b7223 */ /* 0x004fe2000001007e */
[----:B------:R-:W-:Y:S01]  /*38e0*/  SHF.L.U32 R5, R5, 0x10, RZ ;  /* 0x0000001005057819 */ /* 0x000fe200000006ff */
[----:B------:R-:W-:Y:S01]  /*38f0*/  FMUL.FTZ R128, R93, R128 ;  /* 0x000000805d807220 */ /* 0x000fe20000410000 */
[----:B------:R-:W-:Y:S01]  /*3900*/  FMUL.FTZ R9, R111, R6 ;  /* 0x000000066f097220 */ /* 0x000fe20000410000 */
[----:B---3--:R-:W-:Y:S01]  /*3910*/  FFMA.FTZ R11, R116, R11, R129 ;  /* 0x0000000b740b7223 */ /* 0x008fe20000010081 */
        /* <DEDUP_REMOVED lines=8> */
[----:B0-----:R-:W-:Y:S01]  /*39a0*/  FFMA.FTZ R11, R118, R11, R131 ;  /* 0x0000000b760b7223 */ /* 0x001fe20000010083 */
[----:B------:R-:W-:Y:S02]  /*39b0*/  FMUL.FTZ R132, R96, R5 ;  /* 0x0000000560847220 */ /* 0x000fe40000410000 */
        /* <DEDUP_REMOVED lines=75> */
.L_x_3656:
[----:B------:R-:W-:Y:S05]  /*3e70*/  BSYNC.RECONVERGENT B0 ;  /* 0x0000000000007941 */ /* 0x000fea0003800200 */
.L_x_3655:
        /* <DEDUP_REMOVED lines=23> */
[----:B0-----:R-:W-:Y:S01]  /*3ff0*/  SHF.R.S32.HI R9, RZ, 0x1f, R97 ;  /* 0x0000001fff097819 */ /* 0x001fe20000011461 */
[----:B------:R2:W-:Y:S01]  /*4000*/  STS.64 [UR5], R4 ;  /* 0x00000004ff007988 */ /* 0x0005e20008000a05 */
[----:B------:R-:W-:-:S04]  /*4010*/  IADD3 R8, P1, PT, R32, R97, RZ ;  /* 0x0000006120087210 */ /* 0x000fc80007f3e0ff */
[----:B------:R-:W-:Y:S02]  /*4020*/  LEA.HI.X.SX32 R9, R32, R9, 0x1, P1 ;  /* 0x0000000920097211 */ /* 0x000fe400008f0eff */
[----:B-1----:R-:W-:-:S04]  /*4030*/  LEA R6, P1, R8, R6, 0x3 ;  /* 0x0000000608067211 */ /* 0x002fc800078218ff */
[----:B------:R-:W-:-:S05]  /*4040*/  LEA.HI.X R7, R8, R7, R9, 0x3, P1 ;  /* 0x0000000708077211 */ /* 0x000fca00008f1c09 */
[----:B------:R2:W-:Y:S04]  /*4050*/  STG.E.64 desc[UR18][R6.64], R4 ;  /* 0x0000000406007986 */ /* 0x0005e8000c101b12 */
.L_x_3658:
[----:B------:R-:W-:Y:S05]  /*4060*/  BSYNC.RECONVERGENT B0 ;  /* 0x0000000000007941 */ /* 0x000fea0003800200 */
.L_x_3657:
        /* <DEDUP_REMOVED lines=27> */
.L_x_3654:
        /* <DEDUP_REMOVED lines=13> */
[----:B0-----:R-:W-:Y:S02]  /*42f0*/  IADD3.X R8, PT, PT, RZ, R36, RZ, P0, !PT ;  /* 0x00000024ff087210 */ /* 0x001fe400007fe4ff */
        /* <DEDUP_REMOVED lines=20> */
.L_x_3661:
        /* <DEDUP_REMOVED lines=12> */
.L_x_5106:


//--------------------- .text._Z25selective_scan_fwd_kernelI32Selective_Scan_fwd_kernel_traitsILi64ELi16ELi1ELb1ELb1ELb0ELb1EN3c108BFloat16EfEEv13SSMParamsBase --------------------------
	.section	.text._Z25selective_scan_fwd_kernelI32Selective_Scan_fwd_kernel_traitsILi64ELi16ELi1ELb1ELb1ELb0ELb1EN3c108BFloat16EfEEv13SSMParamsBase,"ax",@progbits
	.align	128
        .global         _Z25selective_scan_fwd_kernelI32Selective_Scan_fwd_kernel_traitsILi64ELi16ELi1ELb1ELb1ELb0ELb1EN3c108BFloat16EfEEv13SSMParamsBase
        .type           _Z25selective_scan_fwd_kernelI32Selective_Scan_fwd_kernel_traitsILi64ELi16ELi1ELb1ELb1ELb0ELb1EN3c108BFloat16EfEEv13SSMParamsBase,@function
        .size           _Z25selective_scan_fwd_kernelI32Selective_Scan_fwd_kernel_traitsILi64ELi16ELi1ELb1ELb1ELb0ELb1EN3c108BFloat16EfEEv13SSMParamsBase,(.L_x_5107 - _Z25selective_scan_fwd_kernelI32Selective_Scan_fwd_kernel_traitsILi64ELi16ELi1ELb1ELb1ELb0ELb1EN3c108BFloat16EfEEv13SSMParamsBase)
        .other          _Z25selective_scan_fwd_kernelI32Selective_Scan_fwd_kernel_traitsILi64ELi16ELi1ELb1ELb1ELb0ELb1EN3c108BFloat16EfEEv13SSMParamsBase,@"STO_CUDA_ENTRY STV_DEFAULT"
_Z25selective_scan_fwd_kernelI32Selective_Scan_fwd_kernel_traitsILi64ELi16ELi1ELb1ELb1ELb0ELb1EN3c108BFloat16EfEEv13SSMParamsBase:
.text._Z25selective_scan_fwd_kernelI32Selective_Scan_fwd_kernel_traitsILi64ELi16ELi1ELb1ELb1ELb0ELb1EN3c108BFloat16EfEEv13SSMParamsBase:
        /* <DEDUP_REMOVED lines=111> */
.L_x_3700:
        /* <DEDUP_REMOVED lines=78> */
.L_x_3663:
[----:B------:R-:W-:Y:S05]  /*0bd0*/  BSYNC.RECONVERGENT B0 ;  /* 0x0000000000007941 */ /* 0x000fea0003800200 */
.L_x_3662:
        /* <DEDUP_REMOVED lines=37> */
.L_x_3665:
[----:B------:R-:W-:Y:S05]  /*0e30*/  BSYNC.RECONVERGENT B0 ;  /* 0x0000000000007941 */ /* 0x000fea0003800200 */
.L_x_3664:
        /* <DEDUP_REMOVED lines=36> */
.L_x_3667:
[----:B------:R-:W-:Y:S05]  /*1080*/  BSYNC.RECONVERGENT B0 ;  /* 0x0000000000007941 */ /* 0x000fea0003800200 */
.L_x_3666:
        /* <DEDUP_REMOVED lines=37> */
.L_x_3669:
[----:B------:R-:W-:Y:S05]  /*12e0*/  BSYNC.RECONVERGENT B0 ;  /* 0x0000000000007941 */ /* 0x000fea0003800200 */
.L_x_3668:
        /* <DEDUP_REMOVED lines=36> */
.L_x_3671:
[----:B------:R-:W-:Y:S05]  /*1530*/  BSYNC.RECONVERGENT B0 ;  /* 0x0000000000007941 */ /* 0x000fea0003800200 */
.L_x_3670:
        /* <DEDUP_REMOVED lines=38> */
.L_x_3673:
[----:B------:R-:W-:Y:S05]  /*17a0*/  BSYNC.RECONVERGENT B0 ;  /* 0x0000000000007941 */ /* 0x000fea0003800200 */
.L_x_3672:
        /* <DEDUP_REMOVED lines=39> */
.L_x_3675:
[----:B------:R-:W-:Y:S05]  /*1a20*/  BSYNC.RECONVERGENT B0 ;  /* 0x0000000000007941 */ /* 0x000fea0003800200 */
.L_x_3674:
        /* <DEDUP_REMOVED lines=41> */
.L_x_3677:
[----:B------:R-:W-:Y:S05]  /*1cc0*/  BSYNC.RECONVERGENT B0 ;  /* 0x0000000000007941 */ /* 0x000fea0003800200 */
.L_x_3676:
        /* <DEDUP_REMOVED lines=40> */
.L_x_3679:
[----:B------:R-:W-:Y:S05]  /*1f50*/  BSYNC.RECONVERGENT B0 ;  /* 0x0000000000007941 */ /* 0x000fea0003800200 */
.L_x_3678:
        /* <DEDUP_REMOVED lines=41> */
.L_x_3681:
[----:B------:R-:W-:Y:S05]  /*21f0*/  BSYNC.RECONVERGENT B0 ;  /* 0x0000000000007941 */ /* 0x000fea0003800200 */
.L_x_3680:
[----:B------:R-:W-:Y:S01]  /*2200*/  SHF.L.U32 R19, R19, 0x10, RZ ;  /* 0x0000001013137819 */ /* 0x000fe200000006ff */
[----:B------:R-:W-:Y:S01]  /*2210*/  BSSY.RECONVERGENT B0, `(.L_x_3682) ;  /* 0x0000026000007945 */ /* 0x000fe20003800200 */
[C---:B------:R-:W-:Y:S02]  /*2220*/  SHF.L.U32 R7, R11.reuse, 0x10, RZ ;  /* 0x000000100b077819 */ /* 0x040fe400000006ff */
[----:B------:R-:W-:Y:S01]  /*2230*/  PRMT R6, R11, 0x7632, R6 ;  /* 0x000076320b067816 */ /* 0x000fe20000000006 */
[----:B------:R-:W-:Y:S01]  /*2240*/  FADD.FTZ R78, R19, R44 ;  /* 0x0000002c134e7221 */ /* 0x000fe20000010000 */
[----:B------:R-:W-:Y:S02]  /*2250*/  FSETP.GTU.FTZ.AND P2, PT, R77, 20, PT ;  /* 0x41a000004d00780b */ /* 0x000fe40003f5c000 */
        /* <DEDUP_REMOVED lines=33> */
.L_x_3683:
[----:B------:R-:W-:Y:S05]  /*2470*/  BSYNC.RECONVERGENT B0 ;  /* 0x0000000000007941 */ /* 0x000fea0003800200 */
.L_x_3682:
        /* <DEDUP_REMOVED lines=43> */
.L_x_3685:
[----:B------:R-:W-:Y:S05]  /*2730*/  BSYNC.RECONVERGENT B0 ;  /* 0x0000000000007941 */ /* 0x000fea0003800200 */
.L_x_3684:
        /* <DEDUP_REMOVED lines=32> */
.L_x_3687:
[----:B------:R-:W-:Y:S05]  /*2940*/  BSYNC.RECONVERGENT B0 ;  /* 0x0000000000007941 */ /* 0x000fea0003800200 */
.L_x_3686:
        /* <DEDUP_REMOVED lines=32> */
.L_x_3689:
[----:B------:R-:W-:Y:S05]  /*2b50*/  BSYNC.RECONVERGENT B0 ;  /* 0x0000000000007941 */ /* 0x000fea0003800200 */
.L_x_3688:
        /* <DEDUP_REMOVED lines=32> */
.L_x_3691:
[----:B------:R-:W-:Y:S05]  /*2d60*/  BSYNC.RECONVERGENT B0 ;  /* 0x0000000000007941 */ /* 0x000fea0003800200 */
.L_x_3690:
        /* <DEDUP_REMOVED lines=32> */
.L_x_3693:
[----:B------:R-:W-:Y:S05]  /*2f70*/  BSYNC.RECONVERGENT B0 ;  /* 0x0000000000007941 */ /* 0x000fea0003800200 */
.L_x_3692:
        /* <DEDUP_REMOVED lines=52> */
.L_x_3699:
        /* <DEDUP_REMOVED lines=67> */
[----:B---3--:R-:W-:Y:S01]  /*36f0*/  FFMA.FTZ R11, R109, R11, R120 ;  /* 0x0000000b6d0b7223 */ /* 0x008fe20000010078 */
[----:B------:R-:W-:-:S05]  /*3700*/  SHF.L.U32 R125, R8, 0x10, RZ ;  /* 0x00000010087d7819 */ /* 0x000fca00000006ff */
[----:B------:R-:W2:Y:S01]  /*3710*/  MUFU.EX2 R113, R113 ;  /* 0x0000007100717308 */ /* 0x000ea20000000800 */
[----:B------:R-:W-:-:S07]  /*3720*/  FMUL.FTZ R122, R87, R122 ;  /* 0x0000007a577a7220 */ /* 0x000fce0000410000 */
[----:B------:R3:W-:Y:S01]  /*3730*/  MUFU.EX2 R15, R123 ;  /* 0x0000007b000f7308 */ /* 0x0007e20000000800 */
[C---:B------:R-:W-:Y:S02]  /*3740*/  PRMT R4, R5.reuse, 0x7632, R4 ;  /* 0x0000763205047816 */ /* 0x040fe40000000004 */
[----:B------:R-:W-:Y:S01]  /*3750*/  SHF.L.U32 R124, R5, 0x10, RZ ;  /* 0x00000010057c7819 */ /* 0x000fe200000006ff */
[----:B---3--:R-:W-:-:S04]  /*3760*/  FMUL.FTZ R123, R86, R9 ;  /* 0x00000009567b7220 */ /* 0x008fc80000410000 */
[----:B------:R-:W3:Y:S01]  /*3770*/  MUFU.EX2 R114, R114 ;  /* 0x0000007200727308 */ /* 0x000ee20000000800 */
[----:B------:R-:W-:Y:S01]  /*3780*/  FMUL.FTZ R9, R105, R10 ;  /* 0x0000000a69097220 */ /* 0x000fe20000410000 */
[----:B----4-:R-:W-:Y:S01]  /*3790*/  FFMA.FTZ R11, R110, R11, R123 ;  /* 0x0000000b6e0b7223 */ /* 0x010fe2000001007b */
[----:B------:R-:W-:Y:S01]  /*37a0*/  PRMT R5, R6, 0x7632, R5 ;  /* 0x0000763206057816 */ /* 0x000fe20000000005 */
[----:B------:R-:W-:Y:S01]  /*37b0*/  FMUL.FTZ R125, R90, R125 ;  /* 0x0000007d5a7d7220 */ /* 0x000fe20000410000 */
[----:B------:R-:W-:Y:S01]  /*37c0*/  SHF.L.U32 R126, R6, 0x10, RZ ;  /* 0x00000010067e7819 */ /* 0x000fe200000006ff */
[----:B------:R-:W-:Y:S02]  /*37d0*/  FMUL.FTZ R6, R106, R9 ;  /* 0x000000096a067220 */ /* 0x000fe40000410000 */
[----:B------:R-:W4:Y:S01]  /*37e0*/  MUFU.EX2 R115, R115 ;  /* 0x0000007300737308 */ /* 0x000f220000000800 */
[----:B-1----:R-:W-:Y:S01]  /*37f0*/  FFMA.FTZ R11, R111, R11, R122 ;  /* 0x0000000b6f0b7223 */ /* 0x002fe2000001007a */
[----:B------:R-:W-:Y:S01]  /*3800*/  SHF.L.U32 R127, R4, 0x10, RZ ;  /* 0x00000010047f7819 */ /* 0x000fe200000006ff */
[----:B------:R-:W-:Y:S01]  /*3810*/  FMUL.FTZ R124, R91, R124 ;  /* 0x0000007c5b7c7220 */ /* 0x000fe20000410000 */
[----:B------:R-:W-:Y:S01]  /*3820*/  FMUL.FTZ R9, R107, R6 ;  /* 0x000000066b097220 */ /* 0x000fe20000410000 */
[----:B0-----:R-:W-:-:S03]  /*3830*/  FFMA.FTZ R11, R112, R11, R125 ;  /* 0x0000000b700b7223 */ /* 0x001fc6000001007d */
        /* <DEDUP_REMOVED lines=93> */
.L_x_3696:
[----:B------:R-:W-:Y:S05]  /*3e10*/  BSYNC.RECONVERGENT B0 ;  /* 0x0000000000007941 */ /* 0x000fea0003800200 */
.L_x_3695:
        /* <DEDUP_REMOVED lines=30> */
.L_x_3698:
[----:B------:R-:W-:Y:S05]  /*4000*/  BSYNC.RECONVERGENT B0 ;  /* 0x0000000000007941 */ /* 0x000fea0003800200 */
.L_x_3697:
        /* <DEDUP_REMOVED lines=27> */
.L_x_3694:
        /* <DEDUP_REMOVED lines=10> */
[----:B0-----:R-:W-:Y:S01]  /*4260*/  F2FP.BF16.F32.PACK_AB R9, R56, R65 ;  /* 0x000000413809723e */ /* 0x001fe200000010ff */
[----:B------:R-:W0:Y:S01]  /*4270*/  LDC.64 R26, c[0x0][0x410] ;  /* 0x00010400ff1a7b82 */ /* 0x000e220000000a00 */
        /* <DEDUP_REMOVED lines=8> */
[----:B------:R-:W2:Y:S01]  /*4300*/  LDS.128 R16, [R28+0x200] ;  /* 0x000200001c107984 */ /* 0x000ea20000000c00 */
[----:B-1----:R-:W-:-:S02]  /*4310*/  IMAD.WIDE.U32 R4, R20, UR20, R66 ;  /* 0x0000001414047c25 */ /* 0x002fc4000f8e0042 */
[----:B------:R-:W1:Y:S02]  /*4320*/  LDC.64 R24, c[0x0][0x478] ;  /* 0x00011e00ff187b82 */ /* 0x000e640000000a00 */
[----:B0-----:R-:W-:-:S04]  /*4330*/  IMAD.WIDE.U32 R6, R26, UR20, R66 ;  /* 0x000000141a067c25 */ /* 0x001fc8000f8e0042 */
[----:B------:R-:W-:Y:S02]  /*4340*/  IMAD R5, R21, UR20, R5 ;  /* 0x0000001415057c24 */ /* 0x000fe4000f8e0205 */
[----:B------:R-:W-:Y:S01]  /*4350*/  IMAD R7, R27, UR20, R7 ;  /* 0x000000141b077c24 */ /* 0x000fe2000f8e0207 */
[----:B------:R-:W0:Y:S01]  /*4360*/  LDC.64 R72, c[0x0][0x488] ;  /* 0x00012200ff487b82 */ /* 0x000e220000000a00 */
[----:B---3--:R-:W-:-:S04]  /*4370*/  IMAD.WIDE.U32 R4, R47, R22, R4 ;  /* 0x000000162f047225 */ /* 0x008fc800078e0004 */
[C---:B------:R-:W-:Y:S02]  /*4380*/  IMAD R5, R47.reuse, R23, R5 ;  /* 0x000000172f057224 */ /* 0x040fe400078e0205 */
[----:B----4-:R-:W-:-:S04]  /*4390*/  IMAD.WIDE.U32 R6, R47, R68, R6 ;  /* 0x000000442f067225 */ /* 0x010fc800078e0006 */
[----:B------:R-:W-:Y:S01]  /*43a0*/  IMAD R7, R47, R69, R7 ;  /* 0x000000452f077224 */ /* 0x000fe200078e0207 */
[----:B-1----:R-:W-:-:S04]  /*43b0*/  LEA R69, P0, R4, R24, 0x1 ;  /* 0x0000001804457211 */ /* 0x002fc800078008ff */
[----:B------:R-:W-:Y:S02]  /*43c0*/  LEA.HI.X R5, R4, R25, R5, 0x1, P0 ;  /* 0x0000001904057211 */ /* 0x000fe400000f0c05 */
[----:B------:R-:W-:Y:S02]  /*43d0*/  IADD3 R68, P0, PT, R2, R69, RZ ;  /* 0x0000004502447210 */ /* 0x000fe40007f1e0ff */
[C---:B0-----:R-:W-:Y:S02]  /*43e0*/  LEA R71, P1, R6.reuse, R72, 0x1 ;  /* 0x0000004806477211 */ /* 0x041fe400078208ff */
[C---:B------:R-:W-:Y:S02]  /*43f0*/  IADD3.X R69, PT, PT, R3.reuse, R5, RZ, P0, !PT ;  /* 0x0000000503457210 */ /* 0x040fe400007fe4ff */
[----:B------:R-:W-:Y:S02]  /*4400*/  LEA.HI.X R7, R6, R73, R7, 0x1, P1 ;  /* 0x0000004906077211 */ /* 0x000fe400008f0c07 */
[----:B------:R-:W-:Y:S01]  /*4410*/  IADD3 R70, P1, PT, R2, R71, RZ ;  /* 0x0000004702467210 */ /* 0x000fe20007f3e0ff */
[----:B-----5:R-:W-:Y:S03]  /*4420*/  STG.E.128 desc[UR18][R68.64], R12 ;  /* 0x0000000c44007986 */ /* 0x020fe6000c101d12 */
        /* <DEDUP_REMOVED lines=167> */
.L_x_3701:
        /* <DEDUP_REMOVED lines=14> */
.L_x_5107:


//--------------------- .text._Z25selective_scan_fwd_kernelI32Selective_Scan_fwd_kernel_traitsILi64ELi16ELi1ELb1ELb1ELb1ELb0EN3c108BFloat16EfEEv13SSMParamsBase --------------------------
	.section	.text._Z25selective_scan_fwd_kernelI32Selective_Scan_fwd_kernel_traitsILi64ELi16ELi1ELb1ELb1ELb1ELb0EN3c108BFloat16EfEEv13SSMParamsBase,"ax",@progbits
	.align	128
        .global         _Z25selective_scan_fwd_kernelI32Selective_Scan_fwd_kernel_traitsILi64ELi16ELi1ELb1ELb1ELb1ELb0EN3c108BFloat16EfEEv13SSMParamsBase
        .type           _Z25selective_scan_fwd_kernelI32Selective_Scan_fwd_kernel_traitsILi64ELi16ELi1ELb1ELb1ELb1ELb0EN3c108BFloat16EfEEv13SSMParamsBase,@function
        .size           _Z25selective_scan_fwd_kernelI32Selective_Scan_fwd_kernel_traitsILi64ELi16ELi1ELb1ELb1ELb1ELb0EN3c108BFloat16EfEEv13SSMParamsBase,(.L_x_5108 - _Z25selective_scan_fwd_kernelI32Selective_Scan_fwd_kernel_traitsILi64ELi16ELi1ELb1ELb1ELb1ELb0EN3c108BFloat16EfEEv13SSMParamsBase)
        .other          _Z25selective_scan_fwd_kernelI32Selective_Scan_fwd_kernel_traitsILi64ELi16ELi1ELb1ELb1ELb1ELb0EN3c108BFloat16EfEEv13SSMParamsBase,@"STO_CUDA_ENTRY STV_DEFAULT"
_Z25selective_scan_fwd_kernelI32Selective_Scan_fwd_kernel_traitsILi64ELi16ELi1ELb1ELb1ELb1ELb0EN3c108BFloat16EfEEv13SSMParamsBase:
.text._Z25selective_scan_fwd_kernelI32Selective_Scan_fwd_kernel_traitsILi64ELi16ELi1ELb1ELb1ELb1ELb0EN3c108BFloat16EfEEv13SSMParamsBase:
        /* <DEDUP_REMOVED lines=117> */
.L_x_3740:
[----:B------:R-:W-:Y:S01]  /*0750*/  BAR.SYNC.DEFER_BLOCKING 0x0 ;  /* 0x0000000000007b1d */ /* 0x000fe20000010000 */
[----:B-1----:R-:W-:-:S04]  /*0760*/  IADD3 R4, P0, PT, R2, R43, RZ ;  /* 0x0000002b02047210 */ /* 0x002fc80007f1e0ff */
[----:B------:R-:W-:-:S05]  /*0770*/  IADD3.X R5, PT, PT, R3, R39, RZ, P0, !PT ;  /* 0x0000002703057210 */ /* 0x000fca00007fe4ff */
[----:B------:R-:W2:Y:S04]  /*0780*/  LDG.E.128 R16, desc[UR18][R4.64] ;  /* 0x0000001204107981 */ /* 0x000ea8000c1e1d00 */
[----:B------:R-:W3:Y:S01]  /*0790*/  LDG.E.128 R24, desc[UR18][R4.64+0x200] ;  /* 0x0002001204187981 */ /* 0x000ee2000c1e1d00 */
[----:B------:R-:W-:Y:S01]  /*07a0*/  IADD3 R20, P0, PT, R2, R41, RZ ;  /* 0x0000002902147210 */ /* 0x000fe20007f1e0ff */
[----:B------:R-:W1:Y:S03]  /*07b0*/  S2R R53, SR_LANEID ;  /* 0x0000000000357919 */ /* 0x000e660000000000 */
[----:B------:R-:W-:Y:S02]  /*07c0*/  IADD3.X R21, PT, PT, R3, R37, RZ, P0, !PT ;  /* 0x0000002503157210 */ /* 0x000fe400007fe4ff */
[----:B-1----:R-:W-:-:S04]  /*07d0*/  IADD3 R30, PT, PT, R42, R53, RZ ;  /* 0x000000352a1e7210 */ /* 0x002fc80007ffe0ff */
        /* <DEDUP_REMOVED lines=69> */
.L_x_3703:
[----:B------:R-:W-:Y:S05]  /*0c30*/  BSYNC.RECONVERGENT B0 ;  /* 0x0000000000007941 */ /* 0x000fea0003800200 */
.L_x_3702:
        /* <DEDUP_REMOVED lines=37> */
.L_x_3705:
[----:B------:R-:W-:Y:S05]  /*0e90*/  BSYNC.RECONVERGENT B0 ;  /* 0x0000000000007941 */ /* 0x000fea0003800200 */
.L_x_3704:
        /* <DEDUP_REMOVED lines=36> */
.L_x_3707:
[----:B------:R-:W-:Y:S05]  /*10e0*/  BSYNC.RECONVERGENT B0 ;  /* 0x0000000000007941 */ /* 0x000fea0003800200 */
.L_x_3706:
        /* <DEDUP_REMOVED lines=37> */
.L_x_3709:
[----:B------:R-:W-:Y:S05]  /*1340*/  BSYNC.RECONVERGENT B0 ;  /* 0x0000000000007941 */ /* 0x000fea0003800200 */
.L_x_3708:
        /* <DEDUP_REMOVED lines=36> */
.L_x_3711:
[----:B------:R-:W-:Y:S05]  /*1590*/  BSYNC.RECONVERGENT B0 ;  /* 0x0000000000007941 */ /* 0x000fea0003800200 */
.L_x_3710:
        /* <DEDUP_REMOVED lines=38> */
.L_x_3713:
[----:B------:R-:W-:Y:S05]  /*1800*/  BSYNC.RECONVERGENT B0 ;  /* 0x0000000000007941 */ /* 0x000fea0003800200 */
.L_x_3712:
        /* <DEDUP_REMOVED lines=39> */
.L_x_3715:
[----:B------:R-:W-:Y:S05]  /*1a80*/  BSYNC.RECONVERGENT B0 ;  /* 0x0000000000007941 */ /* 0x000fea0003800200 */
.L_x_3714:
        /* <DEDUP_REMOVED lines=41> */
.L_x_3717:
[----:B------:R-:W-:Y:S05]  /*1d20*/  BSYNC.RECONVERGENT B0 ;  /* 0x0000000000007941 */ /* 0x000fea0003800200 */
.L_x_3716:
        /* <DEDUP_REMOVED lines=40> */
.L_x_3719:
[----:B------:R-:W-:Y:S05]  /*1fb0*/  BSYNC.RECONVERGENT B0 ;  /* 0x0000000000007941 */ /* 0x000fea0003800200 */
.L_x_3718:
        /* <DEDUP_REMOVED lines=41> */
.L_x_3721:
[----:B------:R-:W-:Y:S05]  /*2250*/  BSYNC.RECONVERGENT B0 ;  /* 0x0000000000007941 */ /* 0x000fea0003800200 */
.L_x_3720:
        /* <DEDUP_REMOVED lines=39> */
.L_x_3723:
[----:B------:R-:W-:Y:S05]  /*24d0*/  BSYNC.RECONVERGENT B0 ;  /* 0x0000000000007941 */ /* 0x000fea0003800200 */
.L_x_3722:
[----:B------:R-:W-:Y:S01]  /*24e0*/  ISETP.EQ.OR P1, PT, RZ, UR7, P1 ;  /* 0x00000007ff007c0c */ /* 0x000fe20008f22670 */
[----:B------:R-:W-:Y:S01]  /*24f0*/  BSSY.RECONVERGENT B0, `(.L_x_3724) ;  /* 0x000002a000007945 */ /* 0x000fe20003800200 */
[----:B------:R-:W-:Y:S01]  /*2500*/  FSETP.GTU.FTZ.AND P3, PT, R71, 20, PT ;  /* 0x41a000004700780b */ /* 0x000fe20003f7c000 */
[----:B------:R-:W-:Y:S01]  /*2510*/  IMAD.U32 R11, R15, 0x10000, RZ ;  /* 0x000100000f0b7824 */ /* 0x000fe200078e00ff */
[----:B------:R-:W-:Y:S01]  /*2520*/  SHF.L.U32 R88, R13, 0x10, RZ ;  /* 0x000000100d587819 */ /* 0x000fe200000006ff */
[-C--:B------:R-:W-:Y:S01]  /*2530*/  FMUL.FTZ R67, R85, R48.reuse ;  /* 0x0000003055437220 */ /* 0x080fe20000410000 */
[----:B------:R-:W-:Y:S01]  /*2540*/  ISETP.EQ.OR P0, PT, RZ, UR7, P0 ;  /* 0x00000007ff007c0c */ /* 0x000fe20008702670 */
[-C--:B------:R-:W-:Y:S01]  /*2550*/  FMUL.FTZ R69, R87, R48.reuse ;  /* 0x0000003057457220 */ /* 0x080fe20000410000 */
[----:B------:R-:W-:Y:S01]  /*2560*/  ISETP.EQ.OR P2, PT, RZ, UR7, P2 ;  /* 0x00000007ff007c0c */ /* 0x000fe20009742670 */
[----:B------:R-:W-:Y:S01]  /*2570*/  FMUL.FTZ R70, R89, R48 ;  /* 0x0000003059467220 */ /* 0x000fe20000410000 */
[----:B------:R-:W-:-:S02]  /*2580*/  ISETP.EQ.OR P3, PT, RZ, UR7, P3 ;  /* 0x00000007ff007c0c */ /* 0x000fc40009f62670 */
[----:B------:R-:W-:Y:S01]  /*2590*/  SHF.L.U32 R13, R14, 0x10, RZ ;  /* 0x000000100e0d7819 */ /* 0x000fe200000006ff */
        /* <DEDUP_REMOVED lines=31> */
.L_x_3725:
[----:B------:R-:W-:Y:S05]  /*2790*/  BSYNC.RECONVERGENT B0 ;  /* 0x0000000000007941 */ /* 0x000fea0003800200 */
.L_x_3724:
        /* <DEDUP_REMOVED lines=32> */
.L_x_3727:
[----:B------:R-:W-:Y:S05]  /*29a0*/  BSYNC.RECONVERGENT B0 ;  /* 0x0000000000007941 */ /* 0x000fea0003800200 */
.L_x_3726:
        /* <DEDUP_REMOVED lines=32> */
.L_x_3729:
[----:B------:R-:W-:Y:S05]  /*2bb0*/  BSYNC.RECONVERGENT B0 ;  /* 0x0000000000007941 */ /* 0x000fea0003800200 */
.L_x_3728:
        /* <DEDUP_REMOVED lines=32> */
.L_x_3731:
[----:B------:R-:W-:Y:S05]  /*2dc0*/  BSYNC.RECONVERGENT B0 ;  /* 0x0000000000007941 */ /* 0x000fea0003800200 */
.L_x_3730:
        /* <DEDUP_REMOVED lines=32> */
.L_x_3733:
[----:B------:R-:W-:Y:S05]  /*2fd0*/  BSYNC.RECONVERGENT B0 ;  /* 0x0000000000007941 */ /* 0x000fea0003800200 */
.L_x_3732:
        /* <DEDUP_REMOVED lines=52> */
.L_x_3739:
        /* <DEDUP_REMOVED lines=19> */
[C---:B------:R-:W-:Y:S01]  /*3450*/  FMUL.FTZ R121, R123.reuse, R57 ;  /* 0x000000397b797220 */ /* 0x040fe20000410000 */
[C---:B------:R-:W-:Y:S01]  /*3460*/  FMUL.FTZ R115, R123.reuse, R60 ;  /* 0x0000003c7b737220 */ /* 0x040fe20000410000 */
[C---:B------:R-:W-:Y:S01]  /*3470*/  FMUL.FTZ R107, R123.reuse, R54 ;  /* 0x000000367b6b7220 */ /* 0x040fe20000410000 */
[----:B------:R-:W-:-:S03]  /*3480*/  FMUL.FTZ R108, R123, R62 ;  /* 0x0000003e7b6c7220 */ /* 0x000fc60000410000 */
[----:B------:R-:W5:Y:S01]  /*3490*/  MUFU.EX2 R119, R119 ;  /* 0x0000007700777308 */ /* 0x000f620000000800 */
        /* <DEDUP_REMOVED lines=8> */
[----:B------:R-:W1:Y:S08]  /*3520*/  MUFU.EX2 R118, R118 ;  /* 0x0000007600767308 */ /* 0x000e700000000800 */
[----:B------:R-:W1:Y:S01]  /*3530*/  MUFU.EX2 R117, R117 ;  /* 0x0000007500757308 */ /* 0x000e620000000800 */
[----:B0-----:R-:W-:-:S02]  /*3540*/  PRMT R122, R12, 0x7632, R122 ;  /* 0x000076320c7a7816 */ /* 0x001fc4000000007a */
[----:B------:R-:W-:Y:S02]  /*3550*/  SHF.L.U32 R124, R12, 0x10, RZ ;  /* 0x000000100c7c7819 */ /* 0x000fe400000006ff */
[----:B------:R-:W-:Y:S02]  /*3560*/  SHF.L.U32 R123, R122, 0x10, RZ ;  /* 0x000000107a7b7819 */ /* 0x000fe400000006ff */
[----:B------:R-:W-:Y:S01]  /*3570*/  PRMT R12, R13, 0x7632, R12 ;  /* 0x000076320d0c7816 */ /* 0x000fe2000000000c */
[----:B------:R-:W-:Y:S01]  /*3580*/  FMUL.FTZ R124, R85, R124 ;  /* 0x0000007c557c7220 */ /* 0x000fe20000410000 */
[----:B------:R-:W-:Y:S01]  /*3590*/  SHF.L.U32 R126, R13, 0x10, RZ ;  /* 0x000000100d7e7819 */ /* 0x000fe200000006ff */
[----:B------:R-:W-:Y:S01]  /*35a0*/  FMUL.FTZ R123, R86, R123 ;  /* 0x0000007b567b7220 */ /* 0x000fe20000410000 */
[----:B------:R-:W0:Y:S01]  /*35b0*/  MUFU.EX2 R115, R115 ;  /* 0x0000007300737308 */ /* 0x000e220000000800 */
[----:B------:R-:W-:Y:S02]  /*35c0*/  SHF.L.U32 R125, R12, 0x10, RZ ;  /* 0x000000100c7d7819 */ /* 0x000fe400000006ff */
[----:B------:R-:W-:Y:S01]  /*35d0*/  FMUL.FTZ R126, R87, R126 ;  /* 0x0000007e577e7220 */ /* 0x000fe20000410000 */
[----:B----4-:R-:W-:Y:S01]  /*35e0*/  FFMA.FTZ R12, R124, R120, R123 ;  /* 0x000000787c0c7223 */ /* 0x010fe2000001007b */
[----:B------:R-:W-:-:S02]  /*35f0*/  PRMT R13, R14, 0x7632, R13 ;  /* 0x000076320e0d7816 */ /* 0x000fc4000000000d */
[----:B------:R-:W-:Y:S01]  /*3600*/  SHF.L.U32 R128, R14, 0x10, RZ ;  /* 0x000000100e807819 */ /* 0x000fe200000006ff */
[----:B------:R-:W-:Y:S01]  /*3610*/  MUFU.EX2 R121, R121 ;  /* 0x0000007900797308 */ /* 0x000fe20000000800 */
[C---:B------:R-:W-:Y:S01]  /*3620*/  PRMT R14, R15.reuse, 0x7632, R14 ;  /* 0x000076320f0e7816 */ /* 0x040fe2000000000e */
[----:B------:R-:W-:Y:S01]  /*3630*/  FMUL.FTZ R125, R88, R125 ;  /* 0x0000007d587d7220 */ /* 0x000fe20000410000 */
[----:B------:R-:W-:Y:S01]  /*3640*/  SHF.L.U32 R132, R15, 0x10, RZ ;  /* 0x000000100f847819 */ /* 0x000fe200000006ff */
[----:B-----5:R-:W-:-:S04]  /*3650*/  FFMA.FTZ R15, R119, R12, R126 ;  /* 0x0000000c770f7223 */ /* 0x020fc8000001007e */
[----:B------:R-:W4:Y:S01]  /*3660*/  MUFU.EX2 R107, R107 ;  /* 0x0000006b006b7308 */ /* 0x000f220000000800 */
[----:B------:R-:W-:Y:S01]  /*3670*/  SHF.L.U32 R13, R13, 0x10, RZ ;  /* 0x000000100d0d7819 */ /* 0x000fe200000006ff */
[----:B------:R-:W-:Y:S01]  /*3680*/  FMUL.FTZ R128, R89, R128 ;  /* 0x0000008059807220 */ /* 0x000fe20000410000 */
[----:B-1----:R-:W-:-:S05]  /*3690*/  FFMA.FTZ R129, R118, R15, R125 ;  /* 0x0000000f76817223 */ /* 0x002fca000001007d */
[----:B------:R-:W1:Y:S01]  /*36a0*/  MUFU.EX2 R108, R108 ;  /* 0x0000006c006c7308 */ /* 0x000e620000000800 */
[----:B------:R-:W-:Y:S01]  /*36b0*/  FMUL.FTZ R130, R90, R13 ;  /* 0x0000000d5a827220 */ /* 0x000fe20000410000 */
[----:B------:R-:W-:Y:S01]  /*36c0*/  FFMA.FTZ R129, R117, R129, R128 ;  /* 0x0000008175817223 */ /* 0x000fe20000010080 */
[----:B------:R-:W-:-:S05]  /*36d0*/  FMUL.FTZ R132, R91, R132 ;  /* 0x000000845b847220 */ /* 0x000fca0000410000 */
[----:B------:R-:W5:Y:S01]  /*36e0*/  MUFU.EX2 R109, R109 ;  /* 0x0000006d006d7308 */ /* 0x000f620000000800 */
[----:B0-----:R-:W-:Y:S01]  /*36f0*/  FFMA.FTZ R129, R115, R129, R130 ;  /* 0x0000008173817223 */ /* 0x001fe20000010082 */
[----:B------:R-:W-:-:S06]  /*3700*/  PRMT R12, R16, 0x7632, R12 ;  /* 0x00007632100c7816 */ /* 0x000fcc000000000c */
[----:B------:R0:W-:Y:S01]  /*3710*/  MUFU.EX2 R122, R127 ;  /* 0x0000007f007a7308 */ /* 0x0001e20000000800 */
[----:B------:R-:W-:Y:S02]  /*3720*/  IMAD.U32 R15, R16, 0x10000, RZ ;  /* 0x00010000100f7824 */ /* 0x000fe400078e00ff */
[----:B----4-:R-:W-:-:S05]  /*3730*/  FFMA.FTZ R131, R107, R129, R132 ;  /* 0x000000816b837223 */ /* 0x010fca0000010084 */
[----:B------:R-:W4:Y:S01]  /*3740*/  MUFU.EX2 R110, R110 ;  /* 0x0000006e006e7308 */ /* 0x000f220000000800 */
[----:B0-----:R-:W-:Y:S01]  /*3750*/  SHF.L.U32 R127, R14, 0x10, RZ ;  /* 0x000000100e7f7819 */ /* 0x001fe200000006ff */
[----:B------:R-:W-:Y:S01]  /*3760*/  FMUL.FTZ R14, R121, R120 ;  /* 0x00000078790e7220 */ /* 0x000fe20000410000 */
[----:B------:R-:W-:-:S03]  /*3770*/  SHF.L.U32 R12, R12, 0x10, RZ ;  /* 0x000000100c0c7819 */ /* 0x000fc600000006ff */
[----:B------:R-:W-:Y:S02]  /*3780*/  FMUL.FTZ R127, R92, R127 ;  /* 0x0000007f5c7f7220 */ /* 0x000fe40000410000 */
[----:B------:R-:W0:Y:S01]  /*3790*/  MUFU.EX2 R111, R111 ;  /* 0x0000006f006f7308 */ /* 0x000e220000000800 */
[----:B------:R-:W-:Y:S01]  /*37a0*/  FMUL.FTZ R129, R119, R14 ;  /* 0x0000000e77817220 */ /* 0x000fe20000410000 */
[----:B------:R-:W-:Y:S01]  /*37b0*/  FMUL.FTZ R134, R94, R15 ;  /* 0x0000000f5e867220 */ /* 0x000fe20000410000 */
[----:B-1----:R-:W-:Y:S01]  /*37c0*/  FFMA.FTZ R133, R108, R131, R127 ;  /* 0x000000836c857223 */ /* 0x002fe2000001007f */
[----:B------:R-:W-:-:S04]  /*37d0*/  PRMT R16, R17, 0x7632, R16 ;  /* 0x0000763211107816 */ /* 0x000fc80000000010 */
[----:B------:R-:W1:Y:S01]  /*37e0*/  MUFU.EX2 R112, R112 ;  /* 0x0000007000707308 */ /* 0x000e620000000800 */
[----:B------:R-:W-:Y:S01]  /*37f0*/  SHF.L.U32 R17, R17, 0x10, RZ ;  /* 0x0000001011117819 */ /* 0x000fe200000006ff */
[----:B------:R-:W-:Y:S01]  /*3800*/  FMUL.FTZ R14, R118, R129 ;  /* 0x00000081760e7220 */ /* 0x000fe20000410000 */
[----:B------:R-:W-:Y:S01]  /*3810*/  FMUL.FTZ R131, R93, R12 ;  /* 0x0000000c5d837220 */ /* 0x000fe20000410000 */
[----:B-----5:R-:W-:Y:S01]  /*3820*/  FFMA.FTZ R133, R109, R133, R134 ;  /* 0x000000856d857223 */ /* 0x020fe20000010086 */
[----:B------:R-:W-:-:S03]  /*3830*/  SHF.L.U32 R16, R16, 0x10, RZ ;  /* 0x0000001010107819 */ /* 0x000fc600000006ff */
[----:B------:R-:W5:Y:S01]  /*3840*/  MUFU.EX2 R113, R113 ;  /* 0x0000007100717308 */ /* 0x000f620000000800 */
[----:B------:R-:W-:Y:S01]  /*3850*/  FMUL.FTZ R136, R96, R17 ;  /* 0x0000001160887220 */ /* 0x000fe20000410000 */
[----:B------:R-:W-:Y:S01]  /*3860*/  FMUL.FTZ R12, R117, R14 ;  /* 0x0000000e750c7220 */ /* 0x000fe20000410000 */
[----:B----4-:R-:W-:Y:S01]  /*3870*/  FFMA.FTZ R17, R110, R133, R131 ;  /* 0x000000856e117223 */ /* 0x010fe20000010083 */
[----:B------:R-:W-:-:S04]  /*3880*/  PRMT R13, R18, 0x7632, R13 ;  /* 0x00007632120d7816 */ /* 0x000fc8000000000d */
[----:B------:R-:W4:Y:S01]  /*3890*/  MUFU.EX2 R114, R114 ;  /* 0x0000007200727308 */ /* 0x000f220000000800 */
[----:B------:R-:W-:Y:S01]  /*38a0*/  SHF.L.U32 R15, R18, 0x10, RZ ;  /* 0x00000010120f7819 */ /* 0x000fe200000006ff */
[----:B------:R-:W-:Y:S01]  /*38b0*/  FMUL.FTZ R133, R95, R16 ;  /* 0x000000105f857220 */ /* 0x000fe20000410000 */
[----:B------:R-:W-:Y:S01]  /*38c0*/  FMUL.FTZ R16, R115, R12 ;  /* 0x0000000c73107220 */ /* 0x000fe20000410000 */
[----:B0-----:R-:W-:Y:S01]  /*38d0*/  FFMA.FTZ R17, R111, R17, R136 ;  /* 0x000000116f117223 */ /* 0x001fe20000010088 */
[----:B------:R-:W-:-:S03]  /*38e0*/  SHF.L.U32 R12, R13, 0x10, RZ ;  /* 0x000000100d0c7819 */ /* 0x000fc600000006ff */
[----:B------:R-:W0:Y:S01]  /*38f0*/  MUFU.EX2 R116, R116 ;  /* 0x0000007400747308 */ /* 0x000e220000000800 */
[----:B------:R-:W-:Y:S01]  /*3900*/  FMUL.FTZ R138, R98, R15 ;  /* 0x0000000f628a7220 */ /* 0x000fe20000410000 */
[----:B------:R-:W-:Y:S01]  /*3910*/  FMUL.FTZ R13, R107, R16 ;  /* 0x000000106b0d7220 */ /* 0x000fe20000410000 */
[----:B-1----:R-:W-:Y:S01]  /*3920*/  FFMA.FTZ R17, R112, R17, R133 ;  /* 0x0000001170117223 */ /* 0x002fe20000010085 */
[----:B------:R-:W-:Y:S01]  /*3930*/  PRMT R14, R19, 0x7632, R14 ;  /* 0x00007632130e7816 */ /* 0x000fe2000000000e */
[----:B------:R-:W-:Y:S01]  /*3940*/  FMUL.FTZ R137, R97, R12 ;  /* 0x0000000c61897220 */ /* 0x000fe20000410000 */
[----:B------:R-:W-:Y:S01]  /*3950*/  SHF.L.U32 R16, R19, 0x10, RZ ;  /* 0x0000001013107819 */ /* 0x000fe200000006ff */
[----:B------:R-:W-:Y:S01]  /*3960*/  FMUL.FTZ R12, R108, R13 ;  /* 0x0000000d6c0c7220 */ /* 0x000fe20000410000 */
[----:B-----5:R-:W-:Y:S01]  /*3970*/  FFMA.FTZ R17, R113, R17, R138 ;  /* 0x0000001171117223 */ /* 0x020fe2000001008a */
[----:B------:R-:W-:Y:S02]  /*3980*/  SHF.L.U32 R129, R14, 0x10, RZ ;  /* 0x000000100e817819 */ /* 0x000fe400000006ff */
[----:B------:R-:W-:Y:S01]  /*3990*/  FMUL.FTZ R135, R101, R16 ;  /* 0x0000001065877220 */ /* 0x000fe20000410000 */
[----:B------:R-:W-:Y:S01]  /*39a0*/  FMUL.FTZ R13, R109, R12 ;  /* 0x0000000c6d0d7220 */ /* 0x000fe20000410000 */
[----:B----4-:R-:W-:Y:S01]  /*39b0*/  FFMA.FTZ R17, R114, R17, R137 ;  /* 0x0000001172117223 */ /* 0x010fe20000010089 */
[----:B------:R-:W-:-:S02]  /*39c0*/  FMUL.FTZ R129, R100, R129 ;  /* 0x0000008164817220 */ /* 0x000fc40000410000 */
[----:B------:R-:W-:Y:S01]  /*39d0*/  FMUL.FTZ R12, R110, R13 ;  /* 0x0000000d6e0c7220 */ /* 0x000fe20000410000 */
[----:B0-----:R-:W-:-:S03]  /*39e0*/  FFMA.FTZ R17, R116, R17, R135 ;  /* 0x0000001174117223 */ /* 0x001fc60000010087 */
        /* <DEDUP_REMOVED lines=76> */
.L_x_3736:
[----:B------:R-:W-:Y:S05]  /*3eb0*/  BSYNC.RECONVERGENT B0 ;  /* 0x0000000000007941 */ /* 0x000fea0003800200 */
.L_x_3735:
[----:B------:R-:W-:Y:S01]  /*3ec0*/  BAR.SYNC.DEFER_BLOCKING 0x0 ;  /* 0x0000000000007b1d */ /* 0x000fe20000010000 */
[----:B------:R-:W-:Y:S02]  /*3ed0*/  ISETP.NE.AND P1, PT, R47, RZ, PT ;  /* 0x000000ff2f00720c */ /* 0x000fe40003f25270 */
[C---:B------:R-:W-:Y:S02]  /*3ee0*/  PRMT R14, R4.reuse, 0x7632, R14 ;  /* 0x00007632040e7816 */ /* 0x040fe4000000000e */
[----:B0-----:R-:W-:Y:S01]  /*3ef0*/  SHF.L.U32 R16, R4, 0x10, RZ ;  /* 0x0000001004107819 */ /* 0x001fe200000006ff */
[----:B------:R-:W-:Y:S01]  /*3f00*/  BSSY.RECONVERGENT B0, `(.L_x_3737) ;  /* 0x0000032000007945 */ /* 0x000fe20003800200 */
[C---:B------:R-:W-:Y:S02]  /*3f10*/  PRMT R4, R5.reuse, 0x7632, R4 ;  /* 0x0000763205047816 */ /* 0x040fe40000000004 */
[----:B------:R-:W-:Y:S02]  /*3f20*/  SHF.L.U32 R18, R5, 0x10, RZ ;  /* 0x0000001005127819 */ /* 0x000fe400000006ff */
[----:B------:R-:W-:-:S02]  /*3f30*/  PRMT R17, R7, 0x7632, R17 ;  /* 0x0000763207117816 */ /* 0x000fc40000000011 */
[----:B------:R-:W-:Y:S02]  /*3f40*/  PRMT R5, R6, 0x7632, R5 ;  /* 0x0000763206057816 */ /* 0x000fe40000000005 */
[----:B------:R-:W-:Y:S02]  /*3f50*/  SHF.L.U32 R19, R7, 0x10, RZ ;  /* 0x0000001007137819 */ /* 0x000fe400000006ff */
[----:B------:R-:W-:Y:S01]  /*3f60*/  SHF.L.U32 R7, R14, 0x10, RZ ;  /* 0x000000100e077819 */ /* 0x000fe200000006ff */
[----:B------:R-:W0:Y:S02]  /*3f70*/  @P3 LDS R15, [UR4+0x109c] ;  /* 0x00109c04ff0f3984 */ /* 0x000e240008000800 */
[----:B0-----:R-:W-:Y:S01]  /*3f80*/  @P3 FFMA.FTZ R140, R15, R139, R140 ;  /* 0x0000008b0f8c3223 */ /* 0x001fe2000001008c */
        /* <DEDUP_REMOVED lines=8> */
[----:B------:R-:W-:Y:S01]  /*4010*/  FFMA.FTZ R132, R107, R130, R132 ;  /* 0x000000826b847223 */ /* 0x000fe20000010084 */
[----:B------:R-:W-:-:S03]  /*4020*/  PRMT R107, R8, 0x7632, R107 ;  /* 0x00007632086b7816 */ /* 0x000fc6000000006b */
[----:B------:R-:W-:Y:S01]  /*4030*/  FFMA.FTZ R127, R108, R132, R127 ;  /* 0x000000846c7f7223 */ /* 0x000fe2000001007f */
[----:B------:R-:W-:-:S03]  /*4040*/  PRMT R108, R9, 0x7632, R108 ;  /* 0x00007632096c7816 */ /* 0x000fc6000000006c */
[----:B------:R-:W-:Y:S01]  /*4050*/  FFMA.FTZ R134, R109, R127, R134 ;  /* 0x0000007f6d867223 */ /* 0x000fe20000010086 */
[----:B------:R-:W-:Y:S02]  /*4060*/  SHF.L.U32 R109, R8, 0x10, RZ ;  /* 0x00000010086d7819 */ /* 0x000fe400000006ff */
[----:B------:R-:W-:Y:S01]  /*4070*/  SHF.L.U32 R8, R17, 0x10, RZ ;  /* 0x0000001011087819 */ /* 0x000fe200000006ff */
[----:B------:R-:W-:Y:S01]  /*4080*/  FFMA.FTZ R131, R110, R134, R131 ;  /* 0x000000866e837223 */ /* 0x000fe20000010083 */
[----:B------:R-:W-:Y:S02]  /*4090*/  SHF.L.U32 R110, R9, 0x10, RZ ;  /* 0x00000010096e7819 */ /* 0x000fe400000006ff */
[----:B------:R-:W-:Y:S01]  /*40a0*/  SHF.L.U32 R9, R4, 0x10, RZ ;  /* 0x0000001004097819 */ /* 0x000fe200000006ff */
[----:B------:R-:W-:Y:S01]  /*40b0*/  FFMA.FTZ R136, R111, R131, R136 ;  /* 0x000000836f887223 */ /* 0x000fe20000010088 */
[----:B------:R-:W-:-:S03]  /*40c0*/  PRMT R111, R10, 0x7632, R111 ;  /* 0x000076320a6f7816 */ /* 0x000fc6000000006f */
[----:B------:R-:W-:Y:S01]  /*40d0*/  FFMA.FTZ R133, R112, R136, R133 ;  /* 0x0000008870857223 */ /* 0x000fe20000010085 */
[----:B------:R-:W-:Y:S02]  /*40e0*/  PRMT R112, R11, 0x7632, R112 ;  /* 0x000076320b707816 */ /* 0x000fe40000000070 */
[----:B------:R-:W-:Y:S01]  /*40f0*/  SHF.L.U32 R14, R111, 0x10, RZ ;  /* 0x000000106f0e7819 */ /* 0x000fe200000006ff */
        /* <DEDUP_REMOVED lines=18> */
.L_x_3738:
[----:B------:R-:W-:Y:S05]  /*4220*/  BSYNC.RECONVERGENT B0 ;  /* 0x0000000000007941 */ /* 0x000fea0003800200 */
.L_x_3737:
        /* <DEDUP_REMOVED lines=27> */
.L_x_3734:
        /* <DEDUP_REMOVED lines=42> */
.L_x_3741:
        /* <DEDUP_REMOVED lines=16> */
.L_x_5108:


//--------------------- .text._Z25selective_scan_fwd_kernelI32Selective_Scan_fwd_kernel_traitsILi64ELi16ELi1ELb1ELb1ELb1ELb1EN3c108BFloat16EfEEv13SSMParamsBase --------------------------
	.section	.text._Z25selective_scan_fwd_kernelI32Selective_Scan_fwd_kernel_traitsILi64ELi16ELi1ELb1ELb1ELb1ELb1EN3c108BFloat16EfEEv13SSMParamsBase,"ax",@progbits
	.align	128
        .global         _Z25selective_scan_fwd_kernelI32Selective_Scan_fwd_kernel_traitsILi64ELi16ELi1ELb1ELb1ELb1ELb1EN3c108BFloat16EfEEv13SSMParamsBase
        .type           _Z25selective_scan_fwd_kernelI32Selective_Scan_fwd_kernel_traitsILi64ELi16ELi1ELb1ELb1ELb1ELb1EN3c108BFloat16EfEEv13SSMParamsBase,@function
        .size           _Z25selective_scan_fwd_kernelI32Selective_Scan_fwd_kernel_traitsILi64ELi16ELi1ELb1ELb1ELb1ELb1EN3c108BFloat16EfEEv13SSMParamsBase,(.L_x_5109 - _Z25selective_scan_fwd_kernelI32Selective_Scan_fwd_kernel_traitsILi64ELi16ELi1ELb1ELb1ELb1ELb1EN3c108BFloat16EfEEv13SSMParamsBase)
        .other          _Z25selective_scan_fwd_kernelI32Selective_Scan_fwd_kernel_traitsILi64ELi16ELi1ELb1ELb1ELb1ELb1EN3c108BFloat16EfEEv13SSMParamsBase,@"STO_CUDA_ENTRY STV_DEFAULT"
_Z25selective_scan_fwd_kernelI32Selective_Scan_fwd_kernel_traitsILi64ELi16ELi1ELb1ELb1ELb1ELb1EN3c108BFloat16EfEEv13SSMParamsBase:
.text._Z25selective_scan_fwd_kernelI32Selective_Scan_fwd_kernel_traitsILi64ELi16ELi1ELb1ELb1ELb1ELb1EN3c108BFloat16EfEEv13SSMParamsBase:
        /* <DEDUP_REMOVED lines=117> */
.L_x_3780:
        /* <DEDUP_REMOVED lines=78> */
.L_x_3743:
[----:B------:R-:W-:Y:S05]  /*0c30*/  BSYNC.RECONVERGENT B0 ;  /* 0x0000000000007941 */ /* 0x000fea0003800200 */
.L_x_3742:
        /* <DEDUP_REMOVED lines=37> */
.L_x_3745:
[----:B------:R-:W-:Y:S05]  /*0e90*/  BSYNC.RECONVERGENT B0 ;  /* 0x0000000000007941 */ /* 0x000fea0003800200 */
.L_x_3744:
        /* <DEDUP_REMOVED lines=36> */
.L_x_3747:
[----:B------:R-:W-:Y:S05]  /*10e0*/  BSYNC.RECONVERGENT B0 ;  /* 0x0000000000007941 */ /* 0x000fea0003800200 */
.L_x_3746:
        /* <DEDUP_REMOVED lines=37> */
.L_x_3749:
[----:B------:R-:W-:Y:S05]  /*1340*/  BSYNC.RECONVERGENT B0 ;  /* 0x0000000000007941 */ /* 0x000fea0003800200 */
.L_x_3748:
        /* <DEDUP_REMOVED lines=36> */
.L_x_3751:
[----:B------:R-:W-:Y:S05]  /*1590*/  BSYNC.RECONVERGENT B0 ;  /* 0x0000000000007941 */ /* 0x000fea0003800200 */
.L_x_3750:
        /* <DEDUP_REMOVED lines=38> */
.L_x_3753:
[----:B------:R-:W-:Y:S05]  /*1800*/  BSYNC.RECONVERGENT B0 ;  /* 0x0000000000007941 */ /* 0x000fea0003800200 */
.L_x_3752:
        /* <DEDUP_REMOVED lines=39> */
.L_x_3755:
[----:B------:R-:W-:Y:S05]  /*1a80*/  BSYNC.RECONVERGENT B0 ;  /* 0x0000000000007941 */ /* 0x000fea0003800200 */
.L_x_3754:
        /* <DEDUP_REMOVED lines=41> */
.L_x_3757:
[----:B------:R-:W-:Y:S05]  /*1d20*/  BSYNC.RECONVERGENT B0 ;  /* 0x0000000000007941 */ /* 0x000fea0003800200 */
.L_x_3756:
        /* <DEDUP_REMOVED lines=40> */
.L_x_3759:
[----:B------:R-:W-:Y:S05]  /*1fb0*/  BSYNC.RECONVERGENT B0 ;  /* 0x0000000000007941 */ /* 0x000fea0003800200 */
.L_x_3758:
        /* <DEDUP_REMOVED lines=41> */
.L_x_3761:
[----:B------:R-:W-:Y:S05]  /*2250*/  BSYNC.RECONVERGENT B0 ;  /* 0x0000000000007941 */ /* 0x000fea0003800200 */
.L_x_3760:
        /* <DEDUP_REMOVED lines=39> */
.L_x_3763:
[----:B------:R-:W-:Y:S05]  /*24d0*/  BSYNC.RECONVERGENT B0 ;  /* 0x0000000000007941 */ /* 0x000fea0003800200 */
.L_x_3762:
        /* <DEDUP_REMOVED lines=43> */
.L_x_3765:
[----:B------:R-:W-:Y:S05]  /*2790*/  BSYNC.RECONVERGENT B0 ;  /* 0x0000000000007941 */ /* 0x000fea0003800200 */
.L_x_3764:
        /* <DEDUP_REMOVED lines=32> */
.L_x_3767:
[----:B------:R-:W-:Y:S05]  /*29a0*/  BSYNC.RECONVERGENT B0 ;  /* 0x0000000000007941 */ /* 0x000fea0003800200 */
.L_x_3766:
        /* <DEDUP_REMOVED lines=32> */
.L_x_3769:
[----:B------:R-:W-:Y:S05]  /*2bb0*/  BSYNC.RECONVERGENT B0 ;  /* 0x0000000000007941 */ /* 0x000fea0003800200 */
.L_x_3768:
        /* <DEDUP_REMOVED lines=32> */
.L_x_3771:
[----:B------:R-:W-:Y:S05]  /*2dc0*/  BSYNC.RECONVERGENT B0 ;  /* 0x0000000000007941 */ /* 0x000fea0003800200 */
.L_x_3770:
        /* <DEDUP_REMOVED lines=32> */
.L_x_3773:
[----:B------:R-:W-:Y:S05]  /*2fd0*/  BSYNC.RECONVERGENT B0 ;  /* 0x0000000000007941 */ /* 0x000fea0003800200 */
.L_x_3772:
        /* <DEDUP_REMOVED lines=52> */
.L_x_3779:
        /* <DEDUP_REMOVED lines=64> */
[----:B------:R-:W-:Y:S01]  /*3720*/  SHF.L.U32 R15, R16, 0x10, RZ ;  /* 0x00000010100f7819 */ /* 0x000fe200000006ff */
[----:B----4-:R-:W-:-:S06]  /*3730*/  FFMA.FTZ R131, R107, R129, R132 ;  /* 0x000000816b837223 */ /* 0x010fcc0000010084 */
        /* <DEDUP_REMOVED lines=119> */
.L_x_3776:
[----:B------:R-:W-:Y:S05]  /*3eb0*/  BSYNC.RECONVERGENT B0 ;  /* 0x0000000000007941 */ /* 0x000fea0003800200 */
.L_x_3775:
[----:B------:R-:W-:Y:S01]  /*3ec0*/  BAR.SYNC.DEFER_BLOCKING 0x0 ;  /* 0x0000000000007b1d */ /* 0x000fe20000010000 */
[----:B------:R-:W-:Y:S02]  /*3ed0*/  ISETP.NE.AND P1, PT, R45, RZ, PT ;  /* 0x000000ff2d00720c */ /* 0x000fe40003f25270 */
[----:B------:R-:W-:Y:S02]  /*3ee0*/  PRMT R14, R4, 0x7632, R14 ;  /* 0x00007632040e7816 */ /* 0x000fe4000000000e */
[----:B0-----:R-:W-:Y:S01]  /*3ef0*/  SHF.L.U32 R16, R5, 0x10, RZ ;  /* 0x0000001005107819 */ /* 0x001fe200000006ff */
[----:B------:R-:W-:Y:S01]  /*3f00*/  BSSY.RECONVERGENT B0, `(.L_x_3777) ;  /* 0x0000032000007945 */ /* 0x000fe20003800200 */
[----:B------:R-:W-:Y:S02]  /*3f10*/  PRMT R18, R7, 0x7632, R18 ;  /* 0x0000763207127816 */ /* 0x000fe40000000012 */
[----:B------:R-:W-:Y:S02]  /*3f20*/  PRMT R19, R8, 0x7632, R19 ;  /* 0x0000763208137816 */ /* 0x000fe40000000013 */
[----:B------:R-:W-:-:S02]  /*3f30*/  SHF.L.U32 R17, R6, 0x10, RZ ;  /* 0x0000001006117819 */ /* 0x000fc400000006ff */
[----:B------:R-:W-:Y:S01]  /*3f40*/  SHF.L.U32 R14, R14, 0x10, RZ ;  /* 0x000000100e0e7819 */ /* 0x000fe200000006ff */
[----:B------:R-:W0:Y:S02]  /*3f50*/  @P3 LDS R15, [UR4+0x109c] ;  /* 0x00109c04ff0f3984 */ /* 0x000e240008000800 */
[----:B0-----:R-:W-:Y:S01]  /*3f60*/  @P3 FFMA.FTZ R140, R15, R139, R140 ;  /* 0x0000008b0f8c3223 */ /* 0x001fe2000001008c */
[----:B------:R-:W-:Y:S02]  /*3f70*/  SHF.L.U32 R15, R4, 0x10, RZ ;  /* 0x00000010040f7819 */ /* 0x000fe400000006ff */
[----:B------:R-:W-:Y:S01]  /*3f80*/  PRMT R4, R5, 0x7632, R4 ;  /* 0x0000763205047816 */ /* 0x000fe20000000004 */
[----:B------:R-:W-:Y:S01]  /*3f90*/  FFMA.FTZ R121, R121, R140, R124 ;  /* 0x0000008c79797223 */ /* 0x000fe2000001007c */
[----:B------:R-:W-:-:S03]  /*3fa0*/  PRMT R5, R6, 0x7632, R5 ;  /* 0x0000763206057816 */ /* 0x000fc60000000005 */
[----:B------:R-:W-:Y:S01]  /*3fb0*/  FFMA.FTZ R120, R120, R121, R123 ;  /* 0x0000007978787223 */ /* 0x000fe2000001007b */
[----:B------:R-:W-:-:S03]  /*3fc0*/  SHF.L.U32 R6, R5, 0x10, RZ ;  /* 0x0000001005067819 */ /* 0x000fc600000006ff */
[----:B------:R-:W-:-:S04]  /*3fd0*/  FFMA.FTZ R126, R119, R120, R126 ;  /* 0x00000078777e7223 */ /* 0x000fc8000001007e */
[----:B------:R-:W-:-:S04]  /*3fe0*/  FFMA.FTZ R125, R118, R126, R125 ;  /* 0x0000007e767d7223 */ /* 0x000fc8000001007d */
[----:B------:R-:W-:-:S04]  /*3ff0*/  FFMA.FTZ R117, R117, R125, R128 ;  /* 0x0000007d75757223 */ /* 0x000fc80000010080 */
[----:B------:R-:W-:-:S04]  /*4000*/  FFMA.FTZ R130, R115, R117, R130 ;  /* 0x0000007573827223 */ /* 0x000fc80000010082 */
        /* <DEDUP_REMOVED lines=9> */
[----:B------:R-:W-:Y:S02]  /*40a0*/  SHF.L.U32 R110, R9, 0x10, RZ ;  /* 0x00000010096e7819 */ /* 0x000fe400000006ff */
[----:B------:R-:W-:Y:S01]  /*40b0*/  SHF.L.U32 R9, R18, 0x10, RZ ;  /* 0x0000001012097819 */ /* 0x000fe200000006ff */
[----:B------:R-:W-:Y:S01]  /*40c0*/  FFMA.FTZ R136, R111, R131, R136 ;  /* 0x000000836f887223 */ /* 0x000fe20000010088 */
[----:B------:R-:W-:Y:S02]  /*40d0*/  PRMT R111, R10, 0x7632, R111 ;  /* 0x000076320a6f7816 */ /* 0x000fe4000000006f */
[----:B------:R-:W-:Y:S01]  /*40e0*/  SHF.L.U32 R109, R109, 0x10, RZ ;  /* 0x000000106d6d7819 */ /* 0x000fe200000006ff */
        /* <DEDUP_REMOVED lines=19> */
.L_x_3778:
[----:B------:R-:W-:Y:S05]  /*4220*/  BSYNC.RECONVERGENT B0 ;  /* 0x0000000000007941 */ /* 0x000fea0003800200 */
.L_x_3777:
        /* <DEDUP_REMOVED lines=27> */
.L_x_3774:
        /* <DEDUP_REMOVED lines=208> */
.L_x_3781:
        /* <DEDUP_REMOVED lines=10> */
.L_x_5109:


//--------------------- .text._Z25selective_scan_fwd_kernelI32Selective_Scan_fwd_kernel_traitsILi32ELi16ELi1ELb0ELb0ELb0ELb0EN3c108BFloat16EfEEv13SSMParamsBase --------------------------
	.section	.text._Z25selective_scan_fwd_kernelI32Selective_Scan_fwd_kernel_traitsILi32ELi16ELi1ELb0ELb0ELb0ELb0EN3c108BFloat16EfEEv13SSMParamsBase,"ax",@progbits
	.align	128
        .global         _Z25selective_scan_fwd_kernelI32Selective_Scan_fwd_kernel_traitsILi32ELi16ELi1ELb0ELb0ELb0ELb0EN3c108BFloat16EfEEv13SSMParamsBase
        .type           _Z25selective_scan_fwd_kernelI32Selective_Scan_fwd_kernel_traitsILi32ELi16ELi1ELb0ELb0ELb0ELb0EN3c108BFloat16EfEEv13SSMParamsBase,@function
        .size           _Z25selective_scan_fwd_kernelI32Selective_Scan_fwd_kernel_traitsILi32ELi16ELi1ELb0ELb0ELb0ELb0EN3c108BFloat16EfEEv13SSMParamsBase,(.L_x_5110 - _Z25selective_scan_fwd_kernelI32Selective_Scan_fwd_kernel_traitsILi32ELi16ELi1ELb0ELb0ELb0ELb0EN3c108BFloat16EfEEv13SSMParamsBase)
        .other          _Z25selective_scan_fwd_kernelI32Selective_Scan_fwd_kernel_traitsILi32ELi16ELi1ELb0ELb0ELb0ELb0EN3c108BFloat16EfEEv13SSMParamsBase,@"STO_CUDA_ENTRY STV_DEFAULT"
_Z25selective_scan_fwd_kernelI32Selective_Scan_fwd_kernel_traitsILi32ELi16ELi1ELb0ELb0ELb0ELb0EN3c108BFloat16EfEEv13SSMParamsBase:
.text._Z25selective_scan_fwd_kernelI32Selective_Scan_fwd_kernel_traitsILi32ELi16ELi1ELb0ELb0ELb0ELb0EN3c108BFloat16EfEEv13SSMParamsBase:
[----:B------:R-:W-:Y:S08]  /*0000*/  LDC R1, c[0x0][0x37c] ;  /* 0x0000df00ff017b82 */ /* 0x000ff00000000800 */
[----:B------:R-:W0:Y:S01]  /*0010*/  LDC.64 R2, c[0x0][0x458] ;  /* 0x00011600ff027b82 */ /* 0x000e220000000a00 */
[----:B------:R-:W1:Y:S01]  /*0020*/  S2R R17, SR_CTAID.Y ;  /* 0x0000000000117919 */ /* 0x000e620000002600 */
[----:B------:R-:W2:Y:S01]  /*0030*/  LDCU.64 UR16, c[0x0][0x358] ;  /* 0x00006b00ff1077ac */ /* 0x000ea20008000a00 */
[----:B------:R-:W-:-:S02]  /*0040*/  HFMA2 R0, -RZ, RZ, 0, 0 ;  /* 0x00000000ff007431 */ /* 0x000fc400000001ff */
[----:B------:R-:W-:Y:S01]  /*0050*/  IMAD.MOV.U32 R18, RZ, RZ, RZ ;  /* 0x000000ffff127224 */ /* 0x000fe200078e00ff */
[----:B------:R-:W3:Y:S02]  /*0060*/  LDCU.128 UR8, c[0x0][0x3f0] ;  /* 0x00007e00ff0877ac */ /* 0x000ee40008000c00 */
        /* <DEDUP_REMOVED lines=21> */
[----:B------:R-:W-:Y:S01]  /*01c0*/  UIMAD UR8, UR18, UR13, UR7 ;  /* 0x0000000d120872a4 */ /* 0x000fe2000f8e0207 */
[----:B--2---:R-:W-:Y:S01]  /*01d0*/  MOV R2, UR4 ;  /* 0x0000000400027c02 */ /* 0x004fe20008000f00 */
[----:B------:R-:W-:Y:S01]  /*01e0*/  IMAD.U32 R3, RZ, RZ, UR5 ;  /* 0x00000005ff037e24 */ /* 0x000fe2000f8e00ff */
[----:B0-----:R-:W-:Y:S01]  /*01f0*/  MOV R4, UR6 ;  /* 0x0000000600047c02 */ /* 0x001fe20008000f00 */
[----:B------:R-:W-:Y:S01]  /*0200*/  IMAD.U32 R5, RZ, RZ, UR7 ;  /* 0x00000007ff057e24 */ /* 0x000fe2000f8e00ff */
[----:B------:R-:W-:Y:S07]  /*0210*/  @!P0 EXIT ;  /* 0x000000000000894d */ /* 0x000fee0003800000 */
[----:B------:R-:W0:Y:S01]  /*0220*/  S2R R19, SR_TID.X ;  /* 0x0000000000137919 */ /* 0x000e220000002100 */
[----:B------:R-:W2:Y:S01]  /*0230*/  LDC.64 R12, c[0x0][0x428] ;  /* 0x00010a00ff0c7b82 */ /* 0x000ea20000000a00 */
[----:B------:R-:W-:Y:S01]  /*0240*/  MOV R3, UR9 ;  /* 0x0000000900037c02 */ /* 0x000fe20008000f00 */
[----:B------:R-:W-:Y:S01]  /*0250*/  IMAD.U32 R5, RZ, RZ, UR8 ;  /* 0x00000008ff057e24 */ /* 0x000fe2000f8e00ff */
[----:B------:R-:W3:Y:S01]  /*0260*/  LDCU.64 UR6, c[0x0][0x3b8] ;  /* 0x00007700ff0677ac */ /* 0x000ee20008000a00 */
[C---:B------:R-:W-:Y:S01]  /*0270*/  IMAD.WIDE.U32 R2, R17.reuse, UR10, R2 ;  /* 0x0000000a11027c25 */ /* 0x040fe2000f8e0002 */
[----:B------:R-:W3:Y:S03]  /*0280*/  LDCU.64 UR8, c[0x0][0x3d8] ;  /* 0x00007b00ff0877ac */ /* 0x000ee60008000a00 */
[----:B------:R-:W3:Y:S01]  /*0290*/  LDC.64 R20, c[0x0][0x3a0] ;  /* 0x0000e800ff147b82 */ /* 0x000ee20000000a00 */
[C---:B------:R-:W-:Y:S01]  /*02a0*/  IMAD.WIDE.U32 R4, R17.reuse, UR14, R4 ;  /* 0x0000000e11047c25 */ /* 0x040fe2000f8e0004 */
[----:B-1----:R-:W-:Y:S01]  /*02b0*/  LEA R30, P0, R2, R6, 0x1 ;  /* 0x00000006021e7211 */ /* 0x002fe200078008ff */
[----:B------:R-:W1:Y:S02]  /*02c0*/  LDCU UR4, c[0x0][0x38c] ;  /* 0x00007180ff0477ac */ /* 0x000e640008000800 */
[----:B------:R-:W-:Y:S01]  /*02d0*/  IMAD R48, R17, UR11, R3 ;  /* 0x0000000b11307c24 */ /* 0x000fe2000f8e0203 */
[----:B------:R-:W-:-:S02]  /*02e0*/  LEA R31, P1, R4, R8, 0x1 ;  /* 0x00000008041f7211 */ /* 0x000fc400078208ff */
[----:B------:R-:W3:Y:S01]  /*02f0*/  LDC.64 R26, c[0x0][0x420] ;  /* 0x00010800ff1a7b82 */ /* 0x000ee20000000a00 */
[----:B------:R-:W-:Y:S01]  /*0300*/  IMAD R49, R17, UR15, R5 ;  /* 0x0000000f11317c24 */ /* 0x000fe2000f8e0205 */
[----:B------:R-:W-:Y:S01]  /*0310*/  LEA.HI.X R48, R2, R7, R48, 0x1, P0 ;  /* 0x0000000702307211 */ /* 0x000fe200000f0c30 */
[----:B----4-:R-:W-:-:S03]  /*0320*/  IMAD R3, R10, UR18, R17 ;  /* 0x000000120a037c24 */ /* 0x010fc6000f8e0211 */
[----:B------:R-:W-:Y:S02]  /*0330*/  LEA.HI.X R49, R4, R9, R49, 0x1, P1 ;  /* 0x0000000904317211 */ /* 0x000fe400008f0c31 */
[----:B------:R-:W4:Y:S01]  /*0340*/  LDC.64 R32, c[0x0][0x448] ;  /* 0x00011200ff207b82 */ /* 0x000f220000000a00 */
[----:B--2---:R-:W-:-:S04]  /*0350*/  IMAD.WIDE.U32 R10, R17, R12, RZ ;  /* 0x0000000c110a7225 */ /* 0x004fc800078e00ff */
[----:B------:R-:W-:Y:S01]  /*0360*/  IMAD R11, R17, R13, R11 ;  /* 0x0000000d110b7224 */ /* 0x000fe200078e020b */
[----:B-1----:R-:W-:Y:S01]  /*0370*/  UISETP.LT.AND UP0, UPT, UR4, 0x1, UPT ;  /* 0x000000010400788c */ /* 0x002fe2000bf01270 */
[----:B0-----:R-:W-:Y:S01]  /*0380*/  IMAD.SHL.U32 R29, R19, 0x10, RZ ;  /* 0x00000010131d7824 */ /* 0x001fe200078e00ff */
[----:B------:R-:W0:Y:S01]  /*0390*/  LDC.64 R34, c[0x0][0x450] ;  /* 0x00011400ff227b82 */ /* 0x000e220000000a00 */
[----:B---3--:R-:W-:-:S03]  /*03a0*/  IMAD.WIDE.U32 R12, R17, UR6, RZ ;  /* 0x00000006110c7c25 */ /* 0x008fc6000f8e00ff */
[----:B------:R-:W-:Y:S01]  /*03b0*/  IADD3 R38, PT, PT, R29, 0x7, RZ ;  /* 0x000000071d267810 */ /* 0x000fe20007ffe0ff */
[----:B------:R-:W-:Y:S01]  /*03c0*/  IMAD.WIDE.U32 R14, R17, R20, RZ ;  /* 0x00000014110e7225 */ /* 0x000fe200078e00ff */
[----:B------:R-:W-:Y:S02]  /*03d0*/  IADD3 R40, PT, PT, R29, 0x9, RZ ;  /* 0x000000091d287810 */ /* 0x000fe40007ffe0ff */
[----:B------:R-:W1:Y:S01]  /*03e0*/  LDC.64 R36, c[0x0][0x440] ;  /* 0x00011000ff247b82 */ /* 0x000e620000000a00 */
[----:B------:R-:W-:Y:S01]  /*03f0*/  IMAD R28, R3, R28, RZ ;  /* 0x0000001c031c7224 */ /* 0x000fe200078e02ff */
[----:B------:R-:W-:Y:S01]  /*0400*/  IADD3 R42, PT, PT, R29, 0xb, RZ ;  /* 0x0000000b1d2a7810 */ /* 0x000fe20007ffe0ff */
[----:B------:R-:W-:Y:S01]  /*0410*/  IMAD.WIDE.U32 R24, R17, UR8, RZ ;  /* 0x0000000811187c25 */ /* 0x000fe2000f8e00ff */
[C---:B------:R-:W-:Y:S02]  /*0420*/  IADD3 R44, PT, PT, R29.reuse, 0xd, RZ ;  /* 0x0000000d1d2c7810 */ /* 0x040fe40007ffe0ff */
[C---:B------:R-:W-:Y:S01]  /*0430*/  IADD3 R46, PT, PT, R29.reuse, 0xf, RZ ;  /* 0x0000000f1d2e7810 */ /* 0x040fe20007ffe0ff */
[----:B------:R-:W-:Y:S01]  /*0440*/  IMAD.WIDE.U32 R2, R26, UR18, R10 ;  /* 0x000000121a027c25 */ /* 0x000fe2000f8e000a */
[----:B------:R-:W2:Y:S01]  /*0450*/  LDC.64 R8, c[0x0][0x3c0] ;  /* 0x0000f000ff087b82 */ /* 0x000ea20000000a00 */
[----:B------:R-:W-:-:S02]  /*0460*/  LOP3.LUT R10, R29, 0x3e00, RZ, 0xc0, !PT ;  /* 0x00003e001d0a7812 */ /* 0x000fc400078ec0ff */
[C---:B------:R-:W-:Y:S01]  /*0470*/  IMAD R23, R17.reuse, UR7, R13 ;  /* 0x0000000711177c24 */ /* 0x040fe2000f8e020d */
[----:B----4-:R-:W-:Y:S01]  /*0480*/  LEA R20, P0, R12, R32, 0x2 ;  /* 0x000000200c147211 */ /* 0x010fe200078010ff */
[C---:B------:R-:W-:Y:S01]  /*0490*/  IMAD R13, R17.reuse, R21, R15 ;  /* 0x00000015110d7224 */ /* 0x040fe200078e020f */
[----:B------:R-:W-:Y:S01]  /*04a0*/  LOP3.LUT R47, R10, 0x1f, R19, 0xf8, !PT ;  /* 0x0000001f0a2f7812 */ /* 0x000fe200078ef813 */
[----:B------:R-:W-:Y:S01]  /*04b0*/  IMAD R17, R17, UR9, R25 ;  /* 0x0000000911117c24 */ /* 0x000fe2000f8e0219 */
[----:B------:R-:W3:Y:S01]  /*04c0*/  LDC.64 R6, c[0x0][0x3e0] ;  /* 0x0000f800ff067b82 */ /* 0x000ee20000000a00 */
[----:B0-----:R-:W-:Y:S01]  /*04d0*/  LEA R21, P1, R24, R34, 0x2 ;  /* 0x0000002218157211 */ /* 0x001fe200078210ff */
[----:B------:R-:W-:Y:S01]  /*04e0*/  IMAD R28, R28, UR4, RZ ;  /* 0x000000041c1c7c24 */ /* 0x000fe2000f8e02ff */
[----:B------:R-:W-:Y:S01]  /*04f0*/  LEA.HI.X R23, R12, R33, R23, 0x2, P0 ;  /* 0x000000210c177211 */ /* 0x000fe200000f1417 */
[----:B------:R-:W-:Y:S01]  /*0500*/  IMAD R26, R27, UR18, R3 ;  /* 0x000000121b1a7c24 */ /* 0x000fe2000f8e0203 */
[----:B------:R-:W-:Y:S01]  /*0510*/  LEA.HI.X R24, R24, R35, R17, 0x2, P1 ;  /* 0x0000002318187211 */ /* 0x000fe200008f1411 */
[----:B------:R-:W-:Y:S01]  /*0520*/  USEL UR4, UR4, 0x1, !UP0 ;  /* 0x0000000104047887 */ /* 0x000fe2000c000000 */
[----:B------:R-:W-:Y:S01]  /*0530*/  MOV R27, RZ ;  /* 0x000000ff001b7202 */ /* 0x000fe20000000f00 */
[----:B------:R-:W0:Y:S01]  /*0540*/  LDC.64 R4, c[0x0][0x3a8] ;  /* 0x0000ea00ff047b82 */ /* 0x000e220000000a00 */
[C---:B-1----:R-:W-:Y:S01]  /*0550*/  LEA R22, P2, R14.reuse, R36, 0x2 ;  /* 0x000000240e167211 */ /* 0x042fe200078410ff */
[C---:B------:R-:W-:Y:S01]  /*0560*/  VIADD R33, R29.reuse, 0x2 ;  /* 0x000000021d217836 */ /* 0x040fe20000000000 */
[C---:B------:R-:W-:Y:S01]  /*0570*/  IADD3 R32, PT, PT, R29.reuse, 0x1, RZ ;  /* 0x000000011d207810 */ /* 0x040fe20007ffe0ff */
[C---:B------:R-:W-:Y:S01]  /*0580*/  VIADD R35, R29.reuse, 0x4 ;  /* 0x000000041d237836 */ /* 0x040fe20000000000 */
[----:B------:R-:W-:Y:S01]  /*0590*/  LEA.HI.X R25, R14, R37, R13, 0x2, P2 ;  /* 0x000000250e197211 */ /* 0x000fe200010f140d */
[C---:B------:R-:W-:Y:S01]  /*05a0*/  VIADD R37, R29.reuse, 0x6 ;  /* 0x000000061d257836 */ /* 0x040fe20000000000 */
[C---:B------:R-:W-:Y:S01]  /*05b0*/  IADD3 R34, PT, PT, R29.reuse, 0x3, RZ ;  /* 0x000000031d227810 */ /* 0x040fe20007ffe0ff */
[C---:B------:R-:W-:Y:S01]  /*05c0*/  VIADD R39, R29.reuse, 0x8 ;  /* 0x000000081d277836 */ /* 0x040fe20000000000 */
[----:B--2---:R-:W-:Y:S01]  /*05d0*/  SHF.L.U64.HI R9, R8, 0x2, R9 ;  /* 0x0000000208097819 */ /* 0x004fe20000010209 */
[C---:B------:R-:W-:Y:S01]  /*05e0*/  VIADD R41, R29.reuse, 0xa ;  /* 0x0000000a1d297836 */ /* 0x040fe20000000000 */
[C---:B------:R-:W-:Y:S01]  /*05f0*/  IADD3 R36, PT, PT, R29.reuse, 0x5, RZ ;  /* 0x000000051d247810 */ /* 0x040fe20007ffe0ff */
[----:B------:R-:W-:Y:S01]  /*0600*/  VIADD R43, R29, 0xc ;  /* 0x0000000c1d2b7836 */ /* 0x000fe20000000000 */
[----:B------:R-:W-:Y:S01]  /*0610*/  LOP3.LUT R50, R47, 0x20, RZ, 0xfc, !PT ;  /* 0x000000202f327812 */ /* 0x000fe200078efcff */
[----:B------:R-:W-:Y:S01]  /*0620*/  VIADD R45, R29, 0xe ;  /* 0x0000000e1d2d7836 */ /* 0x000fe20000000000 */
[----:B------:R-:W-:Y:S01]  /*0630*/  LOP3.LUT R51, R47, 0x40, RZ, 0xfc, !PT ;  /* 0x000000402f337812 */ /* 0x000fe200078efcff */
[----:B------:R-:W1:Y:S01]  /*0640*/  LDCU.U8 UR9, c[0x0][0x39e] ;  /* 0x000073c0ff0977ac */ /* 0x000e620008000000 */
[----:B---3--:R-:W-:-:S02]  /*0650*/  SHF.L.U64.HI R7, R6, 0x2, R7 ;  /* 0x0000000206077819 */ /* 0x008fc40000010207 */
[C---:B------:R-:W-:Y:S01]  /*0660*/  LOP3.LUT R52, R47.reuse, 0x60, RZ, 0xfc, !PT ;  /* 0x000000602f347812 */ /* 0x040fe200078efcff */
[----:B------:R-:W-:Y:S01]  /*0670*/  UIADD3 UR7, UPT, UPT, -UR4, URZ, URZ ;  /* 0x000000ff04077290 */ /* 0x000fe2000fffe1ff */
[C---:B------:R-:W-:Y:S02]  /*0680*/  LOP3.LUT R53, R47.reuse, 0x80, RZ, 0xfc, !PT ;  /* 0x000000802f357812 */ /* 0x040fe400078efcff */
[C---:B------:R-:W-:Y:S02]  /*0690*/  LOP3.LUT R54, R47.reuse, 0xa0, RZ, 0xfc, !PT ;  /* 0x000000a02f367812 */ /* 0x040fe400078efcff */
[----:B0-----:R-:W-:Y:S02]  /*06a0*/  SHF.L.U64.HI R5, R4, 0x2, R5 ;  /* 0x0000000204057819 */ /* 0x001fe40000010205 */
        /* <DEDUP_REMOVED lines=9> */
[----:B-1----:R-:W-:-:S07]  /*0740*/  LOP3.LUT R64, R47, 0x1e0, RZ, 0xfc, !PT ;  /* 0x000001e02f407812 */ /* 0x002fce00078efcff */
.L_x_3818:
[----:B0-----:R-:W0:Y:S01]  /*0750*/  LDCU UR4, c[0x0][0x388] ;  /* 0x00007100ff0477ac */ /* 0x001e220008000800 */
[----:B------:R-:W-:Y:S01]  /*0760*/  IMAD.SHL.U32 R10, R47, 0x2, RZ ;  /* 0x000000022f0a7824 */ /* 0x000fe200078e00ff */
[----:B------:R-:W-:Y:S02]  /*0770*/  SHF.L.U32 R65, R27, 0x9, RZ ;  /* 0x000000091b417819 */ /* 0x000fe400000006ff */
[----:B------:R-:W-:Y:S02]  /*0780*/  PRMT R15, RZ, 0x7610, R15 ;  /* 0x00007610ff0f7816 */ /* 0x000fe4000000000f */
[C---:B------:R-:W-:Y:S02]  /*0790*/  IADD3 R12, P1, PT, R10.reuse, R30, RZ ;  /* 0x0000001e0a0c7210 */ /* 0x040fe40007f3e0ff */
[----:B------:R-:W-:Y:S02]  /*07a0*/  IADD3 R10, P0, PT, R10, R31, RZ ;  /* 0x0000001f0a0a7210 */ /* 0x000fe40007f1e0ff */
[----:B------:R-:W-:Y:S01]  /*07b0*/  PRMT R80, RZ, 0x7610, R80 ;  /* 0x00007610ff507816 */ /* 0x000fe20000000050 */
[----:B------:R-:W-:Y:S01]  /*07c0*/  IMAD.X R13, RZ, RZ, R48, P1 ;  /* 0x000000ffff0d7224 */ /* 0x000fe200008e0630 */
[----:B------:R-:W-:-:S02]  /*07d0*/  IADD3.X R11, PT, PT, RZ, R49, RZ, P0, !PT ;  /* 0x00000031ff0b7210 */ /* 0x000fc400007fe4ff */
        /* <DEDUP_REMOVED lines=27> */
[----:B------:R-:W4:Y:S04]  /*0990*/  @!P5 LDG.E.U16 R16, desc[UR16][R12.64+0xc0] ;  /* 0x0000c0100c10d981 */ /* 0x000f28000c1e1500 */
[----:B------:R-:W4:Y:S01]  /*09a0*/  @!P0 LDG.E.U16 R80, desc[UR16][R12.64+0x1c0] ;  /* 0x0001c0100c508981 */ /* 0x000f22000c1e1500 */
[----:B------:R-:W-:-:S02]  /*09b0*/  ISETP.GE.AND P0, PT, R57, R66, PT ;  /* 0x000000423900720c */ /* 0x000fc40003f06270 */
[-C--:B------:R-:W-:Y:S01]  /*09c0*/  ISETP.GE.AND P1, PT, R59, R66.reuse, PT ;  /* 0x000000423b00720c */ /* 0x080fe20003f26270 */
[----:B------:R-:W4:Y:S04]  /*09d0*/  @!P4 LDG.E.U16 R75, desc[UR16][R12.64+0x100] ;  /* 0x000100100c4bc981 */ /* 0x000f28000c1e1500 */
[----:B------:R-:W4:Y:S01]  /*09e0*/  @!P2 LDG.E.U16 R77, desc[UR16][R12.64+0x180] ;  /* 0x000180100c4da981 */ /* 0x000f22000c1e1500 */
[----:B------:R-:W-:-:S03]  /*09f0*/  ISETP.GE.AND P2, PT, R60, R66, PT ;  /* 0x000000423c00720c */ /* 0x000fc60003f46270 */
[----:B------:R-:W4:Y:S04]  /*0a00*/  @!P3 LDG.E.U16 R76, desc[UR16][R12.64+0x140] ;  /* 0x000140100c4cb981 */ /* 0x000f28000c1e1500 */
[----:B------:R-:W4:Y:S01]  /*0a10*/  @!P0 LDG.E.U16 R81, desc[UR16][R12.64+0x200] ;  /* 0x000200100c518981 */ /* 0x000f22000c1e1500 */
[-C--:B------:R-:W-:Y:S02]  /*0a20*/  ISETP.GE.AND P0, PT, R58, R66.reuse, PT ;  /* 0x000000423a00720c */ /* 0x080fe40003f06270 */
[-C--:B------:R-:W-:Y:S01]  /*0a30*/  ISETP.GE.AND P3, PT, R61, R66.reuse, PT ;  /* 0x000000423d00720c */ /* 0x080fe20003f66270 */
[----:B------:R-:W4:Y:S01]  /*0a40*/  @!P1 LDG.E.U16 R83, desc[UR16][R12.64+0x280] ;  /* 0x000280100c539981 */ /* 0x000f22000c1e1500 */
[-C--:B------:R-:W-:Y:S02]  /*0a50*/  ISETP.GE.AND P4, PT, R62, R66.reuse, PT ;  /* 0x000000423e00720c */ /* 0x080fe40003f86270 */
[-C--:B------:R-:W-:Y:S01]  /*0a60*/  ISETP.GE.AND P5, PT, R63, R66.reuse, PT ;  /* 0x000000423f00720c */ /* 0x080fe20003fa6270 */
[----:B------:R-:W4:Y:S01]  /*0a70*/  @!P2 LDG.E.U16 R84, desc[UR16][R12.64+0x2c0] ;  /* 0x0002c0100c54a981 */ /* 0x000f22000c1e1500 */
[----:B------:R-:W-:-:S05]  /*0a80*/  ISETP.GE.AND P6, PT, R64, R66, PT ;  /* 0x000000424000720c */ /* 0x000fca0003fc6270 */
        /* <DEDUP_REMOVED lines=9> */
[C---:B-1----:R-:W-:Y:S01]  /*0b20*/  VIADD R70, R67.reuse, 0x20 ;  /* 0x0000002043467836 */ /* 0x042fe20000000000 */
[C---:B------:R-:W-:Y:S02]  /*0b30*/  IADD3 R12, PT, PT, R67.reuse, 0x40, RZ ;  /* 0x00000040430c7810 */ /* 0x040fe40007ffe0ff */
[CC--:B------:R-:W-:Y:S02]  /*0b40*/  LEA.HI.SX32 R68, R67.reuse, R67.reuse, 0x1b ;  /* 0x0000004343447211 */ /* 0x0c0fe400078fdaff */
[-C--:B------:R-:W-:Y:S01]  /*0b50*/  LEA.HI.SX32 R69, R70, R67.reuse, 0x1b ;  /* 0x0000004346457211 */ /* 0x080fe200078fdaff */
[C---:B------:R-:W-:Y:S01]  /*0b60*/  VIADD R70, R67.reuse, 0x60 ;  /* 0x0000006043467836 */ /* 0x040fe20000000000 */
[C---:B------:R-:W-:Y:S02]  /*0b70*/  IADD3 R72, PT, PT, R67.reuse, 0x80, RZ ;  /* 0x0000008043487810 */ /* 0x040fe40007ffe0ff */
[----:B------:R-:W-:Y:S01]  /*0b80*/  LEA.HI.SX32 R12, R12, R67, 0x1b ;  /* 0x000000430c0c7211 */ /* 0x000fe200078fdaff */
[----:B------:R-:W-:Y:S01]  /*0b90*/  VIADD R74, R67, 0xa0 ;  /* 0x000000a0434a7836 */ /* 0x000fe20000000000 */
[----:B------:R-:W-:-:S02]  /*0ba0*/  LEA R68, R68, UR4, 0x1 ;  /* 0x0000000444447c11 */ /* 0x000fc4000f8e08ff */
[-C--:B------:R-:W-:Y:S02]  /*0bb0*/  LEA.HI.SX32 R71, R70, R67.reuse, 0x1b ;  /* 0x0000004346477211 */ /* 0x080fe400078fdaff */
[----:B------:R-:W-:Y:S02]  /*0bc0*/  LEA R69, R69, UR4, 0x1 ;  /* 0x0000000445457c11 */ /* 0x000fe4000f8e08ff */
[----:B------:R-:W-:Y:S02]  /*0bd0*/  LEA.HI.SX32 R72, R72, R67, 0x1b ;  /* 0x0000004348487211 */ /* 0x000fe400078fdaff */
[----:B------:R-:W-:Y:S01]  /*0be0*/  LEA R70, R12, UR4, 0x1 ;  /* 0x000000040c467c11 */ /* 0x000fe2000f8e08ff */
[C---:B------:R-:W-:Y:S01]  /*0bf0*/  VIADD R12, R67.reuse, 0xe0 ;  /* 0x000000e0430c7836 */ /* 0x040fe20000000000 */
[----:B------:R-:W-:Y:S02]  /*0c00*/  IADD3 R78, PT, PT, R67, 0xc0, RZ ;  /* 0x000000c0434e7810 */ /* 0x000fe40007ffe0ff */
[----:B------:R-:W-:-:S02]  /*0c10*/  LEA R71, R71, UR4, 0x1 ;  /* 0x0000000447477c11 */ /* 0x000fc4000f8e08ff */
[-C--:B------:R-:W-:Y:S02]  /*0c20*/  LEA.HI.SX32 R73, R74, R67.reuse, 0x1b ;  /* 0x000000434a497211 */ /* 0x080fe400078fdaff */
[----:B------:R-:W-:Y:S02]  /*0c30*/  LEA R72, R72, UR4, 0x1 ;  /* 0x0000000448487c11 */ /* 0x000fe4000f8e08ff */
[-C--:B------:R-:W-:Y:S01]  /*0c40*/  LEA.HI.SX32 R74, R78, R67.reuse, 0x1b ;  /* 0x000000434e4a7211 */ /* 0x080fe200078fdaff */
[C---:B------:R-:W-:Y:S01]  /*0c50*/  VIADD R78, R67.reuse, 0x120 ;  /* 0x00000120434e7836 */ /* 0x040fe20000000000 */
[----:B------:R-:W-:Y:S01]  /*0c60*/  LEA.HI.SX32 R12, R12, R67, 0x1b ;  /* 0x000000430c0c7211 */ /* 0x000fe200078fdaff */
[----:B------:R-:W-:Y:S01]  /*0c70*/  VIADD R92, R67, 0x160 ;  /* 0x00000160435c7836 */ /* 0x000fe20000000000 */
[----:B------:R-:W-:Y:S02]  /*0c80*/  LEA R73, R73, UR4, 0x1 ;  /* 0x0000000449497c11 */ /* 0x000fe4000f8e08ff */
[----:B------:R-:W-:-:S02]  /*0c90*/  IADD3 R90, PT, PT, R67, 0x140, RZ ;  /* 0x00000140435a7810 */ /* 0x000fc40007ffe0ff */
[----:B------:R-:W-:Y:S02]  /*0ca0*/  LEA R74, R74, UR4, 0x1 ;  /* 0x000000044a4a7c11 */ /* 0x000fe4000f8e08ff */
[-C--:B------:R-:W-:Y:S02]  /*0cb0*/  LEA.HI.SX32 R78, R78, R67.reuse, 0x1b ;  /* 0x000000434e4e7211 */ /* 0x080fe400078fdaff */
[-C--:B------:R-:W-:Y:S02]  /*0cc0*/  LEA.HI.SX32 R90, R90, R67.reuse, 0x1b ;  /* 0x000000435a5a7211 */ /* 0x080fe400078fdaff */
[----:B------:R-:W-:-:S04]  /*0cd0*/  LEA.HI.SX32 R79, R92, R67, 0x1b ;  /* 0x000000435c4f7211 */ /* 0x000fc800078fdaff */
[----:B------:R-:W-:Y:S02]  /*0ce0*/  LEA R79, R79, UR4, 0x1 ;  /* 0x000000044f4f7c11 */ /* 0x000fe4000f8e08ff */
[----:B------:R-:W-:Y:S02]  /*0cf0*/  P2R R105, PR, RZ, 0x1 ;  /* 0x00000001ff697803 */ /* 0x000fe40000000000 */
[-C--:B------:R-:W-:Y:S02]  /*0d00*/  ISETP.GE.AND P0, PT, R47, R66.reuse, PT ;  /* 0x000000422f00720c */ /* 0x080fe40003f06270 */
[----:B------:R-:W-:Y:S02]  /*0d10*/  P2R R103, PR, RZ, 0x2 ;  /* 0x00000002ff677803 */ /* 0x000fe40000000000 */
[----:B------:R-:W-:Y:S02]  /*0d20*/  ISETP.GE.AND P1, PT, R50, R66, PT ;  /* 0x000000423200720c */ /* 0x000fe40003f26270 */
        /* <DEDUP_REMOVED lines=9> */
[----:B--2---:R-:W-:Y:S04]  /*0dc0*/  STS.U16 [R68], R15 ;  /* 0x0000000f44007388 */ /* 0x004fe80000000400 */
[----:B---3--:R0:W-:Y:S04]  /*0dd0*/  STS.U16 [R69+0x40], R14 ;  /* 0x0000400e45007388 */ /* 0x0081e80000000400 */
[----:B----4-:R-:W-:Y:S04]  /*0de0*/  STS.U16 [R70+0x80], R17 ;  /* 0x0000801146007388 */ /* 0x010fe80000000400 */
[----:B------:R1:W-:Y:S01]  /*0df0*/  STS.U16 [R71+0xc0], R16 ;  /* 0x0000c01047007388 */ /* 0x0003e20000000400 */
[----:B0-----:R-:W-:-:S04]  /*0e00*/  IADD3 R14, PT, PT, R67, 0x100, RZ ;  /* 0x00000100430e7810 */ /* 0x001fc80007ffe0ff */
[-C--:B------:R-:W-:Y:S01]  /*0e10*/  LEA.HI.SX32 R14, R14, R67.reuse, 0x1b ;  /* 0x000000430e0e7211 */ /* 0x080fe200078fdaff */
[----:B------:R0:W-:Y:S01]  /*0e20*/  STS.U16 [R72+0x100], R75 ;  /* 0x0001004b48007388 */ /* 0x0001e20000000400 */
[C---:B-1----:R-:W-:Y:S02]  /*0e30*/  IADD3 R16, PT, PT, R67.reuse, 0x1c0, RZ ;  /* 0x000001c043107810 */ /* 0x042fe40007ffe0ff */
[----:B0-----:R-:W-:Y:S02]  /*0e40*/  LEA R75, R12, UR4, 0x1 ;  /* 0x000000040c4b7c11 */ /* 0x001fe4000f8e08ff */
[C---:B------:R-:W-:Y:S01]  /*0e50*/  IADD3 R12, PT, PT, R67.reuse, 0x180, RZ ;  /* 0x00000180430c7810 */ /* 0x040fe20007ffe0ff */
[----:B------:R0:W-:Y:S03]  /*0e60*/  STS.U16 [R73+0x140], R76 ;  /* 0x0001404c49007388 */ /* 0x0001e60000000400 */
[----:B------:R-:W-:Y:S01]  /*0e70*/  LEA.HI.SX32 R12, R12, R67, 0x1b ;  /* 0x000000430c0c7211 */ /* 0x000fe200078fdaff */
[----:B------:R1:W-:Y:S01]  /*0e80*/  STS.U16 [R74+0x180], R77 ;  /* 0x0001804d4a007388 */ /* 0x0003e20000000400 */
[----:B0-----:R-:W-:Y:S01]  /*0e90*/  LEA R76, R14, UR4, 0x1 ;  /* 0x000000040e4c7c11 */ /* 0x001fe2000f8e08ff */
[----:B------:R-:W-:Y:S01]  /*0ea0*/  VIADD R14, R67, 0x1a0 ;  /* 0x000001a0430e7836 */ /* 0x000fe20000000000 */
[----:B-1----:R-:W-:-:S02]  /*0eb0*/  LEA R77, R78, UR4, 0x1 ;  /* 0x000000044e4d7c11 */ /* 0x002fc4000f8e08ff */
[----:B------:R-:W-:Y:S01]  /*0ec0*/  LEA R78, R90, UR4, 0x1 ;  /* 0x000000045a4e7c11 */ /* 0x000fe2000f8e08ff */
[----:B------:R-:W-:Y:S01]  /*0ed0*/  VIADD R90, R67, 0x1e0 ;  /* 0x000001e0435a7836 */ /* 0x000fe20000000000 */
[----:B------:R0:W-:Y:S01]  /*0ee0*/  STS.U16 [R75+0x1c0], R80 ;  /* 0x0001c0504b007388 */ /* 0x0001e20000000400 */
[-C--:B------:R-:W-:Y:S02]  /*0ef0*/  LEA.HI.SX32 R14, R14, R67.reuse, 0x1b ;  /* 0x000000430e0e7211 */ /* 0x080fe400078fdaff */
[-C--:B------:R-:W-:Y:S01]  /*0f00*/  LEA.HI.SX32 R16, R16, R67.reuse, 0x1b ;  /* 0x0000004310107211 */ /* 0x080fe200078fdaff */
[----:B------:R1:W-:Y:S01]  /*0f10*/  STS.U16 [R76+0x200], R81 ;  /* 0x000200514c007388 */ /* 0x0003e20000000400 */
[----:B------:R-:W-:-:S03]  /*0f20*/  LEA.HI.SX32 R90, R90, R67, 0x1b ;  /* 0x000000435a5a7211 */ /* 0x000fc600078fdaff */
[----:B------:R2:W-:Y:S01]  /*0f30*/  STS.U16 [R77+0x240], R82 ;  /* 0x000240524d007388 */ /* 0x0005e20000000400 */
[----:B0-----:R-:W-:Y:S02]  /*0f40*/  LEA R80, R12, UR4, 0x1 ;  /* 0x000000040c507c11 */ /* 0x001fe4000f8e08ff */
[----:B------:R-:W-:Y:S01]  /*0f50*/  SHF.L.U32 R12, R67, 0x4, RZ ;  /* 0x00000004430c7819 */ /* 0x000fe200000006ff */
[----:B------:R0:W-:Y:S01]  /*0f60*/  STS.U16 [R78+0x280], R83 ;  /* 0x000280534e007388 */ /* 0x0001e20000000400 */
[----:B-1----:R-:W-:-:S03]  /*0f70*/  LEA R81, R14, UR4, 0x1 ;  /* 0x000000040e517c11 */ /* 0x002fc6000f8e08ff */
[----:B------:R1:W-:Y:S01]  /*0f80*/  STS.U16 [R79+0x2c0], R84 ;  /* 0x0002c0544f007388 */ /* 0x0003e20000000400 */
[----:B--2---:R-:W-:-:S03]  /*0f90*/  LEA R82, R16, UR4, 0x1 ;  /* 0x0000000410527c11 */ /* 0x004fc6000f8e08ff */
[----:B------:R-:W-:Y:S01]  /*0fa0*/  STS.U16 [R80+0x300], R85 ;  /* 0x0003005550007388 */ /* 0x000fe20000000400 */
[----:B0-----:R-:W-:Y:S02]  /*0fb0*/  LEA R83, R90, UR4, 0x1 ;  /* 0x000000045a537c11 */ /* 0x001fe4000f8e08ff */
[----:B-1----:R-:W-:Y:S01]  /*0fc0*/  LEA.HI.SX32 R84, R12, R12, 0x1b ;  /* 0x0000000c0c547211 */ /* 0x002fe200078fdaff */
[----:B------:R-:W-:Y:S03]  /*0fd0*/  STS.U16 [R81+0x340], R86 ;  /* 0x0003405651007388 */ /* 0x000fe60000000400 */
        /* <DEDUP_REMOVED lines=25> */
[----:B------:R-:W-:-:S03]  /*1170*/  ISETP.GE.AND P0, PT, R51, R66, PT ;  /* 0x000000423300720c */ /* 0x000fc60003f06270 */
[----:B------:R-:W3:Y:S01]  /*1180*/  @!P1 LDG.E.U16 R88, desc[UR16][R10.64+0x40] ;  /* 0x000040100a589981 */ /* 0x000ee2000c1e1500 */
[----:B------:R-:W-:Y:S02]  /*1190*/  ISETP.GE.AND P1, PT, R52, R66, PT ;  /* 0x000000423400720c */ /* 0x000fe40003f26270 */
[----:B------:R-:W-:Y:S01]  /*11a0*/  PRMT R87, RZ, 0x7610, R87 ;  /* 0x00007610ff577816 */ /* 0x000fe20000000057 */
[----:B------:R-:W4:Y:S01]  /*11b0*/  @!P2 LDG.E.U16 R108, desc[UR16][R10.64+0x2c0] ;  /* 0x0002c0100a6ca981 */ /* 0x000f22000c1e1500 */
[----:B------:R-:W-:-:S03]  /*11c0*/  PRMT R86, RZ, 0x7610, R86 ;  /* 0x00007610ff567816 */ /* 0x000fc60000000056 */
[----:B------:R-:W4:Y:S04]  /*11d0*/  @!P3 LDG.E.U16 R107, desc[UR16][R10.64+0x300] ;  /* 0x000300100a6bb981 */ /* 0x000f28000c1e1500 */
[----:B------:R-:W4:Y:S01]  /*11e0*/  @!P0 LDG.E.U16 R85, desc[UR16][R10.64+0x80] ;  /* 0x000080100a558981 */ /* 0x000f22000c1e1500 */
[----:B------:R-:W-:-:S03]  /*11f0*/  ISETP.GE.AND P0, PT, R53, R66, PT ;  /* 0x000000423500720c */ /* 0x000fc60003f06270 */
[----:B------:R-:W4:Y:S01]  /*1200*/  @!P1 LDG.E.U16 R90, desc[UR16][R10.64+0xc0] ;  /* 0x0000c0100a5a9981 */ /* 0x000f22000c1e1500 */
[----:B------:R-:W-:-:S03]  /*1210*/  ISETP.GE.AND P1, PT, R54, R66, PT ;  /* 0x000000423600720c */ /* 0x000fc60003f26270 */
[----:B------:R-:W4:Y:S04]  /*1220*/  @!P4 LDG.E.U16 R110, desc[UR16][R10.64+0x340] ;  /* 0x000340100a6ec981 */ /* 0x000f28000c1e1500 */
[----:B------:R-:W4:Y:S04]  /*1230*/  @!P5 LDG.E.U16 R109, desc[UR16][R10.64+0x380] ;  /* 0x000380100a6dd981 */ /* 0x000f28000c1e1500 */
[----:B------:R-:W4:Y:S01]  /*1240*/  @!P0 LDG.E.U16 R87, desc[UR16][R10.64+0x100] ;  /* 0x000100100a578981 */ /* 0x000f22000c1e1500 */
[----:B------:R-:W-:-:S03]  /*1250*/  ISETP.GE.AND P0, PT, R55, R66, PT ;  /* 0x000000423700720c */ /* 0x000fc60003f06270 */
[----:B------:R-:W4:Y:S01]  /*1260*/  @!P1 LDG.E.U16 R98, desc[UR16][R10.64+0x140] ;  /* 0x000140100a629981 */ /* 0x000f22000c1e1500 */
[----:B------:R-:W-:-:S03]  /*1270*/  ISETP.GE.AND P1, PT, R56, R66, PT ;  /* 0x000000423800720c */ /* 0x000fc60003f26270 */
[----:B------:R-:W4:Y:S06]  /*1280*/  @!P6 LDG.E.U16 R86, desc[UR16][R10.64+0x3c0] ;  /* 0x0003c0100a56e981 */ /* 0x000f2c000c1e1500 */
[----:B------:R-:W4:Y:S01]  /*1290*/  @!P0 LDG.E.U16 R91, desc[UR16][R10.64+0x180] ;  /* 0x000180100a5b8981 */ /* 0x000f22000c1e1500 */
[----:B------:R-:W-:-:S03]  /*12a0*/  ISETP.GE.AND P0, PT, R57, R66, PT ;  /* 0x000000423900720c */ /* 0x000fc60003f06270 */
[----:B------:R-:W4:Y:S01]  /*12b0*/  @!P1 LDG.E.U16 R104, desc[UR16][R10.64+0x1c0] ;  /* 0x0001c0100a689981 */ /* 0x000f22000c1e1500 */
[----:B------:R-:W-:Y:S02]  /*12c0*/  ISETP.NE.AND P1, PT, R103, RZ, PT ;  /* 0x000000ff6700720c */ /* 0x000fe40003f25270 */
[----:B------:R-:W-:-:S07]  /*12d0*/  PRMT R103, RZ, 0x7610, R103 ;  /* 0x00007610ff677816 */ /* 0x000fce0000000067 */
[----:B------:R-:W4:Y:S01]  /*12e0*/  @!P0 LDG.E.U16 R103, desc[UR16][R10.64+0x200] ;  /* 0x000200100a678981 */ /* 0x000f22000c1e1500 */
[----:B------:R-:W-:Y:S02]  /*12f0*/  ISETP.NE.AND P0, PT, R105, RZ, PT ;  /* 0x000000ff6900720c */ /* 0x000fe40003f05270 */
[----:B------:R-:W-:-:S06]  /*1300*/  PRMT R105, RZ, 0x7610, R105 ;  /* 0x00007610ff697816 */ /* 0x000fcc0000000069 */
[----:B------:R-:W4:Y:S05]  /*1310*/  @!P1 LDG.E.U16 R105, desc[UR16][R10.64+0x280] ;  /* 0x000280100a699981 */ /* 0x000f2a000c1e1500 */
[----:B------:R0:W4:Y:S02]  /*1320*/  @!P0 LDG.E.U16 R106, desc[UR16][R10.64+0x240] ;  /* 0x000240100a6a8981 */ /* 0x000124000c1e1500 */
[----:B0-----:R-:W0:Y:S01]  /*1330*/  LDC R10, c[0x0][0x38c] ;  /* 0x0000e300ff0a7b82 */ /* 0x001e220000000800 */
[----:B------:R-:W-:Y:S01]  /*1340*/  BSSY.RECONVERGENT B0, `(.L_x_3782) ;  /* 0x0000054000007945 */ /* 0x000fe20003800200 */
[----:B0-----:R-:W-:Y:S01]  /*1350*/  ISETP.GE.AND P5, PT, R10, 0x1, PT ;  /* 0x000000010a00780c */ /* 0x001fe20003fa6270 */
        /* <DEDUP_REMOVED lines=21> */
[----:B------:R-:W2:Y:S04]  /*14b0*/  LDS.U16 R90, [R84+0x8] ;  /* 0x00000800545a7984 */ /* 0x000ea80000000400 */
[----:B------:R-:W3:Y:S04]  /*14c0*/  LDS.U16 R91, [R84+0xa] ;  /* 0x00000a00545b7984 */ /* 0x000ee80000000400 */
[----:B------:R4:W2:Y:S04]  /*14d0*/  LDS.U16 R98, [R84+0xc] ;  /* 0x00000c0054627984 */ /* 0x0008a80000000400 */
[----:B------:R4:W2:Y:S04]  /*14e0*/  LDS.U16 R104, [R84+0xe] ;  /* 0x00000e0054687984 */ /* 0x0008a80000000400 */
[----:B------:R4:W2:Y:S04]  /*14f0*/  LDS.U16 R107, [R84+0x10] ;  /* 0x00001000546b7984 */ /* 0x0008a80000000400 */
[----:B------:R4:W3:Y:S04]  /*1500*/  LDS.U16 R108, [R84+0x12] ;  /* 0x00001200546c7984 */ /* 0x0008e80000000400 */
[----:B------:R4:W3:Y:S04]  /*1510*/  LDS.U16 R110, [R84+0x14] ;  /* 0x00001400546e7984 */ /* 0x0008e80000000400 */
[----:B------:R4:W4:Y:S04]  /*1520*/  LDS.U16 R109, [R84+0x16] ;  /* 0x00001600546d7984 */ /* 0x0009280000000400 */
[----:B------:R0:W4:Y:S04]  /*1530*/  LDS.U16 R106, [R84+0x18] ;  /* 0x00001800546a7984 */ /* 0x0001280000000400 */
[----:B------:R0:W4:Y:S04]  /*1540*/  LDS.U16 R105, [R84+0x1a] ;  /* 0x00001a0054697984 */ /* 0x0001280000000400 */
[----:B------:R2:W4:Y:S04]  /*1550*/  LDS.U16 R103, [R84+0x1c] ;  /* 0x00001c0054677984 */ /* 0x0005280000000400 */
[----:B------:R2:W4:Y:S01]  /*1560*/  LDS.U16 R11, [R84+0x1e] ;  /* 0x00001e00540b7984 */ /* 0x0005220000000400 */
[----:B0-----:R-:W-:-:S02]  /*1570*/  IMAD.U32 R85, R85, 0x10000, RZ ;  /* 0x0001000055557824 */ /* 0x001fc400078e00ff */
[----:B-1----:R-:W-:Y:S02]  /*1580*/  IMAD.U32 R111, R88, 0x10000, RZ ;  /* 0x00010000586f7824 */ /* 0x002fe400078e00ff */
[----:B-----5:R-:W-:-:S05]  /*1590*/  FADD.FTZ R88, R85, R18 ;  /* 0x0000001255587221 */ /* 0x020fca0000010000 */
[----:B------:R-:W-:-:S04]  /*15a0*/  FSETP.GTU.FTZ.AND P0, PT, R88, 20, PT ;  /* 0x41a000005800780b */ /* 0x000fc80003f1c000 */
[----:B------:R-:W-:Y:S01]  /*15b0*/  ISETP.EQ.OR P0, PT, RZ, UR9, P0 ;  /* 0x00000009ff007c0c */ /* 0x000fe20008702670 */
[----:B--2---:R-:W-:Y:S01]  /*15c0*/  IMAD.U32 R115, R90, 0x10000, RZ ;  /* 0x000100005a737824 */ /* 0x004fe200078e00ff */
[----:B------:R-:W-:Y:S02]  /*15d0*/  SHF.L.U32 R87, R87, 0x10, RZ ;  /* 0x0000001057577819 */ /* 0x000fe400000006ff */
[----:B------:R-:W-:Y:S01]  /*15e0*/  SHF.L.U32 R113, R89, 0x10, RZ ;  /* 0x0000001059717819 */ /* 0x000fe200000006ff */
[--C-:B------:R-:W-:Y:S01]  /*15f0*/  FADD.FTZ R90, R111, R18.reuse ;  /* 0x000000126f5a7221 */ /* 0x100fe20000010000 */
[--C-:B------:R-:W-:Y:S01]  /*1600*/  FADD.FTZ R86, R115, R18.reuse ;  /* 0x0000001273567221 */ /* 0x100fe20000010000 */
[--C-:B------:R-:W-:Y:S01]  /*1610*/  FADD.FTZ R89, R87, R18.reuse ;  /* 0x0000001257597221 */ /* 0x100fe20000010000 */
[----:B---3--:R-:W-:Y:S01]  /*1620*/  SHF.L.U32 R91, R91, 0x10, RZ ;  /* 0x000000105b5b7819 */ /* 0x008fe200000006ff */
[----:B------:R-:W-:Y:S01]  /*1630*/  FADD.FTZ R85, R113, R18 ;  /* 0x0000001271557221 */ /* 0x000fe20000010000 */
[----:B------:R-:W-:-:S02]  /*1640*/  FSETP.GTU.FTZ.AND P3, PT, R90, 20, PT ;  /* 0x41a000005a00780b */ /* 0x000fc40003f7c000 */
[----:B------:R-:W-:Y:S01]  /*1650*/  FSETP.GTU.FTZ.AND P1, PT, R89, 20, PT ;  /* 0x41a000005900780b */ /* 0x000fe20003f3c000 */
[----:B------:R-:W-:Y:S01]  /*1660*/  FADD.FTZ R87, R91, R18 ;  /* 0x000000125b577221 */ /* 0x000fe20000010000 */
[----:B------:R-:W-:Y:S02]  /*1670*/  FSETP.GTU.FTZ.AND P2, PT, R85, 20, PT ;  /* 0x41a000005500780b */ /* 0x000fe40003f5c000 */
[----:B------:R-:W-:Y:S01]  /*1680*/  FSETP.GTU.FTZ.AND P4, PT, R86, 20, PT ;  /* 0x41a000005600780b */ /* 0x000fe20003f9c000 */
[----:B------:R-:W-:-:S12]  /*1690*/  @P0 BRA `(.L_x_3783) ;  /* 0x0000000000780947 */ /* 0x000fd80003800000 */
        /* <DEDUP_REMOVED lines=30> */
.L_x_3783:
[----:B------:R-:W-:Y:S05]  /*1880*/  BSYNC.RECONVERGENT B0 ;  /* 0x0000000000007941 */ /* 0x000fea0003800200 */
.L_x_3782:
        /* <DEDUP_REMOVED lines=37> */
.L_x_3785:
[----:B------:R-:W-:Y:S05]  /*1ae0*/  BSYNC.RECONVERGENT B0 ;  /* 0x0000000000007941 */ /* 0x000fea0003800200 */
.L_x_3784:
[----:B------:R-:W-:Y:S01]  /*1af0*/  SHF.L.U32 R111, R104, 0x10, RZ ;  /* 0x00000010686f7819 */ /* 0x000fe200000006ff */
[----:B------:R-:W-:Y:S01]  /*1b00*/  BSSY.RECONVERGENT B0, `(.L_x_3786) ;  /* 0x0000022000007945 */ /* 0x000fe20003800200 */
[----:B------:R-:W-:-:S03]  /*1b10*/  FSETP.GTU.FTZ.AND P1, PT, R91, 20, PT ;  /* 0x41a000005b00780b */ /* 0x000fc60003f3c000 */
        /* <DEDUP_REMOVED lines=32> */
.L_x_3787:
[----:B------:R-:W-:Y:S05]  /*1d20*/  BSYNC.RECONVERGENT B0 ;  /* 0x0000000000007941 */ /* 0x000fea0003800200 */
.L_x_3786:
        /* <DEDUP_REMOVED lines=37> */
.L_x_3789:
[----:B------:R-:W-:Y:S05]  /*1f80*/  BSYNC.RECONVERGENT B0 ;  /* 0x0000000000007941 */ /* 0x000fea0003800200 */
.L_x_3788:
[----:B------:R-:W-:Y:S01]  /*1f90*/  SHF.L.U32 R107, R108, 0x10, RZ ;  /* 0x000000106c6b7819 */ /* 0x000fe200000006ff */
[----:B------:R-:W-:Y:S01]  /*1fa0*/  BSSY.RECONVERGENT B0, `(.L_x_3790) ;  /* 0x0000022000007945 */ /* 0x000fe20003800200 */
[----:B------:R-:W-:-:S03]  /*1fb0*/  FSETP.GTU.FTZ.AND P4, PT, R104, 20, PT ;  /* 0x41a000006800780b */ /* 0x000fc60003f9c000 */
[----:B------:R-:W-:Y:S01]  /*1fc0*/  FADD.FTZ R107, R107, R18 ;  /* 0x000000126b6b7221 */ /* 0x000fe20000010000 */
        /* <DEDUP_REMOVED lines=31> */
.L_x_3791:
[----:B------:R-:W-:Y:S05]  /*21c0*/  BSYNC.RECONVERGENT B0 ;  /* 0x0000000000007941 */ /* 0x000fea0003800200 */
.L_x_3790:
        /* <DEDUP_REMOVED lines=37> */
.L_x_3793:
[----:B------:R-:W-:Y:S05]  /*2420*/  BSYNC.RECONVERGENT B0 ;  /* 0x0000000000007941 */ /* 0x000fea0003800200 */
.L_x_3792:
[----:B----4-:R-:W-:Y:S01]  /*2430*/  SHF.L.U32 R109, R109, 0x10, RZ ;  /* 0x000000106d6d7819 */ /* 0x010fe200000006ff */
        /* <DEDUP_REMOVED lines=34> */
.L_x_3795:
[----:B------:R-:W-:Y:S05]  /*2660*/  BSYNC.RECONVERGENT B0 ;  /* 0x0000000000007941 */ /* 0x000fea0003800200 */
.L_x_3794:
        /* <DEDUP_REMOVED lines=37> */
.L_x_3797:
[----:B------:R-:W-:Y:S05]  /*28c0*/  BSYNC.RECONVERGENT B0 ;  /* 0x0000000000007941 */ /* 0x000fea0003800200 */
.L_x_3796:
[----:B------:R-:W-:Y:S01]  /*28d0*/  SHF.L.U32 R111, R105, 0x10, RZ ;  /* 0x00000010696f7819 */ /* 0x000fe200000006ff */
[----:B------:R-:W-:Y:S01]  /*28e0*/  BSSY.RECONVERGENT B0, `(.L_x_3798) ;  /* 0x0000023000007945 */ /* 0x000fe20003800200 */
[----:B------:R-:W-:Y:S02]  /*28f0*/  SHF.L.U32 R105, R102, 0x10, RZ ;  /* 0x0000001066697819 */ /* 0x000fe400000006ff */
[----:B------:R-:W-:Y:S01]  /*2900*/  FSETP.GTU.FTZ.AND P4, PT, R106, 20, PT ;  /* 0x41a000006a00780b */ /* 0x000fe20003f9c000 */
[----:B------:R-:W-:Y:S01]  /*2910*/  FADD.FTZ R102, R111, R18 ;  /* 0x000000126f667221 */ /* 0x000fe20000010000 */
[----:B------:R-:W-:Y:S11]  /*2920*/  @P3 BRA `(.L_x_3799) ;  /* 0x0000000000783947 */ /* 0x000ff60003800000 */
        /* <DEDUP_REMOVED lines=30> */
.L_x_3799:
[----:B------:R-:W-:Y:S05]  /*2b10*/  BSYNC.RECONVERGENT B0 ;  /* 0x0000000000007941 */ /* 0x000fea0003800200 */
.L_x_3798:
        /* <DEDUP_REMOVED lines=41> */
.L_x_3801:
[----:B------:R-:W-:Y:S05]  /*2db0*/  BSYNC.RECONVERGENT B0 ;  /* 0x0000000000007941 */ /* 0x000fea0003800200 */
.L_x_3800:
[----:B------:R-:W-:Y:S01]  /*2dc0*/  IMAD.U32 R11, R11, 0x10000, RZ ;  /* 0x000100000b0b7824 */ /* 0x000fe200078e00ff */
[----:B------:R-:W-:Y:S01]  /*2dd0*/  BSSY.RECONVERGENT B0, `(.L_x_3802) ;  /* 0x0000026000007945 */ /* 0x000fe20003800200 */
[----:B------:R-:W-:Y:S01]  /*2de0*/  SHF.L.U32 R115, R93, 0x10, RZ ;  /* 0x000000105d737819 */ /* 0x000fe200000006ff */
[----:B------:R-:W-:Y:S01]  /*2df0*/  IMAD.U32 R113, R94, 0x10000, RZ ;  /* 0x000100005e717824 */ /* 0x000fe200078e00ff */
[----:B------:R-:W-:Y:S01]  /*2e00*/  FSETP.GTU.FTZ.AND P1, PT, R97, 20, PT ;  /* 0x41a000006100780b */ /* 0x000fe20003f3c000 */
[----:B------:R-:W-:Y:S01]  /*2e10*/  FADD.FTZ R93, R11, R18 ;  /* 0x000000120b5d7221 */ /* 0x000fe20000010000 */
        /* <DEDUP_REMOVED lines=33> */
.L_x_3803:
[----:B------:R-:W-:Y:S05]  /*3030*/  BSYNC.RECONVERGENT B0 ;  /* 0x0000000000007941 */ /* 0x000fea0003800200 */
.L_x_3802:
        /* <DEDUP_REMOVED lines=9> */
[----:B------:R-:W-:Y:S02]  /*30d0*/  SHF.L.U32 R120, R92, 0x10, RZ ;  /* 0x000000105c787819 */ /* 0x000fe400000006ff */
        /* <DEDUP_REMOVED lines=34> */
.L_x_3805:
[----:B------:R-:W-:Y:S05]  /*3300*/  BSYNC.RECONVERGENT B0 ;  /* 0x0000000000007941 */ /* 0x000fea0003800200 */
.L_x_3804:
        /* <DEDUP_REMOVED lines=32> */
.L_x_3807:
[----:B------:R-:W-:Y:S05]  /*3510*/  BSYNC.RECONVERGENT B0 ;  /* 0x0000000000007941 */ /* 0x000fea0003800200 */
.L_x_3806:
        /* <DEDUP_REMOVED lines=32> */
.L_x_3809:
[----:B------:R-:W-:Y:S05]  /*3720*/  BSYNC.RECONVERGENT B0 ;  /* 0x0000000000007941 */ /* 0x000fea0003800200 */
.L_x_3808:
        /* <DEDUP_REMOVED lines=32> */
.L_x_3811:
[----:B------:R-:W-:Y:S05]  /*3930*/  BSYNC.RECONVERGENT B0 ;  /* 0x0000000000007941 */ /* 0x000fea0003800200 */
.L_x_3810:
        /* <DEDUP_REMOVED lines=32> */
.L_x_3813:
[----:B------:R-:W-:Y:S05]  /*3b40*/  BSYNC.RECONVERGENT B0 ;  /* 0x0000000000007941 */ /* 0x000fea0003800200 */
.L_x_3812:
        /* <DEDUP_REMOVED lines=19> */
[----:B------:R-:W-:Y:S02]  /*3c80*/  IMAD R133, R27, R10, RZ ;  /* 0x0000000a1b857224 */ /* 0x000fe400078e02ff */
[----:B------:R-:W-:Y:S01]  /*3c90*/  FMUL.FTZ R128, R135, R102 ;  /* 0x0000006687807220 */ /* 0x000fe20000410000 */
[----:B------:R-:W0:Y:S01]  /*3ca0*/  LDC.64 R10, c[0x0][0x480] ;  /* 0x00012000ff0a7b82 */ /* 0x000e220000000a00 */
        /* <DEDUP_REMOVED lines=15> */
[----:B------:R-:W-:Y:S01]  /*3da0*/  IMAD.MOV.U32 R135, RZ, RZ, R22 ;  /* 0x000000ffff877224 */ /* 0x000fe200078e0016 */
[----:B------:R-:W-:Y:S01]  /*3db0*/  MOV R134, R25 ;  /* 0x0000001900867202 */ /* 0x000fe20000000f00 */
[----:B------:R-:W-:Y:S01]  /*3dc0*/  IMAD.MOV.U32 R136, RZ, RZ, R24 ;  /* 0x000000ffff887224 */ /* 0x000fe200078e0018 */
[----:B------:R-:W-:Y:S01]  /*3dd0*/  MOV R137, R21 ;  /* 0x0000001500897202 */ /* 0x000fe20000000f00 */
[----:B------:R-:W-:Y:S01]  /*3de0*/  UIADD3 UR5, UPT, UPT, UR4, 0x450, URZ ;  /* 0x0000045004057890 */ /* 0x000fe2000fffe0ff */
[----:B------:R-:W-:Y:S01]  /*3df0*/  MOV R139, R20 ;  /* 0x00000014008b7202 */ /* 0x000fe20000000f00 */
[----:B------:R-:W-:Y:S01]  /*3e00*/  UMOV UR6, UR7 ;  /* 0x0000000700067c82 */ /* 0x000fe20008000000 */
[----:B------:R-:W-:-:S09]  /*3e10*/  MOV R138, R23 ;  /* 0x00000017008a7202 */ /* 0x000fd20000000f00 */
.L_x_3817:
[----:B------:R-:W-:Y:S01]  /*3e20*/  IMAD.MOV.U32 R12, RZ, RZ, R135 ;  /* 0x000000ffff0c7224 */ /* 0x000fe200078e0087 */
[----:B------:R-:W-:-:S05]  /*3e30*/  MOV R13, R134 ;  /* 0x00000086000d7202 */ /* 0x000fca0000000f00 */
[----:B------:R-:W2:Y:S01]  /*3e40*/  LDG.E R12, desc[UR16][R12.64] ;  /* 0x000000100c0c7981 */ /* 0x000ea2000c1e1900 */
[-C--:B------:R-:W-:Y:S02]  /*3e50*/  ISETP.GE.U32.AND P2, PT, R29, R66.reuse, PT ;  /* 0x000000421d00720c */ /* 0x080fe40003f46070 */
[-C--:B------:R-:W-:Y:S02]  /*3e60*/  ISETP.GE.U32.AND P3, PT, R32, R66.reuse, PT ;  /* 0x000000422000720c */ /* 0x080fe40003f66070 */
[-C--:B------:R-:W-:Y:S02]  /*3e70*/  ISETP.GE.U32.AND P4, PT, R33, R66.reuse, PT ;  /* 0x000000422100720c */ /* 0x080fe40003f86070 */
[----:B------:R-:W-:Y:S02]  /*3e80*/  FSEL R149, R105, RZ, !P2 ;  /* 0x000000ff69957208 */ /* 0x000fe40005000000 */
[----:B------:R-:W-:Y:S02]  /*3e90*/  FSEL R150, R101, RZ, !P3 ;  /* 0x000000ff65967208 */ /* 0x000fe40005800000 */
[----:B------:R-:W-:-:S02]  /*3ea0*/  ISETP.GE.U32.AND P5, PT, R34, R66, PT ;  /* 0x000000422200720c */ /* 0x000fc40003fa6070 */
[----:B------:R-:W-:Y:S02]  /*3eb0*/  FSEL R153, R103, RZ, !P4 ;  /* 0x000000ff67997208 */ /* 0x000fe40006000000 */
[-C--:B------:R-:W-:Y:S02]  /*3ec0*/  ISETP.GE.U32.AND P6, PT, R35, R66.reuse, PT ;  /* 0x000000422300720c */ /* 0x080fe40003fc6070 */
[----:B------:R-:W-:Y:S02]  /*3ed0*/  FSEL R154, R99, RZ, !P5 ;  /* 0x000000ff639a7208 */ /* 0x000fe40006800000 */
[-C--:B------:R-:W-:Y:S02]  /*3ee0*/  ISETP.GE.U32.AND P0, PT, R36, R66.reuse, PT ;  /* 0x000000422400720c */ /* 0x080fe40003f06070 */
[----:B------:R-:W-:Y:S02]  /*3ef0*/  FSEL R157, R111, RZ, !P6 ;  /* 0x000000ff6f9d7208 */ /* 0x000fe40007000000 */
[----:B------:R-:W-:-:S02]  /*3f00*/  ISETP.GE.U32.AND P1, PT, R37, R66, PT ;  /* 0x000000422500720c */ /* 0x000fc40003f26070 */
[----:B------:R-:W-:Y:S02]  /*3f10*/  FSEL R159, R96, RZ, !P0 ;  /* 0x000000ff609f7208 */ /* 0x000fe40004000000 */
[----:B------:R-:W-:Y:S01]  /*3f20*/  FSEL R161, R95, RZ, !P1 ;  /* 0x000000ff5fa17208 */ /* 0x000fe20004800000 */
[----:B------:R-:W1:Y:S01]  /*3f30*/  S2UR UR8, SR_CgaCtaId ;  /* 0x00000000000879c3 */ /* 0x000e620000008800 */
[----:B------:R-:W-:Y:S01]  /*3f40*/  UMOV UR4, 0x400 ;  /* 0x0000040000047882 */ /* 0x000fe20000000000 */
[----:B0-2---:R-:W-:-:S04]  /*3f50*/  FMUL.FTZ R14, R12, 1.4426950216293334961 ;  /* 0x3fb8aa3b0c0e7820 */ /* 0x005fc80000410000 */
[C---:B------:R-:W-:Y:S01]  /*3f60*/  FMUL.FTZ R16, R14.reuse, R89 ;  /* 0x000000590e107220 */ /* 0x040fe20000410000 */
[C---:B------:R-:W-:Y:S01]  /*3f70*/  FMUL.FTZ R17, R14.reuse, R90 ;  /* 0x0000005a0e117220 */ /* 0x040fe20000410000 */
[C---:B------:R-:W-:Y:S01]  /*3f80*/  FMUL.FTZ R141, R14.reuse, R85 ;  /* 0x000000550e8d7220 */ /* 0x040fe20000410000 */
[C---:B------:R-:W-:Y:S01]  /*3f90*/  FMUL.FTZ R143, R14.reuse, R86 ;  /* 0x000000560e8f7220 */ /* 0x040fe20000410000 */
[C---:B------:R-:W-:Y:S01]  /*3fa0*/  FMUL.FTZ R12, R14.reuse, R87 ;  /* 0x000000570e0c7220 */ /* 0x040fe20000410000 */
[C---:B------:R-:W-:Y:S01]  /*3fb0*/  FMUL.FTZ R13, R14.reuse, R91 ;  /* 0x0000005b0e0d7220 */ /* 0x040fe20000410000 */
[----:B------:R-:W2:Y:S01]  /*3fc0*/  MUFU.EX2 R16, R16 ;  /* 0x0000001000107308 */ /* 0x000ea20000000800 */
[----:B------:R-:W-:-:S07]  /*3fd0*/  FMUL.FTZ R15, R14, R88 ;  /* 0x000000580e0f7220 */ /* 0x000fce0000410000 */
[----:B------:R-:W3:Y:S08]  /*3fe0*/  MUFU.EX2 R17, R17 ;  /* 0x0000001100117308 */ /* 0x000ef00000000800 */
[----:B------:R-:W4:Y:S01]  /*3ff0*/  MUFU.EX2 R142, R141 ;  /* 0x0000008d008e7308 */ /* 0x000f220000000800 */
[----:B--2---:R-:W-:Y:S01]  /*4000*/  FSEL R151, R16, 1, !P3 ;  /* 0x3f80000010977808 */ /* 0x004fe20005800000 */
[----:B------:R-:W-:-:S06]  /*4010*/  FMUL.FTZ R146, R14, R98 ;  /* 0x000000620e927220 */ /* 0x000fcc0000410000 */
[----:B------:R-:W2:Y:S08]  /*4020*/  MUFU.EX2 R143, R143 ;  /* 0x0000008f008f7308 */ /* 0x000eb00000000800 */
[----:B------:R5:W-:Y:S08]  /*4030*/  MUFU.EX2 R144, R12 ;  /* 0x0000000c00907308 */ /* 0x000bf00000000800 */
[----:B------:R0:W-:Y:S01]  /*4040*/  MUFU.EX2 R145, R13 ;  /* 0x0000000d00917308 */ /* 0x0001e20000000800 */
[----:B-----5:R-:W-:Y:S01]  /*4050*/  MOV R12, R139 ;  /* 0x0000008b000c7202 */ /* 0x020fe20000000f00 */
[----:B------:R-:W-:-:S06]  /*4060*/  FMUL.FTZ R147, R14, R104 ;  /* 0x000000680e937220 */ /* 0x000fcc0000410000 */
[----:B------:R-:W5:Y:S01]  /*4070*/  MUFU.EX2 R15, R15 ;  /* 0x0000000f000f7308 */ /* 0x000f620000000800 */
[----:B0-----:R-:W-:Y:S01]  /*4080*/  IMAD.MOV.U32 R13, RZ, RZ, R138 ;  /* 0x000000ffff0d7224 */ /* 0x001fe200078e008a */
[----:B---3--:R-:W-:Y:S01]  /*4090*/  FSEL R152, R17, 1, !P4 ;  /* 0x3f80000011987808 */ /* 0x008fe20006000000 */
[----:B------:R-:W-:-:S03]  /*40a0*/  FFMA.FTZ R16, R149, R151, R150 ;  /* 0x0000009795107223 */ /* 0x000fc60000010096 */
[----:B------:R0:W3:Y:S01]  /*40b0*/  LDG.E R140, desc[UR16][R12.64] ;  /* 0x000000100c8c7981 */ /* 0x0000e2000c1e1900 */
[----:B----4-:R-:W-:Y:S01]  /*40c0*/  FSEL R155, R142, 1, !P5 ;  /* 0x3f8000008e9b7808 */ /* 0x010fe20006800000 */
[----:B------:R-:W4:Y:S01]  /*40d0*/  MUFU.EX2 R146, R146 ;  /* 0x0000009200927308 */ /* 0x000f220000000800 */
[----:B------:R-:W-:Y:S01]  /*40e0*/  FFMA.FTZ R17, R152, R16, R153 ;  /* 0x0000001098117223 */ /* 0x000fe20000010099 */
[----:B0-----:R-:W-:Y:S02]  /*40f0*/  MOV R12, R137 ;  /* 0x00000089000c7202 */ /* 0x001fe40000000f00 */
[----:B------:R-:W-:-:S04]  /*4100*/  MOV R13, R136 ;  /* 0x00000088000d7202 */ /* 0x000fc80000000f00 */
[----:B------:R-:W0:Y:S01]  /*4110*/  MUFU.EX2 R147, R147 ;  /* 0x0000009300937308 */ /* 0x000e220000000800 */
[----:B------:R1:W3:Y:S01]  /*4120*/  LDG.E R141, desc[UR16][R12.64] ;  /* 0x000000100c8d7981 */ /* 0x0002e2000c1e1900 */
[----:B--2---:R-:W-:Y:S01]  /*4130*/  FSEL R156, R143, 1, !P6 ;  /* 0x3f8000008f9c7808 */ /* 0x004fe20007000000 */
[----:B------:R-:W-:Y:S01]  /*4140*/  FFMA.FTZ R142, R155, R17, R154 ;  /* 0x000000119b8e7223 */ /* 0x000fe2000001009a */
[----:B-----5:R-:W-:Y:S01]  /*4150*/  FSEL R148, R15, 1, !P2 ;  /* 0x3f8000000f947808 */ /* 0x020fe20005000000 */
[----:B------:R-:W-:Y:S01]  /*4160*/  FMUL.FTZ R15, R14, R109 ;  /* 0x0000006d0e0f7220 */ /* 0x000fe20000410000 */
[----:B------:R-:W-:Y:S01]  /*4170*/  FSEL R158, R144, 1, !P0 ;  /* 0x3f800000909e7808 */ /* 0x000fe20004000000 */
[----:B------:R-:W-:Y:S01]  /*4180*/  FFMA.FTZ R142, R156, R142, R157 ;  /* 0x0000008e9c8e7223 */ /* 0x000fe2000001009d */
[----:B------:R-:W-:Y:S01]  /*4190*/  ISETP.GE.U32.AND P2, PT, R38, R66, PT ;  /* 0x000000422600720c */ /* 0x000fe20003f46070 */
[C---:B------:R-:W-:Y:S01]  /*41a0*/  FMUL.FTZ R16, R14.reuse, R106 ;  /* 0x0000006a0e107220 */ /* 0x040fe20000410000 */
[----:B------:R-:W-:Y:S01]  /*41b0*/  FSEL R160, R145, 1, !P1 ;  /* 0x3f80000091a07808 */ /* 0x000fe20004800000 */
[C---:B-1----:R-:W-:Y:S01]  /*41c0*/  FMUL.FTZ R12, R14.reuse, R107 ;  /* 0x0000006b0e0c7220 */ /* 0x042fe20000410000 */
[----:B------:R-:W-:Y:S01]  /*41d0*/  FMUL.FTZ R13, R14, R108 ;  /* 0x0000006c0e0d7220 */ /* 0x000fe20000410000 */
[----:B------:R-:W-:Y:S01]  /*41e0*/  FFMA.FTZ R142, R158, R142, R159 ;  /* 0x0000008e9e8e7223 */ /* 0x000fe2000001009f */
[----:B------:R-:W-:Y:S01]  /*41f0*/  MUFU.EX2 R15, R15 ;  /* 0x0000000f000f7308 */ /* 0x000fe20000000800 */
[----:B------:R-:W-:Y:S01]  /*4200*/  ISETP.GE.U32.AND P3, PT, R39, R66, PT ;  /* 0x000000422700720c */ /* 0x000fe20003f66070 */
[----:B------:R-:W-:Y:S01]  /*4210*/  FMUL.FTZ R143, R148, R151 ;  /* 0x00000097948f7220 */ /* 0x000fe20000410000 */
[----:B------:R-:W-:Y:S01]  /*4220*/  FSEL R163, R113, RZ, !P2 ;  /* 0x000000ff71a37208 */ /* 0x000fe20005000000 */
[----:B------:R-:W-:Y:S01]  /*4230*/  FMUL.FTZ R17, R14, R102 ;  /* 0x000000660e117220 */ /* 0x000fe20000410000 */
[----:B----4-:R-:W-:Y:S01]  /*4240*/  FSEL R146, R146, 1, !P2 ;  /* 0x3f80000092927808 */ /* 0x010fe20005000000 */
[----:B------:R-:W-:Y:S01]  /*4250*/  FFMA.FTZ R144, R160, R142, R161 ;  /* 0x0000008ea0907223 */ /* 0x000fe200000100a1 */
[----:B------:R-:W-:Y:S01]  /*4260*/  ISETP.GE.U32.AND P4, PT, R40, R66, PT ;  /* 0x000000422800720c */ /* 0x000fe20003f86070 */
[----:B------:R-:W1:Y:S01]  /*4270*/  MUFU.EX2 R12, R12 ;  /* 0x0000000c000c7308 */ /* 0x000e620000000800 */
[----:B------:R-:W-:Y:S01]  /*4280*/  FSEL R165, R115, RZ, !P3 ;  /* 0x000000ff73a57208 */ /* 0x000fe20005800000 */
[----:B------:R-:W-:Y:S01]  /*4290*/  FMUL.FTZ R143, R152, R143 ;  /* 0x0000008f988f7220 */ /* 0x000fe20000410000 */
[----:B0-----:R-:W-:Y:S01]  /*42a0*/  FSEL R162, R147, 1, !P3 ;  /* 0x3f80000093a27808 */ /* 0x001fe20005800000 */
[----:B------:R-:W-:Y:S01]  /*42b0*/  FMUL.FTZ R142, R14, R97 ;  /* 0x000000610e8e7220 */ /* 0x000fe20000410000 */
[----:B------:R-:W-:Y:S01]  /*42c0*/  FFMA.FTZ R144, R146, R144, R163 ;  /* 0x0000009092907223 */ /* 0x000fe200000100a3 */
[----:B------:R-:W-:Y:S01]  /*42d0*/  ISETP.GE.U32.AND P5, PT, R41, R66, PT ;  /* 0x000000422900720c */ /* 0x000fe20003fa6070 */
[----:B------:R-:W-:Y:S01]  /*42e0*/  FMUL.FTZ R143, R155, R143 ;  /* 0x0000008f9b8f7220 */ /* 0x000fe20000410000 */
[----:B------:R-:W0:Y:S01]  /*42f0*/  MUFU.EX2 R13, R13 ;  /* 0x0000000d000d7308 */ /* 0x000e220000000800 */
[----:B------:R-:W-:Y:S01]  /*4300*/  FSEL R167, R120, RZ, !P4 ;  /* 0x000000ff78a77208 */ /* 0x000fe20006000000 */
[----:B------:R-:W-:Y:S01]  /*4310*/  FFMA.FTZ R144, R162, R144, R165 ;  /* 0x00000090a2907223 */ /* 0x000fe200000100a5 */
[----:B------:R-:W-:Y:S01]  /*4320*/  FMUL.FTZ R14, R14, R93 ;  /* 0x0000005d0e0e7220 */ /* 0x000fe20000410000 */
[-C--:B------:R-:W-:Y:S01]  /*4330*/  ISETP.GE.U32.AND P6, PT, R42, R66.reuse, PT ;  /* 0x000000422a00720c */ /* 0x080fe20003fc6070 */
[----:B------:R-:W-:Y:S01]  /*4340*/  FMUL.FTZ R143, R156, R143 ;  /* 0x0000008f9c8f7220 */ /* 0x000fe20000410000 */
[----:B------:R-:W-:Y:S01]  /*4350*/  FSEL R169, R122, RZ, !P5 ;  /* 0x000000ff7aa97208 */ /* 0x000fe20006800000 */
[----:B------:R-:W-:Y:S01]  /*4360*/  ULEA UR4, UR8, UR4, 0x18 ;  /* 0x0000000408047291 */ /* 0x000fe2000f8ec0ff */
[----:B------:R-:W2:Y:S01]  /*4370*/  MUFU.EX2 R16, R16 ;  /* 0x0000001000107308 */ /* 0x000ea20000000800 */
[----:B-1----:R-:W-:Y:S01]  /*4380*/  FSEL R164, R12, 1, !P4 ;  /* 0x3f8000000ca47808 */ /* 0x002fe20006000000 */
[----:B------:R-:W-:Y:S01]  /*4390*/  FMUL.FTZ R143, R158, R143 ;  /* 0x0000008f9e8f7220 */ /* 0x000fe20000410000 */
[----:B------:R-:W-:Y:S01]  /*43a0*/  ISETP.GE.U32.AND P0, PT, R43, R66, PT ;  /* 0x000000422b00720c */ /* 0x000fe20003f06070 */
[----:B------:R-:W-:Y:S01]  /*43b0*/  BSSY.RECONVERGENT B0, `(.L_x_3815) ;  /* 0x000006c000007945 */ /* 0x000fe20003800200 */
[----:B------:R-:W-:Y:S01]  /*43c0*/  FSEL R171, R124, RZ, !P6 ;  /* 0x000000ff7cab7208 */ /* 0x000fe20007000000 */
[----:B------:R-:W-:Y:S01]  /*43d0*/  FFMA.FTZ R144, R164, R144, R167 ;  /* 0x00000090a4907223 */ /* 0x000fe200000100a7 */
[----:B------:R-:W-:Y:S01]  /*43e0*/  FSEL R168, R15, 1, !P6 ;  /* 0x3f8000000fa87808 */ /* 0x000fe20007000000 */
[----:B------:R-:W1:Y:S01]  /*43f0*/  MUFU.EX2 R17, R17 ;  /* 0x0000001100117308 */ /* 0x000e620000000800 */
[----:B0-----:R-:W-:Y:S01]  /*4400*/  FSEL R166, R13, 1, !P5 ;  /* 0x3f8000000da67808 */ /* 0x001fe20006800000 */
[----:B------:R-:W-:Y:S01]  /*4410*/  FMUL.FTZ R143, R160, R143 ;  /* 0x0000008fa08f7220 */ /* 0x000fe20000410000 */
[----:B------:R-:W-:-:S02]  /*4420*/  ISETP.GE.U32.AND P1, PT, R44, R66, PT ;  /* 0x000000422c00720c */ /* 0x000fc40003f26070 */
[----:B------:R-:W-:Y:S01]  /*4430*/  FSEL R173, R126, RZ, !P0 ;  /* 0x000000ff7ead7208 */ /* 0x000fe20004000000 */
[----:B------:R-:W-:Y:S01]  /*4440*/  FFMA.FTZ R144, R166, R144, R169 ;  /* 0x00000090a6907223 */ /* 0x000fe200000100a9 */
[----:B------:R-:W-:Y:S01]  /*4450*/  ISETP.GE.U32.AND P2, PT, R45, R66, PT ;  /* 0x000000422d00720c */ /* 0x000fe20003f46070 */
[----:B------:R-:W0:Y:S01]  /*4460*/  MUFU.EX2 R142, R142 ;  /* 0x0000008e008e7308 */ /* 0x000e220000000800 */
[----:B--2---:R-:W-:Y:S01]  /*4470*/  FSEL R170, R16, 1, !P0 ;  /* 0x3f80000010aa7808 */ /* 0x004fe20004000000 */
[----:B------:R-:W-:Y:S01]  /*4480*/  FFMA.FTZ R144, R168, R144, R171 ;  /* 0x00000090a8907223 */ /* 0x000fe200000100ab */
[----:B------:R-:W-:Y:S01]  /*4490*/  FSEL R175, R128, RZ, !P1 ;  /* 0x000000ff80af7208 */ /* 0x000fe20004800000 */
[----:B------:R-:W-:Y:S01]  /*44a0*/  FMUL.FTZ R143, R146, R143 ;  /* 0x0000008f928f7220 */ /* 0x000fe20000410000 */
[----:B------:R-:W-:Y:S01]  /*44b0*/  ISETP.GE.U32.AND P3, PT, R46, R66, PT ;  /* 0x000000422e00720c */ /* 0x000fe20003f66070 */
[----:B------:R-:W-:Y:S01]  /*44c0*/  FFMA.FTZ R144, R170, R144, R173 ;  /* 0x00000090aa907223 */ /* 0x000fe200000100ad */
[----:B------:R-:W-:Y:S01]  /*44d0*/  FSEL R177, R130, RZ, !P2 ;  /* 0x000000ff82b17208 */ /* 0x000fe20005000000 */
[----:B------:R-:W2:Y:S01]  /*44e0*/  MUFU.EX2 R14, R14 ;  /* 0x0000000e000e7308 */ /* 0x000ea20000000800 */
[----:B-1----:R-:W-:Y:S01]  /*44f0*/  FSEL R172, R17, 1, !P1 ;  /* 0x3f80000011ac7808 */ /* 0x002fe20004800000 */
[----:B------:R-:W-:Y:S01]  /*4500*/  FMUL.FTZ R143, R162, R143 ;  /* 0x0000008fa28f7220 */ /* 0x000fe20000410000 */
[----:B------:R-:W-:-:S02]  /*4510*/  FSEL R179, R132, RZ, !P3 ;  /* 0x000000ff84b37208 */ /* 0x000fc40005800000 */
[C---:B------:R-:W-:Y:S01]  /*4520*/  ISETP.GE.AND P0, PT, R67.reuse, 0x1, PT ;  /* 0x000000014300780c */ /* 0x040fe20003f06270 */
[----:B------:R-:W-:Y:S01]  /*4530*/  FFMA.FTZ R144, R172, R144, R175 ;  /* 0x00000090ac907223 */ /* 0x000fe200000100af */
[----:B------:R-:W-:Y:S01]  /*4540*/  FMUL.FTZ R143, R164, R143 ;  /* 0x0000008fa48f7220 */ /* 0x000fe20000410000 */
[----:B------:R-:W-:Y:S02]  /*4550*/  ISETP.GE.AND P1, PT, R67, 0x8, PT ;  /* 0x000000084300780c */ /* 0x000fe40003f26270 */
[----:B0-----:R-:W-:Y:S01]  /*4560*/  FSEL R174, R142, 1, !P2 ;  /* 0x3f8000008eae7808 */ /* 0x001fe20005000000 */
[----:B------:R-:W-:Y:S01]  /*4570*/  FMUL.FTZ R143, R166, R143 ;  /* 0x0000008fa68f7220 */ /* 0x000fe20000410000 */
[----:B------:R-:W-:-:S03]  /*4580*/  ISETP.NE.AND P2, PT, R19, RZ, PT ;  /* 0x000000ff1300720c */ /* 0x000fc60003f45270 */
[----:B------:R-:W-:Y:S01]  /*4590*/  FFMA.FTZ R144, R174, R144, R177 ;  /* 0x00000090ae907223 */ /* 0x000fe200000100b1 */
[----:B------:R-:W-:Y:S01]  /*45a0*/  FMUL.FTZ R143, R168, R143 ;  /* 0x0000008fa88f7220 */ /* 0x000fe20000410000 */
[----:B--2---:R-:W-:-:S03]  /*45b0*/  FSEL R176, R14, 1, !P3 ;  /* 0x3f8000000eb07808 */ /* 0x004fc60005800000 */
[----:B------:R-:W-:Y:S02]  /*45c0*/  FMUL.FTZ R143, R170, R143 ;  /* 0x0000008faa8f7220 */ /* 0x000fe40000410000 */
[----:B------:R-:W-:Y:S02]  /*45d0*/  FFMA.FTZ R144, R176, R144, R179 ;  /* 0x00000090b0907223 */ /* 0x000fe400000100b3 */
[----:B------:R-:W-:-:S03]  /*45e0*/  FMUL.FTZ R143, R172, R143 ;  /* 0x0000008fac8f7220 */ /* 0x000fc60000410000 */
[----:B------:R-:W0:Y:S01]  /*45f0*/  SHFL.UP PT, R13, R144, 0x1, RZ ;  /* 0x04200000900d7989 */ /* 0x000e2200000e00ff */
[----:B------:R-:W-:-:S04]  /*4600*/  FMUL.FTZ R143, R174, R143 ;  /* 0x0000008fae8f7220 */ /* 0x000fc80000410000 */
[----:B------:R-:W-:-:S05]  /*4610*/  FMUL.FTZ R143, R176, R143 ;  /* 0x0000008fb08f7220 */ /* 0x000fca0000410000 */
[----:B------:R-:W1:Y:S01]  /*4620*/  SHFL.UP PT, R12, R143, 0x1, RZ ;  /* 0x042000008f0c7989 */ /* 0x000e6200000e00ff */
[----:B0-----:R-:W-:-:S05]  /*4630*/  FFMA.FTZ R13, R143, R13, R144 ;  /* 0x0000000d8f0d7223 */ /* 0x001fca0000010090 */
[----:B------:R-:W-:-:S05]  /*4640*/  FSEL R14, R144, R13, !P0 ;  /* 0x0000000d900e7208 */ /* 0x000fca0004000000 */
[----:B------:R-:W0:Y:S01]  /*4650*/  SHFL.UP PT, R13, R14, 0x2, RZ ;  /* 0x044000000e0d7989 */ /* 0x000e2200000e00ff */
[----:B-1----:R-:W-:Y:S01]  /*4660*/  @P0 FMUL.FTZ R143, R143, R12 ;  /* 0x0000000c8f8f0220 */ /* 0x002fe20000410000 */
[----:B------:R-:W-:-:S04]  /*4670*/  ISETP.GE.AND P0, PT, R67, 0x2, PT ;  /* 0x000000024300780c */ /* 0x000fc80003f06270 */
[----:B------:R-:W1:Y:S01]  /*4680*/  SHFL.UP PT, R12, R143, 0x2, RZ ;  /* 0x044000008f0c7989 */ /* 0x000e6200000e00ff */
[----:B0-----:R-:W-:-:S05]  /*4690*/  FFMA.FTZ R13, R143, R13, R14 ;  /* 0x0000000d8f0d7223 */ /* 0x001fca000001000e */
[----:B------:R-:W-:-:S03]  /*46a0*/  FSEL R16, R14, R13, !P0 ;  /* 0x0000000d0e107208 */ /* 0x000fc60004000000 */
[----:B-1----:R-:W-:Y:S01]  /*46b0*/  @P0 FMUL.FTZ R143, R143, R12 ;  /* 0x0000000c8f8f0220 */ /* 0x002fe20000410000 */
[----:B------:R-:W-:Y:S01]  /*46c0*/  ISETP.GE.AND P0, PT, R67, 0x4, PT ;  /* 0x000000044300780c */ /* 0x000fe20003f06270 */
[----:B------:R-:W0:Y:S04]  /*46d0*/  SHFL.UP PT, R13, R16, 0x4, RZ ;  /* 0x04800000100d7989 */ /* 0x000e2800000e00ff */
[----:B------:R-:W1:Y:S01]  /*46e0*/  SHFL.UP PT, R12, R143, 0x4, RZ ;  /* 0x048000008f0c7989 */ /* 0x000e6200000e00ff */
[----:B0-----:R-:W-:-:S07]  /*46f0*/  FFMA.FTZ R13, R143, R13, R16 ;  /* 0x0000000d8f0d7223 */ /* 0x001fce0000010010 */
[----:B-1----:R-:W-:Y:S01]  /*4700*/  @P0 FMUL.FTZ R143, R143, R12 ;  /* 0x0000000c8f8f0220 */ /* 0x002fe20000410000 */
[----:B------:R-:W-:Y:S01]  /*4710*/  FSEL R14, R16, R13, !P0 ;  /* 0x0000000d100e7208 */ /* 0x000fe20004000000 */
[----:B------:R-:W-:Y:S01]  /*4720*/  HFMA2 R13, -RZ, RZ, 0, 0 ;  /* 0x00000000ff0d7431 */ /* 0x000fe200000001ff */
[----:B------:R-:W-:Y:S01]  /*4730*/  ISETP.NE.AND P0, PT, R27, RZ, PT ;  /* 0x000000ff1b00720c */ /* 0x000fe20003f05270 */
[----:B------:R-:W-:Y:S01]  /*4740*/  IMAD.MOV.U32 R12, RZ, RZ, 0x3f800000 ;  /* 0x3f800000ff0c7424 */ /* 0x000fe200078e00ff */
[----:B------:R-:W-:Y:S02]  /*4750*/  SHFL.UP PT, R142, R143, 0x8, RZ ;  /* 0x050000008f8e7989 */ /* 0x000fe400000e00ff */
[----:B------:R-:W-:Y:S02]  /*4760*/  ISETP.NE.OR P0, PT, R19, RZ, !P0 ;  /* 0x000000ff1300720c */ /* 0x000fe40004705670 */
[----:B------:R-:W0:Y:S11]  /*4770*/  SHFL.UP PT, R15, R14, 0x8, RZ ;  /* 0x050000000e0f7989 */ /* 0x000e3600000e00ff */
[----:B------:R-:W-:Y:S01]  /*4780*/  @!P0 LDS.64 R12, [UR5] ;  /* 0x00000005ff0c8984 */ /* 0x000fe20008000a00 */
[----:B------:R-:W-:Y:S01]  /*4790*/  ISETP.NE.AND P0, PT, R67, 0x1f, PT ;  /* 0x0000001f4300780c */ /* 0x000fe20003f05270 */
[C---:B0-----:R-:W-:Y:S01]  /*47a0*/  FFMA.FTZ R15, R143.reuse, R15, R14 ;  /* 0x0000000f8f0f7223 */ /* 0x041fe2000001000e */
[----:B------:R-:W-:-:S04]  /*47b0*/  @P1 FMUL.FTZ R143, R143, R142 ;  /* 0x0000008e8f8f1220 */ /* 0x000fc80000410000 */
[----:B------:R-:W-:Y:S01]  /*47c0*/  FSEL R142, R14, R15, !P1 ;  /* 0x0000000f0e8e7208 */ /* 0x000fe20004800000 */
[----:B------:R-:W0:Y:S01]  /*47d0*/  SHFL.UP PT, R16, R143, 0x10, RZ ;  /* 0x060000008f107989 */ /* 0x000e2200000e00ff */
[----:B------:R-:W-:-:S03]  /*47e0*/  ISETP.NE.AND P1, PT, R67, RZ, PT ;  /* 0x000000ff4300720c */ /* 0x000fc60003f25270 */
[----:B------:R-:W1:Y:S01]  /*47f0*/  SHFL.UP PT, R17, R142, 0x10, RZ ;  /* 0x060000008e117989 */ /* 0x000e6200000e00ff */
[C---:B0-----:R-:W-:Y:S01]  /*4800*/  FMUL.FTZ R16, R143.reuse, R16 ;  /* 0x000000108f107220 */ /* 0x041fe20000410000 */
[----:B-1----:R-:W-:-:S05]  /*4810*/  FFMA.FTZ R17, R143, R17, R142 ;  /* 0x000000118f117223 */ /* 0x002fca000001008e */
[----:B------:R-:W-:Y:S01]  /*4820*/  @!P0 STS.64 [UR4+0x430], R16 ;  /* 0x00043010ff008988 */ /* 0x000fe20008000a04 */
[----:B------:R-:W-:Y:S01]  /*4830*/  BAR.SYNC.DEFER_BLOCKING 0x0 ;  /* 0x0000000000007b1d */ /* 0x000fe20000010000 */
[----:B------:R-:W-:-:S04]  /*4840*/  ISETP.GE.AND P0, PT, R67, 0x10, PT ;  /* 0x000000104300780c */ /* 0x000fc80003f06270 */
[----:B------:R-:W-:Y:S02]  /*4850*/  FSEL R143, R143, R16, !P0 ;  /* 0x000000108f8f7208 */ /* 0x000fe40004000000 */
[----:B------:R-:W-:Y:S02]  /*4860*/  FSEL R142, R142, R17, !P0 ;  /* 0x000000118e8e7208 */ /* 0x000fe40004000000 */
[----:B------:R-:W-:Y:S01]  /*4870*/  ISETP.NE.AND P0, PT, R19, RZ, PT ;  /* 0x000000ff1300720c */ /* 0x000fe20003f05270 */
[----:B------:R-:W0:Y:S04]  /*4880*/  SHFL.UP PT, R145, R143, 0x1, RZ ;  /* 0x042000008f917989 */ /* 0x000e2800000e00ff */
[----:B------:R-:W1:Y:S04]  /*4890*/  SHFL.UP PT, R144, R142, 0x1, RZ ;  /* 0x042000008e907989 */ /* 0x000e6800000e00ff */
[----:B------:R-:W-:Y:S04]  /*48a0*/  @!P1 STS.64 [UR4+0x440], R12 ;  /* 0x0004400cff009988 */ /* 0x000fe80008000a04 */
[----:B------:R-:W2:Y:S01]  /*48b0*/  LDS.64 R14, [UR4+0x430] ;  /* 0x00043004ff0e7984 */ /* 0x000ea20008000a00 */
[----:B------:R-:W-:Y:S01]  /*48c0*/  BAR.SYNC.DEFER_BLOCKING 0x0 ;  /* 0x0000000000007b1d */ /* 0x000fe20000010000 */
[----:B0-----:R-:W-:Y:S01]  /*48d0*/  @!P1 MOV R145, R12 ;  /* 0x0000000c00919202 */ /* 0x001fe20000000f00 */
[----:B-1----:R-:W-:-:S02]  /*48e0*/  @!P1 IMAD.MOV.U32 R144, RZ, RZ, R13 ;  /* 0x000000ffff909224 */ /* 0x002fc400078e000d */
[----:B---3--:R-:W-:Y:S02]  /*48f0*/  FMUL.FTZ R141, R140, R141 ;  /* 0x0000008d8c8d7220 */ /* 0x008fe40000410000 */
[----:B------:R-:W0:Y:S01]  /*4900*/  @P2 LDS R147, [UR4+0x444] ;  /* 0x00044404ff932984 */ /* 0x000e220008000800 */
[----:B--2---:R-:W-:Y:S01]  /*4910*/  FFMA.FTZ R15, R14, R13, R15 ;  /* 0x0000000d0e0f7223 */ /* 0x004fe2000001000f */
        /* <DEDUP_REMOVED lines=14> */
[----:B------:R-:W-:Y:S01]  /*4a00*/  FMUL.FTZ R14, R14, R12 ;  /* 0x0000000c0e0e7220 */ /* 0x000fe20000410000 */
[----:B------:R-:W-:-:S04]  /*4a10*/  IADD3 R17, P0, PT, R28, R133, RZ ;  /* 0x000000851c117210 */ /* 0x000fc80007f1e0ff */
[----:B------:R-:W-:Y:S01]  /*4a20*/  LEA.HI.X.SX32 R140, R28, R13, 0x1, P0 ;  /* 0x0000000d1c8c7211 */ /* 0x000fe200000f0eff */
[----:B------:R0:W-:Y:S01]  /*4a30*/  STS.64 [UR5], R14 ;  /* 0x0000000eff007988 */ /* 0x0001e20008000a05 */
[----:B------:R-:W-:-:S04]  /*4a40*/  LEA R16, P0, R17, R10, 0x3 ;  /* 0x0000000a11107211 */ /* 0x000fc800078018ff */
[----:B------:R-:W-:-:S05]  /*4a50*/  LEA.HI.X R17, R17, R11, R140, 0x3, P0 ;  /* 0x0000000b11117211 */ /* 0x000fca00000f1c8c */
[----:B------:R0:W-:Y:S04]  /*4a60*/  STG.E.64 desc[UR16][R16.64], R14 ;  /* 0x0000000e10007986 */ /* 0x0001e8000c101b10 */
.L_x_3816:
[----:B------:R-:W-:Y:S05]  /*4a70*/  BSYNC.RECONVERGENT B0 ;  /* 0x0000000000007941 */ /* 0x000fea0003800200 */
.L_x_3815:
[----:B------:R-:W-:Y:S01]  /*4a80*/  FFMA.FTZ R171, R168, R166, R171 ;  /* 0x000000a6a8ab7223 */ /* 0x000fe200000100ab */
[----:B------:R-:W-:Y:S01]  /*4a90*/  UIADD3 UR6, UPT, UPT, UR6, 0x1, URZ ;  /* 0x0000000106067890 */ /* 0x000fe2000fffe0ff */
[----:B------:R-:W-:Y:S01]  /*4aa0*/  LEA R135, P2, R4, R135, 0x2 ;  /* 0x0000008704877211 */ /* 0x000fe200078410ff */
[C---:B------:R-:W-:Y:S01]  /*4ab0*/  FFMA.FTZ R131, R141.reuse, R144, R131 ;  /* 0x000000908d837223 */ /* 0x040fe20000010083 */
[----:B------:R-:W-:Y:S01]  /*4ac0*/  FFMA.FTZ R170, R170, R171, R173 ;  /* 0x000000abaaaa7223 */ /* 0x000fe200000100ad */
[----:B------:R-:W-:Y:S01]  /*4ad0*/  UISETP.NE.AND UP0, UPT, UR6, URZ, UPT ;  /* 0x000000ff0600728c */ /* 0x000fe2000bf05270 */
[----:B------:R-:W-:Y:S01]  /*4ae0*/  LEA R139, P0, R8, R139, 0x2 ;  /* 0x0000008b088b7211 */ /* 0x000fe200078010ff */
[C---:B------:R-:W-:Y:S01]  /*4af0*/  FFMA.FTZ R118, R141.reuse, R151, R118 ;  /* 0x000000978d767223 */ /* 0x040fe20000010076 */
[----:B------:R-:W-:Y:S01]  /*4b00*/  FFMA.FTZ R172, R172, R170, R175 ;  /* 0x000000aaacac7223 */ /* 0x000fe200000100af */
[----:B------:R-:W-:Y:S01]  /*4b10*/  LEA R137, P1, R6, R137, 0x2 ;  /* 0x0000008906897211 */ /* 0x000fe200078210ff */
[C---:B------:R-:W-:Y:S01]  /*4b20*/  FFMA.FTZ R129, R141.reuse, R152, R129 ;  /* 0x000000988d817223 */ /* 0x040fe20000010081 */
[C---:B------:R-:W-:Y:S01]  /*4b30*/  FFMA.FTZ R116, R141.reuse, R155, R116 ;  /* 0x0000009b8d747223 */ /* 0x040fe20000010074 */
[----:B------:R-:W-:Y:S01]  /*4b40*/  FFMA.FTZ R174, R174, R172, R177 ;  /* 0x000000acaeae7223 */ /* 0x000fe200000100b1 */
[C---:B------:R-:W-:Y:S01]  /*4b50*/  FFMA.FTZ R127, R141.reuse, R156, R127 ;  /* 0x0000009c8d7f7223 */ /* 0x040fe2000001007f */
[C---:B------:R-:W-:Y:S01]  /*4b60*/  FFMA.FTZ R114, R141.reuse, R159, R114 ;  /* 0x0000009f8d727223 */ /* 0x040fe20000010072 */
[C---:B------:R-:W-:Y:S01]  /*4b70*/  FFMA.FTZ R125, R141.reuse, R160, R125 ;  /* 0x000000a08d7d7223 */ /* 0x040fe2000001007d */
[----:B------:R-:W-:Y:S01]  /*4b80*/  FFMA.FTZ R176, R176, R174, R179 ;  /* 0x000000aeb0b07223 */ /* 0x000fe200000100b3 */
        /* <DEDUP_REMOVED lines=9> */
[----:B------:R-:W-:Y:S01]  /*4c20*/  IADD3.X R138, PT, PT, R138, R9, RZ, P0, !PT ;  /* 0x000000098a8a7210 */ /* 0x000fe200007fe4ff */
[----:B------:R-:W-:Y:S01]  /*4c30*/  IMAD.X R134, R134, 0x1, R5, P2 ;  /* 0x0000000186867824 */ /* 0x000fe200010e0605 */
[----:B------:R-:W-:Y:S01]  /*4c40*/  IADD3.X R136, PT, PT, R136, R7, RZ, P1, !PT ;  /* 0x0000000788887210 */ /* 0x000fe20000ffe4ff */
[----:B------:R-:W-:Y:S01]  /*4c50*/  UIADD3 UR5, UPT, UPT, UR5, 0x8, URZ ;  /* 0x0000000805057890 */ /* 0x000fe2000fffe0ff */
[----:B------:R-:W-:Y:S01]  /*4c60*/  IADD3 R133, PT, PT, R133, 0x1, RZ ;  /* 0x0000000185857810 */ /* 0x000fe20007ffe0ff */
[----:B------:R-:W-:Y:S10]  /*4c70*/  BRA.U UP0, `(.L_x_3817) ;  /* 0xfffffff100687547 */ /* 0x000ff4000b83ffff */
.L_x_3814:
[----:B------:R-:W-:Y:S01]  /*4c80*/  ISETP.NE.AND P0, PT, R19, RZ, PT ;  /* 0x000000ff1300720c */ /* 0x000fe20003f05270 */
[----:B------:R-:W-:Y:S01]  /*4c90*/  BAR.SYNC.DEFER_BLOCKING 0x0 ;  /* 0x0000000000007b1d */ /* 0x000fe20000010000 */
[----:B------:R-:W-:Y:S01]  /*4ca0*/  F2FP.BF16.F32.PACK_AB R118, R118, R131 ;  /* 0x000000837676723e */ /* 0x000fe200000010ff */
[----:B------:R-:W-:Y:S01]  /*4cb0*/  VIADD R27, R27, 0x1 ;  /* 0x000000011b1b7836 */ /* 0x000fe20000000000 */
[----:B------:R-:W-:Y:S02]  /*4cc0*/  F2FP.BF16.F32.PACK_AB R116, R116, R129 ;  /* 0x000000817474723e */ /* 0x000fe400000010ff */
[----:B------:R-:W-:Y:S02]  /*4cd0*/  PRMT R11, R118, 0x7632, R11 ;  /* 0x00007632760b7816 */ /* 0x000fe4000000000b */
[----:B------:R-:W-:Y:S02]  /*4ce0*/  PRMT R12, R116, 0x7632, R12 ;  /* 0x00007632740c7816 */ /* 0x000fe4000000000c */
[----:B------:R-:W-:-:S02]  /*4cf0*/  F2FP.BF16.F32.PACK_AB R114, R114, R127 ;  /* 0x0000007f7272723e */ /* 0x000fc400000010ff */
[----:B------:R-:W-:Y:S01]  /*4d00*/  F2FP.BF16.F32.PACK_AB R112, R112, R125 ;  /* 0x0000007d7070723e */ /* 0x000fe200000010ff */
[----:B------:R-:W1:Y:S01]  /*4d10*/  @!P0 LDC R10, c[0x0][0x388] ;  /* 0x0000e200ff0a8b82 */ /* 0x000e620000000800 */
[----:B------:R-:W-:Y:S02]  /*4d20*/  F2FP.BF16.F32.PACK_AB R110, R110, R123 ;  /* 0x0000007b6e6e723e */ /* 0x000fe400000010ff */
[----:B------:R-:W-:Y:S02]  /*4d30*/  F2FP.BF16.F32.PACK_AB R100, R100, R121 ;  /* 0x000000796464723e */ /* 0x000fe400000010ff */
[----:B------:R-:W-:Y:S02]  /*4d40*/  F2FP.BF16.F32.PACK_AB R94, R94, R119 ;  /* 0x000000775e5e723e */ /* 0x000fe400000010ff */
[----:B------:R-:W-:Y:S02]  /*4d50*/  F2FP.BF16.F32.PACK_AB R92, R92, R117 ;  /* 0x000000755c5c723e */ /* 0x000fe400000010ff */
[----:B------:R-:W-:-:S02]  /*4d60*/  PRMT R13, R114, 0x7632, R13 ;  /* 0x00007632720d7816 */ /* 0x000fc4000000000d */
[----:B0-----:R-:W-:Y:S01]  /*4d70*/  PRMT R14, R110, 0x7632, R14 ;  /* 0x000076326e0e7816 */ /* 0x001fe2000000000e */
[----:B------:R0:W-:Y:S01]  /*4d80*/  STS.U16 [R84+0x2], R11 ;  /* 0x0000020b54007388 */ /* 0x0001e20000000400 */
[----:B------:R-:W-:Y:S02]  /*4d90*/  PRMT R66, R94, 0x7632, R66 ;  /* 0x000076325e427816 */ /* 0x000fe40000000042 */
[----:B------:R-:W-:Y:S01]  /*4da0*/  PRMT R85, R92, 0x7632, R85 ;  /* 0x000076325c557816 */ /* 0x000fe20000000055 */
[----:B------:R2:W-:Y:S04]  /*4db0*/  STS.U16 [R84+0x6], R12 ;  /* 0x0000060c54007388 */ /* 0x0005e80000000400 */
[----:B------:R-:W-:Y:S01]  /*4dc0*/  STS.U16 [R84], R118 ;  /* 0x0000007654007388 */ /* 0x000fe20000000400 */
[----:B0-----:R-:W-:-:S02]  /*4dd0*/  PRMT R11, R112, 0x7632, R11 ;  /* 0x00007632700b7816 */ /* 0x001fc4000000000b */
[----:B-1----:R-:W-:Y:S01]  /*4de0*/  @!P0 IADD3 R16, PT, PT, -R65, R10, RZ ;  /* 0x0000000a41108210 */ /* 0x002fe20007ffe1ff */
[----:B------:R-:W-:Y:S01]  /*4df0*/  STS.U16 [R84+0x4], R116 ;  /* 0x0000047454007388 */ /* 0x000fe20000000400 */
[----:B--2---:R-:W-:-:S03]  /*4e00*/  PRMT R12, R100, 0x7632, R12 ;  /* 0x00007632640c7816 */ /* 0x004fc6000000000c */
        /* <DEDUP_REMOVED lines=31> */
[----:B------:R-:W-:-:S04]  /*5000*/  IADD3 R65, P0, P1, R47, R2, R65 ;  /* 0x000000022f417210 */ /* 0x000fc8000791e041 */
[----:B0-----:R-:W-:Y:S01]  /*5010*/  IADD3.X R14, PT, PT, RZ, R26, RZ, P0, P1 ;  /* 0x0000001aff0e7210 */ /* 0x001fe200007e24ff */
        /* <DEDUP_REMOVED lines=35> */
[----:B-1----:R-:W-:-:S05]  /*5250*/  ISETP.NE.AND P0, PT, R27, UR4, PT ;  /* 0x000000041b007c0c */ /* 0x002fca000bf05270 */
[----:B------:R0:W-:Y:S01]  /*5260*/  @!P1 STG.E.U16 desc[UR16][R10.64+0x280], R87 ;  /* 0x000280570a009986 */ /* 0x0001e2000c101510 */
[----:B------:R-:W-:-:S03]  /*5270*/  IADD3 R31, P1, PT, R31, 0x400, RZ ;  /* 0x000004001f1f7810 */ /* 0x000fc60007f3e0ff */
[----:B------:R0:W-:Y:S01]  /*5280*/  @!P2 STG.E.U16 desc[UR16][R10.64+0x2c0], R79 ;  /* 0x0002c04f0a00a986 */ /* 0x0001e2000c101510 */
[----:B------:R-:W-:Y:S02]  /*5290*/  IADD3 R30, P2, PT, R30, 0x400, RZ ;  /* 0x000004001e1e7810 */ /* 0x000fe40007f5e0ff */
[----:B------:R-:W-:Y:S02]  /*52a0*/  IADD3.X R49, PT, PT, RZ, R49, RZ, P1, !PT ;  /* 0x00000031ff317210 */ /* 0x000fe40000ffe4ff */
[----:B------:R-:W-:Y:S01]  /*52b0*/  IADD3.X R48, PT, PT, RZ, R48, RZ, P2, !PT ;  /* 0x00000030ff307210 */ /* 0x000fe200017fe4ff */
[----:B------:R-:W-:Y:S08]  /*52c0*/  @P0 BRA `(.L_x_3818) ;  /* 0xffffffb400200947 */ /* 0x000ff0000383ffff */
[----:B------:R-:W-:Y:S05]  /*52d0*/  EXIT ;  /* 0x000000000000794d */ /* 0x000fea0003800000 */
.L_x_3819:
        /* <DEDUP_REMOVED lines=10> */
.L_x_5110:


//--------------------- .text._Z25selective_scan_fwd_kernelI32Selective_Scan_fwd_kernel_traitsILi32ELi16ELi1ELb0ELb0ELb0ELb1EN3c108BFloat16EfEEv13SSMParamsBase --------------------------
	.section	.text._Z25selective_scan_fwd_kernelI32Selective_Scan_fwd_kernel_traitsILi32ELi16ELi1ELb0ELb0ELb0ELb1EN3c108BFloat16EfEEv13SSMParamsBase,"ax",@progbits
	.align	128
        .global         _Z25selective_scan_fwd_kernelI32Selective_Scan_fwd_kernel_traitsILi32ELi16ELi1ELb0ELb0ELb0ELb1EN3c108BFloat16EfEEv13SSMParamsBase
        .type           _Z25selective_scan_fwd_kernelI32Selective_Scan_fwd_kernel_traitsILi32ELi16ELi1ELb0ELb0ELb0ELb1EN3c108BFloat16EfEEv13SSMParamsBase,@function
        .size           _Z25selective_scan_fwd_kernelI32Selective_Scan_fwd_kernel_traitsILi32ELi16ELi1ELb0ELb0ELb0ELb1EN3c108BFloat16EfEEv13SSMParamsBase,(.L_x_5111 - _Z25selective_scan_fwd_kernelI32Selective_Scan_fwd_kernel_traitsILi32ELi16ELi1ELb0ELb0ELb0ELb1EN3c108BFloat16EfEEv13SSMParamsBase)
        .other          _Z25selective_scan_fwd_kernelI32Selective_Scan_fwd_kernel_traitsILi32ELi16ELi1ELb0ELb0ELb0ELb1EN3c108BFloat16EfEEv13SSMParamsBase,@"STO_CUDA_ENTRY STV_DEFAULT"
_Z25selective_scan_fwd_kernelI32Selective_Scan_fwd_kernel_traitsILi32ELi16ELi1ELb0ELb0ELb0ELb1EN3c108BFloat16EfEEv13SSMParamsBase:
.text._Z25selective_scan_fwd_kernelI32Selective_Scan_fwd_kernel_traitsILi32ELi16ELi1ELb0ELb0ELb0ELb1EN3c108BFloat16EfEEv13SSMParamsBase:
        /* <DEDUP_REMOVED lines=29> */
[----:B------:R-:W-:Y:S01]  /*01d0*/  MOV R6, UR4 ;  /* 0x0000000400067c02 */ /* 0x000fe20008000f00 */
[----:B------:R-:W-:Y:S01]  /*01e0*/  IMAD.U32 R7, RZ, RZ, UR5 ;  /* 0x00000005ff077e24 */ /* 0x000fe2000f8e00ff */
[----:B------:R-:W-:Y:S01]  /*01f0*/  MOV R8, UR6 ;  /* 0x0000000600087c02 */ /* 0x000fe20008000f00 */
[----:B------:R-:W-:Y:S01]  /*0200*/  IMAD.U32 R9, RZ, RZ, UR7 ;  /* 0x00000007ff097e24 */ /* 0x000fe2000f8e00ff */
[----:B--2---:R-:W-:Y:S01]  /*0210*/  MOV R3, UR9 ;  /* 0x0000000900037c02 */ /* 0x004fe20008000f00 */
[----:B0-----:R-:W-:Y:S01]  /*0220*/  IMAD.U32 R5, RZ, RZ, UR8 ;  /* 0x00000008ff057e24 */ /* 0x001fe2000f8e00ff */
[----:B------:R-:W-:Y:S06]  /*0230*/  @!P0 EXIT ;  /* 0x000000000000894d */ /* 0x000fec0003800000 */
[----:B------:R-:W-:Y:S01]  /*0240*/  IMAD.MOV.U32 R4, RZ, RZ, R8 ;  /* 0x000000ffff047224 */ /* 0x000fe200078e0008 */
[----:B------:R-:W-:Y:S01]  /*0250*/  MOV R2, R6 ;  /* 0x0000000600027202 */ /* 0x000fe20000000f00 */
[----:B------:R-:W0:Y:S01]  /*0260*/  LDC.64 R8, c[0x0][0x428] ;  /* 0x00010a00ff087b82 */ /* 0x000e220000000a00 */
[----:B------:R-:W2:Y:S01]  /*0270*/  LDCU.64 UR4, c[0x0][0x3b8] ;  /* 0x00007700ff0477ac */ /* 0x000ea20008000a00 */
[----:B------:R-:W3:Y:S01]  /*0280*/  S2R R23, SR_TID.X ;  /* 0x0000000000177919 */ /* 0x000ee20000002100 */
[C---:B------:R-:W-:Y:S01]  /*0290*/  IMAD.WIDE.U32 R4, R19.reuse, UR14, R4 ;  /* 0x0000000e13047c25 */ /* 0x040fe2000f8e0004 */
[----:B------:R-:W3:Y:S03]  /*02a0*/  LDCU.64 UR6, c[0x0][0x3d8] ;  /* 0x00007b00ff0677ac */ /* 0x000ee60008000a00 */
[C---:B------:R-:W-:Y:S01]  /*02b0*/  IMAD.WIDE.U32 R2, R19.reuse, UR10, R2 ;  /* 0x0000000a13027c25 */ /* 0x040fe2000f8e0002 */
[----:B------:R-:W3:Y:S01]  /*02c0*/  LDC.64 R26, c[0x0][0x448] ;  /* 0x00011200ff1a7b82 */ /* 0x000ee20000000a00 */
[----:B-1----:R-:W-:Y:S01]  /*02d0*/  LEA R37, P1, R4, R12, 0x1 ;  /* 0x0000000c04257211 */ /* 0x002fe200078208ff */
[----:B------:R-:W1:Y:S01]  /*02e0*/  LDCU.U8 UR9, c[0x0][0x39e] ;  /* 0x000073c0ff0977ac */ /* 0x000e620008000000 */
[C---:B------:R-:W-:Y:S01]  /*02f0*/  IMAD R54, R19.reuse, UR11, R3 ;  /* 0x0000000b13367c24 */ /* 0x040fe2000f8e0203 */
[----:B------:R-:W-:Y:S01]  /*0300*/  LEA R36, P0, R2, R10, 0x1 ;  /* 0x0000000a02247211 */ /* 0x000fe200078008ff */
[----:B------:R-:W-:-:S03]  /*0310*/  IMAD R55, R19, UR15, R5 ;  /* 0x0000000f13377c24 */ /* 0x000fc6000f8e0205 */
[----:B------:R-:W1:Y:S01]  /*0320*/  LDC.64 R38, c[0x0][0x450] ;  /* 0x00011400ff267b82 */ /* 0x000e620000000a00 */
[----:B------:R-:W-:Y:S01]  /*0330*/  LEA.HI.X R54, R2, R11, R54, 0x1, P0 ;  /* 0x0000000b02367211 */ /* 0x000fe200000f0c36 */
[----:B----4-:R-:W-:Y:S01]  /*0340*/  IMAD R2, R14, UR18, R19 ;  /* 0x000000120e027c24 */ /* 0x010fe2000f8e0213 */
[----:B------:R-:W-:Y:S01]  /*0350*/  LEA.HI.X R55, R4, R13, R55, 0x1, P1 ;  /* 0x0000000d04377211 */ /* 0x000fe200008f0c37 */
[C---:B--2---:R-:W-:Y:S01]  /*0360*/  IMAD.WIDE.U32 R6, R19.reuse, UR4, RZ ;  /* 0x0000000413067c25 */ /* 0x044fe2000f8e00ff */
[----:B------:R-:W2:Y:S03]  /*0370*/  LDCU UR4, c[0x0][0x38c] ;  /* 0x00007180ff0477ac */ /* 0x000ea60008000800 */
[----:B------:R-:W4:Y:S01]  /*0380*/  LDC.64 R28, c[0x0][0x438] ;  /* 0x00010e00ff1c7b82 */ /* 0x000f220000000a00 */
[----:B------:R-:W-:Y:S02]  /*0390*/  IMAD R34, R2, R15, RZ ;  /* 0x0000000f02227224 */ /* 0x000fe400078e02ff */
[----:B0-----:R-:W-:-:S04]  /*03a0*/  IMAD.WIDE.U32 R2, R19, R8, RZ ;  /* 0x0000000813027225 */ /* 0x001fc800078e00ff */
[C---:B------:R-:W-:Y:S01]  /*03b0*/  IMAD R25, R19.reuse, UR5, R7 ;  /* 0x0000000513197c24 */ /* 0x040fe2000f8e0207 */
[----:B------:R-:W0:Y:S01]  /*03c0*/  LDC.64 R16, c[0x0][0x418] ;  /* 0x00010600ff107b82 */ /* 0x000e220000000a00 */
[C---:B---3--:R-:W-:Y:S01]  /*03d0*/  LEA R24, P0, R6.reuse, R26, 0x2 ;  /* 0x0000001a06187211 */ /* 0x048fe200078010ff */
[----:B------:R-:W-:Y:S01]  /*03e0*/  IMAD R3, R19, R9, R3 ;  /* 0x0000000913037224 */ /* 0x000fe200078e0203 */
[----:B------:R-:W-:Y:S01]  /*03f0*/  SHF.L.U32 R35, R23, 0x4, RZ ;  /* 0x0000000417237819 */ /* 0x000fe200000006ff */
[C---:B------:R-:W-:Y:S01]  /*0400*/  IMAD.WIDE.U32 R14, R19.reuse, UR6, RZ ;  /* 0x00000006130e7c25 */ /* 0x040fe2000f8e00ff */
[----:B------:R-:W-:Y:S01]  /*0410*/  LEA.HI.X R25, R6, R27, R25, 0x2, P0 ;  /* 0x0000001b06197211 */ /* 0x000fe200000f1419 */
[----:B--2---:R-:W-:Y:S02]  /*0420*/  UISETP.LT.AND UP0, UPT, UR4, 0x1, UPT ;  /* 0x000000010400788c */ /* 0x004fe4000bf01270 */
[----:B------:R-:W2:Y:S01]  /*0430*/  LDC.64 R40, c[0x0][0x3a0] ;  /* 0x0000e800ff287b82 */ /* 0x000ea20000000a00 */
[----:B------:R-:W-:Y:S01]  /*0440*/  IMAD R27, R19, UR7, R15 ;  /* 0x00000007131b7c24 */ /* 0x000fe2000f8e020f */
[----:B-1----:R-:W-:Y:S01]  /*0450*/  LEA R26, P0, R14, R38, 0x2 ;  /* 0x000000260e1a7211 */ /* 0x002fe200078010ff */
[----:B------:R-:W-:Y:S01]  /*0460*/  IMAD R34, R34, UR4, RZ ;  /* 0x0000000422227c24 */ /* 0x000fe2000f8e02ff */
[----:B------:R-:W-:Y:S01]  /*0470*/  USEL UR4, UR4, 0x1, !UP0 ;  /* 0x0000000104047887 */ /* 0x000fe2000c000000 */
[C---:B------:R-:W-:Y:S01]  /*0480*/  VIADD R38, R35.reuse, 0x1 ;  /* 0x0000000123267836 */ /* 0x040fe20000000000 */
[----:B------:R-:W-:Y:S01]  /*0490*/  LEA.HI.X R27, R14, R39, R27, 0x2, P0 ;  /* 0x000000270e1b7211 */ /* 0x000fe200000f141b */
[----:B------:R-:W-:Y:S01]  /*04a0*/  VIADD R44, R35, 0x7 ;  /* 0x00000007232c7836 */ /* 0x000fe20000000000 */
[----:B------:R-:W1:Y:S01]  /*04b0*/  LDC.64 R20, c[0x0][0x420] ;  /* 0x00010800ff147b82 */ /* 0x000e620000000a00 */
[----:B----4-:R-:W-:Y:S01]  /*04c0*/  IMAD.WIDE.U32 R6, R19, R28, RZ ;  /* 0x0000001c13067225 */ /* 0x010fe200078e00ff */
[C---:B------:R-:W-:Y:S01]  /*04d0*/  IADD3 R39, PT, PT, R35.reuse, 0x2, RZ ;  /* 0x0000000223277810 */ /* 0x040fe20007ffe0ff */
[----:B------:R-:W-:Y:S01]  /*04e0*/  UIADD3 UR7, UPT, UPT, -UR4, URZ, URZ ;  /* 0x000000ff04077290 */ /* 0x000fe2000fffe1ff */
[----:B------:R-:W-:Y:S01]  /*04f0*/  IADD3 R45, PT, PT, R35, 0x8, RZ ;  /* 0x00000008232d7810 */ /* 0x000fe20007ffe0ff */
[----:B------:R-:W-:Y:S01]  /*0500*/  IMAD R15, R19, R29, R7 ;  /* 0x0000001d130f7224 */ /* 0x000fe200078e0207 */
[----:B------:R-:W-:Y:S01]  /*0510*/  MOV R14, R6 ;  /* 0x00000006000e7202 */ /* 0x000fe20000000f00 */
[----:B------:R-:W-:Y:S01]  /*0520*/  VIADD R46, R35, 0x9 ;  /* 0x00000009232e7836 */ /* 0x000fe20000000000 */
[----:B------:R-:W3:Y:S01]  /*0530*/  LDC.64 R32, c[0x0][0x430] ;  /* 0x00010c00ff207b82 */ /* 0x000ee20000000a00 */
[----:B0-----:R-:W-:Y:S01]  /*0540*/  IMAD.WIDE.U32 R4, R19, R16, RZ ;  /* 0x0000001013047225 */ /* 0x001fe200078e00ff */
[----:B------:R-:W-:-:S02]  /*0550*/  IADD3 R47, PT, PT, R35, 0xa, RZ ;  /* 0x0000000a232f7810 */ /* 0x000fc40007ffe0ff */
[----:B------:R-:W-:Y:S01]  /*0560*/  IADD3 R49, PT, PT, R35, 0xc, RZ ;  /* 0x0000000c23317810 */ /* 0x000fe20007ffe0ff */
[----:B------:R-:W-:Y:S01]  /*0570*/  IMAD R5, R19, R17, R5 ;  /* 0x0000001113057224 */ /* 0x000fe200078e0205 */
[C---:B------:R-:W-:Y:S01]  /*0580*/  IADD3 R51, PT, PT, R35.reuse, 0xe, RZ ;  /* 0x0000000e23337810 */ /* 0x040fe20007ffe0ff */
[----:B------:R-:W-:Y:S01]  /*0590*/  VIADD R48, R35, 0xb ;  /* 0x0000000b23307836 */ /* 0x000fe20000000000 */
[----:B------:R-:W0:Y:S01]  /*05a0*/  LDC.64 R42, c[0x0][0x440] ;  /* 0x00011000ff2a7b82 */ /* 0x000e220000000a00 */
[----:B--2---:R-:W-:-:S04]  /*05b0*/  IMAD.WIDE.U32 R16, R19, R40, RZ ;  /* 0x0000002813107225 */ /* 0x004fc800078e00ff */
[----:B------:R-:W-:Y:S01]  /*05c0*/  IMAD R29, R19, R41, R17 ;  /* 0x00000029131d7224 */ /* 0x000fe200078e0211 */
[C---:B------:R-:W-:Y:S01]  /*05d0*/  IADD3 R41, PT, PT, R35.reuse, 0x4, RZ ;  /* 0x0000000423297810 */ /* 0x040fe20007ffe0ff */
[----:B------:R-:W-:Y:S01]  /*05e0*/  VIADD R40, R35, 0x3 ;  /* 0x0000000323287836 */ /* 0x000fe20000000000 */
[----:B------:R-:W2:Y:S01]  /*05f0*/  LDC.64 R30, c[0x0][0x410] ;  /* 0x00010400ff1e7b82 */ /* 0x000ea20000000a00 */
[----:B-1----:R-:W-:-:S04]  /*0600*/  IMAD.WIDE.U32 R6, R20, UR18, R2 ;  /* 0x0000001214067c25 */ /* 0x002fc8000f8e0002 */
[C---:B------:R-:W-:Y:S02]  /*0610*/  VIADD R50, R35.reuse, 0xd ;  /* 0x0000000d23327836 */ /* 0x040fe40000000000 */
[C---:B------:R-:W-:Y:S01]  /*0620*/  VIADD R52, R35.reuse, 0xf ;  /* 0x0000000f23347836 */ /* 0x040fe20000000000 */
[----:B------:R-:W1:Y:S01]  /*0630*/  LDC.64 R12, c[0x0][0x3c0] ;  /* 0x0000f000ff0c7b82 */ /* 0x000e620000000a00 */
[----:B---3--:R-:W-:Y:S01]  /*0640*/  IMAD.WIDE.U32 R2, R32, UR18, R14 ;  /* 0x0000001220027c25 */ /* 0x008fe2000f8e000e */
[----:B------:R-:W-:-:S03]  /*0650*/  LOP3.LUT R14, R35, 0x3e00, RZ, 0xc0, !PT ;  /* 0x00003e00230e7812 */ /* 0x000fc600078ec0ff */
[----:B------:R-:W-:Y:S01]  /*0660*/  IMAD R32, R33, UR18, R3 ;  /* 0x0000001221207c24 */ /* 0x000fe2000f8e0203 */
[----:B------:R-:W-:Y:S01]  /*0670*/  LOP3.LUT R53, R14, 0x1f, R23, 0xf8, !PT ;  /* 0x0000001f0e357812 */ /* 0x000fe200078ef817 */
[----:B------:R-:W-:Y:S01]  /*0680*/  IMAD.MOV.U32 R33, RZ, RZ, RZ ;  /* 0x000000ffff217224 */ /* 0x000fe200078e00ff */
[----:B------:R-:W3:Y:S01]  /*0690*/  LDC.64 R10, c[0x0][0x3e0] ;  /* 0x0000f800ff0a7b82 */ /* 0x000ee20000000a00 */
[C---:B0-----:R-:W-:Y:S01]  /*06a0*/  LEA R28, P0, R16.reuse, R42, 0x2 ;  /* 0x0000002a101c7211 */ /* 0x041fe200078010ff */
[----:B------:R-:W-:Y:S01]  /*06b0*/  VIADD R42, R35, 0x5 ;  /* 0x00000005232a7836 */ /* 0x000fe20000000000 */
[----:B------:R-:W-:Y:S02]  /*06c0*/  LOP3.LUT R56, R53, 0x20, RZ, 0xfc, !PT ;  /* 0x0000002035387812 */ /* 0x000fe400078efcff */
[----:B------:R-:W-:Y:S02]  /*06d0*/  LEA.HI.X R29, R16, R43, R29, 0x2, P0 ;  /* 0x0000002b101d7211 */ /* 0x000fe400000f141d */
[----:B------:R-:W-:Y:S01]  /*06e0*/  IADD3 R43, PT, PT, R35, 0x6, RZ ;  /* 0x00000006232b7810 */ /* 0x000fe20007ffe0ff */
[----:B------:R-:W0:Y:S01]  /*06f0*/  LDC.64 R8, c[0x0][0x3a8] ;  /* 0x0000ea00ff087b82 */ /* 0x000e220000000a00 */
[----:B--2---:R-:W-:Y:S01]  /*0700*/  IMAD.WIDE.U32 R4, R30, UR18, R4 ;  /* 0x000000121e047c25 */ /* 0x004fe2000f8e0004 */
[----:B------:R-:W-:-:S02]  /*0710*/  LOP3.LUT R57, R53, 0x40, RZ, 0xfc, !PT ;  /* 0x0000004035397812 */ /* 0x000fc400078efcff */
[----:B------:R-:W-:Y:S01]  /*0720*/  LOP3.LUT R58, R53, 0x60, RZ, 0xfc, !PT ;  /* 0x00000060353a7812 */ /* 0x000fe200078efcff */
[----:B------:R-:W-:Y:S01]  /*0730*/  IMAD R30, R21, UR18, R7 ;  /* 0x00000012151e7c24 */ /* 0x000fe2000f8e0207 */
[----:B------:R-:W-:Y:S01]  /*0740*/  LOP3.LUT R59, R53, 0x80, RZ, 0xfc, !PT ;  /* 0x00000080353b7812 */ /* 0x000fe200078efcff */
[----:B------:R-:W-:Y:S01]  /*0750*/  IMAD R31, R31, UR18, R5 ;  /* 0x000000121f1f7c24 */ /* 0x000fe2000f8e0205 */
[----:B-1----:R-:W-:Y:S02]  /*0760*/  SHF.L.U64.HI R13, R12, 0x2, R13 ;  /* 0x000000020c0d7819 */ /* 0x002fe4000001020d */
[C---:B------:R-:W-:Y:S02]  /*0770*/  LOP3.LUT R60, R53.reuse, 0xa0, RZ, 0xfc, !PT ;  /* 0x000000a0353c7812 */ /* 0x040fe400078efcff */
[C---:B------:R-:W-:Y:S02]  /*0780*/  LOP3.LUT R61, R53.reuse, 0xc0, RZ, 0xfc, !PT ;  /* 0x000000c0353d7812 */ /* 0x040fe400078efcff */
[----:B------:R-:W-:-:S02]  /*0790*/  LOP3.LUT R62, R53, 0xe0, RZ, 0xfc, !PT ;  /* 0x000000e0353e7812 */ /* 0x000fc400078efcff */
[----:B---3--:R-:W-:Y:S02]  /*07a0*/  SHF.L.U64.HI R11, R10, 0x2, R11 ;  /* 0x000000020a0b7819 */ /* 0x008fe4000001020b */
[C---:B------:R-:W-:Y:S02]  /*07b0*/  LOP3.LUT R63, R53.reuse, 0x100, RZ, 0xfc, !PT ;  /* 0x00000100353f7812 */ /* 0x040fe400078efcff */
[C---:B------:R-:W-:Y:S02]  /*07c0*/  LOP3.LUT R64, R53.reuse, 0x120, RZ, 0xfc, !PT ;  /* 0x0000012035407812 */ /* 0x040fe400078efcff */
[C---:B------:R-:W-:Y:S02]  /*07d0*/  LOP3.LUT R65, R53.reuse, 0x140, RZ, 0xfc, !PT ;  /* 0x0000014035417812 */ /* 0x040fe400078efcff */
[----:B0-----:R-:W-:Y:S02]  /*07e0*/  SHF.L.U64.HI R9, R8, 0x2, R9 ;  /* 0x0000000208097819 */ /* 0x001fe40000010209 */
[----:B------:R-:W-:-:S02]  /*07f0*/  LOP3.LUT R66, R53, 0x160, RZ, 0xfc, !PT ;  /* 0x0000016035427812 */ /* 0x000fc400078efcff */
[C---:B------:R-:W-:Y:S02]  /*0800*/  LOP3.LUT R67, R53.reuse, 0x180, RZ, 0xfc, !PT ;  /* 0x0000018035437812 */ /* 0x040fe400078efcff */
[C---:B------:R-:W-:Y:S02]  /*0810*/  LOP3.LUT R68, R53.reuse, 0x1a0, RZ, 0xfc, !PT ;  /* 0x000001a035447812 */ /* 0x040fe400078efcff */
[C---:B------:R-:W-:Y:S02]  /*0820*/  LOP3.LUT R69, R53.reuse, 0x1c0, RZ, 0xfc, !PT ;  /* 0x000001c035457812 */ /* 0x040fe400078efcff */
[----:B------:R-:W-:-:S07]  /*0830*/  LOP3.LUT R70, R53, 0x1e0, RZ, 0xfc, !PT ;  /* 0x000001e035467812 */ /* 0x000fce00078efcff */
.L_x_3856:
[----:B------:R-:W0:Y:S01]  /*0840*/  LDCU UR4, c[0x0][0x388] ;  /* 0x00007100ff0477ac */ /* 0x000e220008000800 */
[----:B------:R-:W-:Y:S01]  /*0850*/  SHF.L.U32 R14, R53, 0x1, RZ ;  /* 0x00000001350e7819 */ /* 0x000fe200000006ff */
[----:B------:R-:W-:Y:S01]  /*0860*/  IMAD.SHL.U32 R71, R33, 0x200, RZ ;  /* 0x0000020021477824 */ /* 0x000fe200078e00ff */
[----:B-1----:R-:W-:Y:S02]  /*0870*/  PRMT R19, RZ, 0x7610, R19 ;  /* 0x00007610ff137816 */ /* 0x002fe40000000013 */
[C---:B------:R-:W-:Y:S02]  /*0880*/  IADD3 R16, P1, PT, R14.reuse, R36, RZ ;  /* 0x000000240e107210 */ /* 0x040fe40007f3e0ff */
[----:B------:R-:W-:Y:S02]  /*0890*/  IADD3 R14, P0, PT, R14, R37, RZ ;  /* 0x000000250e0e7210 */ /* 0x000fe40007f1e0ff */
[----:B------:R-:W-:Y:S02]  /*08a0*/  IADD3.X R17, PT, PT, RZ, R54, RZ, P1, !PT ;  /* 0x00000036ff117210 */ /* 0x000fe40000ffe4ff */
[----:B------:R-:W-:Y:S01]  /*08b0*/  PRMT R86, RZ, 0x7610, R86 ;  /* 0x00007610ff567816 */ /* 0x000fe20000000056 */
[----:B------:R-:W-:Y:S01]  /*08c0*/  IMAD.X R15, RZ, RZ, R55, P0 ;  /* 0x000000ffff0f7224 */ /* 0x000fe200000e0637 */
[----:B------:R-:W-:-:S02]  /*08d0*/  PRMT R21, RZ, 0x7610, R21 ;  /* 0x00007610ff157816 */ /* 0x000fc40000000015 */
        /* <DEDUP_REMOVED lines=25> */
[----:B------:R-:W-:-:S03]  /*0a70*/  PRMT R94, RZ, 0x7610, R94 ;  /* 0x00007610ff5e7816 */ /* 0x000fc6000000005e */
[----:B------:R-:W4:Y:S04]  /*0a80*/  @!P2 LDG.E.U16 R85, desc[UR16][R16.64+0x180] ;  /* 0x000180101055a981 */ /* 0x000f28000c1e1500 */
[----:B------:R-:W4:Y:S01]  /*0a90*/  @!P0 LDG.E.U16 R86, desc[UR16][R16.64+0x1c0] ;  /* 0x0001c01010568981 */ /* 0x000f22000c1e1500 */
[-C--:B------:R-:W-:Y:S02]  /*0aa0*/  ISETP.GE.AND P0, PT, R63, R73.reuse, PT ;  /* 0x000000493f00720c */ /* 0x080fe40003f06270 */
[-C--:B------:R-:W-:Y:S01]  /*0ab0*/  ISETP.GE.AND P1, PT, R65, R73.reuse, PT ;  /* 0x000000494100720c */ /* 0x080fe20003f26270 */
[----:B------:R-:W4:Y:S01]  /*0ac0*/  @!P5 LDG.E.U16 R18, desc[UR16][R16.64+0xc0] ;  /* 0x0000c0101012d981 */ /* 0x000f22000c1e1500 */
[----:B------:R-:W-:-:S03]  /*0ad0*/  ISETP.GE.AND P2, PT, R66, R73, PT ;  /* 0x000000494200720c */ /* 0x000fc60003f46270 */
[----:B------:R-:W4:Y:S04]  /*0ae0*/  @!P4 LDG.E.U16 R83, desc[UR16][R16.64+0x100] ;  /* 0x000100101053c981 */ /* 0x000f28000c1e1500 */
[----:B------:R-:W4:Y:S04]  /*0af0*/  @!P3 LDG.E.U16 R20, desc[UR16][R16.64+0x140] ;  /* 0x000140101014b981 */ /* 0x000f28000c1e1500 */
[----:B------:R-:W4:Y:S01]  /*0b00*/  @!P0 LDG.E.U16 R87, desc[UR16][R16.64+0x200] ;  /* 0x0002001010578981 */ /* 0x000f22000c1e1500 */
[-C--:B------:R-:W-:Y:S02]  /*0b10*/  ISETP.GE.AND P0, PT, R64, R73.reuse, PT ;  /* 0x000000494000720c */ /* 0x080fe40003f06270 */
[-C--:B------:R-:W-:Y:S01]  /*0b20*/  ISETP.GE.AND P3, PT, R67, R73.reuse, PT ;  /* 0x000000494300720c */ /* 0x080fe20003f66270 */
[----:B------:R-:W4:Y:S01]  /*0b30*/  @!P1 LDG.E.U16 R89, desc[UR16][R16.64+0x280] ;  /* 0x0002801010599981 */ /* 0x000f22000c1e1500 */
[----:B------:R-:W-:-:S02]  /*0b40*/  ISETP.GE.AND P4, PT, R68, R73, PT ;  /* 0x000000494400720c */ /* 0x000fc40003f86270 */
        /* <DEDUP_REMOVED lines=8> */
[----:B------:R-:W0:Y:S01]  /*0bd0*/  S2R R75, SR_LANEID ;  /* 0x00000000004b7919 */ /* 0x000e220000000000 */
[----:B------:R-:W1:Y:S01]  /*0be0*/  S2UR UR5, SR_CgaCtaId ;  /* 0x00000000000579c3 */ /* 0x000e620000008800 */
[----:B------:R-:W-:-:S02]  /*0bf0*/  UMOV UR4, 0x400 ;  /* 0x0000040000047882 */ /* 0x000fc40000000000 */
[----:B-1----:R-:W-:Y:S01]  /*0c00*/  ULEA UR4, UR5, UR4, 0x18 ;  /* 0x0000000405047291 */ /* 0x002fe2000f8ec0ff */
[C---:B0-----:R-:W-:Y:S01]  /*0c10*/  VIADD R16, R75.reuse, 0x40 ;  /* 0x000000404b107836 */ /* 0x041fe20000000000 */
[C---:B------:R-:W-:Y:S02]  /*0c20*/  IADD3 R74, PT, PT, R75.reuse, 0x20, RZ ;  /* 0x000000204b4a7810 */ /* 0x040fe40007ffe0ff */
[C---:B------:R-:W-:Y:S02]  /*0c30*/  IADD3 R76, PT, PT, R75.reuse, 0x60, RZ ;  /* 0x000000604b4c7810 */ /* 0x040fe40007ffe0ff */
[-C--:B------:R-:W-:Y:S02]  /*0c40*/  LEA.HI.SX32 R16, R16, R75.reuse, 0x1b ;  /* 0x0000004b10107211 */ /* 0x080fe400078fdaff */
[-C--:B------:R-:W-:Y:S02]  /*0c50*/  LEA.HI.SX32 R72, R75, R75.reuse, 0x1b ;  /* 0x0000004b4b487211 */ /* 0x080fe400078fdaff */
[----:B------:R-:W-:-:S02]  /*0c60*/  LEA.HI.SX32 R74, R74, R75, 0x1b ;  /* 0x0000004b4a4a7211 */ /* 0x000fc400078fdaff */
[----:B------:R-:W-:Y:S01]  /*0c70*/  LEA.HI.SX32 R77, R76, R75, 0x1b ;  /* 0x0000004b4c4d7211 */ /* 0x000fe200078fdaff */
[C---:B------:R-:W-:Y:S01]  /*0c80*/  VIADD R78, R75.reuse, 0x80 ;  /* 0x000000804b4e7836 */ /* 0x040fe20000000000 */
[----:B------:R-:W-:Y:S01]  /*0c90*/  LEA R76, R16, UR4, 0x1 ;  /* 0x00000004104c7c11 */ /* 0x000fe2000f8e08ff */
[C---:B------:R-:W-:Y:S01]  /*0ca0*/  VIADD R82, R75.reuse, 0xc0 ;  /* 0x000000c04b527836 */ /* 0x040fe20000000000 */
[----:B------:R-:W-:Y:S02]  /*0cb0*/  LEA R72, R72, UR4, 0x1 ;  /* 0x0000000448487c11 */ /* 0x000fe4000f8e08ff */
[C---:B------:R-:W-:Y:S02]  /*0cc0*/  IADD3 R80, PT, PT, R75.reuse, 0xa0, RZ ;  /* 0x000000a04b507810 */ /* 0x040fe40007ffe0ff */
[----:B------:R-:W-:Y:S02]  /*0cd0*/  IADD3 R16, PT, PT, R75, 0xe0, RZ ;  /* 0x000000e04b107810 */ /* 0x000fe40007ffe0ff */
[----:B------:R-:W-:-:S02]  /*0ce0*/  LEA R74, R74, UR4, 0x1 ;  /* 0x000000044a4a7c11 */ /* 0x000fc4000f8e08ff */
[-C--:B------:R-:W-:Y:S02]  /*0cf0*/  LEA.HI.SX32 R79, R80, R75.reuse, 0x1b ;  /* 0x0000004b504f7211 */ /* 0x080fe400078fdaff */
[-C--:B------:R-:W-:Y:S02]  /*0d00*/  LEA.HI.SX32 R16, R16, R75.reuse, 0x1b ;  /* 0x0000004b10107211 */ /* 0x080fe400078fdaff */
[-C--:B------:R-:W-:Y:S02]  /*0d10*/  LEA.HI.SX32 R78, R78, R75.reuse, 0x1b ;  /* 0x0000004b4e4e7211 */ /* 0x080fe400078fdaff */
[----:B------:R-:W-:Y:S01]  /*0d20*/  LEA.HI.SX32 R80, R82, R75, 0x1b ;  /* 0x0000004b52507211 */ /* 0x000fe200078fdaff */
[----:B------:R-:W-:Y:S01]  /*0d30*/  VIADD R82, R75, 0x100 ;  /* 0x000001004b527836 */ /* 0x000fe20000000000 */
[----:B------:R-:W-:Y:S01]  /*0d40*/  LEA R77, R77, UR4, 0x1 ;  /* 0x000000044d4d7c11 */ /* 0x000fe2000f8e08ff */
[C---:B------:R-:W-:Y:S01]  /*0d50*/  VIADD R96, R75.reuse, 0x140 ;  /* 0x000001404b607836 */ /* 0x040fe20000000000 */
[----:B------:R-:W-:-:S02]  /*0d60*/  IADD3 R84, PT, PT, R75, 0x120, RZ ;  /* 0x000001204b547810 */ /* 0x000fc40007ffe0ff */
[----:B------:R-:W-:Y:S02]  /*0d70*/  LEA R78, R78, UR4, 0x1 ;  /* 0x000000044e4e7c11 */ /* 0x000fe4000f8e08ff */
[----:B------:R-:W-:Y:S02]  /*0d80*/  LEA R79, R79, UR4, 0x1 ;  /* 0x000000044f4f7c11 */ /* 0x000fe4000f8e08ff */
[----:B------:R-:W-:Y:S02]  /*0d90*/  IADD3 R98, PT, PT, R75, 0x160, RZ ;  /* 0x000001604b627810 */ /* 0x000fe40007ffe0ff */
[----:B------:R-:W-:Y:S02]  /*0da0*/  LEA R80, R80, UR4, 0x1 ;  /* 0x0000000450507c11 */ /* 0x000fe4000f8e08ff */
[-C--:B------:R-:W-:Y:S02]  /*0db0*/  LEA.HI.SX32 R82, R82, R75.reuse, 0x1b ;  /* 0x0000004b52527211 */ /* 0x080fe400078fdaff */
[----:B------:R-:W-:-:S02]  /*0dc0*/  LEA.HI.SX32 R84, R84, R75, 0x1b ;  /* 0x0000004b54547211 */ /* 0x000fc400078fdaff */
[-C--:B------:R-:W-:Y:S02]  /*0dd0*/  LEA.HI.SX32 R96, R96, R75.reuse, 0x1b ;  /* 0x0000004b60607211 */ /* 0x080fe400078fdaff */
[----:B------:R-:W-:Y:S02]  /*0de0*/  LEA.HI.SX32 R98, R98, R75, 0x1b ;  /* 0x0000004b62627211 */ /* 0x000fe400078fdaff */
[----:B------:R-:W-:Y:S02]  /*0df0*/  LEA R82, R82, UR4, 0x1 ;  /* 0x0000000452527c11 */ /* 0x000fe4000f8e08ff */
[----:B------:R-:W-:Y:S02]  /*0e00*/  P2R R110, PR, RZ, 0x1 ;  /* 0x00000001ff6e7803 */ /* 0x000fe40000000000 */
[----:B------:R-:W-:Y:S02]  /*0e10*/  ISETP.GE.AND P0, PT, R53, R73, PT ;  /* 0x000000493500720c */ /* 0x000fe40003f06270 */
[----:B------:R-:W-:-:S02]  /*0e20*/  PRMT R95, RZ, 0x7610, R95 ;  /* 0x00007610ff5f7816 */ /* 0x000fc4000000005f */
[----:B------:R-:W-:Y:S02]  /*0e30*/  P2R R108, PR, RZ, 0x2 ;  /* 0x00000002ff6c7803 */ /* 0x000fe40000000000 */
[----:B------:R-:W-:Y:S02]  /*0e40*/  ISETP.GE.AND P1, PT, R56, R73, PT ;  /* 0x000000493800720c */ /* 0x000fe40003f26270 */
[----:B------:R-:W-:Y:S02]  /*0e50*/  PRMT R97, RZ, 0x7610, R97 ;  /* 0x00007610ff617816 */ /* 0x000fe40000000061 */
[----:B------:R-:W-:Y:S02]  /*0e60*/  PRMT R111, RZ, 0x7610, R111 ;  /* 0x00007610ff6f7816 */ /* 0x000fe4000000006f */
[----:B------:R-:W-:Y:S02]  /*0e70*/  PRMT R113, RZ, 0x7610, R113 ;  /* 0x00007610ff717816 */ /* 0x000fe40000000071 */
[----:B------:R-:W-:-:S02]  /*0e80*/  PRMT R115, RZ, 0x7610, R115 ;  /* 0x00007610ff737816 */ /* 0x000fc40000000073 */
[----:B------:R-:W-:Y:S02]  /*0e90*/  PRMT R117, RZ, 0x7610, R117 ;  /* 0x00007610ff757816 */ /* 0x000fe40000000075 */
[----:B------:R-:W-:Y:S02]  /*0ea0*/  PRMT R119, RZ, 0x7610, R119 ;  /* 0x00007610ff777816 */ /* 0x000fe40000000077 */
[----:B------:R-:W-:Y:S01]  /*0eb0*/  PRMT R112, RZ, 0x7610, R112 ;  /* 0x00007610ff707816 */ /* 0x000fe20000000070 */
[----:B--2---:R-:W-:Y:S04]  /*0ec0*/  STS.U16 [R72], R19 ;  /* 0x0000001348007388 */ /* 0x004fe80000000400 */
[----:B---3--:R-:W-:Y:S04]  /*0ed0*/  STS.U16 [R74+0x40], R21 ;  /* 0x000040154a007388 */ /* 0x008fe80000000400 */
[----:B----4-:R0:W-:Y:S02]  /*0ee0*/  STS.U16 [R76+0x80], R81 ;  /* 0x000080514c007388 */ /* 0x0101e40000000400 */
[----:B0-----:R-:W-:Y:S01]  /*0ef0*/  LEA R81, R16, UR4, 0x1 ;  /* 0x0000000410517c11 */ /* 0x001fe2000f8e08ff */
[----:B------:R-:W-:Y:S01]  /*0f00*/  VIADD R16, R75, 0x180 ;  /* 0x000001804b107836 */ /* 0x000fe20000000000 */
[----:B------:R0:W-:Y:S04]  /*0f10*/  STS.U16 [R77+0xc0], R18 ;  /* 0x0000c0124d007388 */ /* 0x0001e80000000400 */
[----:B------:R1:W-:Y:S01]  /*0f20*/  STS.U16 [R78+0x100], R83 ;  /* 0x000100534e007388 */ /* 0x0003e20000000400 */
[----:B------:R-:W-:-:S03]  /*0f30*/  LEA.HI.SX32 R16, R16, R75, 0x1b ;  /* 0x0000004b10107211 */ /* 0x000fc600078fdaff */
[----:B------:R2:W-:Y:S01]  /*0f40*/  STS.U16 [R79+0x140], R20 ;  /* 0x000140144f007388 */ /* 0x0005e20000000400 */
[----:B0-----:R-:W-:-:S03]  /*0f50*/  IADD3 R18, PT, PT, R75, 0x1a0, RZ ;  /* 0x000001a04b127810 */ /* 0x001fc60007ffe0ff */
[----:B------:R0:W-:Y:S01]  /*0f60*/  STS.U16 [R80+0x180], R85 ;  /* 0x0001805550007388 */ /* 0x0001e20000000400 */
[----:B-1----:R-:W-:Y:S02]  /*0f70*/  LEA R83, R84, UR4, 0x1 ;  /* 0x0000000454537c11 */ /* 0x002fe4000f8e08ff */
[----:B------:R-:W-:Y:S01]  /*0f80*/  LEA R84, R96, UR4, 0x1 ;  /* 0x0000000460547c11 */ /* 0x000fe2000f8e08ff */
[----:B------:R1:W-:Y:S01]  /*0f90*/  STS.U16 [R81+0x1c0], R86 ;  /* 0x0001c05651007388 */ /* 0x0003e20000000400 */
[C---:B--2---:R-:W-:Y:S01]  /*0fa0*/  VIADD R20, R75.reuse, 0x1c0 ;  /* 0x000001c04b147836 */ /* 0x044fe20000000000 */
[----:B------:R-:W-:Y:S02]  /*0fb0*/  IADD3 R96, PT, PT, R75, 0x1e0, RZ ;  /* 0x000001e04b607810 */ /* 0x000fe40007ffe0ff */
[----:B0-----:R-:W-:Y:S01]  /*0fc0*/  LEA R85, R98, UR4, 0x1 ;  /* 0x0000000462557c11 */ /* 0x001fe2000f8e08ff */
[----:B------:R0:W-:Y:S01]  /*0fd0*/  STS.U16 [R82+0x200], R87 ;  /* 0x0002005752007388 */ /* 0x0001e20000000400 */
[----:B------:R-:W-:-:S02]  /*0fe0*/  LEA.HI.SX32 R18, R18, R75, 0x1b ;  /* 0x0000004b12127211 */ /* 0x000fc400078fdaff */
[----:B-1----:R-:W-:Y:S01]  /*0ff0*/  LEA R86, R16, UR4, 0x1 ;  /* 0x0000000410567c11 */ /* 0x002fe2000f8e08ff */
[----:B------:R-:W-:Y:S01]  /*1000*/  IMAD.SHL.U32 R16, R75, 0x10, RZ ;  /* 0x000000104b107824 */ /* 0x000fe200078e00ff */
[----:B------:R1:W-:Y:S01]  /*1010*/  STS.U16 [R83+0x240], R88 ;  /* 0x0002405853007388 */ /* 0x0003e20000000400 */
[-C--:B------:R-:W-:Y:S02]  /*1020*/  LEA.HI.SX32 R20, R20, R75.reuse, 0x1b ;  /* 0x0000004b14147211 */ /* 0x080fe400078fdaff */
[----:B------:R-:W-:Y:S01]  /*1030*/  LEA.HI.SX32 R96, R96, R75, 0x1b ;  /* 0x0000004b60607211 */ /* 0x000fe200078fdaff */
[----:B------:R2:W-:Y:S01]  /*1040*/  STS.U16 [R84+0x280], R89 ;  /* 0x0002805954007388 */ /* 0x0005e20000000400 */
[----:B0-----:R-:W-:-:S03]  /*1050*/  LEA R87, R18, UR4, 0x1 ;  /* 0x0000000412577c11 */ /* 0x001fc6000f8e08ff */
[----:B------:R0:W-:Y:S01]  /*1060*/  STS.U16 [R85+0x2c0], R90 ;  /* 0x0002c05a55007388 */ /* 0x0001e20000000400 */
[----:B-1----:R-:W-:-:S03]  /*1070*/  LEA R88, R20, UR4, 0x1 ;  /* 0x0000000414587c11 */ /* 0x002fc6000f8e08ff */
[----:B------:R-:W-:Y:S01]  /*1080*/  STS.U16 [R86+0x300], R91 ;  /* 0x0003005b56007388 */ /* 0x000fe20000000400 */
[----:B--2---:R-:W-:Y:S02]  /*1090*/  LEA R89, R96, UR4, 0x1 ;  /* 0x0000000460597c11 */ /* 0x004fe4000f8e08ff */
[----:B0-----:R-:W-:Y:S01]  /*10a0*/  LEA.HI.SX32 R90, R16, R16, 0x1b ;  /* 0x00000010105a7211 */ /* 0x001fe200078fdaff */
[----:B------:R-:W-:Y:S03]  /*10b0*/  STS.U16 [R87+0x340], R92 ;  /* 0x0003405c57007388 */ /* 0x000fe60000000400 */
        /* <DEDUP_REMOVED lines=26> */
[-C--:B------:R-:W-:Y:S02]  /*1260*/  ISETP.GE.AND P1, PT, R58, R73.reuse, PT ;  /* 0x000000493a00720c */ /* 0x080fe40003f26270 */
[----:B------:R-:W-:Y:S01]  /*1270*/  PRMT R92, RZ, 0x7610, R92 ;  /* 0x00007610ff5c7816 */ /* 0x000fe2000000005c */
[----:B------:R-:W4:Y:S01]  /*1280*/  @!P3 LDG.E.U16 R117, desc[UR16][R14.64+0x300] ;  /* 0x000300100e75b981 */ /* 0x000f22000c1e1500 */
[----:B-1----:R-:W-:Y:S02]  /*1290*/  PRMT R94, RZ, 0x7610, R94 ;  /* 0x00007610ff5e7816 */ /* 0x002fe4000000005e */
[----:B------:R-:W-:Y:S01]  /*12a0*/  PRMT R96, RZ, 0x7610, R96 ;  /* 0x00007610ff607816 */ /* 0x000fe20000000060 */
[----:B------:R-:W4:Y:S04]  /*12b0*/  @!P5 LDG.E.U16 R119, desc[UR16][R14.64+0x380] ;  /* 0x000380100e77d981 */ /* 0x000f28000c1e1500 */
[----:B------:R-:W4:Y:S01]  /*12c0*/  @!P0 LDG.E.U16 R93, desc[UR16][R14.64+0x80] ;  /* 0x000080100e5d8981 */ /* 0x000f22000c1e1500 */
[----:B------:R-:W-:-:S03]  /*12d0*/  ISETP.GE.AND P0, PT, R59, R73, PT ;  /* 0x000000493b00720c */ /* 0x000fc60003f06270 */
[----:B------:R-:W4:Y:S01]  /*12e0*/  @!P1 LDG.E.U16 R92, desc[UR16][R14.64+0xc0] ;  /* 0x0000c0100e5c9981 */ /* 0x000f22000c1e1500 */
[-C--:B------:R-:W-:Y:S02]  /*12f0*/  ISETP.GE.AND P1, PT, R60, R73.reuse, PT ;  /* 0x000000493c00720c */ /* 0x080fe40003f26270 */
[----:B------:R-:W-:Y:S01]  /*1300*/  PRMT R98, RZ, 0x7610, R98 ;  /* 0x00007610ff627816 */ /* 0x000fe20000000062 */
[----:B------:R-:W4:Y:S06]  /*1310*/  @!P6 LDG.E.U16 R112, desc[UR16][R14.64+0x3c0] ;  /* 0x0003c0100e70e981 */ /* 0x000f2c000c1e1500 */
[----:B------:R-:W4:Y:S01]  /*1320*/  @!P0 LDG.E.U16 R97, desc[UR16][R14.64+0x100] ;  /* 0x000100100e618981 */ /* 0x000f22000c1e1500 */
[----:B------:R-:W-:-:S03]  /*1330*/  ISETP.GE.AND P0, PT, R61, R73, PT ;  /* 0x000000493d00720c */ /* 0x000fc60003f06270 */
[----:B------:R-:W4:Y:S01]  /*1340*/  @!P1 LDG.E.U16 R94, desc[UR16][R14.64+0x140] ;  /* 0x000140100e5e9981 */ /* 0x000f22000c1e1500 */
[----:B------:R-:W-:-:S09]  /*1350*/  ISETP.GE.AND P1, PT, R62, R73, PT ;  /* 0x000000493e00720c */ /* 0x000fd20003f26270 */
[----:B------:R-:W4:Y:S01]  /*1360*/  @!P0 LDG.E.U16 R111, desc[UR16][R14.64+0x180] ;  /* 0x000180100e6f8981 */ /* 0x000f22000c1e1500 */
[----:B------:R-:W-:-:S03]  /*1370*/  ISETP.GE.AND P0, PT, R63, R73, PT ;  /* 0x000000493f00720c */ /* 0x000fc60003f06270 */
[----:B------:R-:W4:Y:S01]  /*1380*/  @!P1 LDG.E.U16 R96, desc[UR16][R14.64+0x1c0] ;  /* 0x0001c0100e609981 */ /* 0x000f22000c1e1500 */
[----:B------:R-:W-:-:S09]  /*1390*/  ISETP.NE.AND P1, PT, R108, RZ, PT ;  /* 0x000000ff6c00720c */ /* 0x000fd20003f25270 */
[----:B------:R-:W4:Y:S01]  /*13a0*/  @!P0 LDG.E.U16 R113, desc[UR16][R14.64+0x200] ;  /* 0x000200100e718981 */ /* 0x000f22000c1e1500 */
[----:B------:R-:W-:Y:S02]  /*13b0*/  ISETP.NE.AND P0, PT, R110, RZ, PT ;  /* 0x000000ff6e00720c */ /* 0x000fe40003f05270 */
[----:B------:R-:W-:Y:S01]  /*13c0*/  PRMT R108, RZ, 0x7610, R108 ;  /* 0x00007610ff6c7816 */ /* 0x000fe2000000006c */
[----:B------:R-:W4:Y:S01]  /*13d0*/  @!P1 LDG.E.U16 R115, desc[UR16][R14.64+0x280] ;  /* 0x000280100e739981 */ /* 0x000f22000c1e1500 */
[----:B------:R-:W-:-:S04]  /*13e0*/  PRMT R110, RZ, 0x7610, R110 ;  /* 0x00007610ff6e7816 */ /* 0x000fc8000000006e */
[----:B------:R-:W4:Y:S04]  /*13f0*/  @!P2 LDG.E.U16 R108, desc[UR16][R14.64+0x2c0] ;  /* 0x0002c0100e6ca981 */ /* 0x000f28000c1e1500 */
[----:B------:R-:W4:Y:S04]  /*1400*/  @!P4 LDG.E.U16 R110, desc[UR16][R14.64+0x340] ;  /* 0x000340100e6ec981 */ /* 0x000f28000c1e1500 */
        /* <DEDUP_REMOVED lines=27> */
[----:B------:R0:W2:Y:S04]  /*15c0*/  LDS.U16 R98, [R90+0xc] ;  /* 0x00000c005a627984 */ /* 0x0000a80000000400 */
[----:B------:R0:W2:Y:S04]  /*15d0*/  LDS.U16 R108, [R90+0xe] ;  /* 0x00000e005a6c7984 */ /* 0x0000a80000000400 */
[----:B------:R0:W2:Y:S04]  /*15e0*/  LDS.U16 R114, [R90+0x10] ;  /* 0x000010005a727984 */ /* 0x0000a80000000400 */
[----:B------:R0:W2:Y:S04]  /*15f0*/  LDS.U16 R116, [R90+0x12] ;  /* 0x000012005a747984 */ /* 0x0000a80000000400 */
        /* <DEDUP_REMOVED lines=9> */
[----:B------:R-:W-:-:S04]  /*1690*/  FSETP.GTU.FTZ.AND P0, PT, R95, 20, PT ;  /* 0x41a000005f00780b */ /* 0x000fc80003f1c000 */
[----:B------:R-:W-:Y:S02]  /*16a0*/  ISETP.EQ.OR P0, PT, RZ, UR9, P0 ;  /* 0x00000009ff007c0c */ /* 0x000fe40008702670 */
[----:B--2---:R-:W-:Y:S01]  /*16b0*/  SHF.L.U32 R93, R93, 0x10, RZ ;  /* 0x000000105d5d7819 */ /* 0x004fe200000006ff */
[----:B---3--:R-:W-:Y:S02]  /*16c0*/  IMAD.U32 R117, R92, 0x10000, RZ ;  /* 0x000100005c757824 */ /* 0x008fe400078e00ff */
[----:B----4-:R-:W-:Y:S02]  /*16d0*/  IMAD.U32 R119, R94, 0x10000, RZ ;  /* 0x000100005e777824 */ /* 0x010fe400078e00ff */
[--C-:B------:R-:W-:Y:S01]  /*16e0*/  FADD.FTZ R91, R93, R22.reuse ;  /* 0x000000165d5b7221 */ /* 0x100fe20000010000 */
[--C-:B------:R-:W-:Y:S01]  /*16f0*/  FADD.FTZ R96, R117, R22.reuse ;  /* 0x0000001675607221 */ /* 0x100fe20000010000 */
[--C-:B------:R-:W-:Y:S01]  /*1700*/  FADD.FTZ R92, R119, R22.reuse ;  /* 0x00000016775c7221 */ /* 0x100fe20000010000 */
[----:B------:R-:W-:Y:S01]  /*1710*/  FADD.FTZ R93, R121, R22 ;  /* 0x00000016795d7221 */ /* 0x000fe20000010000 */
[----:B------:R-:W-:Y:S01]  /*1720*/  IMAD.U32 R97, R97, 0x10000, RZ ;  /* 0x0001000061617824 */ /* 0x000fe200078e00ff */
[----:B------:R-:W-:-:S02]  /*1730*/  FSETP.GTU.FTZ.AND P3, PT, R91, 20, PT ;  /* 0x41a000005b00780b */ /* 0x000fc40003f7c000 */
        /* <DEDUP_REMOVED lines=35> */
.L_x_3821:
[----:B------:R-:W-:Y:S05]  /*1970*/  BSYNC.RECONVERGENT B0 ;  /* 0x0000000000007941 */ /* 0x000fea0003800200 */
.L_x_3820:
        /* <DEDUP_REMOVED lines=37> */
.L_x_3823:
[----:B------:R-:W-:Y:S05]  /*1bd0*/  BSYNC.RECONVERGENT B0 ;  /* 0x0000000000007941 */ /* 0x000fea0003800200 */
.L_x_3822:
        /* <DEDUP_REMOVED lines=35> */
.L_x_3825:
[----:B------:R-:W-:Y:S05]  /*1e10*/  BSYNC.RECONVERGENT B0 ;  /* 0x0000000000007941 */ /* 0x000fea0003800200 */
.L_x_3824:
        /* <DEDUP_REMOVED lines=37> */
.L_x_3827:
[----:B------:R-:W-:Y:S05]  /*2070*/  BSYNC.RECONVERGENT B0 ;  /* 0x0000000000007941 */ /* 0x000fea0003800200 */
.L_x_3826:
        /* <DEDUP_REMOVED lines=35> */
.L_x_3829:
[----:B------:R-:W-:Y:S05]  /*22b0*/  BSYNC.RECONVERGENT B0 ;  /* 0x0000000000007941 */ /* 0x000fea0003800200 */
.L_x_3828:
        /* <DEDUP_REMOVED lines=37> */
.L_x_3831:
[----:B------:R-:W-:Y:S05]  /*2510*/  BSYNC.RECONVERGENT B0 ;  /* 0x0000000000007941 */ /* 0x000fea0003800200 */
.L_x_3830:
        /* <DEDUP_REMOVED lines=35> */
.L_x_3833:
[----:B------:R-:W-:Y:S05]  /*2750*/  BSYNC.RECONVERGENT B0 ;  /* 0x0000000000007941 */ /* 0x000fea0003800200 */
.L_x_3832:
        /* <DEDUP_REMOVED lines=37> */
.L_x_3835:
[----:B------:R-:W-:Y:S05]  /*29b0*/  BSYNC.RECONVERGENT B0 ;  /* 0x0000000000007941 */ /* 0x000fea0003800200 */
.L_x_3834:
[----:B------:R-:W-:Y:S01]  /*29c0*/  IMAD.U32 R117, R111, 0x10000, RZ ;  /* 0x000100006f757824 */ /* 0x000fe200078e00ff */
[----:B------:R-:W-:Y:S01]  /*29d0*/  BSSY.RECONVERGENT B0, `(.L_x_3836) ;  /* 0x0000024000007945 */ /* 0x000fe20003800200 */
[----:B------:R-:W-:Y:S02]  /*29e0*/  SHF.L.U32 R111, R109, 0x10, RZ ;  /* 0x000000106d6f7819 */ /* 0x000fe400000006ff */
[----:B------:R-:W-:Y:S01]  /*29f0*/  FSETP.GTU.FTZ.AND P4, PT, R112, 20, PT ;  /* 0x41a000007000780b */ /* 0x000fe20003f9c000 */
[----:B------:R-:W-:Y:S01]  /*2a00*/  FADD.FTZ R109, R117, R22 ;  /* 0x00000016756d7221 */ /* 0x000fe20000010000 */
[----:B------:R-:W-:Y:S01]  /*2a10*/  PRMT R116, RZ, 0x7610, R116 ;  /* 0x00007610ff747816 */ /* 0x000fe20000000074 */
[----:B------:R-:W-:Y:S10]  /*2a20*/  @P3 BRA `(.L_x_3837) ;  /* 0x0000000000783947 */ /* 0x000ff40003800000 */
        /* <DEDUP_REMOVED lines=30> */
.L_x_3837:
[----:B------:R-:W-:Y:S05]  /*2c10*/  BSYNC.RECONVERGENT B0 ;  /* 0x0000000000007941 */ /* 0x000fea0003800200 */
.L_x_3836:
[----:B------:R-:W-:Y:S01]  /*2c20*/  ISETP.EQ.OR P6, PT, RZ, UR9, P2 ;  /* 0x00000009ff007c0c */ /* 0x000fe200097c2670 */
[----:B------:R-:W-:Y:S01]  /*2c30*/  BSSY.RECONVERGENT B0, `(.L_x_3838) ;  /* 0x0000028000007945 */ /* 0x000fe20003800200 */
[----:B------:R-:W-:Y:S01]  /*2c40*/  SHF.L.U32 R117, R110, 0x10, RZ ;  /* 0x000000106e757819 */ /* 0x000fe200000006ff */
[----:B------:R-:W-:Y:S01]  /*2c50*/  IMAD.U32 R107, R107, 0x10000, RZ ;  /* 0x000100006b6b7824 */ /* 0x000fe200078e00ff */
[----:B------:R-:W-:Y:S01]  /*2c60*/  SHF.L.U32 R110, R104, 0x10, RZ ;  /* 0x00000010686e7819 */ /* 0x000fe200000006ff */
[----:B------:R-:W-:Y:S01]  /*2c70*/  IMAD.U32 R105, R105, 0x10000, RZ ;  /* 0x0001000069697824 */ /* 0x000fe200078e00ff */
[----:B------:R-:W-:Y:S01]  /*2c80*/  FSETP.GTU.FTZ.AND P3, PT, R109, 20, PT ;  /* 0x41a000006d00780b */ /* 0x000fe20003f7c000 */
[----:B------:R-:W-:Y:S01]  /*2c90*/  FADD.FTZ R104, R117, R22 ;  /* 0x0000001675687221 */ /* 0x000fe20000010000 */
        /* <DEDUP_REMOVED lines=33> */
.L_x_3839:
[----:B------:R-:W-:Y:S05]  /*2eb0*/  BSYNC.RECONVERGENT B0 ;  /* 0x0000000000007941 */ /* 0x000fea0003800200 */
.L_x_3838:
[----:B------:R-:W-:Y:S01]  /*2ec0*/  SHF.L.U32 R117, R15, 0x10, RZ ;  /* 0x000000100f757819 */ /* 0x000fe200000006ff */
[----:B------:R-:W-:Y:S01]  /*2ed0*/  BSSY.RECONVERGENT B0, `(.L_x_3840) ;  /* 0x0000026000007945 */ /* 0x000fe20003800200 */
[----:B------:R-:W-:Y:S01]  /*2ee0*/  IMAD.U32 R15, R103, 0x10000, RZ ;  /* 0x00010000670f7824 */ /* 0x000fe200078e00ff */
[----:B------:R-:W-:Y:S01]  /*2ef0*/  SHF.L.U32 R103, R100, 0x10, RZ ;  /* 0x0000001064677819 */ /* 0x000fe200000006ff */
[----:B------:R-:W-:Y:S01]  /*2f00*/  IMAD.U32 R101, R101, 0x10000, RZ ;  /* 0x0001000065657824 */ /* 0x000fe200078e00ff */
[----:B------:R-:W-:Y:S01]  /*2f10*/  FSETP.GTU.FTZ.AND P1, PT, R104, 20, PT ;  /* 0x41a000006800780b */ /* 0x000fe20003f3c000 */
[----:B------:R-:W-:Y:S01]  /*2f20*/  FADD.FTZ R100, R117, R22 ;  /* 0x0000001675647221 */ /* 0x000fe20000010000 */
[----:B------:R-:W-:Y:S01]  /*2f30*/  SHF.L.U32 R102, R102, 0x10, RZ ;  /* 0x0000001066667819 */ /* 0x000fe200000006ff */
        /* <DEDUP_REMOVED lines=31> */
.L_x_3841:
[----:B------:R-:W-:Y:S05]  /*3130*/  BSYNC.RECONVERGENT B0 ;  /* 0x0000000000007941 */ /* 0x000fea0003800200 */
.L_x_3840:
        /* <DEDUP_REMOVED lines=44> */
.L_x_3843:
[----:B------:R-:W-:Y:S05]  /*3400*/  BSYNC.RECONVERGENT B0 ;  /* 0x0000000000007941 */ /* 0x000fea0003800200 */
.L_x_3842:
        /* <DEDUP_REMOVED lines=32> */
.L_x_3845:
[----:B------:R-:W-:Y:S05]  /*3610*/  BSYNC.RECONVERGENT B0 ;  /* 0x0000000000007941 */ /* 0x000fea0003800200 */
.L_x_3844:
        /* <DEDUP_REMOVED lines=32> */
.L_x_3847:
[----:B------:R-:W-:Y:S05]  /*3820*/  BSYNC.RECONVERGENT B0 ;  /* 0x0000000000007941 */ /* 0x000fea0003800200 */
.L_x_3846:
        /* <DEDUP_REMOVED lines=32> */
.L_x_3849:
[----:B------:R-:W-:Y:S05]  /*3a30*/  BSYNC.RECONVERGENT B0 ;  /* 0x0000000000007941 */ /* 0x000fea0003800200 */
.L_x_3848:
        /* <DEDUP_REMOVED lines=32> */
.L_x_3851:
[----:B------:R-:W-:Y:S05]  /*3c40*/  BSYNC.RECONVERGENT B0 ;  /* 0x0000000000007941 */ /* 0x000fea0003800200 */
.L_x_3850:
        /* <DEDUP_REMOVED lines=45> */
.L_x_3855:
[----:B------:R-:W-:Y:S01]  /*3f20*/  IMAD.MOV.U32 R16, RZ, RZ, R141 ;  /* 0x000000ffff107224 */ /* 0x000fe200078e008d */
[----:B------:R-:W-:-:S05]  /*3f30*/  MOV R17, R142 ;  /* 0x0000008e00117202 */ /* 0x000fca0000000f00 */
[----:B------:R-:W2:Y:S01]  /*3f40*/  LDG.E R16, desc[UR16][R16.64] ;  /* 0x0000001010107981 */ /* 0x000ea2000c1e1900 */
[-C--:B------:R-:W-:Y:S02]  /*3f50*/  ISETP.GE.U32.AND P2, PT, R35, R73.reuse, PT ;  /* 0x000000492300720c */ /* 0x080fe40003f46070 */
[-C--:B------:R-:W-:Y:S02]  /*3f60*/  ISETP.GE.U32.AND P3, PT, R38, R73.reuse, PT ;  /* 0x000000492600720c */ /* 0x080fe40003f66070 */
[-C--:B------:R-:W-:Y:S02]  /*3f70*/  ISETP.GE.U32.AND P4, PT, R39, R73.reuse, PT ;  /* 0x000000492700720c */ /* 0x080fe40003f86070 */
[----:B------:R-:W-:Y:S02]  /*3f80*/  FSEL R152, R107, RZ, !P3 ;  /* 0x000000ff6b987208 */ /* 0x000fe40005800000 */
[----:B------:R-:W-:Y:S02]  /*3f90*/  ISETP.GE.U32.AND P5, PT, R40, R73, PT ;  /* 0x000000492800720c */ /* 0x000fe40003fa6070 */
[----:B------:R-:W-:-:S02]  /*3fa0*/  FSEL R153, R106, RZ, !P4 ;  /* 0x000000ff6a997208 */ /* 0x000fc40006000000 */
[-C--:B------:R-:W-:Y:S02]  /*3fb0*/  ISETP.GE.U32.AND P6, PT, R41, R73.reuse, PT ;  /* 0x000000492900720c */ /* 0x080fe40003fc6070 */
[-C--:B------:R-:W-:Y:S02]  /*3fc0*/  ISETP.GE.U32.AND P0, PT, R42, R73.reuse, PT ;  /* 0x000000492a00720c */ /* 0x080fe40003f06070 */
[----:B------:R-:W-:Y:S02]  /*3fd0*/  FSEL R157, R110, RZ, !P6 ;  /* 0x000000ff6e9d7208 */ /* 0x000fe40007000000 */
[----:B------:R-:W-:Y:S02]  /*3fe0*/  ISETP.GE.U32.AND P1, PT, R43, R73, PT ;  /* 0x000000492b00720c */ /* 0x000fe40003f26070 */
[----:B------:R-:W-:Y:S02]  /*3ff0*/  FSEL R159, R133, RZ, !P0 ;  /* 0x000000ff859f7208 */ /* 0x000fe40004000000 */
[----:B------:R-:W-:Y:S01]  /*4000*/  FSEL R161, R102, RZ, !P1 ;  /* 0x000000ff66a17208 */ /* 0x000fe20004800000 */
[----:B------:R-:W1:Y:S01]  /*4010*/  S2UR UR8, SR_CgaCtaId ;  /* 0x00000000000879c3 */ /* 0x000e620000008800 */
[----:B------:R-:W-:-:S02]  /*4020*/  UMOV UR4, 0x400 ;  /* 0x0000040000047882 */ /* 0x000fc40000000000 */
[----:B-1----:R-:W-:Y:S01]  /*4030*/  ULEA UR4, UR8, UR4, 0x18 ;  /* 0x0000000408047291 */ /* 0x002fe2000f8ec0ff */
[----:B0-2---:R-:W-:-:S04]  /*4040*/  FMUL.FTZ R19, R16, 1.4426950216293334961 ;  /* 0x3fb8aa3b10137820 */ /* 0x005fc80000410000 */
[C---:B------:R-:W-:Y:S01]  /*4050*/  FMUL.FTZ R20, R19.reuse, R96 ;  /* 0x0000006013147220 */ /* 0x040fe20000410000 */
[C---:B------:R-:W-:Y:S01]  /*4060*/  FMUL.FTZ R21, R19.reuse, R91 ;  /* 0x0000005b13157220 */ /* 0x040fe20000410000 */
[C---:B------:R-:W-:Y:S01]  /*4070*/  FMUL.FTZ R18, R19.reuse, R95 ;  /* 0x0000005f13127220 */ /* 0x040fe20000410000 */
[C---:B------:R-:W-:Y:S01]  /*4080*/  FMUL.FTZ R148, R19.reuse, R92 ;  /* 0x0000005c13947220 */ /* 0x040fe20000410000 */
[C---:B------:R-:W-:Y:S01]  /*4090*/  FMUL.FTZ R16, R19.reuse, R94 ;  /* 0x0000005e13107220 */ /* 0x040fe20000410000 */
[C---:B------:R-:W-:Y:S01]  /*40a0*/  FMUL.FTZ R17, R19.reuse, R97 ;  /* 0x0000006113117220 */ /* 0x040fe20000410000 */
[----:B------:R-:W-:Y:S01]  /*40b0*/  MUFU.EX2 R20, R20 ;  /* 0x0000001400147308 */ /* 0x000fe20000000800 */
[C---:B------:R-:W-:Y:S01]  /*40c0*/  FMUL.FTZ R149, R19.reuse, R93 ;  /* 0x0000005d13957220 */ /* 0x040fe20000410000 */
[----:B------:R-:W-:-:S06]  /*40d0*/  FMUL.FTZ R151, R19, R98 ;  /* 0x0000006213977220 */ /* 0x000fcc0000410000 */
[----:B------:R-:W1:Y:S08]  /*40e0*/  MUFU.EX2 R21, R21 ;  /* 0x0000001500157308 */ /* 0x000e700000000800 */
[----:B------:R-:W2:Y:S08]  /*40f0*/  MUFU.EX2 R18, R18 ;  /* 0x0000001200127308 */ /* 0x000eb00000000800 */
[----:B------:R-:W3:Y:S08]  /*4100*/  MUFU.EX2 R156, R148 ;  /* 0x00000094009c7308 */ /* 0x000ef00000000800 */
[----:B------:R4:W-:Y:S08]  /*4110*/  MUFU.EX2 R160, R16 ;  /* 0x0000001000a07308 */ /* 0x0009f00000000800 */
[----:B------:R5:W-:Y:S01]  /*4120*/  MUFU.EX2 R162, R17 ;  /* 0x0000001100a27308 */ /* 0x000be20000000800 */
[----:B----4-:R-:W-:-:S07]  /*4130*/  MOV R16, R145 ;  /* 0x0000009100107202 */ /* 0x010fce0000000f00 */
[----:B------:R4:W0:Y:S01]  /*4140*/  MUFU.EX2 R158, R149 ;  /* 0x00000095009e7308 */ /* 0x0008220000000800 */
[----:B-----5:R-:W-:-:S07]  /*4150*/  IMAD.MOV.U32 R17, RZ, RZ, R146 ;  /* 0x000000ffff117224 */ /* 0x020fce00078e0092 */
[----:B------:R5:W0:Y:S01]  /*4160*/  MUFU.EX2 R164, R151 ;  /* 0x0000009700a47308 */ /* 0x000a220000000800 */
[----:B------:R2:W3:Y:S01]  /*4170*/  LDG.E R147, desc[UR16][R16.64] ;  /* 0x0000001010937981 */ /* 0x0004e2000c1e1900 */
[----:B----4-:R-:W-:Y:S01]  /*4180*/  FSEL R149, R111, RZ, !P2 ;  /* 0x000000ff6f957208 */ /* 0x010fe20005000000 */
[----:B------:R-:W-:Y:S01]  /*4190*/  FMUL.FTZ R155, R19, R108 ;  /* 0x0000006c139b7220 */ /* 0x000fe20000410000 */
[----:B-1----:R-:W-:Y:S02]  /*41a0*/  FSEL R154, R21, 1, !P4 ;  /* 0x3f800000159a7808 */ /* 0x002fe40006000000 */
[----:B-----5:R-:W-:Y:S02]  /*41b0*/  FSEL R151, R20, 1, !P3 ;  /* 0x3f80000014977808 */ /* 0x020fe40005800000 */
[----:B--2---:R-:W-:Y:S02]  /*41c0*/  MOV R16, R143 ;  /* 0x0000008f00107202 */ /* 0x004fe40000000f00 */
[----:B------:R-:W-:Y:S01]  /*41d0*/  MOV R17, R144 ;  /* 0x0000009000117202 */ /* 0x000fe20000000f00 */
[----:B------:R-:W-:Y:S01]  /*41e0*/  FFMA.FTZ R21, R149, R151, R152 ;  /* 0x0000009795157223 */ /* 0x000fe20000010098 */
[----:B------:R-:W-:-:S03]  /*41f0*/  FSEL R150, R18, 1, !P2 ;  /* 0x3f80000012967808 */ /* 0x000fc60005000000 */
[----:B------:R1:W2:Y:S01]  /*4200*/  LDG.E R148, desc[UR16][R16.64] ;  /* 0x0000001010947981 */ /* 0x0002a2000c1e1900 */
[----:B------:R-:W-:Y:S01]  /*4210*/  ISETP.GE.U32.AND P2, PT, R44, R73, PT ;  /* 0x000000492c00720c */ /* 0x000fe20003f46070 */
[----:B------:R-:W-:Y:S01]  /*4220*/  FFMA.FTZ R165, R154, R21, R153 ;  /* 0x000000159aa57223 */ /* 0x000fe20000010099 */
[----:B---3--:R-:W-:Y:S01]  /*4230*/  FSEL R156, R156, 1, !P5 ;  /* 0x3f8000009c9c7808 */ /* 0x008fe20006800000 */
[C---:B------:R-:W-:Y:S01]  /*4240*/  FMUL.FTZ R18, R19.reuse, R115 ;  /* 0x0000007313127220 */ /* 0x040fe20000410000 */
[----:B0-----:R-:W-:Y:S01]  /*4250*/  FSEL R158, R158, 1, !P6 ;  /* 0x3f8000009e9e7808 */ /* 0x001fe20007000000 */
[C---:B------:R-:W-:Y:S01]  /*4260*/  FMUL.FTZ R20, R19.reuse, R113 ;  /* 0x0000007113147220 */ /* 0x040fe20000410000 */
[----:B------:R-:W-:Y:S01]  /*4270*/  FSEL R172, R164, 1, !P2 ;  /* 0x3f800000a4ac7808 */ /* 0x000fe20005000000 */
[C---:B------:R-:W-:Y:S01]  /*4280*/  FMUL.FTZ R21, R19.reuse, R112 ;  /* 0x0000007013157220 */ /* 0x040fe20000410000 */
[----:B------:R-:W-:Y:S01]  /*4290*/  FSEL R160, R160, 1, !P0 ;  /* 0x3f800000a0a07808 */ /* 0x000fe20004000000 */
[----:B-1----:R0:W1:Y:S01]  /*42a0*/  MUFU.EX2 R16, R155 ;  /* 0x0000009b00107308 */ /* 0x0020620000000800 */
[----:B------:R-:W-:Y:S01]  /*42b0*/  FMUL.FTZ R17, R19, R114 ;  /* 0x0000007213117220 */ /* 0x000fe20000410000 */
[----:B------:R-:W-:Y:S01]  /*42c0*/  FSEL R162, R162, 1, !P1 ;  /* 0x3f800000a2a27808 */ /* 0x000fe20004800000 */
[----:B------:R-:W-:Y:S01]  /*42d0*/  FMUL.FTZ R167, R150, R151 ;  /* 0x0000009796a77220 */ /* 0x000fe20000410000 */
[----:B------:R-:W-:Y:S01]  /*42e0*/  ISETP.GE.U32.AND P3, PT, R45, R73, PT ;  /* 0x000000492d00720c */ /* 0x000fe20003f66070 */
[----:B------:R-:W-:Y:S01]  /*42f0*/  BSSY.RECONVERGENT B0, `(.L_x_3853) ;  /* 0x0000088000007945 */ /* 0x000fe20003800200 */
[----:B------:R-:W-:Y:S01]  /*4300*/  FSEL R163, R101, RZ, !P2 ;  /* 0x000000ff65a37208 */ /* 0x000fe20005000000 */
[----:B------:R-:W-:Y:S01]  /*4310*/  FMUL.FTZ R167, R154, R167 ;  /* 0x000000a79aa77220 */ /* 0x000fe20000410000 */
[----:B------:R-:W3:Y:S01]  /*4320*/  MUFU.EX2 R17, R17 ;  /* 0x0000001100117308 */ /* 0x000ee20000000800 */
[----:B0-----:R-:W-:-:S02]  /*4330*/  FSEL R155, R105, RZ, !P5 ;  /* 0x000000ff699b7208 */ /* 0x001fc40006800000 */
[----:B------:R-:W-:Y:S01]  /*4340*/  ISETP.GE.U32.AND P4, PT, R46, R73, PT ;  /* 0x000000492e00720c */ /* 0x000fe20003f86070 */
[C---:B------:R-:W-:Y:S01]  /*4350*/  FMUL.FTZ R167, R156.reuse, R167 ;  /* 0x000000a79ca77220 */ /* 0x040fe20000410000 */
[----:B------:R-:W-:Y:S01]  /*4360*/  FSEL R169, R103, RZ, !P3 ;  /* 0x000000ff67a97208 */ /* 0x000fe20005800000 */
[----:B------:R-:W-:Y:S01]  /*4370*/  FFMA.FTZ R164, R156, R165, R155 ;  /* 0x000000a59ca47223 */ /* 0x000fe2000001009b */
[C---:B------:R-:W-:Y:S01]  /*4380*/  FMUL.FTZ R165, R19.reuse, R109 ;  /* 0x0000006d13a57220 */ /* 0x040fe20000410000 */
[----:B------:R-:W0:Y:S01]  /*4390*/  MUFU.EX2 R18, R18 ;  /* 0x0000001200127308 */ /* 0x000e220000000800 */
[----:B-1----:R-:W-:Y:S01]  /*43a0*/  FSEL R174, R16, 1, !P3 ;  /* 0x3f80000010ae7808 */ /* 0x002fe20005800000 */
[----:B------:R-:W-:Y:S01]  /*43b0*/  FFMA.FTZ R164, R158, R164, R157 ;  /* 0x000000a49ea47223 */ /* 0x000fe2000001009d */
[----:B------:R-:W-:Y:S01]  /*43c0*/  FMUL.FTZ R16, R19, R104 ;  /* 0x0000006813107220 */ /* 0x000fe20000410000 */
[-C--:B------:R-:W-:Y:S01]  /*43d0*/  ISETP.GE.U32.AND P5, PT, R47, R73.reuse, PT ;  /* 0x000000492f00720c */ /* 0x080fe20003fa6070 */
[----:B------:R-:W-:Y:S01]  /*43e0*/  FMUL.FTZ R19, R19, R100 ;  /* 0x0000006413137220 */ /* 0x000fe20000410000 */
[----:B------:R-:W-:Y:S01]  /*43f0*/  FFMA.FTZ R164, R160, R164, R159 ;  /* 0x000000a4a0a47223 */ /* 0x000fe2000001009f */
[----:B------:R-:W-:Y:S01]  /*4400*/  FSEL R171, R134, RZ, !P4 ;  /* 0x000000ff86ab7208 */ /* 0x000fe20006000000 */
[----:B------:R-:W1:Y:S01]  /*4410*/  MUFU.EX2 R20, R20 ;  /* 0x0000001400147308 */ /* 0x000e620000000800 */
[----:B---3--:R-:W-:Y:S01]  /*4420*/  FSEL R176, R17, 1, !P4 ;  /* 0x3f80000011b07808 */ /* 0x008fe20006000000 */
[----:B------:R-:W-:Y:S01]  /*4430*/  FFMA.FTZ R166, R162, R164, R161 ;  /* 0x000000a4a2a67223 */ /* 0x000fe200000100a1 */
[----:B------:R-:W-:Y:S01]  /*4440*/  ISETP.GE.U32.AND P6, PT, R48, R73, PT ;  /* 0x000000493000720c */ /* 0x000fe20003fc6070 */
[----:B------:R-:W-:Y:S01]  /*4450*/  FMUL.FTZ R167, R158, R167 ;  /* 0x000000a79ea77220 */ /* 0x000fe20000410000 */
[----:B------:R-:W-:Y:S01]  /*4460*/  FSEL R173, R135, RZ, !P5 ;  /* 0x000000ff87ad7208 */ /* 0x000fe20006800000 */
[----:B------:R-:W-:Y:S01]  /*4470*/  FFMA.FTZ R166, R172, R166, R163 ;  /* 0x000000a6aca67223 */ /* 0x000fe200000100a3 */
[----:B------:R-:W-:Y:S01]  /*4480*/  ISETP.GE.U32.AND P0, PT, R49, R73, PT ;  /* 0x000000493100720c */ /* 0x000fe20003f06070 */
[----:B------:R-:W3:Y:S01]  /*4490*/  MUFU.EX2 R21, R21 ;  /* 0x0000001500157308 */ /* 0x000ee20000000800 */
[----:B0-----:R-:W-:Y:S01]  /*44a0*/  FSEL R178, R18, 1, !P5 ;  /* 0x3f80000012b27808 */ /* 0x001fe20006800000 */
[----:B------:R-:W-:Y:S01]  /*44b0*/  FFMA.FTZ R166, R174, R166, R169 ;  /* 0x000000a6aea67223 */ /* 0x000fe200000100a9 */
[----:B------:R-:W-:Y:S01]  /*44c0*/  FSEL R164, R136, RZ, !P6 ;  /* 0x000000ff88a47208 */ /* 0x000fe20007000000 */
[----:B------:R-:W-:Y:S01]  /*44d0*/  FMUL.FTZ R167, R160, R167 ;  /* 0x000000a7a0a77220 */ /* 0x000fe20000410000 */
[----:B------:R-:W-:Y:S01]  /*44e0*/  ISETP.GE.U32.AND P1, PT, R50, R73, PT ;  /* 0x000000493200720c */ /* 0x000fe20003f26070 */
[----:B------:R-:W-:Y:S01]  /*44f0*/  FFMA.FTZ R166, R176, R166, R171 ;  /* 0x000000a6b0a67223 */ /* 0x000fe200000100ab */
[----:B------:R-:W-:Y:S01]  /*4500*/  FSEL R180, R137, RZ, !P0 ;  /* 0x000000ff89b47208 */ /* 0x000fe20004000000 */
[----:B------:R-:W0:Y:S01]  /*4510*/  MUFU.EX2 R165, R165 ;  /* 0x000000a500a57308 */ /* 0x000e220000000800 */
[----:B-1----:R-:W-:Y:S01]  /*4520*/  FSEL R175, R20, 1, !P6 ;  /* 0x3f80000014af7808 */ /* 0x002fe20007000000 */
[----:B------:R-:W-:Y:S01]  /*4530*/  FFMA.FTZ R17, R178, R166, R173 ;  /* 0x000000a6b2117223 */ /* 0x000fe200000100ad */
[----:B------:R-:W-:Y:S01]  /*4540*/  FMUL.FTZ R167, R162, R167 ;  /* 0x000000a7a2a77220 */ /* 0x000fe20000410000 */
[----:B------:R-:W-:-:S02]  /*4550*/  ISETP.GE.U32.AND P2, PT, R51, R73, PT ;  /* 0x000000493300720c */ /* 0x000fc40003f46070 */
[----:B------:R-:W-:Y:S01]  /*4560*/  FFMA.FTZ R17, R175, R17, R164 ;  /* 0x00000011af117223 */ /* 0x000fe200000100a4 */
[----:B------:R-:W-:Y:S01]  /*4570*/  FSEL R182, R138, RZ, !P1 ;  /* 0x000000ff8ab67208 */ /* 0x000fe20004800000 */
[----:B------:R-:W1:Y:S01]  /*4580*/  MUFU.EX2 R16, R16 ;  /* 0x0000001000107308 */ /* 0x000e620000000800 */
[----:B---3--:R-:W-:Y:S01]  /*4590*/  FSEL R177, R21, 1, !P0 ;  /* 0x3f80000015b17808 */ /* 0x008fe20004000000 */
[----:B------:R-:W-:Y:S01]  /*45a0*/  FMUL.FTZ R167, R172, R167 ;  /* 0x000000a7aca77220 */ /* 0x000fe20000410000 */
[----:B------:R-:W-:Y:S02]  /*45b0*/  ISETP.GE.U32.AND P3, PT, R52, R73, PT ;  /* 0x000000493400720c */ /* 0x000fe40003f66070 */
[----:B------:R-:W-:Y:S01]  /*45c0*/  FSEL R184, R139, RZ, !P2 ;  /* 0x000000ff8bb87208 */ /* 0x000fe20005000000 */
[----:B------:R-:W-:Y:S01]  /*45d0*/  FFMA.FTZ R17, R177, R17, R180 ;  /* 0x00000011b1117223 */ /* 0x000fe200000100b4 */
[----:B------:R-:W-:Y:S01]  /*45e0*/  FMUL.FTZ R167, R174, R167 ;  /* 0x000000a7aea77220 */ /* 0x000fe20000410000 */
[----:B------:R-:W3:Y:S01]  /*45f0*/  MUFU.EX2 R19, R19 ;  /* 0x0000001300137308 */ /* 0x000ee20000000800 */
[----:B0-----:R-:W-:-:S02]  /*4600*/  FSEL R179, R165, 1, !P1 ;  /* 0x3f800000a5b37808 */ /* 0x001fc40004800000 */
[----:B------:R-:W-:Y:S01]  /*4610*/  FSEL R186, R140, RZ, !P3 ;  /* 0x000000ff8cba7208 */ /* 0x000fe20005800000 */
[----:B------:R-:W-:Y:S01]  /*4620*/  FMUL.FTZ R167, R176, R167 ;  /* 0x000000a7b0a77220 */ /* 0x000fe20000410000 */
[----:B------:R-:W-:Y:S01]  /*4630*/  ISETP.GE.AND P0, PT, R75, 0x1, PT ;  /* 0x000000014b00780c */ /* 0x000fe20003f06270 */
[----:B------:R-:W-:Y:S01]  /*4640*/  FFMA.FTZ R17, R179, R17, R182 ;  /* 0x00000011b3117223 */ /* 0x000fe200000100b6 */
[----:B------:R-:W-:Y:S01]  /*4650*/  ISETP.GE.AND P1, PT, R75, 0x8, PT ;  /* 0x000000084b00780c */ /* 0x000fe20003f26270 */
[----:B------:R-:W-:Y:S01]  /*4660*/  FMUL.FTZ R167, R178, R167 ;  /* 0x000000a7b2a77220 */ /* 0x000fe20000410000 */
[----:B-1----:R-:W-:Y:S02]  /*4670*/  FSEL R181, R16, 1, !P2 ;  /* 0x3f80000010b57808 */ /* 0x002fe40005000000 */
[----:B------:R-:W-:Y:S01]  /*4680*/  ISETP.NE.AND P2, PT, R23, RZ, PT ;  /* 0x000000ff1700720c */ /* 0x000fe20003f45270 */
[----:B------:R-:W-:Y:S02]  /*4690*/  FMUL.FTZ R167, R175, R167 ;  /* 0x000000a7afa77220 */ /* 0x000fe40000410000 */
[----:B------:R-:W-:-:S02]  /*46a0*/  FFMA.FTZ R17, R181, R17, R184 ;  /* 0x00000011b5117223 */ /* 0x000fc400000100b8 */
[----:B------:R-:W-:Y:S01]  /*46b0*/  FMUL.FTZ R167, R177, R167 ;  /* 0x000000a7b1a77220 */ /* 0x000fe20000410000 */
[----:B---3--:R-:W-:-:S03]  /*46c0*/  FSEL R183, R19, 1, !P3 ;  /* 0x3f80000013b77808 */ /* 0x008fc60005800000 */
[----:B------:R-:W-:Y:S02]  /*46d0*/  FMUL.FTZ R167, R179, R167 ;  /* 0x000000a7b3a77220 */ /* 0x000fe40000410000 */
[----:B------:R-:W-:Y:S02]  /*46e0*/  FFMA.FTZ R16, R183, R17, R186 ;  /* 0x00000011b7107223 */ /* 0x000fe400000100ba */
[----:B------:R-:W-:-:S03]  /*46f0*/  FMUL.FTZ R167, R181, R167 ;  /* 0x000000a7b5a77220 */ /* 0x000fc60000410000 */
[----:B------:R-:W0:Y:S01]  /*4700*/  SHFL.UP PT, R17, R16, 0x1, RZ ;  /* 0x0420000010117989 */ /* 0x000e2200000e00ff */
[----:B------:R-:W-:-:S05]  /*4710*/  FMUL.FTZ R167, R183, R167 ;  /* 0x000000a7b7a77220 */ /* 0x000fca0000410000 */
[----:B------:R-:W1:Y:S01]  /*4720*/  SHFL.UP PT, R18, R167, 0x1, RZ ;  /* 0x04200000a7127989 */ /* 0x000e6200000e00ff */
[----:B0-----:R-:W-:-:S05]  /*4730*/  FFMA.FTZ R17, R167, R17, R16 ;  /* 0x00000011a7117223 */ /* 0x001fca0000010010 */
[----:B------:R-:W-:Y:S01]  /*4740*/  FSEL R20, R16, R17, !P0 ;  /* 0x0000001110147208 */ /* 0x000fe20004000000 */
[----:B-1----:R-:W-:Y:S01]  /*4750*/  @P0 FMUL.FTZ R167, R167, R18 ;  /* 0x00000012a7a70220 */ /* 0x002fe20000410000 */
[----:B------:R-:W-:-:S03]  /*4760*/  ISETP.GE.AND P0, PT, R75, 0x2, PT ;  /* 0x000000024b00780c */ /* 0x000fc60003f06270 */
[----:B------:R-:W0:Y:S04]  /*4770*/  SHFL.UP PT, R17, R20, 0x2, RZ ;  /* 0x0440000014117989 */ /* 0x000e2800000e00ff */
[----:B------:R-:W1:Y:S01]  /*4780*/  SHFL.UP PT, R16, R167, 0x2, RZ ;  /* 0x04400000a7107989 */ /* 0x000e6200000e00ff */
[----:B0-----:R-:W-:-:S05]  /*4790*/  FFMA.FTZ R17, R167, R17, R20 ;  /* 0x00000011a7117223 */ /* 0x001fca0000010014 */
[----:B-1----:R-:W-:Y:S01]  /*47a0*/  @P0 FMUL.FTZ R167, R167, R16 ;  /* 0x00000010a7a70220 */ /* 0x002fe20000410000 */
[----:B------:R-:W-:Y:S02]  /*47b0*/  FSEL R18, R20, R17, !P0 ;  /* 0x0000001114127208 */ /* 0x000fe40004000000 */
[----:B------:R-:W-:Y:S02]  /*47c0*/  ISETP.GE.AND P0, PT, R75, 0x4, PT ;  /* 0x000000044b00780c */ /* 0x000fe40003f06270 */
[----:B------:R-:W-:Y:S04]  /*47d0*/  SHFL.UP PT, R16, R167, 0x4, RZ ;  /* 0x04800000a7107989 */ /* 0x000fe800000e00ff */
[----:B------:R-:W0:Y:S02]  /*47e0*/  SHFL.UP PT, R17, R18, 0x4, RZ ;  /* 0x0480000012117989 */ /* 0x000e2400000e00ff */
[----:B0-----:R-:W-:-:S05]  /*47f0*/  FFMA.FTZ R17, R167, R17, R18 ;  /* 0x00000011a7117223 */ /* 0x001fca0000010012 */
[----:B------:R-:W-:Y:S01]  /*4800*/  @P0 FMUL.FTZ R167, R167, R16 ;  /* 0x00000010a7a70220 */ /* 0x000fe20000410000 */
[----:B------:R-:W-:Y:S01]  /*4810*/  IMAD.MOV.U32 R16, RZ, RZ, 0x3f800000 ;  /* 0x3f800000ff107424 */ /* 0x000fe200078e00ff */
[----:B------:R-:W-:-:S03]  /*4820*/  FSEL R20, R18, R17, !P0 ;  /* 0x0000001112147208 */ /* 0x000fc60004000000 */
[----:B------:R-:W-:Y:S01]  /*4830*/  SHFL.UP PT, R166, R167, 0x8, RZ ;  /* 0x05000000a7a67989 */ /* 0x000fe200000e00ff */
[----:B------:R-:W-:Y:S01]  /*4840*/  ISETP.NE.AND P0, PT, R33, RZ, PT ;  /* 0x000000ff2100720c */ /* 0x000fe20003f05270 */
[----:B------:R-:W-:Y:S02]  /*4850*/  HFMA2 R17, -RZ, RZ, 0, 0 ;  /* 0x00000000ff117431 */ /* 0x000fe400000001ff */
[----:B------:R-:W0:Y:S01]  /*4860*/  SHFL.UP PT, R19, R20, 0x8, RZ ;  /* 0x0500000014137989 */ /* 0x000e2200000e00ff */
[----:B------:R-:W-:-:S13]  /*4870*/  ISETP.NE.OR P0, PT, R23, RZ, !P0 ;  /* 0x000000ff1700720c */ /* 0x000fda0004705670 */
[----:B------:R-:W-:Y:S01]  /*4880*/  @!P0 LDS.64 R16, [UR5] ;  /* 0x00000005ff108984 */ /* 0x000fe20008000a00 */
[----:B------:R-:W-:Y:S01]  /*4890*/  ISETP.NE.AND P0, PT, R75, 0x1f, PT ;  /* 0x0000001f4b00780c */ /* 0x000fe20003f05270 */
[C---:B0-----:R-:W-:Y:S01]  /*48a0*/  FFMA.FTZ R19, R167.reuse, R19, R20 ;  /* 0x00000013a7137223 */ /* 0x041fe20000010014 */
[----:B------:R-:W-:-:S04]  /*48b0*/  @P1 FMUL.FTZ R167, R167, R166 ;  /* 0x000000a6a7a71220 */ /* 0x000fc80000410000 */
[----:B------:R-:W-:Y:S02]  /*48c0*/  FSEL R166, R20, R19, !P1 ;  /* 0x0000001314a67208 */ /* 0x000fe40004800000 */
        /* <DEDUP_REMOVED lines=14> */
[----:B------:R-:W3:Y:S01]  /*49b0*/  LDS.64 R18, [UR4+0x430] ;  /* 0x00043004ff127984 */ /* 0x000ee20008000a00 */
[----:B------:R-:W-:Y:S01]  /*49c0*/  BAR.SYNC.DEFER_BLOCKING 0x0 ;  /* 0x0000000000007b1d */ /* 0x000fe20000010000 */
[----:B0-----:R-:W-:Y:S01]  /*49d0*/  @!P1 MOV R168, R16 ;  /* 0x0000001000a89202 */ /* 0x001fe20000000f00 */
[----:B--2---:R-:W-:Y:S01]  /*49e0*/  FMUL.FTZ R147, R147, R148 ;  /* 0x0000009493937220 */ /* 0x004fe20000410000 */
[----:B-1----:R-:W-:-:S03]  /*49f0*/  @!P1 IMAD.MOV.U32 R165, RZ, RZ, R17 ;  /* 0x000000ffffa59224 */ /* 0x002fc600078e0011 */
[----:B------:R-:W0:Y:S01]  /*4a00*/  @P2 LDS R170, [UR4+0x444] ;  /* 0x00044404ffaa2984 */ /* 0x000e220008000800 */
[----:B---3--:R-:W-:Y:S01]  /*4a10*/  FFMA.FTZ R19, R18, R17, R19 ;  /* 0x0000001112137223 */ /* 0x008fe20000010013 */
        /* <DEDUP_REMOVED lines=21> */
.L_x_3854:
[----:B------:R-:W-:Y:S05]  /*4b70*/  BSYNC.RECONVERGENT B0 ;  /* 0x0000000000007941 */ /* 0x000fea0003800200 */
.L_x_3853:
[----:B------:R-:W-:Y:S01]  /*4b80*/  FFMA.FTZ R175, R175, R178, R164 ;  /* 0x000000b2afaf7223 */ /* 0x000fe200000100a4 */
[----:B------:R-:W-:Y:S01]  /*4b90*/  UIADD3 UR6, UPT, UPT, UR6, 0x1, URZ ;  /* 0x0000000106067890 */ /* 0x000fe2000fffe0ff */
[----:B------:R-:W-:Y:S01]  /*4ba0*/  LEA R141, P2, R8, R141, 0x2 ;  /* 0x0000008d088d7211 */ /* 0x000fe200078410ff */
[----:B------:R-:W-:Y:S01]  /*4bb0*/  FFMA.FTZ R99, R147, R150, R99 ;  /* 0x0000009693637223 */ /* 0x000fe20000010063 */
[----:B------:R-:W-:Y:S01]  /*4bc0*/  FFMA.FTZ R180, R177, R175, R180 ;  /* 0x000000afb1b47223 */ /* 0x000fe200000100b4 */
[----:B------:R-:W-:Y:S01]  /*4bd0*/  UISETP.NE.AND UP0, UPT, UR6, URZ, UPT ;  /* 0x000000ff0600728c */ /* 0x000fe2000bf05270 */
[----:B------:R-:W-:Y:S01]  /*4be0*/  LEA R145, P0, R12, R145, 0x2 ;  /* 0x000000910c917211 */ /* 0x000fe200078010ff */
[----:B------:R-:W-:Y:S01]  /*4bf0*/  FFMA.FTZ R118, R147, R151, R118 ;  /* 0x0000009793767223 */ /* 0x000fe20000010076 */
[----:B------:R-:W-:Y:S01]  /*4c00*/  FFMA.FTZ R179, R179, R180, R182 ;  /* 0x000000b4b3b37223 */ /* 0x000fe200000100b6 */
[----:B------:R-:W-:Y:S01]  /*4c10*/  LEA R143, P1, R10, R143, 0x2 ;  /* 0x0000008f0a8f7211 */ /* 0x000fe200078210ff */
[C---:B------:R-:W-:Y:S01]  /*4c20*/  FFMA.FTZ R117, R147.reuse, R154, R117 ;  /* 0x0000009a93757223 */ /* 0x040fe20000010075 */
[----:B------:R-:W-:Y:S01]  /*4c30*/  FFMA.FTZ R120, R147, R155, R120 ;  /* 0x0000009b93787223 */ /* 0x000fe20000010078 */
[----:B------:R-:W-:Y:S01]  /*4c40*/  FFMA.FTZ R184, R181, R179, R184 ;  /* 0x000000b3b5b87223 */ /* 0x000fe200000100b8 */
[C---:B------:R-:W-:Y:S01]  /*4c50*/  FFMA.FTZ R119, R147.reuse, R158, R119 ;  /* 0x0000009e93777223 */ /* 0x040fe20000010077 */
[C---:B------:R-:W-:Y:S01]  /*4c60*/  FFMA.FTZ R122, R147.reuse, R159, R122 ;  /* 0x0000009f937a7223 */ /* 0x040fe2000001007a */
[----:B------:R-:W-:Y:S01]  /*4c70*/  FFMA.FTZ R121, R147, R162, R121 ;  /* 0x000000a293797223 */ /* 0x000fe20000010079 */
        /* <DEDUP_REMOVED lines=16> */
.L_x_3852:
[----:B------:R-:W-:Y:S01]  /*4d80*/  BAR.SYNC.DEFER_BLOCKING 0x0 ;  /* 0x0000000000007b1d */ /* 0x000fe20000010000 */
[----:B------:R-:W-:Y:S02]  /*4d90*/  F2FP.BF16.F32.PACK_AB R14, R118, R99 ;  /* 0x00000063760e723e */ /* 0x000fe400000010ff */
[----:B------:R-:W-:Y:S02]  /*4da0*/  F2FP.BF16.F32.PACK_AB R15, R120, R117 ;  /* 0x00000075780f723e */ /* 0x000fe400000010ff */
[C---:B------:R-:W-:Y:S01]  /*4db0*/  PRMT R16, R14.reuse, 0x7610, R16 ;  /* 0x000076100e107816 */ /* 0x040fe20000000010 */
[----:B------:R-:W1:Y:S01]  /*4dc0*/  LDCU.64 UR10, c[0x0][0x478] ;  /* 0x00008f00ff0a77ac */ /* 0x000e620008000a00 */
[----:B------:R-:W-:Y:S02]  /*4dd0*/  PRMT R17, R14, 0x7632, R17 ;  /* 0x000076320e117816 */ /* 0x000fe40000000011 */
[----:B------:R-:W-:Y:S01]  /*4de0*/  F2FP.BF16.F32.PACK_AB R14, R122, R119 ;  /* 0x000000777a0e723e */ /* 0x000fe200000010ff */
[----:B------:R-:W2:Y:S01]  /*4df0*/  LDCU UR5, c[0x0][0x388] ;  /* 0x00007100ff0577ac */ /* 0x000ea20008000800 */
[----:B0-----:R-:W-:-:S02]  /*4e00*/  PRMT R18, R15, 0x7610, R18 ;  /* 0x000076100f127816 */ /* 0x001fc40000000012 */
[----:B------:R-:W-:Y:S02]  /*4e10*/  PRMT R19, R15, 0x7632, R19 ;  /* 0x000076320f137816 */ /* 0x000fe40000000013 */
[C---:B------:R-:W-:Y:S02]  /*4e20*/  PRMT R20, R14.reuse, 0x7610, R20 ;  /* 0x000076100e147816 */ /* 0x040fe40000000014 */
[----:B------:R-:W-:Y:S02]  /*4e30*/  PRMT R21, R14, 0x7632, R21 ;  /* 0x000076320e157816 */ /* 0x000fe40000000015 */
[----:B------:R-:W-:Y:S02]  /*4e40*/  F2FP.BF16.F32.PACK_AB R14, R124, R121 ;  /* 0x000000797c0e723e */ /* 0x000fe400000010ff */
[----:B------:R-:W-:Y:S02]  /*4e50*/  F2FP.BF16.F32.PACK_AB R15, R126, R123 ;  /* 0x0000007b7e0f723e */ /* 0x000fe400000010ff */
[----:B------:R-:W-:Y:S01]  /*4e60*/  PRMT R75, R14, 0x7610, R75 ;  /* 0x000076100e4b7816 */ /* 0x000fe2000000004b */
[----:B------:R0:W-:Y:S01]  /*4e70*/  STS.U16 [R90+0x2], R17 ;  /* 0x000002115a007388 */ /* 0x0001e20000000400 */
[----:B------:R-:W-:-:S02]  /*4e80*/  PRMT R91, R15, 0x7610, R91 ;  /* 0x000076100f5b7816 */ /* 0x000fc4000000005b */
[----:B------:R-:W-:Y:S01]  /*4e90*/  PRMT R92, R15, 0x7632, R92 ;  /* 0x000076320f5c7816 */ /* 0x000fe2000000005c */
[----:B------:R3:W-:Y:S01]  /*4ea0*/  STS.U16 [R90], R16 ;  /* 0x000000105a007388 */ /* 0x0007e20000000400 */
[----:B------:R-:W-:Y:S02]  /*4eb0*/  ISETP.NE.AND P0, PT, R23, RZ, PT ;  /* 0x000000ff1700720c */ /* 0x000fe40003f05270 */
[----:B------:R-:W-:Y:S01]  /*4ec0*/  F2FP.BF16.F32.PACK_AB R15, R132, R129 ;  /* 0x00000081840f723e */ /* 0x000fe200000010ff */
[----:B------:R4:W-:Y:S01]  /*4ed0*/  STS.U16 [R90+0x4], R18 ;  /* 0x000004125a007388 */ /* 0x0009e20000000400 */
[----:B0-----:R-:W-:Y:S02]  /*4ee0*/  PRMT R17, R14, 0x7632, R17 ;  /* 0x000076320e117816 */ /* 0x001fe40000000011 */
[----:B------:R-:W-:Y:S01]  /*4ef0*/  F2FP.BF16.F32.PACK_AB R14, R130, R127 ;  /* 0x0000007f820e723e */ /* 0x000fe200000010ff */
[----:B------:R0:W-:Y:S01]  /*4f00*/  STS.U16 [R90+0x8], R20 ;  /* 0x000008145a007388 */ /* 0x0001e20000000400 */
[----:B---3--:R-:W-:-:S02]  /*4f10*/  F2FP.BF16.F32.PACK_AB R16, R128, R125 ;  /* 0x0000007d8010723e */ /* 0x008fc400000010ff */
[C---:B------:R-:W-:Y:S01]  /*4f20*/  PRMT R94, R15.reuse, 0x7610, R94 ;  /* 0x000076100f5e7816 */ /* 0x040fe2000000005e */
[----:B------:R-:W-:Y:S01]  /*4f30*/  STS.U16 [R90+0x6], R19 ;  /* 0x000006135a007388 */ /* 0x000fe20000000400 */
[----:B----4-:R-:W-:Y:S02]  /*4f40*/  PRMT R18, R16, 0x7632, R18 ;  /* 0x0000763210127816 */ /* 0x010fe40000000012 */
[----:B------:R-:W-:Y:S01]  /*4f50*/  PRMT R96, R15, 0x7632, R96 ;  /* 0x000076320f607816 */ /* 0x000fe20000000060 */
[----:B------:R-:W-:Y:S01]  /*4f60*/  STS.U16 [R90+0xa], R21 ;  /* 0x00000a155a007388 */ /* 0x000fe20000000400 */
[----:B0-----:R-:W-:-:S03]  /*4f70*/  PRMT R20, R14, 0x7632, R20 ;  /* 0x000076320e147816 */ /* 0x001fc60000000014 */
[----:B------:R-:W-:Y:S04]  /*4f80*/  STS.U16 [R90+0xc], R75 ;  /* 0x00000c4b5a007388 */ /* 0x000fe80000000400 */
[----:B------:R0:W-:Y:S04]  /*4f90*/  STS.U16 [R90+0xe], R17 ;  /* 0x00000e115a007388 */ /* 0x0001e80000000400 */
[----:B------:R-:W-:Y:S04]  /*4fa0*/  STS.U16 [R90+0x10], R91 ;  /* 0x0000105b5a007388 */ /* 0x000fe80000000400 */
[----:B------:R3:W-:Y:S01]  /*4fb0*/  STS.U16 [R90+0x12], R92 ;  /* 0x0000125c5a007388 */ /* 0x0007e20000000400 */
[----:B0-----:R-:W-:-:S03]  /*4fc0*/  IADD3 R17, P1, P2, R53, R6, R71 ;  /* 0x0000000635117210 */ /* 0x001fc60007a3e047 */
[----:B------:R-:W-:Y:S04]  /*4fd0*/  STS.U16 [R90+0x14], R16 ;  /* 0x000014105a007388 */ /* 0x000fe80000000400 */
[----:B------:R0:W-:Y:S01]  /*4fe0*/  STS.U16 [R90+0x16], R18 ;  /* 0x000016125a007388 */ /* 0x0001e20000000400 */
[----:B---3--:R-:W-:-:S03]  /*4ff0*/  PRMT R92, RZ, 0x7610, R92 ;  /* 0x00007610ff5c7816 */ /* 0x008fc6000000005c */
[----:B------:R-:W-:Y:S04]  /*5000*/  STS.U16 [R90+0x18], R14 ;  /* 0x0000180e5a007388 */ /* 0x000fe80000000400 */
[----:B------:R-:W-:Y:S01]  /*5010*/  STS.U16 [R90+0x1a], R20 ;  /* 0x00001a145a007388 */ /* 0x000fe20000000400 */
[----:B0-----:R-:W-:-:S03]  /*5020*/  IADD3.X R18, PT, PT, RZ, R30, RZ, P1, P2 ;  /* 0x0000001eff127210 */ /* 0x001fc60000fe44ff */
[----:B------:R-:W-:Y:S01]  /*5030*/  STS.U16 [R90+0x1c], R94 ;  /* 0x00001c5e5a007388 */ /* 0x000fe20000000400 */
[----:B-1----:R-:W-:-:S03]  /*5040*/  LEA R16, P1, R17, UR10, 0x1 ;  /* 0x0000000a11107c11 */ /* 0x002fc6000f8208ff */
[----:B------:R-:W-:Y:S01]  /*5050*/  STS.U16 [R90+0x1e], R96 ;  /* 0x00001e605a007388 */ /* 0x000fe20000000400 */
[----:B------:R-:W-:-:S03]  /*5060*/  NOP ;  /* 0x0000000000007918 */ /* 0x000fc60000000000 */
[----:B------:R-:W-:Y:S01]  /*5070*/  LDS.U16 R15, [R72] ;  /* 0x00000000480f7984 */ /* 0x000fe20000000400 */
[----:B------:R-:W-:Y:S01]  /*5080*/  LEA.HI.X R17, R17, UR11, R18, 0x1, P1 ;  /* 0x0000000b11117c11 */ /* 0x000fe200088f0c12 */
        /* <DEDUP_REMOVED lines=18> */
[----:B-1----:R-:W-:-:S05]  /*51b0*/  PRMT R73, RZ, 0x7610, R73 ;  /* 0x00007610ff497816 */ /* 0x002fca0000000049 */
        /* <DEDUP_REMOVED lines=15> */
[----:B------:R-:W-:Y:S04]  /*52b0*/  @!P4 STG.E.U16 desc[UR16][R16.64+0x140], R93 ;  /* 0x0001405d1000c986 */ /* 0x000fe8000c101510 */
[----:B------:R-:W-:Y:S01]  /*52c0*/  @!P5 STG.E.U16 desc[UR16][R16.64+0x180], R95 ;  /* 0x0001805f1000d986 */ /* 0x000fe2000c101510 */
[----:B-1----:R-:W-:Y:S02]  /*52d0*/  IADD3 R15, P4, P5, R53, R4, R71 ;  /* 0x00000004350f7210 */ /* 0x002fe40007d9e047 */
[----:B---3--:R-:W-:Y:S01]  /*52e0*/  PRMT R21, RZ, 0x7610, R21 ;  /* 0x00007610ff157816 */ /* 0x008fe20000000015 */
[----:B------:R1:W-:Y:S01]  /*52f0*/  @!P3 STG.E.U16 desc[UR16][R16.64+0x100], R91 ;  /* 0x0001005b1000b986 */ /* 0x0003e2000c101510 */
[----:B------:R-:W-:Y:S02]  /*5300*/  IADD3.X R20, PT, PT, RZ, R31, RZ, P4, P5 ;  /* 0x0000001fff147210 */ /* 0x000fe400027ea4ff */
[-C--:B------:R-:W-:Y:S01]  /*5310*/  ISETP.GE.AND P3, PT, R65, R14.reuse, PT ;  /* 0x0000000e4100720c */ /* 0x080fe20003f66270 */
[----:B------:R-:W-:Y:S01]  /*5320*/  @!P6 STG.E.U16 desc[UR16][R16.64+0x1c0], R97 ;  /* 0x0001c0611000e986 */ /* 0x000fe2000c101510 */
[----:B------:R-:W-:-:S02]  /*5330*/  ISETP.GE.AND P6, PT, R66, R14, PT ;  /* 0x0000000e4200720c */ /* 0x000fc40003fc6270 */
[-C--:B------:R-:W-:Y:S01]  /*5340*/  ISETP.GE.AND P5, PT, R67, R14.reuse, PT ;  /* 0x0000000e4300720c */ /* 0x080fe20003fa6270 */
[----:B------:R-:W-:Y:S01]  /*5350*/  @!P1 STG.E.U16 desc[UR16][R16.64+0x200], R101 ;  /* 0x0002006510009986 */ /* 0x000fe2000c101510 */
[-C--:B------:R-:W-:Y:S02]  /*5360*/  ISETP.GE.AND P4, PT, R68, R14.reuse, PT ;  /* 0x0000000e4400720c */ /* 0x080fe40003f86270 */
[-C--:B------:R-:W-:Y:S01]  /*5370*/  ISETP.GE.AND P1, PT, R70, R14.reuse, PT ;  /* 0x0000000e4600720c */ /* 0x080fe20003f26270 */
[----:B------:R-:W-:Y:S01]  /*5380*/  @!P2 STG.E.U16 desc[UR16][R16.64+0x240], R103 ;  /* 0x000240671000a986 */ /* 0x000fe2000c101510 */
[----:B------:R-:W-:Y:S02]  /*5390*/  ISETP.GE.AND P2, PT, R69, R14, PT ;  /* 0x0000000e4500720c */ /* 0x000fe40003f46270 */
[----:B--2---:R-:W-:Y:S01]  /*53a0*/  IADD3 R14, PT, PT, -R71, UR5, RZ ;  /* 0x00000005470e7c10 */ /* 0x004fe2000fffe1ff */
[----:B------:R-:W-:Y:S01]  /*53b0*/  @!P3 STG.E.U16 desc[UR16][R16.64+0x280], R105 ;  /* 0x000280691000b986 */ /* 0x000fe2000c101510 */
[----:B0-----:R-:W-:-:S02]  /*53c0*/  LEA R18, P3, R15, UR10, 0x1 ;  /* 0x0000000a0f127c11 */ /* 0x001fc4000f8608ff */
[----:B----4-:R-:W-:Y:S01]  /*53d0*/  PRMT R75, RZ, 0x7610, R75 ;  /* 0x00007610ff4b7816 */ /* 0x010fe2000000004b */
[----:B------:R-:W-:Y:S01]  /*53e0*/  @!P6 STG.E.U16 desc[UR16][R16.64+0x2c0], R107 ;  /* 0x0002c06b1000e986 */ /* 0x000fe2000c101510 */
[----:B------:R-:W-:Y:S02]  /*53f0*/  LEA.HI.X R19, R15, UR11, R20, 0x1, P3 ;  /* 0x0000000b0f137c11 */ /* 0x000fe400098f0c14 */
[-C--:B------:R-:W-:Y:S01]  /*5400*/  ISETP.GE.AND P3, PT, R56, R14.reuse, PT ;  /* 0x0000000e3800720c */ /* 0x080fe20003f66270 */
[----:B------:R-:W-:Y:S01]  /*5410*/  @!P5 STG.E.U16 desc[UR16][R16.64+0x300], R109 ;  /* 0x0003006d1000d986 */ /* 0x000fe2000c101510 */
[-C--:B------:R-:W-:Y:S02]  /*5420*/  ISETP.GE.AND P5, PT, R58, R14.reuse, PT ;  /* 0x0000000e3a00720c */ /* 0x080fe40003fa6270 */
[----:B------:R-:W-:Y:S01]  /*5430*/  PRMT R15, RZ, 0x7610, R15 ;  /* 0x00007610ff0f7816 */ /* 0x000fe2000000000f */
[----:B------:R-:W-:Y:S01]  /*5440*/  @!P4 STG.E.U16 desc[UR16][R16.64+0x340], R111 ;  /* 0x0003406f1000c986 */ /* 0x000fe2000c101510 */
[----:B------:R-:W-:-:S02]  /*5450*/  ISETP.GE.AND P4, PT, R57, R14, PT ;  /* 0x0000000e3900720c */ /* 0x000fc40003f86270 */
[----:B------:R-:W-:Y:S01]  /*5460*/  PRMT R20, RZ, 0x7610, R20 ;  /* 0x00007610ff147816 */ /* 0x000fe20000000014 */
[----:B------:R-:W-:Y:S01]  /*5470*/  @!P2 STG.E.U16 desc[UR16][R16.64+0x380], R113 ;  /* 0x000380711000a986 */ /* 0x000fe2000c101510 */
[-C--:B------:R-:W-:Y:S02]  /*5480*/  ISETP.GE.AND P2, PT, R53, R14.reuse, PT ;  /* 0x0000000e3500720c */ /* 0x080fe40003f46270 */
[-C--:B------:R-:W-:Y:S01]  /*5490*/  ISETP.GE.AND P6, PT, R59, R14.reuse, PT ;  /* 0x0000000e3b00720c */ /* 0x080fe20003fc6270 */
[----:B------:R0:W-:Y:S01]  /*54a0*/  @!P1 STG.E.U16 desc[UR16][R16.64+0x3c0], R115 ;  /* 0x0003c07310009986 */ /* 0x0001e2000c101510 */
[----:B------:R-:W-:Y:S01]  /*54b0*/  ISETP.GE.AND P1, PT, R60, R14, PT ;  /* 0x0000000e3c00720c */ /* 0x000fe20003f26270 */
[----:B------:R-:W-:Y:S01]  /*54c0*/  BAR.SYNC.DEFER_BLOCKING 0x0 ;  /* 0x0000000000007b1d */ /* 0x000fe20000010000 */
[----:B-1----:R-:W-:Y:S02]  /*54d0*/  PRMT R91, RZ, 0x7610, R91 ;  /* 0x00007610ff5b7816 */ /* 0x002fe4000000005b */
[----:B------:R-:W-:-:S02]  /*54e0*/  PRMT R94, RZ, 0x7610, R94 ;  /* 0x00007610ff5e7816 */ /* 0x000fc4000000005e */
[----:B0-----:R-:W-:Y:S02]  /*54f0*/  PRMT R17, RZ, 0x7610, R17 ;  /* 0x00007610ff117816 */ /* 0x001fe40000000011 */
        /* <DEDUP_REMOVED lines=59> */
[----:B-1----:R-:W-:-:S03]  /*58b0*/  IMAD.U32 R92, R16, 0x10000, RZ ;  /* 0x00010000105c7824 */ /* 0x002fc600078e00ff */
[----:B------:R-:W-:Y:S01]  /*58c0*/  LDS.U16 R16, [R90+0x10] ;  /* 0x000010005a107984 */ /* 0x000fe20000000400 */
[----:B--2---:R-:W-:-:S03]  /*58d0*/  SHF.L.U32 R94, R17, 0x10, RZ ;  /* 0x00000010115e7819 */ /* 0x004fc600000006ff */
[----:B------:R-:W-:Y:S01]  /*58e0*/  LDS.U16 R17, [R90+0x12] ;  /* 0x000012005a117984 */ /* 0x000fe20000000400 */
[----:B---3--:R-:W-:-:S03]  /*58f0*/  SHF.L.U32 R96, R18, 0x10, RZ ;  /* 0x0000001012607819 */ /* 0x008fc600000006ff */
[----:B------:R-:W1:Y:S01]  /*5900*/  LDS.U16 R18, [R90+0x14] ;  /* 0x000014005a127984 */ /* 0x000e620000000400 */
[----:B----4-:R-:W-:-:S03]  /*5910*/  IMAD.U32 R98, R19, 0x10000, RZ ;  /* 0x0001000013627824 */ /* 0x010fc600078e00ff */
[----:B------:R-:W2:Y:S01]  /*5920*/  LDS.U16 R19, [R90+0x18] ;  /* 0x000018005a137984 */ /* 0x000ea20000000400 */
[----:B-----5:R-:W-:-:S03]  /*5930*/  SHF.L.U32 R101, R20, 0x10, RZ ;  /* 0x0000001014657819 */ /* 0x020fc600000006ff */
[----:B------:R-:W3:Y:S01]  /*5940*/  LDS.U16 R20, [R90+0x1a] ;  /* 0x00001a005a147984 */ /* 0x000ee20000000400 */
[----:B------:R-:W-:-:S03]  /*5950*/  SHF.L.U32 R103, R21, 0x10, RZ ;  /* 0x0000001015677819 */ /* 0x000fc600000006ff */
[----:B------:R-:W4:Y:S01]  /*5960*/  LDS.U16 R21, [R90+0x1c] ;  /* 0x00001c005a157984 */ /* 0x000f220000000400 */
[----:B0-----:R-:W-:-:S03]  /*5970*/  IMAD.U32 R105, R15, 0x10000, RZ ;  /* 0x000100000f697824 */ /* 0x001fc600078e00ff */
[----:B------:R-:W0:Y:S01]  /*5980*/  LDS.U16 R15, [R90+0x1e] ;  /* 0x00001e005a0f7984 */ /* 0x000e220000000400 */
[----:B------:R-:W-:Y:S01]  /*5990*/  FMUL.FTZ R91, R75, -1.4426950216293334961 ;  /* 0xbfb8aa3b4b5b7820 */ /* 0x000fe20000410000 */
[----:B------:R-:W-:Y:S01]  /*59a0*/  FMUL.FTZ R93, R92, -1.4426950216293334961 ;  /* 0xbfb8aa3b5c5d7820 */ /* 0x000fe20000410000 */
[----:B------:R-:W-:-:S04]  /*59b0*/  FMUL.FTZ R95, R94, -1.4426950216293334961 ;  /* 0xbfb8aa3b5e5f7820 */ /* 0x000fc80000410000 */
[----:B------:R-:W5:Y:S01]  /*59c0*/  MUFU.EX2 R91, R91 ;  /* 0x0000005b005b7308 */ /* 0x000f620000000800 */
[----:B------:R-:W-:Y:S01]  /*59d0*/  FMUL.FTZ R97, R96, -1.4426950216293334961 ;  /* 0xbfb8aa3b60617820 */ /* 0x000fe20000410000 */
[----:B------:R-:W-:Y:S01]  /*59e0*/  SHF.L.U32 R73, R73, 0x10, RZ ;  /* 0x0000001049497819 */ /* 0x000fe200000006ff */
[----:B-1----:R-:W-:Y:S01]  /*59f0*/  IMAD.U32 R109, R18, 0x10000, RZ ;  /* 0x00010000126d7824 */ /* 0x002fe200078e00ff */
[----:B------:R-:W-:Y:S01]  /*5a00*/  SHF.L.U32 R107, R16, 0x10, RZ ;  /* 0x00000010106b7819 */ /* 0x000fe200000006ff */
[----:B------:R-:W-:Y:S01]  /*5a10*/  FMUL.FTZ R104, R103, -1.4426950216293334961 ;  /* 0xbfb8aa3b67687820 */ /* 0x000fe20000410000 */
[----:B------:R-:W-:Y:S02]  /*5a20*/  SHF.L.U32 R108, R17, 0x10, RZ ;  /* 0x00000010116c7819 */ /* 0x000fe400000006ff */
[----:B------:R-:W1:Y:S01]  /*5a30*/  MUFU.EX2 R93, R93 ;  /* 0x0000005d005d7308 */ /* 0x000e620000000800 */
[----:B--2---:R-:W-:Y:S01]  /*5a40*/  SHF.L.U32 R111, R19, 0x10, RZ ;  /* 0x00000010136f7819 */ /* 0x004fe200000006ff */
[----:B------:R-:W-:Y:S01]  /*5a50*/  FMUL.FTZ R106, R105, -1.4426950216293334961 ;  /* 0xbfb8aa3b696a7820 */ /* 0x000fe20000410000 */
[----:B---3--:R-:W-:-:S02]  /*5a60*/  IMAD.U32 R112, R20, 0x10000, RZ ;  /* 0x0001000014707824 */ /* 0x008fc400078e00ff */
[----:B------:R-:W-:Y:S01]  /*5a70*/  FMUL.FTZ R100, R98, -1.4426950216293334961 ;  /* 0xbfb8aa3b62647820 */ /* 0x000fe20000410000 */
[----:B------:R-:W-:Y:S01]  /*5a80*/  FMUL.FTZ R102, R101, -1.4426950216293334961 ;  /* 0xbfb8aa3b65667820 */ /* 0x000fe20000410000 */
[----:B------:R-:W-:Y:S01]  /*5a90*/  FMUL.FTZ R110, R73, -1.4426950216293334961 ;  /* 0xbfb8aa3b496e7820 */ /* 0x000fe20000410000 */
[----:B----4-:R-:W-:Y:S01]  /*5aa0*/  SHF.L.U32 R113, R21, 0x10, RZ ;  /* 0x0000001015717819 */ /* 0x010fe200000006ff */
[----:B------:R-:W2:Y:S01]  /*5ab0*/  MUFU.EX2 R95, R95 ;  /* 0x0000005f005f7308 */ /* 0x000ea20000000800 */
[----:B------:R-:W-:Y:S01]  /*5ac0*/  FMUL.FTZ R18, R109, -1.4426950216293334961 ;  /* 0xbfb8aa3b6d127820 */ /* 0x000fe20000410000 */
[----:B------:R-:W-:Y:S01]  /*5ad0*/  FMUL.FTZ R16, R107, -1.4426950216293334961 ;  /* 0xbfb8aa3b6b107820 */ /* 0x000fe20000410000 */
[----:B------:R-:W-:Y:S01]  /*5ae0*/  FMUL.FTZ R17, R108, -1.4426950216293334961 ;  /* 0xbfb8aa3b6c117820 */ /* 0x000fe20000410000 */
[----:B------:R-:W-:Y:S01]  /*5af0*/  FMUL.FTZ R19, R111, -1.4426950216293334961 ;  /* 0xbfb8aa3b6f137820 */ /* 0x000fe20000410000 */
[----:B------:R-:W-:-:S03]  /*5b00*/  FMUL.FTZ R20, R112, -1.4426950216293334961 ;  /* 0xbfb8aa3b70147820 */ /* 0x000fc60000410000 */
[----:B------:R-:W3:Y:S01]  /*5b10*/  MUFU.EX2 R97, R97 ;  /* 0x0000006100617308 */ /* 0x000ee20000000800 */
[----:B0-----:R-:W-:-:S07]  /*5b20*/  SHF.L.U32 R114, R15, 0x10, RZ ;  /* 0x000000100f727819 */ /* 0x001fce00000006ff */
[----:B------:R-:W0:Y:S01]  /*5b30*/  MUFU.EX2 R104, R104 ;  /* 0x0000006800687308 */ /* 0x000e220000000800 */
[----:B------:R-:W-:Y:S01]  /*5b40*/  FMUL.FTZ R115, R114, -1.4426950216293334961 ;  /* 0xbfb8aa3b72737820 */ /* 0x000fe20000410000 */
[----:B------:R-:W-:-:S06]  /*5b50*/  FMUL.FTZ R15, R113, -1.4426950216293334961 ;  /* 0xbfb8aa3b710f7820 */ /* 0x000fcc0000410000 */
[----:B------:R-:W4:Y:S01]  /*5b60*/  MUFU.EX2 R106, R106 ;  /* 0x0000006a006a7308 */ /* 0x000f220000000800 */
[----:B-----5:R-:W-:-:S07]  /*5b70*/  FADD.FTZ R91, R91, 1 ;  /* 0x3f8000005b5b7421 */ /* 0x020fce0000010000 */
[----:B------:R-:W5:Y:S01]  /*5b80*/  MUFU.EX2 R100, R100 ;  /* 0x0000006400647308 */ /* 0x000f620000000800 */
[----:B-1----:R-:W-:-:S07]  /*5b90*/  FADD.FTZ R93, R93, 1 ;  /* 0x3f8000005d5d7421 */ /* 0x002fce0000010000 */
[----:B------:R-:W1:Y:S08]  /*5ba0*/  MUFU.EX2 R102, R102 ;  /* 0x0000006600667308 */ /* 0x000e700000000800 */
[----:B------:R-:W1:Y:S08]  /*5bb0*/  MUFU.EX2 R110, R110 ;  /* 0x0000006e006e7308 */ /* 0x000e700000000800 */
[----:B------:R-:W1:Y:S08]  /*5bc0*/  MUFU.EX2 R115, R115 ;  /* 0x0000007300737308 */ /* 0x000e700000000800 */
[----:B------:R-:W1:Y:S08]  /*5bd0*/  MUFU.EX2 R18, R18 ;  /* 0x0000001200127308 */ /* 0x000e700000000800 */
[----:B------:R-:W1:Y:S08]  /*5be0*/  MUFU.EX2 R16, R16 ;  /* 0x0000001000107308 */ /* 0x000e700000000800 */
[----:B------:R-:W1:Y:S08]  /*5bf0*/  MUFU.EX2 R17, R17 ;  /* 0x0000001100117308 */ /* 0x000e700000000800 */
[----:B------:R-:W1:Y:S08]  /*5c00*/  MUFU.EX2 R19, R19 ;  /* 0x0000001300137308 */ /* 0x000e700000000800 */
[----:B------:R-:W1:Y:S08]  /*5c10*/  MUFU.EX2 R20, R20 ;  /* 0x0000001400147308 */ /* 0x000e700000000800 */
[----:B------:R1:W1:Y:S01]  /*5c20*/  MUFU.EX2 R21, R15 ;  /* 0x0000000f00157308 */ /* 0x0002620000000800 */
[----:B--2---:R-:W-:Y:S01]  /*5c30*/  FADD.FTZ R95, R95, 1 ;  /* 0x3f8000005f5f7421 */ /* 0x004fe20000010000 */
[----:B---3--:R-:W-:-:S06]  /*5c40*/  FADD.FTZ R97, R97, 1 ;  /* 0x3f80000061617421 */ /* 0x008fcc0000010000 */
[----:B------:R-:W2:Y:S01]  /*5c50*/  MUFU.RCP R116, R91 ;  /* 0x0000005b00747308 */ /* 0x000ea20000001000 */
[----:B0-----:R-:W-:Y:S01]  /*5c60*/  FADD.FTZ R104, R104, 1 ;  /* 0x3f80000068687421 */ /* 0x001fe20000010000 */
[----:B----4-:R-:W-:Y:S01]  /*5c70*/  FADD.FTZ R106, R106, 1 ;  /* 0x3f8000006a6a7421 */ /* 0x010fe20000010000 */
[----:B-----5:R-:W-:Y:S01]  /*5c80*/  FADD.FTZ R100, R100, 1 ;  /* 0x3f80000064647421 */ /* 0x020fe20000010000 */
[----:B-1----:R-:W-:-:S04]  /*5c90*/  FADD.FTZ R102, R102, 1 ;  /* 0x3f80000066667421 */ /* 0x002fc80000010000 */
[----:B------:R-:W0:Y:S01]  /*5ca0*/  MUFU.RCP R93, R93 ;  /* 0x0000005d005d7308 */ /* 0x000e220000001000 */
[----:B------:R-:W-:Y:S01]  /*5cb0*/  FADD.FTZ R110, R110, 1 ;  /* 0x3f8000006e6e7421 */ /* 0x000fe20000010000 */
[----:B------:R-:W-:Y:S01]  /*5cc0*/  FADD.FTZ R115, R115, 1 ;  /* 0x3f80000073737421 */ /* 0x000fe20000010000 */
[----:B------:R-:W-:Y:S01]  /*5cd0*/  FADD.FTZ R18, R18, 1 ;  /* 0x3f80000012127421 */ /* 0x000fe20000010000 */
[----:B------:R-:W-:Y:S01]  /*5ce0*/  FADD.FTZ R15, R16, 1 ;  /* 0x3f800000100f7421 */ /* 0x000fe20000010000 */
[----:B------:R-:W-:Y:S01]  /*5cf0*/  FADD.FTZ R17, R17, 1 ;  /* 0x3f80000011117421 */ /* 0x000fe20000010000 */
[----:B------:R-:W-:Y:S02]  /*5d00*/  FADD.FTZ R19, R19, 1 ;  /* 0x3f80000013137421 */ /* 0x000fe40000010000 */
[----:B------:R-:W1:Y:S01]  /*5d10*/  MUFU.RCP R95, R95 ;  /* 0x0000005f005f7308 */ /* 0x000e620000001000 */
[----:B------:R-:W-:Y:S01]  /*5d20*/  FADD.FTZ R20, R20, 1 ;  /* 0x3f80000014147421 */ /* 0x000fe20000010000 */
[----:B------:R-:W-:Y:S01]  /*5d30*/  FADD.FTZ R21, R21, 1 ;  /* 0x3f80000015157421 */ /* 0x000fe20000010000 */
[----:B--2---:R-:W-:-:S05]  /*5d40*/  FMUL.FTZ R16, R75, R116 ;  /* 0x000000744b107220 */ /* 0x004fca0000410000 */
[----:B------:R-:W2:Y:S08]  /*5d50*/  MUFU.RCP R97, R97 ;  /* 0x0000006100617308 */ /* 0x000eb00000001000 */
[----:B------:R-:W-:Y:S08]  /*5d60*/  MUFU.RCP R131, R100 ;  /* 0x0000006400837308 */ /* 0x000ff00000001000 */
[----:B------:R-:W3:Y:S08]  /*5d70*/  MUFU.RCP R104, R104 ;  /* 0x0000006800687308 */ /* 0x000ef00000001000 */
[----:B------:R-:W4:Y:S08]  /*5d80*/  MUFU.RCP R106, R106 ;  /* 0x0000006a006a7308 */ /* 0x000f300000001000 */
[----:B------:R-:W5:Y:S08]  /*5d90*/  MUFU.RCP R100, R18 ;  /* 0x0000001200647308 */ /* 0x000f700000001000 */
[----:B------:R-:W5:Y:S08]  /*5da0*/  MUFU.RCP R102, R102 ;  /* 0x0000006600667308 */ /* 0x000f700000001000 */
[----:B------:R0:W5:Y:S08]  /*5db0*/  MUFU.RCP R134, R15 ;  /* 0x0000000f00867308 */ /* 0x0001700000001000 */
[----:B------:R2:W5:Y:S01]  /*5dc0*/  MUFU.RCP R91, R17 ;  /* 0x00000011005b7308 */ /* 0x0005620000001000 */
[----:B0-----:R-:W-:-:S07]  /*5dd0*/  FMUL.FTZ R15, R92, R93 ;  /* 0x0000005d5c0f7220 */ /* 0x001fce0000410000 */
[----:B------:R-:W0:Y:S08]  /*5de0*/  MUFU.RCP R110, R110 ;  /* 0x0000006e006e7308 */ /* 0x000e300000001000 */
[----:B------:R-:W0:Y:S08]  /*5df0*/  MUFU.RCP R136, R19 ;  /* 0x0000001300887308 */ /* 0x000e300000001000 */
[----:B------:R0:W0:Y:S08]  /*5e00*/  MUFU.RCP R75, R20 ;  /* 0x00000014004b7308 */ /* 0x0000300000001000 */
[----:B------:R0:W0:Y:S08]  /*5e10*/  MUFU.RCP R116, R21 ;  /* 0x0000001500747308 */ /* 0x0000300000001000 */
[----:B------:R-:W0:Y:S01]  /*5e20*/  MUFU.RCP R115, R115 ;  /* 0x0000007300737308 */ /* 0x000e220000001000 */
[----:B------:R-:W-:Y:S01]  /*5e30*/  FMUL.FTZ R16, R16, R99 ;  /* 0x0000006310107220 */ /* 0x000fe20000410000 */
[----:B------:R-:W-:Y:S01]  /*5e40*/  FMUL.FTZ R15, R15, R118 ;  /* 0x000000760f0f7220 */ /* 0x000fe20000410000 */
[----:B-1----:R-:W-:Y:S01]  /*5e50*/  FMUL.FTZ R94, R94, R95 ;  /* 0x0000005f5e5e7220 */ /* 0x002fe20000410000 */
[----:B------:R-:W-:Y:S01]  /*5e60*/  BAR.SYNC.DEFER_BLOCKING 0x0 ;  /* 0x0000000000007b1d */ /* 0x000fe20000010000 */
[----:B--2---:R-:W-:Y:S01]  /*5e70*/  FMUL.FTZ R17, R96, R97 ;  /* 0x0000006160117220 */ /* 0x004fe20000410000 */
[----:B---3--:R-:W-:Y:S01]  /*5e80*/  FMUL.FTZ R18, R103, R104 ;  /* 0x0000006867127220 */ /* 0x008fe20000410000 */
[----:B------:R-:W-:Y:S01]  /*5e90*/  FMUL.FTZ R94, R94, R117 ;  /* 0x000000755e5e7220 */ /* 0x000fe20000410000 */
[----:B----4-:R-:W-:Y:S01]  /*5ea0*/  FMUL.FTZ R105, R105, R106 ;  /* 0x0000006a69697220 */ /* 0x010fe20000410000 */
[----:B------:R-:W-:Y:S01]  /*5eb0*/  FMUL.FTZ R17, R17, R120 ;  /* 0x0000007811117220 */ /* 0x000fe20000410000 */
[----:B-----5:R-:W-:Y:S01]  /*5ec0*/  FMUL.FTZ R92, R109, R100 ;  /* 0x000000646d5c7220 */ /* 0x020fe20000410000 */
[----:B------:R-:W-:Y:S01]  /*5ed0*/  F2FP.BF16.F32.PACK_AB R16, R15, R16 ;  /* 0x000000100f10723e */ /* 0x000fe200000010ff */
[----:B------:R-:W-:Y:S01]  /*5ee0*/  FMUL.FTZ R98, R98, R131 ;  /* 0x0000008362627220 */ /* 0x000fe20000410000 */
[----:B------:R-:W-:Y:S01]  /*5ef0*/  FMUL.FTZ R101, R101, R102 ;  /* 0x0000006665657220 */ /* 0x000fe20000410000 */
[----:B0-----:R-:W-:Y:S01]  /*5f00*/  FMUL.FTZ R20, R107, R134 ;  /* 0x000000866b147220 */ /* 0x001fe20000410000 */
        /* <DEDUP_REMOVED lines=19> */
[----:B------:R-:W-:-:S02]  /*6040*/  PRMT R75, R16, 0x7632, R75 ;  /* 0x00007632104b7816 */ /* 0x000fc4000000004b */
[----:B------:R-:W-:Y:S02]  /*6050*/  PRMT R91, R17, 0x7632, R91 ;  /* 0x00007632115b7816 */ /* 0x000fe4000000005b */
[----:B------:R-:W-:Y:S02]  /*6060*/  F2FP.BF16.F32.PACK_AB R18, R105, R18 ;  /* 0x000000126912723e */ /* 0x000fe400000010ff */
[----:B------:R-:W-:Y:S02]  /*6070*/  F2FP.BF16.F32.PACK_AB R98, R101, R98 ;  /* 0x000000626562723e */ /* 0x000fe400000010ff */
[----:B------:R-:W-:Y:S02]  /*6080*/  F2FP.BF16.F32.PACK_AB R19, R19, R20 ;  /* 0x000000141313723e */ /* 0x000fe400000010ff */
[----:B------:R-:W-:Y:S02]  /*6090*/  F2FP.BF16.F32.PACK_AB R73, R73, R92 ;  /* 0x0000005c4949723e */ /* 0x000fe400000010ff */
[----:B------:R-:W-:-:S02]  /*60a0*/  F2FP.BF16.F32.PACK_AB R21, R21, R96 ;  /* 0x000000601515723e */ /* 0x000fc400000010ff */
[----:B------:R-:W-:Y:S01]  /*60b0*/  F2FP.BF16.F32.PACK_AB R15, R15, R100 ;  /* 0x000000640f0f723e */ /* 0x000fe200000010ff */
[----:B------:R0:W-:Y:S01]  /*60c0*/  STS.U16 [R90], R16 ;  /* 0x000000105a007388 */ /* 0x0001e20000000400 */
[----:B------:R-:W-:Y:S02]  /*60d0*/  PRMT R93, R98, 0x7632, R93 ;  /* 0x00007632625d7816 */ /* 0x000fe4000000005d */
[----:B------:R-:W-:Y:S01]  /*60e0*/  PRMT R20, R19, 0x7632, R20 ;  /* 0x0000763213147816 */ /* 0x000fe20000000014 */
[----:B------:R1:W-:Y:S01]  /*60f0*/  STS.U16 [R90+0x2], R75 ;  /* 0x0000024b5a007388 */ /* 0x0003e20000000400 */
[----:B------:R-:W-:-:S03]  /*6100*/  PRMT R92, R15, 0x7632, R92 ;  /* 0x000076320f5c7816 */ /* 0x000fc6000000005c */
[----:B------:R2:W-:Y:S01]  /*6110*/  STS.U16 [R90+0x4], R17 ;  /* 0x000004115a007388 */ /* 0x0005e20000000400 */
[----:B0-----:R-:W-:-:S03]  /*6120*/  PRMT R16, R18, 0x7632, R16 ;  /* 0x0000763212107816 */ /* 0x001fc60000000010 */
[----:B------:R0:W-:Y:S01]  /*6130*/  STS.U16 [R90+0x6], R91 ;  /* 0x0000065b5a007388 */ /* 0x0001e20000000400 */
[----:B-1----:R-:W-:-:S03]  /*6140*/  PRMT R75, R21, 0x7610, R75 ;  /* 0x00007610154b7816 */ /* 0x002fc6000000004b */
[----:B------:R1:W-:Y:S01]  /*6150*/  STS.U16 [R90+0xc], R18 ;  /* 0x00000c125a007388 */ /* 0x0003e20000000400 */
[----:B--2---:R-:W-:Y:S02]  /*6160*/  PRMT R17, R73, 0x7632, R17 ;  /* 0x0000763249117816 */ /* 0x004fe40000000011 */
[----:B0-----:R-:W-:Y:S02]  /*6170*/  PRMT R91, R21, 0x7632, R91 ;  /* 0x00007632155b7816 */ /* 0x001fe4000000005b */
[----:B-1----:R-:W-:Y:S01]  /*6180*/  PRMT R18, R15, 0x7610, R18 ;  /* 0x000076100f127816 */ /* 0x002fe20000000012 */
[----:B------:R-:W-:Y:S04]  /*6190*/  STS.U16 [R90+0x8], R98 ;  /* 0x000008625a007388 */ /* 0x000fe80000000400 */
[----:B------:R-:W-:Y:S04]  /*61a0*/  STS.U16 [R90+0xa], R93 ;  /* 0x00000a5d5a007388 */ /* 0x000fe80000000400 */
[----:B------:R-:W-:Y:S04]  /*61b0*/  STS.U16 [R90+0xe], R16 ;  /* 0x00000e105a007388 */ /* 0x000fe80000000400 */
[----:B------:R-:W-:Y:S04]  /*61c0*/  STS.U16 [R90+0x10], R19 ;  /* 0x000010135a007388 */ /* 0x000fe80000000400 */
[----:B------:R0:W-:Y:S04]  /*61d0*/  STS.U16 [R90+0x12], R20 ;  /* 0x000012145a007388 */ /* 0x0001e80000000400 */
        /* <DEDUP_REMOVED lines=26> */
[----:B------:R-:W3:Y:S01]  /*6380*/  LDCU.64 UR4, c[0x0][0x490] ;  /* 0x00009200ff0477ac */ /* 0x000ee20008000a00 */
[----:B------:R-:W-:-:S04]  /*6390*/  IADD3 R71, P0, P1, R53, R2, R71 ;  /* 0x0000000235477210 */ /* 0x000fc8000791e047 */
[----:B0-----:R-:W-:Y:S02]  /*63a0*/  IADD3.X R20, PT, PT, RZ, R32, RZ, P0, P1 ;  /* 0x00000020ff147210 */ /* 0x001fe400007e24ff */
[C---:B---3--:R-:W-:Y:S01]  /*63b0*/  LEA R16, P0, R71.reuse, UR4, 0x1 ;  /* 0x0000000447107c11 */ /* 0x048fe2000f8008ff */
[----:B------:R-:W0:Y:S03]  /*63c0*/  LDCU UR4, c[0x0][0x394] ;  /* 0x00007280ff0477ac */ /* 0x000e260008000800 */
[----:B-1----:R-:W-:Y:S02]  /*63d0*/  LEA.HI.X R17, R71, UR5, R20, 0x1, P0 ;  /* 0x0000000547117c11 */ /* 0x002fe400080f0c14 */
        /* <DEDUP_REMOVED lines=21> */
[----:B------:R-:W-:Y:S02]  /*6530*/  VIADD R33, R33, 0x1 ;  /* 0x0000000121217836 */ /* 0x000fe40000000000 */
        /* <DEDUP_REMOVED lines=9> */
[----:B0-----:R-:W-:-:S05]  /*65d0*/  ISETP.NE.AND P0, PT, R33, UR4, PT ;  /* 0x0000000421007c0c */ /* 0x001fca000bf05270 */
        /* <DEDUP_REMOVED lines=8> */
.L_x_3857:
        /* <DEDUP_REMOVED lines=10> */
.L_x_5111:


//--------------------- .text._Z25selective_scan_fwd_kernelI32Selective_Scan_fwd_kernel_traitsILi32ELi16ELi1ELb0ELb0ELb1ELb0EN3c108BFloat16EfEEv13SSMParamsBase --------------------------
	.section	.text._Z25selective_scan_fwd_kernelI32Selective_Scan_fwd_kernel_traitsILi32ELi16ELi1ELb0ELb0ELb1ELb0EN3c108BFloat16EfEEv13SSMParamsBase,"ax",@progbits
	.align	128
        .global         _Z25selective_scan_fwd_kernelI32Selective_Scan_fwd_kernel_traitsILi32ELi16ELi1ELb0ELb0ELb1ELb0EN3c108BFloat16EfEEv13SSMParamsBase
        .type           _Z25selective_scan_fwd_kernelI32Selective_Scan_fwd_kernel_traitsILi32ELi16ELi1ELb0ELb0ELb1ELb0EN3c108BFloat16EfEEv13SSMParamsBase,@function
        .size           _Z25selective_scan_fwd_kernelI32Selective_Scan_fwd_kernel_traitsILi32ELi16ELi1ELb0ELb0ELb1ELb0EN3c108BFloat16EfEEv13SSMParamsBase,(.L_x_5112 - _Z25selective_scan_fwd_kernelI32Selective_Scan_fwd_kernel_traitsILi32ELi16ELi1ELb0ELb0ELb1ELb0EN3c108BFloat16EfEEv13SSMParamsBase)
        .other          _Z25selective_scan_fwd_kernelI32Selective_Scan_fwd_kernel_traitsILi32ELi16ELi1ELb0ELb0ELb1ELb0EN3c108BFloat16EfEEv13SSMParamsBase,@"STO_CUDA_ENTRY STV_DEFAULT"
_Z25selective_scan_fwd_kernelI32Selective_Scan_fwd_kernel_traitsILi32ELi16ELi1ELb0ELb0ELb1ELb0EN3c108BFloat16EfEEv13SSMParamsBase:
.text._Z25selective_scan_fwd_kernelI32Selective_Scan_fwd_kernel_traitsILi32ELi16ELi1ELb0ELb0ELb1ELb0EN3c108BFloat16EfEEv13SSMParamsBase:
[----:B------:R-:W-:Y:S08]  /*0000*/  LDC R1, c[0x0][0x37c] ;  /* 0x0000df00ff017b82 */ /* 0x000ff00000000800 */
[----:B------:R-:W0:Y:S01]  /*0010*/  LDC R10, c[0x0][0x398] ;  /* 0x0000e600ff0a7b82 */ /* 0x000e220000000800 */
[----:B------:R-:W1:Y:S01]  /*0020*/  S2R R15, SR_CTAID.Y ;  /* 0x00000000000f7919 */ /* 0x000e620000002600 */
[----:B------:R-:W2:Y:S01]  /*0030*/  LDCU.64 UR16, c[0x0][0x358] ;  /* 0x00006b00ff1077ac */ /* 0x000ea20008000a00 */
[----:B------:R-:W-:-:S02]  /*0040*/  HFMA2 R0, -RZ, RZ, 0, 0 ;  /* 0x00000000ff007431 */ /* 0x000fc400000001ff */
[----:B------:R-:W-:Y:S01]  /*0050*/  IMAD.MOV.U32 R22, RZ, RZ, RZ ;  /* 0x000000ffff167224 */ /* 0x000fe200078e00ff */
[----:B------:R-:W3:Y:S02]  /*0060*/  LDCU.128 UR12, c[0x0][0x400] ;  /* 0x00008000ff0c77ac */ /* 0x000ee40008000c00 */
        /* <DEDUP_REMOVED lines=23> */
[----:B0-----:R-:W-:Y:S01]  /*01e0*/  IABS R2, R15 ;  /* 0x0000000f00027213 */ /* 0x001fe20000000000 */
[----:B------:R-:W-:Y:S01]  /*01f0*/  UIMAD.WIDE.U32 UR4, UR18, UR8, URZ ;  /* 0x00000008120472a5 */ /* 0x000fe2000f8e00ff */
[----:B------:R0:W5:Y:S01]  /*0200*/  @P1 LDG.E R22, desc[UR16][R4.64] ;  /* 0x0000001004161981 */ /* 0x000162000c1e1900 */
[----:B---3--:R-:W-:Y:S01]  /*0210*/  MOV R6, RZ ;  /* 0x000000ff00067202 */ /* 0x008fe20000000f00 */
[----:B----4-:R-:W-:-:S04]  /*0220*/  IMAD.MOV R12, RZ, RZ, -R7 ;  /* 0x000000ffff0c7224 */ /* 0x010fc800078e0a07 */
[----:B------:R-:W-:-:S04]  /*0230*/  IMAD R3, R12, R9, RZ ;  /* 0x000000090c037224 */ /* 0x000fc800078e02ff */
[----:B------:R-:W-:-:S06]  /*0240*/  IMAD.HI.U32 R7, R7, R3, R6 ;  /* 0x0000000307077227 */ /* 0x000fcc00078e0006 */
[----:B------:R-:W-:-:S04]  /*0250*/  IMAD.HI.U32 R7, R7, R2, RZ ;  /* 0x0000000207077227 */ /* 0x000fc800078e00ff */
[----:B------:R-:W-:-:S04]  /*0260*/  IMAD.MOV R6, RZ, RZ, -R7 ;  /* 0x000000ffff067224 */ /* 0x000fc800078e0a07 */
[----:B------:R-:W-:-:S05]  /*0270*/  IMAD R6, R9, R6, R2 ;  /* 0x0000000609067224 */ /* 0x000fca00078e0202 */
[----:B------:R-:W-:Y:S01]  /*0280*/  ISETP.GT.U32.AND P2, PT, R9, R6, PT ;  /* 0x000000060900720c */ /* 0x000fe20003f44070 */
[----:B------:R-:W-:Y:S02]  /*0290*/  UIMAD UR9, UR18, UR9, UR5 ;  /* 0x00000009120972a4 */ /* 0x000fe4000f8e0205 */
[----:B------:R-:W-:Y:S01]  /*02a0*/  UIMAD UR8, UR18, UR13, UR7 ;  /* 0x0000000d120872a4 */ /* 0x000fe2000f8e0207 */
[----:B------:R-:W-:Y:S01]  /*02b0*/  IMAD.U32 R3, RZ, RZ, UR5 ;  /* 0x00000005ff037e24 */ /* 0x000fe2000f8e00ff */
[----:B0-----:R-:W-:Y:S01]  /*02c0*/  MOV R5, UR7 ;  /* 0x0000000700057c02 */ /* 0x001fe20008000f00 */
[----:B------:R-:W-:Y:S01]  /*02d0*/  IMAD.U32 R4, RZ, RZ, UR6 ;  /* 0x00000006ff047e24 */ /* 0x000fe2000f8e00ff */
[----:B------:R-:W-:Y:S01]  /*02e0*/  LOP3.LUT R8, R15, R10, RZ, 0x3c, !PT ;  /* 0x0000000a0f087212 */ /* 0x000fe200078e3cff */
[----:B------:R-:W0:Y:S01]  /*02f0*/  LDCU.64 UR6, c[0x0][0x3d0] ;  /* 0x00007a00ff0677ac */ /* 0x000e220008000a00 */
[----:B------:R-:W-:Y:S01]  /*0300*/  MOV R2, UR4 ;  /* 0x0000000400027c02 */ /* 0x000fe20008000f00 */
[----:B------:R-:W-:Y:S01]  /*0310*/  IMAD.U32 R5, RZ, RZ, UR8 ;  /* 0x00000008ff057e24 */ /* 0x000fe2000f8e00ff */
[----:B------:R-:W-:-:S02]  /*0320*/  MOV R3, UR9 ;  /* 0x0000000900037c02 */ /* 0x000fc40008000f00 */
[-C--:B------:R-:W-:Y:S01]  /*0330*/  @!P2 IADD3 R6, PT, PT, R6, -R9.reuse, RZ ;  /* 0x800000090606a210 */ /* 0x080fe20007ffe0ff */
[----:B------:R-:W-:Y:S01]  /*0340*/  @!P2 VIADD R7, R7, 0x1 ;  /* 0x000000010707a836 */ /* 0x000fe20000000000 */
[----:B------:R-:W-:Y:S02]  /*0350*/  ISETP.GE.AND P3, PT, R8, RZ, PT ;  /* 0x000000ff0800720c */ /* 0x000fe40003f66270 */
[----:B------:R-:W-:Y:S02]  /*0360*/  ISETP.GE.U32.AND P0, PT, R6, R9, PT ;  /* 0x000000090600720c */ /* 0x000fe40003f06070 */
[----:B------:R-:W-:Y:S01]  /*0370*/  ISETP.NE.AND P1, PT, R10, RZ, PT ;  /* 0x000000ff0a00720c */ /* 0x000fe20003f25270 */
[----:B012---:R-:W-:-:S12]  /*0380*/  @!P4 EXIT ;  /* 0x000000000000c94d */ /* 0x007fd80003800000 */
[----:B------:R-:W-:Y:S01]  /*0390*/  @P0 IADD3 R7, PT, PT, R7, 0x1, RZ ;  /* 0x0000000107070810 */ /* 0x000fe20007ffe0ff */
[----:B------:R-:W0:Y:S01]  /*03a0*/  LDC.64 R8, c[0x0][0x428] ;  /* 0x00010a00ff087b82 */ /* 0x000e220000000a00 */
[----:B------:R-:W1:Y:S01]  /*03b0*/  S2R R23, SR_TID.X ;  /* 0x0000000000177919 */ /* 0x000e620000002100 */
[C---:B------:R-:W-:Y:S01]  /*03c0*/  IMAD.WIDE.U32 R2, R15.reuse, UR10, R2 ;  /* 0x0000000a0f027c25 */ /* 0x040fe2000f8e0002 */
[----:B------:R-:W-:Y:S01]  /*03d0*/  UIMAD.WIDE.U32 UR4, UR18, UR6, URZ ;  /* 0x00000006120472a5 */ /* 0x000fe2000f8e00ff */
[----:B------:R-:W2:Y:S02]  /*03e0*/  LDCU.U8 UR9, c[0x0][0x39e] ;  /* 0x000073c0ff0977ac */ /* 0x000ea40008000000 */
[----:B------:R-:W-:Y:S01]  /*03f0*/  @!P3 IMAD.MOV R7, RZ, RZ, -R7 ;  /* 0x000000ffff07b224 */ /* 0x000fe200078e0a07 */
[----:B------:R-:W-:Y:S01]  /*0400*/  @!P1 LOP3.LUT R7, RZ, R10, RZ, 0x33, !PT ;  /* 0x0000000aff079212 */ /* 0x000fe200078e33ff */
[----:B------:R-:W3:Y:S01]  /*0410*/  LDC.64 R18, c[0x0][0x450] ;  /* 0x00011400ff127b82 */ /* 0x000ee20000000a00 */
[C---:B------:R-:W-:Y:S01]  /*0420*/  IMAD R50, R15.reuse, UR11, R3 ;  /* 0x0000000b0f327c24 */ /* 0x040fe2000f8e0203 */
[C---:B------:R-:W-:Y:S01]  /*0430*/  LEA R32, P0, R2.reuse, R32, 0x1 ;  /* 0x0000002002207211 */ /* 0x040fe200078008ff */
[----:B------:R-:W-:Y:S01]  /*0440*/  UIMAD UR5, UR18, UR7, UR5 ;  /* 0x00000007120572a4 */ /* 0x000fe2000f8e0205 */
[----:B------:R-:W-:Y:S01]  /*0450*/  SHF.R.S32.HI R3, RZ, 0x1f, R7 ;  /* 0x0000001fff037819 */ /* 0x000fe20000011407 */
[----:B------:R-:W4:Y:S01]  /*0460*/  LDCU.64 UR6, c[0x0][0x3b8] ;  /* 0x00007700ff0677ac */ /* 0x000f220008000a00 */
[----:B------:R-:W-:Y:S01]  /*0470*/  LEA.HI.X R50, R2, R33, R50, 0x1, P0 ;  /* 0x0000002102327211 */ /* 0x000fe200000f0c32 */
[----:B------:R-:W-:Y:S01]  /*0480*/  IMAD.WIDE.U32 R4, R15, UR14, R4 ;  /* 0x0000000e0f047c25 */ /* 0x000fe2000f8e0004 */
[----:B------:R-:W2:Y:S03]  /*0490*/  LDC.64 R16, c[0x0][0x468] ;  /* 0x00011a00ff107b82 */ /* 0x000ea60000000a00 */
[----:B------:R-:W-:-:S02]  /*04a0*/  IMAD R2, R3, R68, RZ ;  /* 0x0000004403027224 */ /* 0x000fc400078e02ff */
[----:B------:R-:W-:Y:S02]  /*04b0*/  IMAD R51, R15, UR15, R5 ;  /* 0x0000000f0f337c24 */ /* 0x000fe4000f8e0205 */
[C---:B------:R-:W-:Y:S01]  /*04c0*/  IMAD R69, R7.reuse, R69, R2 ;  /* 0x0000004507457224 */ /* 0x040fe200078e0202 */
[----:B------:R-:W1:Y:S01]  /*04d0*/  LDC.64 R24, c[0x0][0x3a0] ;  /* 0x0000e800ff187b82 */ /* 0x000e620000000a00 */
[----:B------:R-:W-:Y:S01]  /*04e0*/  IMAD.WIDE.U32 R2, R7, R68, UR4 ;  /* 0x0000000407027e25 */ /* 0x000fe2000f8e0044 */
[----:B------:R-:W2:Y:S03]  /*04f0*/  LDCU UR4, c[0x0][0x38c] ;  /* 0x00007180ff0477ac */ /* 0x000ea60008000800 */
[----:B0-----:R-:W-:Y:S01]  /*0500*/  IMAD.WIDE.U32 R12, R15, R8, RZ ;  /* 0x000000080f0c7225 */ /* 0x001fe200078e00ff */
[----:B------:R-:W-:Y:S02]  /*0510*/  IADD3 R69, PT, PT, R3, R69, RZ ;  /* 0x0000004503457210 */ /* 0x000fe40007ffe0ff */
[----:B------:R-:W0:Y:S01]  /*0520*/  LDC.64 R30, c[0x0][0x440] ;  /* 0x00011000ff1e7b82 */ /* 0x000e220000000a00 */
[----:B---3--:R-:W-:Y:S01]  /*0530*/  LEA R68, P1, R2, R18, 0x1 ;  /* 0x0000001202447211 */ /* 0x008fe200078208ff */
[----:B------:R-:W-:-:S03]  /*0540*/  IMAD R13, R15, R9, R13 ;  /* 0x000000090f0d7224 */ /* 0x000fc600078e020d */
[----:B------:R-:W-:Y:S01]  /*0550*/  LEA.HI.X R69, R2, R19, R69, 0x1, P1 ;  /* 0x0000001302457211 */ /* 0x000fe200008f0c45 */
[----:B----4-:R-:W-:Y:S02]  /*0560*/  IMAD.WIDE.U32 R2, R15, UR6, RZ ;  /* 0x000000060f027c25 */ /* 0x010fe4000f8e00ff */
[----:B------:R-:W3:Y:S01]  /*0570*/  LDC.64 R34, c[0x0][0x448] ;  /* 0x00011200ff227b82 */ /* 0x000ee20000000a00 */
[----:B--2---:R-:W-:Y:S01]  /*0580*/  LEA R33, P0, R4, R16, 0x1 ;  /* 0x0000001004217211 */ /* 0x004fe200078008ff */
[----:B------:R-:W-:-:S03]  /*0590*/  UISETP.LT.AND UP0, UPT, UR4, 0x1, UPT ;  /* 0x000000010400788c */ /* 0x000fc6000bf01270 */
[----:B------:R-:W-:-:S03]  /*05a0*/  LEA.HI.X R51, R4, R17, R51, 0x1, P0 ;  /* 0x0000001104337211 */ /* 0x000fc600000f0c33 */
[----:B------:R-:W2:Y:S01]  /*05b0*/  LDC R14, c[0x0][0x384] ;  /* 0x0000e100ff0e7b82 */ /* 0x000ea20000000800 */
[----:B-1----:R-:W-:-:S04]  /*05c0*/  IMAD.WIDE.U32 R26, R15, R24, RZ ;  /* 0x000000180f1a7225 */ /* 0x002fc800078e00ff */
[C---:B------:R-:W-:Y:S02]  /*05d0*/  IMAD R16, R15.reuse, R25, R27 ;  /* 0x000000190f107224 */ /* 0x040fe400078e021b */
[----:B------:R-:W-:Y:S01]  /*05e0*/  IMAD R27, R15, UR7, R3 ;  /* 0x000000070f1b7c24 */ /* 0x000fe2000f8e0203 */
[----:B------:R-:W1:Y:S01]  /*05f0*/  LDC.64 R28, c[0x0][0x420] ;  /* 0x00010800ff1c7b82 */ /* 0x000e620000000a00 */
[----:B0-----:R-:W-:-:S04]  /*0600*/  LEA R24, P0, R26, R30, 0x2 ;  /* 0x0000001e1a187211 */ /* 0x001fc800078010ff */
[----:B------:R-:W-:Y:S02]  /*0610*/  LEA.HI.X R26, R26, R31, R16, 0x2, P0 ;  /* 0x0000001f1a1a7211 */ /* 0x000fe400000f1410 */
[----:B------:R-:W-:Y:S01]  /*0620*/  SHF.L.U32 R31, R23, 0x4, RZ ;  /* 0x00000004171f7819 */ /* 0x000fe200000006ff */
[----:B------:R-:W0:Y:S01]  /*0630*/  LDC.64 R10, c[0x0][0x3a8] ;  /* 0x0000ea00ff0a7b82 */ /* 0x000e220000000a00 */
[C---:B---3--:R-:W-:Y:S02]  /*0640*/  LEA R25, P1, R2.reuse, R34, 0x2 ;  /* 0x0000002202197211 */ /* 0x048fe400078210ff */
[C---:B------:R-:W-:Y:S01]  /*0650*/  IADD3 R37, PT, PT, R31.reuse, 0x4, RZ ;  /* 0x000000041f257810 */ /* 0x040fe20007ffe0ff */
[C---:B------:R-:W-:Y:S01]  /*0660*/  VIADD R34, R31.reuse, 0x1 ;  /* 0x000000011f227836 */ /* 0x040fe20000000000 */
[----:B------:R-:W-:Y:S01]  /*0670*/  LEA.HI.X R27, R2, R35, R27, 0x2, P1 ;  /* 0x00000023021b7211 */ /* 0x000fe200008f141b */
[C---:B------:R-:W-:Y:S01]  /*0680*/  VIADD R36, R31.reuse, 0x3 ;  /* 0x000000031f247836 */ /* 0x040fe20000000000 */
[C---:B------:R-:W-:Y:S01]  /*0690*/  LOP3.LUT R2, R31.reuse, 0x3e00, RZ, 0xc0, !PT ;  /* 0x00003e001f027812 */ /* 0x040fe200078ec0ff */
[----:B------:R-:W3:Y:S01]  /*06a0*/  LDC.64 R8, c[0x0][0x3c0] ;  /* 0x0000f000ff087b82 */ /* 0x000ee20000000a00 */
[----:B--2---:R-:W-:Y:S01]  /*06b0*/  IMAD R14, R14, UR18, R15 ;  /* 0x000000120e0e7c24 */ /* 0x004fe2000f8e020f */
[C---:B------:R-:W-:Y:S01]  /*06c0*/  IADD3 R35, PT, PT, R31.reuse, 0x2, RZ ;  /* 0x000000021f237810 */ /* 0x040fe20007ffe0ff */
[C---:B------:R-:W-:Y:S01]  /*06d0*/  VIADD R38, R31.reuse, 0x5 ;  /* 0x000000051f267836 */ /* 0x040fe20000000000 */
[----:B------:R-:W-:Y:S01]  /*06e0*/  LOP3.LUT R49, R2, 0x1f, R23, 0xf8, !PT ;  /* 0x0000001f02317812 */ /* 0x000fe200078ef817 */
[----:B------:R-:W-:Y:S01]  /*06f0*/  IMAD R14, R14, R21, RZ ;  /* 0x000000150e0e7224 */ /* 0x000fe200078e02ff */
[C---:B------:R-:W-:Y:S01]  /*0700*/  IADD3 R39, PT, PT, R31.reuse, 0x6, RZ ;  /* 0x000000061f277810 */ /* 0x040fe20007ffe0ff */
[C---:B------:R-:W-:Y:S01]  /*0710*/  VIADD R40, R31.reuse, 0x7 ;  /* 0x000000071f287836 */ /* 0x040fe20000000000 */
[----:B------:R-:W2:Y:S01]  /*0720*/  LDC.64 R6, c[0x0][0x3e0] ;  /* 0x0000f800ff067b82 */ /* 0x000ea20000000a00 */
[----:B-1----:R-:W-:Y:S01]  /*0730*/  IMAD.WIDE.U32 R4, R28, UR18, R12 ;  /* 0x000000121c047c25 */ /* 0x002fe2000f8e000c */
[----:B------:R-:W-:-:S02]  /*0740*/  IADD3 R41, PT, PT, R31, 0x8, RZ ;  /* 0x000000081f297810 */ /* 0x000fc40007ffe0ff */
[----:B------:R-:W-:Y:S01]  /*0750*/  IADD3 R43, PT, PT, R31, 0xa, RZ ;  /* 0x0000000a1f2b7810 */ /* 0x000fe20007ffe0ff */
[----:B------:R-:W-:Y:S01]  /*0760*/  IMAD.WIDE.U32 R2, R49, 0x2, RZ ;  /* 0x0000000231027825 */ /* 0x000fe200078e00ff */
[----:B------:R-:W-:Y:S02]  /*0770*/  IADD3 R45, PT, PT, R31, 0xc, RZ ;  /* 0x0000000c1f2d7810 */ /* 0x000fe40007ffe0ff */
[----:B0-----:R-:W-:Y:S01]  /*0780*/  SHF.L.U64.HI R11, R10, 0x2, R11 ;  /* 0x000000020a0b7819 */ /* 0x001fe2000001020b */
[----:B------:R-:W-:Y:S01]  /*0790*/  IMAD R30, R14, UR4, RZ ;  /* 0x000000040e1e7c24 */ /* 0x000fe2000f8e02ff */
[----:B------:R-:W-:Y:S01]  /*07a0*/  USEL UR4, UR4, 0x1, !UP0 ;  /* 0x0000000104047887 */ /* 0x000fe2000c000000 */
[----:B------:R-:W-:Y:S01]  /*07b0*/  IMAD R28, R29, UR18, R5 ;  /* 0x000000121d1c7c24 */ /* 0x000fe2000f8e0205 */
[----:B------:R-:W-:Y:S01]  /*07c0*/  IADD3 R47, PT, PT, R31, 0xe, RZ ;  /* 0x0000000e1f2f7810 */ /* 0x000fe20007ffe0ff */
[----:B------:R-:W-:Y:S01]  /*07d0*/  IMAD.MOV.U32 R29, RZ, RZ, RZ ;  /* 0x000000ffff1d7224 */ /* 0x000fe200078e00ff */
[----:B------:R-:W-:Y:S01]  /*07e0*/  LOP3.LUT R52, R49, 0x20, RZ, 0xfc, !PT ;  /* 0x0000002031347812 */ /* 0x000fe200078efcff */
[C---:B------:R-:W-:Y:S01]  /*07f0*/  VIADD R42, R31.reuse, 0x9 ;  /* 0x000000091f2a7836 */ /* 0x040fe20000000000 */
[----:B---3--:R-:W-:Y:S01]  /*0800*/  SHF.L.U64.HI R9, R8, 0x2, R9 ;  /* 0x0000000208097819 */ /* 0x008fe20000010209 */
[----:B------:R-:W-:Y:S01]  /*0810*/  VIADD R44, R31, 0xb ;  /* 0x0000000b1f2c7836 */ /* 0x000fe20000000000 */
[----:B------:R-:W-:Y:S01]  /*0820*/  LOP3.LUT R53, R49, 0x40, RZ, 0xfc, !PT ;  /* 0x0000004031357812 */ /* 0x000fe200078efcff */
[----:B------:R-:W-:Y:S01]  /*0830*/  VIADD R46, R31, 0xd ;  /* 0x0000000d1f2e7836 */ /* 0x000fe20000000000 */
[----:B------:R-:W-:Y:S01]  /*0840*/  LOP3.LUT R54, R49, 0x60, RZ, 0xfc, !PT ;  /* 0x0000006031367812 */ /* 0x000fe200078efcff */
[----:B------:R-:W-:Y:S01]  /*0850*/  VIADD R48, R31, 0xf ;  /* 0x0000000f1f307836 */ /* 0x000fe20000000000 */
[----:B------:R-:W-:Y:S01]  /*0860*/  LOP3.LUT R55, R49, 0x80, RZ, 0xfc, !PT ;  /* 0x0000008031377812 */ /* 0x000fe200078efcff */
[----:B------:R-:W-:Y:S01]  /*0870*/  UIADD3 UR7, UPT, UPT, -UR4, URZ, URZ ;  /* 0x000000ff04077290 */ /* 0x000fe2000fffe1ff */
[----:B--2---:R-:W-:-:S02]  /*0880*/  SHF.L.U64.HI R7, R6, 0x1, R7 ;  /* 0x0000000106077819 */ /* 0x004fc40000010207 */
        /* <DEDUP_REMOVED lines=11> */
[----:B------:R-:W-:-:S07]  /*0940*/  LOP3.LUT R67, R2, 0x200, RZ, 0xfc, !PT ;  /* 0x0000020002437812 */ /* 0x000fce00078efcff */
.L_x_3894:
[----:B------:R-:W0:Y:S01]  /*0950*/  LDCU UR4, c[0x0][0x388] ;  /* 0x00007100ff0477ac */ /* 0x000e220008000800 */
[----:B------:R-:W-:Y:S01]  /*0960*/  IMAD.SHL.U32 R70, R29, 0x200, RZ ;  /* 0x000002001d467824 */ /* 0x000fe200078e00ff */
[----:B-1----:R-:W-:Y:S02]  /*0970*/  SHF.L.U32 R12, R49, 0x1, RZ ;  /* 0x00000001310c7819 */ /* 0x002fe400000006ff */
[----:B------:R-:W-:Y:S02]  /*0980*/  PRMT R16, RZ, 0x7610, R16 ;  /* 0x00007610ff107816 */ /* 0x000fe40000000010 */
[C---:B------:R-:W-:Y:S02]  /*0990*/  IADD3 R14, P2, PT, R12.reuse, R32, RZ ;  /* 0x000000200c0e7210 */ /* 0x040fe40007f5e0ff */
[----:B------:R-:W-:Y:S02]  /*09a0*/  IADD3 R12, P1, PT, R12, R33, RZ ;  /* 0x000000210c0c7210 */ /* 0x000fe40007f3e0ff */
[----:B------:R-:W-:-:S02]  /*09b0*/  IADD3.X R15, PT, PT, RZ, R50, RZ, P2, !PT ;  /* 0x00000032ff0f7210 */ /* 0x000fc400017fe4ff */
[----:B------:R-:W-:Y:S01]  /*09c0*/  PRMT R85, RZ, 0x7610, R85 ;  /* 0x00007610ff557816 */ /* 0x000fe20000000055 */
[----:B------:R-:W-:Y:S01]  /*09d0*/  IMAD.X R13, RZ, RZ, R51, P1 ;  /* 0x000000ffff0d7224 */ /* 0x000fe200008e0633 */
[----:B------:R-:W-:Y:S02]  /*09e0*/  PRMT R17, RZ, 0x7610, R17 ;  /* 0x00007610ff117816 */ /* 0x000fe40000000011 */
[----:B------:R-:W-:Y:S02]  /*09f0*/  PRMT R86, RZ, 0x7610, R86 ;  /* 0x00007610ff567816 */ /* 0x000fe40000000056 */
[----:B0-----:R-:W-:Y:S02]  /*0a00*/  IADD3 R71, PT, PT, -R70, UR4, RZ ;  /* 0x0000000446477c10 */ /* 0x001fe4000fffe1ff */
[----:B------:R-:W-:Y:S02]  /*0a10*/  PRMT R18, RZ, 0x7610, R18 ;  /* 0x00007610ff127816 */ /* 0x000fe40000000012 */
[-C--:B------:R-:W-:Y:S01]  /*0a20*/  ISETP.GE.AND P0, PT, R49, R71.reuse, PT ;  /* 0x000000473100720c */ /* 0x080fe20003f06270 */
[----:B------:R-:W-:Y:S01]  /*0a30*/  BAR.SYNC.DEFER_BLOCKING 0x0 ;  /* 0x0000000000007b1d */ /* 0x000fe20000010000 */
[----:B------:R-:W-:-:S02]  /*0a40*/  ISETP.GE.AND P1, PT, R52, R71, PT ;  /* 0x000000473400720c */ /* 0x000fc40003f26270 */
[----:B------:R-:W-:Y:S02]  /*0a50*/  P2R R108, PR, RZ, 0x1 ;  /* 0x00000001ff6c7803 */ /* 0x000fe40000000000 */
[-C--:B------:R-:W-:Y:S02]  /*0a60*/  ISETP.GE.AND P2, PT, R53, R71.reuse, PT ;  /* 0x000000473500720c */ /* 0x080fe40003f46270 */
[-C--:B------:R-:W-:Y:S02]  /*0a70*/  ISETP.GE.AND P6, PT, R54, R71.reuse, PT ;  /* 0x000000473600720c */ /* 0x080fe40003fc6270 */
[-C--:B------:R-:W-:Y:S02]  /*0a80*/  ISETP.GE.AND P5, PT, R55, R71.reuse, PT ;  /* 0x000000473700720c */ /* 0x080fe40003fa6270 */
[-C--:B------:R-:W-:Y:S02]  /*0a90*/  ISETP.GE.AND P4, PT, R56, R71.reuse, PT ;  /* 0x000000473800720c */ /* 0x080fe40003f86270 */
[----:B------:R-:W-:-:S02]  /*0aa0*/  ISETP.GE.AND P3, PT, R57, R71, PT ;  /* 0x000000473900720c */ /* 0x000fc40003f66270 */
        /* <DEDUP_REMOVED lines=40> */
[C---:B-1----:R-:W-:Y:S01]  /*0d30*/  IADD3 R75, PT, PT, R72.reuse, 0x20, RZ ;  /* 0x00000020484b7810 */ /* 0x042fe20007ffe0ff */
[C---:B------:R-:W-:Y:S01]  /*0d40*/  VIADD R15, R72.reuse, 0x40 ;  /* 0x00000040480f7836 */ /* 0x040fe20000000000 */
[CC--:B------:R-:W-:Y:S01]  /*0d50*/  LEA.HI.SX32 R73, R72.reuse, R72.reuse, 0x1b ;  /* 0x0000004848497211 */ /* 0x0c0fe200078fdaff */
[C---:B------:R-:W-:Y:S01]  /*0d60*/  VIADD R77, R72.reuse, 0x80 ;  /* 0x00000080484d7836 */ /* 0x040fe20000000000 */
[----:B------:R-:W-:Y:S02]  /*0d70*/  LEA.HI.SX32 R74, R75, R72, 0x1b ;  /* 0x000000484b4a7211 */ /* 0x000fe400078fdaff */
[C---:B------:R-:W-:Y:S01]  /*0d80*/  IADD3 R75, PT, PT, R72.reuse, 0x60, RZ ;  /* 0x00000060484b7810 */ /* 0x040fe20007ffe0ff */
[C---:B------:R-:W-:Y:S01]  /*0d90*/  VIADD R81, R72.reuse, 0xc0 ;  /* 0x000000c048517836 */ /* 0x040fe20000000000 */
[----:B------:R-:W-:Y:S02]  /*0da0*/  IADD3 R79, PT, PT, R72, 0xa0, RZ ;  /* 0x000000a0484f7810 */ /* 0x000fe40007ffe0ff */
[----:B------:R-:W-:-:S02]  /*0db0*/  LEA R73, R73, UR4, 0x1 ;  /* 0x0000000449497c11 */ /* 0x000fc4000f8e08ff */
[-C--:B------:R-:W-:Y:S02]  /*0dc0*/  LEA.HI.SX32 R15, R15, R72.reuse, 0x1b ;  /* 0x000000480f0f7211 */ /* 0x080fe400078fdaff */
[----:B------:R-:W-:Y:S02]  /*0dd0*/  LEA R74, R74, UR4, 0x1 ;  /* 0x000000044a4a7c11 */ /* 0x000fe4000f8e08ff */
[-C--:B------:R-:W-:Y:S02]  /*0de0*/  LEA.HI.SX32 R76, R75, R72.reuse, 0x1b ;  /* 0x000000484b4c7211 */ /* 0x080fe400078fdaff */
[-C--:B------:R-:W-:Y:S02]  /*0df0*/  LEA.HI.SX32 R77, R77, R72.reuse, 0x1b ;  /* 0x000000484d4d7211 */ /* 0x080fe400078fdaff */
[-C--:B------:R-:W-:Y:S02]  /*0e00*/  LEA.HI.SX32 R78, R79, R72.reuse, 0x1b ;  /* 0x000000484f4e7211 */ /* 0x080fe400078fdaff */
[----:B------:R-:W-:-:S02]  /*0e10*/  LEA.HI.SX32 R79, R81, R72, 0x1b ;  /* 0x00000048514f7211 */ /* 0x000fc400078fdaff */
[----:B------:R-:W-:Y:S02]  /*0e20*/  LEA R75, R15, UR4, 0x1 ;  /* 0x000000040f4b7c11 */ /* 0x000fe4000f8e08ff */
[----:B------:R-:W-:Y:S02]  /*0e30*/  LEA R76, R76, UR4, 0x1 ;  /* 0x000000044c4c7c11 */ /* 0x000fe4000f8e08ff */
[----:B------:R-:W-:Y:S02]  /*0e40*/  LEA R77, R77, UR4, 0x1 ;  /* 0x000000044d4d7c11 */ /* 0x000fe4000f8e08ff */
[----:B------:R-:W-:Y:S02]  /*0e50*/  IADD3 R15, PT, PT, R72, 0xe0, RZ ;  /* 0x000000e0480f7810 */ /* 0x000fe40007ffe0ff */
[----:B------:R-:W-:Y:S01]  /*0e60*/  LEA R78, R78, UR4, 0x1 ;  /* 0x000000044e4e7c11 */ /* 0x000fe2000f8e08ff */
[----:B------:R-:W-:Y:S01]  /*0e70*/  VIADD R83, R72, 0x140 ;  /* 0x0000014048537836 */ /* 0x000fe20000000000 */
[----:B------:R-:W-:-:S02]  /*0e80*/  LEA R79, R79, UR4, 0x1 ;  /* 0x000000044f4f7c11 */ /* 0x000fc4000f8e08ff */
[C---:B------:R-:W-:Y:S02]  /*0e90*/  IADD3 R81, PT, PT, R72.reuse, 0x120, RZ ;  /* 0x0000012048517810 */ /* 0x040fe40007ffe0ff */
[-C--:B------:R-:W-:Y:S02]  /*0ea0*/  LEA.HI.SX32 R15, R15, R72.reuse, 0x1b ;  /* 0x000000480f0f7211 */ /* 0x080fe400078fdaff */
[----:B------:R-:W-:Y:S02]  /*0eb0*/  IADD3 R95, PT, PT, R72, 0x160, RZ ;  /* 0x00000160485f7810 */ /* 0x000fe40007ffe0ff */
[-C--:B------:R-:W-:Y:S02]  /*0ec0*/  LEA.HI.SX32 R82, R81, R72.reuse, 0x1b ;  /* 0x0000004851527211 */ /* 0x080fe400078fdaff */
[-C--:B------:R-:W-:Y:S02]  /*0ed0*/  LEA.HI.SX32 R83, R83, R72.reuse, 0x1b ;  /* 0x0000004853537211 */ /* 0x080fe400078fdaff */
[----:B------:R-:W-:-:S02]  /*0ee0*/  LEA.HI.SX32 R84, R95, R72, 0x1b ;  /* 0x000000485f547211 */ /* 0x000fc400078fdaff */
[----:B------:R-:W-:Y:S02]  /*0ef0*/  LEA R82, R82, UR4, 0x1 ;  /* 0x0000000452527c11 */ /* 0x000fe4000f8e08ff */
[----:B------:R-:W-:Y:S01]  /*0f00*/  LEA R83, R83, UR4, 0x1 ;  /* 0x0000000453537c11 */ /* 0x000fe2000f8e08ff */
[----:B------:R-:W-:Y:S01]  /*0f10*/  IMAD.SHL.U32 R14, R72, 0x10, RZ ;  /* 0x00000010480e7824 */ /* 0x000fe200078e00ff */
[----:B------:R-:W-:Y:S02]  /*0f20*/  LEA R84, R84, UR4, 0x1 ;  /* 0x0000000454547c11 */ /* 0x000fe4000f8e08ff */
[----:B------:R-:W-:Y:S02]  /*0f30*/  P2R R98, PR, RZ, 0x2 ;  /* 0x00000002ff627803 */ /* 0x000fe40000000000 */
[----:B------:R-:W-:Y:S02]  /*0f40*/  ISETP.GE.AND P1, PT, R52, R71, PT ;  /* 0x000000473400720c */ /* 0x000fe40003f26270 */
[----:B------:R-:W-:-:S02]  /*0f50*/  P2R R106, PR, RZ, 0x1 ;  /* 0x00000001ff6a7803 */ /* 0x000fc40000000000 */
[----:B------:R-:W-:Y:S02]  /*0f60*/  PRMT R95, RZ, 0x7610, R95 ;  /* 0x00007610ff5f7816 */ /* 0x000fe4000000005f */
[----:B------:R-:W-:Y:S02]  /*0f70*/  ISETP.GE.AND P0, PT, R53, R71, PT ;  /* 0x000000473500720c */ /* 0x000fe40003f06270 */
[----:B------:R-:W-:Y:S02]  /*0f80*/  PRMT R94, RZ, 0x7610, R94 ;  /* 0x00007610ff5e7816 */ /* 0x000fe4000000005e */
[----:B------:R-:W-:Y:S02]  /*0f90*/  PRMT R96, RZ, 0x7610, R96 ;  /* 0x00007610ff607816 */ /* 0x000fe40000000060 */
[----:B------:R-:W-:Y:S02]  /*0fa0*/  PRMT R107, RZ, 0x7610, R107 ;  /* 0x00007610ff6b7816 */ /* 0x000fe4000000006b */
[----:B------:R-:W-:Y:S01]  /*0fb0*/  PRMT R109, RZ, 0x7610, R109 ;  /* 0x00007610ff6d7816 */ /* 0x000fe2000000006d */
[----:B--2---:R-:W-:Y:S04]  /*0fc0*/  STS.U16 [R73], R16 ;  /* 0x0000001049007388 */ /* 0x004fe80000000400 */
[----:B---3--:R0:W-:Y:S04]  /*0fd0*/  STS.U16 [R74+0x40], R17 ;  /* 0x000040114a007388 */ /* 0x0081e80000000400 */
[----:B----4-:R-:W-:Y:S01]  /*0fe0*/  STS.U16 [R75+0x80], R18 ;  /* 0x000080124b007388 */ /* 0x010fe20000000400 */
[----:B0-----:R-:W-:-:S03]  /*0ff0*/  VIADD R17, R72, 0x100 ;  /* 0x0000010048117836 */ /* 0x001fc60000000000 */
[----:B------:R0:W-:Y:S02]  /*1000*/  STS.U16 [R76+0xc0], R19 ;  /* 0x0000c0134c007388 */ /* 0x0001e40000000400 */
[----:B------:R-:W-:Y:S02]  /*1010*/  LEA.HI.SX32 R17, R17, R72, 0x1b ;  /* 0x0000004811117211 */ /* 0x000fe400078fdaff */
[----:B------:R-:W-:Y:S04]  /*1020*/  STS.U16 [R77+0x100], R20 ;  /* 0x000100144d007388 */ /* 0x000fe80000000400 */
[----:B------:R-:W-:Y:S01]  /*1030*/  STS.U16 [R78+0x140], R21 ;  /* 0x000140154e007388 */ /* 0x000fe20000000400 */
[----:B------:R-:W-:-:S03]  /*1040*/  LEA R81, R17, UR4, 0x1 ;  /* 0x0000000411517c11 */ /* 0x000fc6000f8e08ff */
[----:B------:R1:W-:Y:S01]  /*1050*/  STS.U16 [R79+0x180], R80 ;  /* 0x000180504f007388 */ /* 0x0003e20000000400 */
[C---:B------:R-:W-:Y:S01]  /*1060*/  IADD3 R17, PT, PT, R72.reuse, 0x1a0, RZ ;  /* 0x000001a048117810 */ /* 0x040fe20007ffe0ff */
[C---:B0-----:R-:W-:Y:S01]  /*1070*/  VIADD R19, R72.reuse, 0x1c0 ;  /* 0x000001c048137836 */ /* 0x041fe20000000000 */
[----:B-1----:R-:W-:Y:S01]  /*1080*/  LEA R80, R15, UR4, 0x1 ;  /* 0x000000040f507c11 */ /* 0x002fe2000f8e08ff */
[C---:B------:R-:W-:Y:S01]  /*1090*/  VIADD R15, R72.reuse, 0x180 ;  /* 0x00000180480f7836 */ /* 0x040fe20000000000 */
[----:B------:R-:W-:Y:S02]  /*10a0*/  IADD3 R21, PT, PT, R72, 0x1e0, RZ ;  /* 0x000001e048157810 */ /* 0x000fe40007ffe0ff */
[-C--:B------:R-:W-:Y:S01]  /*10b0*/  LEA.HI.SX32 R17, R17, R72.reuse, 0x1b ;  /* 0x0000004811117211 */ /* 0x080fe200078fdaff */
[----:B------:R0:W-:Y:S01]  /*10c0*/  STS.U16 [R80+0x1c0], R85 ;  /* 0x0001c05550007388 */ /* 0x0001e20000000400 */
[-C--:B------:R-:W-:Y:S02]  /*10d0*/  LEA.HI.SX32 R15, R15, R72.reuse, 0x1b ;  /* 0x000000480f0f7211 */ /* 0x080fe400078fdaff */
[-C--:B------:R-:W-:Y:S01]  /*10e0*/  LEA.HI.SX32 R19, R19, R72.reuse, 0x1b ;  /* 0x0000004813137211 */ /* 0x080fe200078fdaff */
[----:B------:R1:W-:Y:S01]  /*10f0*/  STS.U16 [R81+0x200], R86 ;  /* 0x0002005651007388 */ /* 0x0003e20000000400 */
[----:B------:R-:W-:-:S03]  /*1100*/  LEA.HI.SX32 R21, R21, R72, 0x1b ;  /* 0x0000004815157211 */ /* 0x000fc600078fdaff */
[----:B------:R2:W-:Y:S01]  /*1110*/  STS.U16 [R82+0x240], R87 ;  /* 0x0002405752007388 */ /* 0x0005e20000000400 */
[----:B0-----:R-:W-:-:S03]  /*1120*/  LEA R85, R15, UR4, 0x1 ;  /* 0x000000040f557c11 */ /* 0x001fc6000f8e08ff */
        /* <DEDUP_REMOVED lines=36> */
[-C--:B------:R-:W-:Y:S02]  /*1370*/  ISETP.GE.AND P1, PT, R56, R71.reuse, PT ;  /* 0x000000473800720c */ /* 0x080fe40003f26270 */
[----:B-1----:R-:W-:Y:S01]  /*1380*/  PRMT R93, RZ, 0x7610, R93 ;  /* 0x00007610ff5d7816 */ /* 0x002fe2000000005d */
[----:B------:R-:W4:Y:S01]  /*1390*/  @!P0 LDG.E.U16 R94, desc[UR16][R12.64+0x100] ;  /* 0x000100100c5e8981 */ /* 0x000f22000c1e1500 */
[----:B------:R-:W-:-:S09]  /*13a0*/  ISETP.GE.AND P0, PT, R57, R71, PT ;  /* 0x000000473900720c */ /* 0x000fd20003f06270 */
[----:B------:R-:W4:Y:S01]  /*13b0*/  @!P1 LDG.E.U16 R93, desc[UR16][R12.64+0x140] ;  /* 0x000140100c5d9981 */ /* 0x000f22000c1e1500 */
[----:B------:R-:W-:-:S03]  /*13c0*/  ISETP.GE.AND P1, PT, R58, R71, PT ;  /* 0x000000473a00720c */ /* 0x000fc60003f26270 */
[----:B------:R-:W4:Y:S01]  /*13d0*/  @!P0 LDG.E.U16 R96, desc[UR16][R12.64+0x180] ;  /* 0x000180100c608981 */ /* 0x000f22000c1e1500 */
[----:B------:R-:W-:-:S09]  /*13e0*/  ISETP.GE.AND P0, PT, R59, R71, PT ;  /* 0x000000473b00720c */ /* 0x000fd20003f06270 */
[----:B------:R-:W4:Y:S01]  /*13f0*/  @!P1 LDG.E.U16 R107, desc[UR16][R12.64+0x1c0] ;  /* 0x0001c0100c6b9981 */ /* 0x000f22000c1e1500 */
[----:B------:R-:W-:Y:S02]  /*1400*/  ISETP.NE.AND P1, PT, R98, RZ, PT ;  /* 0x000000ff6200720c */ /* 0x000fe40003f25270 */
[----:B------:R-:W-:-:S06]  /*1410*/  PRMT R98, RZ, 0x7610, R98 ;  /* 0x00007610ff627816 */ /* 0x000fcc0000000062 */
        /* <DEDUP_REMOVED lines=17> */
[----:B------:R0:W4:Y:S02]  /*1530*/  @!P6 LDG.E.U16 R115, desc[UR16][R12.64+0x3c0] ;  /* 0x0003c0100c73e981 */ /* 0x000124000c1e1500 */
[----:B0-----:R-:W0:Y:S01]  /*1540*/  LDC R12, c[0x0][0x38c] ;  /* 0x0000e300ff0c7b82 */ /* 0x001e220000000800 */
[----:B------:R-:W-:Y:S01]  /*1550*/  BSSY.RECONVERGENT B0, `(.L_x_3858) ;  /* 0x0000052000007945 */ /* 0x000fe20003800200 */
[----:B0-----:R-:W-:Y:S01]  /*1560*/  ISETP.GE.AND P5, PT, R12, 0x1, PT ;  /* 0x000000010c00780c */ /* 0x001fe20003fa6270 */
        /* <DEDUP_REMOVED lines=22> */
[----:B------:R0:W0:Y:S04]  /*16d0*/  LDS.U16 R96, [R89+0xa] ;  /* 0x00000a0059607984 */ /* 0x0000280000000400 */
[----:B------:R0:W2:Y:S04]  /*16e0*/  LDS.U16 R98, [R89+0xc] ;  /* 0x00000c0059627984 */ /* 0x0000a80000000400 */
        /* <DEDUP_REMOVED lines=9> */
[----:B0-----:R-:W-:Y:S01]  /*1780*/  SHF.L.U32 R115, R90, 0x10, RZ ;  /* 0x000000105a737819 */ /* 0x001fe200000006ff */
[----:B-1----:R-:W-:-:S04]  /*1790*/  IMAD.U32 R119, R93, 0x10000, RZ ;  /* 0x000100005d777824 */ /* 0x002fc800078e00ff */
[----:B-----5:R-:W-:-:S05]  /*17a0*/  FADD.FTZ R93, R115, R22 ;  /* 0x00000016735d7221 */ /* 0x020fca0000010000 */
[----:B------:R-:W-:Y:S01]  /*17b0*/  FSETP.GTU.FTZ.AND P3, PT, R93, 20, PT ;  /* 0x41a000005d00780b */ /* 0x000fe20003f7c000 */
[----:B--2---:R-:W-:-:S03]  /*17c0*/  IMAD.U32 R91, R91, 0x10000, RZ ;  /* 0x000100005b5b7824 */ /* 0x004fc600078e00ff */
[----:B------:R-:W-:Y:S01]  /*17d0*/  ISETP.EQ.OR P3, PT, RZ, UR9, P3 ;  /* 0x00000009ff007c0c */ /* 0x000fe20009f62670 */
[--C-:B------:R-:W-:Y:S01]  /*17e0*/  FADD.FTZ R94, R91, R22.reuse ;  /* 0x000000165b5e7221 */ /* 0x100fe20000010000 */
[----:B---3--:R-:W-:Y:S01]  /*17f0*/  SHF.L.U32 R117, R92, 0x10, RZ ;  /* 0x000000105c757819 */ /* 0x008fe200000006ff */
[--C-:B------:R-:W-:Y:S01]  /*1800*/  FADD.FTZ R91, R119, R22.reuse ;  /* 0x00000016775b7221 */ /* 0x100fe20000010000 */
[----:B----4-:R-:W-:Y:S02]  /*1810*/  SHF.L.U32 R95, R95, 0x10, RZ ;  /* 0x000000105f5f7819 */ /* 0x010fe400000006ff */
[----:B------:R-:W-:Y:S01]  /*1820*/  FSETP.GTU.FTZ.AND P4, PT, R94, 20, PT ;  /* 0x41a000005e00780b */ /* 0x000fe20003f9c000 */
[--C-:B------:R-:W-:Y:S01]  /*1830*/  FADD.FTZ R90, R117, R22.reuse ;  /* 0x00000016755a7221 */ /* 0x100fe20000010000 */
[----:B------:R-:W-:Y:S01]  /*1840*/  FSETP.GTU.FTZ.AND P1, PT, R91, 20, PT ;  /* 0x41a000005b00780b */ /* 0x000fe20003f3c000 */
[----:B------:R-:W-:Y:S01]  /*1850*/  FADD.FTZ R92, R95, R22 ;  /* 0x000000165f5c7221 */ /* 0x000fe20000010000 */
[----:B------:R-:W-:-:S02]  /*1860*/  ISETP.EQ.OR P4, PT, RZ, UR9, P4 ;  /* 0x00000009ff007c0c */ /* 0x000fc4000a782670 */
[----:B------:R-:W-:Y:S01]  /*1870*/  FSETP.GTU.FTZ.AND P2, PT, R90, 20, PT ;  /* 0x41a000005a00780b */ /* 0x000fe20003f5c000 */
        /* <DEDUP_REMOVED lines=31> */
.L_x_3859:
[----:B------:R-:W-:Y:S05]  /*1a70*/  BSYNC.RECONVERGENT B0 ;  /* 0x0000000000007941 */ /* 0x000fea0003800200 */
.L_x_3858:
        /* <DEDUP_REMOVED lines=35> */
.L_x_3861:
[----:B------:R-:W-:Y:S05]  /*1cb0*/  BSYNC.RECONVERGENT B0 ;  /* 0x0000000000007941 */ /* 0x000fea0003800200 */
.L_x_3860:
        /* <DEDUP_REMOVED lines=37> */
.L_x_3863:
[----:B------:R-:W-:Y:S05]  /*1f10*/  BSYNC.RECONVERGENT B0 ;  /* 0x0000000000007941 */ /* 0x000fea0003800200 */
.L_x_3862:
        /* <DEDUP_REMOVED lines=35> */
.L_x_3865:
[----:B------:R-:W-:Y:S05]  /*2150*/  BSYNC.RECONVERGENT B0 ;  /* 0x0000000000007941 */ /* 0x000fea0003800200 */
.L_x_3864:
        /* <DEDUP_REMOVED lines=37> */
.L_x_3867:
[----:B------:R-:W-:Y:S05]  /*23b0*/  BSYNC.RECONVERGENT B0 ;  /* 0x0000000000007941 */ /* 0x000fea0003800200 */
.L_x_3866:
        /* <DEDUP_REMOVED lines=35> */
.L_x_3869:
[----:B------:R-:W-:Y:S05]  /*25f0*/  BSYNC.RECONVERGENT B0 ;  /* 0x0000000000007941 */ /* 0x000fea0003800200 */
.L_x_3868:
        /* <DEDUP_REMOVED lines=37> */
.L_x_3871:
[----:B------:R-:W-:Y:S05]  /*2850*/  BSYNC.RECONVERGENT B0 ;  /* 0x0000000000007941 */ /* 0x000fea0003800200 */
.L_x_3870:
        /* <DEDUP_REMOVED lines=35> */
.L_x_3873:
[----:B------:R-:W-:Y:S05]  /*2a90*/  BSYNC.RECONVERGENT B0 ;  /* 0x0000000000007941 */ /* 0x000fea0003800200 */
.L_x_3872:
        /* <DEDUP_REMOVED lines=37> */
.L_x_3875:
[----:B------:R-:W-:Y:S05]  /*2cf0*/  BSYNC.RECONVERGENT B0 ;  /* 0x0000000000007941 */ /* 0x000fea0003800200 */
.L_x_3874:
[----:B------:R-:W-:Y:S01]  /*2d00*/  SHF.L.U32 R113, R108, 0x10, RZ ;  /* 0x000000106c717819 */ /* 0x000fe200000006ff */
[----:B------:R-:W-:Y:S01]  /*2d10*/  BSSY.RECONVERGENT B0, `(.L_x_3876) ;  /* 0x0000023000007945 */ /* 0x000fe20003800200 */
[----:B------:R-:W-:Y:S01]  /*2d20*/  IMAD.U32 R108, R105, 0x10000, RZ ;  /* 0x00010000696c7824 */ /* 0x000fe200078e00ff */
        /* <DEDUP_REMOVED lines=33> */
.L_x_3877:
[----:B------:R-:W-:Y:S05]  /*2f40*/  BSYNC.RECONVERGENT B0 ;  /* 0x0000000000007941 */ /* 0x000fea0003800200 */
.L_x_3876:
[----:B------:R-:W-:Y:S01]  /*2f50*/  ISETP.EQ.OR P6, PT, RZ, UR9, P2 ;  /* 0x00000009ff007c0c */ /* 0x000fe200097c2670 */
[----:B------:R-:W-:Y:S01]  /*2f60*/  IMAD.U32 R115, R107, 0x10000, RZ ;  /* 0x000100006b737824 */ /* 0x000fe200078e00ff */
[----:B------:R-:W-:Y:S01]  /*2f70*/  BSSY.RECONVERGENT B0, `(.L_x_3878) ;  /* 0x0000027000007945 */ /* 0x000fe20003800200 */
        /* <DEDUP_REMOVED lines=38> */
.L_x_3879:
[----:B------:R-:W-:Y:S05]  /*31e0*/  BSYNC.RECONVERGENT B0 ;  /* 0x0000000000007941 */ /* 0x000fea0003800200 */
.L_x_3878:
        /* <DEDUP_REMOVED lines=39> */
.L_x_3881:
[----:B------:R-:W-:Y:S05]  /*3460*/  BSYNC.RECONVERGENT B0 ;  /* 0x0000000000007941 */ /* 0x000fea0003800200 */
.L_x_3880:
        /* <DEDUP_REMOVED lines=43> */
.L_x_3883:
[----:B------:R-:W-:Y:S05]  /*3720*/  BSYNC.RECONVERGENT B0 ;  /* 0x0000000000007941 */ /* 0x000fea0003800200 */
.L_x_3882:
        /* <DEDUP_REMOVED lines=32> */
.L_x_3885:
[----:B------:R-:W-:Y:S05]  /*3930*/  BSYNC.RECONVERGENT B0 ;  /* 0x0000000000007941 */ /* 0x000fea0003800200 */
.L_x_3884:
        /* <DEDUP_REMOVED lines=32> */
.L_x_3887:
[----:B------:R-:W-:Y:S05]  /*3b40*/  BSYNC.RECONVERGENT B0 ;  /* 0x0000000000007941 */ /* 0x000fea0003800200 */
.L_x_3886:
        /* <DEDUP_REMOVED lines=32> */
.L_x_3889:
[----:B------:R-:W-:Y:S05]  /*3d50*/  BSYNC.RECONVERGENT B0 ;  /* 0x0000000000007941 */ /* 0x000fea0003800200 */
.L_x_3888:
[----:B------:R-:W-:Y:S01]  /*3d60*/  IMAD.U32 R20, R20, 0x10000, RZ ;  /* 0x0001000014147824 */ /* 0x000fe200078e00ff */
        /* <DEDUP_REMOVED lines=18> */
[----:B------:R-:W-:Y:S01]  /*3e90*/  IMAD R129, R29, R12, RZ ;  /* 0x0000000c1d817224 */ /* 0x000fe200078e02ff */
[----:B------:R-:W-:Y:S01]  /*3ea0*/  IADD3 R158, P1, PT, R68, R67, RZ ;  /* 0x00000043449e7210 */ /* 0x000fe20007f3e0ff */
        /* <DEDUP_REMOVED lines=18> */
[----:B------:R-:W-:Y:S01]  /*3fd0*/  IMAD.MOV.U32 R140, RZ, RZ, R27 ;  /* 0x000000ffff8c7224 */ /* 0x000fe200078e001b */
[----:B------:R-:W-:Y:S01]  /*3fe0*/  MOV R141, R24 ;  /* 0x00000018008d7202 */ /* 0x000fe20000000f00 */
[----:B------:R-:W-:Y:S01]  /*3ff0*/  IMAD.MOV.U32 R142, RZ, RZ, R26 ;  /* 0x000000ffff8e7224 */ /* 0x000fe200078e001a */
[----:B------:R-:W-:Y:S01]  /*4000*/  IADD3.X R163, PT, PT, R3, R69, RZ, P1, !PT ;  /* 0x0000004503a37210 */ /* 0x000fe20000ffe4ff */
[----:B------:R-:W-:Y:S01]  /*4010*/  UIADD3 UR5, UPT, UPT, UR4, 0x450, URZ ;  /* 0x0000045004057890 */ /* 0x000fe2000fffe0ff */
[----:B------:R-:W-:-:S11]  /*4020*/  UMOV UR6, UR7 ;  /* 0x0000000700067c82 */ /* 0x000fd60008000000 */
.L_x_3893:
[-C--:B------:R-:W-:Y:S01]  /*4030*/  ISETP.GE.AND P2, PT, R53, R71.reuse, PT ;  /* 0x000000473500720c */ /* 0x080fe20003f46270 */
[----:B0-----:R-:W-:Y:S01]  /*4040*/  IMAD.MOV.U32 R14, RZ, RZ, R158 ;  /* 0x000000ffff0e7224 */ /* 0x001fe200078e009e */
[-C--:B------:R-:W-:Y:S02]  /*4050*/  ISETP.GE.AND P1, PT, R52, R71.reuse, PT ;  /* 0x000000473400720c */ /* 0x080fe40003f26270 */
[----:B------:R-:W-:Y:S02]  /*4060*/  ISETP.GE.AND P3, PT, R54, R71, PT ;  /* 0x000000473600720c */ /* 0x000fe40003f66270 */
[----:B------:R-:W-:-:S05]  /*4070*/  MOV R15, R163 ;  /* 0x000000a3000f7202 */ /* 0x000fca0000000f00 */
[----:B------:R-:W2:Y:S04]  /*4080*/  @!P0 LDG.E.U16 R21, desc[UR16][R14.64+-0x200] ;  /* 0xfffe00100e158981 */ /* 0x000ea8000c1e1500 */
[----:B------:R-:W3:Y:S04]  /*4090*/  @!P2 LDG.E.U16 R16, desc[UR16][R14.64+-0x180] ;  /* 0xfffe80100e10a981 */ /* 0x000ee8000c1e1500 */
[----:B------:R-:W4:Y:S04]  /*40a0*/  @!P1 LDG.E.U16 R17, desc[UR16][R14.64+-0x1c0] ;  /* 0xfffe40100e119981 */ /* 0x000f28000c1e1500 */
[----:B------:R-:W5:Y:S01]  /*40b0*/  @!P3 LDG.E.U16 R19, desc[UR16][R14.64+-0x140] ;  /* 0xfffec0100e13b981 */ /* 0x000f62000c1e1500 */
[----:B------:R-:W-:Y:S01]  /*40c0*/  HFMA2 R20, -RZ, RZ, 0, 0 ;  /* 0x00000000ff147431 */ /* 0x000fe200000001ff */
[-C--:B------:R-:W-:Y:S01]  /*40d0*/  ISETP.GE.AND P5, PT, R55, R71.reuse, PT ;  /* 0x000000473700720c */ /* 0x080fe20003fa6270 */
[----:B------:R-:W-:Y:S01]  /*40e0*/  IMAD.MOV.U32 R18, RZ, RZ, RZ ;  /* 0x000000ffff127224 */ /* 0x000fe200078e00ff */
[----:B------:R-:W-:-:S02]  /*40f0*/  ISETP.GE.AND P6, PT, R56, R71, PT ;  /* 0x000000473800720c */ /* 0x000fc40003fc6270 */
[----:B------:R-:W-:-:S09]  /*4100*/  ISETP.GE.AND P4, PT, R58, R71, PT ;  /* 0x000000473a00720c */ /* 0x000fd20003f86270 */
[----:B------:R-:W5:Y:S04]  /*4110*/  @!P5 LDG.E.U16 R146, desc[UR16][R14.64+-0x100] ;  /* 0xffff00100e92d981 */ /* 0x000f68000c1e1500 */
[----:B------:R-:W5:Y:S01]  /*4120*/  @!P4 LDG.E.U16 R143, desc[UR16][R14.64+-0x40] ;  /* 0xffffc0100e8fc981 */ /* 0x000f62000c1e1500 */
[----:B--2---:R-:W-:Y:S02]  /*4130*/  @!P0 PRMT R18, R21, 0x5410, RZ ;  /* 0x0000541015128816 */ /* 0x004fe400000000ff */
[----:B---3--:R-:W-:Y:S02]  /*4140*/  @!P2 PRMT R20, R16, 0x5410, RZ ;  /* 0x000054101014a816 */ /* 0x008fe400000000ff */
[----:B----4-:R-:W-:Y:S02]  /*4150*/  @!P1 PRMT R18, R18, 0x5410, R17 ;  /* 0x0000541012129816 */ /* 0x010fe40000000011 */
[----:B------:R-:W-:-:S02]  /*4160*/  ISETP.GE.AND P1, PT, R57, R71, PT ;  /* 0x000000473900720c */ /* 0x000fc40003f26270 */
[----:B-----5:R-:W-:Y:S02]  /*4170*/  @!P3 PRMT R20, R20, 0x5410, R19 ;  /* 0x000054101414b816 */ /* 0x020fe40000000013 */
[-C--:B------:R-:W-:Y:S01]  /*4180*/  ISETP.GE.AND P3, PT, R59, R71.reuse, PT ;  /* 0x000000473b00720c */ /* 0x080fe20003f66270 */
[----:B------:R-:W2:Y:S01]  /*4190*/  @!P6 LDG.E.U16 R19, desc[UR16][R14.64+-0xc0] ;  /* 0xffff40100e13e981 */ /* 0x000ea2000c1e1500 */
[----:B------:R-:W-:-:S07]  /*41a0*/  ISETP.GE.AND P2, PT, R60, R71, PT ;  /* 0x000000473c00720c */ /* 0x000fce0003f46270 */
[----:B------:R-:W3:Y:S04]  /*41b0*/  @!P1 LDG.E.U16 R21, desc[UR16][R14.64+-0x80] ;  /* 0xffff80100e159981 */ /* 0x000ee8000c1e1500 */
[----:B------:R-:W4:Y:S04]  /*41c0*/  @!P3 LDG.E.U16 R145, desc[UR16][R14.64] ;  /* 0x000000100e91b981 */ /* 0x000f28000c1e1500 */
[----:B------:R-:W5:Y:S01]  /*41d0*/  @!P2 LDG.E.U16 R147, desc[UR16][R14.64+0x40] ;  /* 0x000040100e93a981 */ /* 0x000f62000c1e1500 */
[----:B------:R-:W-:Y:S01]  /*41e0*/  IMAD.MOV.U32 R144, RZ, RZ, RZ ;  /* 0x000000ffff907224 */ /* 0x000fe200078e00ff */
[----:B------:R-:W-:Y:S01]  /*41f0*/  @!P5 PRMT R144, R146, 0x5410, RZ ;  /* 0x000054109290d816 */ /* 0x000fe200000000ff */
[----:B------:R-:W-:-:S02]  /*4200*/  HFMA2 R146, -RZ, RZ, 0, 0 ;  /* 0x00000000ff927431 */ /* 0x000fc400000001ff */
[----:B------:R-:W-:Y:S01]  /*4210*/  IMAD.MOV.U32 R148, RZ, RZ, RZ ;  /* 0x000000ffff947224 */ /* 0x000fe200078e00ff */
[----:B------:R-:W-:Y:S01]  /*4220*/  MOV R17, R142 ;  /* 0x0000008e00117202 */ /* 0x000fe20000000f00 */
[----:B------:R-:W-:Y:S01]  /*4230*/  IMAD.MOV.U32 R16, RZ, RZ, R141 ;  /* 0x000000ffff107224 */ /* 0x000fe200078e008d */
[----:B------:R-:W-:-:S04]  /*4240*/  ISETP.GE.AND P5, PT, R61, R71, PT ;  /* 0x000000473d00720c */ /* 0x000fc80003fa6270 */
[----:B------:R-:W5:Y:S09]  /*4250*/  LDG.E R160, desc[UR16][R16.64] ;  /* 0x0000001010a07981 */ /* 0x000f72000c1e1900 */
[----:B------:R-:W5:Y:S01]  /*4260*/  @!P5 LDG.E.U16 R156, desc[UR16][R14.64+0x80] ;  /* 0x000080100e9cd981 */ /* 0x000f62000c1e1500 */
[----:B--2---:R-:W-:-:S02]  /*4270*/  @!P6 PRMT R144, R144, 0x5410, R19 ;  /* 0x000054109090e816 */ /* 0x004fc40000000013 */
[----:B---3--:R-:W-:Y:S02]  /*4280*/  @!P1 PRMT R146, R21, 0x5410, RZ ;  /* 0x0000541015929816 */ /* 0x008fe400000000ff */
[----:B------:R-:W-:Y:S02]  /*4290*/  ISETP.GE.AND P1, PT, R63, R71, PT ;  /* 0x000000473f00720c */ /* 0x000fe40003f26270 */
[----:B----4-:R-:W-:-:S04]  /*42a0*/  @!P3 PRMT R148, R145, 0x5410, RZ ;  /* 0x000054109194b816 */ /* 0x010fc800000000ff */
[----:B-----5:R-:W-:Y:S02]  /*42b0*/  @!P2 PRMT R148, R148, 0x5410, R147 ;  /* 0x000054109494a816 */ /* 0x020fe40000000093 */
[-C--:B------:R-:W-:Y:S02]  /*42c0*/  ISETP.GE.AND P2, PT, R64, R71.reuse, PT ;  /* 0x000000474000720c */ /* 0x080fe40003f46270 */
[-C--:B------:R-:W-:Y:S02]  /*42d0*/  ISETP.GE.AND P6, PT, R62, R71.reuse, PT ;  /* 0x000000473e00720c */ /* 0x080fe40003fc6270 */
[-C--:B------:R-:W-:Y:S01]  /*42e0*/  ISETP.GE.AND P3, PT, R65, R71.reuse, PT ;  /* 0x000000474100720c */ /* 0x080fe20003f66270 */
[----:B------:R-:W2:Y:S01]  /*42f0*/  @!P1 LDG.E.U16 R19, desc[UR16][R14.64+0x100] ;  /* 0x000100100e139981 */ /* 0x000ea2000c1e1500 */
[----:B------:R-:W-:Y:S02]  /*4300*/  @!P4 PRMT R146, R146, 0x5410, R143 ;  /* 0x000054109292c816 */ /* 0x000fe4000000008f */
[----:B------:R-:W-:-:S05]  /*4310*/  ISETP.GE.AND P4, PT, R66, R71, PT ;  /* 0x000000474200720c */ /* 0x000fca0003f86270 */
[----:B------:R-:W3:Y:S04]  /*4320*/  @!P2 LDG.E.U16 R21, desc[UR16][R14.64+0x140] ;  /* 0x000140100e15a981 */ /* 0x000ee8000c1e1500 */
[----:B------:R-:W4:Y:S04]  /*4330*/  @!P6 LDG.E.U16 R17, desc[UR16][R14.64+0xc0] ;  /* 0x0000c0100e11e981 */ /* 0x000f28000c1e1500 */
[----:B------:R-:W5:Y:S04]  /*4340*/  @!P3 LDG.E.U16 R143, desc[UR16][R14.64+0x180] ;  /* 0x000180100e8fb981 */ /* 0x000f68000c1e1500 */
[----:B------:R-:W5:Y:S01]  /*4350*/  @!P4 LDG.E.U16 R145, desc[UR16][R14.64+0x1c0] ;  /* 0x0001c0100e91c981 */ /* 0x000f62000c1e1500 */
[----:B------:R-:W-:Y:S01]  /*4360*/  FMUL.FTZ R160, R160, 1.4426950216293334961 ;  /* 0x3fb8aa3ba0a07820 */ /* 0x000fe20000410000 */
[----:B------:R-:W-:-:S02]  /*4370*/  PRMT R151, R18, 0x7632, R151 ;  /* 0x0000763212977816 */ /* 0x000fc40000000097 */
[----:B------:R1:W-:Y:S01]  /*4380*/  STS.U16 [R73], R18 ;  /* 0x0000001249007388 */ /* 0x0003e20000000400 */
[C---:B------:R-:W-:Y:S01]  /*4390*/  FMUL.FTZ R16, R160.reuse, R93 ;  /* 0x0000005da0107220 */ /* 0x040fe20000410000 */
[----:B------:R-:W-:Y:S01]  /*43a0*/  FMUL.FTZ R149, R160, R94 ;  /* 0x0000005ea0957220 */ /* 0x000fe20000410000 */
[----:B------:R-:W-:Y:S01]  /*43b0*/  PRMT R152, R20, 0x7632, R152 ;  /* 0x0000763214987816 */ /* 0x000fe20000000098 */
[----:B------:R-:W-:Y:S01]  /*43c0*/  STS.U16 [R74+0x40], R151 ;  /* 0x000040974a007388 */ /* 0x000fe20000000400 */
[----:B------:R0:W0:Y:S03]  /*43d0*/  MUFU.EX2 R147, R16 ;  /* 0x0000001000937308 */ /* 0x0000260000000800 */
[----:B------:R0:W-:Y:S01]  /*43e0*/  STS.U16 [R75+0x80], R20 ;  /* 0x000080144b007388 */ /* 0x0001e20000000400 */
[----:B-1----:R-:W-:Y:S01]  /*43f0*/  IMAD.MOV.U32 R18, RZ, RZ, RZ ;  /* 0x000000ffff127224 */ /* 0x002fe200078e00ff */
[----:B------:R-:W-:Y:S01]  /*4400*/  PRMT R153, R144, 0x7632, R153 ;  /* 0x0000763290997816 */ /* 0x000fe20000000099 */
[----:B------:R-:W-:Y:S01]  /*4410*/  FMUL.FTZ R150, R160, R90 ;  /* 0x0000005aa0967220 */ /* 0x000fe20000410000 */
[----:B0-----:R-:W-:-:S02]  /*4420*/  MOV R16, RZ ;  /* 0x000000ff00107202 */ /* 0x001fc40000000f00 */
[----:B------:R-:W-:Y:S01]  /*4430*/  @!P5 PRMT R16, R156, 0x5410, RZ ;  /* 0x000054109c10d816 */ /* 0x000fe200000000ff */
[----:B------:R-:W-:Y:S01]  /*4440*/  HFMA2 R20, -RZ, RZ, 0, 0 ;  /* 0x00000000ff147431 */ /* 0x000fe200000001ff */
[----:B------:R-:W0:Y:S01]  /*4450*/  MUFU.EX2 R149, R149 ;  /* 0x0000009500957308 */ /* 0x000e220000000800 */
[----:B------:R-:W-:Y:S01]  /*4460*/  PRMT R154, R146, 0x7632, R154 ;  /* 0x00007632929a7816 */ /* 0x000fe2000000009a */
[----:B------:R-:W-:Y:S01]  /*4470*/  STS.U16 [R76+0xc0], R152 ;  /* 0x0000c0984c007388 */ /* 0x000fe20000000400 */
[----:B------:R-:W-:Y:S01]  /*4480*/  PRMT R155, R148, 0x7632, R155 ;  /* 0x00007632949b7816 */ /* 0x000fe2000000009b */
[----:B------:R-:W-:Y:S02]  /*4490*/  FMUL.FTZ R151, R160, R91 ;  /* 0x0000005ba0977220 */ /* 0x000fe40000410000 */
[----:B------:R1:W-:Y:S02]  /*44a0*/  STS.U16 [R77+0x100], R144 ;  /* 0x000100904d007388 */ /* 0x0003e40000000400 */
[----:B------:R-:W0:Y:S02]  /*44b0*/  MUFU.EX2 R150, R150 ;  /* 0x0000009600967308 */ /* 0x000e240000000800 */
[----:B------:R-:W-:Y:S04]  /*44c0*/  STS.U16 [R78+0x140], R153 ;  /* 0x000140994e007388 */ /* 0x000fe80000000400 */
[----:B------:R0:W-:Y:S04]  /*44d0*/  STS.U16 [R79+0x180], R146 ;  /* 0x000180924f007388 */ /* 0x0001e80000000400 */
[----:B------:R-:W-:Y:S01]  /*44e0*/  STS.U16 [R80+0x1c0], R154 ;  /* 0x0001c09a50007388 */ /* 0x000fe20000000400 */
[----:B------:R-:W-:Y:S03]  /*44f0*/  MUFU.EX2 R151, R151 ;  /* 0x0000009700977308 */ /* 0x000fe60000000800 */
[----:B------:R-:W-:Y:S04]  /*4500*/  STS.U16 [R81+0x200], R148 ;  /* 0x0002009451007388 */ /* 0x000fe80000000400 */
[----:B------:R-:W-:Y:S01]  /*4510*/  STS.U16 [R82+0x240], R155 ;  /* 0x0002409b52007388 */ /* 0x000fe20000000400 */
[----:B------:R-:W-:-:S04]  /*4520*/  ISETP.GE.U32.AND P5, PT, R31, R71, PT ;  /* 0x000000471f00720c */ /* 0x000fc80003fa6070 */
[----:B------:R-:W-:Y:S01]  /*4530*/  FSEL R147, R147, 1, !P5 ;  /* 0x3f80000093937808 */ /* 0x000fe20006800000 */
[----:B------:R-:W0:Y:S01]  /*4540*/  S2UR UR8, SR_CgaCtaId ;  /* 0x00000000000879c3 */ /* 0x000e220000008800 */
[----:B--2---:R-:W-:-:S04]  /*4550*/  @!P1 PRMT R18, R19, 0x5410, RZ ;  /* 0x0000541013129816 */ /* 0x004fc800000000ff */
[----:B---3--:R-:W-:Y:S01]  /*4560*/  @!P2 PRMT R18, R18, 0x5410, R21 ;  /* 0x000054101212a816 */ /* 0x008fe20000000015 */
[----:B------:R-:W-:Y:S01]  /*4570*/  FMUL.FTZ R21, R160, R96 ;  /* 0x00000060a0157220 */ /* 0x000fe20000410000 */
[----:B----4-:R-:W-:Y:S02]  /*4580*/  @!P6 PRMT R16, R16, 0x5410, R17 ;  /* 0x000054101010e816 */ /* 0x010fe40000000011 */
[----:B-----5:R-:W-:-:S03]  /*4590*/  @!P3 PRMT R20, R143, 0x5410, RZ ;  /* 0x000054108f14b816 */ /* 0x020fc600000000ff */
[----:B------:R-:W2:Y:S01]  /*45a0*/  MUFU.EX2 R21, R21 ;  /* 0x0000001500157308 */ /* 0x000ea20000000800 */
[----:B-1----:R-:W-:Y:S02]  /*45b0*/  PRMT R144, R16, 0x7632, R144 ;  /* 0x0000763210907816 */ /* 0x002fe40000000090 */
[----:B------:R-:W-:Y:S01]  /*45c0*/  @!P4 PRMT R20, R20, 0x5410, R145 ;  /* 0x000054101414c816 */ /* 0x000fe20000000091 */
[----:B------:R-:W-:Y:S01]  /*45d0*/  FMUL.FTZ R17, R160, R92 ;  /* 0x0000005ca0117220 */ /* 0x000fe20000410000 */
[----:B0-----:R-:W-:Y:S01]  /*45e0*/  PRMT R146, R18, 0x7632, R146 ;  /* 0x0000763212927816 */ /* 0x001fe20000000092 */
[----:B------:R0:W-:Y:S01]  /*45f0*/  STS.U16 [R83+0x280], R16 ;  /* 0x0002801053007388 */ /* 0x0001e20000000400 */
[C---:B------:R-:W-:Y:S01]  /*4600*/  FMUL.FTZ R19, R160.reuse, R95 ;  /* 0x0000005fa0137220 */ /* 0x040fe20000410000 */
[----:B------:R1:W3:Y:S02]  /*4610*/  MUFU.EX2 R157, R17 ;  /* 0x00000011009d7308 */ /* 0x0002e40000000800 */
[----:B------:R4:W-:Y:S01]  /*4620*/  STS.U16 [R84+0x2c0], R144 ;  /* 0x0002c09054007388 */ /* 0x0009e20000000400 */
[----:B------:R-:W-:Y:S01]  /*4630*/  FMUL.FTZ R145, R160, R98 ;  /* 0x00000062a0917220 */ /* 0x000fe20000410000 */
[----:B------:R-:W-:-:S02]  /*4640*/  ISETP.GE.U32.AND P4, PT, R34, R71, PT ;  /* 0x000000472200720c */ /* 0x000fc40003f86070 */
[----:B------:R5:W-:Y:S01]  /*4650*/  STS.U16 [R85+0x300], R18 ;  /* 0x0003001255007388 */ /* 0x000be20000000400 */
[----:B0-----:R-:W-:-:S03]  /*4660*/  PRMT R16, R20, 0x7632, R16 ;  /* 0x0000763214107816 */ /* 0x001fc60000000010 */
[----:B------:R-:W-:Y:S01]  /*4670*/  STS.U16 [R86+0x340], R146 ;  /* 0x0003409256007388 */ /* 0x000fe20000000400 */
[----:B-1----:R-:W-:-:S03]  /*4680*/  MOV R17, R140 ;  /* 0x0000008c00117202 */ /* 0x002fc60000000f00 */
[----:B------:R-:W-:Y:S01]  /*4690*/  STS.U16 [R87+0x380], R20 ;  /* 0x0003801457007388 */ /* 0x000fe20000000400 */
[----:B------:R-:W0:Y:S01]  /*46a0*/  MUFU.EX2 R19, R19 ;  /* 0x0000001300137308 */ /* 0x000e220000000800 */
[----:B----4-:R-:W-:Y:S02]  /*46b0*/  FSEL R144, R108, RZ, !P5 ;  /* 0x000000ff6c907208 */ /* 0x010fe40006800000 */
[----:B------:R1:W-:Y:S01]  /*46c0*/  STS.U16 [R88+0x3c0], R16 ;  /* 0x0003c01058007388 */ /* 0x0003e20000000400 */
[-C--:B------:R-:W-:Y:S01]  /*46d0*/  ISETP.GE.U32.AND P3, PT, R35, R71.reuse, PT ;  /* 0x000000472300720c */ /* 0x080fe20003f66070 */
[----:B-----5:R-:W-:Y:S01]  /*46e0*/  FMUL.FTZ R18, R160, R106 ;  /* 0x0000006aa0127220 */ /* 0x020fe20000410000 */
[----:B------:R-:W-:Y:S01]  /*46f0*/  ISETP.GE.U32.AND P5, PT, R39, R71, PT ;  /* 0x000000472700720c */ /* 0x000fe20003fa6070 */
[----:B------:R-:W-:Y:S01]  /*4700*/  NOP ;  /* 0x0000000000007918 */ /* 0x000fe20000000000 */
[----:B-1----:R-:W-:Y:S01]  /*4710*/  IMAD.MOV.U32 R16, RZ, RZ, R139 ;  /* 0x000000ffff107224 */ /* 0x002fe200078e008b */
[----:B------:R1:W-:Y:S01]  /*4720*/  MUFU.EX2 R163, R145 ;  /* 0x0000009100a37308 */ /* 0x0003e20000000800 */
[----:B------:R-:W-:-:S02]  /*4730*/  FSEL R148, R149, 1, !P4 ;  /* 0x3f80000095947808 */ /* 0x000fc40006000000 */
[-C--:B------:R-:W-:Y:S01]  /*4740*/  ISETP.GE.U32.AND P2, PT, R36, R71.reuse, PT ;  /* 0x000000472400720c */ /* 0x080fe20003f46070 */
[----:B------:R4:W5:Y:S01]  /*4750*/  LDG.E R143, desc[UR16][R16.64] ;  /* 0x00000010108f7981 */ /* 0x000962000c1e1900 */
[----:B------:R-:W-:Y:S02]  /*4760*/  FSEL R146, R103, RZ, !P3 ;  /* 0x000000ff67927208 */ /* 0x000fe40005800000 */
[----:B------:R-:W-:Y:S01]  /*4770*/  FSEL R153, R150, 1, !P3 ;  /* 0x3f80000096997808 */ /* 0x000fe20005800000 */
[----:B------:R-:W0:Y:S01]  /*4780*/  MUFU.EX2 R18, R18 ;  /* 0x0000001200127308 */ /* 0x000e220000000800 */
[----:B-1----:R-:W-:Y:S02]  /*4790*/  FSEL R145, R107, RZ, !P4 ;  /* 0x000000ff6b917208 */ /* 0x002fe40006000000 */
[-C--:B------:R-:W-:Y:S02]  /*47a0*/  ISETP.GE.U32.AND P1, PT, R37, R71.reuse, PT ;  /* 0x000000472500720c */ /* 0x080fe40003f26070 */
[----:B------:R-:W-:Y:S01]  /*47b0*/  ISETP.GE.U32.AND P6, PT, R38, R71, PT ;  /* 0x000000472600720c */ /* 0x000fe20003fc6070 */
[----:B----4-:R-:W-:Y:S01]  /*47c0*/  FMUL.FTZ R16, R160, R111 ;  /* 0x0000006fa0107220 */ /* 0x010fe20000410000 */
[----:B--2---:R-:W-:Y:S01]  /*47d0*/  FSEL R161, R21, 1, !P5 ;  /* 0x3f80000015a17808 */ /* 0x004fe20006800000 */
[----:B------:R-:W-:Y:S01]  /*47e0*/  FFMA.FTZ R21, R144, R148, R145 ;  /* 0x0000009490157223 */ /* 0x000fe20000010091 */
[----:B------:R-:W-:Y:S01]  /*47f0*/  FSEL R150, R102, RZ, !P2 ;  /* 0x000000ff66967208 */ /* 0x000fe20005000000 */
[C---:B------:R-:W-:Y:S01]  /*4800*/  FMUL.FTZ R20, R160.reuse, R110 ;  /* 0x0000006ea0147220 */ /* 0x040fe20000410000 */
[----:B------:R-:W-:Y:S01]  /*4810*/  FSEL R155, R151, 1, !P2 ;  /* 0x3f800000979b7808 */ /* 0x000fe20005000000 */
[----:B------:R-:W-:Y:S01]  /*4820*/  FFMA.FTZ R21, R153, R21, R146 ;  /* 0x0000001599157223 */ /* 0x000fe20000010092 */
[----:B------:R-:W1:Y:S01]  /*4830*/  MUFU.EX2 R16, R16 ;  /* 0x0000001000107308 */ /* 0x000e620000000800 */
[----:B------:R-:W-:Y:S01]  /*4840*/  FSEL R152, R113, RZ, !P1 ;  /* 0x000000ff71987208 */ /* 0x000fe20004800000 */
[----:B------:R-:W-:Y:S01]  /*4850*/  FMUL.FTZ R17, R160, R112 ;  /* 0x00000070a0117220 */ /* 0x000fe20000410000 */
[----:B---3--:R-:W-:Y:S01]  /*4860*/  FSEL R157, R157, 1, !P1 ;  /* 0x3f8000009d9d7808 */ /* 0x008fe20004800000 */
[----:B------:R-:W-:Y:S01]  /*4870*/  FFMA.FTZ R149, R155, R21, R150 ;  /* 0x000000159b957223 */ /* 0x000fe20000010096 */
[----:B------:R-:W-:Y:S01]  /*4880*/  FSEL R154, R126, RZ, !P6 ;  /* 0x000000ff7e9a7208 */ /* 0x000fe20007000000 */
[----:B------:R-:W-:Y:S01]  /*4890*/  UMOV UR4, 0x400 ;  /* 0x0000040000047882 */ /* 0x000fe20000000000 */
[----:B0-----:R-:W-:Y:S01]  /*48a0*/  FSEL R159, R19, 1, !P6 ;  /* 0x3f800000139f7808 */ /* 0x001fe20007000000 */
[----:B------:R-:W-:Y:S01]  /*48b0*/  FFMA.FTZ R149, R157, R149, R152 ;  /* 0x000000959d957223 */ /* 0x000fe20000010098 */
[-C--:B------:R-:W-:Y:S01]  /*48c0*/  ISETP.GE.U32.AND P3, PT, R41, R71.reuse, PT ;  /* 0x000000472900720c */ /* 0x080fe20003f66070 */
[----:B------:R-:W0:Y:S01]  /*48d0*/  MUFU.EX2 R17, R17 ;  /* 0x0000001100117308 */ /* 0x000e220000000800 */
[----:B------:R-:W-:Y:S01]  /*48e0*/  ISETP.GE.U32.AND P4, PT, R40, R71, PT ;  /* 0x000000472800720c */ /* 0x000fe20003f86070 */
[----:B------:R-:W-:Y:S01]  /*48f0*/  FMUL.FTZ R19, R160, R109 ;  /* 0x0000006da0137220 */ /* 0x000fe20000410000 */
[----:B------:R-:W-:Y:S01]  /*4900*/  FSEL R156, R128, RZ, !P5 ;  /* 0x000000ff809c7208 */ /* 0x000fe20006800000 */
[----:B------:R-:W-:Y:S01]  /*4910*/  FFMA.FTZ R149, R159, R149, R154 ;  /* 0x000000959f957223 */ /* 0x000fe2000001009a */
[----:B------:R-:W-:Y:S01]  /*4920*/  ISETP.GE.U32.AND P2, PT, R42, R71, PT ;  /* 0x000000472a00720c */ /* 0x000fe20003f46070 */
[----:B------:R-:W-:Y:S01]  /*4930*/  LDS.U16 R177, [R89+0x2] ;  /* 0x0000020059b17984 */ /* 0x000fe20000000400 */
[----:B------:R-:W-:Y:S01]  /*4940*/  FSEL R166, R18, 1, !P3 ;  /* 0x3f80000012a67808 */ /* 0x000fe20005800000 */
[----:B------:R-:W2:Y:S01]  /*4950*/  MUFU.EX2 R20, R20 ;  /* 0x0000001400147308 */ /* 0x000ea20000000800 */
[----:B------:R-:W-:Y:S01]  /*4960*/  FSEL R158, R130, RZ, !P4 ;  /* 0x000000ff829e7208 */ /* 0x000fe20006000000 */
[----:B------:R-:W-:Y:S01]  /*4970*/  FMUL.FTZ R18, R147, R148 ;  /* 0x0000009493127220 */ /* 0x000fe20000410000 */
[----:B------:R-:W-:Y:S01]  /*4980*/  FSEL R163, R163, 1, !P4 ;  /* 0x3f800000a3a37808 */ /* 0x000fe20006000000 */
[----:B------:R-:W-:Y:S01]  /*4990*/  FMUL.FTZ R21, R160, R105 ;  /* 0x00000069a0157220 */ /* 0x000fe20000410000 */
[----:B------:R-:W-:Y:S01]  /*49a0*/  FFMA.FTZ R149, R161, R149, R156 ;  /* 0x00000095a1957223 */ /* 0x000fe2000001009c */
[----:B-1----:R-:W-:Y:S01]  /*49b0*/  FSEL R175, R16, 1, !P2 ;  /* 0x3f80000010af7808 */ /* 0x002fe20005000000 */
[----:B------:R-:W-:Y:S01]  /*49c0*/  FMUL.FTZ R16, R160, R101 ;  /* 0x00000065a0107220 */ /* 0x000fe20000410000 */
[----:B------:R-:W1:Y:S01]  /*49d0*/  MUFU.EX2 R19, R19 ;  /* 0x0000001300137308 */ /* 0x000e620000000800 */
[----:B------:R-:W-:Y:S01]  /*49e0*/  FSEL R165, R131, RZ, !P3 ;  /* 0x000000ff83a57208 */ /* 0x000fe20005800000 */
[----:B------:R-:W-:Y:S01]  /*49f0*/  FMUL.FTZ R18, R153, R18 ;  /* 0x0000001299127220 */ /* 0x000fe20000410000 */
[----:B------:R-:W-:Y:S01]  /*4a00*/  FFMA.FTZ R162, R163, R149, R158 ;  /* 0x00000095a3a27223 */ /* 0x000fe2000001009e */
[----:B------:R-:W-:Y:S01]  /*4a10*/  ISETP.GE.U32.AND P1, PT, R43, R71, PT ;  /* 0x000000472b00720c */ /* 0x000fe20003f26070 */
[----:B------:R-:W-:Y:S01]  /*4a20*/  LDS.U16 R178, [R89+0x4] ;  /* 0x0000040059b27984 */ /* 0x000fe20000000400 */
[----:B------:R-:W-:Y:S01]  /*4a30*/  FSEL R174, R132, RZ, !P2 ;  /* 0x000000ff84ae7208 */ /* 0x000fe20005000000 */
[----:B------:R-:W-:Y:S01]  /*4a40*/  FMUL.FTZ R164, R155, R18 ;  /* 0x000000129ba47220 */ /* 0x000fe20000410000 */
[----:B------:R-:W3:Y:S01]  /*4a50*/  MUFU.EX2 R21, R21 ;  /* 0x0000001500157308 */ /* 0x000ee20000000800 */
[----:B------:R-:W-:Y:S01]  /*4a60*/  FFMA.FTZ R167, R166, R162, R165 ;  /* 0x000000a2a6a77223 */ /* 0x000fe200000100a5 */
[----:B------:R-:W-:Y:S01]  /*4a70*/  FMUL.FTZ R18, R160, R97 ;  /* 0x00000061a0127220 */ /* 0x000fe20000410000 */
[----:B------:R-:W-:Y:S01]  /*4a80*/  ISETP.GE.U32.AND P6, PT, R44, R71, PT ;  /* 0x000000472c00720c */ /* 0x000fe20003fc6070 */
[----:B------:R-:W-:Y:S01]  /*4a90*/  FMUL.FTZ R164, R157, R164 ;  /* 0x000000a49da47220 */ /* 0x000fe20000410000 */
[----:B------:R-:W-:Y:S01]  /*4aa0*/  FSEL R151, R133, RZ, !P1 ;  /* 0x000000ff85977208 */ /* 0x000fe20004800000 */
[----:B------:R-:W-:Y:S02]  /*4ab0*/  LDS.U16 R179, [R89+0x6] ;  /* 0x0000060059b37984 */ /* 0x000fe40000000400 */
[----:B------:R-:W4:Y:S01]  /*4ac0*/  MUFU.EX2 R16, R16 ;  /* 0x0000001000107308 */ /* 0x000f220000000800 */
[----:B0-----:R-:W-:Y:S01]  /*4ad0*/  FSEL R162, R17, 1, !P1 ;  /* 0x3f80000011a27808 */ /* 0x001fe20004800000 */
[----:B------:R-:W-:Y:S01]  /*4ae0*/  FFMA.FTZ R167, R175, R167, R174 ;  /* 0x000000a7afa77223 */ /* 0x000fe200000100ae */
[----:B--2---:R-:W-:Y:S01]  /*4af0*/  FSEL R160, R20, 1, !P6 ;  /* 0x3f80000014a07808 */ /* 0x004fe20007000000 */
[----:B------:R-:W-:Y:S01]  /*4b00*/  FMUL.FTZ R20, R159, R164 ;  /* 0x000000a49f147220 */ /* 0x000fe20000410000 */
[----:B------:R-:W-:Y:S01]  /*4b10*/  ISETP.GE.U32.AND P5, PT, R45, R71, PT ;  /* 0x000000472d00720c */ /* 0x000fe20003fa6070 */
[----:B------:R-:W-:Y:S01]  /*4b20*/  FFMA.FTZ R17, R162, R167, R151 ;  /* 0x000000a7a2117223 */ /* 0x000fe20000010097 */
[----:B------:R-:W-:Y:S01]  /*4b30*/  FSEL R149, R134, RZ, !P6 ;  /* 0x000000ff86957208 */ /* 0x000fe20007000000 */
[----:B------:R-:W0:Y:S01]  /*4b40*/  MUFU.EX2 R18, R18 ;  /* 0x0000001200127308 */ /* 0x000e220000000800 */
[----:B------:R-:W-:Y:S01]  /*4b50*/  ISETP.GE.U32.AND P4, PT, R46, R71, PT ;  /* 0x000000472e00720c */ /* 0x000fe20003f86070 */
[----:B------:R-:W-:Y:S01]  /*4b60*/  FMUL.FTZ R20, R161, R20 ;  /* 0x00000014a1147220 */ /* 0x000fe20000410000 */
[----:B------:R-:W-:Y:S01]  /*4b70*/  FSEL R164, R135, RZ, !P5 ;  /* 0x000000ff87a47208 */ /* 0x000fe20006800000 */
[----:B------:R-:W-:Y:S01]  /*4b80*/  LDS.U16 R180, [R89+0x8] ;  /* 0x0000080059b47984 */ /* 0x000fe20000000400 */
[----:B-1----:R-:W-:Y:S01]  /*4b90*/  FSEL R167, R19, 1, !P5 ;  /* 0x3f80000013a77808 */ /* 0x002fe20006800000 */
[----:B------:R-:W-:Y:S01]  /*4ba0*/  FFMA.FTZ R19, R160, R17, R149 ;  /* 0x00000011a0137223 */ /* 0x000fe20000010095 */
[----:B------:R-:W-:Y:S01]  /*4bb0*/  ISETP.GE.U32.AND P3, PT, R47, R71, PT ;  /* 0x000000472f00720c */ /* 0x000fe20003f66070 */
[----:B------:R-:W-:Y:S01]  /*4bc0*/  FMUL.FTZ R17, R163, R20 ;  /* 0x00000014a3117220 */ /* 0x000fe20000410000 */
[----:B------:R-:W-:Y:S01]  /*4bd0*/  FSEL R168, R136, RZ, !P4 ;  /* 0x000000ff88a87208 */ /* 0x000fe20006000000 */
[----:B------:R-:W-:Y:S01]  /*4be0*/  FFMA.FTZ R19, R167, R19, R164 ;  /* 0x00000013a7137223 */ /* 0x000fe200000100a4 */
[----:B---3--:R-:W-:Y:S01]  /*4bf0*/  FSEL R169, R21, 1, !P4 ;  /* 0x3f80000015a97808 */ /* 0x008fe20006000000 */
[----:B------:R-:W-:Y:S01]  /*4c00*/  LDS.U16 R181, [R89+0xa] ;  /* 0x00000a0059b57984 */ /* 0x000fe20000000400 */
[----:B----4-:R-:W-:Y:S01]  /*4c10*/  FSEL R171, R16, 1, !P3 ;  /* 0x3f80000010ab7808 */ /* 0x010fe20005800000 */
[----:B------:R-:W-:Y:S01]  /*4c20*/  FMUL.FTZ R16, R166, R17 ;  /* 0x00000011a6107220 */ /* 0x000fe20000410000 */
[----:B------:R-:W-:Y:S01]  /*4c30*/  ISETP.GE.U32.AND P2, PT, R48, R71, PT ;  /* 0x000000473000720c */ /* 0x000fe20003f46070 */
[----:B------:R-:W-:Y:S01]  /*4c40*/  FFMA.FTZ R19, R169, R19, R168 ;  /* 0x00000013a9137223 */ /* 0x000fe200000100a8 */
[----:B------:R-:W-:Y:S01]  /*4c50*/  FSEL R170, R137, RZ, !P3 ;  /* 0x000000ff89aa7208 */ /* 0x000fe20005800000 */
[----:B------:R-:W-:Y:S01]  /*4c60*/  FMUL.FTZ R17, R175, R16 ;  /* 0x00000010af117220 */ /* 0x000fe20000410000 */
[----:B------:R-:W-:Y:S01]  /*4c70*/  FSEL R172, R138, RZ, !P2 ;  /* 0x000000ff8aac7208 */ /* 0x000fe20005000000 */
[----:B------:R-:W-:Y:S01]  /*4c80*/  LDS.U16 R182, [R89+0xc] ;  /* 0x00000c0059b67984 */ /* 0x000fe20000000400 */
[----:B0-----:R-:W-:Y:S01]  /*4c90*/  FSEL R173, R18, 1, !P2 ;  /* 0x3f80000012ad7808 */ /* 0x001fe20005000000 */
[----:B------:R-:W-:Y:S01]  /*4ca0*/  FFMA.FTZ R19, R171, R19, R170 ;  /* 0x00000013ab137223 */ /* 0x000fe200000100aa */
[----:B------:R-:W-:Y:S01]  /*4cb0*/  FMUL.FTZ R17, R162, R17 ;  /* 0x00000011a2117220 */ /* 0x000fe20000410000 */
[----:B------:R-:W-:Y:S02]  /*4cc0*/  LDS.U16 R183, [R89+0xe] ;  /* 0x00000e0059b77984 */ /* 0x000fe40000000400 */
[----:B------:R-:W-:Y:S01]  /*4cd0*/  FFMA.FTZ R18, R173, R19, R172 ;  /* 0x00000013ad127223 */ /* 0x000fe200000100ac */
[----:B------:R-:W-:Y:S01]  /*4ce0*/  FMUL.FTZ R16, R160, R17 ;  /* 0x00000011a0107220 */ /* 0x000fe20000410000 */
[----:B------:R-:W-:Y:S04]  /*4cf0*/  LDS.U16 R184, [R89+0x10] ;  /* 0x0000100059b87984 */ /* 0x000fe80000000400 */
[----:B------:R-:W0:Y:S01]  /*4d00*/  SHFL.UP PT, R17, R18, 0x1, RZ ;  /* 0x0420000012117989 */ /* 0x000e2200000e00ff */
[----:B------:R-:W-:-:S03]  /*4d10*/  FMUL.FTZ R16, R167, R16 ;  /* 0x00000010a7107220 */ /* 0x000fc60000410000 */
[----:B------:R-:W-:Y:S01]  /*4d20*/  LDS.U16 R185, [R89+0x12] ;  /* 0x0000120059b97984 */ /* 0x000fe20000000400 */
[----:B------:R-:W-:-:S03]  /*4d30*/  FMUL.FTZ R16, R169, R16 ;  /* 0x00000010a9107220 */ /* 0x000fc60000410000 */
[----:B------:R-:W-:Y:S01]  /*4d40*/  LDS.U16 R186, [R89+0x14] ;  /* 0x0000140059ba7984 */ /* 0x000fe20000000400 */
[----:B------:R-:W-:-:S03]  /*4d50*/  FMUL.FTZ R16, R171, R16 ;  /* 0x00000010ab107220 */ /* 0x000fc60000410000 */
[----:B------:R-:W-:Y:S01]  /*4d60*/  LDS.U16 R187, [R89+0x16] ;  /* 0x0000160059bb7984 */ /* 0x000fe20000000400 */
[----:B------:R-:W-:-:S03]  /*4d70*/  FMUL.FTZ R193, R173, R16 ;  /* 0x00000010adc17220 */ /* 0x000fc60000410000 */
[----:B------:R-:W-:Y:S04]  /*4d80*/  LDS.U16 R188, [R89+0x18] ;  /* 0x0000180059bc7984 */ /* 0x000fe80000000400 */
[----:B------:R-:W1:Y:S01]  /*4d90*/  SHFL.UP PT, R16, R193, 0x1, RZ ;  /* 0x04200000c1107989 */ /* 0x000e6200000e00ff */
[----:B------:R-:W-:Y:S01]  /*4da0*/  ISETP.GE.AND P1, PT, R72, 0x1, PT ;  /* 0x000000014800780c */ /* 0x000fe20003f26270 */
[C---:B0-----:R-:W-:Y:S02]  /*4db0*/  FFMA.FTZ R17, R193.reuse, R17, R18 ;  /* 0x00000011c1117223 */ /* 0x041fe40000010012 */
[----:B------:R-:W-:Y:S03]  /*4dc0*/  LDS.U16 R189, [R89+0x1a] ;  /* 0x00001a0059bd7984 */ /* 0x000fe60000000400 */
[----:B------:R-:W-:Y:S01]  /*4dd0*/  FSEL R20, R18, R17, !P1 ;  /* 0x0000001112147208 */ /* 0x000fe20004800000 */
[----:B------:R-:W-:Y:S04]  /*4de0*/  LDS.U16 R190, [R89+0x1c] ;  /* 0x00001c0059be7984 */ /* 0x000fe80000000400 */
[----:B------:R-:W0:Y:S04]  /*4df0*/  SHFL.UP PT, R17, R20, 0x2, RZ ;  /* 0x0440000014117989 */ /* 0x000e2800000e00ff */
[----:B------:R-:W-:Y:S01]  /*4e00*/  LDS.U16 R191, [R89+0x1e] ;  /* 0x00001e0059bf7984 */ /* 0x000fe20000000400 */
        /* <DEDUP_REMOVED lines=14> */
[----:B------:R-:W-:Y:S02]  /*4ef0*/  ISETP.GE.AND P2, PT, R72, 0x8, PT ;  /* 0x000000084800780c */ /* 0x000fe40003f46270 */
[----:B------:R-:W-:Y:S01]  /*4f00*/  ISETP.NE.AND P1, PT, R29, RZ, PT ;  /* 0x000000ff1d00720c */ /* 0x000fe20003f25270 */
[----:B------:R-:W-:-:S03]  /*4f10*/  HFMA2 R17, -RZ, RZ, 0, 0 ;  /* 0x00000000ff117431 */ /* 0x000fc600000001ff */
[----:B------:R-:W-:Y:S01]  /*4f20*/  ISETP.NE.OR P1, PT, R23, RZ, !P1 ;  /* 0x000000ff1700720c */ /* 0x000fe20004f25670 */
[----:B0-----:R-:W-:-:S06]  /*4f30*/  FFMA.FTZ R19, R193, R19, R20 ;  /* 0x00000013c1137223 */ /* 0x001fcc0000010014 */
[----:B-1----:R-:W-:Y:S01]  /*4f40*/  @P2 FMUL.FTZ R193, R193, R176 ;  /* 0x000000b0c1c12220 */ /* 0x002fe20000410000 */
[----:B------:R-:W-:Y:S01]  /*4f50*/  FSEL R192, R20, R19, !P2 ;  /* 0x0000001314c07208 */ /* 0x000fe20005000000 */
[----:B------:R-:W-:Y:S01]  /*4f60*/  IMAD.MOV.U32 R16, RZ, RZ, 0x3f800000 ;  /* 0x3f800000ff107424 */ /* 0x000fe200078e00ff */
[----:B------:R-:W-:Y:S01]  /*4f70*/  ULEA UR4, UR8, UR4, 0x18 ;  /* 0x0000000408047291 */ /* 0x000fe2000f8ec0ff */
[----:B------:R-:W-:Y:S04]  /*4f80*/  LDS.U16 R176, [R89] ;  /* 0x0000000059b07984 */ /* 0x000fe80000000400 */
[----:B------:R-:W0:Y:S04]  /*4f90*/  SHFL.UP PT, R20, R193, 0x10, RZ ;  /* 0x06000000c1147989 */ /* 0x000e2800000e00ff */
[----:B------:R-:W1:Y:S04]  /*4fa0*/  SHFL.UP PT, R21, R192, 0x10, RZ ;  /* 0x06000000c0157989 */ /* 0x000e6800000e00ff */
[----:B------:R-:W2:Y:S01]  /*4fb0*/  @!P1 LDS.64 R16, [UR5] ;  /* 0x00000005ff109984 */ /* 0x000ea20008000a00 */
[----:B------:R-:W-:Y:S01]  /*4fc0*/  ISETP.NE.AND P1, PT, R72, 0x1f, PT ;  /* 0x0000001f4800780c */ /* 0x000fe20003f25270 */
[C---:B0-----:R-:W-:Y:S01]  /*4fd0*/  FMUL.FTZ R20, R193.reuse, R20 ;  /* 0x00000014c1147220 */ /* 0x041fe20000410000 */
[----:B-1----:R-:W-:-:S11]  /*4fe0*/  FFMA.FTZ R21, R193, R21, R192 ;  /* 0x00000015c1157223 */ /* 0x002fd600000100c0 */
[----:B------:R-:W-:Y:S01]  /*4ff0*/  @!P1 STS.64 [UR4+0x430], R20 ;  /* 0x00043014ff009988 */ /* 0x000fe20008000a04 */
[----:B------:R-:W-:Y:S01]  /*5000*/  BAR.SYNC.DEFER_BLOCKING 0x0 ;  /* 0x0000000000007b1d */ /* 0x000fe20000010000 */
[----:B------:R-:W-:Y:S02]  /*5010*/  ISETP.NE.AND P2, PT, R72, RZ, PT ;  /* 0x000000ff4800720c */ /* 0x000fe40003f45270 */
[----:B------:R-:W-:-:S11]  /*5020*/  ISETP.NE.AND P3, PT, R23, RZ, PT ;  /* 0x000000ff1700720c */ /* 0x000fd60003f65270 */
[----:B--2---:R-:W-:Y:S04]  /*5030*/  @!P2 STS.64 [UR4+0x440], R16 ;  /* 0x00044010ff00a988 */ /* 0x004fe80008000a04 */
[----:B------:R-:W-:Y:S01]  /*5040*/  LDS.64 R18, [UR4+0x430] ;  /* 0x00043004ff127984 */ /* 0x000fe20008000a00 */
[----:B------:R-:W-:Y:S01]  /*5050*/  BAR.SYNC.DEFER_BLOCKING 0x0 ;  /* 0x0000000000007b1d */ /* 0x000fe20000010000 */
[----:B------:R-:W-:-:S04]  /*5060*/  ISETP.GE.AND P1, PT, R72, 0x10, PT ;  /* 0x000000104800780c */ /* 0x000fc80003f26270 */
[----:B------:R-:W-:Y:S02]  /*5070*/  FSEL R192, R192, R21, !P1 ;  /* 0x00000015c0c07208 */ /* 0x000fe40004800000 */
[----:B------:R-:W-:-:S03]  /*5080*/  FSEL R193, R193, R20, !P1 ;  /* 0x00000014c1c17208 */ /* 0x000fc60004800000 */
[----:B------:R-:W0:Y:S04]  /*5090*/  SHFL.UP PT, R194, R192, 0x1, RZ ;  /* 0x04200000c0c27989 */ /* 0x000e2800000e00ff */
[----:B------:R-:W-:Y:S04]  /*50a0*/  @P3 LDS R197, [UR4+0x444] ;  /* 0x00044404ffc53984 */ /* 0x000fe80008000800 */
[----:B------:R-:W1:Y:S01]  /*50b0*/  SHFL.UP PT, R195, R193, 0x1, RZ ;  /* 0x04200000c1c37989 */ /* 0x000e6200000e00ff */
[----:B0-----:R-:W-:Y:S01]  /*50c0*/  @!P2 MOV R194, R17 ;  /* 0x0000001100c2a202 */ /* 0x001fe20000000f00 */
[----:B-1----:R-:W-:-:S04]  /*50d0*/  @!P2 IMAD.MOV.U32 R195, RZ, RZ, R16 ;  /* 0x000000ffffc3a224 */ /* 0x002fc800078e0010 */
[----:B------:R-:W-:-:S04]  /*50e0*/  @P3 FFMA.FTZ R194, R197, R195, R194 ;  /* 0x000000c3c5c23223 */ /* 0x000fc800000100c2 */
[----:B------:R-:W-:-:S04]  /*50f0*/  FFMA.FTZ R194, R147, R194, R144 ;  /* 0x000000c293c27223 */ /* 0x000fc80000010090 */
[----:B------:R-:W-:-:S04]  /*5100*/  FFMA.FTZ R195, R148, R194, R145 ;  /* 0x000000c294c37223 */ /* 0x000fc80000010091 */
[----:B------:R-:W-:-:S04]  /*5110*/  FFMA.FTZ R197, R153, R195, R146 ;  /* 0x000000c399c57223 */ /* 0x000fc80000010092 */
[----:B------:R-:W-:-:S04]  /*5120*/  FFMA.FTZ R196, R155, R197, R150 ;  /* 0x000000c59bc47223 */ /* 0x000fc80000010096 */
[----:B------:R-:W-:-:S04]  /*5130*/  FFMA.FTZ R199, R157, R196, R152 ;  /* 0x000000c49dc77223 */ /* 0x000fc80000010098 */
[----:B------:R-:W-:Y:S01]  /*5140*/  FFMA.FTZ R198, R159, R199, R154 ;  /* 0x000000c79fc67223 */ /* 0x000fe2000001009a */
[----:B------:R-:W-:-:S03]  /*5150*/  ISETP.NE.AND P1, PT, R23, RZ, PT ;  /* 0x000000ff1700720c */ /* 0x000fc60003f25270 */
[----:B------:R-:W-:-:S04]  /*5160*/  FFMA.FTZ R193, R161, R198, R156 ;  /* 0x000000c6a1c17223 */ /* 0x000fc8000001009c */
[----:B------:R-:W-:Y:S01]  /*5170*/  FFMA.FTZ R192, R163, R193, R158 ;  /* 0x000000c1a3c07223 */ /* 0x000fe2000001009e */
[----:B------:R-:W-:-:S03]  /*5180*/  LEA R158, P2, R6, R14, 0x1 ;  /* 0x0000000e069e7211 */ /* 0x000fc600078408ff */
[----:B------:R-:W-:Y:S01]  /*5190*/  FFMA.FTZ R165, R166, R192, R165 ;  /* 0x000000c0a6a57223 */ /* 0x000fe200000100a5 */
[----:B------:R-:W-:Y:S01]  /*51a0*/  SHF.L.U32 R176, R176, 0x10, RZ ;  /* 0x00000010b0b07819 */ /* 0x000fe200000006ff */
[----:B------:R-:W-:Y:S01]  /*51b0*/  IMAD.U32 R14, R177, 0x10000, RZ ;  /* 0x00010000b10e7824 */ /* 0x000fe200078e00ff */
[----:B------:R-:W-:Y:S01]  /*51c0*/  SHF.L.U32 R178, R178, 0x10, RZ ;  /* 0x00000010b2b27819 */ /* 0x000fe200000006ff */
[----:B------:R-:W-:Y:S01]  /*51d0*/  FFMA.FTZ R174, R175, R165, R174 ;  /* 0x000000a5afae7223 */ /* 0x000fe200000100ae */
        /* <DEDUP_REMOVED lines=13> */
[----:B------:R-:W-:Y:S01]  /*52b0*/  BSSY.RECONVERGENT B0, `(.L_x_3891) ;  /* 0x000001d000007945 */ /* 0x000fe20003800200 */
[----:B------:R-:W-:-:S02]  /*52c0*/  IMAD.X R163, R15, 0x1, R7, P2 ;  /* 0x000000010fa37824 */ /* 0x000fc400010e0607 */
[-C--:B-----5:R-:W-:Y:S01]  /*52d0*/  FMUL.FTZ R176, R176, R143.reuse ;  /* 0x0000008fb0b07220 */ /* 0x0a0fe20000410000 */
        /* <DEDUP_REMOVED lines=15> */
[----:B------:R-:W-:Y:S01]  /*53d0*/  FFMA.FTZ R151, R162, R174, R151 ;  /* 0x000000aea2977223 */ /* 0x000fe20000010097 */
        /* <DEDUP_REMOVED lines=10> */
.L_x_3892:
[----:B------:R-:W-:Y:S05]  /*5480*/  BSYNC.RECONVERGENT B0 ;  /* 0x0000000000007941 */ /* 0x000fea0003800200 */
.L_x_3891:
        /* <DEDUP_REMOVED lines=25> */
[----:B------:R-:W-:Y:S01]  /*5620*/  IADD3.X R142, PT, PT, R142, R11, RZ, P1, !PT ;  /* 0x0000000b8e8e7210 */ /* 0x000fe20000ffe4ff */
[----:B------:R-:W-:Y:S01]  /*5630*/  VIADD R129, R129, 0x1 ;  /* 0x0000000181817836 */ /* 0x000fe20000000000 */
[----:B------:R-:W-:Y:S01]  /*5640*/  IADD3.X R140, PT, PT, R140, R9, RZ, P2, !PT ;  /* 0x000000098c8c7210 */ /* 0x000fe200017fe4ff */
[----:B------:R-:W-:Y:S01]  /*5650*/  UIADD3 UR5, UPT, UPT, UR5, 0x8, URZ ;  /* 0x0000000805057890 */ /* 0x000fe2000fffe0ff */
[----:B------:R-:W-:Y:S11]  /*5660*/  BRA.U UP0, `(.L_x_3893) ;  /* 0xffffffe900707547 */ /* 0x000ff6000b83ffff */
.L_x_3890:
[----:B------:R-:W-:Y:S01]  /*5670*/  ISETP.NE.AND P0, PT, R23, RZ, PT ;  /* 0x000000ff1700720c */ /* 0x000fe20003f05270 */
[----:B------:R-:W-:Y:S01]  /*5680*/  BAR.SYNC.DEFER_BLOCKING 0x0 ;  /* 0x0000000000007b1d */ /* 0x000fe20000010000 */
[----:B------:R-:W-:Y:S02]  /*5690*/  F2FP.BF16.F32.PACK_AB R99, R100, R99 ;  /* 0x000000636463723e */ /* 0x000fe400000010ff */
[----:B------:R-:W-:Y:S02]  /*56a0*/  F2FP.BF16.F32.PACK_AB R104, R115, R104 ;  /* 0x000000687368723e */ /* 0x000fe400000010ff */
[----:B------:R-:W-:Y:S02]  /*56b0*/  F2FP.BF16.F32.PACK_AB R118, R121, R118 ;  /* 0x000000767976723e */ /* 0x000fe400000010ff */
[----:B------:R-:W-:Y:S02]  /*56c0*/  PRMT R12, R99, 0x7632, R12 ;  /* 0x00007632630c7816 */ /* 0x000fe4000000000c */
[----:B0-----:R-:W-:-:S02]  /*56d0*/  PRMT R14, R104, 0x7632, R14 ;  /* 0x00007632680e7816 */ /* 0x001fc4000000000e */
[----:B------:R-:W-:Y:S01]  /*56e0*/  F2FP.BF16.F32.PACK_AB R114, R117, R114 ;  /* 0x000000727572723e */ /* 0x000fe200000010ff */
[----:B------:R-:W0:Y:S01]  /*56f0*/  @!P0 LDC R13, c[0x0][0x388] ;  /* 0x0000e200ff0d8b82 */ /* 0x000e220000000800 */
[----:B------:R-:W-:Y:S02]  /*5700*/  F2FP.BF16.F32.PACK_AB R116, R119, R116 ;  /* 0x000000747774723e */ /* 0x000fe400000010ff */
[----:B------:R-:W-:Y:S02]  /*5710*/  F2FP.BF16.F32.PACK_AB R120, R123, R120 ;  /* 0x000000787b78723e */ /* 0x000fe400000010ff */
[----:B------:R-:W-:Y:S02]  /*5720*/  F2FP.BF16.F32.PACK_AB R122, R125, R122 ;  /* 0x0000007a7d7a723e */ /* 0x000fe400000010ff */
[----:B------:R-:W-:Y:S02]  /*5730*/  F2FP.BF16.F32.PACK_AB R124, R127, R124 ;  /* 0x0000007c7f7c723e */ /* 0x000fe400000010ff */
[----:B------:R-:W-:-:S02]  /*5740*/  PRMT R16, R118, 0x7632, R16 ;  /* 0x0000763276107816 */ /* 0x000fc40000000010 */
[----:B------:R-:W-:Y:S01]  /*5750*/  PRMT R15, R114, 0x7632, R15 ;  /* 0x00007632720f7816 */ /* 0x000fe2000000000f */
[----:B------:R1:W-:Y:S01]  /*5760*/  STS.U16 [R89+0x2], R12 ;  /* 0x0000020c59007388 */ /* 0x0003e20000000400 */
[----:B------:R-:W-:Y:S02]  /*5770*/  PRMT R18, R122, 0x7632, R18 ;  /* 0x000076327a127816 */ /* 0x000fe40000000012 */
[----:B------:R-:W-:Y:S01]  /*5780*/  PRMT R20, R124, 0x7632, R20 ;  /* 0x000076327c147816 */ /* 0x000fe20000000014 */
[----:B------:R2:W-:Y:S01]  /*5790*/  STS.U16 [R89+0x6], R14 ;  /* 0x0000060e59007388 */ /* 0x0005e20000000400 */
[----:B------:R-:W-:-:S03]  /*57a0*/  IADD3 R29, PT, PT, R29, 0x1, RZ ;  /* 0x000000011d1d7810 */ /* 0x000fc60007ffe0ff */
[----:B------:R0:W-:Y:S01]  /*57b0*/  STS.U16 [R89+0x12], R16 ;  /* 0x0000121059007388 */ /* 0x0001e20000000400 */
[----:B-1----:R-:W-:-:S03]  /*57c0*/  PRMT R12, R116, 0x7632, R12 ;  /* 0x00007632740c7816 */ /* 0x002fc6000000000c */
[----:B------:R-:W-:Y:S01]  /*57d0*/  STS.U16 [R89], R99 ;  /* 0x0000006359007388 */ /* 0x000fe20000000400 */
[----:B--2---:R-:W-:-:S03]  /*57e0*/  PRMT R14, R120, 0x7632, R14 ;  /* 0x00007632780e7816 */ /* 0x004fc6000000000e */
[----:B------:R-:W-:Y:S01]  /*57f0*/  STS.U16 [R89+0x4], R104 ;  /* 0x0000046859007388 */ /* 0x000fe20000000400 */
[----:B0-----:R-:W-:-:S03]  /*5800*/  @!P0 IADD3 R16, PT, PT, -R70, R13, RZ ;  /* 0x0000000d46108210 */ /* 0x001fc60007ffe1ff */
        /* <DEDUP_REMOVED lines=31> */
[----:B------:R-:W-:Y:S01]  /*5a00*/  IADD3.X R13, PT, PT, RZ, R28, RZ, P0, P1 ;  /* 0x0000001cff0d7210 */ /* 0x000fe200007e24ff */
[----:B------:R-:W1:Y:S01]  /*5a10*/  LDS R14, [UR4+0x420] ;  /* 0x00042004ff0e7984 */ /* 0x000e620008000800 */
[----:B------:R-:W0:Y:S02]  /*5a20*/  LDCU.64 UR4, c[0x0][0x478] ;  /* 0x00008f00ff0477ac */ /* 0x000e240008000a00 */
[C---:B0-----:R-:W-:Y:S01]  /*5a30*/  LEA R12, P0, R70.reuse, UR4, 0x1 ;  /* 0x00000004460c7c11 */ /* 0x041fe2000f8008ff */
[----:B------:R-:W0:Y:S03]  /*5a40*/  LDCU UR4, c[0x0][0x394] ;  /* 0x00007280ff0477ac */ /* 0x000e260008000800 */
[----:B------:R-:W-:Y:S02]  /*5a50*/  LEA.HI.X R13, R70, UR5, R13, 0x1, P0 ;  /* 0x00000005460d7c11 */ /* 0x000fe400080f0c0d */
[----:B-1----:R-:W-:-:S02]  /*5a60*/  ISETP.GE.AND P1, PT, R49, R14, PT ;  /* 0x0000000e3100720c */ /* 0x002fc40003f26270 */
        /* <DEDUP_REMOVED lines=28> */
[----:B0-----:R-:W-:-:S03]  /*5c30*/  ISETP.NE.AND P0, PT, R29, UR4, PT ;  /* 0x000000041d007c0c */ /* 0x001fc6000bf05270 */
[----:B------:R1:W-:Y:S01]  /*5c40*/  @!P1 STG.E.U16 desc[UR16][R12.64+0x280], R83 ;  /* 0x000280530c009986 */ /* 0x0003e2000c101510 */
[----:B------:R-:W-:-:S03]  /*5c50*/  IADD3 R68, P1, PT, R68, 0x400, RZ ;  /* 0x0000040044447810 */ /* 0x000fc60007f3e0ff */
[----:B------:R1:W-:Y:S01]  /*5c60*/  @!P2 STG.E.U16 desc[UR16][R12.64+0x2c0], R89 ;  /* 0x0002c0590c00a986 */ /* 0x0003e2000c101510 */
[----:B------:R-:W-:Y:S01]  /*5c70*/  IADD3 R33, P2, PT, R33, 0x400, RZ ;  /* 0x0000040021217810 */ /* 0x000fe20007f5e0ff */
[----:B------:R-:W-:Y:S02]  /*5c80*/  IMAD.X R69, RZ, RZ, R69, P1 ;  /* 0x000000ffff457224 */ /* 0x000fe400008e0645 */
[----:B------:R1:W-:Y:S01]  /*5c90*/  @!P3 STG.E.U16 desc[UR16][R12.64+0x300], R85 ;  /* 0x000300550c00b986 */ /* 0x0003e2000c101510 */
[----:B------:R-:W-:Y:S02]  /*5ca0*/  IADD3 R32, P3, PT, R32, 0x400, RZ ;  /* 0x0000040020207810 */ /* 0x000fe40007f7e0ff */
[----:B------:R-:W-:Y:S02]  /*5cb0*/  IADD3.X R51, PT, PT, RZ, R51, RZ, P2, !PT ;  /* 0x00000033ff337210 */ /* 0x000fe400017fe4ff */
[----:B------:R-:W-:Y:S01]  /*5cc0*/  IADD3.X R50, PT, PT, RZ, R50, RZ, P3, !PT ;  /* 0x00000032ff327210 */ /* 0x000fe20001ffe4ff */
[----:B------:R-:W-:Y:S08]  /*5cd0*/  @P0 BRA `(.L_x_3894) ;  /* 0xffffffac001c0947 */ /* 0x000ff0000383ffff */
[----:B------:R-:W-:Y:S05]  /*5ce0*/  EXIT ;  /* 0x000000000000794d */ /* 0x000fea0003800000 */
.L_x_3895:
        /* <DEDUP_REMOVED lines=9> */
.L_x_5112:


//--------------------- .text._Z25selective_scan_fwd_kernelI32Selective_Scan_fwd_kernel_traitsILi32ELi16ELi1ELb0ELb0ELb1ELb1EN3c108BFloat16EfEEv13SSMParamsBase --------------------------
	.section	.text._Z25selective_scan_fwd_kernelI32Selective_Scan_fwd_kernel_traitsILi32ELi16ELi1ELb0ELb0ELb1ELb1EN3c108BFloat16EfEEv13SSMParamsBase,"ax",@progbits
	.align	128
        .global         _Z25selective_scan_fwd_kernelI32Selective_Scan_fwd_kernel_traitsILi32ELi16ELi1ELb0ELb0ELb1ELb1EN3c108BFloat16EfEEv13SSMParamsBase
        .type           _Z25selective_scan_fwd_kernelI32Selective_Scan_fwd_kernel_traitsILi32ELi16ELi1ELb0ELb0ELb1ELb1EN3c108BFloat16EfEEv13SSMParamsBase,@function
        .size           _Z25selective_scan_fwd_kernelI32Selective_Scan_fwd_kernel_traitsILi32ELi16ELi1ELb0ELb0ELb1ELb1EN3c108BFloat16EfEEv13SSMParamsBase,(.L_x_5113 - _Z25selective_scan_fwd_kernelI32Selective_Scan_fwd_kernel_traitsILi32ELi16ELi1ELb0ELb0ELb1ELb1EN3c108BFloat16EfEEv13SSMParamsBase)
        .other          _Z25selective_scan_fwd_kernelI32Selective_Scan_fwd_kernel_traitsILi32ELi16ELi1ELb0ELb0ELb1ELb1EN3c108BFloat16EfEEv13SSMParamsBase,@"STO_CUDA_ENTRY STV_DEFAULT"
_Z25selective_scan_fwd_kernelI32Selective_Scan_fwd_kernel_traitsILi32ELi16ELi1ELb0ELb0ELb1ELb1EN3c108BFloat16EfEEv13SSMParamsBase:
.text._Z25selective_scan_fwd_kernelI32Selective_Scan_fwd_kernel_traitsILi32ELi16ELi1ELb0ELb0ELb1ELb1EN3c108BFloat16EfEEv13SSMParamsBase:
        /* <DEDUP_REMOVED lines=26> */
[----:B--2---:R-:W-:Y:S01]  /*01a0*/  VIADD R6, R8, 0xffffffe ;  /* 0x0ffffffe08067836 */ /* 0x004fe20000000000 */
[----:B------:R-:W-:Y:S01]  /*01b0*/  UIMAD.WIDE.U32 UR4, UR18, UR8, URZ ;  /* 0x00000008120472a5 */ /* 0x000fe2000f8e00ff */
[C---:B------:R-:W-:Y:S02]  /*01c0*/  @P1 LEA.HI.X R5, R0.reuse, R5, RZ, 0x2, P3 ;  /* 0x0000000500051211 */ /* 0x040fe400018f14ff */
[----:B------:R2:W4:Y:S01]  /*01d0*/  F2I.FTZ.U32.TRUNC.NTZ R7, R6 ;  /* 0x0000000600077305 */ /* 0x000522000021f000 */
[----:B0-----:R-:W-:Y:S02]  /*01e0*/  IABS R2, R0 ;  /* 0x0000000000027213 */ /* 0x001fe40000000000 */
[----:B------:R-:W-:Y:S01]  /*01f0*/  LOP3.LUT R8, R0, R11, RZ, 0x3c, !PT ;  /* 0x0000000b00087212 */ /* 0x000fe200078e3cff */
[----:B------:R-:W-:Y:S01]  /*0200*/  UIMAD UR8, UR18, UR13, UR7 ;  /* 0x0000000d120872a4 */ /* 0x000fe2000f8e0207 */
[----:B------:R0:W5:Y:S01]  /*0210*/  @P1 LDG.E R21, desc[UR16][R4.64] ;  /* 0x0000001004151981 */ /* 0x000162000c1e1900 */
[----:B--2---:R-:W-:Y:S01]  /*0220*/  IMAD.MOV.U32 R6, RZ, RZ, RZ ;  /* 0x000000ffff067224 */ /* 0x004fe200078e00ff */
        /* <DEDUP_REMOVED lines=10> */
[----:B------:R-:W-:-:S05]  /*02d0*/  @!P2 IMAD.IADD R6, R6, 0x1, -R9 ;  /* 0x000000010606a824 */ /* 0x000fca00078e0a09 */
[----:B------:R-:W-:Y:S02]  /*02e0*/  ISETP.GE.U32.AND P0, PT, R6, R9, PT ;  /* 0x000000090600720c */ /* 0x000fe40003f06070 */
[----:B------:R-:W1:Y:S01]  /*02f0*/  LDC.64 R8, c[0x0][0x468] ;  /* 0x00011a00ff087b82 */ /* 0x000e620000000a00 */
[----:B----4-:R-:W-:Y:S01]  /*0300*/  ISETP.GE.AND P4, PT, R10, 0x1, PT ;  /* 0x000000010a00780c */ /* 0x010fe20003f86270 */
[----:B------:R-:W-:Y:S01]  /*0310*/  UIMAD UR9, UR18, UR9, UR5 ;  /* 0x00000009120972a4 */ /* 0x000fe2000f8e0205 */
[----:B------:R-:W-:Y:S01]  /*0320*/  IMAD.U32 R2, RZ, RZ, UR4 ;  /* 0x00000004ff027e24 */ /* 0x000fe2000f8e00ff */
[----:B------:R-:W-:Y:S01]  /*0330*/  MOV R3, UR5 ;  /* 0x0000000500037c02 */ /* 0x000fe20008000f00 */
[----:B0-----:R-:W-:Y:S01]  /*0340*/  IMAD.U32 R4, RZ, RZ, UR6 ;  /* 0x00000006ff047e24 */ /* 0x001fe2000f8e00ff */
[----:B------:R-:W-:Y:S01]  /*0350*/  MOV R5, UR7 ;  /* 0x0000000700057c02 */ /* 0x000fe20008000f00 */
[----:B--2---:R-:W-:Y:S01]  /*0360*/  UIMAD.WIDE.U32 UR4, UR18, UR12, URZ ;  /* 0x0000000c120472a5 */ /* 0x004fe2000f8e00ff */
[----:B------:R-:W-:Y:S01]  /*0370*/  IMAD.U32 R3, RZ, RZ, UR9 ;  /* 0x00000009ff037e24 */ /* 0x000fe2000f8e00ff */
[----:B------:R-:W-:-:S02]  /*0380*/  MOV R5, UR8 ;  /* 0x0000000800057c02 */ /* 0x000fc40008000f00 */
[----:B------:R-:W-:Y:S02]  /*0390*/  ISETP.NE.AND P1, PT, R11, RZ, PT ;  /* 0x000000ff0b00720c */ /* 0x000fe40003f25270 */
[----:B------:R-:W-:Y:S01]  /*03a0*/  @!P2 IADD3 R7, PT, PT, R7, 0x1, RZ ;  /* 0x000000010707a810 */ /* 0x000fe20007ffe0ff */
[----:B---3--:R-:W-:Y:S10]  /*03b0*/  @!P4 EXIT ;  /* 0x000000000000c94d */ /* 0x008ff40003800000 */
[----:B------:R-:W0:Y:S01]  /*03c0*/  S2R R22, SR_TID.X ;  /* 0x0000000000167919 */ /* 0x000e220000002100 */
[----:B------:R-:W-:Y:S01]  /*03d0*/  @P0 VIADD R7, R7, 0x1 ;  /* 0x0000000107070836 */ /* 0x000fe20000000000 */
[----:B------:R-:W2:Y:S01]  /*03e0*/  LDCU.64 UR8, c[0x0][0x3a0] ;  /* 0x00007400ff0877ac */ /* 0x000ea20008000a00 */
[C---:B------:R-:W-:Y:S01]  /*03f0*/  IMAD.WIDE.U32 R2, R0.reuse, UR10, R2 ;  /* 0x0000000a00027c25 */ /* 0x040fe2000f8e0002 */
[----:B------:R-:W3:Y:S02]  /*0400*/  LDC.64 R32, c[0x0][0x448] ;  /* 0x00011200ff207b82 */ /* 0x000ee40000000a00 */
[----:B------:R-:W-:Y:S01]  /*0410*/  @!P3 IADD3 R7, PT, PT, -R7, RZ, RZ ;  /* 0x000000ff0707b210 */ /* 0x000fe20007ffe1ff */
[----:B------:R-:W-:Y:S01]  /*0420*/  IMAD R49, R0, UR11, R3 ;  /* 0x0000000b00317c24 */ /* 0x000fe2000f8e0203 */
[----:B------:R-:W-:Y:S01]  /*0430*/  @!P1 LOP3.LUT R7, RZ, R11, RZ, 0x33, !PT ;  /* 0x0000000bff079212 */ /* 0x000fe200078e33ff */
[----:B------:R-:W4:Y:S01]  /*0440*/  LDCU.64 UR20, c[0x0][0x3b8] ;  /* 0x00007700ff1477ac */ /* 0x000f220008000a00 */
[----:B------:R-:W-:Y:S01]  /*0450*/  LEA R30, P0, R2, R30, 0x1 ;  /* 0x0000001e021e7211 */ /* 0x000fe200078008ff */
[----:B------:R-:W-:Y:S01]  /*0460*/  IMAD.WIDE.U32 R4, R0, UR14, R4 ;  /* 0x0000000e00047c25 */ /* 0x000fe2000f8e0004 */
[----:B------:R-:W3:Y:S01]  /*0470*/  LDC.64 R18, c[0x0][0x440] ;  /* 0x00011000ff127b82 */ /* 0x000ee20000000a00 */
[----:B------:R-:W-:Y:S01]  /*0480*/  SHF.R.S32.HI R3, RZ, 0x1f, R7 ;  /* 0x0000001fff037819 */ /* 0x000fe20000011407 */
[----:B------:R-:W-:Y:S01]  /*0490*/  UIMAD UR5, UR18, UR13, UR5 ;  /* 0x0000000d120572a4 */ /* 0x000fe2000f8e0205 */
[----:B------:R-:W-:Y:S01]  /*04a0*/  LEA.HI.X R49, R2, R31, R49, 0x1, P0 ;  /* 0x0000001f02317211 */ /* 0x000fe200000f0c31 */
[----:B------:R-:W-:Y:S01]  /*04b0*/  IMAD R48, R0, UR15, R5 ;  /* 0x0000000f00307c24 */ /* 0x000fe2000f8e0205 */
[C---:B-1----:R-:W-:Y:S01]  /*04c0*/  LEA R65, P1, R4.reuse, R8, 0x1 ;  /* 0x0000000804417211 */ /* 0x042fe200078208ff */
[-C--:B------:R-:W-:Y:S01]  /*04d0*/  IMAD R6, R3, R12.reuse, RZ ;  /* 0x0000000c03067224 */ /* 0x080fe200078e02ff */
[----:B------:R-:W1:Y:S01]  /*04e0*/  LDCU UR6, c[0x0][0x38c] ;  /* 0x00007180ff0677ac */ /* 0x000e620008000800 */
[C---:B------:R-:W-:Y:S01]  /*04f0*/  IMAD.WIDE.U32 R2, R7.reuse, R12, UR4 ;  /* 0x0000000407027e25 */ /* 0x040fe2000f8e000c */
[----:B------:R-:W-:Y:S01]  /*0500*/  LEA.HI.X R48, R4, R9, R48, 0x1, P1 ;  /* 0x0000000904307211 */ /* 0x000fe200008f0c30 */
[----:B------:R-:W1:Y:S02]  /*0510*/  LDCU.U8 UR7, c[0x0][0x39e] ;  /* 0x000073c0ff0777ac */ /* 0x000e640008000000 */
[----:B------:R-:W-:Y:S01]  /*0520*/  IMAD R31, R7, R13, R6 ;  /* 0x0000000d071f7224 */ /* 0x000fe200078e0206 */
[----:B------:R-:W-:Y:S01]  /*0530*/  LEA R29, P0, R2, R14, 0x1 ;  /* 0x0000000e021d7211 */ /* 0x000fe200078008ff */
[----:B--2---:R-:W-:-:S04]  /*0540*/  IMAD.WIDE.U32 R4, R0, UR8, RZ ;  /* 0x0000000800047c25 */ /* 0x004fc8000f8e00ff */
[----:B------:R-:W-:Y:S01]  /*0550*/  IMAD.IADD R31, R3, 0x1, R31 ;  /* 0x00000001031f7824 */ /* 0x000fe200078e021f */
[----:B0-----:R-:W-:Y:S01]  /*0560*/  SHF.L.U32 R28, R22, 0x4, RZ ;  /* 0x00000004161c7819 */ /* 0x001fe200000006ff */
[----:B----4-:R-:W-:-:S03]  /*0570*/  IMAD.WIDE.U32 R26, R0, UR20, RZ ;  /* 0x00000014001a7c25 */ /* 0x010fc6000f8e00ff */
[----:B------:R-:W-:Y:S02]  /*0580*/  LEA.HI.X R31, R2, R15, R31, 0x1, P0 ;  /* 0x0000000f021f7211 */ /* 0x000fe400000f0c1f */
[----:B------:R-:W-:Y:S01]  /*0590*/  LOP3.LUT R3, R28, 0x3e00, RZ, 0xc0, !PT ;  /* 0x00003e001c037812 */ /* 0x000fe200078ec0ff */
[----:B------:R-:W-:Y:S01]  /*05a0*/  IMAD R25, R0, UR9, R5 ;  /* 0x0000000900197c24 */ /* 0x000fe2000f8e0205 */
[----:B---3--:R-:W-:Y:S01]  /*05b0*/  LEA R24, P2, R26, R32, 0x2 ;  /* 0x000000201a187211 */ /* 0x008fe200078410ff */
[----:B------:R-:W-:Y:S01]  /*05c0*/  IMAD R5, R17, UR18, R0 ;  /* 0x0000001211057c24 */ /* 0x000fe2000f8e0200 */
[----:B------:R-:W-:Y:S01]  /*05d0*/  LOP3.LUT R46, R3, 0x1f, R22, 0xf8, !PT ;  /* 0x0000001f032e7812 */ /* 0x000fe200078ef816 */
[----:B------:R-:W-:Y:S01]  /*05e0*/  IMAD R6, R0, UR21, R27 ;  /* 0x0000001500067c24 */ /* 0x000fe2000f8e021b */
[----:B------:R-:W-:Y:S01]  /*05f0*/  LEA R23, P1, R4, R18, 0x2 ;  /* 0x0000001204177211 */ /* 0x000fe200078210ff */
[----:B------:R-:W-:Y:S01]  /*0600*/  IMAD R5, R5, R10, RZ ;  /* 0x0000000a05057224 */ /* 0x000fe200078e02ff */
[----:B------:R-:W-:Y:S01]  /*0610*/  IADD3 R32, PT, PT, R28, 0x1, RZ ;  /* 0x000000011c207810 */ /* 0x000fe20007ffe0ff */
[----:B------:R-:W-:Y:S01]  /*0620*/  IMAD.WIDE.U32 R2, R46, 0x2, RZ ;  /* 0x000000022e027825 */ /* 0x000fe200078e00ff */
[----:B------:R-:W-:-:S02]  /*0630*/  LEA.HI.X R26, R26, R33, R6, 0x2, P2 ;  /* 0x000000211a1a7211 */ /* 0x000fc400010f1406 */
[----:B------:R-:W-:Y:S01]  /*0640*/  LEA.HI.X R25, R4, R19, R25, 0x2, P1 ;  /* 0x0000001304197211 */ /* 0x000fe200008f1419 */
[----:B-1----:R-:W-:Y:S01]  /*0650*/  IMAD R27, R5, UR6, RZ ;  /* 0x00000006051b7c24 */ /* 0x002fe2000f8e02ff */
[C---:B------:R-:W-:Y:S01]  /*0660*/  IADD3 R34, PT, PT, R28.reuse, 0x3, RZ ;  /* 0x000000031c227810 */ /* 0x040fe20007ffe0ff */
[----:B------:R-:W-:Y:S01]  /*0670*/  IMAD.MOV.U32 R67, RZ, RZ, RZ ;  /* 0x000000ffff437224 */ /* 0x000fe200078e00ff */
[C---:B------:R-:W-:Y:S01]  /*0680*/  IADD3 R36, PT, PT, R28.reuse, 0x5, RZ ;  /* 0x000000051c247810 */ /* 0x040fe20007ffe0ff */
[C---:B------:R-:W-:Y:S01]  /*0690*/  VIADD R33, R28.reuse, 0x2 ;  /* 0x000000021c217836 */ /* 0x040fe20000000000 */
        /* <DEDUP_REMOVED lines=9> */
[----:B------:R-:W-:Y:S01]  /*0730*/  VIADD R43, R28, 0xc ;  /* 0x0000000c1c2b7836 */ /* 0x000fe20000000000 */
[----:B------:R-:W-:Y:S01]  /*0740*/  LOP3.LUT R50, R46, 0x20, RZ, 0xfc, !PT ;  /* 0x000000202e327812 */ /* 0x000fe200078efcff */
[----:B------:R-:W-:Y:S01]  /*0750*/  VIADD R45, R28, 0xe ;  /* 0x0000000e1c2d7836 */ /* 0x000fe20000000000 */
        /* <DEDUP_REMOVED lines=14> */
[----:B------:R-:W-:-:S07]  /*0840*/  LOP3.LUT R66, R2, 0x200, RZ, 0xfc, !PT ;  /* 0x0000020002427812 */ /* 0x000fce00078efcff */
.L_x_3932:
[----:B------:R-:W0:Y:S01]  /*0850*/  LDCU UR4, c[0x0][0x388] ;  /* 0x00007100ff0477ac */ /* 0x000e220008000800 */
[----:B-1----:R-:W-:Y:S01]  /*0860*/  IMAD.SHL.U32 R4, R46, 0x2, RZ ;  /* 0x000000022e047824 */ /* 0x002fe200078e00ff */
        /* <DEDUP_REMOVED lines=59> */
[C---:B0-----:R-:W-:Y:S01]  /*0c20*/  IADD3 R6, PT, PT, R77.reuse, 0x40, RZ ;  /* 0x000000404d067810 */ /* 0x041fe20007ffe0ff */
[C---:B------:R-:W-:Y:S02]  /*0c30*/  VIADD R72, R77.reuse, 0x60 ;  /* 0x000000604d487836 */ /* 0x040fe40000000000 */
[C---:B------:R-:W-:Y:S01]  /*0c40*/  VIADD R78, R77.reuse, 0xa0 ;  /* 0x000000a04d4e7836 */ /* 0x040fe20000000000 */
[-C--:B------:R-:W-:Y:S01]  /*0c50*/  LEA.HI.SX32 R6, R6, R77.reuse, 0x1b ;  /* 0x0000004d06067211 */ /* 0x080fe200078fdaff */
[C---:B------:R-:W-:Y:S01]  /*0c60*/  VIADD R68, R77.reuse, 0x20 ;  /* 0x000000204d447836 */ /* 0x040fe20000000000 */
[----:B------:R-:W-:Y:S02]  /*0c70*/  IADD3 R74, PT, PT, R77, 0x80, RZ ;  /* 0x000000804d4a7810 */ /* 0x000fe40007ffe0ff */
[-C--:B------:R-:W-:Y:S02]  /*0c80*/  LEA.HI.SX32 R72, R72, R77.reuse, 0x1b ;  /* 0x0000004d48487211 */ /* 0x080fe400078fdaff */
[----:B------:R-:W-:-:S02]  /*0c90*/  LEA.HI.SX32 R78, R78, R77, 0x1b ;  /* 0x0000004d4e4e7211 */ /* 0x000fc400078fdaff */
[----:B------:R-:W-:Y:S01]  /*0ca0*/  LEA R75, R6, UR4, 0x1 ;  /* 0x00000004064b7c11 */ /* 0x000fe2000f8e08ff */
[C---:B------:R-:W-:Y:S01]  /*0cb0*/  VIADD R6, R77.reuse, 0xe0 ;  /* 0x000000e04d067836 */ /* 0x040fe20000000000 */
[CC--:B------:R-:W-:Y:S02]  /*0cc0*/  LEA.HI.SX32 R70, R77.reuse, R77.reuse, 0x1b ;  /* 0x0000004d4d467211 */ /* 0x0c0fe400078fdaff */
[-C--:B------:R-:W-:Y:S02]  /*0cd0*/  LEA.HI.SX32 R68, R68, R77.reuse, 0x1b ;  /* 0x0000004d44447211 */ /* 0x080fe400078fdaff */
[----:B------:R-:W-:Y:S02]  /*0ce0*/  LEA.HI.SX32 R73, R74, R77, 0x1b ;  /* 0x0000004d4a497211 */ /* 0x000fe400078fdaff */
[----:B------:R-:W-:Y:S02]  /*0cf0*/  IADD3 R80, PT, PT, R77, 0xc0, RZ ;  /* 0x000000c04d507810 */ /* 0x000fe40007ffe0ff */
[----:B------:R-:W-:-:S02]  /*0d00*/  LEA R74, R72, UR4, 0x1 ;  /* 0x00000004484a7c11 */ /* 0x000fc4000f8e08ff */
[----:B------:R-:W-:Y:S02]  /*0d10*/  LEA R72, R78, UR4, 0x1 ;  /* 0x000000044e487c11 */ /* 0x000fe4000f8e08ff */
[----:B------:R-:W-:Y:S02]  /*0d20*/  LEA R70, R70, UR4, 0x1 ;  /* 0x0000000446467c11 */ /* 0x000fe4000f8e08ff */
[C---:B------:R-:W-:Y:S02]  /*0d30*/  IADD3 R78, PT, PT, R77.reuse, 0x100, RZ ;  /* 0x000001004d4e7810 */ /* 0x040fe40007ffe0ff */
[----:B------:R-:W-:Y:S02]  /*0d40*/  LEA R68, R68, UR4, 0x1 ;  /* 0x0000000444447c11 */ /* 0x000fe4000f8e08ff */
[-C--:B------:R-:W-:Y:S02]  /*0d50*/  LEA.HI.SX32 R6, R6, R77.reuse, 0x1b ;  /* 0x0000004d06067211 */ /* 0x080fe400078fdaff */
[-C--:B------:R-:W-:Y:S01]  /*0d60*/  LEA.HI.SX32 R71, R80, R77.reuse, 0x1b ;  /* 0x0000004d50477211 */ /* 0x080fe200078fdaff */
[----:B------:R-:W-:Y:S01]  /*0d70*/  VIADD R80, R77, 0x120 ;  /* 0x000001204d507836 */ /* 0x000fe20000000000 */
[----:B------:R-:W-:Y:S01]  /*0d80*/  LEA R73, R73, UR4, 0x1 ;  /* 0x0000000449497c11 */ /* 0x000fe2000f8e08ff */
[----:B------:R-:W-:Y:S01]  /*0d90*/  VIADD R84, R77, 0x160 ;  /* 0x000001604d547836 */ /* 0x000fe20000000000 */
[----:B------:R-:W-:-:S02]  /*0da0*/  LEA.HI.SX32 R79, R78, R77, 0x1b ;  /* 0x0000004d4e4f7211 */ /* 0x000fc400078fdaff */
[----:B------:R-:W-:Y:S02]  /*0db0*/  IADD3 R82, PT, PT, R77, 0x140, RZ ;  /* 0x000001404d527810 */ /* 0x000fe40007ffe0ff */
[----:B------:R-:W-:Y:S02]  /*0dc0*/  LEA R78, R6, UR4, 0x1 ;  /* 0x00000004064e7c11 */ /* 0x000fe4000f8e08ff */
[----:B------:R-:W-:Y:S02]  /*0dd0*/  LEA R71, R71, UR4, 0x1 ;  /* 0x0000000447477c11 */ /* 0x000fe4000f8e08ff */
[----:B------:R-:W-:Y:S02]  /*0de0*/  IADD3 R6, PT, PT, R77, 0x180, RZ ;  /* 0x000001804d067810 */ /* 0x000fe40007ffe0ff */
        /* <DEDUP_REMOVED lines=9> */
[----:B------:R-:W-:-:S04]  /*0e80*/  SHF.L.U32 R6, R77, 0x4, RZ ;  /* 0x000000044d067819 */ /* 0x000fc800000006ff */
        /* <DEDUP_REMOVED lines=9> */
[----:B------:R-:W-:Y:S01]  /*0f20*/  PRMT R99, RZ, 0x7610, R99 ;  /* 0x00007610ff637816 */ /* 0x000fe20000000063 */
[----:B--2---:R-:W-:Y:S04]  /*0f30*/  STS.U16 [R70], R9 ;  /* 0x0000000946007388 */ /* 0x004fe80000000400 */
[----:B---3--:R-:W-:Y:S04]  /*0f40*/  STS.U16 [R68+0x40], R11 ;  /* 0x0000400b44007388 */ /* 0x008fe80000000400 */
[----:B----4-:R0:W-:Y:S04]  /*0f50*/  STS.U16 [R75+0x80], R8 ;  /* 0x000080084b007388 */ /* 0x0101e80000000400 */
[----:B------:R-:W-:Y:S01]  /*0f60*/  STS.U16 [R74+0xc0], R13 ;  /* 0x0000c00d4a007388 */ /* 0x000fe20000000400 */
[----:B0-----:R-:W-:-:S03]  /*0f70*/  VIADD R8, R77, 0x1a0 ;  /* 0x000001a04d087836 */ /* 0x001fc60000000000 */
[----:B------:R0:W-:Y:S04]  /*0f80*/  STS.U16 [R73+0x100], R10 ;  /* 0x0001000a49007388 */ /* 0x0001e80000000400 */
[----:B------:R-:W-:Y:S04]  /*0f90*/  STS.U16 [R72+0x140], R15 ;  /* 0x0001400f48007388 */ /* 0x000fe80000000400 */
[----:B------:R1:W-:Y:S01]  /*0fa0*/  STS.U16 [R71+0x180], R12 ;  /* 0x0001800c47007388 */ /* 0x0003e20000000400 */
[----:B0-----:R-:W-:-:S03]  /*0fb0*/  IADD3 R10, PT, PT, R77, 0x1c0, RZ ;  /* 0x000001c04d0a7810 */ /* 0x001fc60007ffe0ff */
[----:B------:R-:W-:Y:S01]  /*0fc0*/  STS.U16 [R78+0x1c0], R17 ;  /* 0x0001c0114e007388 */ /* 0x000fe20000000400 */
[-C--:B------:R-:W-:Y:S01]  /*0fd0*/  LEA.HI.SX32 R8, R8, R77.reuse, 0x1b ;  /* 0x0000004d08087211 */ /* 0x080fe200078fdaff */
[----:B-1----:R-:W-:Y:S02]  /*0fe0*/  VIADD R12, R77, 0x1e0 ;  /* 0x000001e04d0c7836 */ /* 0x002fe40000000000 */
[----:B------:R-:W-:Y:S01]  /*0ff0*/  STS.U16 [R79+0x200], R14 ;  /* 0x0002000e4f007388 */ /* 0x000fe20000000400 */
[----:B------:R-:W-:-:S03]  /*1000*/  LEA.HI.SX32 R10, R10, R77, 0x1b ;  /* 0x0000004d0a0a7211 */ /* 0x000fc600078fdaff */
[----:B------:R-:W-:Y:S01]  /*1010*/  STS.U16 [R80+0x240], R19 ;  /* 0x0002401350007388 */ /* 0x000fe20000000400 */
[----:B------:R-:W-:Y:S02]  /*1020*/  LEA.HI.SX32 R12, R12, R77, 0x1b ;  /* 0x0000004d0c0c7211 */ /* 0x000fe400078fdaff */
[----:B------:R-:W-:Y:S01]  /*1030*/  LEA R84, R8, UR4, 0x1 ;  /* 0x0000000408547c11 */ /* 0x000fe2000f8e08ff */
[----:B------:R-:W-:Y:S01]  /*1040*/  STS.U16 [R81+0x280], R16 ;  /* 0x0002801051007388 */ /* 0x000fe20000000400 */
[----:B------:R-:W-:-:S03]  /*1050*/  LEA R86, R12, UR4, 0x1 ;  /* 0x000000040c567c11 */ /* 0x000fc6000f8e08ff */
[----:B------:R0:W-:Y:S04]  /*1060*/  STS.U16 [R82+0x2c0], R85 ;  /* 0x0002c05552007388 */ /* 0x0001e80000000400 */
[----:B------:R-:W-:Y:S01]  /*1070*/  STS.U16 [R83+0x300], R18 ;  /* 0x0003001253007388 */ /* 0x000fe20000000400 */
[----:B0-----:R-:W-:-:S03]  /*1080*/  LEA R85, R10, UR4, 0x1 ;  /* 0x000000040a557c11 */ /* 0x001fc6000f8e08ff */
        /* <DEDUP_REMOVED lines=59> */
[----:B--2---:R-:W-:Y:S04]  /*1440*/  STS.U16 [R70], R93 ;  /* 0x0000005d46007388 */ /* 0x004fe80000000400 */
[----:B---3--:R-:W-:Y:S04]  /*1450*/  STS.U16 [R68+0x40], R89 ;  /* 0x0000405944007388 */ /* 0x008fe80000000400 */
[----:B----4-:R0:W-:Y:S04]  /*1460*/  STS.U16 [R75+0x80], R12 ;  /* 0x0000800c4b007388 */ /* 0x0101e80000000400 */
[----:B------:R-:W-:Y:S01]  /*1470*/  STS.U16 [R74+0xc0], R91 ;  /* 0x0000c05b4a007388 */ /* 0x000fe20000000400 */
[----:B0-----:R-:W0:Y:S03]  /*1480*/  LDC R12, c[0x0][0x38c] ;  /* 0x0000e300ff0c7b82 */ /* 0x001e260000000800 */
        /* <DEDUP_REMOVED lines=29> */
[----:B-1----:R-:W-:-:S02]  /*1660*/  IMAD.U32 R88, R88, 0x10000, RZ ;  /* 0x0001000058587824 */ /* 0x002fc400078e00ff */
[----:B--2---:R-:W-:Y:S02]  /*1670*/  IMAD.U32 R110, R92, 0x10000, RZ ;  /* 0x000100005c6e7824 */ /* 0x004fe400078e00ff */
[----:B-----5:R-:W-:-:S05]  /*1680*/  FADD.FTZ R92, R88, R21 ;  /* 0x00000015585c7221 */ /* 0x020fca0000010000 */
[----:B------:R-:W-:-:S04]  /*1690*/  FSETP.GTU.FTZ.AND P0, PT, R92, 20, PT ;  /* 0x41a000005c00780b */ /* 0x000fc80003f1c000 */
[----:B------:R-:W-:Y:S01]  /*16a0*/  ISETP.EQ.OR P0, PT, RZ, UR7, P0 ;  /* 0x00000007ff007c0c */ /* 0x000fe20008702670 */
[----:B---3--:R-:W-:Y:S01]  /*16b0*/  IMAD.U32 R90, R90, 0x10000, RZ ;  /* 0x000100005a5a7824 */ /* 0x008fe200078e00ff */
[----:B------:R-:W-:Y:S02]  /*16c0*/  SHF.L.U32 R106, R89, 0x10, RZ ;  /* 0x00000010596a7819 */ /* 0x000fe400000006ff */
[----:B----4-:R-:W-:Y:S01]  /*16d0*/  SHF.L.U32 R108, R91, 0x10, RZ ;  /* 0x000000105b6c7819 */ /* 0x010fe200000006ff */
[--C-:B------:R-:W-:Y:S01]  /*16e0*/  FADD.FTZ R88, R90, R21.reuse ;  /* 0x000000155a587221 */ /* 0x100fe20000010000 */
[--C-:B------:R-:W-:Y:S01]  /*16f0*/  FADD.FTZ R90, R110, R21.reuse ;  /* 0x000000156e5a7221 */ /* 0x100fe20000010000 */
[--C-:B------:R-:W-:Y:S01]  /*1700*/  FADD.FTZ R93, R106, R21.reuse ;  /* 0x000000156a5d7221 */ /* 0x100fe20000010000 */
[----:B0-----:R-:W-:Y:S01]  /*1710*/  SHF.L.U32 R94, R94, 0x10, RZ ;  /* 0x000000105e5e7819 */ /* 0x001fe200000006ff */
        /* <DEDUP_REMOVED lines=38> */
.L_x_3897:
[----:B------:R-:W-:Y:S05]  /*1980*/  BSYNC.RECONVERGENT B0 ;  /* 0x0000000000007941 */ /* 0x000fea0003800200 */
.L_x_3896:
        /* <DEDUP_REMOVED lines=37> */
.L_x_3899:
[----:B------:R-:W-:Y:S05]  /*1be0*/  BSYNC.RECONVERGENT B0 ;  /* 0x0000000000007941 */ /* 0x000fea0003800200 */
.L_x_3898:
        /* <DEDUP_REMOVED lines=35> */
.L_x_3901:
[----:B------:R-:W-:Y:S05]  /*1e20*/  BSYNC.RECONVERGENT B0 ;  /* 0x0000000000007941 */ /* 0x000fea0003800200 */
.L_x_3900:
        /* <DEDUP_REMOVED lines=37> */
.L_x_3903:
[----:B------:R-:W-:Y:S05]  /*2080*/  BSYNC.RECONVERGENT B0 ;  /* 0x0000000000007941 */ /* 0x000fea0003800200 */
.L_x_3902:
        /* <DEDUP_REMOVED lines=35> */
.L_x_3905:
[----:B------:R-:W-:Y:S05]  /*22c0*/  BSYNC.RECONVERGENT B0 ;  /* 0x0000000000007941 */ /* 0x000fea0003800200 */
.L_x_3904:
        /* <DEDUP_REMOVED lines=37> */
.L_x_3907:
[----:B------:R-:W-:Y:S05]  /*2520*/  BSYNC.RECONVERGENT B0 ;  /* 0x0000000000007941 */ /* 0x000fea0003800200 */
.L_x_3906:
        /* <DEDUP_REMOVED lines=35> */
.L_x_3909:
[----:B------:R-:W-:Y:S05]  /*2760*/  BSYNC.RECONVERGENT B0 ;  /* 0x0000000000007941 */ /* 0x000fea0003800200 */
.L_x_3908:
        /* <DEDUP_REMOVED lines=37> */
.L_x_3911:
[----:B------:R-:W-:Y:S05]  /*29c0*/  BSYNC.RECONVERGENT B0 ;  /* 0x0000000000007941 */ /* 0x000fea0003800200 */
.L_x_3910:
[----:B------:R-:W-:Y:S01]  /*29d0*/  SHF.L.U32 R106, R101, 0x10, RZ ;  /* 0x00000010656a7819 */ /* 0x000fe200000006ff */
[----:B------:R-:W-:Y:S01]  /*29e0*/  BSSY.RECONVERGENT B0, `(.L_x_3912) ;  /* 0x0000024000007945 */ /* 0x000fe20003800200 */
[----:B------:R-:W-:Y:S01]  /*29f0*/  IMAD.U32 R105, R100, 0x10000, RZ ;  /* 0x0001000064697824 */ /* 0x000fe200078e00ff */
[----:B------:R-:W-:Y:S02]  /*2a00*/  FSETP.GTU.FTZ.AND P4, PT, R102, 20, PT ;  /* 0x41a000006600780b */ /* 0x000fe40003f9c000 */
[----:B------:R-:W-:Y:S01]  /*2a10*/  PRMT R101, RZ, 0x7610, R101 ;  /* 0x00007610ff657816 */ /* 0x000fe20000000065 */
        /* <DEDUP_REMOVED lines=32> */
.L_x_3913:
[----:B------:R-:W-:Y:S05]  /*2c20*/  BSYNC.RECONVERGENT B0 ;  /* 0x0000000000007941 */ /* 0x000fea0003800200 */
.L_x_3912:
        /* <DEDUP_REMOVED lines=41> */
.L_x_3915:
[----:B------:R-:W-:Y:S05]  /*2ec0*/  BSYNC.RECONVERGENT B0 ;  /* 0x0000000000007941 */ /* 0x000fea0003800200 */
.L_x_3914:
        /* <DEDUP_REMOVED lines=39> */
.L_x_3917:
[----:B------:R-:W-:Y:S05]  /*3140*/  BSYNC.RECONVERGENT B0 ;  /* 0x0000000000007941 */ /* 0x000fea0003800200 */
.L_x_3916:
        /* <DEDUP_REMOVED lines=44> */
.L_x_3919:
[----:B------:R-:W-:Y:S05]  /*3410*/  BSYNC.RECONVERGENT B0 ;  /* 0x0000000000007941 */ /* 0x000fea0003800200 */
.L_x_3918:
        /* <DEDUP_REMOVED lines=32> */
.L_x_3921:
[----:B------:R-:W-:Y:S05]  /*3620*/  BSYNC.RECONVERGENT B0 ;  /* 0x0000000000007941 */ /* 0x000fea0003800200 */
.L_x_3920:
        /* <DEDUP_REMOVED lines=32> */
.L_x_3923:
[----:B------:R-:W-:Y:S05]  /*3830*/  BSYNC.RECONVERGENT B0 ;  /* 0x0000000000007941 */ /* 0x000fea0003800200 */
.L_x_3922:
        /* <DEDUP_REMOVED lines=32> */
.L_x_3925:
[----:B------:R-:W-:Y:S05]  /*3a40*/  BSYNC.RECONVERGENT B0 ;  /* 0x0000000000007941 */ /* 0x000fea0003800200 */
.L_x_3924:
        /* <DEDUP_REMOVED lines=32> */
.L_x_3927:
[----:B------:R-:W-:Y:S05]  /*3c50*/  BSYNC.RECONVERGENT B0 ;  /* 0x0000000000007941 */ /* 0x000fea0003800200 */
.L_x_3926:
        /* <DEDUP_REMOVED lines=41> */
[----:B------:R-:W-:Y:S01]  /*3ef0*/  ISETP.GE.AND P1, PT, R46, R69, PT ;  /* 0x000000452e00720c */ /* 0x000fe20003f26270 */
[----:B------:R-:W-:Y:S01]  /*3f00*/  IMAD.MOV.U32 R137, RZ, RZ, R24 ;  /* 0x000000ffff897224 */ /* 0x000fe200078e0018 */
[----:B------:R-:W-:Y:S01]  /*3f10*/  MOV R140, R26 ;  /* 0x0000001a008c7202 */ /* 0x000fe20000000f00 */
[----:B------:R-:W-:Y:S01]  /*3f20*/  IMAD.MOV.U32 R139, RZ, RZ, R23 ;  /* 0x000000ffff8b7224 */ /* 0x000fe200078e0017 */
[----:B------:R-:W3:Y:S01]  /*3f30*/  LDC.64 R10, c[0x0][0x480] ;  /* 0x00012000ff0a7b82 */ /* 0x000ee20000000a00 */
[----:B------:R-:W-:Y:S01]  /*3f40*/  MOV R142, R25 ;  /* 0x00000019008e7202 */ /* 0x000fe20000000f00 */
[----:B------:R-:W-:Y:S01]  /*3f50*/  IMAD.MOV R141, RZ, RZ, -R12 ;  /* 0x000000ffff8d7224 */ /* 0x000fe200078e0a0c */
[----:B------:R-:W-:Y:S01]  /*3f60*/  IADD3.X R193, PT, PT, R3, R31, RZ, P0, !PT ;  /* 0x0000001f03c17210 */ /* 0x000fe200007fe4ff */
[----:B------:R-:W-:Y:S01]  /*3f70*/  UIADD3 UR5, UPT, UPT, UR4, 0x450, URZ ;  /* 0x0000045004057890 */ /* 0x000fe2000fffe0ff */
[----:B0-----:R-:W-:-:S02]  /*3f80*/  SHF.L.U64.HI R7, R6, 0x2, R7 ;  /* 0x0000000206077819 */ /* 0x001fc40000010207 */
[----:B-1----:R-:W-:Y:S02]  /*3f90*/  SHF.L.U64.HI R5, R4, 0x2, R5 ;  /* 0x0000000204057819 */ /* 0x002fe40000010205 */
[----:B--2---:R-:W-:-:S07]  /*3fa0*/  SHF.L.U64.HI R9, R8, 0x1, R9 ;  /* 0x0000000108097819 */ /* 0x004fce0000010209 */
.L_x_3931:
[-C--:B------:R-:W-:Y:S01]  /*3fb0*/  ISETP.GE.AND P2, PT, R51, R69.reuse, PT ;  /* 0x000000453300720c */ /* 0x080fe20003f46270 */
[----:B0-----:R-:W-:Y:S01]  /*3fc0*/  IMAD.MOV.U32 R12, RZ, RZ, R192 ;  /* 0x000000ffff0c7224 */ /* 0x001fe200078e00c0 */
[-C--:B------:R-:W-:Y:S02]  /*3fd0*/  ISETP.GE.AND P0, PT, R50, R69.reuse, PT ;  /* 0x000000453200720c */ /* 0x080fe40003f06270 */
[----:B------:R-:W-:Y:S02]  /*3fe0*/  ISETP.GE.AND P3, PT, R52, R69, PT ;  /* 0x000000453400720c */ /* 0x000fe40003f66270 */
[----:B------:R-:W-:-:S05]  /*3ff0*/  MOV R13, R193 ;  /* 0x000000c1000d7202 */ /* 0x000fca0000000f00 */
[----:B------:R-:W2:Y:S04]  /*4000*/  @!P1 LDG.E.U16 R18, desc[UR16][R12.64+-0x200] ;  /* 0xfffe00100c129981 */ /* 0x000ea8000c1e1500 */
[----:B------:R-:W4:Y:S04]  /*4010*/  @!P2 LDG.E.U16 R15, desc[UR16][R12.64+-0x180] ;  /* 0xfffe80100c0fa981 */ /* 0x000f28000c1e1500 */
[----:B------:R-:W5:Y:S04]  /*4020*/  @!P0 LDG.E.U16 R14, desc[UR16][R12.64+-0x1c0] ;  /* 0xfffe40100c0e8981 */ /* 0x000f68000c1e1500 */
[----:B------:R-:W3:Y:S01]  /*4030*/  @!P3 LDG.E.U16 R19, desc[UR16][R12.64+-0x140] ;  /* 0xfffec0100c13b981 */ /* 0x000ee2000c1e1500 */
[----:B------:R-:W-:-:S02]  /*4040*/  ISETP.GE.AND P5, PT, R53, R69, PT ;  /* 0x000000453500720c */ /* 0x000fc40003fa6270 */
[----:B------:R-:W-:Y:S02]  /*4050*/  CS2R R16, SRZ ;  /* 0x0000000000107805 */ /* 0x000fe4000001ff00 */
[-C--:B------:R-:W-:Y:S02]  /*4060*/  ISETP.GE.AND P6, PT, R54, R69.reuse, PT ;  /* 0x000000453600720c */ /* 0x080fe40003fc6270 */
[----:B------:R-:W-:-:S07]  /*4070*/  ISETP.GE.AND P4, PT, R56, R69, PT ;  /* 0x000000453800720c */ /* 0x000fce0003f86270 */
[----:B------:R-:W3:Y:S06]  /*4080*/  @!P5 LDG.E.U16 R144, desc[UR16][R12.64+-0x100] ;  /* 0xffff00100c90d981 */ /* 0x000eec000c1e1500 */
[----:B------:R-:W3:Y:S01]  /*4090*/  @!P4 LDG.E.U16 R145, desc[UR16][R12.64+-0x40] ;  /* 0xffffc0100c91c981 */ /* 0x000ee2000c1e1500 */
[----:B--2---:R-:W-:Y:S02]  /*40a0*/  @!P1 PRMT R17, R18, 0x5410, RZ ;  /* 0x0000541012119816 */ /* 0x004fe400000000ff */
[----:B----4-:R-:W-:Y:S02]  /*40b0*/  @!P2 PRMT R16, R15, 0x5410, RZ ;  /* 0x000054100f10a816 */ /* 0x010fe400000000ff */
[----:B-----5:R-:W-:-:S02]  /*40c0*/  @!P0 PRMT R17, R17, 0x5410, R14 ;  /* 0x0000541011118816 */ /* 0x020fc4000000000e */
[-C--:B------:R-:W-:Y:S02]  /*40d0*/  ISETP.GE.AND P0, PT, R55, R69.reuse, PT ;  /* 0x000000453700720c */ /* 0x080fe40003f06270 */
[----:B---3--:R-:W-:Y:S02]  /*40e0*/  @!P3 PRMT R16, R16, 0x5410, R19 ;  /* 0x000054101010b816 */ /* 0x008fe40000000013 */
        /* <DEDUP_REMOVED lines=9> */
[----:B------:R-:W-:Y:S01]  /*4180*/  IMAD.MOV.U32 R14, RZ, RZ, R139 ;  /* 0x000000ffff0e7224 */ /* 0x000fe200078e008b */
[----:B------:R-:W-:Y:S01]  /*4190*/  MOV R15, R142 ;  /* 0x0000008e000f7202 */ /* 0x000fe20000000f00 */
[----:B------:R-:W-:Y:S01]  /*41a0*/  IMAD.MOV.U32 R146, RZ, RZ, RZ ;  /* 0x000000ffff927224 */ /* 0x000fe200078e00ff */
[----:B------:R-:W-:-:S03]  /*41b0*/  ISETP.GE.AND P5, PT, R59, R69, PT ;  /* 0x000000453b00720c */ /* 0x000fc60003fa6270 */
[----:B------:R-:W5:Y:S10]  /*41c0*/  LDG.E R169, desc[UR16][R14.64] ;  /* 0x000000100ea97981 */ /* 0x000f74000c1e1900 */
[----:B------:R-:W5:Y:S01]  /*41d0*/  @!P5 LDG.E.U16 R157, desc[UR16][R12.64+0x80] ;  /* 0x000080100c9dd981 */ /* 0x000f62000c1e1500 */
[----:B--2---:R-:W-:-:S02]  /*41e0*/  @!P6 PRMT R18, R18, 0x5410, R19 ;  /* 0x000054101212e816 */ /* 0x004fc40000000013 */
[-C--:B------:R-:W-:Y:S02]  /*41f0*/  ISETP.GE.AND P6, PT, R60, R69.reuse, PT ;  /* 0x000000453c00720c */ /* 0x080fe40003fc6270 */
[----:B---3--:R-:W-:Y:S02]  /*4200*/  @!P0 PRMT R144, R143, 0x5410, RZ ;  /* 0x000054108f908816 */ /* 0x008fe400000000ff */
[-C--:B------:R-:W-:Y:S02]  /*4210*/  ISETP.GE.AND P0, PT, R61, R69.reuse, PT ;  /* 0x000000453d00720c */ /* 0x080fe40003f06270 */
[----:B----4-:R-:W-:Y:S02]  /*4220*/  @!P3 PRMT R146, R147, 0x5410, RZ ;  /* 0x000054109392b816 */ /* 0x010fe400000000ff */
[----:B------:R-:W-:-:S05]  /*4230*/  ISETP.GE.AND P3, PT, R63, R69, PT ;  /* 0x000000453f00720c */ /* 0x000fca0003f66270 */
[----:B------:R-:W2:Y:S01]  /*4240*/  @!P6 LDG.E.U16 R15, desc[UR16][R12.64+0xc0] ;  /* 0x0000c0100c0fe981 */ /* 0x000ea2000c1e1500 */
[----:B-----5:R-:W-:Y:S02]  /*4250*/  @!P2 PRMT R146, R146, 0x5410, R149 ;  /* 0x000054109292a816 */ /* 0x020fe40000000095 */
[-C--:B------:R-:W-:Y:S02]  /*4260*/  ISETP.GE.AND P2, PT, R62, R69.reuse, PT ;  /* 0x000000453e00720c */ /* 0x080fe40003f46270 */
[----:B------:R-:W-:Y:S02]  /*4270*/  @!P4 PRMT R144, R144, 0x5410, R145 ;  /* 0x000054109090c816 */ /* 0x000fe40000000091 */
[----:B------:R-:W-:Y:S01]  /*4280*/  ISETP.GE.AND P4, PT, R64, R69, PT ;  /* 0x000000454000720c */ /* 0x000fe20003f86270 */
[----:B------:R-:W3:Y:S04]  /*4290*/  @!P0 LDG.E.U16 R19, desc[UR16][R12.64+0x100] ;  /* 0x000100100c138981 */ /* 0x000ee8000c1e1500 */
[----:B------:R-:W4:Y:S04]  /*42a0*/  @!P3 LDG.E.U16 R145, desc[UR16][R12.64+0x180] ;  /* 0x000180100c91b981 */ /* 0x000f28000c1e1500 */
[----:B------:R-:W5:Y:S04]  /*42b0*/  @!P2 LDG.E.U16 R143, desc[UR16][R12.64+0x140] ;  /* 0x000140100c8fa981 */ /* 0x000f68000c1e1500 */
[----:B------:R-:W5:Y:S01]  /*42c0*/  @!P4 LDG.E.U16 R147, desc[UR16][R12.64+0x1c0] ;  /* 0x0001c0100c93c981 */ /* 0x000f62000c1e1500 */
[----:B------:R-:W-:Y:S01]  /*42d0*/  PRMT R151, R17, 0x7632, R151 ;  /* 0x0000763211977816 */ /* 0x000fe20000000097 */
[----:B------:R-:W-:Y:S01]  /*42e0*/  FMUL.FTZ R169, R169, 1.4426950216293334961 ;  /* 0x3fb8aa3ba9a97820 */ /* 0x000fe20000410000 */
[----:B------:R-:W-:Y:S01]  /*42f0*/  PRMT R152, R16, 0x7632, R152 ;  /* 0x0000763210987816 */ /* 0x000fe20000000098 */
[----:B------:R-:W-:Y:S02]  /*4300*/  STS.U16 [R70], R17 ;  /* 0x0000001146007388 */ /* 0x000fe40000000400 */
[----:B------:R-:W-:-:S02]  /*4310*/  FMUL.FTZ R14, R169, R92 ;  /* 0x0000005ca90e7220 */ /* 0x000fc40000410000 */
[----:B------:R-:W-:Y:S01]  /*4320*/  STS.U16 [R68+0x40], R151 ;  /* 0x0000409744007388 */ /* 0x000fe20000000400 */
[----:B------:R-:W-:Y:S01]  /*4330*/  FMUL.FTZ R148, R169, R93 ;  /* 0x0000005da9947220 */ /* 0x000fe20000410000 */
[----:B------:R-:W-:Y:S02]  /*4340*/  PRMT R153, R18, 0x7632, R153 ;  /* 0x0000763212997816 */ /* 0x000fe40000000099 */
[----:B------:R0:W-:Y:S01]  /*4350*/  STS.U16 [R75+0x80], R16 ;  /* 0x000080104b007388 */ /* 0x0001e20000000400 */
[----:B------:R1:W0:Y:S03]  /*4360*/  MUFU.EX2 R149, R14 ;  /* 0x0000000e00957308 */ /* 0x0002260000000800 */
[----:B------:R-:W-:Y:S04]  /*4370*/  STS.U16 [R74+0xc0], R152 ;  /* 0x0000c0984a007388 */ /* 0x000fe80000000400 */
[----:B------:R0:W-:Y:S01]  /*4380*/  STS.U16 [R73+0x100], R18 ;  /* 0x0001001249007388 */ /* 0x0001e20000000400 */
[----:B-1----:R-:W-:Y:S01]  /*4390*/  MOV R14, RZ ;  /* 0x000000ff000e7202 */ /* 0x002fe20000000f00 */
[----:B0-----:R-:W-:Y:S01]  /*43a0*/  IMAD.MOV.U32 R16, RZ, RZ, RZ ;  /* 0x000000ffff107224 */ /* 0x001fe200078e00ff */
[----:B------:R-:W-:Y:S01]  /*43b0*/  @!P5 PRMT R14, R157, 0x5410, RZ ;  /* 0x000054109d0ed816 */ /* 0x000fe200000000ff */
[----:B------:R-:W0:Y:S01]  /*43c0*/  MUFU.EX2 R148, R148 ;  /* 0x0000009400947308 */ /* 0x000e220000000800 */
[----:B------:R-:W-:-:S02]  /*43d0*/  HFMA2 R18, -RZ, RZ, 0, 0 ;  /* 0x00000000ff127431 */ /* 0x000fc400000001ff */
[C---:B------:R-:W-:Y:S01]  /*43e0*/  FMUL.FTZ R150, R169.reuse, R88 ;  /* 0x00000058a9967220 */ /* 0x040fe20000410000 */
[----:B------:R-:W-:Y:S01]  /*43f0*/  PRMT R154, R144, 0x7632, R154 ;  /* 0x00007632909a7816 */ /* 0x000fe2000000009a */
[----:B------:R-:W-:Y:S01]  /*4400*/  FMUL.FTZ R17, R169, R89 ;  /* 0x00000059a9117220 */ /* 0x000fe20000410000 */
[----:B------:R-:W-:Y:S01]  /*4410*/  PRMT R156, R146, 0x7632, R156 ;  /* 0x00007632929c7816 */ /* 0x000fe2000000009c */
[----:B------:R-:W-:Y:S01]  /*4420*/  STS.U16 [R72+0x140], R153 ;  /* 0x0001409948007388 */ /* 0x000fe20000000400 */
[----:B------:R-:W1:Y:S03]  /*4430*/  MUFU.EX2 R155, R150 ;  /* 0x00000096009b7308 */ /* 0x000e660000000800 */
[----:B------:R0:W-:Y:S04]  /*4440*/  STS.U16 [R71+0x180], R144 ;  /* 0x0001809047007388 */ /* 0x0001e80000000400 */
[----:B------:R-:W-:Y:S01]  /*4450*/  STS.U16 [R78+0x1c0], R154 ;  /* 0x0001c09a4e007388 */ /* 0x000fe20000000400 */
[----:B------:R-:W-:Y:S03]  /*4460*/  MUFU.EX2 R17, R17 ;  /* 0x0000001100117308 */ /* 0x000fe60000000800 */
[----:B------:R1:W-:Y:S04]  /*4470*/  STS.U16 [R79+0x200], R146 ;  /* 0x000200924f007388 */ /* 0x0003e80000000400 */
[----:B------:R-:W-:Y:S01]  /*4480*/  STS.U16 [R80+0x240], R156 ;  /* 0x0002409c50007388 */ /* 0x000fe20000000400 */
[----:B------:R-:W-:-:S04]  /*4490*/  ISETP.GE.U32.AND P5, PT, R28, R69, PT ;  /* 0x000000451c00720c */ /* 0x000fc80003fa6070 */
[----:B------:R-:W-:Y:S01]  /*44a0*/  FSEL R149, R149, 1, !P5 ;  /* 0x3f80000095957808 */ /* 0x000fe20006800000 */
[----:B------:R-:W1:Y:S01]  /*44b0*/  S2UR UR6, SR_CgaCtaId ;  /* 0x00000000000679c3 */ /* 0x000e620000008800 */
[----:B--2---:R-:W-:Y:S02]  /*44c0*/  @!P6 PRMT R14, R14, 0x5410, R15 ;  /* 0x000054100e0ee816 */ /* 0x004fe4000000000f */
[----:B---3--:R-:W-:Y:S01]  /*44d0*/  @!P0 PRMT R16, R19, 0x5410, RZ ;  /* 0x0000541013108816 */ /* 0x008fe200000000ff */
[----:B------:R-:W-:Y:S01]  /*44e0*/  FMUL.FTZ R19, R169, R91 ;  /* 0x0000005ba9137220 */ /* 0x000fe20000410000 */
[----:B----4-:R-:W-:Y:S01]  /*44f0*/  @!P3 PRMT R18, R145, 0x5410, RZ ;  /* 0x000054109112b816 */ /* 0x010fe200000000ff */
[----:B------:R-:W-:Y:S01]  /*4500*/  FMUL.FTZ R145, R169, R95 ;  /* 0x0000005fa9917220 */ /* 0x000fe20000410000 */
[----:B0-----:R-:W-:-:S03]  /*4510*/  PRMT R144, R14, 0x7632, R144 ;  /* 0x000076320e907816 */ /* 0x001fc60000000090 */
[----:B------:R-:W0:Y:S01]  /*4520*/  MUFU.EX2 R19, R19 ;  /* 0x0000001300137308 */ /* 0x000e220000000800 */
[----:B-----5:R-:W-:Y:S01]  /*4530*/  @!P2 PRMT R16, R16, 0x5410, R143 ;  /* 0x000054101010a816 */ /* 0x020fe2000000008f */
[----:B------:R-:W-:Y:S01]  /*4540*/  FMUL.FTZ R15, R169, R90 ;  /* 0x0000005aa90f7220 */ /* 0x000fe20000410000 */
[----:B------:R-:W-:Y:S01]  /*4550*/  @!P4 PRMT R18, R18, 0x5410, R147 ;  /* 0x000054101212c816 */ /* 0x000fe20000000093 */
[----:B------:R2:W-:Y:S01]  /*4560*/  STS.U16 [R81+0x280], R14 ;  /* 0x0002800e51007388 */ /* 0x0005e20000000400 */
[----:B-1----:R-:W-:-:S03]  /*4570*/  PRMT R146, R16, 0x7632, R146 ;  /* 0x0000763210927816 */ /* 0x002fc60000000092 */
[----:B------:R1:W3:Y:S01]  /*4580*/  MUFU.EX2 R159, R15 ;  /* 0x0000000f009f7308 */ /* 0x0002e20000000800 */
[----:B------:R4:W-:Y:S01]  /*4590*/  STS.U16 [R82+0x2c0], R144 ;  /* 0x0002c09052007388 */ /* 0x0009e20000000400 */
[----:B------:R-:W-:-:S03]  /*45a0*/  ISETP.GE.U32.AND P4, PT, R32, R69, PT ;  /* 0x000000452000720c */ /* 0x000fc60003f86070 */
[----:B------:R5:W-:Y:S01]  /*45b0*/  STS.U16 [R83+0x300], R16 ;  /* 0x0003001053007388 */ /* 0x000be20000000400 */
[----:B--2---:R-:W-:Y:S02]  /*45c0*/  PRMT R14, R18, 0x7632, R14 ;  /* 0x00007632120e7816 */ /* 0x004fe4000000000e */
[----:B------:R-:W2:Y:S01]  /*45d0*/  MUFU.EX2 R145, R145 ;  /* 0x0000009100917308 */ /* 0x000ea20000000800 */
[----:B------:R-:W-:Y:S01]  /*45e0*/  STS.U16 [R84+0x340], R146 ;  /* 0x0003409254007388 */ /* 0x000fe20000000400 */
[----:B----4-:R-:W-:-:S03]  /*45f0*/  FMUL.FTZ R144, R169, R94 ;  /* 0x0000005ea9907220 */ /* 0x010fc60000410000 */
[----:B------:R-:W-:Y:S01]  /*4600*/  STS.U16 [R85+0x380], R18 ;  /* 0x0003801255007388 */ /* 0x000fe20000000400 */
[----:B-1----:R-:W-:-:S03]  /*4610*/  MOV R15, R140 ;  /* 0x0000008c000f7202 */ /* 0x002fc60000000f00 */
[----:B------:R1:W-:Y:S01]  /*4620*/  STS.U16 [R86+0x3c0], R14 ;  /* 0x0003c00e56007388 */ /* 0x0003e20000000400 */
[----:B------:R4:W2:Y:S01]  /*4630*/  MUFU.EX2 R163, R144 ;  /* 0x0000009000a37308 */ /* 0x0008a20000000800 */
[-C--:B------:R-:W-:Y:S01]  /*4640*/  ISETP.GE.U32.AND P3, PT, R33, R69.reuse, PT ;  /* 0x000000452100720c */ /* 0x080fe20003f66070 */
[----:B-----5:R-:W-:Y:S01]  /*4650*/  FMUL.FTZ R16, R169, R96 ;  /* 0x00000060a9107220 */ /* 0x020fe20000410000 */
[-C--:B------:R-:W-:Y:S01]  /*4660*/  ISETP.GE.U32.AND P6, PT, R36, R69.reuse, PT ;  /* 0x000000452400720c */ /* 0x080fe20003fc6070 */
[----:B------:R-:W-:Y:S01]  /*4670*/  NOP ;  /* 0x0000000000007918 */ /* 0x000fe20000000000 */
[----:B-1----:R-:W-:Y:S01]  /*4680*/  IMAD.MOV.U32 R14, RZ, RZ, R137 ;  /* 0x000000ffff0e7224 */ /* 0x002fe200078e0089 */
[----:B----4-:R-:W-:Y:S02]  /*4690*/  FSEL R144, R105, RZ, !P5 ;  /* 0x000000ff69907208 */ /* 0x010fe40006800000 */
[----:B------:R-:W-:Y:S02]  /*46a0*/  FSEL R147, R122, RZ, !P4 ;  /* 0x000000ff7a937208 */ /* 0x000fe40006000000 */
[----:B------:R-:W-:Y:S01]  /*46b0*/  FSEL R150, R148, 1, !P4 ;  /* 0x3f80000094967808 */ /* 0x000fe20006000000 */
[----:B------:R1:W4:Y:S01]  /*46c0*/  LDG.E R143, desc[UR16][R14.64] ;  /* 0x000000100e8f7981 */ /* 0x000322000c1e1900 */
[----:B------:R-:W-:-:S02]  /*46d0*/  ISETP.GE.U32.AND P2, PT, R34, R69, PT ;  /* 0x000000452200720c */ /* 0x000fc40003f46070 */
[----:B------:R-:W-:Y:S02]  /*46e0*/  FSEL R148, R107, RZ, !P3 ;  /* 0x000000ff6b947208 */ /* 0x000fe40005800000 */
[----:B------:R-:W-:Y:S01]  /*46f0*/  FSEL R155, R155, 1, !P3 ;  /* 0x3f8000009b9b7808 */ /* 0x000fe20005800000 */
[----:B------:R-:W5:Y:S01]  /*4700*/  MUFU.EX2 R16, R16 ;  /* 0x0000001000107308 */ /* 0x000f620000000800 */
[----:B0-----:R-:W-:Y:S01]  /*4710*/  FSEL R161, R19, 1, !P6 ;  /* 0x3f80000013a17808 */ /* 0x001fe20007000000 */
[----:B------:R-:W-:Y:S01]  /*4720*/  FFMA.FTZ R19, R144, R150, R147 ;  /* 0x0000009690137223 */ /* 0x000fe20000010093 */
[----:B------:R-:W-:Y:S01]  /*4730*/  ISETP.GE.U32.AND P0, PT, R35, R69, PT ;  /* 0x000000452300720c */ /* 0x000fe20003f06070 */
[----:B-1----:R-:W-:Y:S01]  /*4740*/  FMUL.FTZ R14, R169, R99 ;  /* 0x00000063a90e7220 */ /* 0x002fe20000410000 */
[----:B------:R-:W-:Y:S01]  /*4750*/  ISETP.GE.U32.AND P4, PT, R38, R69, PT ;  /* 0x000000452600720c */ /* 0x000fe20003f86070 */
[----:B------:R-:W-:Y:S01]  /*4760*/  FFMA.FTZ R19, R155, R19, R148 ;  /* 0x000000139b137223 */ /* 0x000fe20000010094 */
[----:B------:R-:W-:Y:S01]  /*4770*/  FSEL R152, R124, RZ, !P2 ;  /* 0x000000ff7c987208 */ /* 0x000fe20005000000 */
[----:B------:R-:W-:Y:S01]  /*4780*/  FMUL.FTZ R18, R169, R102 ;  /* 0x00000066a9127220 */ /* 0x000fe20000410000 */
[----:B------:R-:W-:Y:S01]  /*4790*/  FSEL R157, R17, 1, !P2 ;  /* 0x3f800000119d7808 */ /* 0x000fe20005000000 */
[----:B------:R-:W0:Y:S01]  /*47a0*/  MUFU.EX2 R14, R14 ;  /* 0x0000000e000e7308 */ /* 0x000e220000000800 */
[----:B------:R-:W-:Y:S01]  /*47b0*/  FSEL R154, R109, RZ, !P0 ;  /* 0x000000ff6d9a7208 */ /* 0x000fe20004000000 */
[----:B------:R-:W-:Y:S01]  /*47c0*/  FMUL.FTZ R15, R169, R103 ;  /* 0x00000067a90f7220 */ /* 0x000fe20000410000 */
[----:B---3--:R-:W-:Y:S01]  /*47d0*/  FSEL R159, R159, 1, !P0 ;  /* 0x3f8000009f9f7808 */ /* 0x008fe20004000000 */
[----:B------:R-:W-:Y:S01]  /*47e0*/  UMOV UR4, 0x400 ;  /* 0x0000040000047882 */ /* 0x000fe20000000000 */
[----:B--2---:R-:W-:Y:S01]  /*47f0*/  FSEL R165, R145, 1, !P4 ;  /* 0x3f80000091a57808 */ /* 0x004fe20006000000 */
[----:B------:R-:W-:Y:S01]  /*4800*/  FFMA.FTZ R145, R157, R19, R152 ;  /* 0x000000139d917223 */ /* 0x000fe20000010098 */
[----:B------:R-:W-:Y:S01]  /*4810*/  ISETP.GE.U32.AND P5, PT, R37, R69, PT ;  /* 0x000000452500720c */ /* 0x000fe20003fa6070 */
[----:B------:R-:W-:Y:S01]  /*4820*/  FMUL.FTZ R17, R169, R104 ;  /* 0x00000068a9117220 */ /* 0x000fe20000410000 */
[----:B------:R-:W-:Y:S01]  /*4830*/  FSEL R158, R126, RZ, !P6 ;  /* 0x000000ff7e9e7208 */ /* 0x000fe20007000000 */
[----:B------:R-:W-:Y:S01]  /*4840*/  FFMA.FTZ R145, R159, R145, R154 ;  /* 0x000000919f917223 */ /* 0x000fe2000001009a */
[----:B------:R-:W-:Y:S01]  /*4850*/  ISETP.GE.U32.AND P3, PT, R39, R69, PT ;  /* 0x000000452700720c */ /* 0x000fe20003f66070 */
[----:B------:R-:W1:Y:S01]  /*4860*/  MUFU.EX2 R15, R15 ;  /* 0x0000000f000f7308 */ /* 0x000e620000000800 */
[----:B------:R-:W-:Y:S01]  /*4870*/  FSEL R160, R111, RZ, !P5 ;  /* 0x000000ff6fa07208 */ /* 0x000fe20006800000 */
[----:B------:R-:W-:Y:S01]  /*4880*/  FFMA.FTZ R145, R161, R145, R158 ;  /* 0x00000091a1917223 */ /* 0x000fe2000001009e */
[----:B------:R-:W-:Y:S01]  /*4890*/  FSEL R163, R163, 1, !P5 ;  /* 0x3f800000a3a37808 */ /* 0x000fe20006800000 */
[----:B------:R-:W-:Y:S01]  /*48a0*/  LDS.U16 R177, [R87+0x2] ;  /* 0x0000020057b17984 */ /* 0x000fe20000000400 */
[----:B------:R-:W-:-:S02]  /*48b0*/  ISETP.GE.U32.AND P2, PT, R40, R69, PT ;  /* 0x000000452800720c */ /* 0x000fc40003f46070 */
[----:B-----5:R-:W-:Y:S01]  /*48c0*/  FSEL R168, R16, 1, !P3 ;  /* 0x3f80000010a87808 */ /* 0x020fe20005800000 */
[----:B------:R-:W2:Y:S01]  /*48d0*/  MUFU.EX2 R17, R17 ;  /* 0x0000001100117308 */ /* 0x000ea20000000800 */
[----:B------:R-:W-:Y:S01]  /*48e0*/  FSEL R162, R128, RZ, !P4 ;  /* 0x000000ff80a27208 */ /* 0x000fe20006000000 */
[----:B------:R-:W-:Y:S01]  /*48f0*/  FMUL.FTZ R16, R149, R150 ;  /* 0x0000009695107220 */ /* 0x000fe20000410000 */
[----:B------:R-:W-:Y:S01]  /*4900*/  FMUL.FTZ R19, R169, R100 ;  /* 0x00000064a9137220 */ /* 0x000fe20000410000 */
[----:B------:R-:W-:Y:S01]  /*4910*/  FFMA.FTZ R151, R163, R145, R160 ;  /* 0x00000091a3977223 */ /* 0x000fe200000100a0 */
[----:B0-----:R-:W-:Y:S01]  /*4920*/  FSEL R153, R14, 1, !P2 ;  /* 0x3f8000000e997808 */ /* 0x001fe20005000000 */
[----:B------:R-:W-:Y:S01]  /*4930*/  FMUL.FTZ R14, R169, R97 ;  /* 0x00000061a90e7220 */ /* 0x000fe20000410000 */
[----:B------:R-:W-:Y:S01]  /*4940*/  LDS.U16 R178, [R87+0x4] ;  /* 0x0000040057b27984 */ /* 0x000fe20000000400 */
[----:B------:R-:W0:Y:S01]  /*4950*/  MUFU.EX2 R18, R18 ;  /* 0x0000001200127308 */ /* 0x000e220000000800 */
[----:B------:R-:W-:Y:S01]  /*4960*/  FSEL R167, R129, RZ, !P3 ;  /* 0x000000ff81a77208 */ /* 0x000fe20005800000 */
[----:B------:R-:W-:Y:S01]  /*4970*/  FMUL.FTZ R16, R155, R16 ;  /* 0x000000109b107220 */ /* 0x000fe20000410000 */
[----:B------:R-:W-:Y:S01]  /*4980*/  FFMA.FTZ R156, R165, R151, R162 ;  /* 0x00000097a59c7223 */ /* 0x000fe200000100a2 */
[-C--:B------:R-:W-:Y:S01]  /*4990*/  ISETP.GE.U32.AND P0, PT, R41, R69.reuse, PT ;  /* 0x000000452900720c */ /* 0x080fe20003f06070 */
[----:B------:R-:W-:Y:S01]  /*49a0*/  LDS.U16 R179, [R87+0x6] ;  /* 0x0000060057b37984 */ /* 0x000fe20000000400 */
[----:B------:R-:W-:Y:S01]  /*49b0*/  FSEL R146, R130, RZ, !P2 ;  /* 0x000000ff82927208 */ /* 0x000fe20005000000 */
[----:B------:R-:W-:Y:S01]  /*49c0*/  FMUL.FTZ R164, R157, R16 ;  /* 0x000000109da47220 */ /* 0x000fe20000410000 */
[----:B------:R-:W3:Y:S01]  /*49d0*/  MUFU.EX2 R19, R19 ;  /* 0x0000001300137308 */ /* 0x000ee20000000800 */
[----:B------:R-:W-:Y:S01]  /*49e0*/  FFMA.FTZ R170, R168, R156, R167 ;  /* 0x0000009ca8aa7223 */ /* 0x000fe200000100a7 */
[----:B------:R-:W-:Y:S01]  /*49f0*/  FMUL.FTZ R16, R169, R98 ;  /* 0x00000062a9107220 */ /* 0x000fe20000410000 */
[-C--:B------:R-:W-:Y:S01]  /*4a00*/  ISETP.GE.U32.AND P6, PT, R42, R69.reuse, PT ;  /* 0x000000452a00720c */ /* 0x080fe20003fc6070 */
[----:B------:R-:W-:Y:S01]  /*4a10*/  FMUL.FTZ R166, R159, R164 ;  /* 0x000000a49fa67220 */ /* 0x000fe20000410000 */
[----:B------:R-:W-:Y:S01]  /*4a20*/  FSEL R145, R131, RZ, !P0 ;  /* 0x000000ff83917208 */ /* 0x000fe20004000000 */
[----:B------:R-:W-:Y:S02]  /*4a30*/  LDS.U16 R180, [R87+0x8] ;  /* 0x0000080057b47984 */ /* 0x000fe40000000400 */
[----:B------:R-:W5:Y:S01]  /*4a40*/  MUFU.EX2 R14, R14 ;  /* 0x0000000e000e7308 */ /* 0x000f620000000800 */
[----:B-1----:R-:W-:Y:S01]  /*4a50*/  FSEL R156, R15, 1, !P0 ;  /* 0x3f8000000f9c7808 */ /* 0x002fe20004000000 */
[----:B------:R-:W-:Y:S01]  /*4a60*/  FFMA.FTZ R15, R153, R170, R146 ;  /* 0x000000aa990f7223 */ /* 0x000fe20000010092 */
[----:B------:R-:W-:Y:S01]  /*4a70*/  ISETP.GE.U32.AND P5, PT, R43, R69, PT ;  /* 0x000000452b00720c */ /* 0x000fe20003fa6070 */
[----:B------:R-:W-:Y:S01]  /*4a80*/  FMUL.FTZ R170, R161, R166 ;  /* 0x000000a6a1aa7220 */ /* 0x000fe20000410000 */
[----:B------:R-:W-:Y:S01]  /*4a90*/  FSEL R151, R132, RZ, !P6 ;  /* 0x000000ff84977208 */ /* 0x000fe20007000000 */
[----:B------:R-:W-:Y:S01]  /*4aa0*/  FFMA.FTZ R15, R156, R15, R145 ;  /* 0x0000000f9c0f7223 */ /* 0x000fe20000010091 */
[----:B--2---:R-:W-:Y:S01]  /*4ab0*/  FSEL R164, R17, 1, !P6 ;  /* 0x3f80000011a47808 */ /* 0x004fe20007000000 */
[----:B------:R-:W1:Y:S01]  /*4ac0*/  MUFU.EX2 R16, R16 ;  /* 0x0000001000107308 */ /* 0x000e620000000800 */
[----:B0-----:R-:W-:Y:S01]  /*4ad0*/  FSEL R169, R18, 1, !P5 ;  /* 0x3f80000012a97808 */ /* 0x001fe20006800000 */
[----:B------:R-:W-:Y:S01]  /*4ae0*/  FMUL.FTZ R18, R163, R170 ;  /* 0x000000aaa3127220 */ /* 0x000fe20000410000 */
[----:B------:R-:W-:Y:S01]  /*4af0*/  ISETP.GE.U32.AND P4, PT, R44, R69, PT ;  /* 0x000000452c00720c */ /* 0x000fe20003f86070 */
[----:B------:R-:W-:Y:S01]  /*4b00*/  FFMA.FTZ R17, R164, R15, R151 ;  /* 0x0000000fa4117223 */ /* 0x000fe20000010097 */
[----:B------:R-:W-:Y:S01]  /*4b10*/  FSEL R166, R133, RZ, !P5 ;  /* 0x000000ff85a67208 */ /* 0x000fe20006800000 */
[----:B------:R-:W-:Y:S01]  /*4b20*/  FMUL.FTZ R15, R165, R18 ;  /* 0x00000012a50f7220 */ /* 0x000fe20000410000 */
[----:B------:R-:W-:Y:S01]  /*4b30*/  ISETP.GE.U32.AND P3, PT, R45, R69, PT ;  /* 0x000000452d00720c */ /* 0x000fe20003f66070 */
[----:B------:R-:W-:Y:S01]  /*4b40*/  LDS.U16 R181, [R87+0xa] ;  /* 0x00000a0057b57984 */ /* 0x000fe20000000400 */
[----:B------:R-:W-:Y:S01]  /*4b50*/  FSEL R170, R134, RZ, !P4 ;  /* 0x000000ff86aa7208 */ /* 0x000fe20006000000 */
[----:B------:R-:W-:Y:S01]  /*4b60*/  FFMA.FTZ R17, R169, R17, R166 ;  /* 0x00000011a9117223 */ /* 0x000fe200000100a6 */
[----:B---3--:R-:W-:Y:S01]  /*4b70*/  FSEL R171, R19, 1, !P4 ;  /* 0x3f80000013ab7808 */ /* 0x008fe20006000000 */
[----:B------:R-:W-:Y:S01]  /*4b80*/  LDS.U16 R182, [R87+0xc] ;  /* 0x00000c0057b67984 */ /* 0x000fe20000000400 */
[----:B-----5:R-:W-:Y:S01]  /*4b90*/  FSEL R173, R14, 1, !P3 ;  /* 0x3f8000000ead7808 */ /* 0x020fe20005800000 */
[----:B------:R-:W-:Y:S01]  /*4ba0*/  FMUL.FTZ R14, R168, R15 ;  /* 0x0000000fa80e7220 */ /* 0x000fe20000410000 */
[----:B------:R-:W-:Y:S01]  /*4bb0*/  ISETP.GE.U32.AND P2, PT, R47, R69, PT ;  /* 0x000000452f00720c */ /* 0x000fe20003f46070 */
[----:B------:R-:W-:Y:S01]  /*4bc0*/  FFMA.FTZ R17, R171, R17, R170 ;  /* 0x00000011ab117223 */ /* 0x000fe200000100aa */
[----:B------:R-:W-:Y:S01]  /*4bd0*/  FSEL R172, R135, RZ, !P3 ;  /* 0x000000ff87ac7208 */ /* 0x000fe20005800000 */
[----:B------:R-:W-:Y:S01]  /*4be0*/  FMUL.FTZ R15, R153, R14 ;  /* 0x0000000e990f7220 */ /* 0x000fe20000410000 */
[----:B------:R-:W-:Y:S01]  /*4bf0*/  FSEL R174, R136, RZ, !P2 ;  /* 0x000000ff88ae7208 */ /* 0x000fe20005000000 */
[----:B------:R-:W-:Y:S01]  /*4c00*/  LDS.U16 R183, [R87+0xe] ;  /* 0x00000e0057b77984 */ /* 0x000fe20000000400 */
[----:B-1----:R-:W-:Y:S01]  /*4c10*/  FSEL R175, R16, 1, !P2 ;  /* 0x3f80000010af7808 */ /* 0x002fe20005000000 */
        /* <DEDUP_REMOVED lines=94> */
[----:B------:R-:W-:Y:S01]  /*5200*/  BSSY.RECONVERGENT B0, `(.L_x_3929) ;  /* 0x000001e000007945 */ /* 0x000fe20003800200 */
[----:B------:R-:W-:-:S02]  /*5210*/  IMAD.U32 R158, R191, 0x10000, RZ ;  /* 0x00010000bf9e7824 */ /* 0x000fc400078e00ff */
[-C--:B----4-:R-:W-:Y:S01]  /*5220*/  FMUL.FTZ R19, R176, R143.reuse ;  /* 0x0000008fb0137220 */ /* 0x090fe20000410000 */
[----:B------:R-:W-:Y:S02]  /*5230*/  IMAD.X R193, R13, 0x1, R9, P0 ;  /* 0x000000010dc17824 */ /* 0x000fe400000e0609 */
        /* <DEDUP_REMOVED lines=26> */
.L_x_3930:
[----:B------:R-:W-:Y:S05]  /*53e0*/  BSYNC.RECONVERGENT B0 ;  /* 0x0000000000007941 */ /* 0x000fea0003800200 */
.L_x_3929:
[----:B------:R-:W-:Y:S01]  /*53f0*/  FFMA.FTZ R145, R156, R168, R145 ;  /* 0x000000a89c917223 */ /* 0x000fe20000010091 */
        /* <DEDUP_REMOVED lines=26> */
[----:B------:R-:W-:Y:S01]  /*55a0*/  IMAD.X R142, R142, 0x1, R5, P2 ;  /* 0x000000018e8e7824 */ /* 0x000fe200010e0605 */
[----:B------:R-:W-:Y:S01]  /*55b0*/  IADD3.X R140, PT, PT, R140, R7, RZ, P3, !PT ;  /* 0x000000078c8c7210 */ /* 0x000fe20001ffe4ff */
[----:B------:R-:W-:Y:S01]  /*55c0*/  VIADD R138, R138, 0x1 ;  /* 0x000000018a8a7836 */ /* 0x000fe20000000000 */
[----:B------:R-:W-:Y:S06]  /*55d0*/  @P0 BRA `(.L_x_3931) ;  /* 0xffffffe800740947 */ /* 0x000fec000383ffff */
.L_x_3928:
[----:B------:R-:W-:Y:S01]  /*55e0*/  BAR.SYNC.DEFER_BLOCKING 0x0 ;  /* 0x0000000000007b1d */ /* 0x000fe20000010000 */
[----:B------:R-:W-:Y:S01]  /*55f0*/  F2FP.BF16.F32.PACK_AB R4, R113, R106 ;  /* 0x0000006a7104723e */ /* 0x000fe200000010ff */
[----:B------:R-:W-:Y:S01]  /*5600*/  HFMA2 R77, -RZ, RZ, 0, 0 ;  /* 0x00000000ff4d7431 */ /* 0x000fe200000001ff */
[----:B------:R-:W-:Y:S02]  /*5610*/  F2FP.BF16.F32.PACK_AB R5, R115, R108 ;  /* 0x0000006c7305723e */ /* 0x000fe400000010ff */
[----:B------:R-:W-:-:S03]  /*5620*/  PRMT R6, R4, 0x7610, R6 ;  /* 0x0000761004067816 */ /* 0x000fc60000000006 */
[----:B------:R-:W1:Y:S01]  /*5630*/  LDC.64 R128, c[0x0][0x428] ;  /* 0x00010a00ff807b82 */ /* 0x000e620000000a00 */
[----:B------:R-:W-:Y:S01]  /*5640*/  PRMT R7, R4, 0x7632, R7 ;  /* 0x0000763204077816 */ /* 0x000fe20000000007 */
[----:B------:R-:W2:Y:S01]  /*5650*/  LDCU.64 UR8, c[0x0][0x478] ;  /* 0x00008f00ff0877ac */ /* 0x000ea20008000a00 */
[----:B------:R-:W-:Y:S02]  /*5660*/  F2FP.BF16.F32.PACK_AB R4, R117, R110 ;  /* 0x0000006e7504723e */ /* 0x000fe400000010ff */
[C---:B------:R-:W-:Y:S02]  /*5670*/  PRMT R8, R5.reuse, 0x7610, R8 ;  /* 0x0000761005087816 */ /* 0x040fe40000000008 */
[C---:B------:R-:W-:Y:S01]  /*5680*/  PRMT R10, R4.reuse, 0x7610, R10 ;  /* 0x00007610040a7816 */ /* 0x040fe2000000000a */
[----:B------:R-:W3:Y:S01]  /*5690*/  LDC.64 R130, c[0x0][0x418] ;  /* 0x00010600ff827b82 */ /* 0x000ee20000000a00 */
[----:B------:R-:W-:Y:S02]  /*56a0*/  PRMT R11, R4, 0x7632, R11 ;  /* 0x00007632040b7816 */ /* 0x000fe4000000000b */
[----:B------:R-:W-:-:S02]  /*56b0*/  PRMT R9, R5, 0x7632, R9 ;  /* 0x0000763205097816 */ /* 0x000fc40000000009 */
[----:B------:R-:W-:Y:S02]  /*56c0*/  F2FP.BF16.F32.PACK_AB R4, R119, R112 ;  /* 0x000000707704723e */ /* 0x000fe400000010ff */
[----:B------:R-:W-:Y:S02]  /*56d0*/  F2FP.BF16.F32.PACK_AB R5, R121, R114 ;  /* 0x000000727905723e */ /* 0x000fe400000010ff */
[----:B0-----:R-:W-:Y:S01]  /*56e0*/  PRMT R12, R4, 0x7610, R12 ;  /* 0x00007610040c7816 */ /* 0x001fe2000000000c */
[----:B------:R0:W-:Y:S01]  /*56f0*/  STS.U16 [R87+0x2], R7 ;  /* 0x0000020757007388 */ /* 0x0001e20000000400 */
[C---:B------:R-:W-:Y:S02]  /*5700*/  PRMT R13, R5.reuse, 0x7610, R13 ;  /* 0x00007610050d7816 */ /* 0x040fe4000000000d */
[----:B------:R-:W-:Y:S01]  /*5710*/  PRMT R14, R5, 0x7632, R14 ;  /* 0x00007632050e7816 */ /* 0x000fe2000000000e */
[----:B------:R4:W-:Y:S01]  /*5720*/  STS.U16 [R87], R6 ;  /* 0x0000000657007388 */ /* 0x0009e20000000400 */
[----:B------:R-:W-:-:S02]  /*5730*/  ISETP.NE.AND P0, PT, R22, RZ, PT ;  /* 0x000000ff1600720c */ /* 0x000fc40003f05270 */
[----:B------:R-:W-:Y:S01]  /*5740*/  F2FP.BF16.F32.PACK_AB R5, R127, R120 ;  /* 0x000000787f05723e */ /* 0x000fe200000010ff */
[----:B------:R5:W-:Y:S01]  /*5750*/  STS.U16 [R87+0x4], R8 ;  /* 0x0000040857007388 */ /* 0x000be20000000400 */
[----:B0-----:R-:W-:Y:S02]  /*5760*/  PRMT R7, R4, 0x7632, R7 ;  /* 0x0000763204077816 */ /* 0x001fe40000000007 */
[----:B------:R-:W-:Y:S01]  /*5770*/  F2FP.BF16.F32.PACK_AB R4, R125, R118 ;  /* 0x000000767d04723e */ /* 0x000fe200000010ff */
[----:B------:R0:W-:Y:S01]  /*5780*/  STS.U16 [R87+0x8], R10 ;  /* 0x0000080a57007388 */ /* 0x0001e20000000400 */
[----:B----4-:R-:W-:-:S03]  /*5790*/  F2FP.BF16.F32.PACK_AB R6, R123, R116 ;  /* 0x000000747b06723e */ /* 0x010fc600000010ff */
[----:B------:R4:W-:Y:S01]  /*57a0*/  STS.U16 [R87+0xc], R12 ;  /* 0x00000c0c57007388 */ /* 0x0009e20000000400 */
[----:B-----5:R-:W-:-:S03]  /*57b0*/  PRMT R8, R6, 0x7632, R8 ;  /* 0x0000763206087816 */ /* 0x020fc60000000008 */
[----:B------:R-:W-:Y:S01]  /*57c0*/  STS.U16 [R87+0x6], R9 ;  /* 0x0000060957007388 */ /* 0x000fe20000000400 */
[----:B0-----:R-:W-:-:S03]  /*57d0*/  PRMT R10, R4, 0x7632, R10 ;  /* 0x00007632040a7816 */ /* 0x001fc6000000000a */
[----:B------:R-:W-:Y:S01]  /*57e0*/  STS.U16 [R87+0xa], R11 ;  /* 0x00000a0b57007388 */ /* 0x000fe20000000400 */
[----:B----4-:R-:W-:-:S03]  /*57f0*/  PRMT R12, R5, 0x7632, R12 ;  /* 0x00007632050c7816 */ /* 0x010fc6000000000c */
[----:B------:R-:W-:Y:S04]  /*5800*/  STS.U16 [R87+0xe], R7 ;  /* 0x00000e0757007388 */ /* 0x000fe80000000400 */
[----:B------:R-:W-:Y:S04]  /*5810*/  STS.U16 [R87+0x10], R13 ;  /* 0x0000100d57007388 */ /* 0x000fe80000000400 */
[----:B------:R-:W-:Y:S04]  /*5820*/  STS.U16 [R87+0x12], R14 ;  /* 0x0000120e57007388 */ /* 0x000fe80000000400 */
[----:B------:R0:W-:Y:S04]  /*5830*/  STS.U16 [R87+0x14], R6 ;  /* 0x0000140657007388 */ /* 0x0001e80000000400 */
[----:B------:R-:W-:Y:S04]  /*5840*/  STS.U16 [R87+0x16], R8 ;  /* 0x0000160857007388 */ /* 0x000fe80000000400 */
[----:B------:R-:W-:Y:S01]  /*5850*/  STS.U16 [R87+0x18], R4 ;  /* 0x0000180457007388 */ /* 0x000fe20000000400 */
[----:B0-----:R-:W0:Y:S03]  /*5860*/  LDC.64 R6, c[0x0][0x420] ;  /* 0x00010800ff067b82 */ /* 0x001e260000000a00 */
[----:B------:R-:W-:Y:S04]  /*5870*/  STS.U16 [R87+0x1a], R10 ;  /* 0x00001a0a57007388 */ /* 0x000fe80000000400 */
[----:B------:R0:W-:Y:S04]  /*5880*/  STS.U16 [R87+0x1c], R5 ;  /* 0x00001c0557007388 */ /* 0x0001e80000000400 */
[----:B------:R-:W-:Y:S01]  /*5890*/  STS.U16 [R87+0x1e], R12 ;  /* 0x00001e0c57007388 */ /* 0x000fe20000000400 */
[----:B------:R-:W-:-:S03]  /*58a0*/  NOP ;  /* 0x0000000000007918 */ /* 0x000fc60000000000 */
[----:B------:R-:W-:Y:S04]  /*58b0*/  LDS.U16 R9, [R70] ;  /* 0x0000000046097984 */ /* 0x000fe80000000400 */
[----:B------:R-:W-:Y:S01]  /*58c0*/  LDS.U16 R11, [R68+0x40] ;  /* 0x00004000440b7984 */ /* 0x000fe20000000400 */
[----:B0-----:R-:W-:-:S03]  /*58d0*/  IMAD.WIDE.U32 R4, R6, UR18, R76 ;  /* 0x0000001206047c25 */ /* 0x001fc6000f8e004c */
[----:B------:R-:W-:Y:S01]  /*58e0*/  LDS.U16 R13, [R75+0x80] ;  /* 0x000080004b0d7984 */ /* 0x000fe20000000400 */
[----:B------:R-:W-:-:S03]  /*58f0*/  IMAD R5, R7, UR18, R5 ;  /* 0x0000001207057c24 */ /* 0x000fc6000f8e0205 */
[----:B------:R-:W-:Y:S01]  /*5900*/  LDS.U16 R15, [R74+0xc0] ;  /* 0x0000c0004a0f7984 */ /* 0x000fe20000000400 */
[----:B-1----:R-:W-:-:S03]  /*5910*/  IMAD.WIDE.U32 R4, R0, R128, R4 ;  /* 0x0000008000047225 */ /* 0x002fc600078e0004 */
[----:B------:R-:W-:Y:S01]  /*5920*/  LDS.U16 R17, [R73+0x100] ;  /* 0x0001000049117984 */ /* 0x000fe20000000400 */
[----:B------:R-:W-:-:S03]  /*5930*/  IMAD R5, R0, R129, R5 ;  /* 0x0000008100057224 */ /* 0x000fc600078e0205 */
[----:B------:R-:W-:Y:S01]  /*5940*/  LDS.U16 R19, [R72+0x140] ;  /* 0x0001400048137984 */ /* 0x000fe20000000400 */
[----:B------:R-:W-:Y:S01]  /*5950*/  IADD3 R4, P1, PT, R46, R4, RZ ;  /* 0x000000042e047210 */ /* 0x000fe20007f3e0ff */
[----:B------:R-:W0:Y:S02]  /*5960*/  LDC.64 R128, c[0x0][0x410] ;  /* 0x00010400ff807b82 */ /* 0x000e240000000a00 */
[----:B------:R-:W-:Y:S02]  /*5970*/  LDS.U16 R89, [R71+0x180] ;  /* 0x0001800047597984 */ /* 0x000fe40000000400 */
[----:B------:R-:W-:Y:S01]  /*5980*/  IMAD.X R5, RZ, RZ, R5, P1 ;  /* 0x000000ffff057224 */ /* 0x000fe200008e0605 */
[C---:B--2---:R-:W-:Y:S01]  /*5990*/  LEA R6, P1, R4.reuse, UR8, 0x1 ;  /* 0x0000000804067c11 */ /* 0x044fe2000f8208ff */
[----:B------:R-:W-:Y:S03]  /*59a0*/  LDS.U16 R91, [R78+0x1c0] ;  /* 0x0001c0004e5b7984 */ /* 0x000fe60000000400 */
[----:B------:R-:W-:Y:S01]  /*59b0*/  LEA.HI.X R7, R4, UR9, R5, 0x1, P1 ;  /* 0x0000000904077c11 */ /* 0x000fe200088f0c05 */
[----:B------:R-:W-:Y:S01]  /*59c0*/  LDS.U16 R93, [R79+0x200] ;  /* 0x000200004f5d7984 */ /* 0x000fe20000000400 */
[----:B------:R-:W1:Y:S03]  /*59d0*/  LDCU.64 UR8, c[0x0][0x488] ;  /* 0x00009100ff0877ac */ /* 0x000e660008000a00 */
[----:B------:R-:W-:Y:S04]  /*59e0*/  LDS.U16 R95, [R80+0x240] ;  /* 0x00024000505f7984 */ /* 0x000fe80000000400 */
[----:B------:R-:W-:Y:S04]  /*59f0*/  LDS.U16 R97, [R81+0x280] ;  /* 0x0002800051617984 */ /* 0x000fe80000000400 */
[----:B------:R-:W-:Y:S01]  /*5a00*/  LDS.U16 R99, [R82+0x2c0] ;  /* 0x0002c00052637984 */ /* 0x000fe20000000400 */
[----:B0-----:R-:W-:-:S03]  /*5a10*/  IMAD.WIDE.U32 R4, R128, UR18, R76 ;  /* 0x0000001280047c25 */ /* 0x001fc6000f8e004c */
[----:B------:R-:W-:Y:S01]  /*5a20*/  LDS.U16 R103, [R83+0x300] ;  /* 0x0003000053677984 */ /* 0x000fe20000000400 */
[----:B------:R-:W-:-:S03]  /*5a30*/  IMAD R5, R129, UR18, R5 ;  /* 0x0000001281057c24 */ /* 0x000fc6000f8e0205 */
[----:B------:R-:W-:Y:S01]  /*5a40*/  LDS.U16 R105, [R84+0x340] ;  /* 0x0003400054697984 */ /* 0x000fe20000000400 */
[----:B---3--:R-:W-:-:S03]  /*5a50*/  IMAD.WIDE.U32 R4, R0, R130, R4 ;  /* 0x0000008200047225 */ /* 0x008fc600078e0004 */
[----:B------:R-:W-:Y:S01]  /*5a60*/  LDS.U16 R107, [R85+0x380] ;  /* 0x00038000556b7984 */ /* 0x000fe20000000400 */
[----:B------:R-:W-:-:S03]  /*5a70*/  IMAD R8, R0, R131, R5 ;  /* 0x0000008300087224 */ /* 0x000fc600078e0205 */
        /* <DEDUP_REMOVED lines=18> */
[----:B0-----:R-:W-:Y:S01]  /*5ba0*/  PRMT R9, RZ, 0x7610, R9 ;  /* 0x00007610ff097816 */ /* 0x001fe20000000009 */
        /* <DEDUP_REMOVED lines=14> */
[----:B------:R-:W-:-:S03]  /*5c90*/  IADD3 R5, P3, PT, R46, R4, RZ ;  /* 0x000000042e057210 */ /* 0x000fc60007f7e0ff */
[----:B------:R-:W-:Y:S01]  /*5ca0*/  @!P4 STG.E.U16 desc[UR16][R6.64+0x2c0], R99 ;  /* 0x0002c0630600c986 */ /* 0x000fe2000c101510 */
[----:B------:R-:W-:Y:S02]  /*5cb0*/  IADD3.X R8, PT, PT, RZ, R8, RZ, P3, !PT ;  /* 0x00000008ff087210 */ /* 0x000fe40001ffe4ff */
[C---:B-1----:R-:W-:Y:S01]  /*5cc0*/  LEA R4, P3, R5.reuse, UR8, 0x1 ;  /* 0x0000000805047c11 */ /* 0x042fe2000f8608ff */
        /* <DEDUP_REMOVED lines=8> */
[-C--:B------:R-:W-:Y:S01]  /*5d50*/  ISETP.GE.AND P1, PT, R54, R69.reuse, PT ;  /* 0x000000453600720c */ /* 0x080fe20003f26270 */
[----:B------:R0:W-:Y:S01]  /*5d60*/  @!P2 STG.E.U16 desc[UR16][R6.64+0x3c0], R109 ;  /* 0x0003c06d0600a986 */ /* 0x0001e2000c101510 */
[----:B------:R-:W-:Y:S01]  /*5d70*/  ISETP.GE.AND P2, PT, R53, R69, PT ;  /* 0x000000453500720c */ /* 0x000fe20003f46270 */
[----:B------:R-:W-:Y:S01]  /*5d80*/  BAR.SYNC.DEFER_BLOCKING 0x0 ;  /* 0x0000000000007b1d */ /* 0x000fe20000010000 */
[----:B0-----:R-:W-:Y:S02]  /*5d90*/  PRMT R6, RZ, 0x7610, R6 ;  /* 0x00007610ff067816 */ /* 0x001fe40000000006 */
[----:B------:R-:W-:Y:S02]  /*5da0*/  PRMT R7, RZ, 0x7610, R7 ;  /* 0x00007610ff077816 */ /* 0x000fe40000000007 */
[----:B------:R-:W-:Y:S02]  /*5db0*/  PRMT R8, RZ, 0x7610, R8 ;  /* 0x00007610ff087816 */ /* 0x000fe40000000008 */
[----:B------:R-:W-:-:S02]  /*5dc0*/  PRMT R13, RZ, 0x7610, R13 ;  /* 0x00007610ff0d7816 */ /* 0x000fc4000000000d */
        /* <DEDUP_REMOVED lines=62> */
[----:B-1----:R-:W-:-:S03]  /*61b0*/  IMAD.U32 R16, R6, 0x10000, RZ ;  /* 0x0001000006107824 */ /* 0x002fc600078e00ff */
[----:B------:R-:W1:Y:S01]  /*61c0*/  LDS.U16 R6, [R87+0x12] ;  /* 0x0000120057067984 */ /* 0x000e620000000400 */
[----:B--2---:R-:W-:-:S03]  /*61d0*/  SHF.L.U32 R90, R9, 0x10, RZ ;  /* 0x00000010095a7819 */ /* 0x004fc600000006ff */
[----:B------:R-:W2:Y:S01]  /*61e0*/  LDS.U16 R9, [R87+0x1a] ;  /* 0x00001a0057097984 */ /* 0x000ea20000000400 */
[----:B---3--:R-:W-:-:S03]  /*61f0*/  SHF.L.U32 R14, R5, 0x10, RZ ;  /* 0x00000010050e7819 */ /* 0x008fc600000006ff */
[----:B------:R-:W3:Y:S01]  /*6200*/  LDS.U16 R5, [R87+0x10] ;  /* 0x0000100057057984 */ /* 0x000ee20000000400 */
[----:B----4-:R-:W-:-:S03]  /*6210*/  SHF.L.U32 R18, R7, 0x10, RZ ;  /* 0x0000001007127819 */ /* 0x010fc600000006ff */
[----:B------:R-:W4:Y:S01]  /*6220*/  LDS.U16 R7, [R87+0x14] ;  /* 0x0000140057077984 */ /* 0x000f220000000400 */
[----:B-----5:R-:W-:-:S03]  /*6230*/  IMAD.U32 R88, R8, 0x10000, RZ ;  /* 0x0001000008587824 */ /* 0x020fc600078e00ff */
[----:B------:R-:W5:Y:S01]  /*6240*/  LDS.U16 R8, [R87+0x18] ;  /* 0x0000180057087984 */ /* 0x000f620000000400 */
[----:B------:R-:W-:-:S03]  /*6250*/  IMAD.U32 R92, R10, 0x10000, RZ ;  /* 0x000100000a5c7824 */ /* 0x000fc600078e00ff */
[----:B------:R-:W5:Y:S01]  /*6260*/  LDS.U16 R10, [R87+0x1c] ;  /* 0x00001c00570a7984 */ /* 0x000f620000000400 */
[----:B0-----:R-:W-:-:S03]  /*6270*/  SHF.L.U32 R94, R4, 0x10, RZ ;  /* 0x00000010045e7819 */ /* 0x001fc600000006ff */
[----:B------:R-:W0:Y:S01]  /*6280*/  LDS.U16 R4, [R87+0x1e] ;  /* 0x00001e0057047984 */ /* 0x000e220000000400 */
[----:B------:R-:W-:-:S06]  /*6290*/  FMUL.FTZ R19, R18, -1.4426950216293334961 ;  /* 0xbfb8aa3b12137820 */ /* 0x000fcc0000410000 */
[----:B------:R-:W0:Y:S01]  /*62a0*/  MUFU.EX2 R19, R19 ;  /* 0x0000001300137308 */ /* 0x000e220000000800 */
[----:B------:R-:W-:Y:S01]  /*62b0*/  FMUL.FTZ R13, R12, -1.4426950216293334961 ;  /* 0xbfb8aa3b0c0d7820 */ /* 0x000fe20000410000 */
[----:B------:R-:W-:Y:S01]  /*62c0*/  FMUL.FTZ R15, R14, -1.4426950216293334961 ;  /* 0xbfb8aa3b0e0f7820 */ /* 0x000fe20000410000 */
[----:B------:R-:W-:Y:S01]  /*62d0*/  FMUL.FTZ R17, R16, -1.4426950216293334961 ;  /* 0xbfb8aa3b10117820 */ /* 0x000fe20000410000 */
[----:B------:R-:W-:Y:S01]  /*62e0*/  FMUL.FTZ R89, R88, -1.4426950216293334961 ;  /* 0xbfb8aa3b58597820 */ /* 0x000fe20000410000 */
[----:B------:R-:W-:Y:S01]  /*62f0*/  FMUL.FTZ R91, R90, -1.4426950216293334961 ;  /* 0xbfb8aa3b5a5b7820 */ /* 0x000fe20000410000 */
[----:B-1----:R-:W-:Y:S02]  /*6300*/  SHF.L.U32 R6, R6, 0x10, RZ ;  /* 0x0000001006067819 */ /* 0x002fe400000006ff */
[----:B--2---:R-:W-:Y:S01]  /*6310*/  SHF.L.U32 R100, R9, 0x10, RZ ;  /* 0x0000001009647819 */ /* 0x004fe200000006ff */
[----:B---3--:R-:W-:Y:S01]  /*6320*/  IMAD.U32 R96, R5, 0x10000, RZ ;  /* 0x0001000005607824 */ /* 0x008fe200078e00ff */
[----:B------:R-:W-:Y:S01]  /*6330*/  SHF.L.U32 R99, R11, 0x10, RZ ;  /* 0x000000100b637819 */ /* 0x000fe200000006ff */
[----:B----4-:R-:W-:-:S02]  /*6340*/  IMAD.U32 R98, R7, 0x10000, RZ ;  /* 0x0001000007627824 */ /* 0x010fc400078e00ff */
[----:B-----5:R-:W-:Y:S01]  /*6350*/  IMAD.U32 R8, R8, 0x10000, RZ ;  /* 0x0001000008087824 */ /* 0x020fe200078e00ff */
[----:B------:R-:W1:Y:S01]  /*6360*/  MUFU.EX2 R13, R13 ;  /* 0x0000000d000d7308 */ /* 0x000e620000000800 */
[----:B------:R-:W-:Y:S01]  /*6370*/  FMUL.FTZ R93, R92, -1.4426950216293334961 ;  /* 0xbfb8aa3b5c5d7820 */ /* 0x000fe20000410000 */
[----:B------:R-:W-:Y:S01]  /*6380*/  FMUL.FTZ R95, R94, -1.4426950216293334961 ;  /* 0xbfb8aa3b5e5f7820 */ /* 0x000fe20000410000 */
[----:B------:R-:W-:Y:S01]  /*6390*/  FMUL.FTZ R97, R6, -1.4426950216293334961 ;  /* 0xbfb8aa3b06617820 */ /* 0x000fe20000410000 */
[----:B------:R-:W-:Y:S01]  /*63a0*/  FMUL.FTZ R101, R100, -1.4426950216293334961 ;  /* 0xbfb8aa3b64657820 */ /* 0x000fe20000410000 */
[----:B------:R-:W-:Y:S02]  /*63b0*/  IMAD.U32 R102, R10, 0x10000, RZ ;  /* 0x000100000a667824 */ /* 0x000fe400078e00ff */
[----:B------:R-:W-:Y:S01]  /*63c0*/  FMUL.FTZ R5, R96, -1.4426950216293334961 ;  /* 0xbfb8aa3b60057820 */ /* 0x000fe20000410000 */
[----:B------:R-:W2:Y:S01]  /*63d0*/  MUFU.EX2 R15, R15 ;  /* 0x0000000f000f7308 */ /* 0x000ea20000000800 */
[----:B------:R-:W-:Y:S01]  /*63e0*/  FMUL.FTZ R7, R98, -1.4426950216293334961 ;  /* 0xbfb8aa3b62077820 */ /* 0x000fe20000410000 */
[----:B------:R-:W-:Y:S01]  /*63f0*/  FMUL.FTZ R11, R99, -1.4426950216293334961 ;  /* 0xbfb8aa3b630b7820 */ /* 0x000fe20000410000 */
[----:B------:R-:W-:-:S05]  /*6400*/  FMUL.FTZ R9, R8, -1.4426950216293334961 ;  /* 0xbfb8aa3b08097820 */ /* 0x000fca0000410000 */
[----:B------:R-:W3:Y:S01]  /*6410*/  MUFU.EX2 R17, R17 ;  /* 0x0000001100117308 */ /* 0x000ee20000000800 */
[----:B0-----:R-:W-:Y:S01]  /*6420*/  SHF.L.U32 R104, R4, 0x10, RZ ;  /* 0x0000001004687819 */ /* 0x001fe200000006ff */
[----:B------:R-:W-:-:S06]  /*6430*/  FMUL.FTZ R4, R102, -1.4426950216293334961 ;  /* 0xbfb8aa3b66047820 */ /* 0x000fcc0000410000 */
[----:B------:R-:W0:Y:S01]  /*6440*/  MUFU.EX2 R89, R89 ;  /* 0x0000005900597308 */ /* 0x000e220000000800 */
[----:B------:R-:W-:Y:S01]  /*6450*/  FMUL.FTZ R10, R104, -1.4426950216293334961 ;  /* 0xbfb8aa3b680a7820 */ /* 0x000fe20000410000 */
[----:B------:R-:W-:-:S06]  /*6460*/  FADD.FTZ R19, R19, 1 ;  /* 0x3f80000013137421 */ /* 0x000fcc0000010000 */
        /* <DEDUP_REMOVED lines=10> */
[----:B------:R5:W5:Y:S01]  /*6510*/  MUFU.EX2 R103, R4 ;  /* 0x0000000400677308 */ /* 0x000b620000000800 */
[----:B-1----:R-:W-:Y:S01]  /*6520*/  FADD.FTZ R13, R13, 1 ;  /* 0x3f8000000d0d7421 */ /* 0x002fe20000010000 */
[----:B--2---:R-:W-:-:S06]  /*6530*/  FADD.FTZ R15, R15, 1 ;  /* 0x3f8000000f0f7421 */ /* 0x004fcc0000010000 */
[----:B------:R-:W1:Y:S01]  /*6540*/  MUFU.RCP R19, R19 ;  /* 0x0000001300137308 */ /* 0x000e620000001000 */
[----:B---3--:R-:W-:Y:S01]  /*6550*/  FADD.FTZ R17, R17, 1 ;  /* 0x3f80000011117421 */ /* 0x008fe20000010000 */
[----:B0-----:R-:W-:Y:S01]  /*6560*/  FADD.FTZ R89, R89, 1 ;  /* 0x3f80000059597421 */ /* 0x001fe20000010000 */
[----:B----4-:R-:W-:Y:S01]  /*6570*/  FADD.FTZ R91, R91, 1 ;  /* 0x3f8000005b5b7421 */ /* 0x010fe20000010000 */
[----:B-----5:R-:W-:Y:S01]  /*6580*/  FADD.FTZ R93, R93, 1 ;  /* 0x3f8000005d5d7421 */ /* 0x020fe20000010000 */
[----:B------:R-:W-:Y:S01]  /*6590*/  FADD.FTZ R95, R95, 1 ;  /* 0x3f8000005f5f7421 */ /* 0x000fe20000010000 */
[----:B------:R-:W-:Y:S01]  /*65a0*/  FADD.FTZ R97, R97, 1 ;  /* 0x3f80000061617421 */ /* 0x000fe20000010000 */
[----:B------:R-:W-:Y:S01]  /*65b0*/  FADD.FTZ R101, R101, 1 ;  /* 0x3f80000065657421 */ /* 0x000fe20000010000 */
[----:B------:R-:W0:Y:S01]  /*65c0*/  MUFU.RCP R13, R13 ;  /* 0x0000000d000d7308 */ /* 0x000e220000001000 */
[----:B------:R-:W-:Y:S01]  /*65d0*/  FADD.FTZ R105, R105, 1 ;  /* 0x3f80000069697421 */ /* 0x000fe20000010000 */
[----:B------:R-:W-:Y:S01]  /*65e0*/  FADD.FTZ R4, R5, 1 ;  /* 0x3f80000005047421 */ /* 0x000fe20000010000 */
[----:B------:R-:W-:Y:S01]  /*65f0*/  FADD.FTZ R7, R7, 1 ;  /* 0x3f80000007077421 */ /* 0x000fe20000010000 */
[----:B------:R-:W-:Y:S01]  /*6600*/  FADD.FTZ R11, R11, 1 ;  /* 0x3f8000000b0b7421 */ /* 0x000fe20000010000 */
[----:B------:R-:W-:Y:S01]  /*6610*/  FADD.FTZ R10, R9, 1 ;  /* 0x3f800000090a7421 */ /* 0x000fe20000010000 */
[----:B------:R-:W-:-:S02]  /*6620*/  FADD.FTZ R103, R103, 1 ;  /* 0x3f80000067677421 */ /* 0x000fc40000010000 */
[----:B------:R-:W2:Y:S01]  /*6630*/  MUFU.RCP R15, R15 ;  /* 0x0000000f000f7308 */ /* 0x000ea20000001000 */
[----:B-1----:R-:W-:-:S07]  /*6640*/  FMUL.FTZ R18, R18, R19 ;  /* 0x0000001312127220 */ /* 0x002fce0000410000 */
[----:B------:R-:W1:Y:S08]  /*6650*/  MUFU.RCP R17, R17 ;  /* 0x0000001100117308 */ /* 0x000e700000001000 */
[----:B------:R-:W3:Y:S08]  /*6660*/  MUFU.RCP R89, R89 ;  /* 0x0000005900597308 */ /* 0x000ef00000001000 */
[----:B------:R-:W4:Y:S08]  /*6670*/  MUFU.RCP R91, R91 ;  /* 0x0000005b005b7308 */ /* 0x000f300000001000 */
[----:B------:R-:W5:Y:S08]  /*6680*/  MUFU.RCP R93, R93 ;  /* 0x0000005d005d7308 */ /* 0x000f700000001000 */
[----:B------:R-:W5:Y:S08]  /*6690*/  MUFU.RCP R95, R95 ;  /* 0x0000005f005f7308 */ /* 0x000f700000001000 */
[----:B------:R-:W5:Y:S08]  /*66a0*/  MUFU.RCP R107, R4 ;  /* 0x00000004006b7308 */ /* 0x000f700000001000 */
[----:B------:R-:W5:Y:S08]  /*66b0*/  MUFU.RCP R97, R97 ;  /* 0x0000006100617308 */ /* 0x000f700000001000 */
[----:B------:R1:W5:Y:S08]  /*66c0*/  MUFU.RCP R109, R7 ;  /* 0x00000007006d7308 */ /* 0x0003700000001000 */
[----:B------:R5:W5:Y:S08]  /*66d0*/  MUFU.RCP R122, R11 ;  /* 0x0000000b007a7308 */ /* 0x000b700000001000 */
[----:B------:R-:W5:Y:S08]  /*66e0*/  MUFU.RCP R111, R10 ;  /* 0x0000000a006f7308 */ /* 0x000f700000001000 */
[----:B------:R-:W5:Y:S08]  /*66f0*/  MUFU.RCP R101, R101 ;  /* 0x0000006500657308 */ /* 0x000f700000001000 */
[----:B------:R-:W5:Y:S08]  /*6700*/  MUFU.RCP R19, R103 ;  /* 0x0000006700137308 */ /* 0x000f700000001000 */
[----:B------:R-:W5:Y:S01]  /*6710*/  MUFU.RCP R105, R105 ;  /* 0x0000006900697308 */ /* 0x000f620000001000 */
[----:B0-----:R-:W-:Y:S01]  /*6720*/  FMUL.FTZ R5, R12, R13 ;  /* 0x0000000d0c057220 */ /* 0x001fe20000410000 */
[----:B--2---:R-:W-:Y:S01]  /*6730*/  FMUL.FTZ R14, R14, R15 ;  /* 0x0000000f0e0e7220 */ /* 0x004fe20000410000 */
[----:B-1----:R-:W-:Y:S01]  /*6740*/  FMUL.FTZ R7, R16, R17 ;  /* 0x0000001110077220 */ /* 0x002fe20000410000 */
[----:B---3--:R-:W-:Y:S01]  /*6750*/  FMUL.FTZ R9, R88, R89 ;  /* 0x0000005958097220 */ /* 0x008fe20000410000 */
[----:B------:R-:W-:Y:S01]  /*6760*/  BAR.SYNC.DEFER_BLOCKING 0x0 ;  /* 0x0000000000007b1d */ /* 0x000fe20000010000 */
[----:B----4-:R-:W-:Y:S01]  /*6770*/  FMUL.FTZ R90, R90, R91 ;  /* 0x0000005b5a5a7220 */ /* 0x010fe20000410000 */
[----:B------:R-:W-:Y:S01]  /*6780*/  FMUL.FTZ R5, R5, R106 ;  /* 0x0000006a05057220 */ /* 0x000fe20000410000 */
[----:B------:R-:W-:Y:S01]  /*6790*/  FMUL.FTZ R14, R14, R113 ;  /* 0x000000710e0e7220 */ /* 0x000fe20000410000 */
[----:B------:R-:W-:Y:S01]  /*67a0*/  FMUL.FTZ R7, R7, R108 ;  /* 0x0000006c07077220 */ /* 0x000fe20000410000 */
        /* <DEDUP_REMOVED lines=35> */
[----:B------:R1:W-:Y:S03]  /*69e0*/  STS.U16 [R87], R5 ;  /* 0x0000000557007388 */ /* 0x0003e60000000400 */
[----:B------:R-:W-:Y:S01]  /*69f0*/  PRMT R14, R19, 0x7632, R14 ;  /* 0x00007632130e7816 */ /* 0x000fe2000000000e */
[----:B------:R2:W-:Y:S04]  /*6a00*/  STS.U16 [R87+0x2], R8 ;  /* 0x0000020857007388 */ /* 0x0005e80000000400 */
[----:B------:R3:W-:Y:S01]  /*6a10*/  STS.U16 [R87+0x6], R10 ;  /* 0x0000060a57007388 */ /* 0x0007e20000000400 */
[----:B-1----:R-:W-:-:S03]  /*6a20*/  PRMT R5, R11, 0x7632, R5 ;  /* 0x000076320b057816 */ /* 0x002fc60000000005 */
[----:B------:R1:W-:Y:S01]  /*6a30*/  STS.U16 [R87+0xa], R12 ;  /* 0x00000a0c57007388 */ /* 0x0003e20000000400 */
[----:B--2---:R-:W-:Y:S02]  /*6a40*/  PRMT R8, R6, 0x7632, R8 ;  /* 0x0000763206087816 */ /* 0x004fe40000000008 */
[----:B---3--:R-:W-:Y:S02]  /*6a50*/  PRMT R10, R4, 0x7632, R10 ;  /* 0x00007632040a7816 */ /* 0x008fe4000000000a */
[----:B-1----:R-:W-:Y:S01]  /*6a60*/  PRMT R12, R17, 0x7632, R12 ;  /* 0x00007632110c7816 */ /* 0x002fe2000000000c */
[----:B------:R-:W-:Y:S04]  /*6a70*/  STS.U16 [R87+0x4], R7 ;  /* 0x0000040757007388 */ /* 0x000fe80000000400 */
[----:B------:R-:W-:Y:S04]  /*6a80*/  STS.U16 [R87+0x8], R9 ;  /* 0x0000080957007388 */ /* 0x000fe80000000400 */
[----:B------:R-:W-:Y:S04]  /*6a90*/  STS.U16 [R87+0xc], R11 ;  /* 0x00000c0b57007388 */ /* 0x000fe80000000400 */
[----:B------:R-:W-:Y:S04]  /*6aa0*/  STS.U16 [R87+0xe], R5 ;  /* 0x00000e0557007388 */ /* 0x000fe80000000400 */
        /* <DEDUP_REMOVED lines=28> */
[----:B-1----:R-:W-:-:S05]  /*6c70*/  IMAD.WIDE.U32 R76, R4, UR18, R76 ;  /* 0x00000012044c7c25 */ /* 0x002fca000f8e004c */
[----:B------:R-:W1:Y:S01]  /*6c80*/  LDS R91, [UR4+0x420] ;  /* 0x00042004ff5b7984 */ /* 0x000e620008000800 */
[----:B------:R-:W2:Y:S01]  /*6c90*/  LDCU.64 UR4, c[0x0][0x490] ;  /* 0x00009200ff0477ac */ /* 0x000ea20008000a00 */
[----:B------:R-:W-:Y:S02]  /*6ca0*/  IMAD R77, R5, UR18, R77 ;  /* 0x00000012054d7c24 */ /* 0x000fe4000f8e024d */
[----:B0-----:R-:W-:-:S04]  /*6cb0*/  IMAD.WIDE.U32 R4, R0, R92, R76 ;  /* 0x0000005c00047225 */ /* 0x001fc800078e004c */
[----:B------:R-:W-:Y:S01]  /*6cc0*/  IMAD R6, R0, R93, R5 ;  /* 0x0000005d00067224 */ /* 0x000fe200078e0205 */
[----:B------:R-:W-:-:S05]  /*6cd0*/  IADD3 R5, P0, PT, R46, R4, RZ ;  /* 0x000000042e057210 */ /* 0x000fca0007f1e0ff */
[----:B------:R-:W-:Y:S01]  /*6ce0*/  IMAD.X R6, RZ, RZ, R6, P0 ;  /* 0x000000ffff067224 */ /* 0x000fe200000e0606 */
[C---:B--2---:R-:W-:Y:S01]  /*6cf0*/  LEA R4, P0, R5.reuse, UR4, 0x1 ;  /* 0x0000000405047c11 */ /* 0x044fe2000f8008ff */
[----:B------:R-:W0:Y:S03]  /*6d00*/  LDCU UR4, c[0x0][0x394] ;  /* 0x00007280ff0477ac */ /* 0x000e260008000800 */
[----:B------:R-:W-:Y:S02]  /*6d10*/  LEA.HI.X R5, R5, UR5, R6, 0x1, P0 ;  /* 0x0000000505057c11 */ /* 0x000fe400080f0c06 */
[-C--:B-1----:R-:W-:Y:S02]  /*6d20*/  ISETP.GE.AND P1, PT, R46, R91.reuse, PT ;  /* 0x0000005b2e00720c */ /* 0x082fe40003f26270 */
[-C--:B------:R-:W-:Y:S02]  /*6d30*/  ISETP.GE.AND P4, PT, R55, R91.reuse, PT ;  /* 0x0000005b3700720c */ /* 0x080fe40003f86270 */
[----:B------:R-:W-:-:S02]  /*6d40*/  ISETP.GE.AND P5, PT, R56, R91, PT ;  /* 0x0000005b3800720c */ /* 0x000fc40003fa6270 */
        /* <DEDUP_REMOVED lines=27> */
[----:B0-----:R-:W-:-:S03]  /*6f00*/  ISETP.GE.AND P0, PT, R67, UR4, PT ;  /* 0x0000000443007c0c */ /* 0x001fc6000bf06270 */
[----:B------:R1:W-:Y:S01]  /*6f10*/  @!P1 STG.E.U16 desc[UR16][R4.64+0x280], R81 ;  /* 0x0002805104009986 */ /* 0x0003e2000c101510 */
[----:B------:R-:W-:-:S03]  /*6f20*/  IADD3 R29, P1, PT, R29, 0x400, RZ ;  /* 0x000004001d1d7810 */ /* 0x000fc60007f3e0ff */
[----:B------:R1:W-:Y:S01]  /*6f30*/  @!P3 STG.E.U16 desc[UR16][R4.64+0x300], R83 ;  /* 0x000300530400b986 */ /* 0x0003e2000c101510 */
[----:B------:R-:W-:-:S03]  /*6f40*/  IADD3 R30, P3, PT, R30, 0x400, RZ ;  /* 0x000004001e1e7810 */ /* 0x000fc60007f7e0ff */
[----:B------:R1:W-:Y:S01]  /*6f50*/  @!P2 STG.E.U16 desc[UR16][R4.64+0x2c0], R19 ;  /* 0x0002c0130400a986 */ /* 0x0003e2000c101510 */
[----:B------:R-:W-:Y:S01]  /*6f60*/  IADD3 R65, P2, PT, R65, 0x400, RZ ;  /* 0x0000040041417810 */ /* 0x000fe20007f5e0ff */
[----:B------:R-:W-:Y:S02]  /*6f70*/  IMAD.X R31, RZ, RZ, R31, P1 ;  /* 0x000000ffff1f7224 */ /* 0x000fe400008e061f */
[----:B------:R-:W-:Y:S01]  /*6f80*/  IMAD.X R49, RZ, RZ, R49, P3 ;  /* 0x000000ffff317224 */ /* 0x000fe200018e0631 */
[----:B------:R-:W-:Y:S01]  /*6f90*/  IADD3.X R48, PT, PT, RZ, R48, RZ, P2, !PT ;  /* 0x00000030ff307210 */ /* 0x000fe200017fe4ff */
[----:B------:R-:W-:Y:S08]  /*6fa0*/  @!P0 BRA `(.L_x_3932) ;  /* 0xffffff9800288947 */ /* 0x000ff0000383ffff */
[----:B------:R-:W-:Y:S05]  /*6fb0*/  EXIT ;  /* 0x000000000000794d */ /* 0x000fea0003800000 */
.L_x_3933:
        /* <DEDUP_REMOVED lines=12> */
.L_x_5113:


//--------------------- .text._Z25selective_scan_fwd_kernelI32Selective_Scan_fwd_kernel_traitsILi32ELi16ELi1ELb0ELb1ELb0ELb0EN3c108BFloat16EfEEv13SSMParamsBase --------------------------
	.section	.text._Z25selective_scan_fwd_kernelI32Selective_Scan_fwd_kernel_traitsILi32ELi16ELi1ELb0ELb1ELb0ELb0EN3c108BFloat16EfEEv13SSMParamsBase,"ax",@progbits
	.align	128
        .global         _Z25selective_scan_fwd_kernelI32Selective_Scan_fwd_kernel_traitsILi32ELi16ELi1ELb0ELb1ELb0ELb0EN3c108BFloat16EfEEv13SSMParamsBase
        .type           _Z25selective_scan_fwd_kernelI32Selective_Scan_fwd_kernel_traitsILi32ELi16ELi1ELb0ELb1ELb0ELb0EN3c108BFloat16EfEEv13SSMParamsBase,@function
        .size           _Z25selective_scan_fwd_kernelI32Selective_Scan_fwd_kernel_traitsILi32ELi16ELi1ELb0ELb1ELb0ELb0EN3c108BFloat16EfEEv13SSMParamsBase,(.L_x_5114 - _Z25selective_scan_fwd_kernelI32Selective_Scan_fwd_kernel_traitsILi32ELi16ELi1ELb0ELb1ELb0ELb0EN3c108BFloat16EfEEv13SSMParamsBase)
        .other          _Z25selective_scan_fwd_kernelI32Selective_Scan_fwd_kernel_traitsILi32ELi16ELi1ELb0ELb1ELb0ELb0EN3c108BFloat16EfEEv13SSMParamsBase,@"STO_CUDA_ENTRY STV_DEFAULT"
_Z25selective_scan_fwd_kernelI32Selective_Scan_fwd_kernel_traitsILi32ELi16ELi1ELb0ELb1ELb0ELb0EN3c108BFloat16EfEEv13SSMParamsBase:
.text._Z25selective_scan_fwd_kernelI32Selective_Scan_fwd_kernel_traitsILi32ELi16ELi1ELb0ELb1ELb0ELb0EN3c108BFloat16EfEEv13SSMParamsBase:
        /* <DEDUP_REMOVED lines=149> */
.L_x_3970:
        /* <DEDUP_REMOVED lines=274> */
.L_x_3935:
[----:B------:R-:W-:Y:S05]  /*1a70*/  BSYNC.RECONVERGENT B0 ;  /* 0x0000000000007941 */ /* 0x000fea0003800200 */
.L_x_3934:
        /* <DEDUP_REMOVED lines=35> */
.L_x_3937:
[----:B------:R-:W-:Y:S05]  /*1cb0*/  BSYNC.RECONVERGENT B0 ;  /* 0x0000000000007941 */ /* 0x000fea0003800200 */
.L_x_3936:
        /* <DEDUP_REMOVED lines=37> */
.L_x_3939:
[----:B------:R-:W-:Y:S05]  /*1f10*/  BSYNC.RECONVERGENT B0 ;  /* 0x0000000000007941 */ /* 0x000fea0003800200 */
.L_x_3938:
        /* <DEDUP_REMOVED lines=35> */
.L_x_3941:
[----:B------:R-:W-:Y:S05]  /*2150*/  BSYNC.RECONVERGENT B0 ;  /* 0x0000000000007941 */ /* 0x000fea0003800200 */
.L_x_3940:
        /* <DEDUP_REMOVED lines=37> */
.L_x_3943:
[----:B------:R-:W-:Y:S05]  /*23b0*/  BSYNC.RECONVERGENT B0 ;  /* 0x0000000000007941 */ /* 0x000fea0003800200 */
.L_x_3942:
        /* <DEDUP_REMOVED lines=35> */
.L_x_3945:
[----:B------:R-:W-:Y:S05]  /*25f0*/  BSYNC.RECONVERGENT B0 ;  /* 0x0000000000007941 */ /* 0x000fea0003800200 */
.L_x_3944:
        /* <DEDUP_REMOVED lines=37> */
.L_x_3947:
[----:B------:R-:W-:Y:S05]  /*2850*/  BSYNC.RECONVERGENT B0 ;  /* 0x0000000000007941 */ /* 0x000fea0003800200 */
.L_x_3946:
        /* <DEDUP_REMOVED lines=35> */
.L_x_3949:
[----:B------:R-:W-:Y:S05]  /*2a90*/  BSYNC.RECONVERGENT B0 ;  /* 0x0000000000007941 */ /* 0x000fea0003800200 */
.L_x_3948:
        /* <DEDUP_REMOVED lines=37> */
.L_x_3951:
[----:B------:R-:W-:Y:S05]  /*2cf0*/  BSYNC.RECONVERGENT B0 ;  /* 0x0000000000007941 */ /* 0x000fea0003800200 */
.L_x_3950:
        /* <DEDUP_REMOVED lines=36> */
.L_x_3953:
[----:B------:R-:W-:Y:S05]  /*2f40*/  BSYNC.RECONVERGENT B0 ;  /* 0x0000000000007941 */ /* 0x000fea0003800200 */
.L_x_3952:
        /* <DEDUP_REMOVED lines=41> */
.L_x_3955:
[----:B------:R-:W-:Y:S05]  /*31e0*/  BSYNC.RECONVERGENT B0 ;  /* 0x0000000000007941 */ /* 0x000fea0003800200 */
.L_x_3954:
        /* <DEDUP_REMOVED lines=39> */
.L_x_3957:
[----:B------:R-:W-:Y:S05]  /*3460*/  BSYNC.RECONVERGENT B0 ;  /* 0x0000000000007941 */ /* 0x000fea0003800200 */
.L_x_3956:
        /* <DEDUP_REMOVED lines=43> */
.L_x_3959:
[----:B------:R-:W-:Y:S05]  /*3720*/  BSYNC.RECONVERGENT B0 ;  /* 0x0000000000007941 */ /* 0x000fea0003800200 */
.L_x_3958:
        /* <DEDUP_REMOVED lines=32> */
.L_x_3961:
[----:B------:R-:W-:Y:S05]  /*3930*/  BSYNC.RECONVERGENT B0 ;  /* 0x0000000000007941 */ /* 0x000fea0003800200 */
.L_x_3960:
        /* <DEDUP_REMOVED lines=32> */
.L_x_3963:
[----:B------:R-:W-:Y:S05]  /*3b40*/  BSYNC.RECONVERGENT B0 ;  /* 0x0000000000007941 */ /* 0x000fea0003800200 */
.L_x_3962:
        /* <DEDUP_REMOVED lines=32> */
.L_x_3965:
[----:B------:R-:W-:Y:S05]  /*3d50*/  BSYNC.RECONVERGENT B0 ;  /* 0x0000000000007941 */ /* 0x000fea0003800200 */
.L_x_3964:
        /* <DEDUP_REMOVED lines=22> */
[----:B------:R-:W-:Y:S01]  /*3ec0*/  IADD3 R21, P1, PT, R68, R67, RZ ;  /* 0x0000004344157210 */ /* 0x000fe20007f3e0ff */
        /* <DEDUP_REMOVED lines=22> */
.L_x_3969:
        /* <DEDUP_REMOVED lines=8> */
[----:B------:R-:W4:Y:S01]  /*40b0*/  @!P3 LDG.E.U16 R19, desc[UR16][R14.64+-0x140] ;  /* 0xfffec0100e13b981 */ /* 0x000f22000c1e1500 */
[----:B------:R-:W-:-:S02]  /*40c0*/  HFMA2 R20, -RZ, RZ, 0, 0 ;  /* 0x00000000ff147431 */ /* 0x000fc400000001ff */
[----:B------:R-:W-:Y:S01]  /*40d0*/  IMAD.MOV.U32 R18, RZ, RZ, RZ ;  /* 0x000000ffff127224 */ /* 0x000fe200078e00ff */
[-C--:B------:R-:W-:Y:S02]  /*40e0*/  ISETP.GE.AND P5, PT, R55, R71.reuse, PT ;  /* 0x000000473700720c */ /* 0x080fe40003fa6270 */
[-C--:B------:R-:W-:Y:S02]  /*40f0*/  ISETP.GE.AND P6, PT, R56, R71.reuse, PT ;  /* 0x000000473800720c */ /* 0x080fe40003fc6270 */
[----:B------:R-:W-:-:S09]  /*4100*/  ISETP.GE.AND P4, PT, R58, R71, PT ;  /* 0x000000473a00720c */ /* 0x000fd20003f86270 */
[----:B------:R-:W4:Y:S01]  /*4110*/  @!P5 LDG.E.U16 R145, desc[UR16][R14.64+-0x100] ;  /* 0xffff00100e91d981 */ /* 0x000f22000c1e1500 */
[----:B--2---:R-:W-:Y:S02]  /*4120*/  @!P0 PRMT R18, R21, 0x5410, RZ ;  /* 0x0000541015128816 */ /* 0x004fe400000000ff */
[----:B---3--:R-:W-:Y:S02]  /*4130*/  @!P2 PRMT R20, R16, 0x5410, RZ ;  /* 0x000054101014a816 */ /* 0x008fe400000000ff */
[----:B----4-:R-:W-:Y:S02]  /*4140*/  @!P1 PRMT R18, R18, 0x5410, R17 ;  /* 0x0000541012129816 */ /* 0x010fe40000000011 */
[-C--:B------:R-:W-:Y:S01]  /*4150*/  ISETP.GE.AND P1, PT, R57, R71.reuse, PT ;  /* 0x000000473900720c */ /* 0x080fe20003f26270 */
[----:B------:R-:W2:Y:S01]  /*4160*/  @!P6 LDG.E.U16 R17, desc[UR16][R14.64+-0xc0] ;  /* 0xffff40100e11e981 */ /* 0x000ea2000c1e1500 */
[----:B------:R-:W-:Y:S02]  /*4170*/  @!P3 PRMT R20, R20, 0x5410, R19 ;  /* 0x000054101414b816 */ /* 0x000fe40000000013 */
[-C--:B------:R-:W-:Y:S01]  /*4180*/  ISETP.GE.AND P3, PT, R59, R71.reuse, PT ;  /* 0x000000473b00720c */ /* 0x080fe20003f66270 */
[----:B------:R-:W3:Y:S01]  /*4190*/  @!P4 LDG.E.U16 R19, desc[UR16][R14.64+-0x40] ;  /* 0xffffc0100e13c981 */ /* 0x000ee2000c1e1500 */
[----:B------:R-:W-:-:S07]  /*41a0*/  ISETP.GE.AND P2, PT, R60, R71, PT ;  /* 0x000000473c00720c */ /* 0x000fce0003f46270 */
[----:B------:R-:W4:Y:S04]  /*41b0*/  @!P1 LDG.E.U16 R16, desc[UR16][R14.64+-0x80] ;  /* 0xffff80100e109981 */ /* 0x000f28000c1e1500 */
[----:B------:R-:W3:Y:S04]  /*41c0*/  @!P3 LDG.E.U16 R21, desc[UR16][R14.64] ;  /* 0x000000100e15b981 */ /* 0x000ee8000c1e1500 */
[----:B------:R-:W3:Y:S01]  /*41d0*/  @!P2 LDG.E.U16 R143, desc[UR16][R14.64+0x40] ;  /* 0x000040100e8fa981 */ /* 0x000ee2000c1e1500 */
[----:B------:R-:W-:Y:S01]  /*41e0*/  IMAD.MOV.U32 R144, RZ, RZ, RZ ;  /* 0x000000ffff907224 */ /* 0x000fe200078e00ff */
[----:B------:R-:W-:Y:S01]  /*41f0*/  @!P5 PRMT R144, R145, 0x5410, RZ ;  /* 0x000054109190d816 */ /* 0x000fe200000000ff */
[----:B------:R-:W-:Y:S01]  /*4200*/  IMAD.MOV.U32 R148, RZ, RZ, RZ ;  /* 0x000000ffff947224 */ /* 0x000fe200078e00ff */
[----:B------:R-:W-:-:S02]  /*4210*/  ISETP.GE.AND P5, PT, R61, R71, PT ;  /* 0x000000473d00720c */ /* 0x000fc40003fa6270 */
[----:B------:R-:W-:-:S11]  /*4220*/  MOV R146, RZ ;  /* 0x000000ff00927202 */ /* 0x000fd60000000f00 */
[----:B------:R-:W3:Y:S01]  /*4230*/  @!P5 LDG.E.U16 R154, desc[UR16][R14.64+0x80] ;  /* 0x000080100e9ad981 */ /* 0x000ee2000c1e1500 */
[----:B--2---:R-:W-:Y:S02]  /*4240*/  @!P6 PRMT R144, R144, 0x5410, R17 ;  /* 0x000054109090e816 */ /* 0x004fe40000000011 */
[-C--:B------:R-:W-:Y:S02]  /*4250*/  ISETP.GE.AND P6, PT, R62, R71.reuse, PT ;  /* 0x000000473e00720c */ /* 0x080fe40003fc6270 */
[----:B----4-:R-:W-:Y:S02]  /*4260*/  @!P1 PRMT R146, R16, 0x5410, RZ ;  /* 0x0000541010929816 */ /* 0x010fe400000000ff */
[-C--:B------:R-:W-:Y:S02]  /*4270*/  ISETP.GE.AND P1, PT, R63, R71.reuse, PT ;  /* 0x000000473f00720c */ /* 0x080fe40003f26270 */
[----:B---3--:R-:W-:Y:S02]  /*4280*/  @!P3 PRMT R148, R21, 0x5410, RZ ;  /* 0x000054101594b816 */ /* 0x008fe400000000ff */
[----:B------:R-:W-:-:S02]  /*4290*/  ISETP.GE.AND P3, PT, R65, R71, PT ;  /* 0x000000474100720c */ /* 0x000fc40003f66270 */
[----:B------:R-:W-:Y:S02]  /*42a0*/  @!P2 PRMT R148, R148, 0x5410, R143 ;  /* 0x000054109494a816 */ /* 0x000fe4000000008f */
[-C--:B------:R-:W-:Y:S02]  /*42b0*/  ISETP.GE.AND P2, PT, R64, R71.reuse, PT ;  /* 0x000000474000720c */ /* 0x080fe40003f46270 */
[----:B------:R-:W-:Y:S02]  /*42c0*/  @!P4 PRMT R146, R146, 0x5410, R19 ;  /* 0x000054109292c816 */ /* 0x000fe40000000013 */
[----:B------:R-:W-:Y:S01]  /*42d0*/  ISETP.GE.AND P4, PT, R66, R71, PT ;  /* 0x000000474200720c */ /* 0x000fe20003f86270 */
[----:B------:R-:W2:Y:S04]  /*42e0*/  @!P1 LDG.E.U16 R21, desc[UR16][R14.64+0x100] ;  /* 0x000100100e159981 */ /* 0x000ea8000c1e1500 */
[----:B------:R-:W3:Y:S04]  /*42f0*/  @!P6 LDG.E.U16 R19, desc[UR16][R14.64+0xc0] ;  /* 0x0000c0100e13e981 */ /* 0x000ee8000c1e1500 */
[----:B------:R-:W4:Y:S04]  /*4300*/  @!P3 LDG.E.U16 R145, desc[UR16][R14.64+0x180] ;  /* 0x000180100e91b981 */ /* 0x000f28000c1e1500 */
[----:B------:R-:W4:Y:S04]  /*4310*/  @!P2 LDG.E.U16 R143, desc[UR16][R14.64+0x140] ;  /* 0x000140100e8fa981 */ /* 0x000f28000c1e1500 */
[----:B------:R-:W4:Y:S01]  /*4320*/  @!P4 LDG.E.U16 R147, desc[UR16][R14.64+0x1c0] ;  /* 0x0001c0100e93c981 */ /* 0x000f22000c1e1500 */
[----:B------:R-:W-:Y:S01]  /*4330*/  IMAD.MOV.U32 R17, RZ, RZ, R142 ;  /* 0x000000ffff117224 */ /* 0x000fe200078e008e */
[----:B------:R-:W-:-:S05]  /*4340*/  MOV R16, R141 ;  /* 0x0000008d00107202 */ /* 0x000fca0000000f00 */
[----:B------:R1:W4:Y:S01]  /*4350*/  LDG.E R17, desc[UR16][R16.64] ;  /* 0x0000001010117981 */ /* 0x000322000c1e1900 */
[----:B------:R-:W-:Y:S02]  /*4360*/  PRMT R149, R18, 0x7632, R149 ;  /* 0x0000763212957816 */ /* 0x000fe40000000095 */
[----:B------:R-:W-:Y:S01]  /*4370*/  PRMT R150, R20, 0x7632, R150 ;  /* 0x0000763214967816 */ /* 0x000fe20000000096 */
[----:B------:R0:W-:Y:S01]  /*4380*/  STS.U16 [R73], R18 ;  /* 0x0000001249007388 */ /* 0x0001e20000000400 */
[----:B-1----:R-:W-:-:S03]  /*4390*/  HFMA2 R16, -RZ, RZ, 0, 0 ;  /* 0x00000000ff107431 */ /* 0x002fc600000001ff */
[----:B------:R-:W-:Y:S01]  /*43a0*/  STS.U16 [R74+0x40], R149 ;  /* 0x000040954a007388 */ /* 0x000fe20000000400 */
[----:B------:R-:W-:Y:S01]  /*43b0*/  PRMT R151, R144, 0x7632, R151 ;  /* 0x0000763290977816 */ /* 0x000fe20000000097 */
[----:B0-----:R-:W-:Y:S01]  /*43c0*/  IMAD.MOV.U32 R18, RZ, RZ, RZ ;  /* 0x000000ffff127224 */ /* 0x001fe200078e00ff */
[----:B------:R-:W-:Y:S01]  /*43d0*/  @!P5 PRMT R16, R154, 0x5410, RZ ;  /* 0x000054109a10d816 */ /* 0x000fe200000000ff */
[----:B------:R0:W-:Y:S01]  /*43e0*/  STS.U16 [R75+0x80], R20 ;  /* 0x000080144b007388 */ /* 0x0001e20000000400 */
[----:B------:R-:W-:Y:S02]  /*43f0*/  PRMT R152, R146, 0x7632, R152 ;  /* 0x0000763292987816 */ /* 0x000fe40000000098 */
[----:B------:R-:W-:Y:S01]  /*4400*/  PRMT R153, R148, 0x7632, R153 ;  /* 0x0000763294997816 */ /* 0x000fe20000000099 */
[----:B------:R-:W-:Y:S01]  /*4410*/  STS.U16 [R76+0xc0], R150 ;  /* 0x0000c0964c007388 */ /* 0x000fe20000000400 */
[----:B0-----:R-:W-:-:S03]  /*4420*/  MOV R20, RZ ;  /* 0x000000ff00147202 */ /* 0x001fc60000000f00 */
[----:B------:R-:W-:Y:S04]  /*4430*/  STS.U16 [R77+0x100], R144 ;  /* 0x000100904d007388 */ /* 0x000fe80000000400 */
[----:B------:R-:W-:Y:S04]  /*4440*/  STS.U16 [R78+0x140], R151 ;  /* 0x000140974e007388 */ /* 0x000fe80000000400 */
[----:B------:R0:W-:Y:S04]  /*4450*/  STS.U16 [R79+0x180], R146 ;  /* 0x000180924f007388 */ /* 0x0001e80000000400 */
[----:B------:R-:W-:Y:S04]  /*4460*/  STS.U16 [R80+0x1c0], R152 ;  /* 0x0001c09850007388 */ /* 0x000fe80000000400 */
[----:B------:R-:W-:Y:S04]  /*4470*/  STS.U16 [R81+0x200], R148 ;  /* 0x0002009451007388 */ /* 0x000fe80000000400 */
[----:B------:R-:W-:Y:S01]  /*4480*/  STS.U16 [R82+0x240], R153 ;  /* 0x0002409952007388 */ /* 0x000fe20000000400 */
[----:B------:R-:W-:-:S02]  /*4490*/  ISETP.GE.U32.AND P5, PT, R31, R71, PT ;  /* 0x000000471f00720c */ /* 0x000fc40003fa6070 */
[----:B--2---:R-:W-:Y:S02]  /*44a0*/  @!P1 PRMT R18, R21, 0x5410, RZ ;  /* 0x0000541015129816 */ /* 0x004fe400000000ff */
[----:B---3--:R-:W-:Y:S02]  /*44b0*/  @!P6 PRMT R16, R16, 0x5410, R19 ;  /* 0x000054101010e816 */ /* 0x008fe40000000013 */
[----:B----4-:R-:W-:Y:S02]  /*44c0*/  @!P3 PRMT R20, R145, 0x5410, RZ ;  /* 0x000054109114b816 */ /* 0x010fe400000000ff */
[----:B------:R-:W-:Y:S02]  /*44d0*/  PRMT R149, R16, 0x7632, R149 ;  /* 0x0000763210957816 */ /* 0x000fe40000000095 */
[----:B------:R-:W-:Y:S02]  /*44e0*/  @!P2 PRMT R18, R18, 0x5410, R143 ;  /* 0x000054101212a816 */ /* 0x000fe4000000008f */
[----:B------:R-:W-:-:S02]  /*44f0*/  @!P4 PRMT R20, R20, 0x5410, R147 ;  /* 0x000054101414c816 */ /* 0x000fc40000000093 */
[----:B0-----:R-:W-:Y:S01]  /*4500*/  PRMT R146, R18, 0x7632, R146 ;  /* 0x0000763212927816 */ /* 0x001fe20000000092 */
[----:B------:R0:W-:Y:S01]  /*4510*/  STS.U16 [R83+0x280], R16 ;  /* 0x0002801053007388 */ /* 0x0001e20000000400 */
[----:B------:R-:W-:-:S03]  /*4520*/  PRMT R147, R20, 0x7632, R147 ;  /* 0x0000763214937816 */ /* 0x000fc60000000093 */
[----:B------:R-:W-:Y:S04]  /*4530*/  STS.U16 [R84+0x2c0], R149 ;  /* 0x0002c09554007388 */ /* 0x000fe80000000400 */
[----:B------:R-:W-:Y:S04]  /*4540*/  STS.U16 [R85+0x300], R18 ;  /* 0x0003001255007388 */ /* 0x000fe80000000400 */
[----:B------:R1:W-:Y:S04]  /*4550*/  STS.U16 [R86+0x340], R146 ;  /* 0x0003409256007388 */ /* 0x0003e80000000400 */
[----:B------:R-:W-:Y:S04]  /*4560*/  STS.U16 [R87+0x380], R20 ;  /* 0x0003801457007388 */ /* 0x000fe80000000400 */
[----:B------:R-:W-:Y:S01]  /*4570*/  STS.U16 [R88+0x3c0], R147 ;  /* 0x0003c09358007388 */ /* 0x000fe20000000400 */
[----:B------:R-:W-:-:S03]  /*4580*/  NOP ;  /* 0x0000000000007918 */ /* 0x000fc60000000000 */
[----:B------:R-:W2:Y:S04]  /*4590*/  LDS.U16 R21, [R89] ;  /* 0x0000000059157984 */ /* 0x000ea80000000400 */
[----:B------:R-:W-:Y:S04]  /*45a0*/  LDS.U16 R144, [R89+0x2] ;  /* 0x0000020059907984 */ /* 0x000fe80000000400 */
[----:B------:R-:W3:Y:S01]  /*45b0*/  LDS.U16 R18, [R89+0x4] ;  /* 0x0000040059127984 */ /* 0x000ee20000000400 */
[----:B------:R-:W-:-:S03]  /*45c0*/  FMUL.FTZ R19, R17, 1.4426950216293334961 ;  /* 0x3fb8aa3b11137820 */ /* 0x000fc60000410000 */
[----:B------:R-:W4:Y:S01]  /*45d0*/  LDS.U16 R20, [R89+0x6] ;  /* 0x0000060059147984 */ /* 0x000f220000000400 */
[C---:B------:R-:W-:Y:S01]  /*45e0*/  FMUL.FTZ R17, R19.reuse, R93 ;  /* 0x0000005d13117220 */ /* 0x040fe20000410000 */
[C---:B0-----:R-:W-:Y:S02]  /*45f0*/  FMUL.FTZ R16, R19.reuse, R94 ;  /* 0x0000005e13107220 */ /* 0x041fe40000410000 */
[----:B------:R-:W0:Y:S01]  /*4600*/  LDS.U16 R150, [R89+0x8] ;  /* 0x0000080059967984 */ /* 0x000e220000000400 */
[----:B------:R1:W-:Y:S02]  /*4610*/  MUFU.EX2 R145, R17 ;  /* 0x0000001100917308 */ /* 0x0003e40000000800 */
[C---:B-1----:R-:W-:Y:S01]  /*4620*/  FMUL.FTZ R146, R19.reuse, R92 ;  /* 0x0000005c13927220 */ /* 0x042fe20000410000 */
[C---:B------:R-:W-:Y:S01]  /*4630*/  FMUL.FTZ R143, R19.reuse, R90 ;  /* 0x0000005a138f7220 */ /* 0x040fe20000410000 */
[----:B------:R-:W1:Y:S01]  /*4640*/  LDS.U16 R152, [R89+0xa] ;  /* 0x00000a0059987984 */ /* 0x000e620000000400 */
[----:B------:R-:W-:-:S03]  /*4650*/  FMUL.FTZ R17, R19, R91 ;  /* 0x0000005b13117220 */ /* 0x000fc60000410000 */
[----:B------:R2:W0:Y:S08]  /*4660*/  MUFU.EX2 R148, R16 ;  /* 0x0000001000947308 */ /* 0x0004300000000800 */
[----:B------:R3:W-:Y:S01]  /*4670*/  MUFU.EX2 R151, R17 ;  /* 0x0000001100977308 */ /* 0x0007e20000000800 */
[----:B--2---:R-:W-:-:S07]  /*4680*/  IMAD.MOV.U32 R16, RZ, RZ, R139 ;  /* 0x000000ffff107224 */ /* 0x004fce00078e008b */
[----:B------:R2:W1:Y:S01]  /*4690*/  MUFU.EX2 R154, R146 ;  /* 0x00000092009a7308 */ /* 0x0004620000000800 */
[----:B---3--:R-:W-:Y:S01]  /*46a0*/  MOV R17, R140 ;  /* 0x0000008c00117202 */ /* 0x008fe20000000f00 */
[----:B--2---:R-:W-:-:S06]  /*46b0*/  IMAD.U32 R146, R21, 0x10000, RZ ;  /* 0x0001000015927824 */ /* 0x004fcc00078e00ff */
[----:B------:R2:W3:Y:S01]  /*46c0*/  MUFU.EX2 R149, R143 ;  /* 0x0000008f00957308 */ /* 0x0004e20000000800 */
[----:B------:R-:W3:Y:S04]  /*46d0*/  LDS.U16 R21, [R89+0xc] ;  /* 0x00000c0059157984 */ /* 0x000ee80000000400 */
[----:B--2---:R2:W5:Y:S01]  /*46e0*/  LDG.E R143, desc[UR16][R16.64] ;  /* 0x00000010108f7981 */ /* 0x004562000c1e1900 */
[----:B------:R-:W-:Y:S02]  /*46f0*/  IMAD.U32 R18, R18, 0x10000, RZ ;  /* 0x0001000012127824 */ /* 0x000fe400078e00ff */
[----:B--2---:R-:W-:Y:S01]  /*4700*/  FMUL.FTZ R17, R107, R146 ;  /* 0x000000926b117220 */ /* 0x004fe20000410000 */
[----:B------:R-:W-:Y:S01]  /*4710*/  SHF.L.U32 R146, R144, 0x10, RZ ;  /* 0x0000001090927819 */ /* 0x000fe200000006ff */
[----:B------:R-:W2:Y:S03]  /*4720*/  LDS.U16 R16, [R89+0xe] ;  /* 0x00000e0059107984 */ /* 0x000ea60000000400 */
[----:B------:R-:W-:-:S02]  /*4730*/  FSEL R144, R17, RZ, !P5 ;  /* 0x000000ff11907208 */ /* 0x000fc40006800000 */
[----:B------:R-:W2:Y:S01]  /*4740*/  LDS.U16 R17, [R89+0x10] ;  /* 0x0000100059117984 */ /* 0x000ea20000000400 */
[----:B------:R-:W-:Y:S01]  /*4750*/  FMUL.FTZ R147, R19, R95 ;  /* 0x0000005f13937220 */ /* 0x000fe20000410000 */
[----:B------:R-:W-:Y:S01]  /*4760*/  FMUL.FTZ R146, R103, R146 ;  /* 0x0000009267927220 */ /* 0x000fe20000410000 */
[-C--:B------:R-:W-:Y:S01]  /*4770*/  ISETP.GE.U32.AND P4, PT, R34, R71.reuse, PT ;  /* 0x000000472200720c */ /* 0x080fe20003f86070 */
[----:B------:R-:W-:Y:S01]  /*4780*/  FMUL.FTZ R18, R113, R18 ;  /* 0x0000001271127220 */ /* 0x000fe20000410000 */
[----:B------:R-:W-:Y:S01]  /*4790*/  ISETP.GE.U32.AND P3, PT, R35, R71, PT ;  /* 0x000000472300720c */ /* 0x000fe20003f66070 */
[----:B------:R0:W2:Y:S01]  /*47a0*/  MUFU.EX2 R155, R147 ;  /* 0x00000093009b7308 */ /* 0x0000a20000000800 */
[----:B------:R-:W-:Y:S01]  /*47b0*/  FMUL.FTZ R153, R19, R96 ;  /* 0x0000006013997220 */ /* 0x000fe20000410000 */
[----:B----4-:R-:W-:Y:S02]  /*47c0*/  SHF.L.U32 R20, R20, 0x10, RZ ;  /* 0x0000001014147819 */ /* 0x010fe400000006ff */
[----:B0-----:R-:W-:-:S02]  /*47d0*/  FSEL R147, R146, RZ, !P4 ;  /* 0x000000ff92937208 */ /* 0x001fc40006000000 */
[----:B------:R-:W-:Y:S02]  /*47e0*/  FSEL R146, R148, 1, !P4 ;  /* 0x3f80000094927808 */ /* 0x000fe40006000000 */
[----:B------:R-:W-:Y:S02]  /*47f0*/  FSEL R148, R18, RZ, !P3 ;  /* 0x000000ff12947208 */ /* 0x000fe40005800000 */
[----:B------:R-:W0:Y:S01]  /*4800*/  LDS.U16 R18, [R89+0x12] ;  /* 0x0000120059127984 */ /* 0x000e220000000400 */
[----:B------:R4:W0:Y:S01]  /*4810*/  MUFU.EX2 R157, R153 ;  /* 0x00000099009d7308 */ /* 0x0008220000000800 */
[----:B------:R-:W-:Y:S01]  /*4820*/  ISETP.GE.U32.AND P2, PT, R36, R71, PT ;  /* 0x000000472400720c */ /* 0x000fe20003f46070 */
[----:B------:R-:W-:Y:S01]  /*4830*/  FMUL.FTZ R156, R19, R104 ;  /* 0x00000068139c7220 */ /* 0x000fe20000410000 */
[----:B----4-:R-:W-:Y:S01]  /*4840*/  FMUL.FTZ R153, R101, R20 ;  /* 0x0000001465997220 */ /* 0x010fe20000410000 */
[----:B------:R-:W-:-:S04]  /*4850*/  IMAD.U32 R20, R150, 0x10000, RZ ;  /* 0x0001000096147824 */ /* 0x000fc800078e00ff */
[----:B------:R-:W-:Y:S02]  /*4860*/  FSEL R150, R153, RZ, !P2 ;  /* 0x000000ff99967208 */ /* 0x000fe40005000000 */
[----:B-1----:R-:W-:Y:S01]  /*4870*/  SHF.L.U32 R153, R152, 0x10, RZ ;  /* 0x0000001098997819 */ /* 0x002fe200000006ff */
[----:B------:R1:W4:Y:S01]  /*4880*/  MUFU.EX2 R159, R156 ;  /* 0x0000009c009f7308 */ /* 0x0003220000000800 */
[-C--:B------:R-:W-:Y:S01]  /*4890*/  ISETP.GE.U32.AND P1, PT, R37, R71.reuse, PT ;  /* 0x000000472500720c */ /* 0x080fe20003f26070 */
[----:B---3--:R-:W-:Y:S01]  /*48a0*/  IMAD.U32 R21, R21, 0x10000, RZ ;  /* 0x0001000015157824 */ /* 0x008fe200078e00ff */
[----:B------:R-:W-:Y:S01]  /*48b0*/  ISETP.GE.U32.AND P6, PT, R38, R71, PT ;  /* 0x000000472600720c */ /* 0x000fe20003fc6070 */
[----:B-1----:R-:W-:Y:S01]  /*48c0*/  FMUL.FTZ R156, R124, R153 ;  /* 0x000000997c9c7220 */ /* 0x002fe20000410000 */
[----:B------:R-:W-:Y:S01]  /*48d0*/  FSEL R153, R154, 1, !P1 ;  /* 0x3f8000009a997808 */ /* 0x000fe20004800000 */
[----:B------:R-:W-:Y:S01]  /*48e0*/  FMUL.FTZ R152, R115, R20 ;  /* 0x0000001473987220 */ /* 0x000fe20000410000 */
[C---:B------:R-:W-:Y:S01]  /*48f0*/  FMUL.FTZ R158, R19.reuse, R110 ;  /* 0x0000006e139e7220 */ /* 0x040fe20000410000 */
[----:B------:R-:W1:Y:S01]  /*4900*/  LDS.U16 R20, [R89+0x14] ;  /* 0x0000140059147984 */ /* 0x000e620000000400 */
[----:B------:R-:W-:Y:S01]  /*4910*/  FSEL R154, R156, RZ, !P6 ;  /* 0x000000ff9c9a7208 */ /* 0x000fe20007000000 */
[----:B------:R-:W-:Y:S01]  /*4920*/  FMUL.FTZ R156, R126, R21 ;  /* 0x000000157e9c7220 */ /* 0x000fe20000410000 */
[----:B--2---:R-:W-:Y:S01]  /*4930*/  SHF.L.U32 R21, R16, 0x10, RZ ;  /* 0x0000001010157819 */ /* 0x004fe200000006ff */
[----:B------:R-:W-:Y:S01]  /*4940*/  FMUL.FTZ R160, R19, R111 ;  /* 0x0000006f13a07220 */ /* 0x000fe20000410000 */
[----:B------:R-:W-:Y:S01]  /*4950*/  IMAD.U32 R17, R17, 0x10000, RZ ;  /* 0x0001000011117824 */ /* 0x000fe200078e00ff */
[----:B------:R-:W2:Y:S01]  /*4960*/  LDS.U16 R16, [R89+0x16] ;  /* 0x0000160059107984 */ /* 0x000ea20000000400 */
[----:B------:R3:W1:Y:S01]  /*4970*/  MUFU.EX2 R161, R158 ;  /* 0x0000009e00a17308 */ /* 0x0006620000000800 */
[----:B------:R-:W-:Y:S01]  /*4980*/  FMUL.FTZ R21, R128, R21 ;  /* 0x0000001580157220 */ /* 0x000fe20000410000 */
[----:B------:R-:W-:-:S06]  /*4990*/  ISETP.GE.U32.AND P4, PT, R40, R71, PT ;  /* 0x000000472800720c */ /* 0x000fcc0003f86070 */
[----:B------:R4:W1:Y:S01]  /*49a0*/  MUFU.EX2 R164, R160 ;  /* 0x000000a000a47308 */ /* 0x0008620000000800 */
[C---:B---3--:R-:W-:Y:S01]  /*49b0*/  FMUL.FTZ R158, R19.reuse, R109 ;  /* 0x0000006d139e7220 */ /* 0x048fe20000410000 */
[----:B------:R-:W-:Y:S01]  /*49c0*/  FMUL.FTZ R162, R19, R112 ;  /* 0x0000007013a27220 */ /* 0x000fe20000410000 */
[----:B----4-:R-:W-:-:S05]  /*49d0*/  FMUL.FTZ R160, R130, R17 ;  /* 0x0000001182a07220 */ /* 0x010fca0000410000 */
[----:B------:R3:W-:Y:S01]  /*49e0*/  MUFU.EX2 R165, R158 ;  /* 0x0000009e00a57308 */ /* 0x0007e20000000800 */
[----:B------:R-:W4:Y:S01]  /*49f0*/  LDS.U16 R17, [R89+0x18] ;  /* 0x0000180059117984 */ /* 0x000f220000000400 */
[----:B0-----:R-:W-:Y:S01]  /*4a00*/  SHF.L.U32 R163, R18, 0x10, RZ ;  /* 0x0000001012a37819 */ /* 0x001fe200000006ff */
[----:B------:R-:W-:Y:S01]  /*4a10*/  FMUL.FTZ R167, R19, R105 ;  /* 0x0000006913a77220 */ /* 0x000fe20000410000 */
[----:B------:R-:W-:Y:S01]  /*4a20*/  FSEL R149, R149, 1, !P3 ;  /* 0x3f80000095957808 */ /* 0x000fe20005800000 */
[----:B------:R-:W-:Y:S01]  /*4a30*/  LDS.U16 R18, [R89+0x1c] ;  /* 0x00001c0059127984 */ /* 0x000fe20000000400 */
[----:B---3--:R-:W-:-:S03]  /*4a40*/  FSEL R158, R21, RZ, !P4 ;  /* 0x000000ff159e7208 */ /* 0x008fc60006000000 */
[----:B------:R-:W0:Y:S01]  /*4a50*/  LDS.U16 R21, [R89+0x1a] ;  /* 0x00001a0059157984 */ /* 0x000e220000000400 */
[----:B------:R3:W4:Y:S01]  /*4a60*/  MUFU.EX2 R168, R162 ;  /* 0x000000a200a87308 */ /* 0x0007220000000800 */
[C---:B------:R-:W-:Y:S01]  /*4a70*/  FMUL.FTZ R170, R19.reuse, R100 ;  /* 0x0000006413aa7220 */ /* 0x040fe20000410000 */
[----:B------:R-:W-:Y:S01]  /*4a80*/  FMUL.FTZ R171, R19, R97 ;  /* 0x0000006113ab7220 */ /* 0x000fe20000410000 */
[----:B------:R-:W-:Y:S01]  /*4a90*/  FFMA.FTZ R173, R144, R146, R147 ;  /* 0x0000009290ad7223 */ /* 0x000fe20000010093 */
[----:B------:R-:W-:Y:S01]  /*4aa0*/  FSEL R151, R151, 1, !P2 ;  /* 0x3f80000097977808 */ /* 0x000fe20005000000 */
[----:B---3--:R-:W-:Y:S02]  /*4ab0*/  FMUL.FTZ R162, R19, R108 ;  /* 0x0000006c13a27220 */ /* 0x008fe40000410000 */
[----:B------:R-:W3:Y:S01]  /*4ac0*/  LDS.U16 R19, [R89+0x1e] ;  /* 0x00001e0059137984 */ /* 0x000ee20000000400 */
[----:B------:R-:W-:Y:S01]  /*4ad0*/  FFMA.FTZ R173, R149, R173, R148 ;  /* 0x000000ad95ad7223 */ /* 0x000fe20000010094 */
[----:B------:R-:W-:-:S03]  /*4ae0*/  FSEL R152, R152, RZ, !P1 ;  /* 0x000000ff98987208 */ /* 0x000fc60004800000 */
[----:B------:R-:W-:Y:S01]  /*4af0*/  FFMA.FTZ R173, R151, R173, R150 ;  /* 0x000000ad97ad7223 */ /* 0x000fe20000010096 */
[----:B------:R-:W-:Y:S02]  /*4b00*/  FSEL R145, R145, 1, !P5 ;  /* 0x3f80000091917808 */ /* 0x000fe40006800000 */
[----:B------:R-:W-:Y:S01]  /*4b10*/  ISETP.GE.U32.AND P5, PT, R39, R71, PT ;  /* 0x000000472700720c */ /* 0x000fe20003fa6070 */
[----:B------:R-:W-:Y:S01]  /*4b20*/  FFMA.FTZ R173, R153, R173, R152 ;  /* 0x000000ad99ad7223 */ /* 0x000fe20000010098 */
[----:B------:R-:W-:Y:S02]  /*4b30*/  FSEL R155, R155, 1, !P6 ;  /* 0x3f8000009b9b7808 */ /* 0x000fe40007000000 */
[----:B------:R-:W-:Y:S02]  /*4b40*/  FSEL R156, R156, RZ, !P5 ;  /* 0x000000ff9c9c7208 */ /* 0x000fe40006800000 */
[----:B------:R-:W-:Y:S01]  /*4b50*/  FSEL R157, R157, 1, !P5 ;  /* 0x3f8000009d9d7808 */ /* 0x000fe20006800000 */
[----:B------:R-:W-:Y:S01]  /*4b60*/  FFMA.FTZ R173, R155, R173, R154 ;  /* 0x000000ad9bad7223 */ /* 0x000fe2000001009a */
[-C--:B------:R-:W-:Y:S01]  /*4b70*/  ISETP.GE.U32.AND P2, PT, R42, R71.reuse, PT ;  /* 0x000000472a00720c */ /* 0x080fe20003f46070 */
[----:B------:R-:W-:Y:S01]  /*4b80*/  FMUL.FTZ R172, R145, R146 ;  /* 0x0000009291ac7220 */ /* 0x000fe20000410000 */
[----:B------:R-:W-:Y:S01]  /*4b90*/  ISETP.GE.U32.AND P3, PT, R41, R71, PT ;  /* 0x000000472900720c */ /* 0x000fe20003f66070 */
[----:B------:R2:W3:Y:S01]  /*4ba0*/  MUFU.EX2 R166, R162 ;  /* 0x000000a200a67308 */ /* 0x0004e20000000800 */
[----:B------:R-:W-:Y:S01]  /*4bb0*/  FSEL R159, R159, 1, !P4 ;  /* 0x3f8000009f9f7808 */ /* 0x000fe20006000000 */
[----:B------:R-:W-:Y:S01]  /*4bc0*/  FFMA.FTZ R173, R157, R173, R156 ;  /* 0x000000ad9dad7223 */ /* 0x000fe2000001009c */
[----:B-1----:R-:W-:Y:S01]  /*4bd0*/  IMAD.U32 R20, R20, 0x10000, RZ ;  /* 0x0001000014147824 */ /* 0x002fe200078e00ff */
[----:B------:R-:W-:-:S02]  /*4be0*/  FSEL R160, R160, RZ, !P3 ;  /* 0x000000ffa0a07208 */ /* 0x000fc40005800000 */
[----:B------:R-:W-:Y:S01]  /*4bf0*/  FSEL R161, R161, 1, !P3 ;  /* 0x3f800000a1a17808 */ /* 0x000fe20005800000 */
[----:B--2---:R-:W-:Y:S01]  /*4c00*/  FMUL.FTZ R162, R132, R163 ;  /* 0x000000a384a27220 */ /* 0x004fe20000410000 */
[----:B------:R-:W-:Y:S01]  /*4c10*/  FSEL R163, R164, 1, !P2 ;  /* 0x3f800000a4a37808 */ /* 0x000fe20005000000 */
[----:B------:R-:W-:Y:S01]  /*4c20*/  FMUL.FTZ R164, R149, R172 ;  /* 0x000000ac95a47220 */ /* 0x000fe20000410000 */
[----:B------:R-:W-:Y:S01]  /*4c30*/  FFMA.FTZ R173, R159, R173, R158 ;  /* 0x000000ad9fad7223 */ /* 0x000fe2000001009e */
[----:B------:R1:W-:Y:S01]  /*4c40*/  MUFU.EX2 R172, R171 ;  /* 0x000000ab00ac7308 */ /* 0x0003e20000000800 */
[----:B------:R-:W-:Y:S01]  /*4c50*/  FMUL.FTZ R20, R133, R20 ;  /* 0x0000001485147220 */ /* 0x000fe20000410000 */
[----:B------:R-:W-:Y:S01]  /*4c60*/  ISETP.GE.U32.AND P1, PT, R43, R71, PT ;  /* 0x000000472b00720c */ /* 0x000fe20003f26070 */
[----:B------:R-:W-:Y:S01]  /*4c70*/  FMUL.FTZ R174, R151, R164 ;  /* 0x000000a497ae7220 */ /* 0x000fe20000410000 */
[----:B------:R-:W-:Y:S01]  /*4c80*/  FSEL R162, R162, RZ, !P2 ;  /* 0x000000ffa2a27208 */ /* 0x000fe20005000000 */
[----:B------:R-:W-:-:S03]  /*4c90*/  FFMA.FTZ R173, R161, R173, R160 ;  /* 0x000000ada1ad7223 */ /* 0x000fc600000100a0 */
[----:B------:R2:W3:Y:S01]  /*4ca0*/  MUFU.EX2 R169, R167 ;  /* 0x000000a700a97308 */ /* 0x0004e20000000800 */
[----:B-1----:R-:W-:Y:S01]  /*4cb0*/  SHF.L.U32 R171, R16, 0x10, RZ ;  /* 0x0000001010ab7819 */ /* 0x002fe200000006ff */
[----:B----4-:R-:W-:Y:S01]  /*4cc0*/  IMAD.U32 R16, R17, 0x10000, RZ ;  /* 0x0001000011107824 */ /* 0x010fe200078e00ff */
[----:B------:R-:W-:Y:S01]  /*4cd0*/  ISETP.GE.U32.AND P6, PT, R44, R71, PT ;  /* 0x000000472c00720c */ /* 0x000fe20003fc6070 */
[----:B------:R-:W-:Y:S01]  /*4ce0*/  FMUL.FTZ R174, R153, R174 ;  /* 0x000000ae99ae7220 */ /* 0x000fe20000410000 */
[----:B------:R-:W-:Y:S01]  /*4cf0*/  FSEL R168, R168, 1, !P1 ;  /* 0x3f800000a8a87808 */ /* 0x000fe20004800000 */
[----:B------:R-:W-:Y:S02]  /*4d00*/  FMUL.FTZ R171, R134, R171 ;  /* 0x000000ab86ab7220 */ /* 0x000fe40000410000 */
[----:B------:R-:W1:Y:S01]  /*4d10*/  MUFU.EX2 R170, R170 ;  /* 0x000000aa00aa7308 */ /* 0x000e620000000800 */
[----:B--2---:R-:W-:Y:S01]  /*4d20*/  FSEL R167, R20, RZ, !P1 ;  /* 0x000000ff14a77208 */ /* 0x004fe20004800000 */
[----:B------:R-:W-:Y:S01]  /*4d30*/  FFMA.FTZ R173, R163, R173, R162 ;  /* 0x000000ada3ad7223 */ /* 0x000fe200000100a2 */
[----:B0-----:R-:W-:Y:S01]  /*4d40*/  SHF.L.U32 R21, R21, 0x10, RZ ;  /* 0x0000001015157819 */ /* 0x001fe200000006ff */
[----:B------:R-:W-:Y:S01]  /*4d50*/  FMUL.FTZ R16, R135, R16 ;  /* 0x0000001087107220 */ /* 0x000fe20000410000 */
[----:B------:R-:W-:Y:S01]  /*4d60*/  ISETP.GE.U32.AND P5, PT, R45, R71, PT ;  /* 0x000000472d00720c */ /* 0x000fe20003fa6070 */
[----:B------:R-:W-:Y:S01]  /*4d70*/  FMUL.FTZ R174, R155, R174 ;  /* 0x000000ae9bae7220 */ /* 0x000fe20000410000 */
[----:B------:R-:W-:Y:S01]  /*4d80*/  FSEL R164, R165, 1, !P6 ;  /* 0x3f800000a5a47808 */ /* 0x000fe20007000000 */
[----:B------:R-:W-:Y:S01]  /*4d90*/  FFMA.FTZ R173, R168, R173, R167 ;  /* 0x000000ada8ad7223 */ /* 0x000fe200000100a7 */
[----:B------:R-:W-:Y:S01]  /*4da0*/  FSEL R177, R171, RZ, !P6 ;  /* 0x000000ffabb17208 */ /* 0x000fe20007000000 */
[----:B------:R-:W-:-:S02]  /*4db0*/  IMAD.U32 R18, R18, 0x10000, RZ ;  /* 0x0001000012127824 */ /* 0x000fc400078e00ff */
[----:B------:R-:W-:Y:S01]  /*4dc0*/  FMUL.FTZ R21, R136, R21 ;  /* 0x0000001588157220 */ /* 0x000fe20000410000 */
[----:B------:R-:W-:Y:S01]  /*4dd0*/  ISETP.GE.U32.AND P4, PT, R46, R71, PT ;  /* 0x000000472e00720c */ /* 0x000fe20003f86070 */
[----:B------:R-:W-:Y:S01]  /*4de0*/  FMUL.FTZ R174, R157, R174 ;  /* 0x000000ae9dae7220 */ /* 0x000fe20000410000 */
[----:B---3--:R-:W-:Y:S02]  /*4df0*/  FSEL R165, R166, 1, !P5 ;  /* 0x3f800000a6a57808 */ /* 0x008fe40006800000 */
[----:B------:R-:W-:Y:S01]  /*4e00*/  FSEL R176, R16, RZ, !P5 ;  /* 0x000000ff10b07208 */ /* 0x000fe20006800000 */
[----:B------:R-:W-:Y:S01]  /*4e10*/  FFMA.FTZ R16, R164, R173, R177 ;  /* 0x000000ada4107223 */ /* 0x000fe200000100b1 */
[----:B------:R-:W-:Y:S01]  /*4e20*/  SHF.L.U32 R19, R19, 0x10, RZ ;  /* 0x0000001013137819 */ /* 0x000fe200000006ff */
[----:B------:R-:W-:Y:S01]  /*4e30*/  FMUL.FTZ R18, R137, R18 ;  /* 0x0000001289127220 */ /* 0x000fe20000410000 */
[----:B------:R-:W-:Y:S01]  /*4e40*/  ISETP.GE.U32.AND P3, PT, R47, R71, PT ;  /* 0x000000472f00720c */ /* 0x000fe20003f66070 */
[----:B------:R-:W-:Y:S01]  /*4e50*/  FMUL.FTZ R174, R159, R174 ;  /* 0x000000ae9fae7220 */ /* 0x000fe20000410000 */
[----:B------:R-:W-:Y:S01]  /*4e60*/  FSEL R166, R169, 1, !P4 ;  /* 0x3f800000a9a67808 */ /* 0x000fe20006000000 */
[----:B------:R-:W-:Y:S01]  /*4e70*/  FFMA.FTZ R17, R165, R16, R176 ;  /* 0x00000010a5117223 */ /* 0x000fe200000100b0 */
[----:B------:R-:W-:Y:S01]  /*4e80*/  FSEL R179, R21, RZ, !P4 ;  /* 0x000000ff15b37208 */ /* 0x000fe20006000000 */
[----:B------:R-:W-:Y:S01]  /*4e90*/  FMUL.FTZ R19, R138, R19 ;  /* 0x000000138a137220 */ /* 0x000fe20000410000 */
[----:B------:R-:W-:Y:S01]  /*4ea0*/  ISETP.GE.U32.AND P2, PT, R48, R71, PT ;  /* 0x000000473000720c */ /* 0x000fe20003f46070 */
[----:B------:R-:W-:Y:S01]  /*4eb0*/  FMUL.FTZ R174, R161, R174 ;  /* 0x000000aea1ae7220 */ /* 0x000fe20000410000 */
[----:B-1----:R-:W-:Y:S01]  /*4ec0*/  FSEL R169, R170, 1, !P3 ;  /* 0x3f800000aaa97808 */ /* 0x002fe20005800000 */
[----:B------:R-:W-:Y:S01]  /*4ed0*/  FFMA.FTZ R16, R166, R17, R179 ;  /* 0x00000011a6107223 */ /* 0x000fe200000100b3 */
[----:B------:R-:W-:Y:S01]  /*4ee0*/  FSEL R178, R18, RZ, !P3 ;  /* 0x000000ff12b27208 */ /* 0x000fe20005800000 */
[----:B------:R-:W-:Y:S01]  /*4ef0*/  FMUL.FTZ R17, R163, R174 ;  /* 0x000000aea3117220 */ /* 0x000fe20000410000 */
[----:B------:R-:W-:-:S02]  /*4f00*/  FSEL R180, R172, 1, !P2 ;  /* 0x3f800000acb47808 */ /* 0x000fc40005000000 */
[----:B------:R-:W-:Y:S01]  /*4f10*/  FSEL R181, R19, RZ, !P2 ;  /* 0x000000ff13b57208 */ /* 0x000fe20005000000 */
        /* <DEDUP_REMOVED lines=29> */
[----:B------:R-:W2:Y:S01]  /*50f0*/  S2UR UR8, SR_CgaCtaId ;  /* 0x00000000000879c3 */ /* 0x000ea20000008800 */
[----:B------:R-:W-:Y:S01]  /*5100*/  ISETP.NE.AND P1, PT, R29, RZ, PT ;  /* 0x000000ff1d00720c */ /* 0x000fe20003f25270 */
[----:B------:R-:W-:-:S03]  /*5110*/  HFMA2 R16, -RZ, RZ, 1.875, 0 ;  /* 0x3f800000ff107431 */ /* 0x000fc600000001ff */
[----:B------:R-:W-:Y:S01]  /*5120*/  ISETP.NE.OR P1, PT, R23, RZ, !P1 ;  /* 0x000000ff1700720c */ /* 0x000fe20004f25670 */
[----:B0-----:R-:W-:-:S06]  /*5130*/  FFMA.FTZ R19, R171, R19, R20 ;  /* 0x00000013ab137223 */ /* 0x001fcc0000010014 */
[----:B-1----:R-:W-:Y:S01]  /*5140*/  @P2 FMUL.FTZ R171, R171, R170 ;  /* 0x000000aaabab2220 */ /* 0x002fe20000410000 */
[----:B------:R-:W-:-:S04]  /*5150*/  FSEL R170, R20, R19, !P2 ;  /* 0x0000001314aa7208 */ /* 0x000fc80005000000 */
[----:B------:R-:W0:Y:S04]  /*5160*/  SHFL.UP PT, R20, R171, 0x10, RZ ;  /* 0x06000000ab147989 */ /* 0x000e2800000e00ff */
[----:B------:R-:W1:Y:S01]  /*5170*/  SHFL.UP PT, R21, R170, 0x10, RZ ;  /* 0x06000000aa157989 */ /* 0x000e6200000e00ff */
[----:B------:R-:W-:Y:S01]  /*5180*/  IMAD.MOV.U32 R17, RZ, RZ, RZ ;  /* 0x000000ffff117224 */ /* 0x000fe200078e00ff */
[----:B------:R-:W-:-:S05]  /*5190*/  UMOV UR4, 0x400 ;  /* 0x0000040000047882 */ /* 0x000fca0000000000 */
[----:B------:R-:W3:Y:S01]  /*51a0*/  @!P1 LDS.64 R16, [UR5] ;  /* 0x00000005ff109984 */ /* 0x000ee20008000a00 */
[----:B------:R-:W-:Y:S01]  /*51b0*/  ISETP.NE.AND P1, PT, R72, 0x1f, PT ;  /* 0x0000001f4800780c */ /* 0x000fe20003f25270 */
[----:B--2---:R-:W-:Y:S01]  /*51c0*/  ULEA UR4, UR8, UR4, 0x18 ;  /* 0x0000000408047291 */ /* 0x004fe2000f8ec0ff */
[C---:B0-----:R-:W-:Y:S01]  /*51d0*/  FMUL.FTZ R20, R171.reuse, R20 ;  /* 0x00000014ab147220 */ /* 0x041fe20000410000 */
[----:B-1----:R-:W-:-:S10]  /*51e0*/  FFMA.FTZ R21, R171, R21, R170 ;  /* 0x00000015ab157223 */ /* 0x002fd400000100aa */
[----:B------:R-:W-:Y:S01]  /*51f0*/  @!P1 STS.64 [UR4+0x430], R20 ;  /* 0x00043014ff009988 */ /* 0x000fe20008000a04 */
[----:B------:R-:W-:Y:S01]  /*5200*/  BAR.SYNC.DEFER_BLOCKING 0x0 ;  /* 0x0000000000007b1d */ /* 0x000fe20000010000 */
[----:B------:R-:W-:Y:S02]  /*5210*/  ISETP.NE.AND P2, PT, R72, RZ, PT ;  /* 0x000000ff4800720c */ /* 0x000fe40003f45270 */
[----:B------:R-:W-:-:S11]  /*5220*/  ISETP.NE.AND P3, PT, R23, RZ, PT ;  /* 0x000000ff1700720c */ /* 0x000fd60003f65270 */
[----:B---3--:R-:W-:Y:S04]  /*5230*/  @!P2 STS.64 [UR4+0x440], R16 ;  /* 0x00044010ff00a988 */ /* 0x008fe80008000a04 */
        /* <DEDUP_REMOVED lines=8> */
[----:B0-----:R-:W-:Y:S02]  /*52c0*/  @!P2 MOV R173, R16 ;  /* 0x0000001000ada202 */ /* 0x001fe40000000f00 */
[----:B-1----:R-:W-:-:S05]  /*52d0*/  @!P2 MOV R172, R17 ;  /* 0x0000001100aca202 */ /* 0x002fca0000000f00 */
        /* <DEDUP_REMOVED lines=12> */
[----:B------:R-:W-:Y:S03]  /*53a0*/  BSSY.RECONVERGENT B0, `(.L_x_3967) ;  /* 0x000000e000007945 */ /* 0x000fe60003800200 */
[----:B------:R-:W-:Y:S01]  /*53b0*/  FFMA.FTZ R162, R163, R161, R162 ;  /* 0x000000a1a3a27223 */ /* 0x000fe200000100a2 */
[----:B------:R-:W-:Y:S02]  /*53c0*/  IMAD.X R144, R15, 0x1, R7, P2 ;  /* 0x000000010f907824 */ /* 0x000fe400010e0607 */
        /* <DEDUP_REMOVED lines=11> */
.L_x_3968:
[----:B------:R-:W-:Y:S05]  /*5480*/  BSYNC.RECONVERGENT B0 ;  /* 0x0000000000007941 */ /* 0x000fea0003800200 */
.L_x_3967:
[----:B------:R-:W-:Y:S01]  /*5490*/  FFMA.FTZ R164, R164, R167, R177 ;  /* 0x000000a7a4a47223 */ /* 0x000fe200000100b1 */
[----:B------:R-:W-:Y:S01]  /*54a0*/  UIADD3 UR6, UPT, UPT, UR6, 0x1, URZ ;  /* 0x0000000106067890 */ /* 0x000fe2000fffe0ff */
[----:B------:R-:W-:Y:S01]  /*54b0*/  LEA R141, P1, R10, R141, 0x2 ;  /* 0x0000008d0a8d7211 */ /* 0x000fe200078210ff */
[----:B-----5:R-:W-:Y:S01]  /*54c0*/  FFMA.FTZ R98, R143, R145, R98 ;  /* 0x000000918f627223 */ /* 0x020fe20000010062 */
[----:B------:R-:W-:Y:S01]  /*54d0*/  FFMA.FTZ R165, R165, R164, R176 ;  /* 0x000000a4a5a57223 */ /* 0x000fe200000100b0 */
[----:B------:R-:W-:Y:S01]  /*54e0*/  UISETP.NE.AND UP0, UPT, UR6, URZ, UPT ;  /* 0x000000ff0600728c */ /* 0x000fe2000bf05270 */
[----:B------:R-:W-:Y:S01]  /*54f0*/  LEA R139, P2, R8, R139, 0x2 ;  /* 0x0000008b088b7211 */ /* 0x000fe200078410ff */
[C---:B------:R-:W-:Y:S01]  /*5500*/  FFMA.FTZ R99, R143.reuse, R146, R99 ;  /* 0x000000928f637223 */ /* 0x040fe20000010063 */
        /* <DEDUP_REMOVED lines=18> */
[----:B------:R-:W-:Y:S01]  /*5630*/  VIADD R131, R131, 0x1 ;  /* 0x0000000183837836 */ /* 0x000fe20000000000 */
[----:B------:R-:W-:Y:S01]  /*5640*/  IADD3.X R140, PT, PT, R140, R9, RZ, P2, !PT ;  /* 0x000000098c8c7210 */ /* 0x000fe200017fe4ff */
[----:B------:R-:W-:Y:S01]  /*5650*/  UIADD3 UR5, UPT, UPT, UR5, 0x8, URZ ;  /* 0x0000000805057890 */ /* 0x000fe2000fffe0ff */
[----:B------:R-:W-:Y:S11]  /*5660*/  BRA.U UP0, `(.L_x_3969) ;  /* 0xffffffe900707547 */ /* 0x000ff6000b83ffff */
.L_x_3966:
        /* <DEDUP_REMOVED lines=104> */
.L_x_3971:
        /* <DEDUP_REMOVED lines=9> */
.L_x_5114:


//--------------------- .text._Z25selective_scan_fwd_kernelI32Selective_Scan_fwd_kernel_traitsILi32ELi16ELi1ELb0ELb1ELb0ELb1EN3c108BFloat16EfEEv13SSMParamsBase --------------------------
	.section	.text._Z25selective_scan_fwd_kernelI32Selective_Scan_fwd_kernel_traitsILi32ELi16ELi1ELb0ELb1ELb0ELb1EN3c108BFloat16EfEEv13SSMParamsBase,"ax",@progbits
	.align	128
        .global         _Z25selective_scan_fwd_kernelI32Selective_Scan_fwd_kernel_traitsILi32ELi16ELi1ELb0ELb1ELb0ELb1EN3c108BFloat16EfEEv13SSMParamsBase
        .type           _Z25selective_scan_fwd_kernelI32Selective_Scan_fwd_kernel_traitsILi32ELi16ELi1ELb0ELb1ELb0ELb1EN3c108BFloat16EfEEv13SSMParamsBase,@function
        .size           _Z25selective_scan_fwd_kernelI32Selective_Scan_fwd_kernel_traitsILi32ELi16ELi1ELb0ELb1ELb0ELb1EN3c108BFloat16EfEEv13SSMParamsBase,(.L_x_5115 - _Z25selective_scan_fwd_kernelI32Selective_Scan_fwd_kernel_traitsILi32ELi16ELi1ELb0ELb1ELb0ELb1EN3c108BFloat16EfEEv13SSMParamsBase)
        .other          _Z25selective_scan_fwd_kernelI32Selective_Scan_fwd_kernel_traitsILi32ELi16ELi1ELb0ELb1ELb0ELb1EN3c108BFloat16EfEEv13SSMParamsBase,@"STO_CUDA_ENTRY STV_DEFAULT"
_Z25selective_scan_fwd_kernelI32Selective_Scan_fwd_kernel_traitsILi32ELi16ELi1ELb0ELb1ELb0ELb1EN3c108BFloat16EfEEv13SSMParamsBase:
.text._Z25selective_scan_fwd_kernelI32Selective_Scan_fwd_kernel_traitsILi32ELi16ELi1ELb0ELb1ELb0ELb1EN3c108BFloat16EfEEv13SSMParamsBase:
        /* <DEDUP_REMOVED lines=61> */
[----:B------:R-:W2:Y:S01]  /*03d0*/  LDC.64 R28, c[0x0][0x450] ;  /* 0x00011400ff1c7b82 */ /* 0x000ea20000000a00 */
[----:B------:R-:W3:Y:S01]  /*03e0*/  LDCU.64 UR20, c[0x0][0x3d8] ;  /* 0x00007b00ff1477ac */ /* 0x000ee20008000a00 */
[----:B------:R-:W-:Y:S02]  /*03f0*/  @P0 VIADD R7, R7, 0x1 ;  /* 0x0000000107070836 */ /* 0x000fe40000000000 */
[C---:B------:R-:W-:Y:S01]  /*0400*/  IMAD.WIDE.U32 R2, R0.reuse, UR10, R2 ;  /* 0x0000000a00027c25 */ /* 0x040fe2000f8e0002 */
[----:B------:R-:W4:Y:S02]  /*0410*/  LDCU.64 UR8, c[0x0][0x3a0] ;  /* 0x00007400ff0877ac */ /* 0x000f240008000a00 */
[----:B------:R-:W-:Y:S01]  /*0420*/  @!P3 IADD3 R7, PT, PT, -R7, RZ, RZ ;  /* 0x000000ff0707b210 */ /* 0x000fe20007ffe1ff */
[----:B------:R-:W-:Y:S01]  /*0430*/  IMAD R48, R0, UR11, R3 ;  /* 0x0000000b00307c24 */ /* 0x000fe2000f8e0203 */
[----:B------:R-:W-:Y:S01]  /*0440*/  @!P1 LOP3.LUT R7, RZ, R11, RZ, 0x33, !PT ;  /* 0x0000000bff079212 */ /* 0x000fe200078e33ff */
[----:B------:R-:W0:Y:S01]  /*0450*/  LDC.64 R18, c[0x0][0x440] ;  /* 0x00011000ff127b82 */ /* 0x000e220000000a00 */
[----:B------:R-:W-:Y:S01]  /*0460*/  UIMAD UR5, UR18, UR13, UR5 ;  /* 0x0000000d120572a4 */ /* 0x000fe2000f8e0205 */
[----:B-1----:R-:W-:Y:S01]  /*0470*/  LEA R30, P0, R2, R8, 0x1 ;  /* 0x00000008021e7211 */ /* 0x002fe200078008ff */
[----:B------:R-:W-:Y:S01]  /*0480*/  IMAD.WIDE.U32 R4, R0, UR14, R4 ;  /* 0x0000000e00047c25 */ /* 0x000fe2000f8e0004 */
[----:B------:R-:W-:Y:S01]  /*0490*/  SHF.R.S32.HI R3, RZ, 0x1f, R7 ;  /* 0x0000001fff037819 */ /* 0x000fe20000011407 */
[----:B------:R-:W1:Y:S01]  /*04a0*/  LDCU UR6, c[0x0][0x38c] ;  /* 0x00007180ff0677ac */ /* 0x000e620008000800 */
[----:B------:R-:W-:Y:S01]  /*04b0*/  LEA.HI.X R48, R2, R9, R48, 0x1, P0 ;  /* 0x0000000902307211 */ /* 0x000fe200000f0c30 */
[----:B------:R-:W-:Y:S01]  /*04c0*/  IMAD R49, R0, UR15, R5 ;  /* 0x0000000f00317c24 */ /* 0x000fe2000f8e0205 */
[----:B------:R-:W-:Y:S01]  /*04d0*/  LEA R31, P1, R4, R12, 0x1 ;  /* 0x0000000c041f7211 */ /* 0x000fe200078208ff */
[----:B---3--:R-:W-:Y:S01]  /*04e0*/  IMAD.WIDE.U32 R26, R0, UR20, RZ ;  /* 0x00000014001a7c25 */ /* 0x008fe2000f8e00ff */
[----:B------:R-:W3:Y:S02]  /*04f0*/  LDCU.U8 UR7, c[0x0][0x39e] ;  /* 0x000073c0ff0777ac */ /* 0x000ee40008000000 */
[----:B------:R-:W-:Y:S01]  /*0500*/  LEA.HI.X R49, R4, R13, R49, 0x1, P1 ;  /* 0x0000000d04317211 */ /* 0x000fe200008f0c31 */
[----:B------:R-:W-:Y:S01]  /*0510*/  IMAD R6, R3, R66, RZ ;  /* 0x0000004203067224 */ /* 0x000fe200078e02ff */
[----:B--2---:R-:W-:Y:S01]  /*0520*/  LEA R24, P2, R26, R28, 0x2 ;  /* 0x0000001c1a187211 */ /* 0x004fe200078410ff */
[----:B------:R-:W-:-:S04]  /*0530*/  IMAD.WIDE.U32 R2, R7, R66, UR4 ;  /* 0x0000000407027e25 */ /* 0x000fc8000f8e0042 */
[----:B------:R-:W-:Y:S01]  /*0540*/  IMAD R67, R7, R67, R6 ;  /* 0x0000004307437224 */ /* 0x000fe200078e0206 */
[----:B------:R-:W-:Y:S01]  /*0550*/  LEA R66, P0, R2, R14, 0x1 ;  /* 0x0000000e02427211 */ /* 0x000fe200078008ff */
[----:B----4-:R-:W-:Y:S01]  /*0560*/  IMAD.WIDE.U32 R4, R0, UR8, RZ ;  /* 0x0000000800047c25 */ /* 0x010fe2000f8e00ff */
[----:B0-----:R-:W-:-:S03]  /*0570*/  SHF.L.U32 R28, R22, 0x4, RZ ;  /* 0x00000004161c7819 */ /* 0x001fc600000006ff */
[----:B------:R-:W-:Y:S01]  /*0580*/  IMAD.IADD R67, R3, 0x1, R67 ;  /* 0x0000000103437824 */ /* 0x000fe200078e0243 */
[----:B------:R-:W-:Y:S01]  /*0590*/  LOP3.LUT R3, R28, 0x3e00, RZ, 0xc0, !PT ;  /* 0x00003e001c037812 */ /* 0x000fe200078ec0ff */
[----:B------:R-:W-:Y:S01]  /*05a0*/  IMAD R25, R0, UR9, R5 ;  /* 0x0000000900197c24 */ /* 0x000fe2000f8e0205 */
[----:B------:R-:W-:Y:S01]  /*05b0*/  LEA R23, P1, R4, R18, 0x2 ;  /* 0x0000001204177211 */ /* 0x000fe200078210ff */
[----:B------:R-:W-:Y:S01]  /*05c0*/  IMAD R5, R17, UR18, R0 ;  /* 0x0000001211057c24 */ /* 0x000fe2000f8e0200 */
[----:B------:R-:W-:Y:S01]  /*05d0*/  LOP3.LUT R46, R3, 0x1f, R22, 0xf8, !PT ;  /* 0x0000001f032e7812 */ /* 0x000fe200078ef816 */
[----:B------:R-:W-:Y:S01]  /*05e0*/  IMAD R6, R0, UR21, R27 ;  /* 0x0000001500067c24 */ /* 0x000fe2000f8e021b */
[----:B------:R-:W-:Y:S01]  /*05f0*/  LEA.HI.X R67, R2, R15, R67, 0x1, P0 ;  /* 0x0000000f02437211 */ /* 0x000fe200000f0c43 */
[----:B------:R-:W-:Y:S01]  /*0600*/  IMAD R5, R5, R10, RZ ;  /* 0x0000000a05057224 */ /* 0x000fe200078e02ff */
[----:B------:R-:W-:Y:S01]  /*0610*/  LEA.HI.X R25, R4, R19, R25, 0x2, P1 ;  /* 0x0000001304197211 */ /* 0x000fe200008f1419 */
[----:B------:R-:W-:Y:S01]  /*0620*/  IMAD.WIDE.U32 R2, R46, 0x2, RZ ;  /* 0x000000022e027825 */ /* 0x000fe200078e00ff */
[----:B------:R-:W-:-:S02]  /*0630*/  LEA.HI.X R26, R26, R29, R6, 0x2, P2 ;  /* 0x0000001d1a1a7211 */ /* 0x000fc400010f1406 */
[C---:B------:R-:W-:Y:S01]  /*0640*/  IADD3 R32, PT, PT, R28.reuse, 0x1, RZ ;  /* 0x000000011c207810 */ /* 0x040fe20007ffe0ff */
        /* <DEDUP_REMOVED lines=31> */
[----:B---3--:R-:W-:-:S07]  /*0840*/  LOP3.LUT R65, R2, 0x200, RZ, 0xfc, !PT ;  /* 0x0000020002417812 */ /* 0x008fce00078efcff */
.L_x_4008:
        /* <DEDUP_REMOVED lines=62> */
[----:B------:R-:W-:-:S03]  /*0c30*/  VIADD R68, R77, 0x20 ;  /* 0x000000204d447836 */ /* 0x000fc60000000000 */
[-C--:B------:R-:W-:Y:S01]  /*0c40*/  LEA.HI.SX32 R6, R6, R77.reuse, 0x1b ;  /* 0x0000004d06067211 */ /* 0x080fe200078fdaff */
[C---:B------:R-:W-:Y:S01]  /*0c50*/  VIADD R72, R77.reuse, 0x60 ;  /* 0x000000604d487836 */ /* 0x040fe20000000000 */
[C---:B------:R-:W-:Y:S01]  /*0c60*/  IADD3 R74, PT, PT, R77.reuse, 0x80, RZ ;  /* 0x000000804d4a7810 */ /* 0x040fe20007ffe0ff */
[C---:B------:R-:W-:Y:S01]  /*0c70*/  VIADD R78, R77.reuse, 0xa0 ;  /* 0x000000a04d4e7836 */ /* 0x040fe20000000000 */
[----:B------:R-:W-:Y:S01]  /*0c80*/  LEA R71, R6, UR4, 0x1 ;  /* 0x0000000406477c11 */ /* 0x000fe2000f8e08ff */
[C---:B------:R-:W-:Y:S01]  /*0c90*/  VIADD R6, R77.reuse, 0xe0 ;  /* 0x000000e04d067836 */ /* 0x040fe20000000000 */
[CC--:B------:R-:W-:Y:S02]  /*0ca0*/  LEA.HI.SX32 R70, R77.reuse, R77.reuse, 0x1b ;  /* 0x0000004d4d467211 */ /* 0x0c0fe400078fdaff */
[----:B------:R-:W-:Y:S02]  /*0cb0*/  LEA.HI.SX32 R68, R68, R77, 0x1b ;  /* 0x0000004d44447211 */ /* 0x000fe400078fdaff */
[----:B------:R-:W-:-:S02]  /*0cc0*/  IADD3 R80, PT, PT, R77, 0xc0, RZ ;  /* 0x000000c04d507810 */ /* 0x000fc40007ffe0ff */
[-C--:B------:R-:W-:Y:S02]  /*0cd0*/  LEA.HI.SX32 R73, R74, R77.reuse, 0x1b ;  /* 0x0000004d4a497211 */ /* 0x080fe400078fdaff */
[-C--:B------:R-:W-:Y:S02]  /*0ce0*/  LEA.HI.SX32 R72, R72, R77.reuse, 0x1b ;  /* 0x0000004d48487211 */ /* 0x080fe400078fdaff */
[----:B------:R-:W-:Y:S02]  /*0cf0*/  LEA.HI.SX32 R74, R78, R77, 0x1b ;  /* 0x0000004d4e4a7211 */ /* 0x000fe400078fdaff */
[----:B------:R-:W-:Y:S02]  /*0d00*/  LEA R70, R70, UR4, 0x1 ;  /* 0x0000000446467c11 */ /* 0x000fe4000f8e08ff */
[----:B------:R-:W-:Y:S02]  /*0d10*/  IADD3 R78, PT, PT, R77, 0x100, RZ ;  /* 0x000001004d4e7810 */ /* 0x000fe40007ffe0ff */
[----:B------:R-:W-:-:S02]  /*0d20*/  LEA R68, R68, UR4, 0x1 ;  /* 0x0000000444447c11 */ /* 0x000fc4000f8e08ff */
[-C--:B------:R-:W-:Y:S02]  /*0d30*/  LEA.HI.SX32 R6, R6, R77.reuse, 0x1b ;  /* 0x0000004d06067211 */ /* 0x080fe400078fdaff */
[-C--:B------:R-:W-:Y:S01]  /*0d40*/  LEA.HI.SX32 R75, R80, R77.reuse, 0x1b ;  /* 0x0000004d504b7211 */ /* 0x080fe200078fdaff */
[C---:B------:R-:W-:Y:S01]  /*0d50*/  VIADD R80, R77.reuse, 0x120 ;  /* 0x000001204d507836 */ /* 0x040fe20000000000 */
[----:B------:R-:W-:Y:S01]  /*0d60*/  LEA R72, R72, UR4, 0x1 ;  /* 0x0000000448487c11 */ /* 0x000fe2000f8e08ff */
[----:B------:R-:W-:Y:S01]  /*0d70*/  VIADD R84, R77, 0x160 ;  /* 0x000001604d547836 */ /* 0x000fe20000000000 */
[----:B------:R-:W-:Y:S02]  /*0d80*/  LEA R73, R73, UR4, 0x1 ;  /* 0x0000000449497c11 */ /* 0x000fe4000f8e08ff */
[----:B------:R-:W-:Y:S02]  /*0d90*/  LEA.HI.SX32 R79, R78, R77, 0x1b ;  /* 0x0000004d4e4f7211 */ /* 0x000fe400078fdaff */
[----:B------:R-:W-:-:S02]  /*0da0*/  LEA R74, R74, UR4, 0x1 ;  /* 0x000000044a4a7c11 */ /* 0x000fc4000f8e08ff */
        /* <DEDUP_REMOVED lines=189> */
.L_x_3973:
[----:B------:R-:W-:Y:S05]  /*1980*/  BSYNC.RECONVERGENT B0 ;  /* 0x0000000000007941 */ /* 0x000fea0003800200 */
.L_x_3972:
        /* <DEDUP_REMOVED lines=37> */
.L_x_3975:
[----:B------:R-:W-:Y:S05]  /*1be0*/  BSYNC.RECONVERGENT B0 ;  /* 0x0000000000007941 */ /* 0x000fea0003800200 */
.L_x_3974:
        /* <DEDUP_REMOVED lines=35> */
.L_x_3977:
[----:B------:R-:W-:Y:S05]  /*1e20*/  BSYNC.RECONVERGENT B0 ;  /* 0x0000000000007941 */ /* 0x000fea0003800200 */
.L_x_3976:
        /* <DEDUP_REMOVED lines=37> */
.L_x_3979:
[----:B------:R-:W-:Y:S05]  /*2080*/  BSYNC.RECONVERGENT B0 ;  /* 0x0000000000007941 */ /* 0x000fea0003800200 */
.L_x_3978:
        /* <DEDUP_REMOVED lines=35> */
.L_x_3981:
[----:B------:R-:W-:Y:S05]  /*22c0*/  BSYNC.RECONVERGENT B0 ;  /* 0x0000000000007941 */ /* 0x000fea0003800200 */
.L_x_3980:
        /* <DEDUP_REMOVED lines=37> */
.L_x_3983:
[----:B------:R-:W-:Y:S05]  /*2520*/  BSYNC.RECONVERGENT B0 ;  /* 0x0000000000007941 */ /* 0x000fea0003800200 */
.L_x_3982:
        /* <DEDUP_REMOVED lines=35> */
.L_x_3985:
[----:B------:R-:W-:Y:S05]  /*2760*/  BSYNC.RECONVERGENT B0 ;  /* 0x0000000000007941 */ /* 0x000fea0003800200 */
.L_x_3984:
        /* <DEDUP_REMOVED lines=37> */
.L_x_3987:
[----:B------:R-:W-:Y:S05]  /*29c0*/  BSYNC.RECONVERGENT B0 ;  /* 0x0000000000007941 */ /* 0x000fea0003800200 */
.L_x_3986:
        /* <DEDUP_REMOVED lines=37> */
.L_x_3989:
[----:B------:R-:W-:Y:S05]  /*2c20*/  BSYNC.RECONVERGENT B0 ;  /* 0x0000000000007941 */ /* 0x000fea0003800200 */
.L_x_3988:
        /* <DEDUP_REMOVED lines=41> */
.L_x_3991:
[----:B------:R-:W-:Y:S05]  /*2ec0*/  BSYNC.RECONVERGENT B0 ;  /* 0x0000000000007941 */ /* 0x000fea0003800200 */
.L_x_3990:
        /* <DEDUP_REMOVED lines=39> */
.L_x_3993:
[----:B------:R-:W-:Y:S05]  /*3140*/  BSYNC.RECONVERGENT B0 ;  /* 0x0000000000007941 */ /* 0x000fea0003800200 */
.L_x_3992:
        /* <DEDUP_REMOVED lines=44> */
.L_x_3995:
[----:B------:R-:W-:Y:S05]  /*3410*/  BSYNC.RECONVERGENT B0 ;  /* 0x0000000000007941 */ /* 0x000fea0003800200 */
.L_x_3994:
        /* <DEDUP_REMOVED lines=32> */
.L_x_3997:
[----:B------:R-:W-:Y:S05]  /*3620*/  BSYNC.RECONVERGENT B0 ;  /* 0x0000000000007941 */ /* 0x000fea0003800200 */
.L_x_3996:
        /* <DEDUP_REMOVED lines=32> */
.L_x_3999:
[----:B------:R-:W-:Y:S05]  /*3830*/  BSYNC.RECONVERGENT B0 ;  /* 0x0000000000007941 */ /* 0x000fea0003800200 */
.L_x_3998:
        /* <DEDUP_REMOVED lines=32> */
.L_x_4001:
[----:B------:R-:W-:Y:S05]  /*3a40*/  BSYNC.RECONVERGENT B0 ;  /* 0x0000000000007941 */ /* 0x000fea0003800200 */
.L_x_4000:
        /* <DEDUP_REMOVED lines=32> */
.L_x_4003:
[----:B------:R-:W-:Y:S05]  /*3c50*/  BSYNC.RECONVERGENT B0 ;  /* 0x0000000000007941 */ /* 0x000fea0003800200 */
.L_x_4002:
        /* <DEDUP_REMOVED lines=23> */
[----:B------:R-:W-:Y:S02]  /*3dd0*/  IMAD R138, R29, R12, RZ ;  /* 0x0000000c1d8a7224 */ /* 0x000fe400078e02ff */
[----:B------:R-:W-:Y:S01]  /*3de0*/  FMUL.FTZ R124, R19, R89 ;  /* 0x00000059137c7220 */ /* 0x000fe20000410000 */
[----:B------:R-:W-:Y:S01]  /*3df0*/  VIMNMX R12, PT, PT, R12, 0x1, !PT ;  /* 0x000000010c0c7848 */ /* 0x000fe20007fe0100 */
        /* <DEDUP_REMOVED lines=27> */
.L_x_4007:
[-C--:B------:R-:W-:Y:S01]  /*3fb0*/  ISETP.GE.AND P2, PT, R51, R69.reuse, PT ;  /* 0x000000453300720c */ /* 0x080fe20003f46270 */
[----:B0-----:R-:W-:Y:S01]  /*3fc0*/  IMAD.MOV.U32 R12, RZ, RZ, R19 ;  /* 0x000000ffff0c7224 */ /* 0x001fe200078e0013 */
[-C--:B------:R-:W-:Y:S02]  /*3fd0*/  ISETP.GE.AND P0, PT, R50, R69.reuse, PT ;  /* 0x000000453200720c */ /* 0x080fe40003f06270 */
[----:B------:R-:W-:Y:S02]  /*3fe0*/  ISETP.GE.AND P3, PT, R52, R69, PT ;  /* 0x000000453400720c */ /* 0x000fe40003f66270 */
[----:B------:R-:W-:-:S05]  /*3ff0*/  MOV R13, R144 ;  /* 0x00000090000d7202 */ /* 0x000fca0000000f00 */
[----:B------:R-:W2:Y:S04]  /*4000*/  @!P1 LDG.E.U16 R18, desc[UR16][R12.64+-0x200] ;  /* 0xfffe00100c129981 */ /* 0x000ea8000c1e1500 */
[----:B------:R-:W4:Y:S04]  /*4010*/  @!P2 LDG.E.U16 R15, desc[UR16][R12.64+-0x180] ;  /* 0xfffe80100c0fa981 */ /* 0x000f28000c1e1500 */
[----:B------:R-:W3:Y:S04]  /*4020*/  @!P0 LDG.E.U16 R14, desc[UR16][R12.64+-0x1c0] ;  /* 0xfffe40100c0e8981 */ /* 0x000ee8000c1e1500 */
[----:B------:R-:W3:Y:S01]  /*4030*/  @!P3 LDG.E.U16 R19, desc[UR16][R12.64+-0x140] ;  /* 0xfffec0100c13b981 */ /* 0x000ee2000c1e1500 */
[----:B------:R-:W-:-:S02]  /*4040*/  ISETP.GE.AND P5, PT, R53, R69, PT ;  /* 0x000000453500720c */ /* 0x000fc40003fa6270 */
[----:B------:R-:W-:Y:S02]  /*4050*/  CS2R R16, SRZ ;  /* 0x0000000000107805 */ /* 0x000fe4000001ff00 */
[-C--:B------:R-:W-:Y:S02]  /*4060*/  ISETP.GE.AND P6, PT, R54, R69.reuse, PT ;  /* 0x000000453600720c */ /* 0x080fe40003fc6270 */
[----:B------:R-:W-:-:S07]  /*4070*/  ISETP.GE.AND P4, PT, R56, R69, PT ;  /* 0x000000453800720c */ /* 0x000fce0003f86270 */
[----:B------:R-:W3:Y:S01]  /*4080*/  @!P5 LDG.E.U16 R144, desc[UR16][R12.64+-0x100] ;  /* 0xffff00100c90d981 */ /* 0x000ee2000c1e1500 */
[----:B--2---:R-:W-:Y:S02]  /*4090*/  @!P1 PRMT R17, R18, 0x5410, RZ ;  /* 0x0000541012119816 */ /* 0x004fe400000000ff */
[----:B----4-:R-:W-:Y:S02]  /*40a0*/  @!P2 PRMT R16, R15, 0x5410, RZ ;  /* 0x000054100f10a816 */ /* 0x010fe400000000ff */
[----:B---3--:R-:W-:Y:S01]  /*40b0*/  @!P0 PRMT R17, R17, 0x5410, R14 ;  /* 0x0000541011118816 */ /* 0x008fe2000000000e */
[----:B------:R-:W2:Y:S01]  /*40c0*/  @!P6 LDG.E.U16 R15, desc[UR16][R12.64+-0xc0] ;  /* 0xffff40100c0fe981 */ /* 0x000ea2000c1e1500 */
[-C--:B------:R-:W-:Y:S02]  /*40d0*/  ISETP.GE.AND P0, PT, R55, R69.reuse, PT ;  /* 0x000000453700720c */ /* 0x080fe40003f06270 */
        /* <DEDUP_REMOVED lines=9> */
[----:B------:R-:W-:Y:S01]  /*4170*/  HFMA2 R144, -RZ, RZ, 0, 0 ;  /* 0x00000000ff907431 */ /* 0x000fe200000001ff */
[----:B------:R-:W-:Y:S01]  /*4180*/  ISETP.GE.AND P5, PT, R59, R69, PT ;  /* 0x000000453b00720c */ /* 0x000fe20003fa6270 */
[----:B------:R-:W-:-:S12]  /*4190*/  IMAD.MOV.U32 R146, RZ, RZ, RZ ;  /* 0x000000ffff927224 */ /* 0x000fd800078e00ff */
        /* <DEDUP_REMOVED lines=21> */
[----:B------:R-:W-:Y:S01]  /*42f0*/  STS.U16 [R70], R17 ;  /* 0x0000001146007388 */ /* 0x000fe20000000400 */
[----:B0-----:R-:W-:-:S03]  /*4300*/  HFMA2 R14, -RZ, RZ, 0, 0 ;  /* 0x00000000ff0e7431 */ /* 0x001fc600000001ff */
[----:B------:R-:W-:Y:S01]  /*4310*/  STS.U16 [R68+0x40], R148 ;  /* 0x0000409444007388 */ /* 0x000fe20000000400 */
[----:B------:R-:W-:-:S03]  /*4320*/  PRMT R151, R18, 0x7632, R151 ;  /* 0x0000763212977816 */ /* 0x000fc60000000097 */
[----:B------:R0:W-:Y:S01]  /*4330*/  STS.U16 [R71+0x80], R16 ;  /* 0x0000801047007388 */ /* 0x0001e20000000400 */
[----:B------:R-:W-:-:S03]  /*4340*/  @!P5 PRMT R14, R154, 0x5410, RZ ;  /* 0x000054109a0ed816 */ /* 0x000fc600000000ff */
[----:B------:R-:W-:Y:S01]  /*4350*/  STS.U16 [R72+0xc0], R150 ;  /* 0x0000c09648007388 */ /* 0x000fe20000000400 */
[----:B------:R-:W-:-:S03]  /*4360*/  PRMT R152, R144, 0x7632, R152 ;  /* 0x0000763290987816 */ /* 0x000fc60000000098 */
[----:B------:R1:W-:Y:S01]  /*4370*/  STS.U16 [R73+0x100], R18 ;  /* 0x0001001249007388 */ /* 0x0003e20000000400 */
[----:B0-----:R-:W-:Y:S01]  /*4380*/  IMAD.MOV.U32 R16, RZ, RZ, RZ ;  /* 0x000000ffff107224 */ /* 0x001fe200078e00ff */
[----:B------:R-:W-:Y:S02]  /*4390*/  PRMT R153, R146, 0x7632, R153 ;  /* 0x0000763292997816 */ /* 0x000fe40000000099 */
[----:B------:R-:W-:Y:S01]  /*43a0*/  STS.U16 [R74+0x140], R151 ;  /* 0x000140974a007388 */ /* 0x000fe20000000400 */
[----:B-1----:R-:W-:-:S03]  /*43b0*/  MOV R18, RZ ;  /* 0x000000ff00127202 */ /* 0x002fc60000000f00 */
[----:B------:R-:W-:Y:S04]  /*43c0*/  STS.U16 [R75+0x180], R144 ;  /* 0x000180904b007388 */ /* 0x000fe80000000400 */
[----:B------:R-:W-:Y:S04]  /*43d0*/  STS.U16 [R78+0x1c0], R152 ;  /* 0x0001c0984e007388 */ /* 0x000fe80000000400 */
[----:B------:R0:W-:Y:S04]  /*43e0*/  STS.U16 [R79+0x200], R146 ;  /* 0x000200924f007388 */ /* 0x0001e80000000400 */
[----:B------:R-:W-:Y:S01]  /*43f0*/  STS.U16 [R80+0x240], R153 ;  /* 0x0002409950007388 */ /* 0x000fe20000000400 */
[----:B------:R-:W-:-:S02]  /*4400*/  ISETP.GE.U32.AND P5, PT, R28, R69, PT ;  /* 0x000000451c00720c */ /* 0x000fc40003fa6070 */
[----:B--2---:R-:W-:Y:S02]  /*4410*/  @!P0 PRMT R16, R143, 0x5410, RZ ;  /* 0x000054108f108816 */ /* 0x004fe400000000ff */
[--C-:B---3--:R-:W-:Y:S02]  /*4420*/  @!P6 PRMT R14, R14, 0x5410, R19.reuse ;  /* 0x000054100e0ee816 */ /* 0x108fe40000000013 */
        /* <DEDUP_REMOVED lines=15> */
[----:B------:R-:W3:Y:S01]  /*4520*/  LDS.U16 R16, [R87+0x4] ;  /* 0x0000040057107984 */ /* 0x000ee20000000400 */
[----:B------:R-:W-:-:S03]  /*4530*/  FMUL.FTZ R17, R15, 1.4426950216293334961 ;  /* 0x3fb8aa3b0f117820 */ /* 0x000fc60000410000 */
[----:B------:R-:W4:Y:S01]  /*4540*/  LDS.U16 R18, [R87+0x6] ;  /* 0x0000060057127984 */ /* 0x000f220000000400 */
[C---:B------:R-:W-:Y:S01]  /*4550*/  FMUL.FTZ R15, R17.reuse, R92 ;  /* 0x0000005c110f7220 */ /* 0x040fe20000410000 */
[C---:B0-----:R-:W-:Y:S02]  /*4560*/  FMUL.FTZ R14, R17.reuse, R93 ;  /* 0x0000005d110e7220 */ /* 0x041fe40000410000 */
[----:B------:R-:W0:Y:S01]  /*4570*/  LDS.U16 R150, [R87+0x8] ;  /* 0x0000080057967984 */ /* 0x000e220000000400 */
[----:B------:R2:W-:Y:S01]  /*4580*/  MUFU.EX2 R145, R15 ;  /* 0x0000000f00917308 */ /* 0x0005e20000000800 */
[C---:B------:R-:W-:Y:S02]  /*4590*/  FMUL.FTZ R143, R17.reuse, R88 ;  /* 0x00000058118f7220 */ /* 0x040fe40000410000 */
[----:B------:R-:W0:Y:S01]  /*45a0*/  LDS.U16 R152, [R87+0xa] ;  /* 0x00000a0057987984 */ /* 0x000e220000000400 */
[C---:B-1----:R-:W-:Y:S01]  /*45b0*/  FMUL.FTZ R146, R17.reuse, R90 ;  /* 0x0000005a11927220 */ /* 0x042fe20000410000 */
[----:B--2---:R-:W-:-:S03]  /*45c0*/  FMUL.FTZ R15, R17, R89 ;  /* 0x00000059110f7220 */ /* 0x004fc60000410000 */
[----:B------:R1:W2:Y:S01]  /*45d0*/  MUFU.EX2 R148, R14 ;  /* 0x0000000e00947308 */ /* 0x0002a20000000800 */
[----:B------:R-:W-:-:S07]  /*45e0*/  FMUL.FTZ R147, R17, R91 ;  /* 0x0000005b11937220 */ /* 0x000fce0000410000 */
[----:B------:R2:W0:Y:S01]  /*45f0*/  MUFU.EX2 R153, R15 ;  /* 0x0000000f00997308 */ /* 0x0004220000000800 */
[----:B-1----:R-:W-:Y:S01]  /*4600*/  IMAD.MOV.U32 R14, RZ, RZ, R137 ;  /* 0x000000ffff0e7224 */ /* 0x002fe200078e0089 */
[----:B--2---:R-:W-:-:S06]  /*4610*/  MOV R15, R140 ;  /* 0x0000008c000f7202 */ /* 0x004fcc0000000f00 */
[----:B------:R1:W-:Y:S08]  /*4620*/  MUFU.EX2 R149, R143 ;  /* 0x0000008f00957308 */ /* 0x0003f00000000800 */
[----:B------:R2:W0:Y:S01]  /*4630*/  MUFU.EX2 R154, R146 ;  /* 0x00000092009a7308 */ /* 0x0004220000000800 */
[----:B-1----:R1:W5:Y:S01]  /*4640*/  LDG.E R143, desc[UR16][R14.64] ;  /* 0x000000100e8f7981 */ /* 0x002362000c1e1900 */
[----:B---3--:R-:W-:-:S02]  /*4650*/  IMAD.U32 R16, R16, 0x10000, RZ ;  /* 0x0001000010107824 */ /* 0x008fc400078e00ff */
[----:B--2---:R-:W-:Y:S02]  /*4660*/  IMAD.U32 R146, R19, 0x10000, RZ ;  /* 0x0001000013927824 */ /* 0x004fe400078e00ff */
[----:B------:R-:W2:Y:S01]  /*4670*/  LDS.U16 R19, [R87+0xc] ;  /* 0x00000c0057137984 */ /* 0x000ea20000000400 */
[----:B-1----:R-:W-:-:S03]  /*4680*/  SHF.L.U32 R15, R144, 0x10, RZ ;  /* 0x00000010900f7819 */ /* 0x002fc600000006ff */
[----:B------:R-:W1:Y:S01]  /*4690*/  LDS.U16 R14, [R87+0xe] ;  /* 0x00000e00570e7984 */ /* 0x000e620000000400 */
[----:B------:R3:W-:Y:S01]  /*46a0*/  MUFU.EX2 R155, R147 ;  /* 0x00000093009b7308 */ /* 0x0007e20000000800 */
[----:B------:R-:W-:Y:S01]  /*46b0*/  FMUL.FTZ R146, R105, R146 ;  /* 0x0000009269927220 */ /* 0x000fe20000410000 */
[----:B------:R-:W-:Y:S01]  /*46c0*/  ISETP.GE.U32.AND P4, PT, R32, R69, PT ;  /* 0x000000452000720c */ /* 0x000fe20003f86070 */
[----:B------:R-:W-:Y:S01]  /*46d0*/  FMUL.FTZ R16, R107, R16 ;  /* 0x000000106b107220 */ /* 0x000fe20000410000 */
[----:B---3--:R-:W-:Y:S02]  /*46e0*/  FMUL.FTZ R147, R122, R15 ;  /* 0x0000000f7a937220 */ /* 0x008fe40000410000 */
[----:B------:R-:W3:Y:S01]  /*46f0*/  LDS.U16 R15, [R87+0x10] ;  /* 0x00001000570f7984 */ /* 0x000ee20000000400 */
[----:B------:R-:W-:Y:S01]  /*4700*/  ISETP.GE.U32.AND P3, PT, R33, R69, PT ;  /* 0x000000452100720c */ /* 0x000fe20003f66070 */
[----:B------:R-:W-:Y:S01]  /*4710*/  FMUL.FTZ R151, R17, R94 ;  /* 0x0000005e11977220 */ /* 0x000fe20000410000 */
[----:B------:R-:W-:-:S02]  /*4720*/  FSEL R144, R146, RZ, !P5 ;  /* 0x000000ff92907208 */ /* 0x000fc40006800000 */
[----:B------:R-:W-:Y:S02]  /*4730*/  FSEL R146, R148, 1, !P4 ;  /* 0x3f80000094927808 */ /* 0x000fe40006000000 */
[----:B------:R-:W-:Y:S02]  /*4740*/  FSEL R148, R16, RZ, !P3 ;  /* 0x000000ff10947208 */ /* 0x000fe40005800000 */
[----:B------:R-:W3:Y:S01]  /*4750*/  LDS.U16 R16, [R87+0x12] ;  /* 0x0000120057107984 */ /* 0x000ee20000000400 */
[----:B------:R4:W1:Y:S01]  /*4760*/  MUFU.EX2 R158, R151 ;  /* 0x00000097009e7308 */ /* 0x0008620000000800 */
[----:B------:R-:W-:Y:S02]  /*4770*/  ISETP.GE.U32.AND P2, PT, R34, R69, PT ;  /* 0x000000452200720c */ /* 0x000fe40003f46070 */
[----:B----4-:R-:W-:Y:S01]  /*4780*/  SHF.L.U32 R151, R18, 0x10, RZ ;  /* 0x0000001012977819 */ /* 0x010fe200000006ff */
[----:B0-----:R-:W-:-:S04]  /*4790*/  IMAD.U32 R18, R150, 0x10000, RZ ;  /* 0x0001000096127824 */ /* 0x001fc800078e00ff */
[----:B------:R-:W-:Y:S01]  /*47a0*/  FMUL.FTZ R151, R124, R151 ;  /* 0x000000977c977220 */ /* 0x000fe20000410000 */
[----:B------:R-:W-:-:S04]  /*47b0*/  FMUL.FTZ R156, R17, R95 ;  /* 0x0000005f119c7220 */ /* 0x000fc80000410000 */
[----:B------:R-:W-:Y:S02]  /*47c0*/  FSEL R150, R151, RZ, !P2 ;  /* 0x000000ff97967208 */ /* 0x000fe40005000000 */
[----:B------:R-:W-:Y:S02]  /*47d0*/  FSEL R151, R153, 1, !P2 ;  /* 0x3f80000099977808 */ /* 0x000fe40005000000 */
[----:B------:R-:W-:Y:S01]  /*47e0*/  SHF.L.U32 R153, R152, 0x10, RZ ;  /* 0x0000001098997819 */ /* 0x000fe200000006ff */
[----:B------:R-:W-:Y:S01]  /*47f0*/  FMUL.FTZ R152, R109, R18 ;  /* 0x000000126d987220 */ /* 0x000fe20000410000 */
[----:B------:R0:W4:Y:S01]  /*4800*/  MUFU.EX2 R159, R156 ;  /* 0x0000009c009f7308 */ /* 0x0001220000000800 */
[----:B------:R-:W4:Y:S01]  /*4810*/  LDS.U16 R18, [R87+0x14] ;  /* 0x0000140057127984 */ /* 0x000f220000000400 */
[----:B------:R-:W-:Y:S01]  /*4820*/  FMUL.FTZ R157, R17, R96 ;  /* 0x00000060119d7220 */ /* 0x000fe20000410000 */
[----:B------:R-:W-:Y:S01]  /*4830*/  ISETP.GE.U32.AND P0, PT, R35, R69, PT ;  /* 0x000000452300720c */ /* 0x000fe20003f06070 */
[----:B0-----:R-:W-:-:S04]  /*4840*/  FMUL.FTZ R156, R17, R100 ;  /* 0x00000064119c7220 */ /* 0x001fc80000410000 */
[----:B------:R0:W4:Y:S01]  /*4850*/  MUFU.EX2 R161, R157 ;  /* 0x0000009d00a17308 */ /* 0x0001220000000800 */
[-C--:B------:R-:W-:Y:S02]  /*4860*/  ISETP.GE.U32.AND P6, PT, R36, R69.reuse, PT ;  /* 0x000000452400720c */ /* 0x080fe40003fc6070 */
[----:B------:R-:W-:Y:S02]  /*4870*/  FSEL R145, R145, 1, !P5 ;  /* 0x3f80000091917808 */ /* 0x000fe40006800000 */
[----:B------:R-:W-:-:S03]  /*4880*/  ISETP.GE.U32.AND P5, PT, R37, R69, PT ;  /* 0x000000452500720c */ /* 0x000fc60003fa6070 */
[----:B------:R2:W4:Y:S01]  /*4890*/  MUFU.EX2 R165, R156 ;  /* 0x0000009c00a57308 */ /* 0x0005220000000800 */
[----:B0-----:R-:W-:Y:S01]  /*48a0*/  FMUL.FTZ R157, R126, R153 ;  /* 0x000000997e9d7220 */ /* 0x001fe20000410000 */
[----:B------:R-:W-:Y:S01]  /*48b0*/  FSEL R153, R154, 1, !P0 ;  /* 0x3f8000009a997808 */ /* 0x000fe20004000000 */
[----:B------:R-:W-:Y:S01]  /*48c0*/  FMUL.FTZ R160, R17, R103 ;  /* 0x0000006711a07220 */ /* 0x000fe20000410000 */
[----:B--2---:R-:W-:Y:S01]  /*48d0*/  IMAD.U32 R156, R19, 0x10000, RZ ;  /* 0x00010000139c7824 */ /* 0x004fe200078e00ff */
[----:B-1----:R-:W-:Y:S02]  /*48e0*/  SHF.L.U32 R19, R14, 0x10, RZ ;  /* 0x000000100e137819 */ /* 0x002fe400000006ff */
[----:B------:R-:W-:Y:S01]  /*48f0*/  FSEL R154, R157, RZ, !P6 ;  /* 0x000000ff9d9a7208 */ /* 0x000fe20007000000 */
[----:B------:R-:W0:Y:S01]  /*4900*/  LDS.U16 R14, [R87+0x16] ;  /* 0x00001600570e7984 */ /* 0x000e220000000400 */
[----:B------:R-:W-:Y:S01]  /*4910*/  FSEL R157, R158, 1, !P5 ;  /* 0x3f8000009e9d7808 */ /* 0x000fe20006800000 */
[----:B---3--:R-:W-:Y:S01]  /*4920*/  IMAD.U32 R158, R15, 0x10000, RZ ;  /* 0x000100000f9e7824 */ /* 0x008fe200078e00ff */
[----:B------:R-:W-:Y:S01]  /*4930*/  FSEL R147, R147, RZ, !P4 ;  /* 0x000000ff93937208 */ /* 0x000fe20006000000 */
[----:B------:R-:W-:Y:S01]  /*4940*/  FMUL.FTZ R19, R128, R19 ;  /* 0x0000001380137220 */ /* 0x000fe20000410000 */
[----:B------:R-:W-:Y:S01]  /*4950*/  ISETP.GE.U32.AND P4, PT, R38, R69, PT ;  /* 0x000000452600720c */ /* 0x000fe20003f86070 */
[----:B------:R1:W2:Y:S01]  /*4960*/  MUFU.EX2 R164, R160 ;  /* 0x000000a000a47308 */ /* 0x0002a20000000800 */
[----:B------:R-:W3:Y:S01]  /*4970*/  LDS.U16 R15, [R87+0x18] ;  /* 0x00001800570f7984 */ /* 0x000ee20000000400 */
[----:B------:R-:W-:Y:S01]  /*4980*/  FMUL.FTZ R163, R17, R102 ;  /* 0x0000006611a37220 */ /* 0x000fe20000410000 */
[----:B-1----:R-:W-:Y:S01]  /*4990*/  FMUL.FTZ R160, R129, R158 ;  /* 0x0000009e81a07220 */ /* 0x002fe20000410000 */
[----:B------:R-:W-:-:S02]  /*49a0*/  FSEL R158, R19, RZ, !P4 ;  /* 0x000000ff139e7208 */ /* 0x000fc40006000000 */
[----:B------:R-:W1:Y:S02]  /*49b0*/  LDS.U16 R19, [R87+0x1a] ;  /* 0x00001a0057137984 */ /* 0x000e640000000400 */
[----:B------:R4:W-:Y:S01]  /*49c0*/  MUFU.EX2 R167, R163 ;  /* 0x000000a300a77308 */ /* 0x0009e20000000800 */
[----:B------:R-:W-:Y:S01]  /*49d0*/  FSEL R149, R149, 1, !P3 ;  /* 0x3f80000095957808 */ /* 0x000fe20005800000 */
[C---:B------:R-:W-:Y:S01]  /*49e0*/  FMUL.FTZ R162, R17.reuse, R104 ;  /* 0x0000006811a27220 */ /* 0x040fe20000410000 */
[C---:B------:R-:W-:Y:S01]  /*49f0*/  FMUL.FTZ R168, R17.reuse, R99 ;  /* 0x0000006311a87220 */ /* 0x040fe20000410000 */
[C---:B------:R-:W-:Y:S01]  /*4a00*/  FMUL.FTZ R169, R17.reuse, R97 ;  /* 0x0000006111a97220 */ /* 0x040fe20000410000 */
[----:B------:R-:W-:Y:S01]  /*4a10*/  FMUL.FTZ R170, R17, R98 ;  /* 0x0000006211aa7220 */ /* 0x000fe20000410000 */
[----:B------:R-:W-:Y:S01]  /*4a20*/  FFMA.FTZ R171, R144, R146, R147 ;  /* 0x0000009290ab7223 */ /* 0x000fe20000010093 */
[----:B------:R-:W-:Y:S01]  /*4a30*/  LDS.U16 R17, [R87+0x1e] ;  /* 0x00001e0057117984 */ /* 0x000fe20000000400 */
[----:B----4-:R-:W-:-:S03]  /*4a40*/  SHF.L.U32 R163, R16, 0x10, RZ ;  /* 0x0000001010a37819 */ /* 0x010fc600000006ff */
[----:B------:R-:W4:Y:S01]  /*4a50*/  LDS.U16 R16, [R87+0x1c] ;  /* 0x00001c0057107984 */ /* 0x000f220000000400 */
[----:B------:R-:W-:Y:S01]  /*4a60*/  FFMA.FTZ R171, R149, R171, R148 ;  /* 0x000000ab95ab7223 */ /* 0x000fe20000010094 */
[----:B------:R-:W-:Y:S01]  /*4a70*/  FSEL R152, R152, RZ, !P0 ;  /* 0x000000ff98987208 */ /* 0x000fe20004000000 */
[----:B------:R-:W-:Y:S02]  /*4a80*/  FMUL.FTZ R156, R111, R156 ;  /* 0x0000009c6f9c7220 */ /* 0x000fe40000410000 */
[----:B------:R-:W-:Y:S01]  /*4a90*/  FFMA.FTZ R171, R151, R171, R150 ;  /* 0x000000ab97ab7223 */ /* 0x000fe20000010096 */
[----:B------:R-:W-:Y:S01]  /*4aa0*/  FSEL R155, R155, 1, !P6 ;  /* 0x3f8000009b9b7808 */ /* 0x000fe20007000000 */
[----:B------:R-:W-:Y:S02]  /*4ab0*/  IMAD.U32 R18, R18, 0x10000, RZ ;  /* 0x0001000012127824 */ /* 0x000fe400078e00ff */
[----:B------:R-:W-:Y:S01]  /*4ac0*/  FFMA.FTZ R171, R153, R171, R152 ;  /* 0x000000ab99ab7223 */ /* 0x000fe20000010098 */
[----:B------:R-:W-:Y:S01]  /*4ad0*/  FSEL R156, R156, RZ, !P5 ;  /* 0x000000ff9c9c7208 */ /* 0x000fe20006800000 */
[----:B------:R2:W1:Y:S02]  /*4ae0*/  MUFU.EX2 R166, R162 ;  /* 0x000000a200a67308 */ /* 0x0004640000000800 */
[----:B------:R-:W-:Y:S01]  /*4af0*/  FFMA.FTZ R171, R155, R171, R154 ;  /* 0x000000ab9bab7223 */ /* 0x000fe2000001009a */
[----:B------:R-:W-:Y:S01]  /*4b00*/  FMUL.FTZ R18, R131, R18 ;  /* 0x0000001283127220 */ /* 0x000fe20000410000 */
[-C--:B------:R-:W-:Y:S01]  /*4b10*/  ISETP.GE.U32.AND P3, PT, R39, R69.reuse, PT ;  /* 0x000000452700720c */ /* 0x080fe20003f66070 */
[----:B------:R-:W-:Y:S01]  /*4b20*/  FMUL.FTZ R172, R145, R146 ;  /* 0x0000009291ac7220 */ /* 0x000fe20000410000 */
[----:B------:R-:W-:Y:S01]  /*4b30*/  ISETP.GE.U32.AND P0, PT, R41, R69, PT ;  /* 0x000000452900720c */ /* 0x000fe20003f06070 */
[----:B------:R-:W-:Y:S01]  /*4b40*/  FFMA.FTZ R171, R157, R171, R156 ;  /* 0x000000ab9dab7223 */ /* 0x000fe2000001009c */
[----:B------:R-:W-:Y:S01]  /*4b50*/  FSEL R159, R159, 1, !P4 ;  /* 0x3f8000009f9f7808 */ /* 0x000fe20006000000 */
[----:B--2---:R-:W-:Y:S01]  /*4b60*/  FMUL.FTZ R162, R130, R163 ;  /* 0x000000a382a27220 */ /* 0x004fe20000410000 */
[----:B------:R-:W-:Y:S01]  /*4b70*/  ISETP.GE.U32.AND P2, PT, R40, R69, PT ;  /* 0x000000452800720c */ /* 0x000fe20003f46070 */
[----:B------:R-:W-:Y:S01]  /*4b80*/  FMUL.FTZ R172, R149, R172 ;  /* 0x000000ac95ac7220 */ /* 0x000fe20000410000 */
[----:B------:R-:W-:-:S02]  /*4b90*/  FSEL R160, R160, RZ, !P3 ;  /* 0x000000ffa0a07208 */ /* 0x000fc40005800000 */
[----:B------:R-:W-:Y:S02]  /*4ba0*/  FSEL R161, R161, 1, !P3 ;  /* 0x3f800000a1a17808 */ /* 0x000fe40005800000 */
[----:B------:R-:W-:Y:S01]  /*4bb0*/  FSEL R163, R18, RZ, !P0 ;  /* 0x000000ff12a37208 */ /* 0x000fe20004000000 */
[----:B------:R-:W-:Y:S01]  /*4bc0*/  FFMA.FTZ R18, R159, R171, R158 ;  /* 0x000000ab9f127223 */ /* 0x000fe2000001009e */
[----:B0-----:R-:W-:Y:S01]  /*4bd0*/  SHF.L.U32 R171, R14, 0x10, RZ ;  /* 0x000000100eab7819 */ /* 0x001fe200000006ff */
[----:B------:R-:W0:Y:S01]  /*4be0*/  MUFU.EX2 R168, R168 ;  /* 0x000000a800a87308 */ /* 0x000e220000000800 */
[----:B------:R-:W-:Y:S01]  /*4bf0*/  FSEL R162, R162, RZ, !P2 ;  /* 0x000000ffa2a27208 */ /* 0x000fe20005000000 */
[----:B------:R-:W-:Y:S01]  /*4c00*/  FMUL.FTZ R172, R151, R172 ;  /* 0x000000ac97ac7220 */ /* 0x000fe20000410000 */
[----:B------:R-:W-:Y:S01]  /*4c10*/  FSEL R165, R165, 1, !P2 ;  /* 0x3f800000a5a57808 */ /* 0x000fe20005000000 */
[----:B------:R-:W-:Y:S01]  /*4c20*/  FFMA.FTZ R18, R161, R18, R160 ;  /* 0x00000012a1127223 */ /* 0x000fe200000100a0 */
[----:B---3--:R-:W-:-:S02]  /*4c30*/  IMAD.U32 R14, R15, 0x10000, RZ ;  /* 0x000100000f0e7824 */ /* 0x008fc400078e00ff */
[----:B------:R-:W-:Y:S01]  /*4c40*/  FMUL.FTZ R171, R132, R171 ;  /* 0x000000ab84ab7220 */ /* 0x000fe20000410000 */
[-C--:B------:R-:W-:Y:S01]  /*4c50*/  ISETP.GE.U32.AND P6, PT, R42, R69.reuse, PT ;  /* 0x000000452a00720c */ /* 0x080fe20003fc6070 */
[----:B------:R-:W2:Y:S01]  /*4c60*/  MUFU.EX2 R169, R169 ;  /* 0x000000a900a97308 */ /* 0x000ea20000000800 */
[----:B------:R-:W-:Y:S01]  /*4c70*/  FSEL R164, R164, 1, !P0 ;  /* 0x3f800000a4a47808 */ /* 0x000fe20004000000 */
[----:B------:R-:W-:Y:S01]  /*4c80*/  FMUL.FTZ R172, R153, R172 ;  /* 0x000000ac99ac7220 */ /* 0x000fe20000410000 */
[----:B------:R-:W-:Y:S01]  /*4c90*/  FFMA.FTZ R18, R165, R18, R162 ;  /* 0x00000012a5127223 */ /* 0x000fe200000100a2 */
[----:B-1----:R-:W-:Y:S01]  /*4ca0*/  SHF.L.U32 R19, R19, 0x10, RZ ;  /* 0x0000001013137819 */ /* 0x002fe200000006ff */
[----:B------:R-:W-:Y:S01]  /*4cb0*/  FMUL.FTZ R14, R133, R14 ;  /* 0x0000000e850e7220 */ /* 0x000fe20000410000 */
[----:B------:R-:W-:Y:S01]  /*4cc0*/  ISETP.GE.U32.AND P5, PT, R43, R69, PT ;  /* 0x000000452b00720c */ /* 0x000fe20003fa6070 */
[----:B------:R-:W-:Y:S01]  /*4cd0*/  FMUL.FTZ R172, R155, R172 ;  /* 0x000000ac9bac7220 */ /* 0x000fe20000410000 */
[----:B------:R-:W1:Y:S01]  /*4ce0*/  MUFU.EX2 R170, R170 ;  /* 0x000000aa00aa7308 */ /* 0x000e620000000800 */
[----:B------:R-:W-:Y:S01]  /*4cf0*/  FSEL R166, R166, 1, !P6 ;  /* 0x3f800000a6a67808 */ /* 0x000fe20007000000 */
[----:B------:R-:W-:Y:S01]  /*4d00*/  FFMA.FTZ R15, R164, R18, R163 ;  /* 0x00000012a40f7223 */ /* 0x000fe200000100a3 */
[----:B------:R-:W-:Y:S01]  /*4d10*/  FSEL R177, R171, RZ, !P6 ;  /* 0x000000ffabb17208 */ /* 0x000fe20007000000 */
[----:B----4-:R-:W-:-:S02]  /*4d20*/  IMAD.U32 R16, R16, 0x10000, RZ ;  /* 0x0001000010107824 */ /* 0x010fc400078e00ff */
[----:B------:R-:W-:Y:S01]  /*4d30*/  FMUL.FTZ R19, R134, R19 ;  /* 0x0000001386137220 */ /* 0x000fe20000410000 */
[----:B------:R-:W-:Y:S01]  /*4d40*/  ISETP.GE.U32.AND P4, PT, R44, R69, PT ;  /* 0x000000452c00720c */ /* 0x000fe20003f86070 */
[----:B------:R-:W-:Y:S01]  /*4d50*/  FMUL.FTZ R172, R157, R172 ;  /* 0x000000ac9dac7220 */ /* 0x000fe20000410000 */
[----:B------:R-:W-:Y:S02]  /*4d60*/  FSEL R167, R167, 1, !P5 ;  /* 0x3f800000a7a77808 */ /* 0x000fe40006800000 */
[----:B------:R-:W-:Y:S01]  /*4d70*/  FSEL R174, R14, RZ, !P5 ;  /* 0x000000ff0eae7208 */ /* 0x000fe20006800000 */
[----:B------:R-:W-:Y:S01]  /*4d80*/  FFMA.FTZ R14, R166, R15, R177 ;  /* 0x0000000fa60e7223 */ /* 0x000fe200000100b1 */
[----:B------:R-:W-:Y:S01]  /*4d90*/  SHF.L.U32 R17, R17, 0x10, RZ ;  /* 0x0000001011117819 */ /* 0x000fe200000006ff */
[----:B------:R-:W-:Y:S01]  /*4da0*/  FMUL.FTZ R16, R135, R16 ;  /* 0x0000001087107220 */ /* 0x000fe20000410000 */
[----:B------:R-:W-:Y:S01]  /*4db0*/  ISETP.GE.U32.AND P3, PT, R45, R69, PT ;  /* 0x000000452d00720c */ /* 0x000fe20003f66070 */
[----:B------:R-:W-:Y:S01]  /*4dc0*/  FMUL.FTZ R172, R159, R172 ;  /* 0x000000ac9fac7220 */ /* 0x000fe20000410000 */
[----:B0-----:R-:W-:Y:S01]  /*4dd0*/  FSEL R168, R168, 1, !P4 ;  /* 0x3f800000a8a87808 */ /* 0x001fe20006000000 */
[----:B------:R-:W-:Y:S01]  /*4de0*/  FFMA.FTZ R15, R167, R14, R174 ;  /* 0x0000000ea70f7223 */ /* 0x000fe200000100ae */
[----:B------:R-:W-:Y:S01]  /*4df0*/  FSEL R179, R19, RZ, !P4 ;  /* 0x000000ff13b37208 */ /* 0x000fe20006000000 */
[----:B------:R-:W-:Y:S01]  /*4e00*/  FMUL.FTZ R17, R136, R17 ;  /* 0x0000001188117220 */ /* 0x000fe20000410000 */
[----:B------:R-:W-:Y:S01]  /*4e10*/  ISETP.GE.U32.AND P2, PT, R47, R69, PT ;  /* 0x000000452f00720c */ /* 0x000fe20003f46070 */
[----:B------:R-:W-:Y:S01]  /*4e20*/  FMUL.FTZ R172, R161, R172 ;  /* 0x000000aca1ac7220 */ /* 0x000fe20000410000 */
[----:B--2---:R-:W-:Y:S01]  /*4e30*/  FSEL R169, R169, 1, !P3 ;  /* 0x3f800000a9a97808 */ /* 0x004fe20005800000 */
[----:B------:R-:W-:Y:S01]  /*4e40*/  FFMA.FTZ R14, R168, R15, R179 ;  /* 0x0000000fa80e7223 */ /* 0x000fe200000100b3 */
[----:B------:R-:W-:Y:S01]  /*4e50*/  FSEL R176, R16, RZ, !P3 ;  /* 0x000000ff10b07208 */ /* 0x000fe20005800000 */
[----:B------:R-:W-:Y:S01]  /*4e60*/  FMUL.FTZ R15, R165, R172 ;  /* 0x000000aca50f7220 */ /* 0x000fe20000410000 */
[----:B-1----:R-:W-:-:S02]  /*4e70*/  FSEL R178, R170, 1, !P2 ;  /* 0x3f800000aab27808 */ /* 0x002fc40005000000 */
        /* <DEDUP_REMOVED lines=32> */
[----:B------:R-:W-:-:S03]  /*5080*/  HFMA2 R15, -RZ, RZ, 0, 0 ;  /* 0x00000000ff0f7431 */ /* 0x000fc600000001ff */
[----:B------:R-:W-:Y:S01]  /*5090*/  ISETP.NE.OR P0, PT, R22, RZ, !P0 ;  /* 0x000000ff1600720c */ /* 0x000fe20004705670 */
[----:B0-----:R-:W-:-:S06]  /*50a0*/  FFMA.FTZ R17, R171, R17, R18 ;  /* 0x00000011ab117223 */ /* 0x001fcc0000010012 */
[----:B-1----:R-:W-:Y:S01]  /*50b0*/  @P2 FMUL.FTZ R171, R171, R170 ;  /* 0x000000aaabab2220 */ /* 0x002fe20000410000 */
[----:B------:R-:W-:-:S04]  /*50c0*/  FSEL R170, R18, R17, !P2 ;  /* 0x0000001112aa7208 */ /* 0x000fc80005000000 */
[----:B------:R-:W0:Y:S04]  /*50d0*/  SHFL.UP PT, R18, R171, 0x10, RZ ;  /* 0x06000000ab127989 */ /* 0x000e2800000e00ff */
[----:B------:R-:W1:Y:S01]  /*50e0*/  SHFL.UP PT, R19, R170, 0x10, RZ ;  /* 0x06000000aa137989 */ /* 0x000e6200000e00ff */
[----:B------:R-:W-:Y:S01]  /*50f0*/  IMAD.MOV.U32 R14, RZ, RZ, 0x3f800000 ;  /* 0x3f800000ff0e7424 */ /* 0x000fe200078e00ff */
        /* <DEDUP_REMOVED lines=46> */
.L_x_4006:
[----:B------:R-:W-:Y:S05]  /*53e0*/  BSYNC.RECONVERGENT B0 ;  /* 0x0000000000007941 */ /* 0x000fea0003800200 */
.L_x_4005:
[----:B------:R-:W-:Y:S01]  /*53f0*/  FFMA.FTZ R163, R164, R162, R163 ;  /* 0x000000a2a4a37223 */ /* 0x000fe200000100a3 */
[----:B------:R-:W-:Y:S01]  /*5400*/  IADD3 R141, PT, PT, R141, 0x1, RZ ;  /* 0x000000018d8d7810 */ /* 0x000fe20007ffe0ff */
[----:B------:R-:W-:Y:S01]  /*5410*/  UIADD3 UR5, UPT, UPT, UR5, 0x8, URZ ;  /* 0x0000000805057890 */ /* 0x000fe2000fffe0ff */
[----:B------:R-:W-:Y:S01]  /*5420*/  LEA R139, P2, R4, R139, 0x2 ;  /* 0x0000008b048b7211 */ /* 0x000fe200078410ff */
[----:B------:R-:W-:Y:S01]  /*5430*/  FFMA.FTZ R166, R166, R163, R177 ;  /* 0x000000a3a6a67223 */ /* 0x000fe200000100b1 */
[----:B------:R-:W-:Y:S01]  /*5440*/  ISETP.NE.AND P0, PT, R141, RZ, PT ;  /* 0x000000ff8d00720c */ /* 0x000fe20003f05270 */
[----:B-----5:R-:W-:Y:S01]  /*5450*/  FFMA.FTZ R106, R143, R145, R106 ;  /* 0x000000918f6a7223 */ /* 0x020fe2000001006a */
[----:B------:R-:W-:Y:S01]  /*5460*/  LEA R137, P3, R6, R137, 0x2 ;  /* 0x0000008906897211 */ /* 0x000fe200078610ff */
[----:B------:R-:W-:Y:S01]  /*5470*/  FFMA.FTZ R167, R167, R166, R174 ;  /* 0x000000a6a7a77223 */ /* 0x000fe200000100ae */
[C---:B------:R-:W-:Y:S01]  /*5480*/  FFMA.FTZ R113, R143.reuse, R146, R113 ;  /* 0x000000928f717223 */ /* 0x040fe20000010071 */
[C---:B------:R-:W-:Y:S01]  /*5490*/  FFMA.FTZ R108, R143.reuse, R149, R108 ;  /* 0x000000958f6c7223 */ /* 0x040fe2000001006c */
        /* <DEDUP_REMOVED lines=15> */
[----:B------:R-:W-:Y:S01]  /*5590*/  FFMA.FTZ R127, R143, R178, R127 ;  /* 0x000000b28f7f7223 */ /* 0x000fe2000001007f */
[----:B------:R-:W-:Y:S01]  /*55a0*/  IMAD.X R142, R142, 0x1, R5, P2 ;  /* 0x000000018e8e7824 */ /* 0x000fe200010e0605 */
[----:B------:R-:W-:Y:S01]  /*55b0*/  IADD3.X R140, PT, PT, R140, R7, RZ, P3, !PT ;  /* 0x000000078c8c7210 */ /* 0x000fe20001ffe4ff */
[----:B------:R-:W-:Y:S01]  /*55c0*/  VIADD R138, R138, 0x1 ;  /* 0x000000018a8a7836 */ /* 0x000fe20000000000 */
[----:B------:R-:W-:Y:S06]  /*55d0*/  @P0 BRA `(.L_x_4007) ;  /* 0xffffffe800740947 */ /* 0x000fec000383ffff */
.L_x_4004:
        /* <DEDUP_REMOVED lines=414> */
.L_x_4009:
        /* <DEDUP_REMOVED lines=12> */
.L_x_5115:


//--------------------- .text._Z25selective_scan_fwd_kernelI32Selective_Scan_fwd_kernel_traitsILi32ELi16ELi1ELb0ELb1ELb1ELb0EN3c108BFloat16EfEEv13SSMParamsBase --------------------------
	.section	.text._Z25selective_scan_fwd_kernelI32Selective_Scan_fwd_kernel_traitsILi32ELi16ELi1ELb0ELb1ELb1ELb0EN3c108BFloat16EfEEv13SSMParamsBase,"ax",@progbits
	.align	128
        .global         _Z25selective_scan_fwd_kernelI32Selective_Scan_fwd_kernel_traitsILi32ELi16ELi1ELb0ELb1ELb1ELb0EN3c108BFloat16EfEEv13SSMParamsBase
        .type           _Z25selective_scan_fwd_kernelI32Selective_Scan_fwd_kernel_traitsILi32ELi16ELi1ELb0ELb1ELb1ELb0EN3c108BFloat16EfEEv13SSMParamsBase,@function
        .size           _Z25selective_scan_fwd_kernelI32Selective_Scan_fwd_kernel_traitsILi32ELi16ELi1ELb0ELb1ELb1ELb0EN3c108BFloat16EfEEv13SSMParamsBase,(.L_x_5116 - _Z25selective_scan_fwd_kernelI32Selective_Scan_fwd_kernel_traitsILi32ELi16ELi1ELb0ELb1ELb1ELb0EN3c108BFloat16EfEEv13SSMParamsBase)
        .other          _Z25selective_scan_fwd_kernelI32Selective_Scan_fwd_kernel_traitsILi32ELi16ELi1ELb0ELb1ELb1ELb0EN3c108BFloat16EfEEv13SSMParamsBase,@"STO_CUDA_ENTRY STV_DEFAULT"
_Z25selective_scan_fwd_kernelI32Selective_Scan_fwd_kernel_traitsILi32ELi16ELi1ELb0ELb1ELb1ELb0EN3c108BFloat16EfEEv13SSMParamsBase:
.text._Z25selective_scan_fwd_kernelI32Selective_Scan_fwd_kernel_traitsILi32ELi16ELi1ELb0ELb1ELb1ELb0EN3c108BFloat16EfEEv13SSMParamsBase:
[----:B------:R-:W-:Y:S08]  /*0000*/  LDC R1, c[0x0][0x37c] ;  /* 0x0000df00ff017b82 */ /* 0x000ff00000000800 */
[----:B------:R-:W0:Y:S01]  /*0010*/  LDC R10, c[0x0][0x398] ;  /* 0x0000e600ff0a7b82 */ /* 0x000e220000000800 */
[----:B------:R-:W1:Y:S01]  /*0020*/  S2R R17, SR_CTAID.Y ;  /* 0x0000000000117919 */ /* 0x000e620000002600 */
[----:B------:R-:W2:Y:S01]  /*0030*/  LDCU.64 UR18, c[0x0][0x358] ;  /* 0x00006b00ff1277ac */ /* 0x000ea20008000a00 */
[----:B------:R-:W-:-:S02]  /*0040*/  IMAD.MOV.U32 R24, RZ, RZ, RZ ;  /* 0x000000ffff187224 */ /* 0x000fc400078e00ff */
[----:B------:R-:W-:Y:S01]  /*0050*/  IMAD.MOV.U32 R0, RZ, RZ, RZ ;  /* 0x000000ffff007224 */ /* 0x000fe200078e00ff */
[----:B------:R-:W3:Y:S02]  /*0060*/  LDCU.128 UR8, c[0x0][0x3f0] ;  /* 0x00007e00ff0877ac */ /* 0x000ee40008000c00 */
        /* <DEDUP_REMOVED lines=21> */
[----:B------:R3:W0:Y:S03]  /*01c0*/  F2I.FTZ.U32.TRUNC.NTZ R7, R6 ;  /* 0x0000000600077305 */ /* 0x000626000021f000 */
[----:B------:R2:W5:Y:S01]  /*01d0*/  @P1 LDG.E R0, desc[UR18][R4.64] ;  /* 0x0000001204001981 */ /* 0x000562000c1e1900 */
[----:B----4-:R-:W-:Y:S01]  /*01e0*/  IABS R2, R17 ;  /* 0x0000001100027213 */ /* 0x010fe20000000000 */
[----:B---3--:R-:W-:-:S02]  /*01f0*/  IMAD.MOV.U32 R6, RZ, RZ, RZ ;  /* 0x000000ffff067224 */ /* 0x008fc400078e00ff */
[----:B0-----:R-:W-:-:S04]  /*0200*/  IMAD.MOV R12, RZ, RZ, -R7 ;  /* 0x000000ffff0c7224 */ /* 0x001fc800078e0a07 */
[----:B------:R-:W-:-:S04]  /*0210*/  IMAD R3, R12, R9, RZ ;  /* 0x000000090c037224 */ /* 0x000fc800078e02ff */
[----:B------:R-:W-:-:S06]  /*0220*/  IMAD.HI.U32 R7, R7, R3, R6 ;  /* 0x0000000307077227 */ /* 0x000fcc00078e0006 */
[----:B------:R-:W-:-:S05]  /*0230*/  IMAD.HI.U32 R7, R7, R2, RZ ;  /* 0x0000000207077227 */ /* 0x000fca00078e00ff */
[----:B------:R-:W-:-:S05]  /*0240*/  IADD3 R3, PT, PT, -R7, RZ, RZ ;  /* 0x000000ff07037210 */ /* 0x000fca0007ffe1ff */
[----:B------:R-:W-:-:S05]  /*0250*/  IMAD R2, R9, R3, R2 ;  /* 0x0000000309027224 */ /* 0x000fca00078e0202 */
[----:B------:R-:W-:-:S13]  /*0260*/  ISETP.GT.U32.AND P1, PT, R9, R2, PT ;  /* 0x000000020900720c */ /* 0x000fda0003f24070 */
[----:B------:R-:W-:-:S05]  /*0270*/  @!P1 IMAD.IADD R2, R2, 0x1, -R9 ;  /* 0x0000000102029824 */ /* 0x000fca00078e0a09 */
[----:B------:R-:W-:Y:S02]  /*0280*/  ISETP.GE.U32.AND P0, PT, R2, R9, PT ;  /* 0x000000090200720c */ /* 0x000fe40003f06070 */
[----:B------:R-:W-:Y:S01]  /*0290*/  LOP3.LUT R2, R17, R10, RZ, 0x3c, !PT ;  /* 0x0000000a11027212 */ /* 0x000fe200078e3cff */
[----:B------:R-:W-:Y:S01]  /*02a0*/  @!P1 VIADD R7, R7, 0x1 ;  /* 0x0000000107079836 */ /* 0x000fe20000000000 */
[----:B------:R-:W-:Y:S01]  /*02b0*/  ISETP.NE.AND P1, PT, R10, RZ, PT ;  /* 0x000000ff0a00720c */ /* 0x000fe20003f25270 */
[----:B------:R-:W0:Y:S01]  /*02c0*/  LDC.64 R8, c[0x0][0x460] ;  /* 0x00011800ff087b82 */ /* 0x000e220000000a00 */
[----:B------:R-:W-:-:S07]  /*02d0*/  ISETP.GE.AND P2, PT, R2, RZ, PT ;  /* 0x000000ff0200720c */ /* 0x000fce0003f46270 */
[----:B------:R-:W-:-:S04]  /*02e0*/  @P0 IADD3 R7, PT, PT, R7, 0x1, RZ ;  /* 0x0000000107070810 */ /* 0x000fc80007ffe0ff */
[----:B------:R-:W-:-:S05]  /*02f0*/  MOV R14, R7 ;  /* 0x00000007000e7202 */ /* 0x000fca0000000f00 */
[----:B------:R-:W-:Y:S01]  /*0300*/  @!P2 IMAD.MOV R14, RZ, RZ, -R14 ;  /* 0x000000ffff0ea224 */ /* 0x000fe200078e0a0e */
[----:B------:R-:W-:Y:S02]  /*0310*/  @!P1 LOP3.LUT R14, RZ, R10, RZ, 0x33, !PT ;  /* 0x0000000aff0e9212 */ /* 0x000fe400078e33ff */
[----:B------:R-:W3:Y:S01]  /*0320*/  LDC.64 R10, c[0x0][0x468] ;  /* 0x00011a00ff0a7b82 */ /* 0x000ee20000000a00 */
[----:B------:R-:W-:Y:S01]  /*0330*/  ISETP.GE.AND P0, PT, R23, 0x1, PT ;  /* 0x000000011700780c */ /* 0x000fe20003f06270 */
[----:B------:R-:W-:Y:S02]  /*0340*/  UIMAD.WIDE.U32 UR4, UR20, UR8, URZ ;  /* 0x00000008140472a5 */ /* 0x000fe4000f8e00ff */
[----:B------:R-:W-:Y:S02]  /*0350*/  UIMAD.WIDE.U32 UR6, UR20, UR12, URZ ;  /* 0x0000000c140672a5 */ /* 0x000fe4000f8e00ff */
[----:B------:R-:W-:Y:S02]  /*0360*/  UIMAD UR8, UR20, UR9, UR5 ;  /* 0x00000009140872a4 */ /* 0x000fe4000f8e0205 */
[----:B------:R-:W-:Y:S01]  /*0370*/  UIMAD UR9, UR20, UR13, UR7 ;  /* 0x0000000d140972a4 */ /* 0x000fe2000f8e0207 */
[----:B------:R-:W-:-:S02]  /*0380*/  IMAD.U32 R2, RZ, RZ, UR4 ;  /* 0x00000004ff027e24 */ /* 0x000fc4000f8e00ff */
[----:B------:R-:W-:Y:S01]  /*0390*/  IMAD.U32 R3, RZ, RZ, UR5 ;  /* 0x00000005ff037e24 */ /* 0x000fe2000f8e00ff */
[----:B------:R-:W-:Y:S01]  /*03a0*/  UIMAD.WIDE.U32 UR4, UR20, UR16, URZ ;  /* 0x00000010140472a5 */ /* 0x000fe2000f8e00ff */
[----:B------:R-:W-:Y:S01]  /*03b0*/  IMAD.U32 R3, RZ, RZ, UR8 ;  /* 0x00000008ff037e24 */ /* 0x000fe2000f8e00ff */
[----:B------:R-:W-:Y:S01]  /*03c0*/  MOV R6, UR6 ;  /* 0x0000000600067c02 */ /* 0x000fe20008000f00 */
[----:B------:R-:W-:Y:S01]  /*03d0*/  IMAD.U32 R7, RZ, RZ, UR7 ;  /* 0x00000007ff077e24 */ /* 0x000fe2000f8e00ff */
[----:B------:R-:W-:Y:S01]  /*03e0*/  UIMAD UR8, UR20, UR17, UR5 ;  /* 0x00000011140872a4 */ /* 0x000fe2000f8e0205 */
[----:B--2---:R-:W-:Y:S01]  /*03f0*/  IMAD.U32 R5, RZ, RZ, UR9 ;  /* 0x00000009ff057e24 */ /* 0x004fe2000f8e00ff */
[----:B-1----:R-:W-:Y:S10]  /*0400*/  @!P0 EXIT ;  /* 0x000000000000894d */ /* 0x002ff40003800000 */
[----:B------:R-:W1:Y:S01]  /*0410*/  LDCU.64 UR6, c[0x0][0x3d0] ;  /* 0x00007a00ff0677ac */ /* 0x000e620008000a00 */
[----:B------:R-:W2:Y:S01]  /*0420*/  LDC.64 R70, c[0x0][0x3e8] ;  /* 0x0000fa00ff467b82 */ /* 0x000ea20000000a00 */
[----:B------:R-:W4:Y:S01]  /*0430*/  S2R R25, SR_TID.X ;  /* 0x0000000000197919 */ /* 0x000f220000002100 */
[C---:B------:R-:W-:Y:S01]  /*0440*/  IMAD.WIDE.U32 R2, R17.reuse, UR10, R2 ;  /* 0x0000000a11027c25 */ /* 0x040fe2000f8e0002 */
[----:B------:R-:W-:Y:S01]  /*0450*/  SHF.R.S32.HI R15, RZ, 0x1f, R14 ;  /* 0x0000001fff0f7819 */ /* 0x000fe2000001140e */
[----:B------:R-:W-:Y:S01]  /*0460*/  UMOV UR5, UR8 ;  /* 0x0000000800057c82 */ /* 0x000fe20008000000 */
[----:B------:R-:W-:Y:S01]  /*0470*/  MOV R4, R6 ;  /* 0x0000000600047202 */ /* 0x000fe20000000f00 */
[----:B------:R-:W-:Y:S01]  /*0480*/  IMAD R48, R17, UR11, R3 ;  /* 0x0000000b11307c24 */ /* 0x000fe2000f8e0203 */
[C---:B0-----:R-:W-:Y:S01]  /*0490*/  LEA R47, P0, R2.reuse, R8, 0x1 ;  /* 0x00000008022f7211 */ /* 0x041fe200078008ff */
[----:B------:R-:W0:Y:S01]  /*04a0*/  LDC.64 R26, c[0x0][0x428] ;  /* 0x00010a00ff1a7b82 */ /* 0x000e220000000a00 */
[----:B------:R-:W-:Y:S01]  /*04b0*/  IMAD R3, R15, R68, RZ ;  /* 0x000000440f037224 */ /* 0x000fe200078e02ff */
[----:B------:R-:W0:Y:S01]  /*04c0*/  LDCU.U8 UR9, c[0x0][0x39e] ;  /* 0x000073c0ff0977ac */ /* 0x000e220008000000 */
[----:B------:R-:W-:Y:S01]  /*04d0*/  LEA.HI.X R48, R2, R9, R48, 0x1, P0 ;  /* 0x0000000902307211 */ /* 0x000fe200000f0c30 */
[----:B------:R-:W-:-:S04]  /*04e0*/  IMAD.WIDE.U32 R4, R17, UR14, R4 ;  /* 0x0000000e11047c25 */ /* 0x000fc8000f8e0004 */
[----:B------:R-:W4:Y:S01]  /*04f0*/  LDC.64 R30, c[0x0][0x3a0] ;  /* 0x0000e800ff1e7b82 */ /* 0x000f220000000a00 */
[----:B------:R-:W-:Y:S01]  /*0500*/  IMAD R69, R14, R69, R3 ;  /* 0x000000450e457224 */ /* 0x000fe200078e0203 */
[----:B---3--:R-:W-:Y:S01]  /*0510*/  LEA R46, P0, R4, R10, 0x1 ;  /* 0x0000000a042e7211 */ /* 0x008fe200078008ff */
[----:B------:R-:W-:Y:S01]  /*0520*/  IMAD.WIDE.U32 R2, R14, R68, UR4 ;  /* 0x000000040e027e25 */ /* 0x000fe2000f8e0044 */
[----:B-1----:R-:W-:Y:S01]  /*0530*/  UIMAD.WIDE.U32 UR4, UR20, UR6, URZ ;  /* 0x00000006140472a5 */ /* 0x002fe2000f8e00ff */
[----:B------:R-:W1:Y:S02]  /*0540*/  LDCU UR6, c[0x0][0x38c] ;  /* 0x00007180ff0677ac */ /* 0x000e640008000800 */
[----:B------:R-:W-:Y:S01]  /*0550*/  IMAD.IADD R69, R3, 0x1, R69 ;  /* 0x0000000103457824 */ /* 0x000fe200078e0245 */
[----:B------:R-:W3:Y:S01]  /*0560*/  LDC.64 R20, c[0x0][0x450] ;  /* 0x00011400ff147b82 */ /* 0x000ee20000000a00 */
[----:B------:R-:W-:Y:S01]  /*0570*/  IMAD R50, R17, UR15, R5 ;  /* 0x0000000f11327c24 */ /* 0x000fe2000f8e0205 */
[----:B------:R-:W-:Y:S01]  /*0580*/  UIMAD UR5, UR20, UR7, UR5 ;  /* 0x00000007140572a4 */ /* 0x000fe2000f8e0205 */
[----:B------:R-:W-:Y:S01]  /*0590*/  LEA R68, P1, R2, R18, 0x1 ;  /* 0x0000001202447211 */ /* 0x000fe200078208ff */
[----:B--2---:R-:W-:-:S02]  /*05a0*/  IMAD R15, R15, R70, RZ ;  /* 0x000000460f0f7224 */ /* 0x004fc400078e02ff */
[----:B------:R-:W-:Y:S02]  /*05b0*/  LEA.HI.X R50, R4, R11, R50, 0x1, P0 ;  /* 0x0000000b04327211 */ /* 0x000fe400000f0c32 */
[----:B------:R-:W2:Y:S01]  /*05c0*/  LDC R16, c[0x0][0x384] ;  /* 0x0000e100ff107b82 */ /* 0x000ea20000000800 */
[----:B------:R-:W-:Y:S01]  /*05d0*/  LEA.HI.X R69, R2, R19, R69, 0x1, P1 ;  /* 0x0000001302457211 */ /* 0x000fe200008f0c45 */
[----:B0-----:R-:W-:-:S04]  /*05e0*/  IMAD.WIDE.U32 R12, R17, R26, RZ ;  /* 0x0000001a110c7225 */ /* 0x001fc800078e00ff */
[C---:B------:R-:W-:Y:S02]  /*05f0*/  IMAD.WIDE.U32 R2, R14.reuse, R70, UR4 ;  /* 0x000000040e027e25 */ /* 0x040fe4000f8e0046 */
[----:B------:R-:W0:Y:S01]  /*0600*/  LDC.64 R28, c[0x0][0x420] ;  /* 0x00010800ff1c7b82 */ /* 0x000e220000000a00 */
[----:B-1----:R-:W-:Y:S01]  /*0610*/  UISETP.LT.AND UP0, UPT, UR6, 0x1, UPT ;  /* 0x000000010600788c */ /* 0x002fe2000bf01270 */
[----:B------:R-:W-:Y:S02]  /*0620*/  IMAD R71, R14, R71, R15 ;  /* 0x000000470e477224 */ /* 0x000fe400078e020f */
[----:B----4-:R-:W-:Y:S01]  /*0630*/  IMAD.WIDE.U32 R14, R17, R30, RZ ;  /* 0x0000001e110e7225 */ /* 0x010fe200078e00ff */
[----:B------:R-:W-:-:S03]  /*0640*/  USEL UR4, UR6, 0x1, !UP0 ;  /* 0x0000000106047887 */ /* 0x000fc6000c000000 */
[----:B------:R-:W1:Y:S01]  /*0650*/  LDC.64 R32, c[0x0][0x440] ;  /* 0x00011000ff207b82 */ /* 0x000e620000000a00 */
[----:B------:R-:W-:Y:S01]  /*0660*/  IMAD R13, R17, R27, R13 ;  /* 0x0000001b110d7224 */ /* 0x000fe200078e020d */
[C---:B---3--:R-:W-:Y:S01]  /*0670*/  LEA R70, P0, R2.reuse, R20, 0x1 ;  /* 0x0000001402467211 */ /* 0x048fe200078008ff */
[----:B------:R-:W-:Y:S01]  /*0680*/  IMAD.IADD R71, R3, 0x1, R71 ;  /* 0x0000000103477824 */ /* 0x000fe200078e0247 */
[----:B------:R-:W-:Y:S01]  /*0690*/  UIADD3 UR7, UPT, UPT, -UR4, URZ, URZ ;  /* 0x000000ff04077290 */ /* 0x000fe2000fffe1ff */
[----:B------:R-:W-:Y:S02]  /*06a0*/  IMAD R27, R17, R31, R15 ;  /* 0x0000001f111b7224 */ /* 0x000fe400078e020f */
[----:B------:R-:W-:Y:S01]  /*06b0*/  IMAD.SHL.U32 R31, R25, 0x10, RZ ;  /* 0x00000010191f7824 */ /* 0x000fe200078e00ff */
[----:B------:R-:W3:Y:S01]  /*06c0*/  LDC.64 R6, c[0x0][0x3c0] ;  /* 0x0000f000ff067b82 */ /* 0x000ee20000000a00 */
[----:B------:R-:W-:Y:S01]  /*06d0*/  LEA.HI.X R71, R2, R21, R71, 0x1, P0 ;  /* 0x0000001502477211 */ /* 0x000fe200000f0c47 */
[----:B--2---:R-:W-:-:S02]  /*06e0*/  IMAD R16, R16, UR20, R17 ;  /* 0x0000001410107c24 */ /* 0x004fc4000f8e0211 */
[C---:B------:R-:W-:Y:S01]  /*06f0*/  LOP3.LUT R2, R31.reuse, 0x3e00, RZ, 0xc0, !PT ;  /* 0x00003e001f027812 */ /* 0x040fe200078ec0ff */
[C---:B------:R-:W-:Y:S01]  /*0700*/  VIADD R45, R31.reuse, 0x1 ;  /* 0x000000011f2d7836 */ /* 0x040fe20000000000 */
[C---:B------:R-:W-:Y:S01]  /*0710*/  IADD3 R44, PT, PT, R31.reuse, 0x2, RZ ;  /* 0x000000021f2c7810 */ /* 0x040fe20007ffe0ff */
[----:B------:R-:W-:Y:S01]  /*0720*/  IMAD R16, R16, R23, RZ ;  /* 0x0000001710107224 */ /* 0x000fe200078e02ff */
[----:B------:R-:W2:Y:S01]  /*0730*/  LDC.64 R10, c[0x0][0x3a8] ;  /* 0x0000ea00ff0a7b82 */ /* 0x000ea20000000a00 */
[----:B------:R-:W-:Y:S01]  /*0740*/  LOP3.LUT R51, R2, 0x1f, R25, 0xf8, !PT ;  /* 0x0000001f02337812 */ /* 0x000fe200078ef819 */
[----:B0-----:R-:W-:Y:S01]  /*0750*/  IMAD.WIDE.U32 R4, R28, UR20, R12 ;  /* 0x000000141c047c25 */ /* 0x001fe2000f8e000c */
[C---:B------:R-:W-:Y:S02]  /*0760*/  IADD3 R41, PT, PT, R31.reuse, 0x5, RZ ;  /* 0x000000051f297810 */ /* 0x040fe40007ffe0ff */
[----:B------:R-:W-:Y:S01]  /*0770*/  IADD3 R38, PT, PT, R31, 0x8, RZ ;  /* 0x000000081f267810 */ /* 0x000fe20007ffe0ff */
[----:B------:R-:W-:Y:S01]  /*0780*/  IMAD.WIDE.U32 R2, R51, 0x2, RZ ;  /* 0x0000000233027825 */ /* 0x000fe200078e00ff */
[----:B------:R-:W-:Y:S01]  /*0790*/  IADD3 R35, PT, PT, R31, 0xb, RZ ;  /* 0x0000000b1f237810 */ /* 0x000fe20007ffe0ff */
[----:B------:R-:W0:Y:S01]  /*07a0*/  LDC.64 R8, c[0x0][0x3e0] ;  /* 0x0000f800ff087b82 */ /* 0x000e220000000a00 */
[----:B-1----:R-:W-:Y:S01]  /*07b0*/  LEA R26, P1, R14, R32, 0x2 ;  /* 0x000000200e1a7211 */ /* 0x002fe200078210ff */
[----:B------:R-:W-:-:S02]  /*07c0*/  IMAD R28, R29, UR20, R5 ;  /* 0x000000141d1c7c24 */ /* 0x000fc4000f8e0205 */
[----:B------:R-:W-:Y:S02]  /*07d0*/  HFMA2 R29, -RZ, RZ, 0, 0 ;  /* 0x00000000ff1d7431 */ /* 0x000fe400000001ff */
[----:B------:R-:W-:Y:S01]  /*07e0*/  IMAD R30, R16, UR6, RZ ;  /* 0x00000006101e7c24 */ /* 0x000fe2000f8e02ff */
[----:B------:R-:W-:Y:S01]  /*07f0*/  LEA.HI.X R27, R14, R33, R27, 0x2, P1 ;  /* 0x000000210e1b7211 */ /* 0x000fe200008f141b */
[C---:B------:R-:W-:Y:S01]  /*0800*/  VIADD R43, R31.reuse, 0x3 ;  /* 0x000000031f2b7836 */ /* 0x040fe20000000000 */
[C---:B------:R-:W-:Y:S01]  /*0810*/  IADD3 R32, PT, PT, R31.reuse, 0xe, RZ ;  /* 0x0000000e1f207810 */ /* 0x040fe20007ffe0ff */
        /* <DEDUP_REMOVED lines=8> */
[C---:B------:R-:W-:Y:S01]  /*08a0*/  VIADD R36, R31.reuse, 0xa ;  /* 0x0000000a1f247836 */ /* 0x040fe20000000000 */
[----:B--2---:R-:W-:Y:S01]  /*08b0*/  SHF.L.U64.HI R11, R10, 0x2, R11 ;  /* 0x000000020a0b7819 */ /* 0x004fe2000001020b */
[----:B------:R-:W-:Y:S01]  /*08c0*/  VIADD R34, R31, 0xc ;  /* 0x0000000c1f227836 */ /* 0x000fe20000000000 */
[----:B------:R-:W-:Y:S01]  /*08d0*/  LOP3.LUT R55, R51, 0x80, RZ, 0xfc, !PT ;  /* 0x0000008033377812 */ /* 0x000fe200078efcff */
[----:B------:R-:W-:Y:S01]  /*08e0*/  VIADD R33, R31, 0xd ;  /* 0x0000000d1f217836 */ /* 0x000fe20000000000 */
[----:B------:R-:W-:Y:S01]  /*08f0*/  LOP3.LUT R56, R51, 0xa0, RZ, 0xfc, !PT ;  /* 0x000000a033387812 */ /* 0x000fe200078efcff */
[----:B------:R-:W-:Y:S01]  /*0900*/  VIADD R7, R31, 0xf ;  /* 0x0000000f1f077836 */ /* 0x000fe20000000000 */
[----:B------:R-:W-:-:S02]  /*0910*/  LOP3.LUT R57, R51, 0xc0, RZ, 0xfc, !PT ;  /* 0x000000c033397812 */ /* 0x000fc400078efcff */
[----:B0-----:R-:W-:Y:S02]  /*0920*/  SHF.L.U64.HI R9, R8, 0x1, R9 ;  /* 0x0000000108097819 */ /* 0x001fe40000010209 */
        /* <DEDUP_REMOVED lines=8> */
[----:B------:R-:W-:Y:S02]  /*09b0*/  LOP3.LUT R66, R51, 0x1e0, RZ, 0xfc, !PT ;  /* 0x000001e033427812 */ /* 0x000fe400078efcff */
[----:B------:R-:W-:-:S07]  /*09c0*/  LOP3.LUT R67, R2, 0x200, RZ, 0xfc, !PT ;  /* 0x0000020002437812 */ /* 0x000fce00078efcff */
.L_x_4046:
[----:B------:R-:W0:Y:S01]  /*09d0*/  LDCU UR4, c[0x0][0x388] ;  /* 0x00007100ff0477ac */ /* 0x000e220008000800 */
[----:B------:R-:W-:Y:S01]  /*09e0*/  SHF.L.U32 R72, R29, 0x9, RZ ;  /* 0x000000091d487819 */ /* 0x000fe200000006ff */
[----:B-1----:R-:W-:Y:S01]  /*09f0*/  IMAD.SHL.U32 R12, R51, 0x2, RZ ;  /* 0x00000002330c7824 */ /* 0x002fe200078e00ff */
[----:B------:R-:W-:Y:S02]  /*0a00*/  LOP3.LUT R175, R175, 0xfffffdff, RZ, 0xc0, !PT ;  /* 0xfffffdffafaf7812 */ /* 0x000fe400078ec0ff */
[----:B------:R-:W-:Y:S02]  /*0a10*/  PRMT R16, RZ, 0x7610, R16 ;  /* 0x00007610ff107816 */ /* 0x000fe40000000010 */
[C---:B------:R-:W-:Y:S02]  /*0a20*/  IADD3 R14, P1, PT, R12.reuse, R47, RZ ;  /* 0x0000002f0c0e7210 */ /* 0x040fe40007f3e0ff */
[----:B------:R-:W-:Y:S02]  /*0a30*/  IADD3 R12, P0, PT, R12, R46, RZ ;  /* 0x0000002e0c0c7210 */ /* 0x000fe40007f1e0ff */
[----:B------:R-:W-:Y:S01]  /*0a40*/  PRMT R23, RZ, 0x7610, R23 ;  /* 0x00007610ff177816 */ /* 0x000fe20000000017 */
[----:B------:R-:W-:Y:S01]  /*0a50*/  IMAD.X R15, RZ, RZ, R48, P1 ;  /* 0x000000ffff0f7224 */ /* 0x000fe200008e0630 */
[----:B------:R-:W-:Y:S01]  /*0a60*/  PRMT R18, RZ, 0x7610, R18 ;  /* 0x00007610ff127816 */ /* 0x000fe20000000012 */
[----:B------:R-:W-:Y:S01]  /*0a70*/  IMAD.X R13, RZ, RZ, R50, P0 ;  /* 0x000000ffff0d7224 */ /* 0x000fe200000e0632 */
[----:B------:R-:W-:-:S02]  /*0a80*/  PRMT R88, RZ, 0x7610, R88 ;  /* 0x00007610ff587816 */ /* 0x000fc40000000058 */
[----:B------:R-:W-:Y:S02]  /*0a90*/  PRMT R17, RZ, 0x7610, R17 ;  /* 0x00007610ff117816 */ /* 0x000fe40000000011 */
[----:B0-----:R-:W-:Y:S02]  /*0aa0*/  IADD3 R74, PT, PT, -R72, UR4, RZ ;  /* 0x00000004484a7c10 */ /* 0x001fe4000fffe1ff */
[----:B------:R-:W-:Y:S02]  /*0ab0*/  PRMT R19, RZ, 0x7610, R19 ;  /* 0x00007610ff137816 */ /* 0x000fe40000000013 */
[-C--:B------:R-:W-:Y:S02]  /*0ac0*/  ISETP.GE.AND P2, PT, R51, R74.reuse, PT ;  /* 0x0000004a3300720c */ /* 0x080fe40003f46270 */
[-C--:B------:R-:W-:Y:S01]  /*0ad0*/  ISETP.GE.AND P6, PT, R53, R74.reuse, PT ;  /* 0x0000004a3500720c */ /* 0x080fe20003fc6270 */
[----:B------:R-:W-:Y:S01]  /*0ae0*/  BAR.SYNC.DEFER_BLOCKING 0x0 ;  /* 0x0000000000007b1d */ /* 0x000fe20000010000 */
[----:B------:R-:W-:-:S02]  /*0af0*/  ISETP.GE.AND P1, PT, R52, R74, PT ;  /* 0x0000004a3400720c */ /* 0x000fc40003f26270 */
[-C--:B------:R-:W-:Y:S02]  /*0b00*/  ISETP.GE.AND P5, PT, R54, R74.reuse, PT ;  /* 0x0000004a3600720c */ /* 0x080fe40003fa6270 */
[-C--:B------:R-:W-:Y:S02]  /*0b10*/  ISETP.GE.AND P4, PT, R55, R74.reuse, PT ;  /* 0x0000004a3700720c */ /* 0x080fe40003f86270 */
[-C--:B------:R-:W-:Y:S02]  /*0b20*/  ISETP.GE.AND P3, PT, R56, R74.reuse, PT ;  /* 0x0000004a3800720c */ /* 0x080fe40003f66270 */
[----:B------:R-:W-:Y:S02]  /*0b30*/  PRMT R20, RZ, 0x7610, R20 ;  /* 0x00007610ff147816 */ /* 0x000fe40000000014 */
[----:B------:R-:W-:Y:S02]  /*0b40*/  @P2 LOP3.LUT R175, R175, 0x200, RZ, 0xfc, !PT ;  /* 0x00000200afaf2812 */ /* 0x000fe400078efcff */
[----:B------:R-:W-:-:S02]  /*0b50*/  ISETP.GE.AND P2, PT, R57, R74, PT ;  /* 0x0000004a3900720c */ /* 0x000fc40003f46270 */
[----:B------:R-:W-:Y:S02]  /*0b60*/  LOP3.LUT P0, RZ, R175, 0x200, RZ, 0xc0, !PT ;  /* 0x00000200afff7812 */ /* 0x000fe4000780c0ff */
[----:B------:R-:W-:Y:S02]  /*0b70*/  PRMT R21, RZ, 0x7610, R21 ;  /* 0x00007610ff157816 */ /* 0x000fe40000000015 */
[----:B------:R-:W-:Y:S02]  /*0b80*/  PRMT R22, RZ, 0x7610, R22 ;  /* 0x00007610ff167816 */ /* 0x000fe40000000016 */
[----:B------:R-:W-:Y:S02]  /*0b90*/  PRMT R87, RZ, 0x7610, R87 ;  /* 0x00007610ff577816 */ /* 0x000fe40000000057 */
[----:B------:R-:W-:Y:S01]  /*0ba0*/  PRMT R90, RZ, 0x7610, R90 ;  /* 0x00007610ff5a7816 */ /* 0x000fe2000000005a */
[----:B------:R-:W2:Y:S01]  /*0bb0*/  @!P6 LDG.E.U16 R18, desc[UR18][R14.64+0x80] ;  /* 0x000080120e12e981 */ /* 0x000ea2000c1e1500 */
[----:B------:R-:W-:-:S02]  /*0bc0*/  PRMT R89, RZ, 0x7610, R89 ;  /* 0x00007610ff597816 */ /* 0x000fc40000000059 */
[----:B------:R-:W-:Y:S01]  /*0bd0*/  PRMT R92, RZ, 0x7610, R92 ;  /* 0x00007610ff5c7816 */ /* 0x000fe2000000005c */
[----:B------:R-:W3:Y:S01]  /*0be0*/  @!P0 LDG.E.U16 R16, desc[UR18][R14.64] ;  /* 0x000000120e108981 */ /* 0x000ee2000c1e1500 */
[-C--:B------:R-:W-:Y:S02]  /*0bf0*/  ISETP.GE.AND P0, PT, R58, R74.reuse, PT ;  /* 0x0000004a3a00720c */ /* 0x080fe40003f06270 */
[----:B------:R-:W-:Y:S01]  /*0c00*/  ISETP.GE.AND P6, PT, R60, R74, PT ;  /* 0x0000004a3c00720c */ /* 0x000fe20003fc6270 */
[----:B------:R-:W4:Y:S01]  /*0c10*/  @!P1 LDG.E.U16 R17, desc[UR18][R14.64+0x40] ;  /* 0x000040120e119981 */ /* 0x000f22000c1e1500 */
[----:B------:R-:W-:Y:S02]  /*0c20*/  PRMT R93, RZ, 0x7610, R93 ;  /* 0x00007610ff5d7816 */ /* 0x000fe4000000005d */
[----:B------:R-:W-:Y:S01]  /*0c30*/  PRMT R94, RZ, 0x7610, R94 ;  /* 0x00007610ff5e7816 */ /* 0x000fe2000000005e */
[----:B------:R-:W2:Y:S01]  /*0c40*/  @!P5 LDG.E.U16 R19, desc[UR18][R14.64+0xc0] ;  /* 0x0000c0120e13d981 */ /* 0x000ea2000c1e1500 */
[----:B------:R-:W-:-:S03]  /*0c50*/  PRMT R95, RZ, 0x7610, R95 ;  /* 0x00007610ff5f7816 */ /* 0x000fc6000000005f */
[----:B------:R-:W2:Y:S04]  /*0c60*/  @!P4 LDG.E.U16 R20, desc[UR18][R14.64+0x100] ;  /* 0x000100120e14c981 */ /* 0x000ea8000c1e1500 */
[----:B------:R-:W2:Y:S01]  /*0c70*/  @!P0 LDG.E.U16 R23, desc[UR18][R14.64+0x1c0] ;  /* 0x0001c0120e178981 */ /* 0x000ea2000c1e1500 */
[-C--:B------:R-:W-:Y:S02]  /*0c80*/  ISETP.GE.AND P0, PT, R59, R74.reuse, PT ;  /* 0x0000004a3b00720c */ /* 0x080fe40003f06270 */
[-C--:B------:R-:W-:Y:S01]  /*0c90*/  ISETP.GE.AND P1, PT, R62, R74.reuse, PT ;  /* 0x0000004a3e00720c */ /* 0x080fe20003f26270 */
[----:B------:R-:W2:Y:S01]  /*0ca0*/  @!P3 LDG.E.U16 R21, desc[UR18][R14.64+0x140] ;  /* 0x000140120e15b981 */ /* 0x000ea2000c1e1500 */
[----:B------:R-:W-:-:S03]  /*0cb0*/  ISETP.GE.AND P3, PT, R64, R74, PT ;  /* 0x0000004a4000720c */ /* 0x000fc60003f66270 */
[----:B------:R-:W2:Y:S04]  /*0cc0*/  @!P2 LDG.E.U16 R22, desc[UR18][R14.64+0x180] ;  /* 0x000180120e16a981 */ /* 0x000ea8000c1e1500 */
[----:B------:R-:W2:Y:S04]  /*0cd0*/  @!P6 LDG.E.U16 R87, desc[UR18][R14.64+0x240] ;  /* 0x000240120e57e981 */ /* 0x000ea8000c1e1500 */
[----:B------:R-:W2:Y:S01]  /*0ce0*/  @!P0 LDG.E.U16 R88, desc[UR18][R14.64+0x200] ;  /* 0x000200120e588981 */ /* 0x000ea2000c1e1500 */
[-C--:B------:R-:W-:Y:S02]  /*0cf0*/  ISETP.GE.AND P0, PT, R61, R74.reuse, PT ;  /* 0x0000004a3d00720c */ /* 0x080fe40003f06270 */
[-C--:B------:R-:W-:Y:S01]  /*0d00*/  ISETP.GE.AND P2, PT, R63, R74.reuse, PT ;  /* 0x0000004a3f00720c */ /* 0x080fe20003f46270 */
[----:B------:R-:W2:Y:S01]  /*0d10*/  @!P1 LDG.E.U16 R89, desc[UR18][R14.64+0x2c0] ;  /* 0x0002c0120e599981 */ /* 0x000ea2000c1e1500 */
[----:B------:R-:W-:-:S02]  /*0d20*/  ISETP.GE.AND P4, PT, R65, R74, PT ;  /* 0x0000004a4100720c */ /* 0x000fc40003f86270 */
[----:B------:R-:W-:Y:S01]  /*0d30*/  ISETP.GE.AND P5, PT, R66, R74, PT ;  /* 0x0000004a4200720c */ /* 0x000fe20003fa6270 */
[----:B------:R-:W2:Y:S06]  /*0d40*/  @!P3 LDG.E.U16 R93, desc[UR18][R14.64+0x340] ;  /* 0x000340120e5db981 */ /* 0x000eac000c1e1500 */
[----:B------:R-:W2:Y:S04]  /*0d50*/  @!P0 LDG.E.U16 R90, desc[UR18][R14.64+0x280] ;  /* 0x000280120e5a8981 */ /* 0x000ea8000c1e1500 */
[----:B------:R-:W2:Y:S04]  /*0d60*/  @!P2 LDG.E.U16 R92, desc[UR18][R14.64+0x300] ;  /* 0x000300120e5ca981 */ /* 0x000ea8000c1e1500 */
[----:B------:R-:W2:Y:S04]  /*0d70*/  @!P4 LDG.E.U16 R94, desc[UR18][R14.64+0x380] ;  /* 0x000380120e5ec981 */ /* 0x000ea8000c1e1500 */
[----:B------:R0:W2:Y:S01]  /*0d80*/  @!P5 LDG.E.U16 R95, desc[UR18][R14.64+0x3c0] ;  /* 0x0003c0120e5fd981 */ /* 0x0000a2000c1e1500 */
[----:B------:R-:W0:Y:S01]  /*0d90*/  S2R R73, SR_LANEID ;  /* 0x0000000000497919 */ /* 0x000e220000000000 */
[----:B------:R-:W1:Y:S01]  /*0da0*/  S2UR UR5, SR_CgaCtaId ;  /* 0x00000000000579c3 */ /* 0x000e620000008800 */
[----:B------:R-:W-:-:S02]  /*0db0*/  UMOV UR4, 0x400 ;  /* 0x0000040000047882 */ /* 0x000fc40000000000 */
[----:B-1----:R-:W-:Y:S01]  /*0dc0*/  ULEA UR4, UR5, UR4, 0x18 ;  /* 0x0000000405047291 */ /* 0x002fe2000f8ec0ff */
[C---:B0-----:R-:W-:Y:S01]  /*0dd0*/  VIADD R14, R73.reuse, 0x40 ;  /* 0x00000040490e7836 */ /* 0x041fe20000000000 */
[CC--:B------:R-:W-:Y:S01]  /*0de0*/  LEA.HI.SX32 R75, R73.reuse, R73.reuse, 0x1b ;  /* 0x00000049494b7211 */ /* 0x0c0fe200078fdaff */
[C---:B------:R-:W-:Y:S01]  /*0df0*/  VIADD R82, R73.reuse, 0xa0 ;  /* 0x000000a049527836 */ /* 0x040fe20000000000 */
[C---:B------:R-:W-:Y:S02]  /*0e00*/  IADD3 R76, PT, PT, R73.reuse, 0x20, RZ ;  /* 0x00000020494c7810 */ /* 0x040fe40007ffe0ff */
[----:B------:R-:W-:Y:S01]  /*0e10*/  LEA.HI.SX32 R14, R14, R73, 0x1b ;  /* 0x000000490e0e7211 */ /* 0x000fe200078fdaff */
[----:B------:R-:W-:Y:S01]  /*0e20*/  VIADD R78, R73, 0x60 ;  /* 0x00000060494e7836 */ /* 0x000fe20000000000 */
[----:B------:R-:W-:Y:S02]  /*0e30*/  LEA R75, R75, UR4, 0x1 ;  /* 0x000000044b4b7c11 */ /* 0x000fe4000f8e08ff */
[C---:B------:R-:W-:Y:S01]  /*0e40*/  IADD3 R80, PT, PT, R73.reuse, 0x80, RZ ;  /* 0x0000008049507810 */ /* 0x040fe20007ffe0ff */
[----:B------:R-:W-:Y:S01]  /*0e50*/  VIADD R84, R73, 0xc0 ;  /* 0x000000c049547836 */ /* 0x000fe20000000000 */
[----:B------:R-:W-:-:S02]  /*0e60*/  LEA R77, R14, UR4, 0x1 ;  /* 0x000000040e4d7c11 */ /* 0x000fc4000f8e08ff */
[-C--:B------:R-:W-:Y:S02]  /*0e70*/  LEA.HI.SX32 R76, R76, R73.reuse, 0x1b ;  /* 0x000000494c4c7211 */ /* 0x080fe400078fdaff */
[-C--:B------:R-:W-:Y:S02]  /*0e80*/  LEA.HI.SX32 R79, R80, R73.reuse, 0x1b ;  /* 0x00000049504f7211 */ /* 0x080fe400078fdaff */
[C---:B------:R-:W-:Y:S02]  /*0e90*/  IADD3 R14, PT, PT, R73.reuse, 0xe0, RZ ;  /* 0x000000e0490e7810 */ /* 0x040fe40007ffe0ff */
[-C--:B------:R-:W-:Y:S01]  /*0ea0*/  LEA.HI.SX32 R80, R82, R73.reuse, 0x1b ;  /* 0x0000004952507211 */ /* 0x080fe200078fdaff */
[----:B------:R-:W-:Y:S01]  /*0eb0*/  VIADD R82, R73, 0x120 ;  /* 0x0000012049527836 */ /* 0x000fe20000000000 */
[----:B------:R-:W-:Y:S02]  /*0ec0*/  LEA.HI.SX32 R78, R78, R73, 0x1b ;  /* 0x000000494e4e7211 */ /* 0x000fe400078fdaff */
[----:B------:R-:W-:-:S02]  /*0ed0*/  LEA R76, R76, UR4, 0x1 ;  /* 0x000000044c4c7c11 */ /* 0x000fc4000f8e08ff */
[-C--:B------:R-:W-:Y:S02]  /*0ee0*/  LEA.HI.SX32 R14, R14, R73.reuse, 0x1b ;  /* 0x000000490e0e7211 */ /* 0x080fe400078fdaff */
[-C--:B------:R-:W-:Y:S02]  /*0ef0*/  LEA.HI.SX32 R81, R84, R73.reuse, 0x1b ;  /* 0x0000004954517211 */ /* 0x080fe400078fdaff */
[----:B------:R-:W-:Y:S02]  /*0f00*/  LEA R78, R78, UR4, 0x1 ;  /* 0x000000044e4e7c11 */ /* 0x000fe4000f8e08ff */
[----:B------:R-:W-:Y:S02]  /*0f10*/  LEA R79, R79, UR4, 0x1 ;  /* 0x000000044f4f7c11 */ /* 0x000fe4000f8e08ff */
[----:B------:R-:W-:Y:S01]  /*0f20*/  LEA.HI.SX32 R84, R82, R73, 0x1b ;  /* 0x0000004952547211 */ /* 0x000fe200078fdaff */
[----:B------:R-:W-:Y:S01]  /*0f30*/  VIADD R96, R73, 0x160 ;  /* 0x0000016049607836 */ /* 0x000fe20000000000 */
[----:B------:R-:W-:-:S02]  /*0f40*/  LEA R80, R80, UR4, 0x1 ;  /* 0x0000000450507c11 */ /* 0x000fc4000f8e08ff */
[----:B------:R-:W-:Y:S01]  /*0f50*/  LEA R82, R14, UR4, 0x1 ;  /* 0x000000040e527c11 */ /* 0x000fe2000f8e08ff */
[----:B------:R-:W-:Y:S01]  /*0f60*/  VIADD R14, R73, 0x180 ;  /* 0x00000180490e7836 */ /* 0x000fe20000000000 */
[----:B------:R-:W-:Y:S02]  /*0f70*/  LEA R81, R81, UR4, 0x1 ;  /* 0x0000000451517c11 */ /* 0x000fe4000f8e08ff */
[----:B------:R-:W-:Y:S02]  /*0f80*/  IADD3 R86, PT, PT, R73, 0x140, RZ ;  /* 0x0000014049567810 */ /* 0x000fe40007ffe0ff */
[----:B------:R-:W-:Y:S02]  /*0f90*/  LEA R84, R84, UR4, 0x1 ;  /* 0x0000000454547c11 */ /* 0x000fe4000f8e08ff */
[-C--:B------:R-:W-:Y:S02]  /*0fa0*/  LEA.HI.SX32 R85, R86, R73.reuse, 0x1b ;  /* 0x0000004956557211 */ /* 0x080fe400078fdaff */
[----:B------:R-:W-:-:S02]  /*0fb0*/  LEA.HI.SX32 R86, R96, R73, 0x1b ;  /* 0x0000004960567211 */ /* 0x000fc400078fdaff */
[----:B------:R-:W-:Y:S02]  /*0fc0*/  LEA.HI.SX32 R14, R14, R73, 0x1b ;  /* 0x000000490e0e7211 */ /* 0x000fe400078fdaff */
[----:B------:R-:W-:Y:S02]  /*0fd0*/  LEA R85, R85, UR4, 0x1 ;  /* 0x0000000455557c11 */ /* 0x000fe4000f8e08ff */
        /* <DEDUP_REMOVED lines=8> */
[----:B------:R-:W-:Y:S01]  /*1060*/  PRMT R99, RZ, 0x7610, R99 ;  /* 0x00007610ff637816 */ /* 0x000fe20000000063 */
[----:B---3--:R0:W-:Y:S02]  /*1070*/  STS.U16 [R75], R16 ;  /* 0x000000104b007388 */ /* 0x0081e40000000400 */
[----:B0-----:R-:W-:-:S02]  /*1080*/  VIADD R16, R73, 0x100 ;  /* 0x0000010049107836 */ /* 0x001fc40000000000 */
[----:B----4-:R-:W-:Y:S03]  /*1090*/  STS.U16 [R76+0x40], R17 ;  /* 0x000040114c007388 */ /* 0x010fe60000000400 */
[----:B------:R-:W-:Y:S01]  /*10a0*/  LEA.HI.SX32 R16, R16, R73, 0x1b ;  /* 0x0000004910107211 */ /* 0x000fe200078fdaff */
[----:B--2---:R0:W-:Y:S03]  /*10b0*/  STS.U16 [R77+0x80], R18 ;  /* 0x000080124d007388 */ /* 0x0041e60000000400 */
[----:B------:R-:W-:Y:S01]  /*10c0*/  LEA R83, R16, UR4, 0x1 ;  /* 0x0000000410537c11 */ /* 0x000fe2000f8e08ff */
[----:B------:R-:W-:Y:S01]  /*10d0*/  STS.U16 [R78+0xc0], R19 ;  /* 0x0000c0134e007388 */ /* 0x000fe20000000400 */
[----:B------:R-:W-:-:S03]  /*10e0*/  IADD3 R16, PT, PT, R73, 0x1a0, RZ ;  /* 0x000001a049107810 */ /* 0x000fc60007ffe0ff */
[----:B------:R1:W-:Y:S01]  /*10f0*/  STS.U16 [R79+0x100], R20 ;  /* 0x000100144f007388 */ /* 0x0003e20000000400 */
[----:B0-----:R-:W-:-:S03]  /*1100*/  VIADD R18, R73, 0x1c0 ;  /* 0x000001c049127836 */ /* 0x001fc60000000000 */
[----:B------:R-:W-:Y:S04]  /*1110*/  STS.U16 [R80+0x140], R21 ;  /* 0x0001401550007388 */ /* 0x000fe80000000400 */
[----:B------:R-:W-:Y:S01]  /*1120*/  STS.U16 [R81+0x180], R22 ;  /* 0x0001801651007388 */ /* 0x000fe20000000400 */
[----:B-1----:R-:W-:-:S03]  /*1130*/  VIADD R20, R73, 0x1e0 ;  /* 0x000001e049147836 */ /* 0x002fc60000000000 */
[----:B------:R-:W-:Y:S01]  /*1140*/  STS.U16 [R82+0x1c0], R23 ;  /* 0x0001c01752007388 */ /* 0x000fe20000000400 */
[----:B------:R-:W-:-:S03]  /*1150*/  LEA.HI.SX32 R16, R16, R73, 0x1b ;  /* 0x0000004910107211 */ /* 0x000fc600078fdaff */
[----:B------:R-:W-:Y:S01]  /*1160*/  STS.U16 [R83+0x200], R88 ;  /* 0x0002005853007388 */ /* 0x000fe20000000400 */
[----:B------:R-:W-:-:S03]  /*1170*/  LEA.HI.SX32 R18, R18, R73, 0x1b ;  /* 0x0000004912127211 */ /* 0x000fc600078fdaff */
[----:B------:R0:W-:Y:S01]  /*1180*/  STS.U16 [R84+0x240], R87 ;  /* 0x0002405754007388 */ /* 0x0001e20000000400 */
[----:B------:R-:W-:-:S03]  /*1190*/  LEA.HI.SX32 R20, R20, R73, 0x1b ;  /* 0x0000004914147211 */ /* 0x000fc600078fdaff */
[----:B------:R1:W-:Y:S01]  /*11a0*/  STS.U16 [R85+0x280], R90 ;  /* 0x0002805a55007388 */ /* 0x0003e20000000400 */
[----:B0-----:R-:W-:Y:S02]  /*11b0*/  LEA R87, R14, UR4, 0x1 ;  /* 0x000000040e577c11 */ /* 0x001fe4000f8e08ff */
[----:B------:R-:W-:Y:S01]  /*11c0*/  SHF.L.U32 R14, R73, 0x4, RZ ;  /* 0x00000004490e7819 */ /* 0x000fe200000006ff */
[----:B------:R0:W-:Y:S01]  /*11d0*/  STS.U16 [R86+0x2c0], R89 ;  /* 0x0002c05956007388 */ /* 0x0001e20000000400 */
[----:B------:R-:W-:Y:S02]  /*11e0*/  LEA R88, R16, UR4, 0x1 ;  /* 0x0000000410587c11 */ /* 0x000fe4000f8e08ff */
[----:B------:R-:W-:Y:S02]  /*11f0*/  LEA.HI.SX32 R91, R14, R14, 0x1b ;  /* 0x0000000e0e5b7211 */ /* 0x000fe400078fdaff */
[----:B-1----:R-:W-:Y:S01]  /*1200*/  LEA R90, R20, UR4, 0x1 ;  /* 0x00000004145a7c11 */ /* 0x002fe2000f8e08ff */
[----:B------:R-:W-:Y:S01]  /*1210*/  STS.U16 [R87+0x300], R92 ;  /* 0x0003005c57007388 */ /* 0x000fe20000000400 */
[----:B------:R-:W-:-:S02]  /*1220*/  LEA R91, R91, UR4, 0x1 ;  /* 0x000000045b5b7c11 */ /* 0x000fc4000f8e08ff */
[----:B0-----:R-:W-:Y:S01]  /*1230*/  LEA R89, R18, UR4, 0x1 ;  /* 0x0000000412597c11 */ /* 0x001fe2000f8e08ff */
[----:B------:R-:W-:Y:S04]  /*1240*/  STS.U16 [R88+0x340], R93 ;  /* 0x0003405d58007388 */ /* 0x000fe80000000400 */
        /* <DEDUP_REMOVED lines=40> */
[----:B------:R-:W-:Y:S02]  /*14d0*/  PRMT R107, RZ, 0x7610, R107 ;  /* 0x00007610ff6b7816 */ /* 0x000fe4000000006b */
[----:B------:R-:W-:-:S09]  /*14e0*/  PRMT R92, RZ, 0x7610, R92 ;  /* 0x00007610ff5c7816 */ /* 0x000fd2000000005c */
[----:B------:R-:W4:Y:S01]  /*14f0*/  @!P6 LDG.E.U16 R107, desc[UR18][R12.64+0x240] ;  /* 0x000240120c6be981 */ /* 0x000f22000c1e1500 */
[----:B------:R-:W-:Y:S02]  /*1500*/  LOP3.LUT P6, RZ, R175, 0x200, RZ, 0xc0, !PT ;  /* 0x00000200afff7812 */ /* 0x000fe400078cc0ff */
        /* <DEDUP_REMOVED lines=52> */
[----:B------:R-:W-:Y:S01]  /*1850*/  FSETP.GTU.FTZ.AND P2, PT, R95, 20, PT ;  /* 0x41a000005f00780b */ /* 0x000fe20003f5c000 */
[----:B--2---:R-:W-:-:S03]  /*1860*/  IMAD.U32 R93, R93, 0x10000, RZ ;  /* 0x000100005d5d7824 */ /* 0x004fc600078e00ff */
[----:B------:R-:W-:Y:S01]  /*1870*/  ISETP.EQ.OR P2, PT, RZ, UR9, P2 ;  /* 0x00000009ff007c0c */ /* 0x000fe20009742670 */
[--C-:B------:R-:W-:Y:S01]  /*1880*/  FADD.FTZ R96, R93, R0.reuse ;  /* 0x000000005d607221 */ /* 0x100fe20000010000 */
[----:B---3--:R-:W-:Y:S01]  /*1890*/  SHF.L.U32 R117, R94, 0x10, RZ ;  /* 0x000000105e757819 */ /* 0x008fe200000006ff */
[--C-:B------:R-:W-:Y:S01]  /*18a0*/  FADD.FTZ R93, R119, R0.reuse ;  /* 0x00000000775d7221 */ /* 0x100fe20000010000 */
[----:B----4-:R-:W-:Y:S02]  /*18b0*/  IMAD.U32 R97, R97, 0x10000, RZ ;  /* 0x0001000061617824 */ /* 0x010fe400078e00ff */
        /* <DEDUP_REMOVED lines=37> */
.L_x_4011:
[----:B------:R-:W-:Y:S05]  /*1b10*/  BSYNC.RECONVERGENT B0 ;  /* 0x0000000000007941 */ /* 0x000fea0003800200 */
.L_x_4010:
[----:B------:R-:W-:Y:S01]  /*1b20*/  IMAD.U32 R97, R98, 0x10000, RZ ;  /* 0x0001000062617824 */ /* 0x000fe200078e00ff */
[----:B------:R-:W-:Y:S01]  /*1b30*/  BSSY.RECONVERGENT B0, `(.L_x_4012) ;  /* 0x0000022000007945 */ /* 0x000fe20003800200 */
[----:B------:R-:W-:Y:S02]  /*1b40*/  FSETP.GTU.FTZ.AND P2, PT, R94, 20, PT ;  /* 0x41a000005e00780b */ /* 0x000fe40003f5c000 */
[----:B------:R-:W-:Y:S01]  /*1b50*/  FADD.FTZ R97, R97, R0 ;  /* 0x0000000061617221 */ /* 0x000fe20000010000 */
        /* <DEDUP_REMOVED lines=31> */
.L_x_4013:
[----:B------:R-:W-:Y:S05]  /*1d50*/  BSYNC.RECONVERGENT B0 ;  /* 0x0000000000007941 */ /* 0x000fea0003800200 */
.L_x_4012:
        /* <DEDUP_REMOVED lines=37> */
.L_x_4015:
[----:B------:R-:W-:Y:S05]  /*1fb0*/  BSYNC.RECONVERGENT B0 ;  /* 0x0000000000007941 */ /* 0x000fea0003800200 */
.L_x_4014:
        /* <DEDUP_REMOVED lines=35> */
.L_x_4017:
[----:B------:R-:W-:Y:S05]  /*21f0*/  BSYNC.RECONVERGENT B0 ;  /* 0x0000000000007941 */ /* 0x000fea0003800200 */
.L_x_4016:
        /* <DEDUP_REMOVED lines=37> */
.L_x_4019:
[----:B------:R-:W-:Y:S05]  /*2450*/  BSYNC.RECONVERGENT B0 ;  /* 0x0000000000007941 */ /* 0x000fea0003800200 */
.L_x_4018:
        /* <DEDUP_REMOVED lines=35> */
.L_x_4021:
[----:B------:R-:W-:Y:S05]  /*2690*/  BSYNC.RECONVERGENT B0 ;  /* 0x0000000000007941 */ /* 0x000fea0003800200 */
.L_x_4020:
        /* <DEDUP_REMOVED lines=37> */
.L_x_4023:
[----:B------:R-:W-:Y:S05]  /*28f0*/  BSYNC.RECONVERGENT B0 ;  /* 0x0000000000007941 */ /* 0x000fea0003800200 */
.L_x_4022:
        /* <DEDUP_REMOVED lines=35> */
.L_x_4025:
[----:B------:R-:W-:Y:S05]  /*2b30*/  BSYNC.RECONVERGENT B0 ;  /* 0x0000000000007941 */ /* 0x000fea0003800200 */
.L_x_4024:
        /* <DEDUP_REMOVED lines=37> */
.L_x_4027:
[----:B------:R-:W-:Y:S05]  /*2d90*/  BSYNC.RECONVERGENT B0 ;  /* 0x0000000000007941 */ /* 0x000fea0003800200 */
.L_x_4026:
[----:B------:R-:W-:Y:S01]  /*2da0*/  IMAD.U32 R113, R108, 0x10000, RZ ;  /* 0x000100006c717824 */ /* 0x000fe200078e00ff */
[----:B------:R-:W-:Y:S01]  /*2db0*/  BSSY.RECONVERGENT B0, `(.L_x_4028) ;  /* 0x0000023000007945 */ /* 0x000fe20003800200 */
[----:B------:R-:W-:Y:S02]  /*2dc0*/  SHF.L.U32 R108, R105, 0x10, RZ ;  /* 0x00000010696c7819 */ /* 0x000fe400000006ff */
[----:B------:R-:W-:Y:S01]  /*2dd0*/  FSETP.GTU.FTZ.AND P3, PT, R109, 20, PT ;  /* 0x41a000006d00780b */ /* 0x000fe20003f7c000 */
[----:B------:R-:W-:Y:S01]  /*2de0*/  FADD.FTZ R105, R113, R0 ;  /* 0x0000000071697221 */ /* 0x000fe20000010000 */
[----:B------:R-:W-:Y:S11]  /*2df0*/  @P2 BRA `(.L_x_4029) ;  /* 0x0000000000782947 */ /* 0x000ff60003800000 */
        /* <DEDUP_REMOVED lines=30> */
.L_x_4029:
[----:B------:R-:W-:Y:S05]  /*2fe0*/  BSYNC.RECONVERGENT B0 ;  /* 0x0000000000007941 */ /* 0x000fea0003800200 */
.L_x_4028:
        /* <DEDUP_REMOVED lines=9> */
[----:B------:R-:W-:-:S04]  /*3080*/  FADD.FTZ R101, R115, R0 ;  /* 0x0000000073657221 */ /* 0x000fc80000010000 */
        /* <DEDUP_REMOVED lines=31> */
.L_x_4031:
[----:B------:R-:W-:Y:S05]  /*3280*/  BSYNC.RECONVERGENT B0 ;  /* 0x0000000000007941 */ /* 0x000fea0003800200 */
.L_x_4030:
        /* <DEDUP_REMOVED lines=39> */
.L_x_4033:
[----:B------:R-:W-:Y:S05]  /*3500*/  BSYNC.RECONVERGENT B0 ;  /* 0x0000000000007941 */ /* 0x000fea0003800200 */
.L_x_4032:
        /* <DEDUP_REMOVED lines=43> */
.L_x_4035:
[----:B------:R-:W-:Y:S05]  /*37c0*/  BSYNC.RECONVERGENT B0 ;  /* 0x0000000000007941 */ /* 0x000fea0003800200 */
.L_x_4034:
        /* <DEDUP_REMOVED lines=32> */
.L_x_4037:
[----:B------:R-:W-:Y:S05]  /*39d0*/  BSYNC.RECONVERGENT B0 ;  /* 0x0000000000007941 */ /* 0x000fea0003800200 */
.L_x_4036:
        /* <DEDUP_REMOVED lines=32> */
.L_x_4039:
[----:B------:R-:W-:Y:S05]  /*3be0*/  BSYNC.RECONVERGENT B0 ;  /* 0x0000000000007941 */ /* 0x000fea0003800200 */
.L_x_4038:
        /* <DEDUP_REMOVED lines=32> */
.L_x_4041:
[----:B------:R-:W-:Y:S05]  /*3df0*/  BSYNC.RECONVERGENT B0 ;  /* 0x0000000000007941 */ /* 0x000fea0003800200 */
.L_x_4040:
        /* <DEDUP_REMOVED lines=20> */
[-C--:B------:R-:W-:Y:S01]  /*3f40*/  IADD3 R20, P0, PT, R70, R67.reuse, RZ ;  /* 0x0000004346147210 */ /* 0x080fe20007f1e0ff */
        /* <DEDUP_REMOVED lines=20> */
[C---:B------:R-:W-:Y:S01]  /*4090*/  IMAD.X R21, R3.reuse, 0x1, R71, P0 ;  /* 0x0000000103157824 */ /* 0x040fe200000e0647 */
[----:B------:R-:W-:Y:S01]  /*40a0*/  IADD3.X R144, PT, PT, R3, R69, RZ, P1, !PT ;  /* 0x0000004503907210 */ /* 0x000fe20000ffe4ff */
[----:B------:R-:W-:Y:S01]  /*40b0*/  UIADD3 UR5, UPT, UPT, UR4, 0x860, URZ ;  /* 0x0000086004057890 */ /* 0x000fe2000fffe0ff */
[----:B------:R-:W-:-:S11]  /*40c0*/  UMOV UR6, UR7 ;  /* 0x0000000700067c82 */ /* 0x000fd60008000000 */
.L_x_4045:
[----:B------:R-:W-:Y:S01]  /*40d0*/  LOP3.LUT P6, RZ, R175, 0x200, RZ, 0xc0, !PT ;  /* 0x00000200afff7812 */ /* 0x000fe200078cc0ff */
[----:B------:R-:W-:Y:S01]  /*40e0*/  IMAD.MOV.U32 R14, RZ, RZ, R143 ;  /* 0x000000ffff0e7224 */ /* 0x000fe200078e008f */
[----:B------:R-:W-:Y:S02]  /*40f0*/  ISETP.GE.AND P5, PT, R52, R74, PT ;  /* 0x0000004a3400720c */ /* 0x000fe40003fa6270 */
[----:B------:R-:W-:Y:S02]  /*4100*/  MOV R15, R144 ;  /* 0x00000090000f7202 */ /* 0x000fe40000000f00 */
[-C--:B------:R-:W-:Y:S02]  /*4110*/  ISETP.GE.AND P4, PT, R53, R74.reuse, PT ;  /* 0x0000004a3500720c */ /* 0x080fe40003f86270 */
[-C--:B------:R-:W-:Y:S02]  /*4120*/  ISETP.GE.AND P3, PT, R54, R74.reuse, PT ;  /* 0x0000004a3600720c */ /* 0x080fe40003f66270 */
[----:B------:R-:W-:-:S02]  /*4130*/  ISETP.GE.AND P2, PT, R55, R74, PT ;  /* 0x0000004a3700720c */ /* 0x000fc40003f46270 */
[-C--:B------:R-:W-:Y:S01]  /*4140*/  ISETP.GE.AND P0, PT, R57, R74.reuse, PT ;  /* 0x0000004a3900720c */ /* 0x080fe20003f06270 */
[----:B------:R-:W2:Y:S01]  /*4150*/  @!P6 LDG.E.U16 R144, desc[UR18][R14.64+-0x200] ;  /* 0xfffe00120e90e981 */ /* 0x000ea2000c1e1500 */
[----:B------:R-:W-:-:S03]  /*4160*/  ISETP.GE.AND P1, PT, R56, R74, PT ;  /* 0x0000004a3800720c */ /* 0x000fc60003f26270 */
[----:B------:R-:W3:Y:S04]  /*4170*/  @!P5 LDG.E.U16 R19, desc[UR18][R14.64+-0x1c0] ;  /* 0xfffe40120e13d981 */ /* 0x000ee8000c1e1500 */
[----:B------:R-:W4:Y:S04]  /*4180*/  @!P4 LDG.E.U16 R23, desc[UR18][R14.64+-0x180] ;  /* 0xfffe80120e17c981 */ /* 0x000f28000c1e1500 */
[----:B------:R-:W5:Y:S04]  /*4190*/  @!P3 LDG.E.U16 R143, desc[UR18][R14.64+-0x140] ;  /* 0xfffec0120e8fb981 */ /* 0x000f68000c1e1500 */
[----:B------:R-:W5:Y:S04]  /*41a0*/  @!P2 LDG.E.U16 R145, desc[UR18][R14.64+-0x100] ;  /* 0xffff00120e91a981 */ /* 0x000f68000c1e1500 */
[----:B------:R-:W5:Y:S01]  /*41b0*/  @!P0 LDG.E.U16 R146, desc[UR18][R14.64+-0x80] ;  /* 0xffff80120e928981 */ /* 0x000f62000c1e1500 */
[----:B------:R-:W-:-:S03]  /*41c0*/  ISETP.GE.AND P0, PT, R58, R74, PT ;  /* 0x0000004a3a00720c */ /* 0x000fc60003f06270 */
[----:B------:R-:W5:Y:S10]  /*41d0*/  @!P1 LDG.E.U16 R147, desc[UR18][R14.64+-0xc0] ;  /* 0xffff40120e939981 */ /* 0x000f74000c1e1500 */
[----:B------:R-:W5:Y:S01]  /*41e0*/  @!P0 LDG.E.U16 R149, desc[UR18][R14.64+-0x40] ;  /* 0xffffc0120e958981 */ /* 0x000f62000c1e1500 */
[----:B------:R-:W-:-:S02]  /*41f0*/  ISETP.GE.AND P0, PT, R59, R74, PT ;  /* 0x0000004a3b00720c */ /* 0x000fc40003f06270 */
[-C--:B------:R-:W-:Y:S02]  /*4200*/  ISETP.GE.AND P1, PT, R61, R74.reuse, PT ;  /* 0x0000004a3d00720c */ /* 0x080fe40003f26270 */
[-C--:B------:R-:W-:Y:S02]  /*4210*/  ISETP.GE.AND P3, PT, R63, R74.reuse, PT ;  /* 0x0000004a3f00720c */ /* 0x080fe40003f66270 */
[-C--:B------:R-:W-:Y:S02]  /*4220*/  ISETP.GE.AND P2, PT, R62, R74.reuse, PT ;  /* 0x0000004a3e00720c */ /* 0x080fe40003f46270 */
[----:B------:R-:W-:-:S05]  /*4230*/  ISETP.GE.AND P5, PT, R65, R74, PT ;  /* 0x0000004a4100720c */ /* 0x000fca0003fa6270 */
[----:B------:R-:W5:Y:S01]  /*4240*/  @!P0 LDG.E.U16 R148, desc[UR18][R14.64] ;  /* 0x000000120e948981 */ /* 0x000f62000c1e1500 */
[-C--:B------:R-:W-:Y:S02]  /*4250*/  ISETP.GE.AND P0, PT, R60, R74.reuse, PT ;  /* 0x0000004a3c00720c */ /* 0x080fe40003f06270 */
[-C--:B------:R-:W-:Y:S01]  /*4260*/  ISETP.GE.AND P4, PT, R64, R74.reuse, PT ;  /* 0x0000004a4000720c */ /* 0x080fe20003f86270 */
[----:B------:R-:W5:Y:S01]  /*4270*/  @!P1 LDG.E.U16 R150, desc[UR18][R14.64+0x80] ;  /* 0x000080120e969981 */ /* 0x000f62000c1e1500 */
[----:B------:R-:W-:-:S03]  /*4280*/  ISETP.GE.AND P6, PT, R66, R74, PT ;  /* 0x0000004a4200720c */ /* 0x000fc60003fc6270 */
        /* <DEDUP_REMOVED lines=9> */
[----:B------:R-:W-:Y:S01]  /*4320*/  ISETP.GE.AND P0, PT, R52, R74, PT ;  /* 0x0000004a3400720c */ /* 0x000fe20003f06270 */
[----:B------:R-:W-:Y:S02]  /*4330*/  IMAD.MOV.U32 R18, RZ, RZ, RZ ;  /* 0x000000ffff127224 */ /* 0x000fe400078e00ff */
[----:B------:R-:W-:Y:S01]  /*4340*/  HFMA2 R22, -RZ, RZ, 0, 0 ;  /* 0x00000000ff167431 */ /* 0x000fe200000001ff */
[----:B------:R-:W-:Y:S01]  /*4350*/  MOV R16, R141 ;  /* 0x0000008d00107202 */ /* 0x000fe20000000f00 */
[----:B------:R-:W-:-:S05]  /*4360*/  IMAD.MOV.U32 R17, RZ, RZ, R142 ;  /* 0x000000ffff117224 */ /* 0x000fca00078e008e */
[----:B------:R1:W5:Y:S01]  /*4370*/  LDG.E R156, desc[UR18][R16.64] ;  /* 0x00000012109c7981 */ /* 0x000362000c1e1900 */
[----:B------:R-:W-:Y:S02]  /*4380*/  P2R R158, PR, RZ, 0x4 ;  /* 0x00000004ff9e7803 */ /* 0x000fe40000000000 */
[----:B-1----:R-:W-:Y:S02]  /*4390*/  MOV R16, RZ ;  /* 0x000000ff00107202 */ /* 0x002fe40000000f00 */
[-C--:B------:R-:W-:Y:S02]  /*43a0*/  ISETP.GE.AND P2, PT, R56, R74.reuse, PT ;  /* 0x0000004a3800720c */ /* 0x080fe40003f46270 */
[----:B--2---:R-:W-:Y:S02]  /*43b0*/  @!P1 PRMT R18, R144, 0x5410, RZ ;  /* 0x0000541090129816 */ /* 0x004fe400000000ff */
[----:B------:R-:W-:Y:S02]  /*43c0*/  ISETP.GE.AND P1, PT, R53, R74, PT ;  /* 0x0000004a3500720c */ /* 0x000fe40003f26270 */
[----:B---3--:R-:W-:-:S02]  /*43d0*/  @!P0 PRMT R18, R18, 0x5410, R19 ;  /* 0x0000541012128816 */ /* 0x008fc40000000013 */
[----:B------:R-:W-:-:S09]  /*43e0*/  ISETP.GE.AND P0, PT, R54, R74, PT ;  /* 0x0000004a3600720c */ /* 0x000fd20003f06270 */
[----:B----4-:R-:W-:-:S04]  /*43f0*/  @!P1 PRMT R22, R23, 0x5410, RZ ;  /* 0x0000541017169816 */ /* 0x010fc800000000ff */
[----:B-----5:R-:W-:Y:S02]  /*4400*/  @!P0 PRMT R22, R22, 0x5410, R143 ;  /* 0x0000541016168816 */ /* 0x020fe4000000008f */
[-C--:B------:R-:W-:Y:S02]  /*4410*/  ISETP.GE.AND P0, PT, R55, R74.reuse, PT ;  /* 0x0000004a3700720c */ /* 0x080fe40003f06270 */
[----:B------:R-:W-:Y:S01]  /*4420*/  ISETP.GE.AND P1, PT, R57, R74, PT ;  /* 0x0000004a3900720c */ /* 0x000fe20003f26270 */
[----:B------:R-:W-:-:S10]  /*4430*/  IMAD.MOV.U32 R144, RZ, RZ, RZ ;  /* 0x000000ffff907224 */ /* 0x000fd400078e00ff */
[----:B------:R-:W-:Y:S02]  /*4440*/  @!P0 PRMT R144, R145, 0x5410, RZ ;  /* 0x0000541091908816 */ /* 0x000fe400000000ff */
[----:B------:R-:W-:Y:S02]  /*4450*/  ISETP.GE.AND P0, PT, R58, R74, PT ;  /* 0x0000004a3a00720c */ /* 0x000fe40003f06270 */
[----:B------:R-:W-:-:S11]  /*4460*/  @!P1 PRMT R16, R146, 0x5410, RZ ;  /* 0x0000541092109816 */ /* 0x000fd600000000ff */
[----:B------:R-:W-:Y:S02]  /*4470*/  @!P0 PRMT R16, R16, 0x5410, R149 ;  /* 0x0000541010108816 */ /* 0x000fe40000000095 */
[----:B------:R-:W-:Y:S01]  /*4480*/  ISETP.GE.AND P0, PT, R59, R74, PT ;  /* 0x0000004a3b00720c */ /* 0x000fe20003f06270 */
[----:B------:R1:W-:Y:S01]  /*4490*/  STS.U16 [R75], R18 ;  /* 0x000000124b007388 */ /* 0x0003e20000000400 */
[----:B------:R-:W-:Y:S02]  /*44a0*/  PRMT R17, R18, 0x7632, R17 ;  /* 0x0000763212117816 */ /* 0x000fe40000000011 */
[----:B------:R-:W-:Y:S02]  /*44b0*/  ISETP.NE.AND P1, PT, R159, RZ, PT ;  /* 0x000000ff9f00720c */ /* 0x000fe40003f25270 */
[----:B------:R-:W-:Y:S01]  /*44c0*/  @!P2 PRMT R144, R144, 0x5410, R147 ;  /* 0x000054109090a816 */ /* 0x000fe20000000093 */
[----:B-1----:R-:W-:-:S06]  /*44d0*/  IMAD.MOV.U32 R18, RZ, RZ, RZ ;  /* 0x000000ffff127224 */ /* 0x002fcc00078e00ff */
[----:B------:R-:W-:Y:S02]  /*44e0*/  @!P0 PRMT R18, R148, 0x5410, RZ ;  /* 0x0000541094128816 */ /* 0x000fe400000000ff */
[----:B------:R-:W-:Y:S01]  /*44f0*/  ISETP.NE.AND P0, PT, R160, RZ, PT ;  /* 0x000000ffa000720c */ /* 0x000fe20003f05270 */
[----:B------:R-:W-:Y:S01]  /*4500*/  STS.U16 [R76+0x40], R17 ;  /* 0x000040114c007388 */ /* 0x000fe20000000400 */
[----:B------:R-:W-:Y:S02]  /*4510*/  ISETP.NE.AND P2, PT, R158, RZ, PT ;  /* 0x000000ff9e00720c */ /* 0x000fe40003f45270 */
[----:B------:R-:W-:Y:S01]  /*4520*/  PRMT R19, R22, 0x7632, R19 ;  /* 0x0000763216137816 */ /* 0x000fe20000000013 */
[----:B------:R1:W-:Y:S01]  /*4530*/  STS.U16 [R77+0x80], R22 ;  /* 0x000080164d007388 */ /* 0x0003e20000000400 */
[----:B------:R-:W-:-:S03]  /*4540*/  PRMT R23, R144, 0x7632, R23 ;  /* 0x0000763290177816 */ /* 0x000fc60000000017 */
[----:B------:R-:W-:Y:S01]  /*4550*/  STS.U16 [R78+0xc0], R19 ;  /* 0x0000c0134e007388 */ /* 0x000fe20000000400 */
[----:B-1----:R-:W-:-:S03]  /*4560*/  HFMA2 R22, -RZ, RZ, 0, 0 ;  /* 0x00000000ff167431 */ /* 0x002fc600000001ff */
[----:B------:R1:W-:Y:S01]  /*4570*/  STS.U16 [R79+0x100], R144 ;  /* 0x000100904f007388 */ /* 0x0003e20000000400 */
[----:B------:R-:W-:Y:S02]  /*4580*/  @!P0 PRMT R18, R18, 0x5410, R151 ;  /* 0x0000541012128816 */ /* 0x000fe40000000097 */
[----:B------:R-:W-:Y:S02]  /*4590*/  @!P1 PRMT R22, R150, 0x5410, RZ ;  /* 0x0000541096169816 */ /* 0x000fe400000000ff */
[----:B------:R-:W-:Y:S01]  /*45a0*/  MOV R146, RZ ;  /* 0x000000ff00927202 */ /* 0x000fe20000000f00 */
[----:B-1----:R-:W-:Y:S01]  /*45b0*/  IMAD.MOV.U32 R144, RZ, RZ, RZ ;  /* 0x000000ffff907224 */ /* 0x002fe200078e00ff */
[----:B------:R-:W-:Y:S02]  /*45c0*/  @!P3 PRMT R144, R152, 0x5410, RZ ;  /* 0x000054109890b816 */ /* 0x000fe400000000ff */
[----:B------:R-:W-:Y:S02]  /*45d0*/  PRMT R143, R16, 0x7632, R143 ;  /* 0x00007632108f7816 */ /* 0x000fe4000000008f */
[----:B------:R-:W-:-:S02]  /*45e0*/  @!P2 PRMT R22, R22, 0x5410, R153 ;  /* 0x000054101616a816 */ /* 0x000fc40000000099 */
[----:B------:R-:W-:Y:S02]  /*45f0*/  @!P5 PRMT R146, R154, 0x5410, RZ ;  /* 0x000054109a92d816 */ /* 0x000fe400000000ff */
[----:B------:R-:W-:Y:S01]  /*4600*/  P2R R147, PR, RZ, 0x2 ;  /* 0x00000002ff937803 */ /* 0x000fe20000000000 */
[----:B------:R1:W-:Y:S01]  /*4610*/  STS.U16 [R80+0x140], R23 ;  /* 0x0001401750007388 */ /* 0x0003e20000000400 */
[----:B------:R-:W-:Y:S02]  /*4620*/  PRMT R17, R18, 0x7632, R17 ;  /* 0x0000763212117816 */ /* 0x000fe40000000011 */
[----:B------:R-:W-:Y:S02]  /*4630*/  @!P4 PRMT R144, R144, 0x5410, R155 ;  /* 0x000054109090c816 */ /* 0x000fe4000000009b */
[----:B------:R-:W-:Y:S01]  /*4640*/  ISETP.GE.AND P1, PT, R51, R74, PT ;  /* 0x0000004a3300720c */ /* 0x000fe20003f26270 */
[----:B------:R-:W-:Y:S01]  /*4650*/  STS.U16 [R81+0x180], R16 ;  /* 0x0001801051007388 */ /* 0x000fe20000000400 */
[----:B------:R-:W-:-:S02]  /*4660*/  PRMT R19, R22, 0x7632, R19 ;  /* 0x0000763216137816 */ /* 0x000fc40000000013 */
[----:B------:R-:W-:Y:S01]  /*4670*/  @!P6 PRMT R146, R146, 0x5410, R157 ;  /* 0x000054109292e816 */ /* 0x000fe2000000009d */
[----:B------:R2:W-:Y:S01]  /*4680*/  STS.U16 [R82+0x1c0], R143 ;  /* 0x0001c08f52007388 */ /* 0x0005e20000000400 */
[----:B-1----:R-:W-:-:S03]  /*4690*/  PRMT R23, R144, 0x7632, R23 ;  /* 0x0000763290177816 */ /* 0x002fc60000000017 */
[----:B------:R-:W-:Y:S04]  /*46a0*/  STS.U16 [R83+0x200], R18 ;  /* 0x0002001253007388 */ /* 0x000fe80000000400 */
[----:B------:R1:W-:Y:S01]  /*46b0*/  STS.U16 [R84+0x240], R17 ;  /* 0x0002401154007388 */ /* 0x0003e20000000400 */
[----:B--2---:R-:W-:-:S03]  /*46c0*/  PRMT R143, R146, 0x7632, R143 ;  /* 0x00007632928f7816 */ /* 0x004fc6000000008f */
[----:B------:R2:W-:Y:S04]  /*46d0*/  STS.U16 [R85+0x280], R22 ;  /* 0x0002801655007388 */ /* 0x0005e80000000400 */
[----:B------:R3:W-:Y:S04]  /*46e0*/  STS.U16 [R86+0x2c0], R19 ;  /* 0x0002c01356007388 */ /* 0x0007e80000000400 */
[----:B------:R-:W-:Y:S04]  /*46f0*/  STS.U16 [R87+0x300], R144 ;  /* 0x0003009057007388 */ /* 0x000fe80000000400 */
[----:B------:R4:W-:Y:S04]  /*4700*/  STS.U16 [R88+0x340], R23 ;  /* 0x0003401758007388 */ /* 0x0009e80000000400 */
[----:B------:R-:W-:Y:S04]  /*4710*/  STS.U16 [R89+0x380], R146 ;  /* 0x0003809259007388 */ /* 0x000fe80000000400 */
[----:B------:R-:W-:Y:S01]  /*4720*/  STS.U16 [R90+0x3c0], R143 ;  /* 0x0003c08f5a007388 */ /* 0x000fe20000000400 */
[----:B------:R-:W-:-:S03]  /*4730*/  NOP ;  /* 0x0000000000007918 */ /* 0x000fc60000000000 */
[----:B-1----:R-:W5:Y:S01]  /*4740*/  @!P1 LDG.E.U16 R17, desc[UR18][R20.64+-0x200] ;  /* 0xfffe001214119981 */ /* 0x002f62000c1e1500 */
[----:B------:R-:W-:Y:S02]  /*4750*/  P2R R148, PR, RZ, 0x1 ;  /* 0x00000001ff947803 */ /* 0x000fe40000000000 */
[----:B------:R-:W-:Y:S01]  /*4760*/  ISETP.GE.AND P0, PT, R53, R74, PT ;  /* 0x0000004a3500720c */ /* 0x000fe20003f06270 */
[----:B------:R-:W-:Y:S02]  /*4770*/  IMAD.MOV.U32 R16, RZ, RZ, RZ ;  /* 0x000000ffff107224 */ /* 0x000fe400078e00ff */
[----:B------:R-:W-:Y:S02]  /*4780*/  HFMA2 R18, -RZ, RZ, 0, 0 ;  /* 0x00000000ff127431 */ /* 0x000fe400000001ff */
[----:B--2---:R-:W-:Y:S01]  /*4790*/  IMAD.MOV.U32 R22, RZ, RZ, RZ ;  /* 0x000000ffff167224 */ /* 0x004fe200078e00ff */
[----:B------:R-:W-:Y:S02]  /*47a0*/  P2R R145, PR, RZ, 0x4 ;  /* 0x00000004ff917803 */ /* 0x000fe40000000000 */
[----:B------:R-:W-:Y:S01]  /*47b0*/  MOV R150, RZ ;  /* 0x000000ff00967202 */ /* 0x000fe20000000f00 */
[----:B------:R-:W-:-:S02]  /*47c0*/  IMAD.MOV.U32 R154, RZ, RZ, RZ ;  /* 0x000000ffff9a7224 */ /* 0x000fc400078e00ff */
[----:B---3--:R-:W-:Y:S01]  /*47d0*/  FMUL.FTZ R19, R156, 1.4426950216293334961 ;  /* 0x3fb8aa3b9c137820 */ /* 0x008fe20000410000 */
[----:B------:R-:W2:Y:S04]  /*47e0*/  @!P4 LDG.E.U16 R177, desc[UR18][R20.64+0x140] ;  /* 0x0001401214b1c981 */ /* 0x000ea8000c1e1500 */
[----:B------:R-:W3:Y:S04]  /*47f0*/  @!P5 LDG.E.U16 R179, desc[UR18][R20.64+0x180] ;  /* 0x0001801214b3d981 */ /* 0x000ee8000c1e1500 */
[----:B------:R-:W2:Y:S01]  /*4800*/  @!P6 LDG.E.U16 R181, desc[UR18][R20.64+0x1c0] ;  /* 0x0001c01214b5e981 */ /* 0x000ea2000c1e1500 */
[----:B-----5:R-:W-:-:S03]  /*4810*/  @!P1 PRMT R16, R17, 0x5410, RZ ;  /* 0x0000541011109816 */ /* 0x020fc600000000ff */
[----:B------:R-:W5:Y:S01]  /*4820*/  @!P0 LDG.E.U16 R17, desc[UR18][R20.64+-0x180] ;  /* 0xfffe801214118981 */ /* 0x000f62000c1e1500 */
[----:B------:R-:W-:Y:S02]  /*4830*/  ISETP.GE.AND P1, PT, R55, R74, PT ;  /* 0x0000004a3700720c */ /* 0x000fe40003f26270 */
[----:B-----5:R-:W-:-:S11]  /*4840*/  @!P0 PRMT R18, R17, 0x5410, RZ ;  /* 0x0000541011128816 */ /* 0x020fd600000000ff */
[----:B------:R-:W5:Y:S01]  /*4850*/  @!P1 LDG.E.U16 R17, desc[UR18][R20.64+-0x100] ;  /* 0xffff001214119981 */ /* 0x000f62000c1e1500 */
[----:B------:R-:W-:Y:S02]  /*4860*/  ISETP.GE.AND P0, PT, R52, R74, PT ;  /* 0x0000004a3400720c */ /* 0x000fe40003f06270 */
[----:B-----5:R-:W-:-:S11]  /*4870*/  @!P1 PRMT R22, R17, 0x5410, RZ ;  /* 0x0000541011169816 */ /* 0x020fd600000000ff */
[----:B------:R-:W5:Y:S01]  /*4880*/  @!P0 LDG.E.U16 R17, desc[UR18][R20.64+-0x1c0] ;  /* 0xfffe401214118981 */ /* 0x000f62000c1e1500 */
[----:B------:R-:W-:Y:S02]  /*4890*/  ISETP.GE.AND P1, PT, R54, R74, PT ;  /* 0x0000004a3600720c */ /* 0x000fe40003f26270 */
[----:B-----5:R-:W-:-:S11]  /*48a0*/  @!P0 PRMT R16, R16, 0x5410, R17 ;  /* 0x0000541010108816 */ /* 0x020fd60000000011 */
[----:B------:R-:W5:Y:S01]  /*48b0*/  @!P1 LDG.E.U16 R17, desc[UR18][R20.64+-0x140] ;  /* 0xfffec01214119981 */ /* 0x000f62000c1e1500 */
[-C--:B------:R-:W-:Y:S02]  /*48c0*/  ISETP.GE.AND P0, PT, R56, R74.reuse, PT ;  /* 0x0000004a3800720c */ /* 0x080fe40003f06270 */
[----:B------:R-:W-:Y:S02]  /*48d0*/  ISETP.GE.AND P2, PT, R57, R74, PT ;  /* 0x0000004a3900720c */ /* 0x000fe40003f46270 */
[----:B-----5:R-:W-:-:S09]  /*48e0*/  @!P1 PRMT R18, R18, 0x5410, R17 ;  /* 0x0000541012129816 */ /* 0x020fd20000000011 */
[----:B------:R-:W5:Y:S01]  /*48f0*/  @!P0 LDG.E.U16 R17, desc[UR18][R20.64+-0xc0] ;  /* 0xffff401214118981 */ /* 0x000f62000c1e1500 */
[-C--:B------:R-:W-:Y:S02]  /*4900*/  ISETP.GE.AND P1, PT, R58, R74.reuse, PT ;  /* 0x0000004a3a00720c */ /* 0x080fe40003f26270 */
[----:B-----5:R-:W-:Y:S02]  /*4910*/  @!P0 PRMT R22, R22, 0x5410, R17 ;  /* 0x0000541016168816 */ /* 0x020fe40000000011 */
[----:B------:R-:W5:Y:S01]  /*4920*/  @!P2 LDG.E.U16 R17, desc[UR18][R20.64+-0x80] ;  /* 0xffff80121411a981 */ /* 0x000f62000c1e1500 */
[----:B------:R-:W-:Y:S02]  /*4930*/  ISETP.GE.AND P0, PT, R59, R74, PT ;  /* 0x0000004a3b00720c */ /* 0x000fe40003f06270 */
[----:B-----5:R-:W-:-:S06]  /*4940*/  @!P2 PRMT R150, R17, 0x5410, RZ ;  /* 0x000054101196a816 */ /* 0x020fcc00000000ff */
[----:B------:R-:W5:Y:S02]  /*4950*/  @!P1 LDG.E.U16 R17, desc[UR18][R20.64+-0x40] ;  /* 0xffffc01214119981 */ /* 0x000f64000c1e1500 */
[----:B-----5:R-:W-:-:S03]  /*4960*/  @!P1 PRMT R150, R150, 0x5410, R17 ;  /* 0x0000541096969816 */ /* 0x020fc60000000011 */
[----:B------:R-:W5:Y:S02]  /*4970*/  @!P0 LDG.E.U16 R17, desc[UR18][R20.64] ;  /* 0x0000001214118981 */ /* 0x000f64000c1e1500 */
[----:B-----5:R-:W-:Y:S02]  /*4980*/  @!P0 PRMT R154, R17, 0x5410, RZ ;  /* 0x00005410119a8816 */ /* 0x020fe400000000ff */
[----:B------:R-:W-:-:S13]  /*4990*/  ISETP.NE.AND P0, PT, R148, RZ, PT ;  /* 0x000000ff9400720c */ /* 0x000fda0003f05270 */
[----:B------:R-:W5:Y:S01]  /*49a0*/  @!P0 LDG.E.U16 R17, desc[UR18][R20.64+0x40] ;  /* 0x0000401214118981 */ /* 0x000f62000c1e1500 */
[----:B----4-:R-:W-:-:S06]  /*49b0*/  FMUL.FTZ R23, R19, R95 ;  /* 0x0000005f13177220 */ /* 0x010fcc0000410000 */
[----:B------:R-:W1:Y:S01]  /*49c0*/  MUFU.EX2 R23, R23 ;  /* 0x0000001700177308 */ /* 0x000e620000000800 */
[----:B------:R-:W-:Y:S01]  /*49d0*/  ISETP.NE.AND P1, PT, R147, RZ, PT ;  /* 0x000000ff9300720c */ /* 0x000fe20003f25270 */
[----:B------:R-:W-:Y:S01]  /*49e0*/  FMUL.FTZ R147, R19, R96 ;  /* 0x0000006013937220 */ /* 0x000fe20000410000 */
[----:B------:R-:W-:-:S05]  /*49f0*/  ISETP.NE.AND P2, PT, R145, RZ, PT ;  /* 0x000000ff9100720c */ /* 0x000fca0003f45270 */
[----:B------:R-:W4:Y:S01]  /*4a00*/  MUFU.EX2 R145, R147 ;  /* 0x0000009300917308 */ /* 0x000f220000000800 */
[----:B------:R-:W-:-:S07]  /*4a10*/  FMUL.FTZ R151, R19, R93 ;  /* 0x0000005d13977220 */ /* 0x000fce0000410000 */
[----:B------:R-:W-:Y:S01]  /*4a20*/  MUFU.EX2 R149, R151 ;  /* 0x0000009700957308 */ /* 0x000fe20000000800 */
[----:B-----5:R-:W-:Y:S02]  /*4a30*/  @!P0 PRMT R154, R154, 0x5410, R17 ;  /* 0x000054109a9a8816 */ /* 0x020fe40000000011 */
[----:B------:R-:W5:Y:S01]  /*4a40*/  LDS.U16 R17, [R91] ;  /* 0x000000005b117984 */ /* 0x000f620000000400 */
[----:B------:R-:W-:Y:S02]  /*4a50*/  ISETP.GE.U32.AND P0, PT, R31, R74, PT ;  /* 0x0000004a1f00720c */ /* 0x000fe40003f06070 */
[----:B-----5:R-:W-:-:S05]  /*4a60*/  SHF.L.U32 R17, R17, 0x10, RZ ;  /* 0x0000001011117819 */ /* 0x020fca00000006ff */
[----:B------:R-:W-:-:S05]  /*4a70*/  FMUL.FTZ R17, R108, R17 ;  /* 0x000000116c117220 */ /* 0x000fca0000410000 */
[----:B------:R-:W-:Y:S02]  /*4a80*/  FSEL R144, R17, RZ, !P0 ;  /* 0x000000ff11907208 */ /* 0x000fe40004000000 */
[----:B------:R-:W5:Y:S02]  /*4a90*/  LDS.U16 R17, [R91+0x2] ;  /* 0x000002005b117984 */ /* 0x000f640000000400 */
[----:B-----5:R-:W-:Y:S02]  /*4aa0*/  IMAD.U32 R146, R17, 0x10000, RZ ;  /* 0x0001000011927824 */ /* 0x020fe400078e00ff */
[----:B------:R-:W5:Y:S01]  /*4ab0*/  LDS.U16 R17, [R91+0x4] ;  /* 0x000004005b117984 */ /* 0x000f620000000400 */
[----:B-1----:R-:W-:Y:S01]  /*4ac0*/  FSEL R143, R23, 1, !P0 ;  /* 0x3f800000178f7808 */ /* 0x002fe20004000000 */
[----:B------:R-:W-:-:S06]  /*4ad0*/  FMUL.FTZ R23, R19, R92 ;  /* 0x0000005c13177220 */ /* 0x000fcc0000410000 */
[----:B------:R-:W1:Y:S01]  /*4ae0*/  MUFU.EX2 R23, R23 ;  /* 0x0000001700177308 */ /* 0x000e620000000800 */
[----:B-----5:R-:W-:Y:S02]  /*4af0*/  SHF.L.U32 R148, R17, 0x10, RZ ;  /* 0x0000001011947819 */ /* 0x020fe400000006ff */
[----:B------:R-:W5:Y:S01]  /*4b00*/  LDS.U16 R17, [R91+0x6] ;  /* 0x000006005b117984 */ /* 0x000f620000000400 */
[----:B------:R-:W-:Y:S01]  /*4b10*/  FMUL.FTZ R146, R107, R146 ;  /* 0x000000926b927220 */ /* 0x000fe20000410000 */
[----:B------:R-:W-:Y:S01]  /*4b20*/  ISETP.GE.U32.AND P0, PT, R45, R74, PT ;  /* 0x0000004a2d00720c */ /* 0x000fe20003f06070 */
[----:B------:R-:W-:-:S03]  /*4b30*/  FMUL.FTZ R148, R103, R148 ;  /* 0x0000009467947220 */ /* 0x000fc60000410000 */
[----:B----4-:R-:W-:Y:S02]  /*4b40*/  FSEL R145, R145, 1, !P0 ;  /* 0x3f80000091917808 */ /* 0x010fe40004000000 */
[----:B------:R-:W-:Y:S02]  /*4b50*/  FSEL R146, R146, RZ, !P0 ;  /* 0x000000ff92927208 */ /* 0x000fe40004000000 */
[----:B------:R-:W-:-:S04]  /*4b60*/  ISETP.GE.U32.AND P0, PT, R44, R74, PT ;  /* 0x0000004a2c00720c */ /* 0x000fc80003f06070 */
[----:B-1----:R-:W-:Y:S02]  /*4b70*/  FSEL R147, R23, 1, !P0 ;  /* 0x3f80000017937808 */ /* 0x002fe40004000000 */
[----:B------:R-:W-:Y:S02]  /*4b80*/  FSEL R148, R148, RZ, !P0 ;  /* 0x000000ff94947208 */ /* 0x000fe40004000000 */
[----:B------:R-:W-:Y:S01]  /*4b90*/  ISETP.GE.U32.AND P0, PT, R43, R74, PT ;  /* 0x0000004a2b00720c */ /* 0x000fe20003f06070 */
[----:B-----5:R-:W-:-:S04]  /*4ba0*/  IMAD.U32 R17, R17, 0x10000, RZ ;  /* 0x0001000011117824 */ /* 0x020fc800078e00ff */
[----:B------:R-:W-:-:S05]  /*4bb0*/  FMUL.FTZ R17, R102, R17 ;  /* 0x0000001166117220 */ /* 0x000fca0000410000 */
[----:B------:R-:W-:Y:S02]  /*4bc0*/  FSEL R152, R17, RZ, !P0 ;  /* 0x000000ff11987208 */ /* 0x000fe40004000000 */
[----:B------:R-:W1:Y:S01]  /*4bd0*/  LDS.U16 R17, [R91+0x8] ;  /* 0x000008005b117984 */ /* 0x000e620000000400 */
[----:B------:R-:W-:-:S06]  /*4be0*/  FMUL.FTZ R23, R19, R94 ;  /* 0x0000005e13177220 */ /* 0x000fcc0000410000 */
[----:B------:R-:W4:Y:S01]  /*4bf0*/  MUFU.EX2 R23, R23 ;  /* 0x0000001700177308 */ /* 0x000f220000000800 */
[----:B-1----:R-:W-:Y:S02]  /*4c00*/  SHF.L.U32 R156, R17, 0x10, RZ ;  /* 0x00000010119c7819 */ /* 0x002fe400000006ff */
[----:B------:R-:W1:Y:S01]  /*4c10*/  LDS.U16 R17, [R91+0xa] ;  /* 0x00000a005b117984 */ /* 0x000e620000000400 */
[----:B------:R-:W-:Y:S02]  /*4c20*/  FSEL R149, R149, 1, !P0 ;  /* 0x3f80000095957808 */ /* 0x000fe40004000000 */
[----:B------:R-:W-:Y:S01]  /*4c30*/  FMUL.FTZ R156, R113, R156 ;  /* 0x0000009c719c7220 */ /* 0x000fe20000410000 */
[----:B------:R-:W-:-:S04]  /*4c40*/  ISETP.GE.U32.AND P0, PT, R42, R74, PT ;  /* 0x0000004a2a00720c */ /* 0x000fc80003f06070 */
[----:B----4-:R-:W-:Y:S02]  /*4c50*/  FSEL R151, R23, 1, !P0 ;  /* 0x3f80000017977808 */ /* 0x010fe40004000000 */
[----:B------:R-:W-:Y:S02]  /*4c60*/  FSEL R156, R156, RZ, !P0 ;  /* 0x000000ff9c9c7208 */ /* 0x000fe40004000000 */
[----:B------:R-:W-:Y:S01]  /*4c70*/  ISETP.GE.U32.AND P0, PT, R41, R74, PT ;  /* 0x0000004a2900720c */ /* 0x000fe20003f06070 */
[----:B-1----:R-:W-:-:S04]  /*4c80*/  IMAD.U32 R17, R17, 0x10000, RZ ;  /* 0x0001000011117824 */ /* 0x002fc800078e00ff */
[----:B------:R-:W-:-:S05]  /*4c90*/  FMUL.FTZ R17, R128, R17 ;  /* 0x0000001180117220 */ /* 0x000fca0000410000 */
[----:B------:R-:W-:Y:S02]  /*4ca0*/  FSEL R158, R17, RZ, !P0 ;  /* 0x000000ff119e7208 */ /* 0x000fe40004000000 */
[----:B------:R-:W1:Y:S01]  /*4cb0*/  LDS.U16 R17, [R91+0xc] ;  /* 0x00000c005b117984 */ /* 0x000e620000000400 */
[----:B------:R-:W-:-:S04]  /*4cc0*/  FMUL.FTZ R155, R19, R97 ;  /* 0x00000061139b7220 */ /* 0x000fc80000410000 */
[----:B------:R-:W4:Y:S02]  /*4cd0*/  MUFU.EX2 R153, R155 ;  /* 0x0000009b00997308 */ /* 0x000f240000000800 */
[----:B----4-:R-:W-:Y:S02]  /*4ce0*/  FSEL R153, R153, 1, !P0 ;  /* 0x3f80000099997808 */ /* 0x010fe40004000000 */
[----:B------:R-:W-:Y:S02]  /*4cf0*/  ISETP.GE.U32.AND P0, PT, R40, R74, PT ;  /* 0x0000004a2800720c */ /* 0x000fe40003f06070 */
[----:B-1----:R-:W-:-:S05]  /*4d00*/  SHF.L.U32 R17, R17, 0x10, RZ ;  /* 0x0000001011117819 */ /* 0x002fca00000006ff */
[----:B------:R-:W-:-:S05]  /*4d10*/  FMUL.FTZ R17, R130, R17 ;  /* 0x0000001182117220 */ /* 0x000fca0000410000 */
[----:B------:R-:W-:Y:S02]  /*4d20*/  FSEL R160, R17, RZ, !P0 ;  /* 0x000000ff11a07208 */ /* 0x000fe40004000000 */
[----:B------:R-:W1:Y:S01]  /*4d30*/  LDS.U16 R17, [R91+0xe] ;  /* 0x00000e005b117984 */ /* 0x000e620000000400 */
[----:B------:R-:W-:-:S06]  /*4d40*/  FMUL.FTZ R23, R19, R98 ;  /* 0x0000006213177220 */ /* 0x000fcc0000410000 */
[----:B------:R-:W4:Y:S02]  /*4d50*/  MUFU.EX2 R23, R23 ;  /* 0x0000001700177308 */ /* 0x000f240000000800 */
[----:B----4-:R-:W-:Y:S02]  /*4d60*/  FSEL R155, R23, 1, !P0 ;  /* 0x3f800000179b7808 */ /* 0x010fe40004000000 */
[----:B------:R-:W-:Y:S01]  /*4d70*/  ISETP.GE.U32.AND P0, PT, R39, R74, PT ;  /* 0x0000004a2700720c */ /* 0x000fe20003f06070 */
[----:B-1----:R-:W-:-:S04]  /*4d80*/  IMAD.U32 R17, R17, 0x10000, RZ ;  /* 0x0001000011117824 */ /* 0x002fc800078e00ff */
[----:B------:R-:W-:-:S05]  /*4d90*/  FMUL.FTZ R17, R132, R17 ;  /* 0x0000001184117220 */ /* 0x000fca0000410000 */
[----:B------:R-:W-:Y:S02]  /*4da0*/  FSEL R162, R17, RZ, !P0 ;  /* 0x000000ff11a27208 */ /* 0x000fe40004000000 */
[----:B------:R-:W1:Y:S01]  /*4db0*/  LDS.U16 R17, [R91+0x10] ;  /* 0x000010005b117984 */ /* 0x000e620000000400 */
[C---:B------:R-:W-:Y:S01]  /*4dc0*/  FMUL.FTZ R157, R19.reuse, R99 ;  /* 0x00000063139d7220 */ /* 0x040fe20000410000 */
[----:B------:R-:W-:-:S05]  /*4dd0*/  FMUL.FTZ R23, R19, R106 ;  /* 0x0000006a13177220 */ /* 0x000fca0000410000 */
[----:B------:R-:W4:Y:S01]  /*4de0*/  MUFU.EX2 R157, R157 ;  /* 0x0000009d009d7308 */ /* 0x000f220000000800 */
[----:B-1----:R-:W-:Y:S02]  /*4df0*/  SHF.L.U32 R164, R17, 0x10, RZ ;  /* 0x0000001011a47819 */ /* 0x002fe400000006ff */
[----:B------:R-:W1:Y:S05]  /*4e00*/  LDS.U16 R17, [R91+0x12] ;  /* 0x000012005b117984 */ /* 0x000e6a0000000400 */
[----:B------:R-:W5:Y:S01]  /*4e10*/  MUFU.EX2 R23, R23 ;  /* 0x0000001700177308 */ /* 0x000f620000000800 */
[----:B----4-:R-:W-:Y:S01]  /*4e20*/  FSEL R159, R157, 1, !P0 ;  /* 0x3f8000009d9f7808 */ /* 0x010fe20004000000 */
[----:B------:R-:W-:Y:S01]  /*4e30*/  FMUL.FTZ R164, R133, R164 ;  /* 0x000000a485a47220 */ /* 0x000fe20000410000 */
[----:B------:R-:W-:-:S04]  /*4e40*/  ISETP.GE.U32.AND P0, PT, R38, R74, PT ;  /* 0x0000004a2600720c */ /* 0x000fc80003f06070 */
[----:B------:R-:W-:Y:S02]  /*4e50*/  FSEL R164, R164, RZ, !P0 ;  /* 0x000000ffa4a47208 */ /* 0x000fe40004000000 */
[----:B-----5:R-:W-:Y:S02]  /*4e60*/  FSEL R157, R23, 1, !P0 ;  /* 0x3f800000179d7808 */ /* 0x020fe40004000000 */
[----:B------:R-:W-:Y:S01]  /*4e70*/  ISETP.GE.U32.AND P0, PT, R37, R74, PT ;  /* 0x0000004a2500720c */ /* 0x000fe20003f06070 */
[----:B-1----:R-:W-:-:S04]  /*4e80*/  IMAD.U32 R17, R17, 0x10000, RZ ;  /* 0x0001000011117824 */ /* 0x002fc800078e00ff */
[----:B------:R-:W-:-:S05]  /*4e90*/  FMUL.FTZ R17, R134, R17 ;  /* 0x0000001186117220 */ /* 0x000fca0000410000 */
[----:B------:R-:W-:Y:S02]  /*4ea0*/  FSEL R166, R17, RZ, !P0 ;  /* 0x000000ff11a67208 */ /* 0x000fe40004000000 */
[----:B------:R-:W1:Y:S01]  /*4eb0*/  LDS.U16 R17, [R91+0x14] ;  /* 0x000014005b117984 */ /* 0x000e620000000400 */
[C---:B------:R-:W-:Y:S01]  /*4ec0*/  FMUL.FTZ R163, R19.reuse, R111 ;  /* 0x0000006f13a37220 */ /* 0x040fe20000410000 */
[----:B------:R-:W-:-:S03]  /*4ed0*/  FMUL.FTZ R23, R19, R112 ;  /* 0x0000007013177220 */ /* 0x000fc60000410000 */
        /* <DEDUP_REMOVED lines=42> */
[----:B------:R-:W-:Y:S01]  /*5180*/  FMUL.FTZ R180, R143, R145 ;  /* 0x000000918fb47220 */ /* 0x000fe20000410000 */
[----:B------:R-:W-:Y:S01]  /*5190*/  FMUL.FTZ R19, R19, R100 ;  /* 0x0000006413137220 */ /* 0x000fe20000410000 */
[----:B------:R-:W4:Y:S01]  /*51a0*/  @!P3 LDG.E.U16 R23, desc[UR18][R20.64+0x100] ;  /* 0x000100121417b981 */ /* 0x000f22000c1e1500 */
[----:B-1----:R-:W-:-:S04]  /*51b0*/  IMAD.U32 R17, R17, 0x10000, RZ ;  /* 0x0001000011117824 */ /* 0x002fc800078e00ff */
[----:B------:R-:W-:-:S05]  /*51c0*/  FMUL.FTZ R17, R140, R17 ;  /* 0x000000118c117220 */ /* 0x000fca0000410000 */
[----:B------:R-:W-:Y:S01]  /*51d0*/  FSEL R178, R17, RZ, !P0 ;  /* 0x000000ff11b27208 */ /* 0x000fe20004000000 */
[----:B------:R-:W-:-:S04]  /*51e0*/  FFMA.FTZ R17, R144, R145, R146 ;  /* 0x0000009190117223 */ /* 0x000fc80000010092 */
        /* <DEDUP_REMOVED lines=8> */
[----:B------:R-:W-:Y:S01]  /*5270*/  FMUL.FTZ R180, R149, R180 ;  /* 0x000000b495b47220 */ /* 0x000fe20000410000 */
[----:B------:R-:W1:Y:S02]  /*5280*/  MUFU.EX2 R19, R19 ;  /* 0x0000001300137308 */ /* 0x000e640000000800 */
        /* <DEDUP_REMOVED lines=9> */
[----:B-1----:R-:W-:Y:S01]  /*5320*/  FSEL R173, R19, 1, !P0 ;  /* 0x3f80000013ad7808 */ /* 0x002fe20004000000 */
[----:B------:R-:W-:Y:S02]  /*5330*/  FMUL.FTZ R180, R157, R180 ;  /* 0x000000b49db47220 */ /* 0x000fe40000410000 */
[----:B------:R-:W-:Y:S01]  /*5340*/  FFMA.FTZ R17, R171, R17, R176 ;  /* 0x00000011ab117223 */ /* 0x000fe200000100b0 */
[----:B------:R-:W-:Y:S01]  /*5350*/  ISETP.GE.AND P0, PT, R73, 0x1, PT ;  /* 0x000000014900780c */ /* 0x000fe20003f06270 */
[----:B------:R-:W-:Y:S01]  /*5360*/  FMUL.FTZ R180, R161, R180 ;  /* 0x000000b4a1b47220 */ /* 0x000fe20000410000 */
[----:B------:R-:W5:Y:S01]  /*5370*/  @!P2 LDG.E.U16 R19, desc[UR18][R20.64+0xc0] ;  /* 0x0000c0121413a981 */ /* 0x000f62000c1e1500 */
[----:B------:R-:W-:Y:S02]  /*5380*/  FFMA.FTZ R182, R173, R17, R178 ;  /* 0x00000011adb67223 */ /* 0x000fe400000100b2 */
[----:B------:R-:W-:-:S03]  /*5390*/  FMUL.FTZ R180, R163, R180 ;  /* 0x000000b4a3b47220 */ /* 0x000fc60000410000 */
[----:B------:R-:W1:Y:S01]  /*53a0*/  SHFL.UP PT, R17, R182, 0x1, RZ ;  /* 0x04200000b6117989 */ /* 0x000e6200000e00ff */
[----:B------:R-:W-:-:S04]  /*53b0*/  FMUL.FTZ R180, R165, R180 ;  /* 0x000000b4a5b47220 */ /* 0x000fc80000410000 */
[----:B------:R-:W-:-:S04]  /*53c0*/  FMUL.FTZ R180, R167, R180 ;  /* 0x000000b4a7b47220 */ /* 0x000fc80000410000 */
[----:B------:R-:W-:-:S04]  /*53d0*/  FMUL.FTZ R180, R169, R180 ;  /* 0x000000b4a9b47220 */ /* 0x000fc80000410000 */
[----:B------:R-:W-:-:S04]  /*53e0*/  FMUL.FTZ R180, R171, R180 ;  /* 0x000000b4abb47220 */ /* 0x000fc80000410000 */
[----:B------:R-:W-:-:S04]  /*53f0*/  FMUL.FTZ R193, R173, R180 ;  /* 0x000000b4adc17220 */ /* 0x000fc80000410000 */
[----:B-1----:R-:W-:-:S05]  /*5400*/  FFMA.FTZ R17, R193, R17, R182 ;  /* 0x00000011c1117223 */ /* 0x002fca00000100b6 */
[----:B------:R-:W-:Y:S02]  /*5410*/  FSEL R184, R182, R17, !P0 ;  /* 0x00000011b6b87208 */ /* 0x000fe40004000000 */
[----:B------:R-:W5:Y:S04]  /*5420*/  @!P1 LDG.E.U16 R17, desc[UR18][R20.64+0x80] ;  /* 0x0000801214119981 */ /* 0x000f68000c1e1500 */
[----:B------:R-:W1:Y:S04]  /*5430*/  SHFL.UP PT, R180, R193, 0x1, RZ ;  /* 0x04200000c1b47989 */ /* 0x000e6800000e00ff */
[----:B------:R-:W0:Y:S01]  /*5440*/  SHFL.UP PT, R183, R184, 0x2, RZ ;  /* 0x04400000b8b77989 */ /* 0x000e2200000e00ff */
[----:B-1----:R-:W-:-:S05]  /*5450*/  @P0 FMUL.FTZ R193, R193, R180 ;  /* 0x000000b4c1c10220 */ /* 0x002fca0000410000 */
[----:B------:R-:W1:Y:S01]  /*5460*/  SHFL.UP PT, R182, R193, 0x2, RZ ;  /* 0x04400000c1b67989 */ /* 0x000e6200000e00ff */
[----:B0-----:R-:W-:Y:S01]  /*5470*/  FFMA.FTZ R183, R193, R183, R184 ;  /* 0x000000b7c1b77223 */ /* 0x001fe200000100b8 */
[----:B------:R-:W-:Y:S01]  /*5480*/  ISETP.GE.AND P0, PT, R73, 0x2, PT ;  /* 0x000000024900780c */ /* 0x000fe20003f06270 */
[----:B------:R-:W-:-:S03]  /*5490*/  HFMA2 R180, -RZ, RZ, 0, 0 ;  /* 0x00000000ffb47431 */ /* 0x000fc600000001ff */
[----:B------:R-:W-:-:S09]  /*54a0*/  FSEL R186, R184, R183, !P0 ;  /* 0x000000b7b8ba7208 */ /* 0x000fd20004000000 */
[----:B-1----:R-:W-:-:S05]  /*54b0*/  @P0 FMUL.FTZ R193, R193, R182 ;  /* 0x000000b6c1c10220 */ /* 0x002fca0000410000 */
[----:B------:R-:W-:Y:S01]  /*54c0*/  SHFL.UP PT, R188, R193, 0x4, RZ ;  /* 0x04800000c1bc7989 */ /* 0x000fe200000e00ff */
[----:B------:R-:W-:-:S03]  /*54d0*/  ISETP.GE.AND P0, PT, R73, 0x4, PT ;  /* 0x000000044900780c */ /* 0x000fc60003f06270 */
[----:B------:R-:W-:Y:S01]  /*54e0*/  STS.U16 [R75+0x420], R16 ;  /* 0x000420104b007388 */ /* 0x000fe20000000400 */
[----:B------:R-:W-:Y:S01]  /*54f0*/  IMAD.MOV.U32 R182, RZ, RZ, RZ ;  /* 0x000000ffffb67224 */ /* 0x000fe200078e00ff */
[----:B------:R-:W-:Y:S02]  /*5500*/  MOV R184, RZ ;  /* 0x000000ff00b87202 */ /* 0x000fe40000000f00 */
[----:B---3--:R-:W-:Y:S02]  /*5510*/  @!P5 PRMT R184, R179, 0x5410, RZ ;  /* 0x00005410b3b8d816 */ /* 0x008fe400000000ff */
[----:B------:R-:W-:Y:S02]  /*5520*/  PRMT R179, R150, 0x7632, R179 ;  /* 0x0000763296b37816 */ /* 0x000fe400000000b3 */
[----:B--2---:R-:W-:Y:S01]  /*5530*/  @!P6 PRMT R184, R184, 0x5410, R181 ;  /* 0x00005410b8b8e816 */ /* 0x004fe200000000b5 */
[----:B------:R-:W0:Y:S01]  /*5540*/  S2UR UR8, SR_CgaCtaId ;  /* 0x00000000000879c3 */ /* 0x000e220000008800 */
[----:B------:R-:W-:-:S02]  /*5550*/  UMOV UR4, 0x400 ;  /* 0x0000040000047882 */ /* 0x000fc40000000000 */
[----:B0-----:R-:W-:Y:S01]  /*5560*/  ULEA UR4, UR8, UR4, 0x18 ;  /* 0x0000000408047291 */ /* 0x001fe2000f8ec0ff */
[----:B----4-:R-:W-:Y:S02]  /*5570*/  @!P3 PRMT R182, R23, 0x5410, RZ ;  /* 0x0000541017b6b816 */ /* 0x010fe400000000ff */
[----:B------:R-:W-:Y:S02]  /*5580*/  PRMT R23, R18, 0x7632, R23 ;  /* 0x0000763212177816 */ /* 0x000fe40000000017 */
[--C-:B------:R-:W-:Y:S02]  /*5590*/  @!P4 PRMT R182, R182, 0x5410, R177.reuse ;  /* 0x00005410b6b6c816 */ /* 0x100fe400000000b1 */
[----:B------:R-:W-:Y:S02]  /*55a0*/  PRMT R177, R22, 0x7632, R177 ;  /* 0x0000763216b17816 */ /* 0x000fe400000000b1 */
[----:B-----5:R-:W-:Y:S02]  /*55b0*/  @!P1 PRMT R180, R17, 0x5410, RZ ;  /* 0x0000541011b49816 */ /* 0x020fe400000000ff */
[----:B------:R-:W0:Y:S02]  /*55c0*/  SHFL.UP PT, R17, R186, 0x4, RZ ;  /* 0x04800000ba117989 */ /* 0x000e2400000e00ff */
[----:B------:R-:W-:-:S02]  /*55d0*/  @!P2 PRMT R180, R180, 0x5410, R19 ;  /* 0x00005410b4b4a816 */ /* 0x000fc40000000013 */
[----:B------:R-:W-:-:S05]  /*55e0*/  PRMT R19, R16, 0x7632, R19 ;  /* 0x0000763210137816 */ /* 0x000fca0000000013 */
[----:B------:R-:W-:Y:S01]  /*55f0*/  STS.U16 [R76+0x460], R19 ;  /* 0x000460134c007388 */ /* 0x000fe20000000400 */
[----:B0-----:R-:W-:-:S05]  /*5600*/  FFMA.FTZ R17, R193, R17, R186 ;  /* 0x00000011c1117223 */ /* 0x001fca00000100ba */
[----:B------:R-:W-:Y:S01]  /*5610*/  FSEL R186, R186, R17, !P0 ;  /* 0x00000011baba7208 */ /* 0x000fe20004000000 */
[----:B------:R-:W-:-:S04]  /*5620*/  @P0 FMUL.FTZ R193, R193, R188 ;  /* 0x000000bcc1c10220 */ /* 0x000fc80000410000 */
[----:B------:R-:W0:Y:S04]  /*5630*/  SHFL.UP PT, R19, R186, 0x8, RZ ;  /* 0x05000000ba137989 */ /* 0x000e2800000e00ff */
[----:B------:R-:W-:Y:S04]  /*5640*/  STS.U16 [R77+0x4a0], R18 ;  /* 0x0004a0124d007388 */ /* 0x000fe80000000400 */
[----:B------:R-:W1:Y:S01]  /*5650*/  SHFL.UP PT, R18, R193, 0x8, RZ ;  /* 0x05000000c1127989 */ /* 0x000e6200000e00ff */
[----:B------:R-:W-:Y:S02]  /*5660*/  ISETP.GE.AND P1, PT, R73, 0x8, PT ;  /* 0x000000084900780c */ /* 0x000fe40003f26270 */
[----:B------:R-:W-:Y:S01]  /*5670*/  PRMT R16, R154, 0x7632, R16 ;  /* 0x000076329a107816 */ /* 0x000fe20000000010 */
[----:B------:R-:W-:Y:S01]  /*5680*/  STS.U16 [R78+0x4e0], R23 ;  /* 0x0004e0174e007388 */ /* 0x000fe20000000400 */
[----:B------:R-:W-:-:S03]  /*5690*/  PRMT R17, R180, 0x7632, R17 ;  /* 0x00007632b4117816 */ /* 0x000fc60000000011 */
[----:B------:R2:W-:Y:S04]  /*56a0*/  STS.U16 [R79+0x520], R22 ;  /* 0x000520164f007388 */ /* 0x0005e80000000400 */
[----:B------:R-:W-:Y:S04]  /*56b0*/  STS.U16 [R80+0x560], R177 ;  /* 0x000560b150007388 */ /* 0x000fe80000000400 */
[----:B------:R-:W-:Y:S01]  /*56c0*/  STS.U16 [R81+0x5a0], R150 ;  /* 0x0005a09651007388 */ /* 0x000fe20000000400 */
[----:B0-----:R-:W-:Y:S01]  /*56d0*/  FFMA.FTZ R19, R193, R19, R186 ;  /* 0x00000013c1137223 */ /* 0x001fe200000100ba */
[----:B--2---:R-:W-:-:S02]  /*56e0*/  PRMT R22, R182, 0x7632, R22 ;  /* 0x00007632b6167816 */ /* 0x004fc40000000016 */
[----:B------:R-:W-:Y:S01]  /*56f0*/  STS.U16 [R82+0x5e0], R179 ;  /* 0x0005e0b352007388 */ /* 0x000fe20000000400 */
[----:B------:R-:W-:-:S03]  /*5700*/  PRMT R23, R184, 0x7632, R23 ;  /* 0x00007632b8177816 */ /* 0x000fc60000000017 */
[----:B------:R-:W-:Y:S01]  /*5710*/  STS.U16 [R83+0x620], R154 ;  /* 0x0006209a53007388 */ /* 0x000fe20000000400 */
[----:B-1----:R-:W-:Y:S01]  /*5720*/  @P1 FMUL.FTZ R193, R193, R18 ;  /* 0x00000012c1c11220 */ /* 0x002fe20000410000 */
[----:B------:R-:W-:Y:S02]  /*5730*/  FSEL R192, R186, R19, !P1 ;  /* 0x00000013bac07208 */ /* 0x000fe40004800000 */
[----:B------:R-:W-:Y:S01]  /*5740*/  STS.U16 [R84+0x660], R16 ;  /* 0x0006601054007388 */ /* 0x000fe20000000400 */
[----:B------:R-:W-:-:S03]  /*5750*/  ISETP.NE.AND P0, PT, R29, RZ, PT ;  /* 0x000000ff1d00720c */ /* 0x000fc60003f05270 */
[----:B------:R-:W-:Y:S04]  /*5760*/  STS.U16 [R85+0x6a0], R180 ;  /* 0x0006a0b455007388 */ /* 0x000fe80000000400 */
[----:B------:R0:W-:Y:S04]  /*5770*/  STS.U16 [R86+0x6e0], R17 ;  /* 0x0006e01156007388 */ /* 0x0001e80000000400 */
[----:B------:R-:W-:Y:S04]  /*5780*/  STS.U16 [R87+0x720], R182 ;  /* 0x000720b657007388 */ /* 0x000fe80000000400 */
[----:B------:R-:W-:Y:S01]  /*5790*/  STS.U16 [R88+0x760], R22 ;  /* 0x0007601658007388 */ /* 0x000fe20000000400 */
[----:B------:R-:W-:-:S03]  /*57a0*/  ISETP.NE.OR P0, PT, R25, RZ, !P0 ;  /* 0x000000ff1900720c */ /* 0x000fc60004705670 */
[----:B------:R-:W-:Y:S04]  /*57b0*/  STS.U16 [R89+0x7a0], R184 ;  /* 0x0007a0b859007388 */ /* 0x000fe80000000400 */
[----:B------:R-:W-:Y:S01]  /*57c0*/  STS.U16 [R90+0x7e0], R23 ;  /* 0x0007e0175a007388 */ /* 0x000fe20000000400 */
[----:B0-----:R-:W-:Y:S02]  /*57d0*/  HFMA2 R17, -RZ, RZ, 0, 0 ;  /* 0x00000000ff117431 */ /* 0x001fe400000001ff */
[----:B------:R-:W-:Y:S01]  /*57e0*/  IMAD.MOV.U32 R16, RZ, RZ, 0x3f800000 ;  /* 0x3f800000ff107424 */ /* 0x000fe200078e00ff */
[----:B------:R-:W-:Y:S01]  /*57f0*/  NOP ;  /* 0x0000000000007918 */ /* 0x000fe20000000000 */
[----:B------:R-:W0:Y:S04]  /*5800*/  SHFL.UP PT, R22, R193, 0x10, RZ ;  /* 0x06000000c1167989 */ /* 0x000e2800000e00ff */
[----:B------:R-:W1:Y:S04]  /*5810*/  SHFL.UP PT, R23, R192, 0x10, RZ ;  /* 0x06000000c0177989 */ /* 0x000e6800000e00ff */
[----:B------:R-:W2:Y:S01]  /*5820*/  @!P0 LDS.64 R16, [UR5] ;  /* 0x00000005ff108984 */ /* 0x000ea20008000a00 */
[----:B------:R-:W-:-:S03]  /*5830*/  ISETP.NE.AND P0, PT, R73, 0x1f, PT ;  /* 0x0000001f4900780c */ /* 0x000fc60003f05270 */
[----:B------:R-:W-:Y:S04]  /*5840*/  LDS.U16 R150, [R91+0x420] ;  /* 0x000420005b967984 */ /* 0x000fe80000000400 */
[----:B------:R-:W-:Y:S04]  /*5850*/  LDS.U16 R154, [R91+0x422] ;  /* 0x000422005b9a7984 */ /* 0x000fe80000000400 */
[----:B------:R-:W-:Y:S01]  /*5860*/  LDS.U16 R177, [R91+0x424] ;  /* 0x000424005bb17984 */ /* 0x000fe20000000400 */
[----:B0-----:R-:W-:-:S03]  /*5870*/  FMUL.FTZ R22, R193, R22 ;  /* 0x00000016c1167220 */ /* 0x001fc60000410000 */
[----:B------:R-:W-:Y:S01]  /*5880*/  LDS.U16 R179, [R91+0x426] ;  /* 0x000426005bb37984 */ /* 0x000fe20000000400 */
[----:B-1----:R-:W-:-:S03]  /*5890*/  FFMA.FTZ R23, R193, R23, R192 ;  /* 0x00000017c1177223 */ /* 0x002fc600000100c0 */
        /* <DEDUP_REMOVED lines=12> */
[----:B------:R-:W-:Y:S01]  /*5960*/  @!P0 STS.64 [UR4+0x840], R22 ;  /* 0x00084016ff008988 */ /* 0x000fe20008000a04 */
[----:B------:R-:W-:Y:S01]  /*5970*/  BAR.SYNC.DEFER_BLOCKING 0x0 ;  /* 0x0000000000007b1d */ /* 0x000fe20000010000 */
[----:B------:R-:W-:-:S02]  /*5980*/  ISETP.NE.AND P1, PT, R73, RZ, PT ;  /* 0x000000ff4900720c */ /* 0x000fc40003f25270 */
        /* <DEDUP_REMOVED lines=21> */
[----:B------:R-:W-:Y:S01]  /*5ae0*/  LEA R143, P2, R6, R14, 0x1 ;  /* 0x0000000e068f7211 */ /* 0x000fe200078408ff */
[----:B------:R-:W-:Y:S02]  /*5af0*/  BSSY.RECONVERGENT B0, `(.L_x_4043) ;  /* 0x0000010000007945 */ /* 0x000fe40003800200 */
[----:B------:R-:W-:Y:S01]  /*5b00*/  FFMA.FTZ R155, R155, R153, R160 ;  /* 0x000000999b9b7223 */ /* 0x000fe200000100a0 */
[----:B------:R-:W-:Y:S01]  /*5b10*/  IMAD.X R21, R21, 0x1, R9, P1 ;  /* 0x0000000115157824 */ /* 0x000fe200008e0609 */
[----:B------:R-:W-:Y:S01]  /*5b20*/  IADD3.X R144, PT, PT, R15, R49, RZ, P2, !PT ;  /* 0x000000310f907210 */ /* 0x000fe200017fe4ff */
[----:B------:R-:W-:Y:S02]  /*5b30*/  IMAD.U32 R23, R150, 0x10000, RZ ;  /* 0x0001000096177824 */ /* 0x000fe400078e00ff */
        /* <DEDUP_REMOVED lines=11> */
.L_x_4044:
[----:B------:R-:W-:Y:S05]  /*5bf0*/  BSYNC.RECONVERGENT B0 ;  /* 0x0000000000007941 */ /* 0x000fea0003800200 */
.L_x_4043:
[----:B------:R-:W-:Y:S01]  /*5c00*/  FFMA.FTZ R157, R157, R159, R164 ;  /* 0x0000009f9d9d7223 */ /* 0x000fe200000100a4 */
[----:B0-----:R-:W-:Y:S01]  /*5c10*/  SHF.L.U32 R14, R179, 0x10, RZ ;  /* 0x00000010b30e7819 */ /* 0x001fe200000006ff */
[----:B------:R-:W-:Y:S01]  /*5c20*/  IMAD.U32 R15, R180, 0x10000, RZ ;  /* 0x00010000b40f7824 */ /* 0x000fe200078e00ff */
[----:B------:R-:W-:Y:S01]  /*5c30*/  SHF.L.U32 R16, R183, 0x10, RZ ;  /* 0x00000010b7107819 */ /* 0x000fe200000006ff */
[----:B------:R-:W-:Y:S01]  /*5c40*/  FFMA.FTZ R161, R161, R157, R166 ;  /* 0x0000009da1a17223 */ /* 0x000fe200000100a6 */
[----:B------:R-:W-:Y:S01]  /*5c50*/  UIADD3 UR6, UPT, UPT, UR6, 0x1, URZ ;  /* 0x0000000106067890 */ /* 0x000fe2000fffe0ff */
[----:B------:R-:W-:Y:S01]  /*5c60*/  FFMA.FTZ R117, R14, R149, R117 ;  /* 0x000000950e757223 */ /* 0x000fe20000010075 */
[----:B------:R-:W-:Y:S01]  /*5c70*/  SHF.L.U32 R14, R181, 0x10, RZ ;  /* 0x00000010b50e7819 */ /* 0x000fe200000006ff */
[----:B------:R-:W-:Y:S01]  /*5c80*/  FFMA.FTZ R163, R163, R161, R168 ;  /* 0x000000a1a3a37223 */ /* 0x000fe200000100a8 */
[----:B------:R-:W-:Y:S01]  /*5c90*/  FFMA.FTZ R116, R15, R151, R116 ;  /* 0x000000970f747223 */ /* 0x000fe20000010074 */
[----:B------:R-:W-:-:S02]  /*5ca0*/  IMAD.U32 R15, R182, 0x10000, RZ ;  /* 0x00010000b60f7824 */ /* 0x000fc400078e00ff */
[----:B------:R-:W-:Y:S01]  /*5cb0*/  FFMA.FTZ R121, R16, R159, R121 ;  /* 0x0000009f10797223 */ /* 0x000fe20000010079 */
[----:B------:R-:W-:Y:S01]  /*5cc0*/  FFMA.FTZ R165, R165, R163, R170 ;  /* 0x000000a3a5a57223 */ /* 0x000fe200000100aa */
[----:B------:R-:W-:Y:S01]  /*5cd0*/  FFMA.FTZ R119, R14, R153, R119 ;  /* 0x000000990e777223 */ /* 0x000fe20000010077 */
[----:B------:R-:W-:Y:S01]  /*5ce0*/  SHF.L.U32 R14, R185, 0x10, RZ ;  /* 0x00000010b90e7819 */ /* 0x000fe200000006ff */
[----:B------:R-:W-:Y:S01]  /*5cf0*/  UISETP.NE.AND UP0, UPT, UR6, URZ, UPT ;  /* 0x000000ff0600728c */ /* 0x000fe2000bf05270 */
[----:B------:R-:W-:Y:S01]  /*5d00*/  FFMA.FTZ R167, R167, R165, R172 ;  /* 0x000000a5a7a77223 */ /* 0x000fe200000100ac */
[----:B------:R-:W-:Y:S01]  /*5d10*/  SHF.L.U32 R16, R187, 0x10, RZ ;  /* 0x00000010bb107819 */ /* 0x000fe200000006ff */
[----:B------:R-:W-:Y:S01]  /*5d20*/  FFMA.FTZ R118, R15, R155, R118 ;  /* 0x0000009b0f767223 */ /* 0x000fe20000010076 */
[----:B------:R-:W-:Y:S02]  /*5d30*/  IMAD.U32 R17, R184, 0x10000, RZ ;  /* 0x00010000b8117824 */ /* 0x000fe400078e00ff */
[----:B------:R-:W-:Y:S01]  /*5d40*/  FFMA.FTZ R169, R169, R167, R174 ;  /* 0x000000a7a9a97223 */ /* 0x000fe200000100ae */
[----:B------:R-:W-:-:S02]  /*5d50*/  IMAD.U32 R15, R186, 0x10000, RZ ;  /* 0x00010000ba0f7824 */ /* 0x000fc400078e00ff */
[----:B------:R-:W-:Y:S01]  /*5d60*/  FFMA.FTZ R123, R14, R161, R123 ;  /* 0x000000a10e7b7223 */ /* 0x000fe2000001007b */
[----:B------:R-:W-:Y:S01]  /*5d70*/  FFMA.FTZ R125, R16, R165, R125 ;  /* 0x000000a5107d7223 */ /* 0x000fe2000001007d */
[----:B------:R-:W-:Y:S01]  /*5d80*/  FFMA.FTZ R171, R171, R169, R176 ;  /* 0x000000a9abab7223 */ /* 0x000fe200000100b0 */
[----:B------:R-:W-:Y:S01]  /*5d90*/  SHF.L.U32 R154, R154, 0x10, RZ ;  /* 0x000000109a9a7819 */ /* 0x000fe200000006ff */
[----:B------:R-:W-:Y:S01]  /*5da0*/  FFMA.FTZ R120, R17, R157, R120 ;  /* 0x0000009d11787223 */ /* 0x000fe20000010078 */
[----:B------:R-:W-:Y:S01]  /*5db0*/  FFMA.FTZ R122, R15, R163, R122 ;  /* 0x000000a30f7a7223 */ /* 0x000fe2000001007a */
[----:B------:R-:W-:Y:S01]  /*5dc0*/  SHF.L.U32 R14, R189, 0x10, RZ ;  /* 0x00000010bd0e7819 */ /* 0x000fe200000006ff */
[----:B------:R-:W-:Y:S01]  /*5dd0*/  IMAD.U32 R177, R177, 0x10000, RZ ;  /* 0x00010000b1b17824 */ /* 0x000fe200078e00ff */
[----:B------:R-:W-:Y:S01]  /*5de0*/  LEA R141, P0, R10, R141, 0x2 ;  /* 0x0000008d0a8d7211 */ /* 0x000fe200078010ff */
[----:B------:R-:W-:Y:S01]  /*5df0*/  IMAD.U32 R17, R188, 0x10000, RZ ;  /* 0x00010000bc117824 */ /* 0x000fe200078e00ff */
[----:B------:R-:W-:Y:S01]  /*5e00*/  SHF.L.U32 R16, R191, 0x10, RZ ;  /* 0x00000010bf107819 */ /* 0x000fe200000006ff */
[----:B------:R-:W-:Y:S01]  /*5e10*/  FFMA.FTZ R173, R173, R171, R178 ;  /* 0x000000abadad7223 */ /* 0x000fe200000100b2 */
[----:B------:R-:W-:-:S02]  /*5e20*/  IMAD.U32 R15, R190, 0x10000, RZ ;  /* 0x00010000be0f7824 */ /* 0x000fc400078e00ff */
        /* <DEDUP_REMOVED lines=8> */
[----:B------:R-:W-:Y:S01]  /*5eb0*/  IADD3 R131, PT, PT, R131, 0x1, RZ ;  /* 0x0000000183837810 */ /* 0x000fe20007ffe0ff */
[----:B------:R-:W-:Y:S01]  /*5ec0*/  UIADD3 UR5, UPT, UPT, UR5, 0x8, URZ ;  /* 0x0000000805057890 */ /* 0x000fe2000fffe0ff */
[----:B------:R-:W-:Y:S11]  /*5ed0*/  BRA.U UP0, `(.L_x_4045) ;  /* 0xffffffe1007c7547 */ /* 0x000ff6000b83ffff */
.L_x_4042:
[----:B------:R-:W-:Y:S01]  /*5ee0*/  ISETP.NE.AND P0, PT, R25, RZ, PT ;  /* 0x000000ff1900720c */ /* 0x000fe20003f05270 */
[----:B------:R-:W-:Y:S01]  /*5ef0*/  BAR.SYNC.DEFER_BLOCKING 0x0 ;  /* 0x0000000000007b1d */ /* 0x000fe20000010000 */
[----:B------:R-:W-:Y:S02]  /*5f00*/  F2FP.BF16.F32.PACK_AB R104, R115, R104 ;  /* 0x000000687368723e */ /* 0x000fe400000010ff */
[----:B------:R-:W-:Y:S02]  /*5f10*/  F2FP.BF16.F32.PACK_AB R114, R117, R114 ;  /* 0x000000727572723e */ /* 0x000fe400000010ff */
[----:B------:R-:W-:Y:S02]  /*5f20*/  F2FP.BF16.F32.PACK_AB R120, R123, R120 ;  /* 0x000000787b78723e */ /* 0x000fe400000010ff */
[----:B------:R-:W-:Y:S02]  /*5f30*/  PRMT R12, R104, 0x7632, R12 ;  /* 0x00007632680c7816 */ /* 0x000fe4000000000c */
[----:B------:R-:W-:-:S02]  /*5f40*/  PRMT R14, R114, 0x7632, R14 ;  /* 0x00007632720e7816 */ /* 0x000fc4000000000e */
        /* <DEDUP_REMOVED lines=18> */
[----:B0-----:R-:W-:-:S03]  /*6070*/  @!P0 IMAD.IADD R16, R13, 0x1, -R72 ;  /* 0x000000010d108824 */ /* 0x001fc600078e0a48 */
        /* <DEDUP_REMOVED lines=72> */
[----:B------:R-:W-:Y:S01]  /*6500*/  IADD3 R70, P2, PT, R70, 0x400, RZ ;  /* 0x0000040046467810 */ /* 0x000fe20007f5e0ff */
[----:B------:R-:W-:Y:S02]  /*6510*/  IMAD.X R50, RZ, RZ, R50, P3 ;  /* 0x000000ffff327224 */ /* 0x000fe400018e0632 */
[----:B------:R1:W-:Y:S01]  /*6520*/  @!P4 STG.E.U16 desc[UR18][R12.64+0x340], R91 ;  /* 0x0003405b0c00c986 */ /* 0x0003e2000c101512 */
[----:B------:R-:W-:Y:S02]  /*6530*/  IADD3 R47, P4, PT, R47, 0x400, RZ ;  /* 0x000004002f2f7810 */ /* 0x000fe40007f9e0ff */
[----:B------:R-:W-:-:S02]  /*6540*/  IADD3.X R71, PT, PT, RZ, R71, RZ, P2, !PT ;  /* 0x00000047ff477210 */ /* 0x000fc400017fe4ff */
[----:B------:R-:W-:Y:S01]  /*6550*/  IADD3.X R48, PT, PT, RZ, R48, RZ, P4, !PT ;  /* 0x00000030ff307210 */ /* 0x000fe200027fe4ff */
[----:B------:R-:W-:Y:S08]  /*6560*/  @P0 BRA `(.L_x_4046) ;  /* 0xffffffa400180947 */ /* 0x000ff0000383ffff */
[----:B------:R-:W-:Y:S05]  /*6570*/  EXIT ;  /* 0x000000000000794d */ /* 0x000fea0003800000 */
.L_x_4047:
        /* <DEDUP_REMOVED lines=16> */
.L_x_5116:


//--------------------- .text._Z25selective_scan_fwd_kernelI32Selective_Scan_fwd_kernel_traitsILi32ELi16ELi1ELb0ELb1ELb1ELb1EN3c108BFloat16EfEEv13SSMParamsBase --------------------------
	.section	.text._Z25selective_scan_fwd_kernelI32Selective_Scan_fwd_kernel_traitsILi32ELi16ELi1ELb0ELb1ELb1ELb1EN3c108BFloat16EfEEv13SSMParamsBase,"ax",@progbits
	.align	128
        .global         _Z25selective_scan_fwd_kernelI32Selective_Scan_fwd_kernel_traitsILi32ELi16ELi1ELb0ELb1ELb1ELb1EN3c108BFloat16EfEEv13SSMParamsBase
        .type           _Z25selective_scan_fwd_kernelI32Selective_Scan_fwd_kernel_traitsILi32ELi16ELi1ELb0ELb1ELb1ELb1EN3c108BFloat16EfEEv13SSMParamsBase,@function
        .size           _Z25selective_scan_fwd_kernelI32Selective_Scan_fwd_kernel_traitsILi32ELi16ELi1ELb0ELb1ELb1ELb1EN3c108BFloat16EfEEv13SSMParamsBase,(.L_x_5117 - _Z25selective_scan_fwd_kernelI32Selective_Scan_fwd_kernel_traitsILi32ELi16ELi1ELb0ELb1ELb1ELb1EN3c108BFloat16EfEEv13SSMParamsBase)
        .other          _Z25selective_scan_fwd_kernelI32Selective_Scan_fwd_kernel_traitsILi32ELi16ELi1ELb0ELb1ELb1ELb1EN3c108BFloat16EfEEv13SSMParamsBase,@"STO_CUDA_ENTRY STV_DEFAULT"
_Z25selective_scan_fwd_kernelI32Selective_Scan_fwd_kernel_traitsILi32ELi16ELi1ELb0ELb1ELb1ELb1EN3c108BFloat16EfEEv13SSMParamsBase:
.text._Z25selective_scan_fwd_kernelI32Selective_Scan_fwd_kernel_traitsILi32ELi16ELi1ELb0ELb1ELb1ELb1EN3c108BFloat16EfEEv13SSMParamsBase:
        /* <DEDUP_REMOVED lines=26> */
[----:B0-----:R-:W-:Y:S01]  /*01a0*/  VIADD R6, R8, 0xffffffe ;  /* 0x0ffffffe08067836 */ /* 0x001fe20000000000 */
[----:B------:R-:W-:-:S03]  /*01b0*/  @P1 LEA.HI.X R5, R0, R5, RZ, 0x2, P3 ;  /* 0x0000000500051211 */ /* 0x000fc600018f14ff */
[----:B------:R0:W3:Y:S02]  /*01c0*/  F2I.FTZ.U32.TRUNC.NTZ R7, R6 ;  /* 0x0000000600077305 */ /* 0x0000e4000021f000 */
[----:B------:R4:W5:Y:S01]  /*01d0*/  @P1 LDG.E R23, desc[UR18][R4.64] ;  /* 0x0000001204171981 */ /* 0x000962000c1e1900 */
[----:B------:R-:W1:Y:S01]  /*01e0*/  LDC R19, c[0x0][0x384] ;  /* 0x0000e100ff137b82 */ /* 0x000e620000000800 */
[----:B0-----:R-:W-:-:S07]  /*01f0*/  HFMA2 R6, -RZ, RZ, 0, 0 ;  /* 0x00000000ff067431 */ /* 0x001fce00000001ff */
[----:B------:R-:W0:Y:S01]  /*0200*/  LDC.64 R14, c[0x0][0x3e8] ;  /* 0x0000fa00ff0e7b82 */ /* 0x000e220000000a00 */
[----:B---3--:R-:W-:-:S04]  /*0210*/  IMAD.MOV R10, RZ, RZ, -R7 ;  /* 0x000000ffff0a7224 */ /* 0x008fc800078e0a07 */
[----:B------:R-:W-:Y:S01]  /*0220*/  IMAD R3, R10, R9, RZ ;  /* 0x000000090a037224 */ /* 0x000fe200078e02ff */
[----:B------:R-:W-:Y:S02]  /*0230*/  IABS R2, R0 ;  /* 0x0000000000027213 */ /* 0x000fe40000000000 */
[----:B------:R-:W3:Y:S01]  /*0240*/  LDC.64 R16, c[0x0][0x450] ;  /* 0x00011400ff107b82 */ /* 0x000ee20000000a00 */
[----:B------:R-:W-:-:S06]  /*0250*/  IMAD.HI.U32 R7, R7, R3, R6 ;  /* 0x0000000307077227 */ /* 0x000fcc00078e0006 */
[----:B------:R-:W-:-:S04]  /*0260*/  IMAD.HI.U32 R7, R7, R2, RZ ;  /* 0x0000000207077227 */ /* 0x000fc800078e00ff */
[----:B------:R-:W-:-:S04]  /*0270*/  IMAD.MOV R3, RZ, RZ, -R7 ;  /* 0x000000ffff037224 */ /* 0x000fc800078e0a07 */
[----:B------:R-:W-:-:S05]  /*0280*/  IMAD R2, R9, R3, R2 ;  /* 0x0000000309027224 */ /* 0x000fca00078e0202 */
[----:B------:R-:W-:-:S13]  /*0290*/  ISETP.GT.U32.AND P1, PT, R9, R2, PT ;  /* 0x000000020900720c */ /* 0x000fda0003f24070 */
[----:B------:R-:W-:-:S05]  /*02a0*/  @!P1 IMAD.IADD R2, R2, 0x1, -R9 ;  /* 0x0000000102029824 */ /* 0x000fca00078e0a09 */
[----:B------:R-:W-:Y:S02]  /*02b0*/  ISETP.GE.U32.AND P0, PT, R2, R9, PT ;  /* 0x000000090200720c */ /* 0x000fe40003f06070 */
[----:B------:R-:W-:Y:S02]  /*02c0*/  LOP3.LUT R2, R0, R11, RZ, 0x3c, !PT ;  /* 0x0000000b00027212 */ /* 0x000fe400078e3cff */
[----:B------:R-:W-:Y:S02]  /*02d0*/  @!P1 IADD3 R7, PT, PT, R7, 0x1, RZ ;  /* 0x0000000107079810 */ /* 0x000fe40007ffe0ff */
[----:B------:R-:W-:Y:S02]  /*02e0*/  ISETP.GE.AND P2, PT, R2, RZ, PT ;  /* 0x000000ff0200720c */ /* 0x000fe40003f46270 */
[----:B------:R-:W-:Y:S01]  /*02f0*/  ISETP.NE.AND P1, PT, R11, RZ, PT ;  /* 0x000000ff0b00720c */ /* 0x000fe20003f25270 */
[----:B------:R-:W-:-:S04]  /*0300*/  UIMAD.WIDE.U32 UR4, UR20, UR8, URZ ;  /* 0x00000008140472a5 */ /* 0x000fc8000f8e00ff */
[----:B------:R-:W-:Y:S01]  /*0310*/  @P0 VIADD R7, R7, 0x1 ;  /* 0x0000000107070836 */ /* 0x000fe20000000000 */
[----:B------:R-:W-:-:S05]  /*0320*/  UIMAD UR9, UR20, UR9, UR5 ;  /* 0x00000009140972a4 */ /* 0x000fca000f8e0205 */
[----:B------:R-:W-:Y:S02]  /*0330*/  @!P2 IMAD.MOV R7, RZ, RZ, -R7 ;  /* 0x000000ffff07a224 */ /* 0x000fe400078e0a07 */
[----:B------:R-:W-:Y:S02]  /*0340*/  @!P1 LOP3.LUT R7, RZ, R11, RZ, 0x33, !PT ;  /* 0x0000000bff079212 */ /* 0x000fe400078e33ff */
[----:B------:R-:W0:Y:S01]  /*0350*/  LDC.64 R10, c[0x0][0x448] ;  /* 0x00011200ff0a7b82 */ /* 0x000e220000000a00 */
[----:B----4-:R-:W-:Y:S01]  /*0360*/  ISETP.GE.AND P0, PT, R21, 0x1, PT ;  /* 0x000000011500780c */ /* 0x010fe20003f06270 */
[----:B------:R-:W-:Y:S01]  /*0370*/  UIMAD.WIDE.U32 UR6, UR20, UR12, URZ ;  /* 0x0000000c140672a5 */ /* 0x000fe2000f8e00ff */
[----:B------:R-:W-:Y:S01]  /*0380*/  MOV R2, UR4 ;  /* 0x0000000400027c02 */ /* 0x000fe20008000f00 */
[----:B------:R-:W-:Y:S02]  /*0390*/  IMAD.U32 R3, RZ, RZ, UR5 ;  /* 0x00000005ff037e24 */ /* 0x000fe4000f8e00ff */
[----:B------:R-:W-:Y:S01]  /*03a0*/  IMAD.U32 R3, RZ, RZ, UR9 ;  /* 0x00000009ff037e24 */ /* 0x000fe2000f8e00ff */
[----:B------:R-:W-:-:S02]  /*03b0*/  UIMAD UR8, UR20, UR13, UR7 ;  /* 0x0000000d140872a4 */ /* 0x000fc4000f8e0207 */
[----:B------:R-:W-:Y:S01]  /*03c0*/  UIMAD.WIDE.U32 UR4, UR20, UR16, URZ ;  /* 0x00000010140472a5 */ /* 0x000fe2000f8e00ff */
[----:B------:R-:W-:Y:S01]  /*03d0*/  IMAD.WIDE.U32 R2, R0, UR10, R2 ;  /* 0x0000000a00027c25 */ /* 0x000fe2000f8e0002 */
[----:B------:R-:W-:-:S03]  /*03e0*/  MOV R4, UR6 ;  /* 0x0000000600047c02 */ /* 0x000fc60008000f00 */
[----:B------:R-:W-:Y:S02]  /*03f0*/  IMAD.U32 R5, RZ, RZ, UR7 ;  /* 0x00000007ff057e24 */ /* 0x000fe4000f8e00ff */
[----:B------:R-:W-:Y:S01]  /*0400*/  IMAD.U32 R5, RZ, RZ, UR8 ;  /* 0x00000008ff057e24 */ /* 0x000fe2000f8e00ff */
[----:B------:R-:W-:Y:S01]  /*0410*/  UIMAD UR8, UR20, UR17, UR5 ;  /* 0x00000011140872a4 */ /* 0x000fe2000f8e0205 */
[----:B------:R-:W-:Y:S01]  /*0420*/  IMAD R48, R0, UR11, R3 ;  /* 0x0000000b00307c24 */ /* 0x000fe2000f8e0203 */
[----:B------:R-:W4:Y:S02]  /*0430*/  LDCU.64 UR10, c[0x0][0x3d0] ;  /* 0x00007a00ff0a77ac */ /* 0x000f240008000a00 */
[----:B-1234-:R-:W-:Y:S08]  /*0440*/  @!P0 EXIT ;  /* 0x000000000000894d */ /* 0x01eff00003800000 */
[----:B------:R-:W1:Y:S01]  /*0450*/  S2R R24, SR_TID.X ;  /* 0x0000000000187919 */ /* 0x000e620000002100 */
[----:B------:R-:W2:Y:S01]  /*0460*/  LDC.64 R32, c[0x0][0x440] ;  /* 0x00011000ff207b82 */ /* 0x000ea20000000a00 */
[----:B------:R-:W-:Y:S01]  /*0470*/  SHF.R.S32.HI R9, RZ, 0x1f, R7 ;  /* 0x0000001fff097819 */ /* 0x000fe20000011407 */
[----:B------:R-:W3:Y:S01]  /*0480*/  LDCU.64 UR12, c[0x0][0x3a0] ;  /* 0x00007400ff0c77ac */ /* 0x000ee20008000a00 */
[----:B------:R-:W-:Y:S01]  /*0490*/  LEA R30, P0, R2, R30, 0x1 ;  /* 0x0000001e021e7211 */ /* 0x000fe200078008ff */
[----:B------:R-:W-:Y:S01]  /*04a0*/  IMAD.WIDE.U32 R4, R0, UR14, R4 ;  /* 0x0000000e00047c25 */ /* 0x000fe2000f8e0004 */
[----:B------:R-:W-:Y:S01]  /*04b0*/  MOV R69, RZ ;  /* 0x000000ff00457202 */ /* 0x000fe20000000f00 */
[----:B------:R-:W-:Y:S01]  /*04c0*/  UMOV UR5, UR8 ;  /* 0x0000000800057c82 */ /* 0x000fe20008000000 */
[----:B------:R-:W-:Y:S01]  /*04d0*/  LEA.HI.X R48, R2, R31, R48, 0x1, P0 ;  /* 0x0000001f02307211 */ /* 0x000fe200000f0c30 */
[-C--:B------:R-:W-:Y:S01]  /*04e0*/  IMAD R6, R9, R12.reuse, RZ ;  /* 0x0000000c09067224 */ /* 0x080fe200078e02ff */
[----:B------:R-:W-:Y:S01]  /*04f0*/  UIMAD.WIDE.U32 UR6, UR20, UR10, URZ ;  /* 0x0000000a140672a5 */ /* 0x000fe2000f8e00ff */
[----:B------:R-:W-:Y:S01]  /*0500*/  IMAD.WIDE.U32 R2, R7, R12, UR4 ;  /* 0x0000000407027e25 */ /* 0x000fe2000f8e000c */
[----:B------:R-:W4:Y:S01]  /*0510*/  LDCU UR9, c[0x0][0x38c] ;  /* 0x00007180ff0977ac */ /* 0x000f220008000800 */
[----:B------:R-:W-:-:S02]  /*0520*/  LEA R66, P1, R4, R66, 0x1 ;  /* 0x0000004204427211 */ /* 0x000fc400078208ff */
[----:B------:R-:W-:Y:S01]  /*0530*/  IMAD R31, R7, R13, R6 ;  /* 0x0000000d071f7224 */ /* 0x000fe200078e0206 */
[----:B------:R-:W-:Y:S01]  /*0540*/  UIMAD UR7, UR20, UR11, UR7 ;  /* 0x0000000b140772a4 */ /* 0x000fe2000f8e0207 */
[----:B------:R-:W-:Y:S01]  /*0550*/  IMAD R68, R0, UR15, R5 ;  /* 0x0000000f00447c24 */ /* 0x000fe2000f8e0205 */
[----:B0-----:R-:W-:Y:S01]  /*0560*/  LEA R29, P0, R2, R10, 0x1 ;  /* 0x0000000a021d7211 */ /* 0x001fe200078008ff */
[-C--:B------:R-:W-:Y:S01]  /*0570*/  IMAD R6, R9, R14.reuse, RZ ;  /* 0x0000000e09067224 */ /* 0x080fe200078e02ff */
[----:B------:R-:W-:Y:S01]  /*0580*/  IADD3 R31, PT, PT, R3, R31, RZ ;  /* 0x0000001f031f7210 */ /* 0x000fe20007ffe0ff */
[----:B---3--:R-:W-:Y:S01]  /*0590*/  IMAD.WIDE.U32 R26, R0, UR12, RZ ;  /* 0x0000000c001a7c25 */ /* 0x008fe2000f8e00ff */
[----:B------:R-:W-:Y:S02]  /*05a0*/  LEA.HI.X R68, R4, R67, R68, 0x1, P1 ;  /* 0x0000004304447211 */ /* 0x000fe400008f0c44 */
[----:B------:R-:W-:Y:S01]  /*05b0*/  LEA.HI.X R31, R2, R11, R31, 0x1, P0 ;  /* 0x0000000b021f7211 */ /* 0x000fe200000f0c1f */
[C---:B------:R-:W-:Y:S01]  /*05c0*/  IMAD.WIDE.U32 R4, R7.reuse, R14, UR6 ;  /* 0x0000000607047e25 */ /* 0x040fe2000f8e000e */
[----:B--2---:R-:W-:Y:S01]  /*05d0*/  LEA R25, P2, R26, R32, 0x2 ;  /* 0x000000201a197211 */ /* 0x004fe200078410ff */
[----:B------:R-:W0:Y:S02]  /*05e0*/  LDCU.U8 UR7, c[0x0][0x39e] ;  /* 0x000073c0ff0777ac */ /* 0x000e240008000000 */
[----:B------:R-:W-:Y:S01]  /*05f0*/  IMAD R67, R7, R15, R6 ;  /* 0x0000000f07437224 */ /* 0x000fe200078e0206 */
[----:B------:R-:W-:Y:S01]  /*0600*/  LEA R65, P1, R4, R16, 0x1 ;  /* 0x0000001004417211 */ /* 0x000fe200078208ff */
[----:B------:R-:W-:-:S02]  /*0610*/  IMAD R6, R19, UR20, R0 ;  /* 0x0000001413067c24 */ /* 0x000fc4000f8e0200 */
[----:B-1----:R-:W-:Y:S02]  /*0620*/  IMAD.SHL.U32 R28, R24, 0x10, RZ ;  /* 0x00000010181c7824 */ /* 0x002fe400078e00ff */
[----:B------:R-:W-:Y:S02]  /*0630*/  IMAD R7, R0, UR13, R27 ;  /* 0x0000000d00077c24 */ /* 0x000fe4000f8e021b */
[----:B------:R-:W-:Y:S01]  /*0640*/  IMAD.IADD R67, R5, 0x1, R67 ;  /* 0x0000000105437824 */ /* 0x000fe200078e0243 */
[----:B------:R-:W-:Y:S01]  /*0650*/  LOP3.LUT R3, R28, 0x3e00, RZ, 0xc0, !PT ;  /* 0x00003e001c037812 */ /* 0x000fe200078ec0ff */
[----:B------:R-:W-:Y:S01]  /*0660*/  IMAD R6, R6, R21, RZ ;  /* 0x0000001506067224 */ /* 0x000fe200078e02ff */
[----:B------:R-:W-:Y:S01]  /*0670*/  LEA.HI.X R26, R26, R33, R7, 0x2, P2 ;  /* 0x000000211a1a7211 */ /* 0x000fe200010f1407 */
[----:B------:R-:W-:Y:S01]  /*0680*/  VIADD R32, R28, 0x1 ;  /* 0x000000011c207836 */ /* 0x000fe20000000000 */
[----:B------:R-:W-:Y:S01]  /*0690*/  LOP3.LUT R46, R3, 0x1f, R24, 0xf8, !PT ;  /* 0x0000001f032e7812 */ /* 0x000fe200078ef818 */
[----:B----4-:R-:W-:Y:S01]  /*06a0*/  IMAD R27, R6, UR9, RZ ;  /* 0x00000009061b7c24 */ /* 0x010fe2000f8e02ff */
[----:B------:R-:W-:Y:S01]  /*06b0*/  LEA.HI.X R67, R4, R17, R67, 0x1, P1 ;  /* 0x0000001104437211 */ /* 0x000fe200008f0c43 */
[C---:B------:R-:W-:Y:S01]  /*06c0*/  VIADD R33, R28.reuse, 0x2 ;  /* 0x000000021c217836 */ /* 0x040fe20000000000 */
[----:B------:R-:W-:Y:S01]  /*06d0*/  IADD3 R34, PT, PT, R28, 0x3, RZ ;  /* 0x000000031c227810 */ /* 0x000fe20007ffe0ff */
[----:B------:R-:W-:Y:S01]  /*06e0*/  IMAD.WIDE.U32 R2, R46, 0x2, RZ ;  /* 0x000000022e027825 */ /* 0x000fe200078e00ff */
[----:B------:R-:W-:-:S02]  /*06f0*/  IADD3 R37, PT, PT, R28, 0x6, RZ ;  /* 0x000000061c257810 */ /* 0x000fc40007ffe0ff */
        /* <DEDUP_REMOVED lines=27> */
.L_x_4084:
[----:B------:R-:W0:Y:S01]  /*08b0*/  LDCU UR4, c[0x0][0x388] ;  /* 0x00007100ff0477ac */ /* 0x000e220008000800 */
[----:B-1----:R-:W-:Y:S01]  /*08c0*/  IMAD.SHL.U32 R5, R46, 0x2, RZ ;  /* 0x000000022e057824 */ /* 0x002fe200078e00ff */
[----:B------:R-:W-:Y:S01]  /*08d0*/  PRMT R9, RZ, 0x7610, R9 ;  /* 0x00007610ff097816 */ /* 0x000fe20000000009 */
[----:B------:R-:W-:Y:S01]  /*08e0*/  IMAD.SHL.U32 R84, R69, 0x200, RZ ;  /* 0x0000020045547824 */ /* 0x000fe200078e00ff */
        /* <DEDUP_REMOVED lines=58> */
[C---:B------:R-:W-:Y:S01]  /*0c90*/  IADD3 R6, PT, PT, R83.reuse, 0x40, RZ ;  /* 0x0000004053067810 */ /* 0x040fe20007ffe0ff */
[----:B------:R-:W-:-:S03]  /*0ca0*/  VIADD R74, R83, 0x80 ;  /* 0x00000080534a7836 */ /* 0x000fc60000000000 */
[-C--:B------:R-:W-:Y:S02]  /*0cb0*/  LEA.HI.SX32 R20, R20, R83.reuse, 0x1b ;  /* 0x0000005314147211 */ /* 0x080fe400078fdaff */
[-C--:B------:R-:W-:Y:S02]  /*0cc0*/  LEA.HI.SX32 R6, R6, R83.reuse, 0x1b ;  /* 0x0000005306067211 */ /* 0x080fe400078fdaff */
[----:B------:R-:W-:Y:S01]  /*0cd0*/  LEA R70, R20, UR4, 0x1 ;  /* 0x0000000414467c11 */ /* 0x000fe2000f8e08ff */
[C---:B------:R-:W-:Y:S01]  /*0ce0*/  VIADD R20, R83.reuse, 0x60 ;  /* 0x0000006053147836 */ /* 0x040fe20000000000 */
[C---:B------:R-:W-:Y:S02]  /*0cf0*/  IADD3 R76, PT, PT, R83.reuse, 0xa0, RZ ;  /* 0x000000a0534c7810 */ /* 0x040fe40007ffe0ff */
[----:B------:R-:W-:Y:S01]  /*0d00*/  LEA R77, R6, UR4, 0x1 ;  /* 0x00000004064d7c11 */ /* 0x000fe2000f8e08ff */
[C---:B------:R-:W-:Y:S01]  /*0d10*/  VIADD R6, R83.reuse, 0xe0 ;  /* 0x000000e053067836 */ /* 0x040fe20000000000 */
[CC--:B------:R-:W-:Y:S01]  /*0d20*/  LEA.HI.SX32 R72, R83.reuse, R83.reuse, 0x1b ;  /* 0x0000005353487211 */ /* 0x0c0fe200078fdaff */
[----:B------:R-:W-:Y:S01]  /*0d30*/  VIADD R78, R83, 0xc0 ;  /* 0x000000c0534e7836 */ /* 0x000fe20000000000 */
[----:B------:R-:W-:-:S02]  /*0d40*/  LEA.HI.SX32 R74, R74, R83, 0x1b ;  /* 0x000000534a4a7211 */ /* 0x000fc400078fdaff */
[-C--:B------:R-:W-:Y:S02]  /*0d50*/  LEA.HI.SX32 R7, R76, R83.reuse, 0x1b ;  /* 0x000000534c077211 */ /* 0x080fe400078fdaff */
[----:B------:R-:W-:Y:S02]  /*0d60*/  IADD3 R82, PT, PT, R83, 0x160, RZ ;  /* 0x0000016053527810 */ /* 0x000fe40007ffe0ff */
[-C--:B------:R-:W-:Y:S02]  /*0d70*/  LEA.HI.SX32 R20, R20, R83.reuse, 0x1b ;  /* 0x0000005314147211 */ /* 0x080fe400078fdaff */
[----:B------:R-:W-:Y:S02]  /*0d80*/  LEA.HI.SX32 R6, R6, R83, 0x1b ;  /* 0x0000005306067211 */ /* 0x000fe400078fdaff */
[----:B------:R-:W-:Y:S02]  /*0d90*/  LEA R72, R72, UR4, 0x1 ;  /* 0x0000000448487c11 */ /* 0x000fe4000f8e08ff */
[----:B------:R-:W-:-:S02]  /*0da0*/  LEA R75, R74, UR4, 0x1 ;  /* 0x000000044a4b7c11 */ /* 0x000fc4000f8e08ff */
[----:B------:R-:W-:Y:S02]  /*0db0*/  LEA R74, R7, UR4, 0x1 ;  /* 0x00000004074a7c11 */ /* 0x000fe4000f8e08ff */
[-C--:B------:R-:W-:Y:S02]  /*0dc0*/  LEA.HI.SX32 R73, R78, R83.reuse, 0x1b ;  /* 0x000000534e497211 */ /* 0x080fe400078fdaff */
[-C--:B------:R-:W-:Y:S02]  /*0dd0*/  LEA.HI.SX32 R7, R82, R83.reuse, 0x1b ;  /* 0x0000005352077211 */ /* 0x080fe400078fdaff */
[----:B------:R-:W-:Y:S02]  /*0de0*/  LEA R76, R20, UR4, 0x1 ;  /* 0x00000004144c7c11 */ /* 0x000fe4000f8e08ff */
[----:B------:R-:W-:Y:S01]  /*0df0*/  LEA R82, R6, UR4, 0x1 ;  /* 0x0000000406527c11 */ /* 0x000fe2000f8e08ff */
[----:B------:R-:W-:Y:S01]  /*0e00*/  VIADD R6, R83, 0x180 ;  /* 0x0000018053067836 */ /* 0x000fe20000000000 */
[----:B------:R-:W-:Y:S01]  /*0e10*/  LEA R73, R73, UR4, 0x1 ;  /* 0x0000000449497c11 */ /* 0x000fe2000f8e08ff */
[C---:B------:R-:W-:Y:S01]  /*0e20*/  VIADD R78, R83.reuse, 0x120 ;  /* 0x00000120534e7836 */ /* 0x040fe20000000000 */
[C---:B------:R-:W-:Y:S01]  /*0e30*/  IADD3 R20, PT, PT, R83.reuse, 0x100, RZ ;  /* 0x0000010053147810 */ /* 0x040fe20007ffe0ff */
[----:B------:R-:W-:Y:S01]  /*0e40*/  VIADD R80, R83, 0x140 ;  /* 0x0000014053507836 */ /* 0x000fe20000000000 */
[----:B------:R-:W-:-:S02]  /*0e50*/  LEA.HI.SX32 R6, R6, R83, 0x1b ;  /* 0x0000005306067211 */ /* 0x000fc400078fdaff */
[-C--:B------:R-:W-:Y:S02]  /*0e60*/  LEA.HI.SX32 R20, R20, R83.reuse, 0x1b ;  /* 0x0000005314147211 */ /* 0x080fe400078fdaff */
[-C--:B------:R-:W-:Y:S02]  /*0e70*/  LEA.HI.SX32 R78, R78, R83.reuse, 0x1b ;  /* 0x000000534e4e7211 */ /* 0x080fe400078fdaff */
[----:B------:R-:W-:Y:S02]  /*0e80*/  LEA.HI.SX32 R79, R80, R83, 0x1b ;  /* 0x00000053504f7211 */ /* 0x000fe400078fdaff */
[----:B------:R-:W-:Y:S01]  /*0e90*/  LEA R85, R6, UR4, 0x1 ;  /* 0x0000000406557c11 */ /* 0x000fe2000f8e08ff */
[----:B------:R-:W-:Y:S01]  /*0ea0*/  IMAD.SHL.U32 R6, R83, 0x10, RZ ;  /* 0x0000001053067824 */ /* 0x000fe200078e00ff */
[----:B------:R-:W-:Y:S02]  /*0eb0*/  LEA R81, R20, UR4, 0x1 ;  /* 0x0000000414517c11 */ /* 0x000fe4000f8e08ff */
[----:B------:R-:W-:-:S02]  /*0ec0*/  LEA R80, R78, UR4, 0x1 ;  /* 0x000000044e507c11 */ /* 0x000fc4000f8e08ff */
[----:B------:R-:W-:Y:S02]  /*0ed0*/  LEA R79, R79, UR4, 0x1 ;  /* 0x000000044f4f7c11 */ /* 0x000fe4000f8e08ff */
[----:B------:R-:W-:Y:S02]  /*0ee0*/  LEA R78, R7, UR4, 0x1 ;  /* 0x00000004074e7c11 */ /* 0x000fe4000f8e08ff */
        /* <DEDUP_REMOVED lines=21> */
[----:B0-----:R-:W-:Y:S02]  /*1040*/  IADD3 R10, PT, PT, R83, 0x1c0, RZ ;  /* 0x000001c0530a7810 */ /* 0x001fe40007ffe0ff */
[----:B------:R-:W-:-:S02]  /*1050*/  LEA.HI.SX32 R8, R8, R83, 0x1b ;  /* 0x0000005308087211 */ /* 0x000fc400078fdaff */
[----:B------:R-:W-:Y:S01]  /*1060*/  LEA.HI.SX32 R10, R10, R83, 0x1b ;  /* 0x000000530a0a7211 */ /* 0x000fe200078fdaff */
[----:B-1----:R-:W-:Y:S01]  /*1070*/  VIADD R12, R83, 0x1e0 ;  /* 0x000001e0530c7836 */ /* 0x002fe20000000000 */
[----:B------:R-:W-:Y:S01]  /*1080*/  STS.U16 [R82+0x1c0], R17 ;  /* 0x0001c01152007388 */ /* 0x000fe20000000400 */
[----:B------:R-:W-:-:S03]  /*1090*/  LEA R86, R8, UR4, 0x1 ;  /* 0x0000000408567c11 */ /* 0x000fc6000f8e08ff */
[----:B------:R-:W-:Y:S01]  /*10a0*/  LEA.HI.SX32 R12, R12, R83, 0x1b ;  /* 0x000000530c0c7211 */ /* 0x000fe200078fdaff */
[----:B------:R-:W-:Y:S01]  /*10b0*/  STS.U16 [R81+0x200], R14 ;  /* 0x0002000e51007388 */ /* 0x000fe20000000400 */
[----:B------:R-:W-:Y:S02]  /*10c0*/  LEA R87, R10, UR4, 0x1 ;  /* 0x000000040a577c11 */ /* 0x000fe4000f8e08ff */
[----:B------:R-:W-:Y:S01]  /*10d0*/  LEA R88, R12, UR4, 0x1 ;  /* 0x000000040c587c11 */ /* 0x000fe2000f8e08ff */
        /* <DEDUP_REMOVED lines=31> */
[-C--:B------:R-:W-:Y:S02]  /*12d0*/  ISETP.GE.AND P1, PT, R51, R71.reuse, PT ;  /* 0x000000473300720c */ /* 0x080fe40003f26270 */
[----:B------:R-:W-:Y:S01]  /*12e0*/  PRMT R90, RZ, 0x7610, R90 ;  /* 0x00007610ff5a7816 */ /* 0x000fe2000000005a */
[----:B------:R-:W4:Y:S01]  /*12f0*/  @!P2 LDG.E.U16 R103, desc[UR18][R4.64+0x2c0] ;  /* 0x0002c0120467a981 */ /* 0x000f22000c1e1500 */
[----:B------:R-:W-:Y:S02]  /*1300*/  PRMT R105, RZ, 0x7610, R105 ;  /* 0x00007610ff697816 */ /* 0x000fe40000000069 */
[----:B------:R-:W-:Y:S01]  /*1310*/  PRMT R102, RZ, 0x7610, R102 ;  /* 0x00007610ff667816 */ /* 0x000fe20000000066 */
[----:B------:R-:W4:Y:S04]  /*1320*/  @!P3 LDG.E.U16 R98, desc[UR18][R4.64+0x300] ;  /* 0x000300120462b981 */ /* 0x000f28000c1e1500 */
[----:B------:R-:W4:Y:S01]  /*1330*/  @!P0 LDG.E.U16 R12, desc[UR18][R4.64+0x80] ;  /* 0x00008012040c8981 */ /* 0x000f22000c1e1500 */
[----:B------:R-:W-:-:S03]  /*1340*/  ISETP.GE.AND P0, PT, R52, R71, PT ;  /* 0x000000473400720c */ /* 0x000fc60003f06270 */
[----:B------:R-:W4:Y:S01]  /*1350*/  @!P1 LDG.E.U16 R93, desc[UR18][R4.64+0xc0] ;  /* 0x0000c012045d9981 */ /* 0x000f22000c1e1500 */
[-C--:B------:R-:W-:Y:S02]  /*1360*/  ISETP.GE.AND P1, PT, R53, R71.reuse, PT ;  /* 0x000000473500720c */ /* 0x080fe40003f26270 */
[----:B------:R-:W-:Y:S01]  /*1370*/  PRMT R107, RZ, 0x7610, R107 ;  /* 0x00007610ff6b7816 */ /* 0x000fe2000000006b */
        /* <DEDUP_REMOVED lines=55> */
[----:B------:R-:W-:Y:S01]  /*16f0*/  ISETP.EQ.OR P0, PT, RZ, UR7, P0 ;  /* 0x00000007ff007c0c */ /* 0x000fe20008702670 */
[----:B--2---:R-:W-:Y:S01]  /*1700*/  IMAD.U32 R92, R92, 0x10000, RZ ;  /* 0x000100005c5c7824 */ /* 0x004fe200078e00ff */
[----:B---3--:R-:W-:Y:S01]  /*1710*/  SHF.L.U32 R108, R93, 0x10, RZ ;  /* 0x000000105d6c7819 */ /* 0x008fe200000006ff */
[----:B----4-:R-:W-:Y:S02]  /*1720*/  IMAD.U32 R106, R91, 0x10000, RZ ;  /* 0x000100005b6a7824 */ /* 0x010fe400078e00ff */
[----:B0-----:R-:W-:Y:S02]  /*1730*/  IMAD.U32 R94, R94, 0x10000, RZ ;  /* 0x000100005e5e7824 */ /* 0x001fe400078e00ff */
[--C-:B------:R-:W-:Y:S01]  /*1740*/  FADD.FTZ R91, R92, R23.reuse ;  /* 0x000000175c5b7221 */ /* 0x100fe20000010000 */
[--C-:B------:R-:W-:Y:S01]  /*1750*/  FADD.FTZ R90, R106, R23.reuse ;  /* 0x000000176a5a7221 */ /* 0x100fe20000010000 */
[--C-:B------:R-:W-:Y:S01]  /*1760*/  FADD.FTZ R92, R108, R23.reuse ;  /* 0x000000176c5c7221 */ /* 0x100fe20000010000 */
[----:B------:R-:W-:Y:S01]  /*1770*/  FADD.FTZ R93, R94, R23 ;  /* 0x000000175e5d7221 */ /* 0x000fe20000010000 */
[----:B------:R-:W-:Y:S01]  /*1780*/  IMAD.U32 R96, R96, 0x10000, RZ ;  /* 0x0001000060607824 */ /* 0x000fe200078e00ff */
        /* <DEDUP_REMOVED lines=37> */
.L_x_4049:
[----:B------:R-:W-:Y:S05]  /*19e0*/  BSYNC.RECONVERGENT B0 ;  /* 0x0000000000007941 */ /* 0x000fea0003800200 */
.L_x_4048:
        /* <DEDUP_REMOVED lines=37> */
.L_x_4051:
[----:B------:R-:W-:Y:S05]  /*1c40*/  BSYNC.RECONVERGENT B0 ;  /* 0x0000000000007941 */ /* 0x000fea0003800200 */
.L_x_4050:
        /* <DEDUP_REMOVED lines=35> */
.L_x_4053:
[----:B------:R-:W-:Y:S05]  /*1e80*/  BSYNC.RECONVERGENT B0 ;  /* 0x0000000000007941 */ /* 0x000fea0003800200 */
.L_x_4052:
        /* <DEDUP_REMOVED lines=37> */
.L_x_4055:
[----:B------:R-:W-:Y:S05]  /*20e0*/  BSYNC.RECONVERGENT B0 ;  /* 0x0000000000007941 */ /* 0x000fea0003800200 */
.L_x_4054:
        /* <DEDUP_REMOVED lines=35> */
.L_x_4057:
[----:B------:R-:W-:Y:S05]  /*2320*/  BSYNC.RECONVERGENT B0 ;  /* 0x0000000000007941 */ /* 0x000fea0003800200 */
.L_x_4056:
        /* <DEDUP_REMOVED lines=37> */
.L_x_4059:
[----:B------:R-:W-:Y:S05]  /*2580*/  BSYNC.RECONVERGENT B0 ;  /* 0x0000000000007941 */ /* 0x000fea0003800200 */
.L_x_4058:
        /* <DEDUP_REMOVED lines=35> */
.L_x_4061:
[----:B------:R-:W-:Y:S05]  /*27c0*/  BSYNC.RECONVERGENT B0 ;  /* 0x0000000000007941 */ /* 0x000fea0003800200 */
.L_x_4060:
        /* <DEDUP_REMOVED lines=37> */
.L_x_4063:
[----:B------:R-:W-:Y:S05]  /*2a20*/  BSYNC.RECONVERGENT B0 ;  /* 0x0000000000007941 */ /* 0x000fea0003800200 */
.L_x_4062:
        /* <DEDUP_REMOVED lines=37> */
.L_x_4065:
[----:B------:R-:W-:Y:S05]  /*2c80*/  BSYNC.RECONVERGENT B0 ;  /* 0x0000000000007941 */ /* 0x000fea0003800200 */
.L_x_4064:
        /* <DEDUP_REMOVED lines=41> */
.L_x_4067:
[----:B------:R-:W-:Y:S05]  /*2f20*/  BSYNC.RECONVERGENT B0 ;  /* 0x0000000000007941 */ /* 0x000fea0003800200 */
.L_x_4066:
        /* <DEDUP_REMOVED lines=39> */
.L_x_4069:
[----:B------:R-:W-:Y:S05]  /*31a0*/  BSYNC.RECONVERGENT B0 ;  /* 0x0000000000007941 */ /* 0x000fea0003800200 */
.L_x_4068:
        /* <DEDUP_REMOVED lines=44> */
.L_x_4071:
[----:B------:R-:W-:Y:S05]  /*3470*/  BSYNC.RECONVERGENT B0 ;  /* 0x0000000000007941 */ /* 0x000fea0003800200 */
.L_x_4070:
        /* <DEDUP_REMOVED lines=32> */
.L_x_4073:
[----:B------:R-:W-:Y:S05]  /*3680*/  BSYNC.RECONVERGENT B0 ;  /* 0x0000000000007941 */ /* 0x000fea0003800200 */
.L_x_4072:
        /* <DEDUP_REMOVED lines=32> */
.L_x_4075:
[----:B------:R-:W-:Y:S05]  /*3890*/  BSYNC.RECONVERGENT B0 ;  /* 0x0000000000007941 */ /* 0x000fea0003800200 */
.L_x_4074:
        /* <DEDUP_REMOVED lines=32> */
.L_x_4077:
[----:B------:R-:W-:Y:S05]  /*3aa0*/  BSYNC.RECONVERGENT B0 ;  /* 0x0000000000007941 */ /* 0x000fea0003800200 */
.L_x_4076:
        /* <DEDUP_REMOVED lines=32> */
.L_x_4079:
[----:B------:R-:W-:Y:S05]  /*3cb0*/  BSYNC.RECONVERGENT B0 ;  /* 0x0000000000007941 */ /* 0x000fea0003800200 */
.L_x_4078:
        /* <DEDUP_REMOVED lines=21> */
[----:B------:R-:W-:Y:S01]  /*3e10*/  FMUL.FTZ R134, R135, R104 ;  /* 0x0000006887867220 */ /* 0x000fe20000410000 */
[----:B------:R-:W-:Y:S01]  /*3e20*/  FMUL.FTZ R133, R11, R101 ;  /* 0x000000650b857220 */ /* 0x000fe20000410000 */
[----:B------:R-:W-:Y:S01]  /*3e30*/  FMUL.FTZ R135, R10, R103 ;  /* 0x000000670a877220 */ /* 0x000fe20000410000 */
[----:B------:R-:W-:Y:S01]  /*3e40*/  ISETP.GE.AND P0, PT, R46, R71, PT ;  /* 0x000000472e00720c */ /* 0x000fe20003f06270 */
[----:B------:R-:W-:Y:S01]  /*3e50*/  IMAD R140, R69, R12, RZ ;  /* 0x0000000c458c7224 */ /* 0x000fe200078e02ff */
[----:B------:R-:W-:Y:S01]  /*3e60*/  LOP3.LUT R175, R175, 0xfffffdff, RZ, 0xc0, !PT ;  /* 0xfffffdffafaf7812 */ /* 0x000fe200078ec0ff */
[----:B------:R-:W-:Y:S01]  /*3e70*/  FMUL.FTZ R128, R18, R93 ;  /* 0x0000005d12807220 */ /* 0x000fe20000410000 */
[----:B------:R-:W1:Y:S01]  /*3e80*/  LDC.64 R4, c[0x0][0x3a8] ;  /* 0x0000ea00ff047b82 */ /* 0x000e620000000a00 */
[----:B------:R-:W-:Y:S01]  /*3e90*/  VIMNMX R12, PT, PT, R12, 0x1, !PT ;  /* 0x000000010c0c7848 */ /* 0x000fe20007fe0100 */
[----:B------:R-:W-:Y:S01]  /*3ea0*/  FMUL.FTZ R127, R19, R92 ;  /* 0x0000005c137f7220 */ /* 0x000fe20000410000 */
[----:B------:R-:W-:Y:S01]  /*3eb0*/  IADD3 R143, P1, PT, R29, R64, RZ ;  /* 0x000000401d8f7210 */ /* 0x000fe20007f3e0ff */
[----:B------:R-:W-:Y:S01]  /*3ec0*/  FMUL.FTZ R138, R139, R106 ;  /* 0x0000006a8b8a7220 */ /* 0x000fe20000410000 */
[----:B------:R-:W-:Y:S01]  /*3ed0*/  FMUL.FTZ R107, R107, R95 ;  /* 0x0000005f6b6b7220 */ /* 0x000fe20000410000 */
[----:B------:R-:W-:Y:S01]  /*3ee0*/  FMUL.FTZ R124, R21, R90 ;  /* 0x0000005a157c7220 */ /* 0x000fe20000410000 */
[----:B------:R-:W-:Y:S01]  /*3ef0*/  FMUL.FTZ R126, R20, R91 ;  /* 0x0000005b147e7220 */ /* 0x000fe20000410000 */
[----:B------:R-:W2:Y:S01]  /*3f00*/  LDC.64 R8, c[0x0][0x3c0] ;  /* 0x0000f000ff087b82 */ /* 0x000ea20000000a00 */
[----:B------:R-:W-:Y:S01]  /*3f10*/  @P0 LOP3.LUT R175, R175, 0x200, RZ, 0xfc, !PT ;  /* 0x00000200afaf0812 */ /* 0x000fe200078efcff */
[----:B------:R-:W-:Y:S01]  /*3f20*/  FMUL.FTZ R109, R109, R96 ;  /* 0x000000606d6d7220 */ /* 0x000fe20000410000 */
[----:B------:R-:W-:Y:S01]  /*3f30*/  IADD3 R18, P0, PT, R65, R64, RZ ;  /* 0x0000004041127210 */ /* 0x000fe20007f1e0ff */
[----:B------:R-:W-:Y:S01]  /*3f40*/  FMUL.FTZ R130, R15, R97 ;  /* 0x000000610f827220 */ /* 0x000fe20000410000 */
[----:B------:R-:W-:Y:S01]  /*3f50*/  FMUL.FTZ R131, R17, R98 ;  /* 0x0000006211837220 */ /* 0x000fe20000410000 */
[----:B------:R-:W-:Y:S01]  /*3f60*/  FMUL.FTZ R132, R132, R99 ;  /* 0x0000006384847220 */ /* 0x000fe20000410000 */
[----:B------:R-:W-:Y:S01]  /*3f70*/  FMUL.FTZ R136, R13, R100 ;  /* 0x000000640d887220 */ /* 0x000fe20000410000 */
[----:B------:R-:W3:Y:S01]  /*3f80*/  LDC.64 R10, c[0x0][0x480] ;  /* 0x00012000ff0a7b82 */ /* 0x000ee20000000a00 */
[----:B------:R-:W-:Y:S01]  /*3f90*/  FMUL.FTZ R137, R137, R102 ;  /* 0x0000006689897220 */ /* 0x000fe20000410000 */
[----:B------:R-:W-:Y:S01]  /*3fa0*/  IMAD.MOV.U32 R139, RZ, RZ, R25 ;  /* 0x000000ffff8b7224 */ /* 0x000fe200078e0019 */
[----:B------:R-:W-:Y:S01]  /*3fb0*/  MOV R142, R26 ;  /* 0x0000001a008e7202 */ /* 0x000fe20000000f00 */
[----:B------:R-:W-:Y:S01]  /*3fc0*/  IMAD.MOV R141, RZ, RZ, -R12 ;  /* 0x000000ffff8d7224 */ /* 0x000fe200078e0a0c */
[C---:B------:R-:W-:Y:S01]  /*3fd0*/  IADD3.X R19, PT, PT, R3.reuse, R67, RZ, P0, !PT ;  /* 0x0000004303137210 */ /* 0x040fe200007fe4ff */
[----:B------:R-:W-:Y:S01]  /*3fe0*/  IMAD.X R146, R3, 0x1, R31, P1 ;  /* 0x0000000103927824 */ /* 0x000fe200008e061f */
[----:B0-----:R-:W-:Y:S01]  /*3ff0*/  SHF.L.U64.HI R7, R6, 0x1, R7 ;  /* 0x0000000106077819 */ /* 0x001fe20000010207 */
[----:B------:R-:W-:Y:S01]  /*4000*/  UIADD3 UR5, UPT, UPT, UR4, 0x860, URZ ;  /* 0x0000086004057890 */ /* 0x000fe2000fffe0ff */
[----:B-1----:R-:W-:-:S02]  /*4010*/  SHF.L.U64.HI R5, R4, 0x2, R5 ;  /* 0x0000000204057819 */ /* 0x002fc40000010205 */
[----:B--2---:R-:W-:-:S09]  /*4020*/  SHF.L.U64.HI R9, R8, 0x1, R9 ;  /* 0x0000000108097819 */ /* 0x004fd20000010209 */
.L_x_4083:
        /* <DEDUP_REMOVED lines=10> */
[----:B------:R-:W4:Y:S04]  /*40d0*/  @!P5 LDG.E.U16 R16, desc[UR18][R12.64+-0x1c0] ;  /* 0xfffe40120c10d981 */ /* 0x000f28000c1e1500 */
[----:B------:R-:W5:Y:S04]  /*40e0*/  @!P4 LDG.E.U16 R21, desc[UR18][R12.64+-0x180] ;  /* 0xfffe80120c15c981 */ /* 0x000f68000c1e1500 */
[----:B------:R-:W3:Y:S04]  /*40f0*/  @!P3 LDG.E.U16 R143, desc[UR18][R12.64+-0x140] ;  /* 0xfffec0120c8fb981 */ /* 0x000ee8000c1e1500 */
[----:B------:R-:W3:Y:S04]  /*4100*/  @!P2 LDG.E.U16 R144, desc[UR18][R12.64+-0x100] ;  /* 0xffff00120c90a981 */ /* 0x000ee8000c1e1500 */
[----:B------:R-:W3:Y:S01]  /*4110*/  @!P0 LDG.E.U16 R146, desc[UR18][R12.64+-0x80] ;  /* 0xffff80120c928981 */ /* 0x000ee2000c1e1500 */
[----:B------:R-:W-:-:S03]  /*4120*/  ISETP.GE.AND P0, PT, R55, R71, PT ;  /* 0x000000473700720c */ /* 0x000fc60003f06270 */
[----:B------:R-:W3:Y:S10]  /*4130*/  @!P1 LDG.E.U16 R145, desc[UR18][R12.64+-0xc0] ;  /* 0xffff40120c919981 */ /* 0x000ef4000c1e1500 */
[----:B------:R-:W3:Y:S01]  /*4140*/  @!P0 LDG.E.U16 R147, desc[UR18][R12.64+-0x40] ;  /* 0xffffc0120c938981 */ /* 0x000ee2000c1e1500 */
[----:B------:R-:W-:-:S02]  /*4150*/  ISETP.GE.AND P0, PT, R56, R71, PT ;  /* 0x000000473800720c */ /* 0x000fc40003f06270 */
[-C--:B------:R-:W-:Y:S02]  /*4160*/  ISETP.GE.AND P1, PT, R58, R71.reuse, PT ;  /* 0x000000473a00720c */ /* 0x080fe40003f26270 */
[-C--:B------:R-:W-:Y:S02]  /*4170*/  ISETP.GE.AND P3, PT, R60, R71.reuse, PT ;  /* 0x000000473c00720c */ /* 0x080fe40003f66270 */
[-C--:B------:R-:W-:Y:S02]  /*4180*/  ISETP.GE.AND P2, PT, R59, R71.reuse, PT ;  /* 0x000000473b00720c */ /* 0x080fe40003f46270 */
[----:B------:R-:W-:-:S05]  /*4190*/  ISETP.GE.AND P5, PT, R62, R71, PT ;  /* 0x000000473e00720c */ /* 0x000fca0003fa6270 */
[----:B------:R-:W3:Y:S01]  /*41a0*/  @!P0 LDG.E.U16 R148, desc[UR18][R12.64] ;  /* 0x000000120c948981 */ /* 0x000ee2000c1e1500 */
[-C--:B------:R-:W-:Y:S02]  /*41b0*/  ISETP.GE.AND P0, PT, R57, R71.reuse, PT ;  /* 0x000000473900720c */ /* 0x080fe40003f06270 */
[-C--:B------:R-:W-:Y:S01]  /*41c0*/  ISETP.GE.AND P4, PT, R61, R71.reuse, PT ;  /* 0x000000473d00720c */ /* 0x080fe20003f86270 */
[----:B------:R-:W3:Y:S01]  /*41d0*/  @!P1 LDG.E.U16 R150, desc[UR18][R12.64+0x80] ;  /* 0x000080120c969981 */ /* 0x000ee2000c1e1500 */
[----:B------:R-:W-:-:S03]  /*41e0*/  ISETP.GE.AND P6, PT, R63, R71, PT ;  /* 0x000000473f00720c */ /* 0x000fc60003fc6270 */
[----:B------:R-:W3:Y:S04]  /*41f0*/  @!P3 LDG.E.U16 R152, desc[UR18][R12.64+0x100] ;  /* 0x000100120c98b981 */ /* 0x000ee8000c1e1500 */
[----:B------:R-:W3:Y:S04]  /*4200*/  @!P2 LDG.E.U16 R151, desc[UR18][R12.64+0xc0] ;  /* 0x0000c0120c97a981 */ /* 0x000ee8000c1e1500 */
[----:B------:R-:W3:Y:S04]  /*4210*/  @!P0 LDG.E.U16 R149, desc[UR18][R12.64+0x40] ;  /* 0x000040120c958981 */ /* 0x000ee8000c1e1500 */
[----:B------:R-:W3:Y:S04]  /*4220*/  @!P5 LDG.E.U16 R154, desc[UR18][R12.64+0x180] ;  /* 0x000180120c9ad981 */ /* 0x000ee8000c1e1500 */
[----:B------:R-:W3:Y:S04]  /*4230*/  @!P4 LDG.E.U16 R153, desc[UR18][R12.64+0x140] ;  /* 0x000140120c99c981 */ /* 0x000ee8000c1e1500 */
[----:B------:R-:W3:Y:S01]  /*4240*/  @!P6 LDG.E.U16 R155, desc[UR18][R12.64+0x1c0] ;  /* 0x0001c0120c9be981 */ /* 0x000ee2000c1e1500 */
[----:B------:R-:W-:-:S02]  /*4250*/  P2R R158, PR, RZ, 0x2 ;  /* 0x00000002ff9e7803 */ /* 0x000fc40000000000 */
[----:B------:R-:W-:Y:S02]  /*4260*/  LOP3.LUT P1, RZ, R175, 0x200, RZ, 0xc0, !PT ;  /* 0x00000200afff7812 */ /* 0x000fe4000782c0ff */
[----:B------:R-:W-:Y:S02]  /*4270*/  P2R R159, PR, RZ, 0x1 ;  /* 0x00000001ff9f7803 */ /* 0x000fe40000000000 */
[----:B------:R-:W-:Y:S01]  /*4280*/  ISETP.GE.AND P0, PT, R49, R71, PT ;  /* 0x000000473100720c */ /* 0x000fe20003f06270 */
[----:B------:R-:W-:Y:S02]  /*4290*/  HFMA2 R17, -RZ, RZ, 0, 0 ;  /* 0x00000000ff117431 */ /* 0x000fe400000001ff */
[----:B------:R-:W-:Y:S01]  /*42a0*/  IMAD.MOV.U32 R20, RZ, RZ, RZ ;  /* 0x000000ffff147224 */ /* 0x000fe200078e00ff */
[----:B------:R-:W-:Y:S01]  /*42b0*/  MOV R15, R142 ;  /* 0x0000008e000f7202 */ /* 0x000fe20000000f00 */
[----:B------:R-:W-:-:S05]  /*42c0*/  IMAD.MOV.U32 R14, RZ, RZ, R139 ;  /* 0x000000ffff0e7224 */ /* 0x000fca00078e008b */
[----:B------:R0:W3:Y:S01]  /*42d0*/  LDG.E R156, desc[UR18][R14.64] ;  /* 0x000000120e9c7981 */ /* 0x0000e2000c1e1900 */
[----:B------:R-:W-:Y:S01]  /*42e0*/  P2R R157, PR, RZ, 0x4 ;  /* 0x00000004ff9d7803 */ /* 0x000fe20000000000 */
[----:B0-----:R-:W-:Y:S01]  /*42f0*/  IMAD.MOV.U32 R14, RZ, RZ, RZ ;  /* 0x000000ffff0e7224 */ /* 0x001fe200078e00ff */
[-C--:B------:R-:W-:Y:S02]  /*4300*/  ISETP.GE.AND P2, PT, R53, R71.reuse, PT ;  /* 0x000000473500720c */ /* 0x080fe40003f46270 */
[----:B--2---:R-:W-:Y:S02]  /*4310*/  @!P1 PRMT R17, R160, 0x5410, RZ ;  /* 0x00005410a0119816 */ /* 0x004fe400000000ff */
[-C--:B------:R-:W-:Y:S02]  /*4320*/  ISETP.GE.AND P1, PT, R50, R71.reuse, PT ;  /* 0x000000473200720c */ /* 0x080fe40003f26270 */
[----:B----4-:R-:W-:Y:S02]  /*4330*/  @!P0 PRMT R17, R17, 0x5410, R16 ;  /* 0x0000541011118816 */ /* 0x010fe40000000010 */
[----:B------:R-:W-:-:S09]  /*4340*/  ISETP.GE.AND P0, PT, R51, R71, PT ;  /* 0x000000473300720c */ /* 0x000fd20003f06270 */
[----:B-----5:R-:W-:-:S04]  /*4350*/  @!P1 PRMT R20, R21, 0x5410, RZ ;  /* 0x0000541015149816 */ /* 0x020fc800000000ff */
[----:B---3--:R-:W-:Y:S02]  /*4360*/  @!P0 PRMT R20, R20, 0x5410, R143 ;  /* 0x0000541014148816 */ /* 0x008fe4000000008f */
[-C--:B------:R-:W-:Y:S01]  /*4370*/  ISETP.GE.AND P0, PT, R52, R71.reuse, PT ;  /* 0x000000473400720c */ /* 0x080fe20003f06270 */
[----:B------:R-:W-:Y:S01]  /*4380*/  HFMA2 R16, -RZ, RZ, 0, 0 ;  /* 0x00000000ff107431 */ /* 0x000fe200000001ff */
[----:B------:R-:W-:-:S11]  /*4390*/  ISETP.GE.AND P1, PT, R54, R71, PT ;  /* 0x000000473600720c */ /* 0x000fd60003f26270 */
[----:B------:R-:W-:Y:S02]  /*43a0*/  @!P0 PRMT R16, R144, 0x5410, RZ ;  /* 0x0000541090108816 */ /* 0x000fe400000000ff */
[----:B------:R-:W-:Y:S02]  /*43b0*/  ISETP.GE.AND P0, PT, R55, R71, PT ;  /* 0x000000473700720c */ /* 0x000fe40003f06270 */
[----:B------:R-:W-:-:S11]  /*43c0*/  @!P1 PRMT R14, R146, 0x5410, RZ ;  /* 0x00005410920e9816 */ /* 0x000fd600000000ff */
[----:B------:R-:W-:Y:S02]  /*43d0*/  @!P0 PRMT R14, R14, 0x5410, R147 ;  /* 0x000054100e0e8816 */ /* 0x000fe40000000093 */
[----:B------:R-:W-:Y:S02]  /*43e0*/  ISETP.GE.AND P0, PT, R56, R71, PT ;  /* 0x000000473800720c */ /* 0x000fe40003f06270 */
[----:B------:R-:W-:Y:S02]  /*43f0*/  PRMT R15, R17, 0x7632, R15 ;  /* 0x00007632110f7816 */ /* 0x000fe4000000000f */
[----:B------:R-:W-:Y:S02]  /*4400*/  ISETP.NE.AND P1, PT, R158, RZ, PT ;  /* 0x000000ff9e00720c */ /* 0x000fe40003f25270 */
[----:B------:R-:W-:Y:S02]  /*4410*/  MOV R144, RZ ;  /* 0x000000ff00907202 */ /* 0x000fe40000000f00 */
[----:B------:R-:W-:Y:S01]  /*4420*/  PRMT R21, R20, 0x7632, R21 ;  /* 0x0000763214157816 */ /* 0x000fe20000000015 */
[----:B------:R0:W-:Y:S01]  /*4430*/  STS.U16 [R72], R17 ;  /* 0x0000001148007388 */ /* 0x0001e20000000400 */
[----:B------:R-:W-:-:S03]  /*4440*/  @!P2 PRMT R16, R16, 0x5410, R145 ;  /* 0x000054101010a816 */ /* 0x000fc60000000091 */
[----:B------:R-:W-:Y:S02]  /*4450*/  @!P0 PRMT R144, R148, 0x5410, RZ ;  /* 0x0000541094908816 */ /* 0x000fe400000000ff */
[----:B------:R-:W-:Y:S01]  /*4460*/  ISETP.NE.AND P0, PT, R159, RZ, PT ;  /* 0x000000ff9f00720c */ /* 0x000fe20003f05270 */
[----:B------:R-:W-:Y:S01]  /*4470*/  STS.U16 [R70+0x40], R15 ;  /* 0x0000400f46007388 */ /* 0x000fe20000000400 */
[----:B------:R-:W-:-:S03]  /*4480*/  ISETP.NE.AND P2, PT, R157, RZ, PT ;  /* 0x000000ff9d00720c */ /* 0x000fc60003f45270 */
[----:B------:R1:W-:Y:S01]  /*4490*/  STS.U16 [R77+0x80], R20 ;  /* 0x000080144d007388 */ /* 0x0003e20000000400 */
[----:B0-----:R-:W-:-:S03]  /*44a0*/  PRMT R17, R16, 0x7632, R17 ;  /* 0x0000763210117816 */ /* 0x001fc60000000011 */
[----:B------:R-:W-:Y:S04]  /*44b0*/  STS.U16 [R76+0xc0], R21 ;  /* 0x0000c0154c007388 */ /* 0x000fe80000000400 */
[----:B------:R0:W-:Y:S01]  /*44c0*/  STS.U16 [R75+0x100], R16 ;  /* 0x000100104b007388 */ /* 0x0001e20000000400 */
[----:B-1----:R-:W-:Y:S01]  /*44d0*/  IMAD.MOV.U32 R20, RZ, RZ, RZ ;  /* 0x000000ffff147224 */ /* 0x002fe200078e00ff */
[----:B------:R-:W-:Y:S01]  /*44e0*/  @!P1 PRMT R20, R150, 0x5410, RZ ;  /* 0x0000541096149816 */ /* 0x000fe200000000ff */
[----:B0-----:R-:W-:Y:S01]  /*44f0*/  HFMA2 R16, -RZ, RZ, 0, 0 ;  /* 0x00000000ff107431 */ /* 0x001fe200000001ff */
[----:B------:R-:W-:Y:S01]  /*4500*/  @!P0 PRMT R144, R144, 0x5410, R149 ;  /* 0x0000541090908816 */ /* 0x000fe20000000095 */
[----:B------:R-:W-:Y:S01]  /*4510*/  IMAD.MOV.U32 R146, RZ, RZ, RZ ;  /* 0x000000ffff927224 */ /* 0x000fe200078e00ff */
[----:B------:R-:W-:-:S02]  /*4520*/  PRMT R143, R14, 0x7632, R143 ;  /* 0x000076320e8f7816 */ /* 0x000fc4000000008f */
[----:B------:R-:W-:Y:S02]  /*4530*/  @!P3 PRMT R16, R152, 0x5410, RZ ;  /* 0x000054109810b816 */ /* 0x000fe400000000ff */
[----:B------:R-:W-:Y:S02]  /*4540*/  @!P2 PRMT R20, R20, 0x5410, R151 ;  /* 0x000054101414a816 */ /* 0x000fe40000000097 */
[----:B------:R-:W-:Y:S02]  /*4550*/  @!P5 PRMT R146, R154, 0x5410, RZ ;  /* 0x000054109a92d816 */ /* 0x000fe400000000ff */
[----:B------:R-:W-:Y:S01]  /*4560*/  P2R R147, PR, RZ, 0x2 ;  /* 0x00000002ff937803 */ /* 0x000fe20000000000 */
[----:B------:R-:W-:Y:S01]  /*4570*/  STS.U16 [R74+0x140], R17 ;  /* 0x000140114a007388 */ /* 0x000fe20000000400 */
[----:B------:R-:W-:Y:S02]  /*4580*/  PRMT R15, R144, 0x7632, R15 ;  /* 0x00007632900f7816 */ /* 0x000fe4000000000f */
[----:B------:R-:W-:-:S02]  /*4590*/  @!P4 PRMT R16, R16, 0x5410, R153 ;  /* 0x000054101010c816 */ /* 0x000fc40000000099 */
[----:B------:R-:W-:Y:S01]  /*45a0*/  ISETP.GE.AND P1, PT, R46, R71, PT ;  /* 0x000000472e00720c */ /* 0x000fe20003f26270 */
[----:B------:R-:W-:Y:S01]  /*45b0*/  STS.U16 [R73+0x180], R14 ;  /* 0x0001800e49007388 */ /* 0x000fe20000000400 */
[----:B------:R-:W-:Y:S02]  /*45c0*/  PRMT R21, R20, 0x7632, R21 ;  /* 0x0000763214157816 */ /* 0x000fe40000000015 */
[----:B------:R-:W-:Y:S01]  /*45d0*/  @!P6 PRMT R146, R146, 0x5410, R155 ;  /* 0x000054109292e816 */ /* 0x000fe2000000009b */
[----:B------:R0:W-:Y:S04]  /*45e0*/  STS.U16 [R82+0x1c0], R143 ;  /* 0x0001c08f52007388 */ /* 0x0001e80000000400 */
[----:B------:R1:W-:Y:S04]  /*45f0*/  STS.U16 [R81+0x200], R144 ;  /* 0x0002009051007388 */ /* 0x0003e80000000400 */
[----:B------:R2:W-:Y:S01]  /*4600*/  STS.U16 [R80+0x240], R15 ;  /* 0x0002400f50007388 */ /* 0x0005e20000000400 */
[----:B0-----:R-:W-:-:S03]  /*4610*/  PRMT R143, R16, 0x7632, R143 ;  /* 0x00007632108f7816 */ /* 0x001fc6000000008f */
[----:B------:R-:W-:Y:S01]  /*4620*/  STS.U16 [R79+0x280], R20 ;  /* 0x000280144f007388 */ /* 0x000fe20000000400 */
[----:B-1----:R-:W-:-:S03]  /*4630*/  PRMT R144, R146, 0x7632, R144 ;  /* 0x0000763292907816 */ /* 0x002fc60000000090 */
[----:B------:R-:W-:Y:S04]  /*4640*/  STS.U16 [R78+0x2c0], R21 ;  /* 0x0002c0154e007388 */ /* 0x000fe80000000400 */
[----:B------:R0:W-:Y:S01]  /*4650*/  STS.U16 [R85+0x300], R16 ;  /* 0x0003001055007388 */ /* 0x0001e20000000400 */
[----:B------:R-:W-:-:S03]  /*4660*/  P2R R148, PR, RZ, 0x1 ;  /* 0x00000001ff947803 */ /* 0x000fc60000000000 */
[----:B------:R1:W-:Y:S01]  /*4670*/  STS.U16 [R86+0x340], R143 ;  /* 0x0003408f56007388 */ /* 0x0003e20000000400 */
[----:B------:R-:W-:-:S03]  /*4680*/  ISETP.GE.AND P0, PT, R50, R71, PT ;  /* 0x000000473200720c */ /* 0x000fc60003f06270 */
[----:B------:R-:W-:Y:S04]  /*4690*/  STS.U16 [R87+0x380], R146 ;  /* 0x0003809257007388 */ /* 0x000fe80000000400 */
[----:B------:R-:W-:Y:S01]  /*46a0*/  STS.U16 [R88+0x3c0], R144 ;  /* 0x0003c09058007388 */ /* 0x000fe20000000400 */
[----:B------:R-:W-:-:S03]  /*46b0*/  NOP ;  /* 0x0000000000007918 */ /* 0x000fc60000000000 */
[----:B------:R-:W3:Y:S04]  /*46c0*/  @!P1 LDG.E.U16 R14, desc[UR18][R18.64+-0x200] ;  /* 0xfffe0012120e9981 */ /* 0x000ee8000c1e1500 */
[----:B------:R-:W4:Y:S01]  /*46d0*/  @!P0 LDG.E.U16 R17, desc[UR18][R18.64+-0x180] ;  /* 0xfffe801212118981 */ /* 0x000f22000c1e1500 */
[----:B--2---:R-:W-:Y:S01]  /*46e0*/  MOV R15, RZ ;  /* 0x000000ff000f7202 */ /* 0x004fe20000000f00 */
[----:B0-----:R-:W-:Y:S01]  /*46f0*/  HFMA2 R16, -RZ, RZ, 0, 0 ;  /* 0x00000000ff107431 */ /* 0x001fe200000001ff */
[----:B------:R-:W-:Y:S02]  /*4700*/  P2R R145, PR, RZ, 0x4 ;  /* 0x00000004ff917803 */ /* 0x000fe40000000000 */
[----:B------:R-:W-:Y:S01]  /*4710*/  MOV R150, RZ ;  /* 0x000000ff00967202 */ /* 0x000fe20000000f00 */
[----:B------:R-:W-:Y:S01]  /*4720*/  FMUL.FTZ R21, R156, 1.4426950216293334961 ;  /* 0x3fb8aa3b9c157820 */ /* 0x000fe20000410000 */
[----:B------:R-:W2:Y:S04]  /*4730*/  @!P3 LDG.E.U16 R177, desc[UR18][R18.64+0x100] ;  /* 0x0001001212b1b981 */ /* 0x000ea8000c1e1500 */
[----:B------:R-:W5:Y:S04]  /*4740*/  @!P4 LDG.E.U16 R179, desc[UR18][R18.64+0x140] ;  /* 0x0001401212b3c981 */ /* 0x000f68000c1e1500 */
[----:B------:R-:W5:Y:S04]  /*4750*/  @!P5 LDG.E.U16 R181, desc[UR18][R18.64+0x180] ;  /* 0x0001801212b5d981 */ /* 0x000f68000c1e1500 */
[----:B------:R-:W5:Y:S01]  /*4760*/  @!P6 LDG.E.U16 R183, desc[UR18][R18.64+0x1c0] ;  /* 0x0001c01212b7e981 */ /* 0x000f62000c1e1500 */
[----:B---3--:R-:W-:-:S02]  /*4770*/  @!P1 PRMT R15, R14, 0x5410, RZ ;  /* 0x000054100e0f9816 */ /* 0x008fc400000000ff */
[----:B------:R-:W-:Y:S01]  /*4780*/  ISETP.GE.AND P1, PT, R52, R71, PT ;  /* 0x000000473400720c */ /* 0x000fe20003f26270 */
[----:B------:R-:W-:Y:S01]  /*4790*/  IMAD.MOV.U32 R14, RZ, RZ, RZ ;  /* 0x000000ffff0e7224 */ /* 0x000fe200078e00ff */
[----:B----4-:R-:W-:-:S11]  /*47a0*/  @!P0 PRMT R14, R17, 0x5410, RZ ;  /* 0x00005410110e8816 */ /* 0x010fd600000000ff */
[----:B------:R-:W3:Y:S01]  /*47b0*/  @!P1 LDG.E.U16 R17, desc[UR18][R18.64+-0x100] ;  /* 0xffff001212119981 */ /* 0x000ee2000c1e1500 */
[----:B------:R-:W-:-:S13]  /*47c0*/  ISETP.GE.AND P0, PT, R49, R71, PT ;  /* 0x000000473100720c */ /* 0x000fda0003f06270 */
[----:B------:R-:W4:Y:S01]  /*47d0*/  @!P0 LDG.E.U16 R20, desc[UR18][R18.64+-0x1c0] ;  /* 0xfffe401212148981 */ /* 0x000f22000c1e1500 */
[----:B---3--:R-:W-:Y:S02]  /*47e0*/  @!P1 PRMT R16, R17, 0x5410, RZ ;  /* 0x0000541011109816 */ /* 0x008fe400000000ff */
[----:B------:R-:W-:-:S13]  /*47f0*/  ISETP.GE.AND P1, PT, R51, R71, PT ;  /* 0x000000473300720c */ /* 0x000fda0003f26270 */
[----:B------:R-:W3:Y:S01]  /*4800*/  @!P1 LDG.E.U16 R17, desc[UR18][R18.64+-0x140] ;  /* 0xfffec01212119981 */ /* 0x000ee2000c1e1500 */
[----:B----4-:R-:W-:Y:S02]  /*4810*/  @!P0 PRMT R15, R15, 0x5410, R20 ;  /* 0x000054100f0f8816 */ /* 0x010fe40000000014 */
[-C--:B------:R-:W-:Y:S02]  /*4820*/  ISETP.GE.AND P0, PT, R53, R71.reuse, PT ;  /* 0x000000473500720c */ /* 0x080fe40003f06270 */
[----:B------:R-:W-:Y:S02]  /*4830*/  ISETP.GE.AND P2, PT, R54, R71, PT ;  /* 0x000000473600720c */ /* 0x000fe40003f46270 */
[----:B---3--:R-:W-:-:S09]  /*4840*/  @!P1 PRMT R14, R14, 0x5410, R17 ;  /* 0x000054100e0e9816 */ /* 0x008fd20000000011 */
[----:B------:R-:W3:Y:S01]  /*4850*/  @!P0 LDG.E.U16 R17, desc[UR18][R18.64+-0xc0] ;  /* 0xffff401212118981 */ /* 0x000ee2000c1e1500 */
[-C--:B------:R-:W-:Y:S02]  /*4860*/  ISETP.GE.AND P1, PT, R55, R71.reuse, PT ;  /* 0x000000473700720c */ /* 0x080fe40003f26270 */
[----:B---3--:R-:W-:Y:S02]  /*4870*/  @!P0 PRMT R16, R16, 0x5410, R17 ;  /* 0x0000541010108816 */ /* 0x008fe40000000011 */
[----:B------:R-:W3:Y:S01]  /*4880*/  @!P2 LDG.E.U16 R17, desc[UR18][R18.64+-0x80] ;  /* 0xffff80121211a981 */ /* 0x000ee2000c1e1500 */
[----:B------:R-:W-:Y:S01]  /*4890*/  IMAD.MOV.U32 R20, RZ, RZ, RZ ;  /* 0x000000ffff147224 */ /* 0x000fe200078e00ff */
[----:B------:R-:W-:Y:S02]  /*48a0*/  ISETP.GE.AND P0, PT, R56, R71, PT ;  /* 0x000000473800720c */ /* 0x000fe40003f06270 */
[----:B---3--:R-:W-:-:S05]  /*48b0*/  @!P2 PRMT R20, R17, 0x5410, RZ ;  /* 0x000054101114a816 */ /* 0x008fca00000000ff */
[----:B------:R-:W3:Y:S02]  /*48c0*/  @!P1 LDG.E.U16 R17, desc[UR18][R18.64+-0x40] ;  /* 0xffffc01212119981 */ /* 0x000ee4000c1e1500 */
[----:B---3--:R-:W-:-:S04]  /*48d0*/  @!P1 PRMT R20, R20, 0x5410, R17 ;  /* 0x0000541014149816 */ /* 0x008fc80000000011 */
[----:B------:R-:W3:Y:S02]  /*48e0*/  @!P0 LDG.E.U16 R17, desc[UR18][R18.64] ;  /* 0x0000001212118981 */ /* 0x000ee4000c1e1500 */
[----:B---3--:R-:W-:Y:S02]  /*48f0*/  @!P0 PRMT R150, R17, 0x5410, RZ ;  /* 0x0000541011968816 */ /* 0x008fe400000000ff */
[----:B------:R-:W-:-:S13]  /*4900*/  ISETP.NE.AND P0, PT, R148, RZ, PT ;  /* 0x000000ff9400720c */ /* 0x000fda0003f05270 */
[----:B------:R-:W3:Y:S01]  /*4910*/  @!P0 LDG.E.U16 R17, desc[UR18][R18.64+0x40] ;  /* 0x0000401212118981 */ /* 0x000ee2000c1e1500 */
[----:B------:R-:W-:Y:S01]  /*4920*/  ISETP.NE.AND P2, PT, R145, RZ, PT ;  /* 0x000000ff9100720c */ /* 0x000fe20003f45270 */
[----:B------:R-:W-:-:S04]  /*4930*/  FMUL.FTZ R145, R21, R95 ;  /* 0x0000005f15917220 */ /* 0x000fc80000410000 */
[----:B-1----:R-:W0:Y:S01]  /*4940*/  MUFU.EX2 R143, R145 ;  /* 0x00000091008f7308 */ /* 0x002e220000000800 */
[----:B------:R-:W-:Y:S01]  /*4950*/  ISETP.NE.AND P1, PT, R147, RZ, PT ;  /* 0x000000ff9300720c */ /* 0x000fe20003f25270 */
[----:B------:R-:W-:-:S06]  /*4960*/  FMUL.FTZ R147, R21, R90 ;  /* 0x0000005a15937220 */ /* 0x000fcc0000410000 */
[----:B------:R-:W1:Y:S01]  /*4970*/  MUFU.EX2 R147, R147 ;  /* 0x0000009300937308 */ /* 0x000e620000000800 */
[C---:B------:R-:W-:Y:S01]  /*4980*/  FMUL.FTZ R149, R21.reuse, R91 ;  /* 0x0000005b15957220 */ /* 0x040fe20000410000 */
[----:B------:R-:W-:-:S06]  /*4990*/  FMUL.FTZ R151, R21, R92 ;  /* 0x0000005c15977220 */ /* 0x000fcc0000410000 */
[----:B------:R-:W4:Y:S08]  /*49a0*/  MUFU.EX2 R149, R149 ;  /* 0x0000009500957308 */ /* 0x000f300000000800 */
[----:B------:R-:W2:Y:S01]  /*49b0*/  MUFU.EX2 R151, R151 ;  /* 0x0000009700977308 */ /* 0x000ea20000000800 */
[----:B---3--:R-:W-:Y:S02]  /*49c0*/  @!P0 PRMT R150, R150, 0x5410, R17 ;  /* 0x0000541096968816 */ /* 0x008fe40000000011 */
[----:B------:R-:W3:Y:S02]  /*49d0*/  LDS.U16 R17, [R89] ;  /* 0x0000000059117984 */ /* 0x000ee40000000400 */
[----:B---3--:R-:W-:-:S02]  /*49e0*/  IMAD.U32 R144, R17, 0x10000, RZ ;  /* 0x0001000011907824 */ /* 0x008fc400078e00ff */
[----:B------:R-:W3:Y:S01]  /*49f0*/  LDS.U16 R17, [R89+0x2] ;  /* 0x0000020059117984 */ /* 0x000ee20000000400 */
[----:B------:R-:W-:Y:S01]  /*4a00*/  ISETP.GE.U32.AND P0, PT, R28, R71, PT ;  /* 0x000000471c00720c */ /* 0x000fe20003f06070 */
[----:B------:R-:W-:-:S03]  /*4a10*/  FMUL.FTZ R144, R107, R144 ;  /* 0x000000906b907220 */ /* 0x000fc60000410000 */
[----:B0-----:R-:W-:Y:S02]  /*4a20*/  FSEL R143, R143, 1, !P0 ;  /* 0x3f8000008f8f7808 */ /* 0x001fe40004000000 */
[----:B------:R-:W-:Y:S02]  /*4a30*/  FSEL R144, R144, RZ, !P0 ;  /* 0x000000ff90907208 */ /* 0x000fe40004000000 */
[----:B------:R-:W-:Y:S02]  /*4a40*/  ISETP.GE.U32.AND P0, PT, R32, R71, PT ;  /* 0x000000472000720c */ /* 0x000fe40003f06070 */
[----:B---3--:R-:W-:-:S05]  /*4a50*/  SHF.L.U32 R17, R17, 0x10, RZ ;  /* 0x0000001011117819 */ /* 0x008fca00000006ff */
[----:B------:R-:W-:-:S05]  /*4a60*/  FMUL.FTZ R17, R124, R17 ;  /* 0x000000117c117220 */ /* 0x000fca0000410000 */
[----:B------:R-:W-:Y:S02]  /*4a70*/  FSEL R146, R17, RZ, !P0 ;  /* 0x000000ff11927208 */ /* 0x000fe40004000000 */
[----:B------:R-:W0:Y:S01]  /*4a80*/  LDS.U16 R17, [R89+0x4] ;  /* 0x0000040059117984 */ /* 0x000e220000000400 */
[----:B-1----:R-:W-:Y:S02]  /*4a90*/  FSEL R145, R147, 1, !P0 ;  /* 0x3f80000093917808 */ /* 0x002fe40004000000 */
[----:B------:R-:W-:Y:S01]  /*4aa0*/  ISETP.GE.U32.AND P0, PT, R33, R71, PT ;  /* 0x000000472100720c */ /* 0x000fe20003f06070 */
[----:B0-----:R-:W-:-:S04]  /*4ab0*/  IMAD.U32 R17, R17, 0x10000, RZ ;  /* 0x0001000011117824 */ /* 0x001fc800078e00ff */
[----:B------:R-:W-:-:S05]  /*4ac0*/  FMUL.FTZ R17, R126, R17 ;  /* 0x000000117e117220 */ /* 0x000fca0000410000 */
[----:B------:R-:W-:Y:S02]  /*4ad0*/  FSEL R148, R17, RZ, !P0 ;  /* 0x000000ff11947208 */ /* 0x000fe40004000000 */
[----:B------:R-:W0:Y:S02]  /*4ae0*/  LDS.U16 R17, [R89+0x6] ;  /* 0x0000060059117984 */ /* 0x000e240000000400 */
[----:B0-----:R-:W-:Y:S02]  /*4af0*/  SHF.L.U32 R152, R17, 0x10, RZ ;  /* 0x0000001011987819 */ /* 0x001fe400000006ff */
[----:B------:R-:W0:Y:S01]  /*4b00*/  LDS.U16 R17, [R89+0x8] ;  /* 0x0000080059117984 */ /* 0x000e220000000400 */
[----:B----4-:R-:W-:Y:S02]  /*4b10*/  FSEL R147, R149, 1, !P0 ;  /* 0x3f80000095937808 */ /* 0x010fe40004000000 */
[----:B------:R-:W-:Y:S01]  /*4b20*/  FMUL.FTZ R152, R127, R152 ;  /* 0x000000987f987220 */ /* 0x000fe20000410000 */
[----:B------:R-:W-:-:S04]  /*4b30*/  ISETP.GE.U32.AND P0, PT, R34, R71, PT ;  /* 0x000000472200720c */ /* 0x000fc80003f06070 */
[----:B--2---:R-:W-:Y:S02]  /*4b40*/  FSEL R149, R151, 1, !P0 ;  /* 0x3f80000097957808 */ /* 0x004fe40004000000 */
[----:B------:R-:W-:Y:S02]  /*4b50*/  FSEL R152, R152, RZ, !P0 ;  /* 0x000000ff98987208 */ /* 0x000fe40004000000 */
[----:B------:R-:W-:Y:S01]  /*4b60*/  ISETP.GE.U32.AND P0, PT, R35, R71, PT ;  /* 0x000000472300720c */ /* 0x000fe20003f06070 */
[----:B0-----:R-:W-:-:S04]  /*4b70*/  IMAD.U32 R17, R17, 0x10000, RZ ;  /* 0x0001000011117824 */ /* 0x001fc800078e00ff */
[----:B------:R-:W-:-:S05]  /*4b80*/  FMUL.FTZ R17, R128, R17 ;  /* 0x0000001180117220 */ /* 0x000fca0000410000 */
[----:B------:R-:W-:Y:S02]  /*4b90*/  FSEL R154, R17, RZ, !P0 ;  /* 0x000000ff119a7208 */ /* 0x000fe40004000000 */
[----:B------:R-:W0:Y:S02]  /*4ba0*/  LDS.U16 R17, [R89+0xa] ;  /* 0x00000a0059117984 */ /* 0x000e240000000400 */
[----:B0-----:R-:W-:Y:S02]  /*4bb0*/  SHF.L.U32 R156, R17, 0x10, RZ ;  /* 0x00000010119c7819 */ /* 0x001fe400000006ff */
[----:B------:R-:W0:Y:S01]  /*4bc0*/  LDS.U16 R17, [R89+0xc] ;  /* 0x00000c0059117984 */ /* 0x000e220000000400 */
[C---:B------:R-:W-:Y:S01]  /*4bd0*/  FMUL.FTZ R153, R21.reuse, R93 ;  /* 0x0000005d15997220 */ /* 0x040fe20000410000 */
[----:B------:R-:W-:-:S05]  /*4be0*/  FMUL.FTZ R155, R21, R94 ;  /* 0x0000005e159b7220 */ /* 0x000fca0000410000 */
[----:B------:R-:W1:Y:S01]  /*4bf0*/  MUFU.EX2 R153, R153 ;  /* 0x0000009900997308 */ /* 0x000e620000000800 */
[----:B------:R-:W-:-:S07]  /*4c00*/  FMUL.FTZ R159, R21, R96 ;  /* 0x00000060159f7220 */ /* 0x000fce0000410000 */
[----:B------:R-:W2:Y:S01]  /*4c10*/  MUFU.EX2 R155, R155 ;  /* 0x0000009b009b7308 */ /* 0x000ea20000000800 */
[----:B0-----:R-:W-:Y:S02]  /*4c20*/  IMAD.U32 R158, R17, 0x10000, RZ ;  /* 0x00010000119e7824 */ /* 0x001fe400078e00ff */
[----:B------:R-:W0:Y:S05]  /*4c30*/  LDS.U16 R17, [R89+0xe] ;  /* 0x00000e0059117984 */ /* 0x000e2a0000000400 */
[----:B------:R-:W3:Y:S01]  /*4c40*/  MUFU.EX2 R157, R159 ;  /* 0x0000009f009d7308 */ /* 0x000ee20000000800 */
[----:B-1----:R-:W-:Y:S01]  /*4c50*/  FSEL R151, R153, 1, !P0 ;  /* 0x3f80000099977808 */ /* 0x002fe20004000000 */
[----:B------:R-:W-:Y:S01]  /*4c60*/  FMUL.FTZ R156, R129, R156 ;  /* 0x0000009c819c7220 */ /* 0x000fe20000410000 */
[----:B------:R-:W-:Y:S01]  /*4c70*/  ISETP.GE.U32.AND P0, PT, R36, R71, PT ;  /* 0x000000472400720c */ /* 0x000fe20003f06070 */
[----:B------:R-:W-:-:S03]  /*4c80*/  FMUL.FTZ R158, R109, R158 ;  /* 0x0000009e6d9e7220 */ /* 0x000fc60000410000 */
[----:B--2---:R-:W-:Y:S02]  /*4c90*/  FSEL R153, R155, 1, !P0 ;  /* 0x3f8000009b997808 */ /* 0x004fe40004000000 */
[----:B------:R-:W-:Y:S02]  /*4ca0*/  FSEL R156, R156, RZ, !P0 ;  /* 0x000000ff9c9c7208 */ /* 0x000fe40004000000 */
[----:B------:R-:W-:-:S04]  /*4cb0*/  ISETP.GE.U32.AND P0, PT, R37, R71, PT ;  /* 0x000000472500720c */ /* 0x000fc80003f06070 */
[----:B------:R-:W-:Y:S02]  /*4cc0*/  FSEL R160, R158, RZ, !P0 ;  /* 0x000000ff9ea07208 */ /* 0x000fe40004000000 */
[----:B---3--:R-:W-:Y:S02]  /*4cd0*/  FSEL R157, R157, 1, !P0 ;  /* 0x3f8000009d9d7808 */ /* 0x008fe40004000000 */
[----:B------:R-:W-:Y:S02]  /*4ce0*/  ISETP.GE.U32.AND P0, PT, R38, R71, PT ;  /* 0x000000472600720c */ /* 0x000fe40003f06070 */
[----:B0-----:R-:W-:-:S05]  /*4cf0*/  SHF.L.U32 R17, R17, 0x10, RZ ;  /* 0x0000001011117819 */ /* 0x001fca00000006ff */
[----:B------:R-:W-:-:S05]  /*4d00*/  FMUL.FTZ R17, R130, R17 ;  /* 0x0000001182117220 */ /* 0x000fca0000410000 */
[----:B------:R-:W-:Y:S02]  /*4d10*/  FSEL R158, R17, RZ, !P0 ;  /* 0x000000ff119e7208 */ /* 0x000fe40004000000 */
[----:B------:R-:W0:Y:S01]  /*4d20*/  LDS.U16 R17, [R89+0x10] ;  /* 0x0000100059117984 */ /* 0x000e220000000400 */
[C---:B------:R-:W-:Y:S01]  /*4d30*/  FMUL.FTZ R161, R21.reuse, R97 ;  /* 0x0000006115a17220 */ /* 0x040fe20000410000 */
[----:B------:R-:W-:-:S03]  /*4d40*/  FMUL.FTZ R163, R21, R98 ;  /* 0x0000006215a37220 */ /* 0x000fc60000410000 */
[----:B------:R-:W1:Y:S01]  /*4d50*/  MUFU.EX2 R155, R161 ;  /* 0x000000a1009b7308 */ /* 0x000e620000000800 */
[----:B0-----:R-:W-:Y:S02]  /*4d60*/  IMAD.U32 R162, R17, 0x10000, RZ ;  /* 0x0001000011a27824 */ /* 0x001fe400078e00ff */
[----:B------:R-:W0:Y:S05]  /*4d70*/  LDS.U16 R17, [R89+0x12] ;  /* 0x0000120059117984 */ /* 0x000e2a0000000400 */
[----:B------:R-:W2:Y:S01]  /*4d80*/  MUFU.EX2 R159, R163 ;  /* 0x000000a3009f7308 */ /* 0x000ea20000000800 */
[----:B-1----:R-:W-:Y:S01]  /*4d90*/  FSEL R155, R155, 1, !P0 ;  /* 0x3f8000009b9b7808 */ /* 0x002fe20004000000 */
[----:B------:R-:W-:Y:S01]  /*4da0*/  FMUL.FTZ R162, R131, R162 ;  /* 0x000000a283a27220 */ /* 0x000fe20000410000 */
[----:B------:R-:W-:-:S04]  /*4db0*/  ISETP.GE.U32.AND P0, PT, R39, R71, PT ;  /* 0x000000472700720c */ /* 0x000fc80003f06070 */
[----:B------:R-:W-:Y:S02]  /*4dc0*/  FSEL R162, R162, RZ, !P0 ;  /* 0x000000ffa2a27208 */ /* 0x000fe40004000000 */
[----:B--2---:R-:W-:Y:S02]  /*4dd0*/  FSEL R159, R159, 1, !P0 ;  /* 0x3f8000009f9f7808 */ /* 0x004fe40004000000 */
        /* <DEDUP_REMOVED lines=51> */
[----:B------:R-:W-:Y:S01]  /*5110*/  FSEL R176, R17, RZ, !P0 ;  /* 0x000000ff11b07208 */ /* 0x000fe20004000000 */
        /* <DEDUP_REMOVED lines=9> */
[----:B------:R-:W-:Y:S02]  /*51b0*/  FMUL.FTZ R178, R147, R178 ;  /* 0x000000b293b27220 */ /* 0x000fe40000410000 */
[----:B------:R-:W-:Y:S02]  /*51c0*/  FFMA.FTZ R17, R159, R17, R162 ;  /* 0x000000119f117223 */ /* 0x000fe400000100a2 */
[----:B------:R-:W-:Y:S02]  /*51d0*/  FMUL.FTZ R178, R149, R178 ;  /* 0x000000b295b27220 */ /* 0x000fe40000410000 */
[----:B------:R-:W-:Y:S01]  /*51e0*/  FFMA.FTZ R17, R161, R17, R164 ;  /* 0x00000011a1117223 */ /* 0x000fe200000100a4 */
[----:B------:R-:W0:Y:S01]  /*51f0*/  MUFU.EX2 R21, R21 ;  /* 0x0000001500157308 */ /* 0x000e220000000800 */
[----:B------:R-:W-:-:S02]  /*5200*/  FMUL.FTZ R178, R151, R178 ;  /* 0x000000b297b27220 */ /* 0x000fc40000410000 */
[----:B------:R-:W-:Y:S02]  /*5210*/  FFMA.FTZ R17, R163, R17, R166 ;  /* 0x00000011a3117223 */ /* 0x000fe400000100a6 */
[----:B------:R-:W-:Y:S02]  /*5220*/  FMUL.FTZ R178, R153, R178 ;  /* 0x000000b299b27220 */ /* 0x000fe40000410000 */
[----:B------:R-:W-:Y:S02]  /*5230*/  FFMA.FTZ R17, R165, R17, R168 ;  /* 0x00000011a5117223 */ /* 0x000fe400000100a8 */
[----:B------:R-:W-:Y:S02]  /*5240*/  FMUL.FTZ R178, R157, R178 ;  /* 0x000000b29db27220 */ /* 0x000fe40000410000 */
[----:B------:R-:W-:Y:S02]  /*5250*/  FFMA.FTZ R17, R167, R17, R170 ;  /* 0x00000011a7117223 */ /* 0x000fe400000100aa */
[----:B------:R-:W-:-:S02]  /*5260*/  FMUL.FTZ R178, R155, R178 ;  /* 0x000000b29bb27220 */ /* 0x000fc40000410000 */
[----:B------:R-:W-:Y:S01]  /*5270*/  FFMA.FTZ R17, R169, R17, R172 ;  /* 0x00000011a9117223 */ /* 0x000fe200000100ac */
[----:B0-----:R-:W-:Y:S01]  /*5280*/  FSEL R173, R21, 1, !P0 ;  /* 0x3f80000015ad7808 */ /* 0x001fe20004000000 */
[----:B------:R-:W-:Y:S02]  /*5290*/  FMUL.FTZ R178, R159, R178 ;  /* 0x000000b29fb27220 */ /* 0x000fe40000410000 */
[----:B------:R-:W-:Y:S01]  /*52a0*/  FFMA.FTZ R17, R171, R17, R174 ;  /* 0x00000011ab117223 */ /* 0x000fe200000100ae */
[----:B------:R-:W-:Y:S01]  /*52b0*/  ISETP.GE.AND P0, PT, R83, 0x1, PT ;  /* 0x000000015300780c */ /* 0x000fe20003f06270 */
[----:B------:R-:W2:Y:S01]  /*52c0*/  @!P2 LDG.E.U16 R21, desc[UR18][R18.64+0xc0] ;  /* 0x0000c0121215a981 */ /* 0x000ea2000c1e1500 */
        /* <DEDUP_REMOVED lines=9> */
[----:B0-----:R-:W-:-:S05]  /*5360*/  FFMA.FTZ R17, R193, R17, R180 ;  /* 0x00000011c1117223 */ /* 0x001fca00000100b4 */
[----:B------:R-:W-:Y:S02]  /*5370*/  FSEL R182, R180, R17, !P0 ;  /* 0x00000011b4b67208 */ /* 0x000fe40004000000 */
[----:B------:R-:W3:Y:S04]  /*5380*/  @!P1 LDG.E.U16 R17, desc[UR18][R18.64+0x80] ;  /* 0x0000801212119981 */ /* 0x000ee8000c1e1500 */
[----:B------:R-:W0:Y:S04]  /*5390*/  SHFL.UP PT, R178, R193, 0x1, RZ ;  /* 0x04200000c1b27989 */ /* 0x000e2800000e00ff */
[----:B------:R-:W1:Y:S01]  /*53a0*/  SHFL.UP PT, R184, R182, 0x2, RZ ;  /* 0x04400000b6b87989 */ /* 0x000e6200000e00ff */
[----:B0-----:R-:W-:-:S05]  /*53b0*/  @P0 FMUL.FTZ R193, R193, R178 ;  /* 0x000000b2c1c10220 */ /* 0x001fca0000410000 */
[----:B------:R-:W0:Y:S01]  /*53c0*/  SHFL.UP PT, R180, R193, 0x2, RZ ;  /* 0x04400000c1b47989 */ /* 0x000e2200000e00ff */
[----:B------:R-:W-:Y:S01]  /*53d0*/  IMAD.MOV.U32 R178, RZ, RZ, RZ ;  /* 0x000000ffffb27224 */ /* 0x000fe200078e00ff */
[----:B------:R-:W-:Y:S02]  /*53e0*/  ISETP.GE.AND P0, PT, R83, 0x2, PT ;  /* 0x000000025300780c */ /* 0x000fe40003f06270 */
[----:B------:R-:W-:Y:S01]  /*53f0*/  STS.U16 [R72+0x420], R15 ;  /* 0x0004200f48007388 */ /* 0x000fe20000000400 */
[----:B------:R-:W4:Y:S01]  /*5400*/  S2UR UR6, SR_CgaCtaId ;  /* 0x00000000000679c3 */ /* 0x000f220000008800 */
[----:B------:R-:W-:Y:S02]  /*5410*/  UMOV UR4, 0x400 ;  /* 0x0000040000047882 */ /* 0x000fe40000000000 */
[----:B----4-:R-:W-:Y:S01]  /*5420*/  ULEA UR4, UR6, UR4, 0x18 ;  /* 0x0000000406047291 */ /* 0x010fe2000f8ec0ff */
[----:B------:R-:W-:Y:S01]  /*5430*/  BSSY.RECONVERGENT B0, `(.L_x_4081) ;  /* 0x0000072000007945 */ /* 0x000fe20003800200 */
[----:B---3--:R-:W-:Y:S01]  /*5440*/  @!P1 PRMT R178, R17, 0x5410, RZ ;  /* 0x0000541011b29816 */ /* 0x008fe200000000ff */
[----:B-1----:R-:W-:-:S05]  /*5450*/  FFMA.FTZ R17, R193, R184, R182 ;  /* 0x000000b8c1117223 */ /* 0x002fca00000100b6 */
[----:B------:R-:W-:-:S05]  /*5460*/  FSEL R184, R182, R17, !P0 ;  /* 0x00000011b6b87208 */ /* 0x000fca0004000000 */
[----:B------:R-:W1:Y:S01]  /*5470*/  SHFL.UP PT, R17, R184, 0x4, RZ ;  /* 0x04800000b8117989 */ /* 0x000e6200000e00ff */
[----:B0-----:R-:W-:-:S05]  /*5480*/  @P0 FMUL.FTZ R193, R193, R180 ;  /* 0x000000b4c1c10220 */ /* 0x001fca0000410000 */
[----:B------:R-:W0:Y:S01]  /*5490*/  SHFL.UP PT, R186, R193, 0x4, RZ ;  /* 0x04800000c1ba7989 */ /* 0x000e2200000e00ff */
[----:B------:R-:W-:Y:S01]  /*54a0*/  ISETP.GE.AND P0, PT, R83, 0x4, PT ;  /* 0x000000045300780c */ /* 0x000fe20003f06270 */
[----:B------:R-:W-:Y:S01]  /*54b0*/  HFMA2 R180, -RZ, RZ, 0, 0 ;  /* 0x00000000ffb47431 */ /* 0x000fe200000001ff */
[--C-:B--2---:R-:W-:Y:S02]  /*54c0*/  @!P2 PRMT R178, R178, 0x5410, R21.reuse ;  /* 0x00005410b2b2a816 */ /* 0x104fe40000000015 */
[----:B------:R-:W-:Y:S02]  /*54d0*/  PRMT R21, R15, 0x7632, R21 ;  /* 0x000076320f157816 */ /* 0x000fe40000000015 */
[----:B------:R-:W-:Y:S02]  /*54e0*/  @!P3 PRMT R180, R177, 0x5410, RZ ;  /* 0x00005410b1b4b816 */ /* 0x000fe400000000ff */
[----:B------:R-:W-:Y:S01]  /*54f0*/  PRMT R177, R14, 0x7632, R177 ;  /* 0x000076320eb17816 */ /* 0x000fe200000000b1 */
[----:B-1----:R-:W-:-:S05]  /*5500*/  FFMA.FTZ R17, R193, R17, R184 ;  /* 0x00000011c1117223 */ /* 0x002fca00000100b8 */
[----:B------:R-:W-:Y:S01]  /*5510*/  FSEL R184, R184, R17, !P0 ;  /* 0x00000011b8b87208 */ /* 0x000fe20004000000 */
[----:B0-----:R-:W-:Y:S01]  /*5520*/  @P0 FMUL.FTZ R193, R193, R186 ;  /* 0x000000bac1c10220 */ /* 0x001fe20000410000 */
[----:B------:R-:W-:Y:S01]  /*5530*/  STS.U16 [R70+0x460], R21 ;  /* 0x0004601546007388 */ /* 0x000fe20000000400 */
[----:B-----5:R-:W-:-:S03]  /*5540*/  @!P4 PRMT R180, R180, 0x5410, R179 ;  /* 0x00005410b4b4c816 */ /* 0x020fc600000000b3 */
[----:B------:R-:W0:Y:S01]  /*5550*/  SHFL.UP PT, R17, R184, 0x8, RZ ;  /* 0x05000000b8117989 */ /* 0x000e2200000e00ff */
[----:B------:R-:W-:-:S03]  /*5560*/  PRMT R179, R16, 0x7632, R179 ;  /* 0x0000763210b37816 */ /* 0x000fc600000000b3 */
[----:B------:R-:W-:Y:S04]  /*5570*/  STS.U16 [R77+0x4a0], R14 ;  /* 0x0004a00e4d007388 */ /* 0x000fe80000000400 */
[----:B------:R-:W-:Y:S04]  /*5580*/  STS.U16 [R76+0x4e0], R177 ;  /* 0x0004e0b14c007388 */ /* 0x000fe80000000400 */
[----:B------:R-:W-:Y:S04]  /*5590*/  STS.U16 [R75+0x520], R16 ;  /* 0x000520104b007388 */ /* 0x000fe80000000400 */
[----:B------:R-:W1:Y:S01]  /*55a0*/  SHFL.UP PT, R16, R193, 0x8, RZ ;  /* 0x05000000c1107989 */ /* 0x000e6200000e00ff */
[----:B------:R-:W-:Y:S01]  /*55b0*/  ISETP.GE.AND P1, PT, R83, 0x8, PT ;  /* 0x000000085300780c */ /* 0x000fe20003f26270 */
[----:B------:R-:W-:Y:S01]  /*55c0*/  IMAD.MOV.U32 R182, RZ, RZ, RZ ;  /* 0x000000ffffb67224 */ /* 0x000fe200078e00ff */
[----:B------:R-:W-:-:S02]  /*55d0*/  @!P5 PRMT R182, R181, 0x5410, RZ ;  /* 0x00005410b5b6d816 */ /* 0x000fc400000000ff */
[----:B------:R-:W-:Y:S01]  /*55e0*/  PRMT R181, R20, 0x7632, R181 ;  /* 0x0000763214b57816 */ /* 0x000fe200000000b5 */
[----:B------:R-:W-:Y:S01]  /*55f0*/  STS.U16 [R74+0x560], R179 ;  /* 0x000560b34a007388 */ /* 0x000fe20000000400 */
[----:B------:R-:W-:Y:S01]  /*5600*/  PRMT R15, R150, 0x7632, R15 ;  /* 0x00007632960f7816 */ /* 0x000fe2000000000f */
[----:B0-----:R-:W-:Y:S01]  /*5610*/  FFMA.FTZ R17, R193, R17, R184 ;  /* 0x00000011c1117223 */ /* 0x001fe200000100b8 */
[----:B------:R-:W-:Y:S01]  /*5620*/  PRMT R21, R178, 0x7632, R21 ;  /* 0x00007632b2157816 */ /* 0x000fe20000000015 */
[----:B------:R0:W-:Y:S04]  /*5630*/  STS.U16 [R73+0x5a0], R20 ;  /* 0x0005a01449007388 */ /* 0x0001e80000000400 */
[----:B------:R-:W-:Y:S01]  /*5640*/  STS.U16 [R82+0x5e0], R181 ;  /* 0x0005e0b552007388 */ /* 0x000fe20000000400 */
[----:B------:R-:W-:-:S03]  /*5650*/  FSEL R192, R184, R17, !P1 ;  /* 0x00000011b8c07208 */ /* 0x000fc60004800000 */
[----:B------:R-:W-:Y:S01]  /*5660*/  STS.U16 [R81+0x620], R150 ;  /* 0x0006209651007388 */ /* 0x000fe20000000400 */
[----:B0-----:R-:W-:-:S03]  /*5670*/  PRMT R20, R180, 0x7632, R20 ;  /* 0x00007632b4147816 */ /* 0x001fc60000000014 */
[----:B------:R0:W-:Y:S01]  /*5680*/  STS.U16 [R80+0x660], R15 ;  /* 0x0006600f50007388 */ /* 0x0001e20000000400 */
[----:B-1----:R-:W-:Y:S01]  /*5690*/  @P1 FMUL.FTZ R193, R193, R16 ;  /* 0x00000010c1c11220 */ /* 0x002fe20000410000 */
[----:B------:R-:W-:Y:S02]  /*56a0*/  ISETP.NE.AND P0, PT, R69, RZ, PT ;  /* 0x000000ff4500720c */ /* 0x000fe40003f05270 */
[----:B------:R-:W-:Y:S04]  /*56b0*/  STS.U16 [R79+0x6a0], R178 ;  /* 0x0006a0b24f007388 */ /* 0x000fe80000000400 */
[----:B------:R-:W-:Y:S01]  /*56c0*/  STS.U16 [R78+0x6e0], R21 ;  /* 0x0006e0154e007388 */ /* 0x000fe20000000400 */
[----:B------:R-:W-:-:S03]  /*56d0*/  ISETP.NE.OR P0, PT, R24, RZ, !P0 ;  /* 0x000000ff1800720c */ /* 0x000fc60004705670 */
[----:B------:R-:W-:Y:S04]  /*56e0*/  STS.U16 [R85+0x720], R180 ;  /* 0x000720b455007388 */ /* 0x000fe80000000400 */
[----:B------:R-:W-:Y:S01]  /*56f0*/  STS.U16 [R86+0x760], R20 ;  /* 0x0007601456007388 */ /* 0x000fe20000000400 */
[----:B------:R-:W-:-:S03]  /*5700*/  @!P6 PRMT R182, R182, 0x5410, R183 ;  /* 0x00005410b6b6e816 */ /* 0x000fc600000000b7 */
[----:B------:R-:W1:Y:S04]  /*5710*/  SHFL.UP PT, R20, R193, 0x10, RZ ;  /* 0x06000000c1147989 */ /* 0x000e6800000e00ff */
[----:B------:R-:W2:Y:S01]  /*5720*/  SHFL.UP PT, R21, R192, 0x10, RZ ;  /* 0x06000000c0157989 */ /* 0x000ea200000e00ff */
[----:B------:R-:W-:Y:S01]  /*5730*/  PRMT R177, R182, 0x7632, R177 ;  /* 0x00007632b6b17816 */ /* 0x000fe200000000b1 */
[----:B0-----:R-:W-:Y:S01]  /*5740*/  IMAD.MOV.U32 R15, RZ, RZ, RZ ;  /* 0x000000ffff0f7224 */ /* 0x001fe200078e00ff */
[----:B------:R-:W-:Y:S01]  /*5750*/  MOV R14, 0x3f800000 ;  /* 0x3f800000000e7802 */ /* 0x000fe20000000f00 */
[----:B------:R-:W-:Y:S04]  /*5760*/  STS.U16 [R87+0x7a0], R182 ;  /* 0x0007a0b657007388 */ /* 0x000fe80000000400 */
[----:B------:R-:W-:Y:S01]  /*5770*/  STS.U16 [R88+0x7e0], R177 ;  /* 0x0007e0b158007388 */ /* 0x000fe20000000400 */
[----:B------:R-:W-:-:S03]  /*5780*/  NOP ;  /* 0x0000000000007918 */ /* 0x000fc60000000000 */
[----:B------:R-:W0:Y:S01]  /*5790*/  @!P0 LDS.64 R14, [UR5] ;  /* 0x00000005ff0e8984 */ /* 0x000e220008000a00 */
[----:B------:R-:W-:-:S03]  /*57a0*/  ISETP.NE.AND P0, PT, R83, 0x1f, PT ;  /* 0x0000001f5300780c */ /* 0x000fc60003f05270 */
[----:B------:R-:W-:Y:S01]  /*57b0*/  LDS.U16 R150, [R89+0x420] ;  /* 0x0004200059967984 */ /* 0x000fe20000000400 */
[----:B-1----:R-:W-:-:S03]  /*57c0*/  FMUL.FTZ R20, R193, R20 ;  /* 0x00000014c1147220 */ /* 0x002fc60000410000 */
[----:B------:R-:W-:Y:S01]  /*57d0*/  LDS.U16 R177, [R89+0x422] ;  /* 0x0004220059b17984 */ /* 0x000fe20000000400 */
        /* <DEDUP_REMOVED lines=19> */
[----:B0-----:R-:W-:Y:S04]  /*5910*/  @!P1 STS.64 [UR4+0x850], R14 ;  /* 0x0008500eff009988 */ /* 0x001fe80008000a04 */
        /* <DEDUP_REMOVED lines=12> */
[----:B------:R-:W-:Y:S01]  /*59e0*/  FFMA.FTZ R145, R145, R194, R146 ;  /* 0x000000c291917223 */ /* 0x000fe20000010092 */
[----:B------:R-:W-:-:S03]  /*59f0*/  ISETP.NE.AND P2, PT, R24, RZ, PT ;  /* 0x000000ff1800720c */ /* 0x000fc60003f45270 */
[----:B------:R-:W-:-:S04]  /*5a00*/  FFMA.FTZ R147, R147, R145, R148 ;  /* 0x0000009193937223 */ /* 0x000fc80000010094 */
[----:B------:R-:W-:Y:S01]  /*5a10*/  FFMA.FTZ R149, R149, R147, R152 ;  /* 0x0000009395957223 */ /* 0x000fe20000010098 */
[----:B------:R-:W-:-:S03]  /*5a20*/  LEA R143, P1, R8, R12, 0x1 ;  /* 0x0000000c088f7211 */ /* 0x000fc600078208ff */
[----:B------:R-:W-:Y:S01]  /*5a30*/  FFMA.FTZ R151, R151, R149, R154 ;  /* 0x0000009597977223 */ /* 0x000fe2000001009a */
[----:B------:R-:W-:-:S03]  /*5a40*/  LEA R18, P0, R6, R18, 0x1 ;  /* 0x0000001206127211 */ /* 0x000fc600078008ff */
[----:B------:R-:W-:Y:S01]  /*5a50*/  FFMA.FTZ R153, R153, R151, R156 ;  /* 0x0000009799997223 */ /* 0x000fe2000001009c */
[----:B------:R-:W-:Y:S01]  /*5a60*/  IADD3.X R19, PT, PT, R19, R7, RZ, P0, !PT ;  /* 0x0000000713137210 */ /* 0x000fe200007fe4ff */
[----:B------:R-:W-:Y:S01]  /*5a70*/  IMAD.X R146, R13, 0x1, R9, P1 ;  /* 0x000000010d927824 */ /* 0x000fe200008e0609 */
[----:B------:R-:W-:Y:S01]  /*5a80*/  SHF.L.U32 R21, R150, 0x10, RZ ;  /* 0x0000001096157819 */ /* 0x000fe200000006ff */
[----:B------:R-:W-:Y:S01]  /*5a90*/  FFMA.FTZ R157, R157, R153, R160 ;  /* 0x000000999d9d7223 */ /* 0x000fe200000100a0 */
[----:B------:R-:W-:Y:S02]  /*5aa0*/  IMAD.U32 R20, R177, 0x10000, RZ ;  /* 0x00010000b1147824 */ /* 0x000fe400078e00ff */
        /* <DEDUP_REMOVED lines=10> */
.L_x_4082:
[----:B------:R-:W-:Y:S05]  /*5b50*/  BSYNC.RECONVERGENT B0 ;  /* 0x0000000000007941 */ /* 0x000fea0003800200 */
.L_x_4081:
[----:B------:R-:W-:Y:S01]  /*5b60*/  FFMA.FTZ R155, R155, R157, R158 ;  /* 0x0000009d9b9b7223 */ /* 0x000fe2000001009e */
[----:B0-----:R-:W-:Y:S01]  /*5b70*/  SHF.L.U32 R13, R178, 0x10, RZ ;  /* 0x00000010b20d7819 */ /* 0x001fe200000006ff */
[----:B------:R-:W-:Y:S01]  /*5b80*/  IMAD.U32 R12, R179, 0x10000, RZ ;  /* 0x00010000b30c7824 */ /* 0x000fe200078e00ff */
[----:B------:R-:W-:Y:S01]  /*5b90*/  SHF.L.U32 R15, R180, 0x10, RZ ;  /* 0x00000010b40f7819 */ /* 0x000fe200000006ff */
[----:B------:R-:W-:Y:S01]  /*5ba0*/  FFMA.FTZ R159, R159, R155, R162 ;  /* 0x0000009b9f9f7223 */ /* 0x000fe200000100a2 */
[----:B------:R-:W-:Y:S02]  /*5bb0*/  VIADD R141, R141, 0x1 ;  /* 0x000000018d8d7836 */ /* 0x000fe40000000000 */
[----:B------:R-:W-:Y:S01]  /*5bc0*/  FFMA.FTZ R110, R13, R147, R110 ;  /* 0x000000930d6e7223 */ /* 0x000fe2000001006e */
[----:B------:R-:W-:Y:S01]  /*5bd0*/  FFMA.FTZ R113, R12, R149, R113 ;  /* 0x000000950c717223 */ /* 0x000fe20000010071 */
[----:B------:R-:W-:Y:S01]  /*5be0*/  FFMA.FTZ R161, R161, R159, R164 ;  /* 0x0000009fa1a17223 */ /* 0x000fe200000100a4 */
[----:B------:R-:W-:Y:S01]  /*5bf0*/  SHF.L.U32 R13, R182, 0x10, RZ ;  /* 0x00000010b60d7819 */ /* 0x000fe200000006ff */
[----:B------:R-:W-:Y:S01]  /*5c00*/  IMAD.U32 R14, R181, 0x10000, RZ ;  /* 0x00010000b50e7824 */ /* 0x000fe200078e00ff */
[----:B------:R-:W-:Y:S01]  /*5c10*/  ISETP.NE.AND P0, PT, R141, RZ, PT ;  /* 0x000000ff8d00720c */ /* 0x000fe20003f05270 */
        /* <DEDUP_REMOVED lines=8> */
[----:B------:R-:W-:Y:S01]  /*5ca0*/  FFMA.FTZ R167, R167, R165, R170 ;  /* 0x000000a5a7a77223 */ /* 0x000fe200000100aa */
[----:B------:R-:W-:Y:S01]  /*5cb0*/  IMAD.U32 R14, R185, 0x10000, RZ ;  /* 0x00010000b90e7824 */ /* 0x000fe200078e00ff */
[----:B------:R-:W-:Y:S01]  /*5cc0*/  SHF.L.U32 R13, R186, 0x10, RZ ;  /* 0x00000010ba0d7819 */ /* 0x000fe200000006ff */
[----:B------:R-:W-:Y:S02]  /*5cd0*/  IMAD.U32 R12, R187, 0x10000, RZ ;  /* 0x00010000bb0c7824 */ /* 0x000fe400078e00ff */
[----:B------:R-:W-:Y:S01]  /*5ce0*/  FFMA.FTZ R169, R169, R167, R172 ;  /* 0x000000a7a9a97223 */ /* 0x000fe200000100ac */
[----:B------:R-:W-:Y:S01]  /*5cf0*/  FFMA.FTZ R116, R15, R159, R116 ;  /* 0x0000009f0f747223 */ /* 0x000fe20000010074 */
[----:B------:R-:W-:Y:S01]  /*5d00*/  FFMA.FTZ R119, R14, R161, R119 ;  /* 0x000000a10e777223 */ /* 0x000fe20000010077 */
[----:B------:R-:W-:Y:S01]  /*5d10*/  FFMA.FTZ R121, R12, R165, R121 ;  /* 0x000000a50c797223 */ /* 0x000fe20000010079 */
[----:B------:R-:W-:Y:S01]  /*5d20*/  FFMA.FTZ R171, R171, R169, R174 ;  /* 0x000000a9abab7223 */ /* 0x000fe200000100ae */
[----:B------:R-:W-:Y:S01]  /*5d30*/  SHF.L.U32 R15, R188, 0x10, RZ ;  /* 0x00000010bc0f7819 */ /* 0x000fe200000006ff */
[----:B------:R-:W-:Y:S01]  /*5d40*/  FFMA.FTZ R118, R13, R163, R118 ;  /* 0x000000a30d767223 */ /* 0x000fe20000010076 */
[----:B------:R-:W-:Y:S01]  /*5d50*/  SHF.L.U32 R12, R189, 0x10, RZ ;  /* 0x00000010bd0c7819 */ /* 0x000fe200000006ff */
[----:B------:R-:W-:Y:S01]  /*5d60*/  FFMA.FTZ R173, R173, R171, R176 ;  /* 0x000000abadad7223 */ /* 0x000fe200000100b0 */
[----:B------:R-:W-:Y:S01]  /*5d70*/  SHF.L.U32 R14, R191, 0x10, RZ ;  /* 0x00000010bf0e7819 */ /* 0x000fe200000006ff */
[----:B------:R-:W-:Y:S01]  /*5d80*/  IMAD.U32 R13, R190, 0x10000, RZ ;  /* 0x00010000be0d7824 */ /* 0x000fe200078e00ff */
[----:B------:R-:W-:Y:S01]  /*5d90*/  LEA R139, P1, R4, R139, 0x2 ;  /* 0x0000008b048b7211 */ /* 0x000fe200078210ff */
[----:B------:R-:W-:Y:S01]  /*5da0*/  UIADD3 UR5, UPT, UPT, UR5, 0x8, URZ ;  /* 0x0000000805057890 */ /* 0x000fe2000fffe0ff */
        /* <DEDUP_REMOVED lines=8> */
[----:B------:R-:W-:Y:S06]  /*5e30*/  @P0 BRA `(.L_x_4083) ;  /* 0xffffffe0007c0947 */ /* 0x000fec000383ffff */
.L_x_4080:
        /* <DEDUP_REMOVED lines=8> */
[C---:B------:R-:W-:Y:S02]  /*5ec0*/  PRMT R8, R5.reuse, 0x7610, R8 ;  /* 0x0000761005087816 */ /* 0x040fe40000000008 */
[C---:B------:R-:W-:Y:S01]  /*5ed0*/  PRMT R10, R4.reuse, 0x7610, R10 ;  /* 0x00007610040a7816 */ /* 0x040fe2000000000a */
[----:B------:R-:W2:Y:S01]  /*5ee0*/  LDC.64 R128, c[0x0][0x418] ;  /* 0x00010600ff807b82 */ /* 0x000ea20000000a00 */
[----:B------:R-:W-:Y:S02]  /*5ef0*/  PRMT R11, R4, 0x7632, R11 ;  /* 0x00007632040b7816 */ /* 0x000fe4000000000b */
[----:B------:R-:W-:-:S02]  /*5f00*/  PRMT R9, R5, 0x7632, R9 ;  /* 0x0000763205097816 */ /* 0x000fc40000000009 */
[----:B------:R-:W-:Y:S02]  /*5f10*/  F2FP.BF16.F32.PACK_AB R4, R117, R114 ;  /* 0x000000727504723e */ /* 0x000fe400000010ff */
[----:B------:R-:W-:Y:S02]  /*5f20*/  F2FP.BF16.F32.PACK_AB R5, R119, R116 ;  /* 0x000000747705723e */ /* 0x000fe400000010ff */
        /* <DEDUP_REMOVED lines=8> */
[----:B---3--:R-:W-:Y:S02]  /*5fb0*/  PRMT R7, R4, 0x7632, R7 ;  /* 0x0000763204077816 */ /* 0x008fe40000000007 */
[----:B------:R-:W-:Y:S01]  /*5fc0*/  F2FP.BF16.F32.PACK_AB R4, R123, R120 ;  /* 0x000000787b04723e */ /* 0x000fe200000010ff */
[----:B------:R3:W-:Y:S01]  /*5fd0*/  STS.U16 [R89+0xc], R12 ;  /* 0x00000c0c59007388 */ /* 0x0007e20000000400 */
[----:B----4-:R-:W-:Y:S02]  /*5fe0*/  F2FP.BF16.F32.PACK_AB R6, R121, R118 ;  /* 0x000000767906723e */ /* 0x010fe400000010ff */
[----:B------:R-:W-:Y:S01]  /*5ff0*/  PRMT R16, R4, 0x7632, R16 ;  /* 0x0000763204107816 */ /* 0x000fe20000000010 */
[----:B------:R-:W-:Y:S01]  /*6000*/  STS.U16 [R89+0x4], R8 ;  /* 0x0000040859007388 */ /* 0x000fe20000000400 */
[----:B-----5:R-:W-:-:S03]  /*6010*/  PRMT R10, R6, 0x7632, R10 ;  /* 0x00007632060a7816 */ /* 0x020fc6000000000a */
[----:B------:R4:W-:Y:S01]  /*6020*/  STS.U16 [R89+0x6], R9 ;  /* 0x0000060959007388 */ /* 0x0009e20000000400 */
[----:B---3--:R-:W-:-:S03]  /*6030*/  PRMT R12, R5, 0x7632, R12 ;  /* 0x00007632050c7816 */ /* 0x008fc6000000000c */
[----:B------:R-:W-:Y:S04]  /*6040*/  STS.U16 [R89+0xa], R11 ;  /* 0x00000a0b59007388 */ /* 0x000fe80000000400 */
[----:B------:R-:W-:Y:S01]  /*6050*/  STS.U16 [R89+0xe], R7 ;  /* 0x00000e0759007388 */ /* 0x000fe20000000400 */
[----:B----4-:R-:W3:Y:S03]  /*6060*/  LDC.64 R8, c[0x0][0x420] ;  /* 0x00010800ff087b82 */ /* 0x010ee60000000a00 */
[----:B------:R-:W-:Y:S04]  /*6070*/  STS.U16 [R89+0x10], R13 ;  /* 0x0000100d59007388 */ /* 0x000fe80000000400 */
[----:B------:R-:W-:Y:S04]  /*6080*/  STS.U16 [R89+0x12], R14 ;  /* 0x0000120e59007388 */ /* 0x000fe80000000400 */
[----:B------:R-:W-:Y:S04]  /*6090*/  STS.U16 [R89+0x14], R6 ;  /* 0x0000140659007388 */ /* 0x000fe80000000400 */
[----:B------:R-:W-:Y:S04]  /*60a0*/  STS.U16 [R89+0x16], R10 ;  /* 0x0000160a59007388 */ /* 0x000fe80000000400 */
[----:B------:R4:W-:Y:S04]  /*60b0*/  STS.U16 [R89+0x18], R4 ;  /* 0x0000180459007388 */ /* 0x0009e80000000400 */
[----:B------:R-:W-:Y:S04]  /*60c0*/  STS.U16 [R89+0x1a], R16 ;  /* 0x00001a1059007388 */ /* 0x000fe80000000400 */
[----:B------:R5:W-:Y:S01]  /*60d0*/  STS.U16 [R89+0x1c], R5 ;  /* 0x00001c0559007388 */ /* 0x000be20000000400 */
[----:B----4-:R-:W-:-:S03]  /*60e0*/  IMAD.MOV.U32 R4, RZ, RZ, R84 ;  /* 0x000000ffff047224 */ /* 0x010fc600078e0054 */
[----:B------:R-:W-:Y:S01]  /*60f0*/  STS.U16 [R89+0x1e], R12 ;  /* 0x00001e0c59007388 */ /* 0x000fe20000000400 */
[----:B------:R-:W-:-:S03]  /*6100*/  NOP ;  /* 0x0000000000007918 */ /* 0x000fc60000000000 */
[----:B------:R-:W-:Y:S01]  /*6110*/  LDS.U16 R11, [R72] ;  /* 0x00000000480b7984 */ /* 0x000fe20000000400 */
[----:B-----5:R-:W-:-:S03]  /*6120*/  HFMA2 R5, -RZ, RZ, 0, 0 ;  /* 0x00000000ff057431 */ /* 0x020fc600000001ff */
[----:B------:R-:W-:Y:S04]  /*6130*/  LDS.U16 R13, [R70+0x40] ;  /* 0x00004000460d7984 */ /* 0x000fe80000000400 */
[----:B------:R-:W-:Y:S01]  /*6140*/  LDS.U16 R15, [R77+0x80] ;  /* 0x000080004d0f7984 */ /* 0x000fe20000000400 */
[----:B---3--:R-:W-:-:S03]  /*6150*/  IMAD.WIDE.U32 R6, R8, UR20, R4 ;  /* 0x0000001408067c25 */ /* 0x008fc6000f8e0004 */
        /* <DEDUP_REMOVED lines=8> */
[----:B------:R-:W0:Y:S02]  /*61e0*/  LDC.64 R126, c[0x0][0x410] ;  /* 0x00010400ff7e7b82 */ /* 0x000e240000000a00 */
[----:B------:R-:W-:Y:S02]  /*61f0*/  LDS.U16 R91, [R82+0x1c0] ;  /* 0x0001c000525b7984 */ /* 0x000fe40000000400 */
[----:B------:R-:W-:Y:S01]  /*6200*/  IMAD.X R7, RZ, RZ, R7, P1 ;  /* 0x000000ffff077224 */ /* 0x000fe200008e0607 */
[C---:B-1----:R-:W-:Y:S01]  /*6210*/  LEA R8, P1, R6.reuse, UR8, 0x1 ;  /* 0x0000000806087c11 */ /* 0x042fe2000f8208ff */
        /* <DEDUP_REMOVED lines=131> */
[----:B------:R-:W-:Y:S01]  /*6a50*/  LDS.U16 R11, [R89+0x1a] ;  /* 0x00001a00590b7984 */ /* 0x000fe20000000400 */
[----:B---3--:R-:W-:-:S03]  /*6a60*/  SHF.L.U32 R20, R9, 0x10, RZ ;  /* 0x0000001009147819 */ /* 0x008fc600000006ff */
[----:B------:R-:W2:Y:S01]  /*6a70*/  LDS.U16 R9, [R89+0x14] ;  /* 0x0000140059097984 */ /* 0x000ea20000000400 */
[----:B----4-:R-:W-:-:S03]  /*6a80*/  IMAD.U32 R83, R10, 0x10000, RZ ;  /* 0x000100000a537824 */ /* 0x010fc600078e00ff */
[----:B------:R-:W3:Y:S01]  /*6a90*/  LDS.U16 R10, [R89+0x18] ;  /* 0x00001800590a7984 */ /* 0x000ee20000000400 */
[----:B-----5:R-:W-:-:S03]  /*6aa0*/  SHF.L.U32 R16, R7, 0x10, RZ ;  /* 0x0000001007107819 */ /* 0x020fc600000006ff */
[----:B------:R-:W4:Y:S01]  /*6ab0*/  LDS.U16 R7, [R89+0x10] ;  /* 0x0000100059077984 */ /* 0x000f220000000400 */
[----:B------:R-:W-:-:S03]  /*6ac0*/  IMAD.U32 R92, R12, 0x10000, RZ ;  /* 0x000100000c5c7824 */ /* 0x000fc600078e00ff */
[----:B------:R-:W5:Y:S01]  /*6ad0*/  LDS.U16 R12, [R89+0x1c] ;  /* 0x00001c00590c7984 */ /* 0x000f620000000400 */
[----:B0-----:R-:W-:-:S03]  /*6ae0*/  SHF.L.U32 R94, R6, 0x10, RZ ;  /* 0x00000010065e7819 */ /* 0x001fc600000006ff */
[----:B------:R-:W0:Y:S01]  /*6af0*/  LDS.U16 R6, [R89+0x1e] ;  /* 0x00001e0059067984 */ /* 0x000e220000000400 */
[----:B------:R-:W-:-:S06]  /*6b00*/  FMUL.FTZ R19, R18, -1.4426950216293334961 ;  /* 0xbfb8aa3b12137820 */ /* 0x000fcc0000410000 */
[----:B------:R-:W5:Y:S01]  /*6b10*/  MUFU.EX2 R19, R19 ;  /* 0x0000001300137308 */ /* 0x000f620000000800 */
[----:B------:R-:W-:Y:S01]  /*6b20*/  FMUL.FTZ R15, R14, -1.4426950216293334961 ;  /* 0xbfb8aa3b0e0f7820 */ /* 0x000fe20000410000 */
[----:B------:R-:W-:Y:S01]  /*6b30*/  FMUL.FTZ R17, R16, -1.4426950216293334961 ;  /* 0xbfb8aa3b10117820 */ /* 0x000fe20000410000 */
[----:B------:R-:W-:Y:S01]  /*6b40*/  FMUL.FTZ R21, R20, -1.4426950216293334961 ;  /* 0xbfb8aa3b14157820 */ /* 0x000fe20000410000 */
[----:B------:R-:W-:Y:S01]  /*6b50*/  FMUL.FTZ R84, R83, -1.4426950216293334961 ;  /* 0xbfb8aa3b53547820 */ /* 0x000fe20000410000 */
[----:B------:R-:W-:Y:S01]  /*6b60*/  FMUL.FTZ R91, R90, -1.4426950216293334961 ;  /* 0xbfb8aa3b5a5b7820 */ /* 0x000fe20000410000 */
[----:B-1----:R-:W-:Y:S01]  /*6b70*/  SHF.L.U32 R8, R8, 0x10, RZ ;  /* 0x0000001008087819 */ /* 0x002fe200000006ff */
[----:B--2---:R-:W-:Y:S01]  /*6b80*/  IMAD.U32 R98, R9, 0x10000, RZ ;  /* 0x0001000009627824 */ /* 0x004fe200078e00ff */
[----:B------:R-:W-:Y:S01]  /*6b90*/  SHF.L.U32 R100, R11, 0x10, RZ ;  /* 0x000000100b647819 */ /* 0x000fe200000006ff */
[----:B---3--:R-:W-:Y:S01]  /*6ba0*/  IMAD.U32 R10, R10, 0x10000, RZ ;  /* 0x000100000a0a7824 */ /* 0x008fe200078e00ff */
[----:B------:R-:W-:Y:S01]  /*6bb0*/  SHF.L.U32 R99, R13, 0x10, RZ ;  /* 0x000000100d637819 */ /* 0x000fe200000006ff */
[----:B----4-:R-:W-:Y:S01]  /*6bc0*/  IMAD.U32 R96, R7, 0x10000, RZ ;  /* 0x0001000007607824 */ /* 0x010fe200078e00ff */
[----:B------:R-:W1:Y:S01]  /*6bd0*/  MUFU.EX2 R15, R15 ;  /* 0x0000000f000f7308 */ /* 0x000e620000000800 */
[----:B------:R-:W-:Y:S01]  /*6be0*/  FMUL.FTZ R93, R92, -1.4426950216293334961 ;  /* 0xbfb8aa3b5c5d7820 */ /* 0x000fe20000410000 */
[----:B------:R-:W-:Y:S01]  /*6bf0*/  FMUL.FTZ R95, R94, -1.4426950216293334961 ;  /* 0xbfb8aa3b5e5f7820 */ /* 0x000fe20000410000 */
[----:B------:R-:W-:Y:S01]  /*6c00*/  FMUL.FTZ R97, R8, -1.4426950216293334961 ;  /* 0xbfb8aa3b08617820 */ /* 0x000fe20000410000 */
[----:B------:R-:W-:Y:S01]  /*6c10*/  FMUL.FTZ R9, R98, -1.4426950216293334961 ;  /* 0xbfb8aa3b62097820 */ /* 0x000fe20000410000 */
[----:B------:R-:W-:Y:S01]  /*6c20*/  FMUL.FTZ R101, R100, -1.4426950216293334961 ;  /* 0xbfb8aa3b64657820 */ /* 0x000fe20000410000 */
[----:B-----5:R-:W-:-:S02]  /*6c30*/  IMAD.U32 R12, R12, 0x10000, RZ ;  /* 0x000100000c0c7824 */ /* 0x020fc400078e00ff */
[----:B------:R-:W-:Y:S01]  /*6c40*/  FMUL.FTZ R11, R10, -1.4426950216293334961 ;  /* 0xbfb8aa3b0a0b7820 */ /* 0x000fe20000410000 */
[----:B------:R-:W2:Y:S01]  /*6c50*/  MUFU.EX2 R17, R17 ;  /* 0x0000001100117308 */ /* 0x000ea20000000800 */
[----:B------:R-:W-:Y:S01]  /*6c60*/  FMUL.FTZ R7, R96, -1.4426950216293334961 ;  /* 0xbfb8aa3b60077820 */ /* 0x000fe20000410000 */
[----:B------:R-:W-:Y:S01]  /*6c70*/  FMUL.FTZ R13, R99, -1.4426950216293334961 ;  /* 0xbfb8aa3b630d7820 */ /* 0x000fe20000410000 */
[----:B------:R-:W-:-:S05]  /*6c80*/  FADD.FTZ R19, R19, 1 ;  /* 0x3f80000013137421 */ /* 0x000fca0000010000 */
[----:B------:R-:W3:Y:S01]  /*6c90*/  MUFU.EX2 R21, R21 ;  /* 0x0000001500157308 */ /* 0x000ee20000000800 */
[----:B0-----:R-:W-:-:S07]  /*6ca0*/  SHF.L.U32 R103, R6, 0x10, RZ ;  /* 0x0000001006677819 */ /* 0x001fce00000006ff */
[----:B------:R-:W0:Y:S01]  /*6cb0*/  MUFU.EX2 R84, R84 ;  /* 0x0000005400547308 */ /* 0x000e220000000800 */
        /* <DEDUP_REMOVED lines=30> */
[----:B------:R-:W2:Y:S08]  /*6ea0*/  MUFU.RCP R17, R17 ;  /* 0x0000001100117308 */ /* 0x000eb00000001000 */
[----:B------:R-:W3:Y:S08]  /*6eb0*/  MUFU.RCP R21, R21 ;  /* 0x0000001500157308 */ /* 0x000ef00000001000 */
[----:B------:R-:W4:Y:S08]  /*6ec0*/  MUFU.RCP R84, R84 ;  /* 0x0000005400547308 */ /* 0x000f300000001000 */
[----:B------:R-:W5:Y:S08]  /*6ed0*/  MUFU.RCP R91, R91 ;  /* 0x0000005b005b7308 */ /* 0x000f700000001000 */
[----:B------:R1:W-:Y:S08]  /*6ee0*/  MUFU.RCP R107, R9 ;  /* 0x00000009006b7308 */ /* 0x0003f00000001000 */
[----:B------:R-:W5:Y:S01]  /*6ef0*/  MUFU.RCP R109, R11 ;  /* 0x0000000b006d7308 */ /* 0x000f620000001000 */
[----:B-1----:R-:W-:-:S07]  /*6f00*/  FMUL.FTZ R9, R18, R19 ;  /* 0x0000001312097220 */ /* 0x002fce0000410000 */
[----:B------:R-:W1:Y:S08]  /*6f10*/  MUFU.RCP R93, R93 ;  /* 0x0000005d005d7308 */ /* 0x000e700000001000 */
[----:B------:R-:W1:Y:S08]  /*6f20*/  MUFU.RCP R95, R95 ;  /* 0x0000005f005f7308 */ /* 0x000e700000001000 */
[----:B------:R-:W1:Y:S08]  /*6f30*/  MUFU.RCP R105, R6 ;  /* 0x0000000600697308 */ /* 0x000e700000001000 */
[----:B------:R-:W1:Y:S08]  /*6f40*/  MUFU.RCP R97, R97 ;  /* 0x0000006100617308 */ /* 0x000e700000001000 */
[----:B------:R1:W1:Y:S08]  /*6f50*/  MUFU.RCP R106, R13 ;  /* 0x0000000d006a7308 */ /* 0x0002700000001000 */
[----:B------:R-:W1:Y:S08]  /*6f60*/  MUFU.RCP R101, R101 ;  /* 0x0000006500657308 */ /* 0x000e700000001000 */
[----:B------:R-:W1:Y:S08]  /*6f70*/  MUFU.RCP R19, R102 ;  /* 0x0000006600137308 */ /* 0x000e700000001000 */
[----:B------:R-:W1:Y:S01]  /*6f80*/  MUFU.RCP R104, R104 ;  /* 0x0000006800687308 */ /* 0x000e620000001000 */
[----:B0-----:R-:W-:Y:S01]  /*6f90*/  FMUL.FTZ R7, R14, R15 ;  /* 0x0000000f0e077220 */ /* 0x001fe20000410000 */
[----:B--2---:R-:W-:Y:S01]  /*6fa0*/  FMUL.FTZ R16, R16, R17 ;  /* 0x0000001110107220 */ /* 0x004fe20000410000 */
[----:B---3--:R-:W-:Y:S01]  /*6fb0*/  FMUL.FTZ R20, R20, R21 ;  /* 0x0000001514147220 */ /* 0x008fe20000410000 */
[----:B------:R-:W-:Y:S01]  /*6fc0*/  BAR.SYNC.DEFER_BLOCKING 0x0 ;  /* 0x0000000000007b1d */ /* 0x000fe20000010000 */
        /* <DEDUP_REMOVED lines=32> */
[----:B------:R0:W-:Y:S01]  /*71d0*/  STS.U16 [R89], R7 ;  /* 0x0000000759007388 */ /* 0x0001e20000000400 */
[----:B------:R-:W-:Y:S01]  /*71e0*/  PRMT R14, R9, 0x7632, R14 ;  /* 0x00007632090e7816 */ /* 0x000fe2000000000e */
[----:B------:R-:W1:Y:S01]  /*71f0*/  LDC.64 R90, c[0x0][0x430] ;  /* 0x00010c00ff5a7b82 */ /* 0x000e620000000a00 */
[----:B------:R-:W-:-:S02]  /*7200*/  PRMT R16, R83, 0x7632, R16 ;  /* 0x0000763253107816 */ /* 0x000fc40000000010 */
[----:B------:R-:W-:Y:S02]  /*7210*/  F2FP.BF16.F32.PACK_AB R11, R94, R11 ;  /* 0x0000000b5e0b723e */ /* 0x000fe400000010ff */
[----:B------:R-:W-:Y:S02]  /*7220*/  F2FP.BF16.F32.PACK_AB R8, R8, R13 ;  /* 0x0000000d0808723e */ /* 0x000fe400000010ff */
[----:B------:R-:W-:Y:S01]  /*7230*/  F2FP.BF16.F32.PACK_AB R6, R6, R15 ;  /* 0x0000000f0606723e */ /* 0x000fe200000010ff */
[----:B------:R-:W2:Y:S01]  /*7240*/  LDC.64 R92, c[0x0][0x438] ;  /* 0x00010e00ff5c7b82 */ /* 0x000ea20000000a00 */
[----:B------:R-:W-:Y:S02]  /*7250*/  F2FP.BF16.F32.PACK_AB R17, R100, R17 ;  /* 0x000000116411723e */ /* 0x000fe400000010ff */
[----:B------:R-:W-:Y:S01]  /*7260*/  F2FP.BF16.F32.PACK_AB R10, R10, R19 ;  /* 0x000000130a0a723e */ /* 0x000fe200000010ff */
[----:B------:R3:W-:Y:S01]  /*7270*/  STS.U16 [R89+0x2], R12 ;  /* 0x0000020c59007388 */ /* 0x0007e20000000400 */
[----:B0-----:R-:W-:-:S02]  /*7280*/  PRMT R7, R11, 0x7632, R7 ;  /* 0x000076320b077816 */ /* 0x001fc40000000007 */
[----:B------:R-:W-:Y:S01]  /*7290*/  PRMT R13, R6, 0x7632, R13 ;  /* 0x00007632060d7816 */ /* 0x000fe2000000000d */
[----:B------:R0:W-:Y:S04]  /*72a0*/  STS.U16 [R89+0x6], R14 ;  /* 0x0000060e59007388 */ /* 0x0001e80000000400 */
[----:B------:R4:W-:Y:S01]  /*72b0*/  STS.U16 [R89+0xa], R16 ;  /* 0x00000a1059007388 */ /* 0x0009e20000000400 */
[----:B---3--:R-:W-:Y:S02]  /*72c0*/  PRMT R12, R8, 0x7632, R12 ;  /* 0x00007632080c7816 */ /* 0x008fe4000000000c */
[----:B0-----:R-:W-:Y:S02]  /*72d0*/  PRMT R14, R17, 0x7632, R14 ;  /* 0x00007632110e7816 */ /* 0x001fe4000000000e */
[----:B----4-:R-:W-:Y:S01]  /*72e0*/  PRMT R16, R10, 0x7632, R16 ;  /* 0x000076320a107816 */ /* 0x010fe20000000010 */
        /* <DEDUP_REMOVED lines=33> */
[----:B------:R-:W3:Y:S01]  /*7500*/  LDCU.64 UR4, c[0x0][0x490] ;  /* 0x00009200ff0477ac */ /* 0x000ee20008000a00 */
[----:B------:R-:W-:Y:S02]  /*7510*/  IMAD R5, R91, UR20, R5 ;  /* 0x000000145b057c24 */ /* 0x000fe4000f8e0205 */
[----:B--2---:R-:W-:-:S04]  /*7520*/  IMAD.WIDE.U32 R4, R0, R92, R4 ;  /* 0x0000005c00047225 */ /* 0x004fc800078e0004 */
[----:B0-----:R-:W-:Y:S01]  /*7530*/  IMAD R8, R0, R93, R5 ;  /* 0x0000005d00087224 */ /* 0x001fe200078e0205 */
[----:B------:R-:W-:-:S05]  /*7540*/  IADD3 R5, P0, PT, R46, R4, RZ ;  /* 0x000000042e057210 */ /* 0x000fca0007f1e0ff */
[----:B------:R-:W-:Y:S01]  /*7550*/  IMAD.X R8, RZ, RZ, R8, P0 ;  /* 0x000000ffff087224 */ /* 0x000fe200000e0608 */
[C---:B---3--:R-:W-:Y:S01]  /*7560*/  LEA R4, P0, R5.reuse, UR4, 0x1 ;  /* 0x0000000405047c11 */ /* 0x048fe2000f8008ff */
[----:B------:R-:W0:Y:S03]  /*7570*/  LDCU UR4, c[0x0][0x394] ;  /* 0x00007280ff0477ac */ /* 0x000e260008000800 */
[----:B------:R-:W-:Y:S02]  /*7580*/  LEA.HI.X R5, R5, UR5, R8, 0x1, P0 ;  /* 0x0000000505057c11 */ /* 0x000fe400080f0c08 */
[-C--:B-1----:R-:W-:Y:S02]  /*7590*/  ISETP.GE.AND P1, PT, R46, R6.reuse, PT ;  /* 0x000000062e00720c */ /* 0x082fe40003f26270 */
[-C--:B------:R-:W-:Y:S02]  /*75a0*/  ISETP.GE.AND P5, PT, R55, R6.reuse, PT ;  /* 0x000000063700720c */ /* 0x080fe40003fa6270 */
[----:B------:R-:W-:-:S02]  /*75b0*/  ISETP.GE.AND P6, PT, R56, R6, PT ;  /* 0x000000063800720c */ /* 0x000fc40003fc6270 */
        /* <DEDUP_REMOVED lines=36> */
[----:B------:R-:W-:Y:S01]  /*7800*/  IADD3.X R67, PT, PT, RZ, R67, RZ, P2, !PT ;  /* 0x00000043ff437210 */ /* 0x000fe200017fe4ff */
[----:B------:R-:W-:Y:S01]  /*7810*/  IMAD.X R68, RZ, RZ, R68, P3 ;  /* 0x000000ffff447224 */ /* 0x000fe200018e0644 */
[----:B------:R-:W-:Y:S01]  /*7820*/  IADD3.X R48, PT, PT, RZ, R48, RZ, P4, !PT ;  /* 0x00000030ff307210 */ /* 0x000fe200027fe4ff */
[----:B------:R-:W-:Y:S08]  /*7830*/  @!P0 BRA `(.L_x_4084) ;  /* 0xffffff90001c8947 */ /* 0x000ff0000383ffff */
[----:B------:R-:W-:Y:S05]  /*7840*/  EXIT ;  /* 0x000000000000794d */ /* 0x000fea0003800000 */
.L_x_4085:
        /* <DEDUP_REMOVED lines=11> */
.L_x_5117:


//--------------------- .text._Z25selective_scan_fwd_kernelI32Selective_Scan_fwd_kernel_traitsILi32ELi16ELi1ELb1ELb0ELb0ELb0EN3c108BFloat16EfEEv13SSMParamsBase --------------------------
	.section	.text._Z25selective_scan_fwd_kernelI32Selective_Scan_fwd_kernel_traitsILi32ELi16ELi1ELb1ELb0ELb0ELb0EN3c108BFloat16EfEEv13SSMParamsBase,"ax",@progbits
	.align	128
        .global         _Z25selective_scan_fwd_kernelI32Selective_Scan_fwd_kernel_traitsILi32ELi16ELi1ELb1ELb0ELb0ELb0EN3c108BFloat16EfEEv13SSMParamsBase
        .type           _Z25selective_scan_fwd_kernelI32Selective_Scan_fwd_kernel_traitsILi32ELi16ELi1ELb1ELb0ELb0ELb0EN3c108BFloat16EfEEv13SSMParamsBase,@function
        .size           _Z25selective_scan_fwd_kernelI32Selective_Scan_fwd_kernel_traitsILi32ELi16ELi1ELb1ELb0ELb0ELb0EN3c108BFloat16EfEEv13SSMParamsBase,(.L_x_5118 - _Z25selective_scan_fwd_kernelI32Selective_Scan_fwd_kernel_traitsILi32ELi16ELi1ELb1ELb0ELb0ELb0EN3c108BFloat16EfEEv13SSMParamsBase)
        .other          _Z25selective_scan_fwd_kernelI32Selective_Scan_fwd_kernel_traitsILi32ELi16ELi1ELb1ELb0ELb0ELb0EN3c108BFloat16EfEEv13SSMParamsBase,@"STO_CUDA_ENTRY STV_DEFAULT"
_Z25selective_scan_fwd_kernelI32Selective_Scan_fwd_kernel_traitsILi32ELi16ELi1ELb1ELb0ELb0ELb0EN3c108BFloat16EfEEv13SSMParamsBase:
.text._Z25selective_scan_fwd_kernelI32Selective_Scan_fwd_kernel_traitsILi32ELi16ELi1ELb1ELb0ELb0ELb0EN3c108BFloat16EfEEv13SSMParamsBase:
        /* <DEDUP_REMOVED lines=29> */
[----:B--2---:R-:W-:-:S02]  /*01d0*/  MOV R2, UR4 ;  /* 0x0000000400027c02 */ /* 0x004fc40008000f00 */
[----:B------:R-:W-:Y:S02]  /*01e0*/  MOV R3, UR5 ;  /* 0x0000000500037c02 */ /* 0x000fe40008000f00 */
[----:B0-----:R-:W-:Y:S02]  /*01f0*/  MOV R4, UR6 ;  /* 0x0000000600047c02 */ /* 0x001fe40008000f00 */
[----:B------:R-:W-:Y:S01]  /*0200*/  MOV R5, UR7 ;  /* 0x0000000700057c02 */ /* 0x000fe20008000f00 */
[----:B------:R-:W-:Y:S06]  /*0210*/  @!P0 EXIT ;  /* 0x000000000000894d */ /* 0x000fec0003800000 */
[----:B------:R-:W0:Y:S01]  /*0220*/  S2R R35, SR_TID.X ;  /* 0x0000000000237919 */ /* 0x000e220000002100 */
[----:B------:R-:W2:Y:S01]  /*0230*/  LDC.64 R18, c[0x0][0x448] ;  /* 0x00011200ff127b82 */ /* 0x000ea20000000a00 */
[----:B------:R-:W3:Y:S01]  /*0240*/  LDCU.64 UR6, c[0x0][0x3b8] ;  /* 0x00007700ff0677ac */ /* 0x000ee20008000a00 */
[----:B------:R-:W-:Y:S02]  /*0250*/  MOV R5, UR8 ;  /* 0x0000000800057c02 */ /* 0x000fe40008000f00 */
[----:B------:R-:W-:Y:S01]  /*0260*/  MOV R3, UR9 ;  /* 0x0000000900037c02 */ /* 0x000fe20008000f00 */
[----:B------:R-:W2:Y:S01]  /*0270*/  LDCU.64 UR8, c[0x0][0x3d8] ;  /* 0x00007b00ff0877ac */ /* 0x000ea20008000a00 */
[----:B------:R-:W-:Y:S01]  /*0280*/  MOV R43, RZ ;  /* 0x000000ff002b7202 */ /* 0x000fe20000000f00 */
[C---:B------:R-:W-:Y:S01]  /*0290*/  IMAD.WIDE.U32 R4, R11.reuse, UR14, R4 ;  /* 0x0000000e0b047c25 */ /* 0x040fe2000f8e0004 */
[----:B------:R-:W0:Y:S01]  /*02a0*/  LDC.64 R14, c[0x0][0x428] ;  /* 0x00010a00ff0e7b82 */ /* 0x000e220000000a00 */
[----:B------:R-:W2:Y:S02]  /*02b0*/  LDCU UR4, c[0x0][0x38c] ;  /* 0x00007180ff0477ac */ /* 0x000ea40008000800 */
[C---:B------:R-:W-:Y:S01]  /*02c0*/  IMAD R49, R11.reuse, UR15, R5 ;  /* 0x0000000f0b317c24 */ /* 0x040fe2000f8e0205 */
[----:B-1----:R-:W-:Y:S01]  /*02d0*/  LEA R48, P1, R4, R12, 0x1 ;  /* 0x0000000c04307211 */ /* 0x002fe200078208ff */
[----:B------:R-:W-:-:S03]  /*02e0*/  IMAD.WIDE.U32 R2, R11, UR10, R2 ;  /* 0x0000000a0b027c25 */ /* 0x000fc6000f8e0002 */
[----:B------:R-:W1:Y:S01]  /*02f0*/  LDC.64 R22, c[0x0][0x3a0] ;  /* 0x0000e800ff167b82 */ /* 0x000e620000000a00 */
[C---:B------:R-:W-:Y:S01]  /*0300*/  IMAD R47, R11.reuse, UR11, R3 ;  /* 0x0000000b0b2f7c24 */ /* 0x040fe2000f8e0203 */
[----:B------:R-:W-:Y:S01]  /*0310*/  LEA.HI.X R49, R4, R13, R49, 0x1, P1 ;  /* 0x0000000d04317211 */ /* 0x000fe200008f0c31 */
[----:B---3--:R-:W-:Y:S01]  /*0320*/  IMAD.WIDE.U32 R4, R11, UR6, RZ ;  /* 0x000000060b047c25 */ /* 0x008fe2000f8e00ff */
[----:B------:R-:W-:-:S03]  /*0330*/  LEA R46, P0, R2, R8, 0x1 ;  /* 0x00000008022e7211 */ /* 0x000fc600078008ff */
[C---:B------:R-:W-:Y:S01]  /*0340*/  IMAD R39, R11.reuse, UR7, R5 ;  /* 0x000000070b277c24 */ /* 0x040fe2000f8e0205 */
[----:B------:R-:W3:Y:S01]  /*0350*/  LDC.64 R20, c[0x0][0x450] ;  /* 0x00011400ff147b82 */ /* 0x000ee20000000a00 */
[----:B------:R-:W-:Y:S01]  /*0360*/  LEA.HI.X R47, R2, R9, R47, 0x1, P0 ;  /* 0x00000009022f7211 */ /* 0x000fe200000f0c2f */
[----:B----4-:R-:W-:Y:S01]  /*0370*/  IMAD R3, R6, UR18, R11 ;  /* 0x0000001206037c24 */ /* 0x010fe2000f8e020b */
[C---:B--2---:R-:W-:Y:S01]  /*0380*/  LEA R36, P0, R4.reuse, R18, 0x2 ;  /* 0x0000001204247211 */ /* 0x044fe200078010ff */
[C---:B------:R-:W-:Y:S01]  /*0390*/  IMAD.WIDE.U32 R40, R11.reuse, UR8, RZ ;  /* 0x000000080b287c25 */ /* 0x040fe2000f8e00ff */
[----:B------:R-:W-:Y:S02]  /*03a0*/  UISETP.LT.AND UP0, UPT, UR4, 0x1, UPT ;  /* 0x000000010400788c */ /* 0x000fe4000bf01270 */
[----:B------:R-:W-:Y:S01]  /*03b0*/  LEA.HI.X R39, R4, R19, R39, 0x2, P0 ;  /* 0x0000001304277211 */ /* 0x000fe200000f1427 */
[----:B------:R-:W2:Y:S01]  /*03c0*/  LDC.64 R24, c[0x0][0x440] ;  /* 0x00011000ff187b82 */ /* 0x000ea20000000a00 */
[----:B0-----:R-:W-:Y:S01]  /*03d0*/  IMAD.WIDE.U32 R6, R11, R14, RZ ;  /* 0x0000000e0b067225 */ /* 0x001fe200078e00ff */
[----:B------:R-:W-:-:S03]  /*03e0*/  SHF.L.U32 R4, R35, 0x1, RZ ;  /* 0x0000000123047819 */ /* 0x000fc600000006ff */
[----:B------:R-:W-:Y:S01]  /*03f0*/  IMAD R7, R11, R15, R7 ;  /* 0x0000000f0b077224 */ /* 0x000fe200078e0207 */
[----:B------:R-:W-:Y:S01]  /*0400*/  LOP3.LUT R4, R4, 0x7c0, RZ, 0xc0, !PT ;  /* 0x000007c004047812 */ /* 0x000fe200078ec0ff */
[----:B------:R-:W-:Y:S01]  /*0410*/  IMAD R44, R3, R44, RZ ;  /* 0x0000002c032c7224 */ /* 0x000fe200078e02ff */
[----:B------:R-:W0:Y:S01]  /*0420*/  LDC.64 R16, c[0x0][0x420] ;  /* 0x00010800ff107b82 */ /* 0x000e220000000a00 */
[----:B-1----:R-:W-:Y:S01]  /*0430*/  IMAD.WIDE.U32 R8, R11, R22, RZ ;  /* 0x000000160b087225 */ /* 0x002fe200078e00ff */
[----:B------:R-:W-:-:S03]  /*0440*/  LOP3.LUT R50, R4, 0x1f, R35, 0xf8, !PT ;  /* 0x0000001f04327812 */ /* 0x000fc600078ef823 */
[C---:B------:R-:W-:Y:S02]  /*0450*/  IMAD R5, R11.reuse, R23, R9 ;  /* 0x000000170b057224 */ /* 0x040fe400078e0209 */
[----:B------:R-:W-:Y:S01]  /*0460*/  IMAD R11, R11, UR9, R41 ;  /* 0x000000090b0b7c24 */ /* 0x000fe2000f8e0229 */
[----:B------:R-:W1:Y:S01]  /*0470*/  LDC.64 R32, c[0x0][0x3c0] ;  /* 0x0000f000ff207b82 */ /* 0x000e620000000a00 */
[----:B---3--:R-:W-:Y:S01]  /*0480*/  LEA R37, P1, R40, R20, 0x2 ;  /* 0x0000001428257211 */ /* 0x008fe200078210ff */
[----:B------:R-:W-:Y:S01]  /*0490*/  IMAD R44, R44, UR4, RZ ;  /* 0x000000042c2c7c24 */ /* 0x000fe2000f8e02ff */
[----:B------:R-:W-:Y:S02]  /*04a0*/  USEL UR4, UR4, 0x1, !UP0 ;  /* 0x0000000104047887 */ /* 0x000fe4000c000000 */
[----:B------:R-:W-:Y:S01]  /*04b0*/  LEA.HI.X R40, R40, R21, R11, 0x2, P1 ;  /* 0x0000001528287211 */ /* 0x000fe200008f140b */
[----:B------:R-:W3:Y:S02]  /*04c0*/  LDCU.U8 UR9, c[0x0][0x39e] ;  /* 0x000073c0ff0977ac */ /* 0x000ee40008000000 */
[----:B------:R-:W4:Y:S01]  /*04d0*/  LDC.64 R30, c[0x0][0x3e0] ;  /* 0x0000f800ff1e7b82 */ /* 0x000f220000000a00 */
[----:B--2---:R-:W-:Y:S01]  /*04e0*/  LEA R38, P2, R8, R24, 0x2 ;  /* 0x0000001808267211 */ /* 0x004fe200078410ff */
[----:B------:R-:W-:-:S03]  /*04f0*/  UIADD3 UR6, UPT, UPT, -UR4, URZ, URZ ;  /* 0x000000ff04067290 */ /* 0x000fc6000fffe1ff */
[----:B------:R-:W-:-:S03]  /*0500*/  LEA.HI.X R41, R8, R25, R5, 0x2, P2 ;  /* 0x0000001908297211 */ /* 0x000fc600010f1405 */
[----:B------:R-:W2:Y:S01]  /*0510*/  LDC.64 R28, c[0x0][0x3a8] ;  /* 0x0000ea00ff1c7b82 */ /* 0x000ea20000000a00 */
[----:B0-----:R-:W-:-:S04]  /*0520*/  IMAD.WIDE.U32 R2, R16, UR18, R6 ;  /* 0x0000001210027c25 */ /* 0x001fc8000f8e0006 */
[----:B------:R-:W-:Y:S01]  /*0530*/  IMAD R42, R17, UR18, R3 ;  /* 0x00000012112a7c24 */ /* 0x000fe2000f8e0203 */
[----:B-1----:R-:W-:Y:S02]  /*0540*/  SHF.L.U64.HI R33, R32, 0x2, R33 ;  /* 0x0000000220217819 */ /* 0x002fe40000010221 */
[----:B----4-:R-:W-:Y:S02]  /*0550*/  SHF.L.U64.HI R31, R30, 0x2, R31 ;  /* 0x000000021e1f7819 */ /* 0x010fe4000001021f */
[----:B--23--:R-:W-:-:S07]  /*0560*/  SHF.L.U64.HI R45, R28, 0x2, R29 ;  /* 0x000000021c2d7819 */ /* 0x00cfce000001021d */
.L_x_4122:
[----:B------:R-:W-:Y:S01]  /*0570*/  BAR.SYNC.DEFER_BLOCKING 0x0 ;  /* 0x0000000000007b1d */ /* 0x000fe20000010000 */
[----:B0-----:R-:W-:-:S07]  /*0580*/  IMAD.WIDE.U32 R4, R50, 0x10, R46 ;  /* 0x0000001032047825 */ /* 0x001fce00078e002e */
[----:B------:R-:W0:Y:S01]  /*0590*/  S2UR UR5, SR_CgaCtaId ;  /* 0x00000000000579c3 */ /* 0x000e220000008800 */
[----:B------:R-:W1:Y:S01]  /*05a0*/  S2R R52, SR_LANEID ;  /* 0x0000000000347919 */ /* 0x000e620000000000 */
[----:B------:R-:W-:Y:S01]  /*05b0*/  UMOV UR4, 0x400 ;  /* 0x0000040000047882 */ /* 0x000fe20000000000 */
[----:B------:R-:W-:-:S05]  /*05c0*/  IMAD.WIDE.U32 R54, R50, 0x10, R48 ;  /* 0x0000001032367825 */ /* 0x000fca00078e0030 */
[----:B------:R-:W2:Y:S01]  /*05d0*/  LDC R82, c[0x0][0x38c] ;  /* 0x0000e300ff527b82 */ /* 0x000ea20000000800 */
[----:B------:R-:W3:Y:S04]  /*05e0*/  LDG.E.128 R12, desc[UR16][R4.64] ;  /* 0x00000010040c7981 */ /* 0x000ee8000c1e1d00 */
[----:B------:R-:W4:Y:S01]  /*05f0*/  LDG.E.128 R24, desc[UR16][R4.64+0x200] ;  /* 0x0002001004187981 */ /* 0x000f22000c1e1d00 */
[----:B0-----:R-:W-:-:S06]  /*0600*/  ULEA UR4, UR5, UR4, 0x18 ;  /* 0x0000000405047291 */ /* 0x001fcc000f8ec0ff */
[----:B-1----:R-:W-:-:S04]  /*0610*/  LEA R29, R52, UR4, 0x4 ;  /* 0x00000004341d7c11 */ /* 0x002fc8000f8e20ff */
        /* <DEDUP_REMOVED lines=67> */
.L_x_4087:
[----:B------:R-:W-:Y:S05]  /*0a50*/  BSYNC.RECONVERGENT B0 ;  /* 0x0000000000007941 */ /* 0x000fea0003800200 */
.L_x_4086:
[----:B------:R-:W-:Y:S01]  /*0a60*/  ISETP.EQ.OR P5, PT, RZ, UR9, P5 ;  /* 0x00000009ff007c0c */ /* 0x000fe2000afa2670 */
[----:B------:R-:W-:Y:S01]  /*0a70*/  BSSY.RECONVERGENT B0, `(.L_x_4088) ;  /* 0x0000026000007945 */ /* 0x000fe20003800200 */
[----:B------:R-:W-:Y:S02]  /*0a80*/  SHF.L.U32 R25, R25, 0x10, RZ ;  /* 0x0000001019197819 */ /* 0x000fe400000006ff */
[C---:B------:R-:W-:Y:S02]  /*0a90*/  SHF.L.U32 R69, R4.reuse, 0x10, RZ ;  /* 0x0000001004457819 */ /* 0x040fe400000006ff */
        /* <DEDUP_REMOVED lines=35> */
.L_x_4089:
[----:B------:R-:W-:Y:S05]  /*0cd0*/  BSYNC.RECONVERGENT B0 ;  /* 0x0000000000007941 */ /* 0x000fea0003800200 */
.L_x_4088:
        /* <DEDUP_REMOVED lines=39> */
.L_x_4091:
[----:B------:R-:W-:Y:S05]  /*0f50*/  BSYNC.RECONVERGENT B0 ;  /* 0x0000000000007941 */ /* 0x000fea0003800200 */
.L_x_4090:
        /* <DEDUP_REMOVED lines=41> */
.L_x_4093:
[----:B------:R-:W-:Y:S05]  /*11f0*/  BSYNC.RECONVERGENT B0 ;  /* 0x0000000000007941 */ /* 0x000fea0003800200 */
.L_x_4092:
        /* <DEDUP_REMOVED lines=39> */
.L_x_4095:
[----:B------:R-:W-:Y:S05]  /*1470*/  BSYNC.RECONVERGENT B0 ;  /* 0x0000000000007941 */ /* 0x000fea0003800200 */
.L_x_4094:
        /* <DEDUP_REMOVED lines=41> */
.L_x_4097:
[----:B------:R-:W-:Y:S05]  /*1710*/  BSYNC.RECONVERGENT B0 ;  /* 0x0000000000007941 */ /* 0x000fea0003800200 */
.L_x_4096:
        /* <DEDUP_REMOVED lines=39> */
.L_x_4099:
[----:B------:R-:W-:Y:S05]  /*1990*/  BSYNC.RECONVERGENT B0 ;  /* 0x0000000000007941 */ /* 0x000fea0003800200 */
.L_x_4098:
[----:B------:R-:W-:Y:S01]  /*19a0*/  ISETP.EQ.OR P5, PT, RZ, UR9, P5 ;  /* 0x00000009ff007c0c */ /* 0x000fe2000afa2670 */
[----:B------:R-:W-:Y:S01]  /*19b0*/  BSSY.RECONVERGENT B0, `(.L_x_4100) ;  /* 0x0000028000007945 */ /* 0x000fe20003800200 */
[----:B------:R-:W-:Y:S02]  /*19c0*/  SHF.L.U32 R53, R53, 0x10, RZ ;  /* 0x0000001035357819 */ /* 0x000fe400000006ff */
[----:B------:R-:W-:Y:S02]  /*19d0*/  SHF.L.U32 R81, R5, 0x10, RZ ;  /* 0x0000001005517819 */ /* 0x000fe400000006ff */
[----:B------:R-:W-:Y:S01]  /*19e0*/  FSETP.GTU.FTZ.AND P0, PT, R12, 20, PT ;  /* 0x41a000000c00780b */ /* 0x000fe20003f1c000 */
[----:B------:R-:W-:Y:S01]  /*19f0*/  FADD.FTZ R53, R53, R34 ;  /* 0x0000002235357221 */ /* 0x000fe20000010000 */
        /* <DEDUP_REMOVED lines=35> */
.L_x_4101:
[----:B------:R-:W-:Y:S05]  /*1c30*/  BSYNC.RECONVERGENT B0 ;  /* 0x0000000000007941 */ /* 0x000fea0003800200 */
.L_x_4100:
        /* <DEDUP_REMOVED lines=40> */
.L_x_4103:
[----:B------:R-:W-:Y:S05]  /*1ec0*/  BSYNC.RECONVERGENT B0 ;  /* 0x0000000000007941 */ /* 0x000fea0003800200 */
.L_x_4102:
        /* <DEDUP_REMOVED lines=41> */
.L_x_4105:
[----:B------:R-:W-:Y:S05]  /*2160*/  BSYNC.RECONVERGENT B0 ;  /* 0x0000000000007941 */ /* 0x000fea0003800200 */
.L_x_4104:
        /* <DEDUP_REMOVED lines=39> */
.L_x_4107:
[----:B------:R-:W-:Y:S05]  /*23e0*/  BSYNC.RECONVERGENT B0 ;  /* 0x0000000000007941 */ /* 0x000fea0003800200 */
.L_x_4106:
        /* <DEDUP_REMOVED lines=43> */
.L_x_4109:
[----:B------:R-:W-:Y:S05]  /*26a0*/  BSYNC.RECONVERGENT B0 ;  /* 0x0000000000007941 */ /* 0x000fea0003800200 */
.L_x_4108:
        /* <DEDUP_REMOVED lines=32> */
.L_x_4111:
[----:B------:R-:W-:Y:S05]  /*28b0*/  BSYNC.RECONVERGENT B0 ;  /* 0x0000000000007941 */ /* 0x000fea0003800200 */
.L_x_4110:
        /* <DEDUP_REMOVED lines=32> */
.L_x_4113:
[----:B------:R-:W-:Y:S05]  /*2ac0*/  BSYNC.RECONVERGENT B0 ;  /* 0x0000000000007941 */ /* 0x000fea0003800200 */
.L_x_4112:
        /* <DEDUP_REMOVED lines=32> */
.L_x_4115:
[----:B------:R-:W-:Y:S05]  /*2cd0*/  BSYNC.RECONVERGENT B0 ;  /* 0x0000000000007941 */ /* 0x000fea0003800200 */
.L_x_4114:
        /* <DEDUP_REMOVED lines=32> */
.L_x_4117:
[----:B------:R-:W-:Y:S05]  /*2ee0*/  BSYNC.RECONVERGENT B0 ;  /* 0x0000000000007941 */ /* 0x000fea0003800200 */
.L_x_4116:
[----:B------:R-:W-:Y:S01]  /*2ef0*/  BAR.SYNC.DEFER_BLOCKING 0x0 ;  /* 0x0000000000007b1d */ /* 0x000fe20000010000 */
[----:B------:R-:W-:Y:S01]  /*2f00*/  FMUL.FTZ R70, R83, R16 ;  /* 0x0000001053467220 */ /* 0x000fe20000410000 */
[----:B------:R-:W-:Y:S01]  /*2f10*/  FMUL.FTZ R72, R81, R22 ;  /* 0x0000001651487220 */ /* 0x000fe20000410000 */
        /* <DEDUP_REMOVED lines=20> */
[----:B------:R-:W-:Y:S01]  /*3060*/  MOV R89, R38 ;  /* 0x0000002600597202 */ /* 0x000fe20000000f00 */
[----:B------:R-:W-:Y:S01]  /*3070*/  UIADD3 UR4, UPT, UPT, UR4, 0x450, URZ ;  /* 0x0000045004047890 */ /* 0x000fe2000fffe0ff */
[----:B------:R-:W-:Y:S01]  /*3080*/  ISETP.EQ.AND P0, PT, R35, RZ, P0 ;  /* 0x000000ff2300720c */ /* 0x000fe20000702270 */
[----:B------:R-:W-:Y:S01]  /*3090*/  UMOV UR5, UR6 ;  /* 0x0000000600057c82 */ /* 0x000fe20008000000 */
[----:B------:R-:W-:Y:S02]  /*30a0*/  MOV R82, R41 ;  /* 0x0000002900527202 */ /* 0x000fe40000000f00 */
[----:B------:R-:W-:-:S02]  /*30b0*/  MOV R91, R37 ;  /* 0x00000025005b7202 */ /* 0x000fc40000000f00 */
[----:B------:R-:W-:Y:S02]  /*30c0*/  MOV R86, R40 ;  /* 0x0000002800567202 */ /* 0x000fe40000000f00 */
[----:B------:R-:W-:Y:S02]  /*30d0*/  MOV R93, R36 ;  /* 0x00000024005d7202 */ /* 0x000fe40000000f00 */
[----:B------:R-:W-:-:S07]  /*30e0*/  MOV R88, R39 ;  /* 0x0000002700587202 */ /* 0x000fce0000000f00 */
.L_x_4121:
[----:B------:R-:W-:Y:S02]  /*30f0*/  MOV R6, R89 ;  /* 0x0000005900067202 */ /* 0x000fe40000000f00 */
[----:B------:R-:W-:-:S05]  /*3100*/  MOV R7, R82 ;  /* 0x0000005200077202 */ /* 0x000fca0000000f00 */
[----:B0-----:R1:W2:Y:S02]  /*3110*/  LDG.E R8, desc[UR16][R6.64] ;  /* 0x0000001006087981 */ /* 0x0012a4000c1e1900 */
[----:B-1----:R-:W-:Y:S02]  /*3120*/  MOV R7, R88 ;  /* 0x0000005800077202 */ /* 0x002fe40000000f00 */
[C---:B------:R-:W-:Y:S01]  /*3130*/  ISETP.GE.AND P1, PT, R52.reuse, 0x1, PT ;  /* 0x000000013400780c */ /* 0x040fe20003f26270 */
[----:B------:R-:W1:Y:S01]  /*3140*/  S2UR UR8, SR_CgaCtaId ;  /* 0x00000000000879c3 */ /* 0x000e620000008800 */
[----:B------:R-:W-:Y:S01]  /*3150*/  UMOV UR7, 0x400 ;  /* 0x0000040000077882 */ /* 0x000fe20000000000 */
[----:B------:R-:W-:Y:S01]  /*3160*/  ISETP.NE.AND P2, PT, R52, RZ, PT ;  /* 0x000000ff3400720c */ /* 0x000fe20003f45270 */
[----:B-1----:R-:W-:Y:S01]  /*3170*/  ULEA UR7, UR8, UR7, 0x18 ;  /* 0x0000000708077291 */ /* 0x002fe2000f8ec0ff */
[----:B--2---:R-:W-:-:S04]  /*3180*/  FMUL.FTZ R8, R8, 1.4426950216293334961 ;  /* 0x3fb8aa3b08087820 */ /* 0x004fc80000410000 */
        /* <DEDUP_REMOVED lines=9> */
[C---:B------:R-:W-:Y:S01]  /*3220*/  FMUL.FTZ R98, R8.reuse, R21 ;  /* 0x0000001508627220 */ /* 0x040fe20000410000 */
[C---:B------:R-:W-:Y:S01]  /*3230*/  FMUL.FTZ R105, R8.reuse, R53 ;  /* 0x0000003508697220 */ /* 0x040fe20000410000 */
[C---:B------:R-:W-:Y:S01]  /*3240*/  FMUL.FTZ R100, R8.reuse, R23 ;  /* 0x0000001708647220 */ /* 0x040fe20000410000 */
[----:B------:R-:W-:-:S02]  /*3250*/  FMUL.FTZ R103, R8, R56 ;  /* 0x0000003808677220 */ /* 0x000fc40000410000 */
[----:B------:R-:W2:Y:S08]  /*3260*/  MUFU.EX2 R92, R92 ;  /* 0x0000005c005c7308 */ /* 0x000eb00000000800 */
[----:B------:R-:W3:Y:S01]  /*3270*/  MUFU.EX2 R97, R97 ;  /* 0x0000006100617308 */ /* 0x000ee20000000800 */
[----:B-1----:R-:W-:-:S07]  /*3280*/  FFMA.FTZ R6, R69, R95, R70 ;  /* 0x0000005f45067223 */ /* 0x002fce0000010046 */
[----:B------:R-:W1:Y:S01]  /*3290*/  MUFU.EX2 R94, R94 ;  /* 0x0000005e005e7308 */ /* 0x000e620000000800 */
[----:B--2---:R-:W-:-:S07]  /*32a0*/  FFMA.FTZ R6, R92, R6, R71 ;  /* 0x000000065c067223 */ /* 0x004fce0000010047 */
[----:B------:R-:W2:Y:S01]  /*32b0*/  MUFU.EX2 R99, R99 ;  /* 0x0000006300637308 */ /* 0x000ea20000000800 */
[----:B---3--:R-:W-:Y:S01]  /*32c0*/  FFMA.FTZ R9, R97, R6, R72 ;  /* 0x0000000661097223 */ /* 0x008fe20000010048 */
[----:B------:R-:W-:Y:S01]  /*32d0*/  MOV R6, R93 ;  /* 0x0000005d00067202 */ /* 0x000fe20000000f00 */
[C---:B------:R-:W-:Y:S01]  /*32e0*/  FMUL.FTZ R102, R8.reuse, R25 ;  /* 0x0000001908667220 */ /* 0x040fe20000410000 */
[----:B------:R-:W-:-:S03]  /*32f0*/  FMUL.FTZ R106, R8, R65 ;  /* 0x00000041086a7220 */ /* 0x000fc60000410000 */
[----:B------:R3:W4:Y:S01]  /*3300*/  LDG.E R104, desc[UR16][R6.64] ;  /* 0x0000001006687981 */ /* 0x000722000c1e1900 */
[----:B------:R-:W5:Y:S08]  /*3310*/  MUFU.EX2 R90, R90 ;  /* 0x0000005a005a7308 */ /* 0x000f700000000800 */
[----:B------:R-:W0:Y:S01]  /*3320*/  MUFU.EX2 R96, R96 ;  /* 0x0000006000607308 */ /* 0x000e220000000800 */
[----:B-1----:R-:W-:-:S07]  /*3330*/  FFMA.FTZ R9, R94, R9, R73 ;  /* 0x000000095e097223 */ /* 0x002fce0000010049 */
[----:B------:R-:W1:Y:S01]  /*3340*/  MUFU.EX2 R101, R101 ;  /* 0x0000006500657308 */ /* 0x000e620000000800 */
[----:B--2---:R-:W-:-:S07]  /*3350*/  FFMA.FTZ R10, R99, R9, R74 ;  /* 0x00000009630a7223 */ /* 0x004fce000001004a */
[----:B------:R-:W2:Y:S01]  /*3360*/  MUFU.EX2 R98, R98 ;  /* 0x0000006200627308 */ /* 0x000ea20000000800 */
[----:B-----5:R-:W-:Y:S01]  /*3370*/  FMUL.FTZ R9, R90, R95 ;  /* 0x0000005f5a097220 */ /* 0x020fe20000410000 */
[----:B0-----:R-:W-:-:S06]  /*3380*/  FFMA.FTZ R11, R96, R10, R75 ;  /* 0x0000000a600b7223 */ /* 0x001fcc000001004b */
[----:B------:R-:W0:Y:S01]  /*3390*/  MUFU.EX2 R105, R105 ;  /* 0x0000006900697308 */ /* 0x000e220000000800 */
[----:B------:R-:W-:Y:S01]  /*33a0*/  FMUL.FTZ R10, R92, R9 ;  /* 0x000000095c0a7220 */ /* 0x000fe20000410000 */
[----:B-1----:R-:W-:-:S06]  /*33b0*/  FFMA.FTZ R11, R101, R11, R76 ;  /* 0x0000000b650b7223 */ /* 0x002fcc000001004c */
[----:B------:R-:W1:Y:S01]  /*33c0*/  MUFU.EX2 R100, R100 ;  /* 0x0000006400647308 */ /* 0x000e620000000800 */
[----:B---3--:R-:W-:Y:S02]  /*33d0*/  MOV R6, R91 ;  /* 0x0000005b00067202 */ /* 0x008fe40000000f00 */
[----:B------:R-:W-:Y:S01]  /*33e0*/  MOV R7, R86 ;  /* 0x0000005600077202 */ /* 0x000fe20000000f00 */
[----:B------:R-:W-:-:S04]  /*33f0*/  FMUL.FTZ R9, R97, R10 ;  /* 0x0000000a61097220 */ /* 0x000fc80000410000 */
[----:B------:R-:W3:Y:S01]  /*3400*/  MUFU.EX2 R103, R103 ;  /* 0x0000006700677308 */ /* 0x000ee20000000800 */
[----:B--2---:R-:W-:Y:S01]  /*3410*/  FFMA.FTZ R11, R98, R11, R77 ;  /* 0x0000000b620b7223 */ /* 0x004fe2000001004d */
[C---:B------:R-:W-:Y:S01]  /*3420*/  FMUL.FTZ R109, R8.reuse, R12 ;  /* 0x0000000c086d7220 */ /* 0x040fe20000410000 */
[----:B------:R2:W4:Y:S05]  /*3430*/  LDG.E R107, desc[UR16][R6.64] ;  /* 0x00000010066b7981 */ /* 0x00052a000c1e1900 */
[----:B------:R-:W5:Y:S01]  /*3440*/  MUFU.EX2 R102, R102 ;  /* 0x0000006600667308 */ /* 0x000f620000000800 */
[----:B0-----:R-:W-:Y:S01]  /*3450*/  FFMA.FTZ R11, R105, R11, R78 ;  /* 0x0000000b690b7223 */ /* 0x001fe2000001004e */
[----:B------:R-:W-:Y:S01]  /*3460*/  FMUL.FTZ R108, R8, R67 ;  /* 0x00000043086c7220 */ /* 0x000fe20000410000 */
[----:B--2---:R-:W-:-:S05]  /*3470*/  FMUL.FTZ R6, R94, R9 ;  /* 0x000000095e067220 */ /* 0x004fca0000410000 */
[----:B------:R-:W0:Y:S01]  /*3480*/  MUFU.EX2 R106, R106 ;  /* 0x0000006a006a7308 */ /* 0x000e220000000800 */
[----:B------:R-:W-:Y:S01]  /*3490*/  FMUL.FTZ R7, R99, R6 ;  /* 0x0000000663077220 */ /* 0x000fe20000410000 */
[----:B-1----:R-:W-:-:S06]  /*34a0*/  FFMA.FTZ R11, R100, R11, R79 ;  /* 0x0000000b640b7223 */ /* 0x002fcc000001004f */
[----:B------:R-:W1:Y:S01]  /*34b0*/  MUFU.EX2 R109, R109 ;  /* 0x0000006d006d7308 */ /* 0x000e620000000800 */
[----:B------:R-:W-:Y:S01]  /*34c0*/  FMUL.FTZ R6, R96, R7 ;  /* 0x0000000760067220 */ /* 0x000fe20000410000 */
[----:B---3--:R-:W-:-:S06]  /*34d0*/  FFMA.FTZ R11, R103, R11, R80 ;  /* 0x0000000b670b7223 */ /* 0x008fcc0000010050 */
[----:B------:R-:W2:Y:S01]  /*34e0*/  MUFU.EX2 R108, R108 ;  /* 0x0000006c006c7308 */ /* 0x000ea20000000800 */
[----:B------:R-:W-:Y:S01]  /*34f0*/  FMUL.FTZ R7, R101, R6 ;  /* 0x0000000665077220 */ /* 0x000fe20000410000 */
[----:B-----5:R-:W-:-:S03]  /*3500*/  FFMA.FTZ R11, R102, R11, R81 ;  /* 0x0000000b660b7223 */ /* 0x020fc60000010051 */
        /* <DEDUP_REMOVED lines=31> */
[----:B------:R-:W-:Y:S02]  /*3700*/  HFMA2 R6, -RZ, RZ, 1.875, 0 ;  /* 0x3f800000ff067431 */ /* 0x000fe400000001ff */
[----:B0-----:R-:W-:-:S10]  /*3710*/  FFMA.FTZ R9, R111, R9, R10 ;  /* 0x000000096f097223 */ /* 0x001fd4000001000a */
[----:B-1----:R-:W-:Y:S01]  /*3720*/  @P1 FMUL.FTZ R111, R111, R110 ;  /* 0x0000006e6f6f1220 */ /* 0x002fe20000410000 */
[----:B------:R-:W-:-:S04]  /*3730*/  FSEL R110, R10, R9, !P1 ;  /* 0x000000090a6e7208 */ /* 0x000fc80004800000 */
[----:B------:R-:W0:Y:S04]  /*3740*/  SHFL.UP PT, R8, R111, 0x10, RZ ;  /* 0x060000006f087989 */ /* 0x000e2800000e00ff */
[----:B------:R-:W1:Y:S01]  /*3750*/  SHFL.UP PT, R11, R110, 0x10, RZ ;  /* 0x060000006e0b7989 */ /* 0x000e6200000e00ff */
[----:B------:R-:W-:Y:S02]  /*3760*/  MOV R7, RZ ;  /* 0x000000ff00077202 */ /* 0x000fe40000000f00 */
[----:B------:R-:W-:-:S04]  /*3770*/  ISETP.NE.AND P1, PT, R52, 0x1f, PT ;  /* 0x0000001f3400780c */ /* 0x000fc80003f25270 */
[----:B------:R-:W2:Y:S01]  /*3780*/  @P0 LDS.64 R6, [UR4] ;  /* 0x00000004ff060984 */ /* 0x000ea20008000a00 */
[C---:B0-----:R-:W-:Y:S01]  /*3790*/  FMUL.FTZ R10, R111.reuse, R8 ;  /* 0x000000086f0a7220 */ /* 0x041fe20000410000 */
[----:B-1----:R-:W-:-:S07]  /*37a0*/  FFMA.FTZ R11, R111, R11, R110 ;  /* 0x0000000b6f0b7223 */ /* 0x002fce000001006e */
[----:B------:R-:W-:Y:S01]  /*37b0*/  @!P1 STS.64 [UR7+0x430], R10 ;  /* 0x0004300aff009988 */ /* 0x000fe20008000a07 */
[----:B------:R-:W-:Y:S01]  /*37c0*/  BAR.SYNC.DEFER_BLOCKING 0x0 ;  /* 0x0000000000007b1d */ /* 0x000fe20000010000 */
[----:B------:R-:W-:-:S05]  /*37d0*/  ISETP.NE.AND P3, PT, R35, RZ, PT ;  /* 0x000000ff2300720c */ /* 0x000fca0003f65270 */
        /* <DEDUP_REMOVED lines=20> */
[----:B------:R-:W-:-:S04]  /*3920*/  FFMA.FTZ R101, R101, R96, R76 ;  /* 0x0000006065657223 */ /* 0x000fc8000001004c */
[----:B------:R-:W-:Y:S01]  /*3930*/  FFMA.FTZ R98, R98, R101, R77 ;  /* 0x0000006562627223 */ /* 0x000fe2000001004d */
[----:B------:R-:W-:Y:S03]  /*3940*/  BSSY.RECONVERGENT B0, `(.L_x_4119) ;  /* 0x000000d000007945 */ /* 0x000fe60003800200 */
[----:B------:R-:W-:Y:S01]  /*3950*/  FFMA.FTZ R105, R105, R98, R78 ;  /* 0x0000006269697223 */ /* 0x000fe2000001004e */
[----:B----4-:R-:W-:Y:S01]  /*3960*/  FMUL.FTZ R104, R104, R107 ;  /* 0x0000006b68687220 */ /* 0x010fe20000410000 */
[----:B------:R-:W-:Y:S02]  /*3970*/  FFMA.FTZ R9, R8, R7, R9 ;  /* 0x0000000708097223 */ /* 0x000fe40000010009 */
[----:B------:R-:W-:Y:S01]  /*3980*/  FFMA.FTZ R100, R100, R105, R79 ;  /* 0x0000006964647223 */ /* 0x000fe2000001004f */
[----:B------:R-:W-:Y:S06]  /*3990*/  @P1 BRA `(.L_x_4120) ;  /* 0x00000000001c1947 */ /* 0x000fec0003800000 */
[----:B------:R-:W-:Y:S01]  /*39a0*/  IADD3 R7, P1, PT, R44, R87, RZ ;  /* 0x000000572c077210 */ /* 0x000fe20007f3e0ff */
[----:B------:R-:W-:-:S03]  /*39b0*/  FMUL.FTZ R8, R8, R6 ;  /* 0x0000000608087220 */ /* 0x000fc60000410000 */
[----:B------:R-:W-:Y:S02]  /*39c0*/  LEA.HI.X.SX32 R90, R44, RZ, 0x1, P1 ;  /* 0x000000ff2c5a7211 */ /* 0x000fe400008f0eff */
[C---:B------:R-:W-:Y:S01]  /*39d0*/  LEA R10, P1, R7.reuse, R4, 0x3 ;  /* 0x00000004070a7211 */ /* 0x040fe200078218ff */
[----:B------:R0:W-:Y:S03]  /*39e0*/  STS.64 [UR4], R8 ;  /* 0x00000008ff007988 */ /* 0x0001e60008000a04 */
[----:B------:R-:W-:-:S05]  /*39f0*/  LEA.HI.X R11, R7, R5, R90, 0x3, P1 ;  /* 0x00000005070b7211 */ /* 0x000fca00008f1c5a */
[----:B------:R0:W-:Y:S04]  /*3a00*/  STG.E.64 desc[UR16][R10.64], R8 ;  /* 0x000000080a007986 */ /* 0x0001e8000c101b10 */
.L_x_4120:
[----:B------:R-:W-:Y:S05]  /*3a10*/  BSYNC.RECONVERGENT B0 ;  /* 0x0000000000007941 */ /* 0x000fea0003800200 */
.L_x_4119:
        /* <DEDUP_REMOVED lines=11> */
[C---:B------:R-:W-:Y:S01]  /*3ad0*/  FFMA.FTZ R63, R104.reuse, R92, R63 ;  /* 0x0000005c683f7223 */ /* 0x040fe2000001003f */
[-C--:B------:R-:W-:Y:S01]  /*3ae0*/  FFMA.FTZ R109, R109, R7.reuse, R84 ;  /* 0x000000076d6d7223 */ /* 0x080fe20000010054 */
        /* <DEDUP_REMOVED lines=14> */
[----:B------:R-:W-:Y:S01]  /*3bd0*/  UIADD3 UR4, UPT, UPT, UR4, 0x8, URZ ;  /* 0x0000000804047890 */ /* 0x000fe2000fffe0ff */
[----:B------:R-:W-:-:S02]  /*3be0*/  IADD3.X R86, PT, PT, R86, R31, RZ, P2, !PT ;  /* 0x0000001f56567210 */ /* 0x000fc400017fe4ff */
[----:B------:R-:W-:Y:S02]  /*3bf0*/  IADD3.X R82, PT, PT, R82, R45, RZ, P3, !PT ;  /* 0x0000002d52527210 */ /* 0x000fe40001ffe4ff */
[----:B------:R-:W-:Y:S01]  /*3c00*/  IADD3 R87, PT, PT, R87, 0x1, RZ ;  /* 0x0000000157577810 */ /* 0x000fe20007ffe0ff */
[----:B------:R-:W-:Y:S06]  /*3c10*/  BRA.U UP0, `(.L_x_4121) ;  /* 0xfffffff500347547 */ /* 0x000fec000b83ffff */
.L_x_4118:
[----:B------:R-:W-:Y:S01]  /*3c20*/  BAR.SYNC.DEFER_BLOCKING 0x0 ;  /* 0x0000000000007b1d */ /* 0x000fe20000010000 */
[----:B------:R-:W-:Y:S02]  /*3c30*/  F2FP.BF16.F32.PACK_AB R7, R68, R55 ;  /* 0x000000374407723e */ /* 0x000fe400000010ff */
[----:B------:R-:W-:Y:S02]  /*3c40*/  F2FP.BF16.F32.PACK_AB R6, R66, R15 ;  /* 0x0000000f4206723e */ /* 0x000fe400000010ff */
[----:B------:R-:W-:-:S03]  /*3c50*/  F2FP.BF16.F32.PACK_AB R5, R63, R14 ;  /* 0x0000000e3f05723e */ /* 0x000fc600000010ff */
[----:B------:R-:W1:Y:S01]  /*3c60*/  LDC.64 R24, c[0x0][0x478] ;  /* 0x00011e00ff187b82 */ /* 0x000e620000000a00 */
[----:B------:R-:W-:Y:S01]  /*3c70*/  F2FP.BF16.F32.PACK_AB R4, R64, R13 ;  /* 0x0000000d4004723e */ /* 0x000fe200000010ff */
[----:B------:R-:W2:Y:S01]  /*3c80*/  LDCU UR4, c[0x0][0x394] ;  /* 0x00007280ff0477ac */ /* 0x000ea20008000800 */
[----:B0-----:R-:W-:Y:S02]  /*3c90*/  F2FP.BF16.F32.PACK_AB R11, R62, R61 ;  /* 0x0000003d3e0b723e */ /* 0x001fe400000010ff */
        /* <DEDUP_REMOVED lines=13> */
[C---:B-1----:R-:W-:Y:S02]  /*3d70*/  LEA R20, P0, R21.reuse, R24, 0x1 ;  /* 0x0000001815147211 */ /* 0x042fe400078008ff */
[----:B------:R-:W-:Y:S01]  /*3d80*/  IADD3.X R47, PT, PT, RZ, R47, RZ, P2, !PT ;  /* 0x0000002fff2f7210 */ /* 0x000fe200017fe4ff */
[----:B------:R-:W1:Y:S01]  /*3d90*/  LDS.128 R16, [R29+0x200] ;  /* 0x000200001d107984 */ /* 0x000e620000000c00 */
[----:B------:R-:W-:Y:S02]  /*3da0*/  LEA.HI.X R21, R21, R25, R22, 0x1, P0 ;  /* 0x0000001915157211 */ /* 0x000fe400000f0c16 */
[----:B--2---:R-:W-:Y:S01]  /*3db0*/  ISETP.GE.AND P0, PT, R43, UR4, PT ;  /* 0x000000042b007c0c */ /* 0x004fe2000bf06270 */
[----:B0-----:R-:W-:-:S05]  /*3dc0*/  IMAD.WIDE.U32 R4, R50, 0x10, R20 ;  /* 0x0000001032047825 */ /* 0x001fca00078e0014 */
[----:B---3--:R0:W-:Y:S04]  /*3dd0*/  STG.E.128 desc[UR16][R4.64], R12 ;  /* 0x0000000c04007986 */ /* 0x0081e8000c101d10 */
[----:B-1----:R0:W-:Y:S03]  /*3de0*/  STG.E.128 desc[UR16][R4.64+0x200], R16 ;  /* 0x0002001004007986 */ /* 0x0021e6000c101d10 */
[----:B------:R-:W-:Y:S05]  /*3df0*/  @!P0 BRA `(.L_x_4122) ;  /* 0xffffffc400dc8947 */ /* 0x000fea000383ffff */
[----:B------:R-:W-:Y:S05]  /*3e00*/  EXIT ;  /* 0x000000000000794d */ /* 0x000fea0003800000 */
.L_x_4123:
        /* <DEDUP_REMOVED lines=15> */
.L_x_5118:


//--------------------- .text._Z25selective_scan_fwd_kernelI32Selective_Scan_fwd_kernel_traitsILi32ELi16ELi1ELb1ELb0ELb0ELb1EN3c108BFloat16EfEEv13SSMParamsBase --------------------------
	.section	.text._Z25selective_scan_fwd_kernelI32Selective_Scan_fwd_kernel_traitsILi32ELi16ELi1ELb1ELb0ELb0ELb1EN3c108BFloat16EfEEv13SSMParamsBase,"ax",@progbits
	.align	128
        .global         _Z25selective_scan_fwd_kernelI32Selective_Scan_fwd_kernel_traitsILi32ELi16ELi1ELb1ELb0ELb0ELb1EN3c108BFloat16EfEEv13SSMParamsBase
        .type           _Z25selective_scan_fwd_kernelI32Selective_Scan_fwd_kernel_traitsILi32ELi16ELi1ELb1ELb0ELb0ELb1EN3c108BFloat16EfEEv13SSMParamsBase,@function
        .size           _Z25selective_scan_fwd_kernelI32Selective_Scan_fwd_kernel_traitsILi32ELi16ELi1ELb1ELb0ELb0ELb1EN3c108BFloat16EfEEv13SSMParamsBase,(.L_x_5119 - _Z25selective_scan_fwd_kernelI32Selective_Scan_fwd_kernel_traitsILi32ELi16ELi1ELb1ELb0ELb0ELb1EN3c108BFloat16EfEEv13SSMParamsBase)
        .other          _Z25selective_scan_fwd_kernelI32Selective_Scan_fwd_kernel_traitsILi32ELi16ELi1ELb1ELb0ELb0ELb1EN3c108BFloat16EfEEv13SSMParamsBase,@"STO_CUDA_ENTRY STV_DEFAULT"
_Z25selective_scan_fwd_kernelI32Selective_Scan_fwd_kernel_traitsILi32ELi16ELi1ELb1ELb0ELb0ELb1EN3c108BFloat16EfEEv13SSMParamsBase:
.text._Z25selective_scan_fwd_kernelI32Selective_Scan_fwd_kernel_traitsILi32ELi16ELi1ELb1ELb0ELb0ELb1EN3c108BFloat16EfEEv13SSMParamsBase:
        /* <DEDUP_REMOVED lines=75> */
.L_x_4160:
        /* <DEDUP_REMOVED lines=75> */
.L_x_4125:
[----:B------:R-:W-:Y:S05]  /*0960*/  BSYNC.RECONVERGENT B0 ;  /* 0x0000000000007941 */ /* 0x000fea0003800200 */
.L_x_4124:
[----:B------:R-:W-:Y:S01]  /*0970*/  ISETP.EQ.OR P5, PT, RZ, UR7, P5 ;  /* 0x00000007ff007c0c */ /* 0x000fe2000afa2670 */
[----:B------:R-:W-:Y:S01]  /*0980*/  BSSY.RECONVERGENT B0, `(.L_x_4126) ;  /* 0x0000026000007945 */ /* 0x000fe20003800200 */
[----:B------:R-:W-:Y:S02]  /*0990*/  SHF.L.U32 R8, R9, 0x10, RZ ;  /* 0x0000001009087819 */ /* 0x000fe400000006ff */
[C---:B------:R-:W-:Y:S02]  /*09a0*/  SHF.L.U32 R67, R16.reuse, 0x10, RZ ;  /* 0x0000001010437819 */ /* 0x040fe400000006ff */
[----:B------:R-:W-:Y:S01]  /*09b0*/  PRMT R2, R16, 0x7632, R2 ;  /* 0x0000763210027816 */ /* 0x000fe20000000002 */
[----:B------:R-:W-:Y:S01]  /*09c0*/  FADD.FTZ R16, R8, R43 ;  /* 0x0000002b08107221 */ /* 0x000fe20000010000 */
[----:B------:R-:W-:Y:S02]  /*09d0*/  FSETP.GTU.FTZ.AND P1, PT, R26, 20, PT ;  /* 0x41a000001a00780b */ /* 0x000fe40003f3c000 */
[----:B------:R-:W-:-:S03]  /*09e0*/  ISETP.EQ.OR P3, PT, RZ, UR7, P3 ;  /* 0x00000007ff007c0c */ /* 0x000fc60009f62670 */
        /* <DEDUP_REMOVED lines=31> */
.L_x_4127:
[----:B------:R-:W-:Y:S05]  /*0be0*/  BSYNC.RECONVERGENT B0 ;  /* 0x0000000000007941 */ /* 0x000fea0003800200 */
.L_x_4126:
[----:B------:R-:W-:Y:S01]  /*0bf0*/  SHF.L.U32 R8, R5, 0x10, RZ ;  /* 0x0000001005087819 */ /* 0x000fe200000006ff */
[----:B------:R-:W-:Y:S01]  /*0c00*/  BSSY.RECONVERGENT B0, `(.L_x_4128) ;  /* 0x0000026000007945 */ /* 0x000fe20003800200 */
[C---:B------:R-:W-:Y:S02]  /*0c10*/  SHF.L.U32 R69, R17.reuse, 0x10, RZ ;  /* 0x0000001011457819 */ /* 0x040fe400000006ff */
[----:B------:R-:W-:Y:S01]  /*0c20*/  PRMT R3, R17, 0x7632, R3 ;  /* 0x0000763211037816 */ /* 0x000fe20000000003 */
[----:B------:R-:W-:Y:S01]  /*0c30*/  FADD.FTZ R17, R8, R43 ;  /* 0x0000002b08117221 */ /* 0x000fe20000010000 */
[----:B------:R-:W-:Y:S02]  /*0c40*/  FSETP.GTU.FTZ.AND P5, PT, R16, 20, PT ;  /* 0x41a000001000780b */ /* 0x000fe40003fbc000 */
[----:B------:R-:W-:Y:S02]  /*0c50*/  SHF.L.U32 R71, R18, 0x10, RZ ;  /* 0x0000001012477819 */ /* 0x000fe400000006ff */
        /* <DEDUP_REMOVED lines=32> */
.L_x_4129:
[----:B------:R-:W-:Y:S05]  /*0e60*/  BSYNC.RECONVERGENT B0 ;  /* 0x0000000000007941 */ /* 0x000fea0003800200 */
.L_x_4128:
[----:B------:R-:W-:Y:S01]  /*0e70*/  ISETP.EQ.OR P5, PT, RZ, UR7, P5 ;  /* 0x00000007ff007c0c */ /* 0x000fe2000afa2670 */
[----:B------:R-:W-:Y:S01]  /*0e80*/  BSSY.RECONVERGENT B0, `(.L_x_4130) ;  /* 0x0000028000007945 */ /* 0x000fe20003800200 */
[----:B------:R-:W-:Y:S02]  /*0e90*/  SHF.L.U32 R10, R27, 0x10, RZ ;  /* 0x000000101b0a7819 */ /* 0x000fe400000006ff */
[----:B------:R-:W-:Y:S02]  /*0ea0*/  PRMT R8, R18, 0x7632, R8 ;  /* 0x0000763212087816 */ /* 0x000fe40000000008 */
[----:B------:R-:W-:Y:S01]  /*0eb0*/  FSETP.GTU.FTZ.AND P3, PT, R17, 20, PT ;  /* 0x41a000001100780b */ /* 0x000fe20003f7c000 */
[----:B------:R-:W-:Y:S01]  /*0ec0*/  FADD.FTZ R18, R10, R43 ;  /* 0x0000002b0a127221 */ /* 0x000fe20000010000 */
[----:B------:R-:W-:Y:S02]  /*0ed0*/  ISETP.EQ.OR P2, PT, RZ, UR7, P2 ;  /* 0x00000007ff007c0c */ /* 0x000fe40009742670 */
        /* <DEDUP_REMOVED lines=34> */
.L_x_4131:
[----:B------:R-:W-:Y:S05]  /*1100*/  BSYNC.RECONVERGENT B0 ;  /* 0x0000000000007941 */ /* 0x000fea0003800200 */
.L_x_4130:
        /* <DEDUP_REMOVED lines=39> */
.L_x_4133:
[----:B------:R-:W-:Y:S05]  /*1380*/  BSYNC.RECONVERGENT B0 ;  /* 0x0000000000007941 */ /* 0x000fea0003800200 */
.L_x_4132:
        /* <DEDUP_REMOVED lines=41> */
.L_x_4135:
[----:B------:R-:W-:Y:S05]  /*1620*/  BSYNC.RECONVERGENT B0 ;  /* 0x0000000000007941 */ /* 0x000fea0003800200 */
.L_x_4134:
        /* <DEDUP_REMOVED lines=39> */
.L_x_4137:
[----:B------:R-:W-:Y:S05]  /*18a0*/  BSYNC.RECONVERGENT B0 ;  /* 0x0000000000007941 */ /* 0x000fea0003800200 */
.L_x_4136:
        /* <DEDUP_REMOVED lines=41> */
.L_x_4139:
[----:B------:R-:W-:Y:S05]  /*1b40*/  BSYNC.RECONVERGENT B0 ;  /* 0x0000000000007941 */ /* 0x000fea0003800200 */
.L_x_4138:
        /* <DEDUP_REMOVED lines=40> */
.L_x_4141:
[----:B------:R-:W-:Y:S05]  /*1dd0*/  BSYNC.RECONVERGENT B0 ;  /* 0x0000000000007941 */ /* 0x000fea0003800200 */
.L_x_4140:
        /* <DEDUP_REMOVED lines=41> */
.L_x_4143:
[----:B------:R-:W-:Y:S05]  /*2070*/  BSYNC.RECONVERGENT B0 ;  /* 0x0000000000007941 */ /* 0x000fea0003800200 */
.L_x_4142:
        /* <DEDUP_REMOVED lines=39> */
.L_x_4145:
[----:B------:R-:W-:Y:S05]  /*22f0*/  BSYNC.RECONVERGENT B0 ;  /* 0x0000000000007941 */ /* 0x000fea0003800200 */
.L_x_4144:
        /* <DEDUP_REMOVED lines=43> */
.L_x_4147:
[----:B------:R-:W-:Y:S05]  /*25b0*/  BSYNC.RECONVERGENT B0 ;  /* 0x0000000000007941 */ /* 0x000fea0003800200 */
.L_x_4146:
        /* <DEDUP_REMOVED lines=32> */
.L_x_4149:
[----:B------:R-:W-:Y:S05]  /*27c0*/  BSYNC.RECONVERGENT B0 ;  /* 0x0000000000007941 */ /* 0x000fea0003800200 */
.L_x_4148:
        /* <DEDUP_REMOVED lines=32> */
.L_x_4151:
[----:B------:R-:W-:Y:S05]  /*29d0*/  BSYNC.RECONVERGENT B0 ;  /* 0x0000000000007941 */ /* 0x000fea0003800200 */
.L_x_4150:
        /* <DEDUP_REMOVED lines=32> */
.L_x_4153:
[----:B------:R-:W-:Y:S05]  /*2be0*/  BSYNC.RECONVERGENT B0 ;  /* 0x0000000000007941 */ /* 0x000fea0003800200 */
.L_x_4152:
        /* <DEDUP_REMOVED lines=32> */
.L_x_4155:
[----:B------:R-:W-:Y:S05]  /*2df0*/  BSYNC.RECONVERGENT B0 ;  /* 0x0000000000007941 */ /* 0x000fea0003800200 */
.L_x_4154:
[----:B------:R-:W-:Y:S01]  /*2e00*/  BAR.SYNC.DEFER_BLOCKING 0x0 ;  /* 0x0000000000007b1d */ /* 0x000fe20000010000 */
[CC--:B------:R-:W-:Y:S01]  /*2e10*/  FMUL.FTZ R61, R14.reuse, R44.reuse ;  /* 0x0000002c0e3d7220 */ /* 0x0c0fe20000410000 */
        /* <DEDUP_REMOVED lines=36> */
.L_x_4159:
[----:B------:R-:W-:Y:S02]  /*3060*/  MOV R10, R85 ;  /* 0x00000055000a7202 */ /* 0x000fe40000000f00 */
[----:B------:R-:W-:-:S05]  /*3070*/  MOV R11, R86 ;  /* 0x00000056000b7202 */ /* 0x000fca0000000f00 */
[----:B------:R0:W2:Y:S02]  /*3080*/  LDG.E R13, desc[UR16][R10.64] ;  /* 0x000000100a0d7981 */ /* 0x0000a4000c1e1900 */
[----:B0-----:R-:W-:Y:S02]  /*3090*/  MOV R11, R90 ;  /* 0x0000005a000b7202 */ /* 0x001fe40000000f00 */
[C---:B------:R-:W-:Y:S01]  /*30a0*/  ISETP.GE.AND P1, PT, R21.reuse, 0x1, PT ;  /* 0x000000011500780c */ /* 0x040fe20003f26270 */
[----:B------:R-:W0:Y:S01]  /*30b0*/  S2UR UR6, SR_CgaCtaId ;  /* 0x00000000000679c3 */ /* 0x000e220000008800 */
[----:B------:R-:W-:Y:S01]  /*30c0*/  UMOV UR4, 0x400 ;  /* 0x0000040000047882 */ /* 0x000fe20000000000 */
[----:B------:R-:W-:Y:S01]  /*30d0*/  ISETP.NE.AND P2, PT, R21, RZ, PT ;  /* 0x000000ff1500720c */ /* 0x000fe20003f45270 */
        /* <DEDUP_REMOVED lines=14> */
[----:B------:R-:W-:-:S02]  /*31c0*/  FMUL.FTZ R101, R13, R63 ;  /* 0x0000003f0d657220 */ /* 0x000fc40000410000 */
[----:B------:R-:W1:Y:S08]  /*31d0*/  MUFU.EX2 R94, R94 ;  /* 0x0000005e005e7308 */ /* 0x000e700000000800 */
[----:B------:R-:W2:Y:S01]  /*31e0*/  MUFU.EX2 R93, R93 ;  /* 0x0000005d005d7308 */ /* 0x000ea20000000800 */
[----:B0-----:R-:W-:-:S07]  /*31f0*/  FFMA.FTZ R10, R67, R91, R68 ;  /* 0x0000005b430a7223 */ /* 0x001fce0000010044 */
[----:B------:R-:W0:Y:S01]  /*3200*/  MUFU.EX2 R96, R96 ;  /* 0x0000006000607308 */ /* 0x000e220000000800 */
[----:B-1----:R-:W-:Y:S01]  /*3210*/  FFMA.FTZ R12, R94, R10, R69 ;  /* 0x0000000a5e0c7223 */ /* 0x002fe20000010045 */
[----:B------:R-:W-:Y:S01]  /*3220*/  MOV R10, R89 ;  /* 0x00000059000a7202 */ /* 0x000fe20000000f00 */
[----:B------:R-:W-:-:S04]  /*3230*/  FMUL.FTZ R104, R13, R19 ;  /* 0x000000130d687220 */ /* 0x000fc80000410000 */
[----:B------:R1:W4:Y:S01]  /*3240*/  LDG.E R103, desc[UR16][R10.64] ;  /* 0x000000100a677981 */ /* 0x000322000c1e1900 */
[----:B------:R-:W5:Y:S01]  /*3250*/  MUFU.EX2 R95, R95 ;  /* 0x0000005f005f7308 */ /* 0x000f620000000800 */
[----:B--2---:R-:W-:-:S07]  /*3260*/  FFMA.FTZ R12, R93, R12, R70 ;  /* 0x0000000c5d0c7223 */ /* 0x004fce0000010046 */
[----:B------:R-:W2:Y:S08]  /*3270*/  MUFU.EX2 R92, R92 ;  /* 0x0000005c005c7308 */ /* 0x000eb00000000800 */
[----:B------:R-:W3:Y:S01]  /*3280*/  MUFU.EX2 R100, R100 ;  /* 0x0000006400647308 */ /* 0x000ee20000000800 */
[----:B0-----:R-:W-:-:S07]  /*3290*/  FFMA.FTZ R12, R96, R12, R71 ;  /* 0x0000000c600c7223 */ /* 0x001fce0000010047 */
[----:B------:R-:W0:Y:S01]  /*32a0*/  MUFU.EX2 R97, R97 ;  /* 0x0000006100617308 */ /* 0x000e220000000800 */
[----:B-----5:R-:W-:-:S07]  /*32b0*/  FFMA.FTZ R12, R95, R12, R72 ;  /* 0x0000000c5f0c7223 */ /* 0x020fce0000010048 */
[----:B------:R-:W5:Y:S01]  /*32c0*/  MUFU.EX2 R102, R102 ;  /* 0x0000006600667308 */ /* 0x000f620000000800 */
[----:B--2---:R-:W-:Y:S01]  /*32d0*/  FMUL.FTZ R15, R92, R91 ;  /* 0x0000005b5c0f7220 */ /* 0x004fe20000410000 */
[----:B---3--:R-:W-:-:S06]  /*32e0*/  FFMA.FTZ R14, R100, R12, R73 ;  /* 0x0000000c640e7223 */ /* 0x008fcc0000010049 */
[----:B------:R-:W2:Y:S01]  /*32f0*/  MUFU.EX2 R99, R99 ;  /* 0x0000006300637308 */ /* 0x000ea20000000800 */
[----:B-1----:R-:W-:Y:S02]  /*3300*/  MOV R10, R87 ;  /* 0x00000057000a7202 */ /* 0x002fe40000000f00 */
[----:B------:R-:W-:Y:S01]  /*3310*/  MOV R11, R88 ;  /* 0x00000058000b7202 */ /* 0x000fe20000000f00 */
[----:B------:R-:W-:-:S04]  /*3320*/  FMUL.FTZ R12, R94, R15 ;  /* 0x0000000f5e0c7220 */ /* 0x000fc80000410000 */
[----:B------:R-:W1:Y:S01]  /*3330*/  MUFU.EX2 R98, R98 ;  /* 0x0000006200627308 */ /* 0x000e620000000800 */
[----:B0-----:R-:W-:Y:S01]  /*3340*/  FFMA.FTZ R14, R97, R14, R74 ;  /* 0x0000000e610e7223 */ /* 0x001fe2000001004a */
[C---:B------:R-:W-:Y:S01]  /*3350*/  FMUL.FTZ R105, R13.reuse, R65 ;  /* 0x000000410d697220 */ /* 0x040fe20000410000 */
[----:B------:R0:W4:Y:S05]  /*3360*/  LDG.E R106, desc[UR16][R10.64] ;  /* 0x000000100a6a7981 */ /* 0x00012a000c1e1900 */
[----:B------:R-:W3:Y:S01]  /*3370*/  MUFU.EX2 R101, R101 ;  /* 0x0000006500657308 */ /* 0x000ee20000000800 */
[----:B-----5:R-:W-:Y:S01]  /*3380*/  FFMA.FTZ R14, R102, R14, R75 ;  /* 0x0000000e660e7223 */ /* 0x020fe2000001004b */
[----:B------:R-:W-:Y:S01]  /*3390*/  FMUL.FTZ R107, R13, R62 ;  /* 0x0000003e0d6b7220 */ /* 0x000fe20000410000 */
[----:B0-----:R-:W-:-:S05]  /*33a0*/  FMUL.FTZ R11, R93, R12 ;  /* 0x0000000c5d0b7220 */ /* 0x001fca0000410000 */
[----:B------:R-:W0:Y:S01]  /*33b0*/  MUFU.EX2 R104, R104 ;  /* 0x0000006800687308 */ /* 0x000e220000000800 */
[----:B------:R-:W-:Y:S01]  /*33c0*/  FMUL.FTZ R10, R96, R11 ;  /* 0x0000000b600a7220 */ /* 0x000fe20000410000 */
[----:B--2---:R-:W-:Y:S01]  /*33d0*/  FFMA.FTZ R14, R99, R14, R76 ;  /* 0x0000000e630e7223 */ /* 0x004fe2000001004c */
[----:B------:R-:W-:-:S05]  /*33e0*/  FMUL.FTZ R108, R13, R66 ;  /* 0x000000420d6c7220 */ /* 0x000fca0000410000 */
[----:B------:R-:W2:Y:S01]  /*33f0*/  MUFU.EX2 R105, R105 ;  /* 0x0000006900697308 */ /* 0x000ea20000000800 */
[----:B------:R-:W-:Y:S01]  /*3400*/  FMUL.FTZ R11, R95, R10 ;  /* 0x0000000a5f0b7220 */ /* 0x000fe20000410000 */
[----:B-1----:R-:W-:-:S06]  /*3410*/  FFMA.FTZ R14, R98, R14, R77 ;  /* 0x0000000e620e7223 */ /* 0x002fcc000001004d */
[----:B------:R-:W1:Y:S01]  /*3420*/  MUFU.EX2 R107, R107 ;  /* 0x0000006b006b7308 */ /* 0x000e620000000800 */
[----:B------:R-:W-:Y:S01]  /*3430*/  FMUL.FTZ R10, R100, R11 ;  /* 0x0000000b640a7220 */ /* 0x000fe20000410000 */
[----:B---3--:R-:W-:-:S06]  /*3440*/  FFMA.FTZ R14, R101, R14, R78 ;  /* 0x0000000e650e7223 */ /* 0x008fcc000001004e */
[----:B------:R-:W3:Y:S01]  /*3450*/  MUFU.EX2 R108, R108 ;  /* 0x0000006c006c7308 */ /* 0x000ee20000000800 */
[----:B------:R-:W-:Y:S01]  /*3460*/  FMUL.FTZ R11, R97, R10 ;  /* 0x0000000a610b7220 */ /* 0x000fe20000410000 */
[----:B0-----:R-:W-:-:S03]  /*3470*/  FFMA.FTZ R14, R104, R14, R79 ;  /* 0x0000000e680e7223 */ /* 0x001fc6000001004f */
[----:B------:R-:W-:Y:S01]  /*3480*/  FMUL.FTZ R10, R102, R11 ;  /* 0x0000000b660a7220 */ /* 0x000fe20000410000 */
[----:B--2---:R-:W-:-:S03]  /*3490*/  FFMA.FTZ R14, R105, R14, R80 ;  /* 0x0000000e690e7223 */ /* 0x004fc60000010050 */
[----:B------:R-:W-:Y:S01]  /*34a0*/  FMUL.FTZ R11, R99, R10 ;  /* 0x0000000a630b7220 */ /* 0x000fe20000410000 */
[----:B-1----:R-:W-:-:S03]  /*34b0*/  FFMA.FTZ R14, R107, R14, R82 ;  /* 0x0000000e6b0e7223 */ /* 0x002fc60000010052 */
[----:B------:R-:W-:Y:S01]  /*34c0*/  FMUL.FTZ R10, R98, R11 ;  /* 0x0000000b620a7220 */ /* 0x000fe20000410000 */
[----:B---3--:R-:W-:-:S03]  /*34d0*/  FFMA.FTZ R14, R108, R14, R83 ;  /* 0x0000000e6c0e7223 */ /* 0x008fc60000010053 */
        /* <DEDUP_REMOVED lines=74> */
.L_x_4158:
[----:B------:R-:W-:Y:S05]  /*3980*/  BSYNC.RECONVERGENT B0 ;  /* 0x0000000000007941 */ /* 0x000fea0003800200 */
.L_x_4157:
[----:B------:R-:W-:Y:S01]  /*3990*/  FFMA.FTZ R98, R98, R102, R77 ;  /* 0x0000006662627223 */ /* 0x000fe2000001004d */
[----:B------:R-:W-:Y:S01]  /*39a0*/  IADD3 R81, PT, PT, R81, 0x1, RZ ;  /* 0x0000000151517810 */ /* 0x000fe20007ffe0ff */
[----:B------:R-:W-:Y:S01]  /*39b0*/  UIADD3 UR5, UPT, UPT, UR5, 0x8, URZ ;  /* 0x0000000805057890 */ /* 0x000fe2000fffe0ff */
[----:B------:R-:W-:Y:S01]  /*39c0*/  LEA R89, P2, R4, R89, 0x2 ;  /* 0x0000005904597211 */ /* 0x000fe200078410ff */
[----:B------:R-:W-:Y:S01]  /*39d0*/  FFMA.FTZ R101, R101, R98, R78 ;  /* 0x0000006265657223 */ /* 0x000fe2000001004e */
[----:B------:R-:W-:Y:S01]  /*39e0*/  ISETP.NE.AND P1, PT, R81, RZ, PT ;  /* 0x000000ff5100720c */ /* 0x000fe20003f25270 */
[C---:B------:R-:W-:Y:S01]  /*39f0*/  FFMA.FTZ R46, R103.reuse, R111, R46 ;  /* 0x0000006f672e7223 */ /* 0x040fe2000001002e */
[----:B------:R-:W-:Y:S01]  /*3a00*/  LEA R87, P3, R6, R87, 0x2 ;  /* 0x0000005706577211 */ /* 0x000fe200078610ff */
        /* <DEDUP_REMOVED lines=8> */
[----:B0-----:R-:W-:Y:S01]  /*3a90*/  FFMA.FTZ R12, R107, R10, R82 ;  /* 0x0000000a6b0c7223 */ /* 0x001fe20000010052 */
        /* <DEDUP_REMOVED lines=12> */
[----:B------:R-:W-:Y:S02]  /*3b60*/  IADD3.X R88, PT, PT, R88, R7, RZ, P3, !PT ;  /* 0x0000000758587210 */ /* 0x000fe40001ffe4ff */
[----:B------:R-:W-:Y:S02]  /*3b70*/  IADD3.X R86, PT, PT, R86, R9, RZ, P4, !PT ;  /* 0x0000000956567210 */ /* 0x000fe400027fe4ff */
[----:B------:R-:W-:Y:S01]  /*3b80*/  IADD3 R84, PT, PT, R84, 0x1, RZ ;  /* 0x0000000154547810 */ /* 0x000fe20007ffe0ff */
[----:B------:R-:W-:Y:S06]  /*3b90*/  @P1 BRA `(.L_x_4159) ;  /* 0xfffffff400301947 */ /* 0x000fec000383ffff */
.L_x_4156:
        /* <DEDUP_REMOVED lines=60> */
[----:B------:R-:W-:Y:S01]  /*3f60*/  SHF.L.U32 R12, R22, 0x10, RZ ;  /* 0x00000010160c7819 */ /* 0x000fe200000006ff */
[----:B------:R-:W-:Y:S01]  /*3f70*/  FMUL.FTZ R10, R7, -1.4426950216293334961 ;  /* 0xbfb8aa3b070a7820 */ /* 0x000fe20000410000 */
[----:B------:R-:W-:Y:S01]  /*3f80*/  SHF.L.U32 R6, R25, 0x10, RZ ;  /* 0x0000001019067819 */ /* 0x000fe200000006ff */
[----:B------:R-:W-:Y:S01]  /*3f90*/  FMUL.FTZ R8, R9, -1.4426950216293334961 ;  /* 0xbfb8aa3b09087820 */ /* 0x000fe20000410000 */
[----:B------:R-:W-:Y:S01]  /*3fa0*/  SHF.L.U32 R5, R26, 0x10, RZ ;  /* 0x000000101a057819 */ /* 0x000fe200000006ff */
[----:B------:R-:W-:Y:S01]  /*3fb0*/  FMUL.FTZ R4, R12, -1.4426950216293334961 ;  /* 0xbfb8aa3b0c047820 */ /* 0x000fe20000410000 */
[----:B------:R-:W-:Y:S01]  /*3fc0*/  PRMT R16, R22, 0x7632, R16 ;  /* 0x0000763216107816 */ /* 0x000fe20000000010 */
[----:B------:R2:W3:Y:S01]  /*3fd0*/  MUFU.EX2 R19, R14 ;  /* 0x0000000e00137308 */ /* 0x0004e20000000800 */
[----:B0-----:R-:W-:Y:S01]  /*3fe0*/  PRMT R15, R20, 0x7632, R15 ;  /* 0x00007632140f7816 */ /* 0x001fe2000000000f */
[----:B------:R-:W-:Y:S01]  /*3ff0*/  FMUL.FTZ R11, R6, -1.4426950216293334961 ;  /* 0xbfb8aa3b060b7820 */ /* 0x000fe20000410000 */
[----:B------:R-:W-:-:S02]  /*4000*/  SHF.L.U32 R17, R17, 0x10, RZ ;  /* 0x0000001011117819 */ /* 0x000fc400000006ff */
[----:B------:R-:W-:Y:S02]  /*4010*/  SHF.L.U32 R15, R15, 0x10, RZ ;  /* 0x000000100f0f7819 */ /* 0x000fe400000006ff */
[----:B------:R-:W-:Y:S01]  /*4020*/  SHF.L.U32 R16, R16, 0x10, RZ ;  /* 0x0000001010107819 */ /* 0x000fe200000006ff */
[----:B------:R0:W4:Y:S01]  /*4030*/  MUFU.EX2 R66, R10 ;  /* 0x0000000a00427308 */ /* 0x0001220000000800 */
[----:B--2---:R-:W-:Y:S01]  /*4040*/  FMUL.FTZ R14, R5, -1.4426950216293334961 ;  /* 0xbfb8aa3b050e7820 */ /* 0x004fe20000410000 */
[----:B------:R-:W-:Y:S01]  /*4050*/  PRMT R18, R23, 0x7632, R18 ;  /* 0x0000763217127816 */ /* 0x000fe20000000012 */
[----:B-1----:R-:W-:Y:S01]  /*4060*/  FADD.FTZ R63, R63, 1 ;  /* 0x3f8000003f3f7421 */ /* 0x002fe20000010000 */
[----:B------:R-:W-:Y:S02]  /*4070*/  PRMT R25, R25, 0x7632, R25 ;  /* 0x0000763219197816 */ /* 0x000fe40000000019 */
[----:B------:R-:W-:Y:S02]  /*4080*/  PRMT R24, R24, 0x7632, R24 ;  /* 0x0000763218187816 */ /* 0x000fe40000000018 */
[----:B------:R1:W2:Y:S01]  /*4090*/  MUFU.EX2 R65, R8 ;  /* 0x0000000800417308 */ /* 0x0002a20000000800 */
[----:B0-----:R-:W-:Y:S01]  /*40a0*/  FMUL.FTZ R10, R17, -1.4426950216293334961 ;  /* 0xbfb8aa3b110a7820 */ /* 0x001fe20000410000 */
[----:B------:R-:W-:Y:S01]  /*40b0*/  SHF.L.U32 R18, R18, 0x10, RZ ;  /* 0x0000001012127819 */ /* 0x000fe200000006ff */
[----:B---3--:R-:W-:-:S04]  /*40c0*/  FADD.FTZ R19, R19, 1 ;  /* 0x3f80000013137421 */ /* 0x008fc80000010000 */
[----:B------:R-:W-:Y:S01]  /*40d0*/  FMUL.FTZ R23, R18, -1.4426950216293334961 ;  /* 0xbfb8aa3b12177820 */ /* 0x000fe20000410000 */
[----:B------:R0:W3:Y:S01]  /*40e0*/  MUFU.EX2 R64, R4 ;  /* 0x0000000400407308 */ /* 0x0000e20000000800 */
[----:B-1----:R-:W-:Y:S01]  /*40f0*/  FMUL.FTZ R8, R15, -1.4426950216293334961 ;  /* 0xbfb8aa3b0f087820 */ /* 0x002fe20000410000 */
[----:B----4-:R-:W-:-:S06]  /*4100*/  FADD.FTZ R66, R66, 1 ;  /* 0x3f80000042427421 */ /* 0x010fcc0000010000 */
[----:B------:R1:W4:Y:S01]  /*4110*/  MUFU.EX2 R67, R11 ;  /* 0x0000000b00437308 */ /* 0x0003220000000800 */
[----:B0-----:R-:W-:Y:S01]  /*4120*/  SHF.L.U32 R4, R27, 0x10, RZ ;  /* 0x000000101b047819 */ /* 0x001fe200000006ff */
[----:B--2---:R-:W-:Y:S01]  /*4130*/  FADD.FTZ R65, R65, 1 ;  /* 0x3f80000041417421 */ /* 0x004fe20000010000 */
[----:B------:R-:W-:-:S03]  /*4140*/  PRMT R27, R27, 0x7632, R27 ;  /* 0x000076321b1b7816 */ /* 0x000fc6000000001b */
[----:B------:R-:W-:Y:S02]  /*4150*/  FMUL.FTZ R69, R4, -1.4426950216293334961 ;  /* 0xbfb8aa3b04457820 */ /* 0x000fe40000410000 */
[----:B------:R0:W2:Y:S01]  /*4160*/  MUFU.EX2 R68, R14 ;  /* 0x0000000e00447308 */ /* 0x0000a20000000800 */
[----:B-1----:R-:W-:Y:S01]  /*4170*/  FMUL.FTZ R11, R16, -1.4426950216293334961 ;  /* 0xbfb8aa3b100b7820 */ /* 0x002fe20000410000 */
[----:B---3--:R-:W-:-:S06]  /*4180*/  FADD.FTZ R64, R64, 1 ;  /* 0x3f80000040407421 */ /* 0x008fcc0000010000 */
[----:B------:R1:W3:Y:S01]  /*4190*/  MUFU.EX2 R21, R10 ;  /* 0x0000000a00157308 */ /* 0x0002e20000000800 */
[----:B0-----:R-:W-:Y:S01]  /*41a0*/  PRMT R14, R26, 0x7632, R14 ;  /* 0x000076321a0e7816 */ /* 0x001fe2000000000e */
[----:B----4-:R-:W-:-:S03]  /*41b0*/  FADD.FTZ R67, R67, 1 ;  /* 0x3f80000043437421 */ /* 0x010fc60000010000 */
[----:B------:R-:W-:-:S03]  /*41c0*/  SHF.L.U32 R14, R14, 0x10, RZ ;  /* 0x000000100e0e7819 */ /* 0x000fc600000006ff */
[----:B------:R0:W4:Y:S01]  /*41d0*/  MUFU.EX2 R20, R8 ;  /* 0x0000000800147308 */ /* 0x0001220000000800 */
[----:B-1----:R-:W-:Y:S01]  /*41e0*/  SHF.L.U32 R10, R25, 0x10, RZ ;  /* 0x00000010190a7819 */ /* 0x002fe200000006ff */
[----:B------:R-:W-:Y:S01]  /*41f0*/  FMUL.FTZ R26, R14, -1.4426950216293334961 ;  /* 0xbfb8aa3b0e1a7820 */ /* 0x000fe20000410000 */
[----:B--2---:R-:W-:-:S03]  /*4200*/  FADD.FTZ R68, R68, 1 ;  /* 0x3f80000044447421 */ /* 0x004fc60000010000 */
[----:B------:R-:W-:Y:S02]  /*4210*/  FMUL.FTZ R25, R10, -1.4426950216293334961 ;  /* 0xbfb8aa3b0a197820 */ /* 0x000fe40000410000 */
[----:B------:R1:W2:Y:S01]  /*4220*/  MUFU.EX2 R22, R11 ;  /* 0x0000000b00167308 */ /* 0x0002a20000000800 */
[----:B0-----:R-:W-:Y:S01]  /*4230*/  SHF.L.U32 R8, R24, 0x10, RZ ;  /* 0x0000001018087819 */ /* 0x001fe200000006ff */
[----:B---3--:R-:W-:-:S04]  /*4240*/  FADD.FTZ R21, R21, 1 ;  /* 0x3f80000015157421 */ /* 0x008fc80000010000 */
[----:B------:R-:W-:Y:S02]  /*4250*/  FMUL.FTZ R24, R8, -1.4426950216293334961 ;  /* 0xbfb8aa3b08187820 */ /* 0x000fe40000410000 */
[----:B------:R-:W0:Y:S01]  /*4260*/  MUFU.EX2 R23, R23 ;  /* 0x0000001700177308 */ /* 0x000e220000000800 */
[----:B-1----:R-:W-:Y:S01]  /*4270*/  SHF.L.U32 R11, R27, 0x10, RZ ;  /* 0x000000101b0b7819 */ /* 0x002fe200000006ff */
[----:B----4-:R-:W-:-:S04]  /*4280*/  FADD.FTZ R20, R20, 1 ;  /* 0x3f80000014147421 */ /* 0x010fc80000010000 */
        /* <DEDUP_REMOVED lines=15> */
[----:B------:R-:W1:Y:S08]  /*4380*/  MUFU.RCP R71, R64 ;  /* 0x0000004000477308 */ /* 0x000e700000001000 */
[----:B------:R2:W3:Y:S01]  /*4390*/  MUFU.RCP R64, R20 ;  /* 0x0000001400407308 */ /* 0x0004e20000001000 */
[----:B0-----:R-:W-:-:S04]  /*43a0*/  FMUL.FTZ R17, R17, R72 ;  /* 0x0000004811117220 */ /* 0x001fc80000410000 */
[----:B------:R-:W-:-:S03]  /*43b0*/  FMUL.FTZ R17, R17, R54 ;  /* 0x0000003611117220 */ /* 0x000fc60000410000 */
[----:B------:R-:W-:Y:S01]  /*43c0*/  MUFU.RCP R74, R65 ;  /* 0x00000041004a7308 */ /* 0x000fe20000001000 */
[----:B--2---:R-:W-:Y:S01]  /*43d0*/  FMUL.FTZ R20, R13, R70 ;  /* 0x000000460d147220 */ /* 0x004fe20000410000 */
[----:B-1----:R-:W-:-:S03]  /*43e0*/  FMUL.FTZ R13, R12, R71 ;  /* 0x000000470c0d7220 */ /* 0x002fc60000410000 */
[----:B------:R-:W-:Y:S01]  /*43f0*/  FMUL.FTZ R20, R20, R47 ;  /* 0x0000002f14147220 */ /* 0x000fe20000410000 */
[----:B------:R-:W-:Y:S02]  /*4400*/  FMUL.FTZ R13, R13, R48 ;  /* 0x000000300d0d7220 */ /* 0x000fe40000410000 */
[----:B------:R-:W0:Y:S01]  /*4410*/  MUFU.RCP R68, R68 ;  /* 0x0000004400447308 */ /* 0x000e220000001000 */
[----:B---3--:R-:W-:-:S04]  /*4420*/  FMUL.FTZ R12, R15, R64 ;  /* 0x000000400f0c7220 */ /* 0x008fc80000410000 */
[----:B------:R-:W-:-:S03]  /*4430*/  FMUL.FTZ R12, R12, R55 ;  /* 0x000000370c0c7220 */ /* 0x000fc60000410000 */
[----:B------:R-:W-:Y:S08]  /*4440*/  MUFU.RCP R23, R23 ;  /* 0x0000001700177308 */ /* 0x000ff00000001000 */
[----:B------:R-:W1:Y:S01]  /*4450*/  MUFU.RCP R65, R24 ;  /* 0x0000001800417308 */ /* 0x000e620000001000 */
[----:B0-----:R-:W-:-:S04]  /*4460*/  FMUL.FTZ R15, R5, R68 ;  /* 0x00000044050f7220 */ /* 0x001fc80000410000 */
[----:B------:R-:W-:-:S03]  /*4470*/  FMUL.FTZ R15, R15, R52 ;  /* 0x000000340f0f7220 */ /* 0x000fc60000410000 */
[----:B------:R-:W0:Y:S08]  /*4480*/  MUFU.RCP R25, R25 ;  /* 0x0000001900197308 */ /* 0x000e300000001000 */
[----:B------:R-:W2:Y:S01]  /*4490*/  MUFU.RCP R19, R19 ;  /* 0x0000001300137308 */ /* 0x000ea20000001000 */
[----:B-1----:R-:W-:-:S04]  /*44a0*/  FMUL.FTZ R8, R8, R65 ;  /* 0x0000004108087220 */ /* 0x002fc80000410000 */
[----:B------:R-:W-:-:S03]  /*44b0*/  FMUL.FTZ R59, R8, R59 ;  /* 0x0000003b083b7220 */ /* 0x000fc60000410000 */
[----:B------:R-:W1:Y:S01]  /*44c0*/  MUFU.RCP R66, R66 ;  /* 0x0000004200427308 */ /* 0x000e620000001000 */
[----:B0-----:R-:W-:-:S04]  /*44d0*/  FMUL.FTZ R5, R10, R25 ;  /* 0x000000190a057220 */ /* 0x001fc80000410000 */
[----:B------:R-:W-:Y:S01]  /*44e0*/  FMUL.FTZ R58, R5, R58 ;  /* 0x0000003a053a7220 */ /* 0x000fe20000410000 */
[----:B------:R-:W-:Y:S02]  /*44f0*/  F2FP.BF16.F32.PACK_AB R5, R17, R20 ;  /* 0x000000141105723e */ /* 0x000fe400000010ff */
[----:B------:R-:W0:Y:S01]  /*4500*/  MUFU.RCP R67, R67 ;  /* 0x0000004300437308 */ /* 0x000e220000001000 */
[----:B--2---:R-:W-:-:S04]  /*4510*/  FMUL.FTZ R19, R62, R19 ;  /* 0x000000133e137220 */ /* 0x004fc80000410000 */
[----:B------:R-:W-:-:S03]  /*4520*/  FMUL.FTZ R19, R19, R46 ;  /* 0x0000002e13137220 */ /* 0x000fc60000410000 */
[----:B------:R-:W2:Y:S01]  /*4530*/  MUFU.RCP R69, R69 ;  /* 0x0000004500457308 */ /* 0x000ea20000001000 */
[----:B-1----:R-:W-:-:S04]  /*4540*/  FMUL.FTZ R7, R7, R66 ;  /* 0x0000004207077220 */ /* 0x002fc80000410000 */
[----:B------:R-:W-:-:S03]  /*4550*/  FMUL.FTZ R50, R7, R50 ;  /* 0x0000003207327220 */ /* 0x000fc60000410000 */
[----:B------:R1:W3:Y:S01]  /*4560*/  MUFU.RCP R63, R22 ;  /* 0x00000016003f7308 */ /* 0x0002e20000001000 */
[----:B0-----:R-:W-:Y:S01]  /*4570*/  FMUL.FTZ R6, R6, R67 ;  /* 0x0000004306067220 */ /* 0x001fe20000410000 */
[----:B------:R-:W-:-:S03]  /*4580*/  F2FP.BF16.F32.PACK_AB R8, R59, R50 ;  /* 0x000000323b08723e */ /* 0x000fc600000010ff */
[----:B------:R-:W-:-:S03]  /*4590*/  FMUL.FTZ R51, R6, R51 ;  /* 0x0000003306337220 */ /* 0x000fc60000410000 */
[----:B------:R-:W0:Y:S01]  /*45a0*/  MUFU.RCP R21, R26 ;  /* 0x0000001a00157308 */ /* 0x000e220000001000 */
[----:B-1----:R-:W-:Y:S01]  /*45b0*/  FMUL.FTZ R22, R9, R74 ;  /* 0x0000004a09167220 */ /* 0x002fe20000410000 */
[----:B------:R-:W-:Y:S01]  /*45c0*/  FMUL.FTZ R9, R18, R23 ;  /* 0x0000001712097220 */ /* 0x000fe20000410000 */
[----:B--2---:R-:W-:Y:S02]  /*45d0*/  FMUL.FTZ R4, R4, R69 ;  /* 0x0000004504047220 */ /* 0x004fe40000410000 */
[----:B------:R-:W-:Y:S01]  /*45e0*/  FMUL.FTZ R22, R22, R49 ;  /* 0x0000003116167220 */ /* 0x000fe20000410000 */
[----:B------:R-:W-:Y:S01]  /*45f0*/  FMUL.FTZ R9, R9, R56 ;  /* 0x0000003809097220 */ /* 0x000fe20000410000 */
[----:B------:R-:W-:Y:S01]  /*4600*/  FMUL.FTZ R53, R4, R53 ;  /* 0x0000003504357220 */ /* 0x000fe20000410000 */
[----:B------:R-:W1:Y:S01]  /*4610*/  MUFU.RCP R24, R27 ;  /* 0x0000001b00187308 */ /* 0x000e620000001000 */
[----:B---3--:R-:W-:Y:S01]  /*4620*/  FMUL.FTZ R16, R16, R63 ;  /* 0x0000003f10107220 */ /* 0x008fe20000410000 */
[----:B------:R-:W-:-:S02]  /*4630*/  F2FP.BF16.F32.PACK_AB R4, R12, R19 ;  /* 0x000000130c04723e */ /* 0x000fc400000010ff */
[----:B------:R-:W-:Y:S01]  /*4640*/  F2FP.BF16.F32.PACK_AB R7, R9, R22 ;  /* 0x000000160907723e */ /* 0x000fe200000010ff */
[----:B------:R-:W-:Y:S01]  /*4650*/  FMUL.FTZ R16, R16, R57 ;  /* 0x0000003910107220 */ /* 0x000fe20000410000 */
[----:B------:R-:W-:Y:S01]  /*4660*/  F2FP.BF16.F32.PACK_AB R9, R58, R51 ;  /* 0x000000333a09723e */ /* 0x000fe200000010ff */
[----:B------:R-:W2:Y:S01]  /*4670*/  LDC.64 R22, c[0x0][0x438] ;  /* 0x00010e00ff167b82 */ /* 0x000ea20000000a00 */
[----:B0-----:R-:W-:Y:S02]  /*4680*/  FMUL.FTZ R14, R14, R21 ;  /* 0x000000150e0e7220 */ /* 0x001fe40000410000 */
[----:B------:R-:W-:-:S05]  /*4690*/  F2FP.BF16.F32.PACK_AB R6, R16, R13 ;  /* 0x0000000d1006723e */ /* 0x000fca00000010ff */
[----:B------:R-:W-:Y:S01]  /*46a0*/  BAR.SYNC.DEFER_BLOCKING 0x0 ;  /* 0x0000000000007b1d */ /* 0x000fe20000010000 */
[----:B------:R-:W-:Y:S01]  /*46b0*/  FMUL.FTZ R14, R14, R61 ;  /* 0x0000003d0e0e7220 */ /* 0x000fe20000410000 */
[----:B-1----:R-:W-:-:S06]  /*46c0*/  FMUL.FTZ R11, R11, R24 ;  /* 0x000000180b0b7220 */ /* 0x002fcc0000410000 */
[----:B------:R-:W0:Y:S01]  /*46d0*/  LDC.64 R20, c[0x0][0x430] ;  /* 0x00010c00ff147b82 */ /* 0x000e220000000a00 */
[----:B------:R-:W-:Y:S01]  /*46e0*/  F2FP.BF16.F32.PACK_AB R10, R14, R15 ;  /* 0x0000000f0e0a723e */ /* 0x000fe200000010ff */
[----:B------:R-:W-:-:S05]  /*46f0*/  FMUL.FTZ R60, R11, R60 ;  /* 0x0000003c0b3c7220 */ /* 0x000fca0000410000 */
[----:B------:R-:W-:Y:S01]  /*4700*/  F2FP.BF16.F32.PACK_AB R11, R60, R53 ;  /* 0x000000353c0b723e */ /* 0x000fe200000010ff */
[----:B------:R-:W1:Y:S01]  /*4710*/  LDC.64 R24, c[0x0][0x490] ;  /* 0x00012400ff187b82 */ /* 0x000e620000000a00 */
        /* <DEDUP_REMOVED lines=11> */
[----:B------:R-:W-:Y:S01]  /*47d0*/  ISETP.GE.AND P0, PT, R34, UR5, PT ;  /* 0x0000000522007c0c */ /* 0x000fe2000bf06270 */
[----:B------:R-:W-:-:S05]  /*47e0*/  IMAD.WIDE.U32 R2, R29, 0x10, R4 ;  /* 0x000000101d027825 */ /* 0x000fca00078e0004 */
[----:B---3--:R2:W-:Y:S04]  /*47f0*/  STG.E.128 desc[UR16][R2.64], R12 ;  /* 0x0000000c02007986 */ /* 0x0085e8000c101d10 */
[----:B0-----:R2:W-:Y:S03]  /*4800*/  STG.E.128 desc[UR16][R2.64+0x200], R16 ;  /* 0x0002001002007986 */ /* 0x0015e6000c101d10 */
[----:B------:R-:W-:Y:S05]  /*4810*/  @!P0 BRA `(.L_x_4160) ;  /* 0xffffffbc00248947 */ /* 0x000fea000383ffff */
[----:B------:R-:W-:Y:S05]  /*4820*/  EXIT ;  /* 0x000000000000794d */ /* 0x000fea0003800000 */
.L_x_4161:
        /* <DEDUP_REMOVED lines=13> */
.L_x_5119:


//--------------------- .text._Z25selective_scan_fwd_kernelI32Selective_Scan_fwd_kernel_traitsILi32ELi16ELi1ELb1ELb0ELb1ELb0EN3c108BFloat16EfEEv13SSMParamsBase --------------------------
	.section	.text._Z25selective_scan_fwd_kernelI32Selective_Scan_fwd_kernel_traitsILi32ELi16ELi1ELb1ELb0ELb1ELb0EN3c108BFloat16EfEEv13SSMParamsBase,"ax",@progbits
	.align	128
        .global         _Z25selective_scan_fwd_kernelI32Selective_Scan_fwd_kernel_traitsILi32ELi16ELi1ELb1ELb0ELb1ELb0EN3c108BFloat16EfEEv13SSMParamsBase
        .type           _Z25selective_scan_fwd_kernelI32Selective_Scan_fwd_kernel_traitsILi32ELi16ELi1ELb1ELb0ELb1ELb0EN3c108BFloat16EfEEv13SSMParamsBase,@function
        .size           _Z25selective_scan_fwd_kernelI32Selective_Scan_fwd_kernel_traitsILi32ELi16ELi1ELb1ELb0ELb1ELb0EN3c108BFloat16EfEEv13SSMParamsBase,(.L_x_5120 - _Z25selective_scan_fwd_kernelI32Selective_Scan_fwd_kernel_traitsILi32ELi16ELi1ELb1ELb0ELb1ELb0EN3c108BFloat16EfEEv13SSMParamsBase)
        .other          _Z25selective_scan_fwd_kernelI32Selective_Scan_fwd_kernel_traitsILi32ELi16ELi1ELb1ELb0ELb1ELb0EN3c108BFloat16EfEEv13SSMParamsBase,@"STO_CUDA_ENTRY STV_DEFAULT"
_Z25selective_scan_fwd_kernelI32Selective_Scan_fwd_kernel_traitsILi32ELi16ELi1ELb1ELb0ELb1ELb0EN3c108BFloat16EfEEv13SSMParamsBase:
.text._Z25selective_scan_fwd_kernelI32Selective_Scan_fwd_kernel_traitsILi32ELi16ELi1ELb1ELb0ELb1ELb0EN3c108BFloat16EfEEv13SSMParamsBase:
        /* <DEDUP_REMOVED lines=39> */
[----:B------:R-:W-:Y:S01]  /*0270*/  ISETP.GT.U32.AND P1, PT, R11, R6, PT ;  /* 0x000000060b00720c */ /* 0x000fe20003f24070 */
[----:B------:R-:W-:Y:S02]  /*0280*/  UIMAD.WIDE.U32 UR4, UR18, UR8, URZ ;  /* 0x00000008120472a5 */ /* 0x000fe4000f8e00ff */
[----:B------:R-:W-:Y:S01]  /*0290*/  UIMAD UR8, UR18, UR13, UR7 ;  /* 0x0000000d120872a4 */ /* 0x000fe2000f8e0207 */
[----:B------:R-:W3:Y:S01]  /*02a0*/  LDCU.64 UR12, c[0x0][0x3d0] ;  /* 0x00007a00ff0c77ac */ /* 0x000ee20008000a00 */
[----:B----4-:R-:W-:Y:S01]  /*02b0*/  ISETP.GE.AND P3, PT, R19, 0x1, PT ;  /* 0x000000011300780c */ /* 0x010fe20003f66270 */
[----:B------:R-:W-:-:S07]  /*02c0*/  UIMAD UR9, UR18, UR9, UR5 ;  /* 0x00000009120972a4 */ /* 0x000fce000f8e0205 */
[-C--:B------:R-:W-:Y:S02]  /*02d0*/  @!P1 IADD3 R6, PT, PT, R6, -R11.reuse, RZ ;  /* 0x8000000b06069210 */ /* 0x080fe40007ffe0ff */
[----:B------:R-:W-:Y:S02]  /*02e0*/  MOV R3, UR5 ;  /* 0x0000000500037c02 */ /* 0x000fe40008000f00 */
[----:B------:R-:W-:Y:S02]  /*02f0*/  ISETP.GE.U32.AND P0, PT, R6, R11, PT ;  /* 0x0000000b0600720c */ /* 0x000fe40003f06070 */
[----:B------:R-:W-:Y:S02]  /*0300*/  MOV R2, UR4 ;  /* 0x0000000400027c02 */ /* 0x000fe40008000f00 */
[----:B------:R-:W-:Y:S02]  /*0310*/  MOV R3, UR9 ;  /* 0x0000000900037c02 */ /* 0x000fe40008000f00 */
[----:B--2---:R-:W-:Y:S01]  /*0320*/  MOV R5, UR7 ;  /* 0x0000000700057c02 */ /* 0x004fe20008000f00 */
[C---:B------:R-:W-:Y:S01]  /*0330*/  IMAD.WIDE.U32 R2, R9.reuse, UR10, R2 ;  /* 0x0000000a09027c25 */ /* 0x040fe2000f8e0002 */
[----:B------:R-:W-:Y:S01]  /*0340*/  LOP3.LUT R6, R9, R10, RZ, 0x3c, !PT ;  /* 0x0000000a09067212 */ /* 0x000fe200078e3cff */
[----:B---3--:R-:W-:Y:S01]  /*0350*/  UIMAD.WIDE.U32 UR4, UR18, UR12, URZ ;  /* 0x0000000c120472a5 */ /* 0x008fe2000f8e00ff */
[----:B------:R-:W-:Y:S01]  /*0360*/  @!P1 IADD3 R7, PT, PT, R7, 0x1, RZ ;  /* 0x0000000107079810 */ /* 0x000fe20007ffe0ff */
[----:B------:R-:W-:Y:S01]  /*0370*/  IMAD R45, R9, UR11, R3 ;  /* 0x0000000b092d7c24 */ /* 0x000fe2000f8e0203 */
[----:B------:R-:W-:-:S02]  /*0380*/  MOV R4, UR6 ;  /* 0x0000000600047c02 */ /* 0x000fc40008000f00 */
[----:B------:R-:W-:Y:S02]  /*0390*/  MOV R5, UR8 ;  /* 0x0000000800057c02 */ /* 0x000fe40008000f00 */
[----:B------:R-:W-:Y:S02]  /*03a0*/  ISETP.GE.AND P2, PT, R6, RZ, PT ;  /* 0x000000ff0600720c */ /* 0x000fe40003f46270 */
[----:B------:R-:W-:Y:S02]  /*03b0*/  ISETP.NE.AND P1, PT, R10, RZ, PT ;  /* 0x000000ff0a00720c */ /* 0x000fe40003f25270 */
[----:B------:R-:W-:Y:S01]  /*03c0*/  @P0 IADD3 R7, PT, PT, R7, 0x1, RZ ;  /* 0x0000000107070810 */ /* 0x000fe20007ffe0ff */
[----:B01----:R-:W-:Y:S10]  /*03d0*/  @!P3 EXIT ;  /* 0x000000000000b94d */ /* 0x003ff40003800000 */
[----:B------:R-:W0:Y:S01]  /*03e0*/  LDC.64 R16, c[0x0][0x450] ;  /* 0x00011400ff107b82 */ /* 0x000e220000000a00 */
[----:B------:R-:W1:Y:S01]  /*03f0*/  S2R R31, SR_TID.X ;  /* 0x00000000001f7919 */ /* 0x000e620000002100 */
[----:B------:R-:W-:Y:S01]  /*0400*/  @!P2 IADD3 R7, PT, PT, -R7, RZ, RZ ;  /* 0x000000ff0707a210 */ /* 0x000fe20007ffe1ff */
[----:B------:R-:W2:Y:S01]  /*0410*/  LDCU.64 UR6, c[0x0][0x3b8] ;  /* 0x00007700ff0677ac */ /* 0x000ea20008000a00 */
[----:B------:R-:W-:Y:S01]  /*0420*/  @!P1 LOP3.LUT R7, RZ, R10, RZ, 0x33, !PT ;  /* 0x0000000aff079212 */ /* 0x000fe200078e33ff */
[C---:B------:R-:W-:Y:S01]  /*0430*/  IMAD.WIDE.U32 R4, R9.reuse, UR14, R4 ;  /* 0x0000000e09047c25 */ /* 0x040fe2000f8e0004 */
[C---:B------:R-:W-:Y:S01]  /*0440*/  LEA R41, P0, R2.reuse, R12, 0x1 ;  /* 0x0000000c02297211 */ /* 0x040fe200078008ff */
[----:B------:R-:W3:Y:S01]  /*0450*/  LDCU.64 UR8, c[0x0][0x3a0] ;  /* 0x00007400ff0877ac */ /* 0x000ee20008000a00 */
[----:B------:R-:W4:Y:S01]  /*0460*/  LDC.64 R20, c[0x0][0x428] ;  /* 0x00010a00ff147b82 */ /* 0x000f220000000a00 */
[----:B------:R-:W-:Y:S01]  /*0470*/  SHF.R.S32.HI R3, RZ, 0x1f, R7 ;  /* 0x0000001fff037819 */ /* 0x000fe20000011407 */
[----:B------:R-:W-:Y:S01]  /*0480*/  IMAD R47, R9, UR15, R5 ;  /* 0x0000000f092f7c24 */ /* 0x000fe2000f8e0205 */
[----:B------:R-:W-:Y:S01]  /*0490*/  UIMAD UR5, UR18, UR13, UR5 ;  /* 0x0000000d120572a4 */ /* 0x000fe2000f8e0205 */
[----:B------:R-:W-:-:S02]  /*04a0*/  LEA.HI.X R45, R2, R13, R45, 0x1, P0 ;  /* 0x0000000d022d7211 */ /* 0x000fc400000f0c2d */
[----:B------:R-:W-:Y:S01]  /*04b0*/  IMAD R6, R3, R50, RZ ;  /* 0x0000003203067224 */ /* 0x000fe200078e02ff */
[C---:B------:R-:W-:Y:S01]  /*04c0*/  LEA R43, P0, R4.reuse, R14, 0x1 ;  /* 0x0000000e042b7211 */ /* 0x040fe200078008ff */
[----:B------:R-:W1:Y:S01]  /*04d0*/  LDC.64 R22, c[0x0][0x440] ;  /* 0x00011000ff167b82 */ /* 0x000e620000000a00 */
[C---:B------:R-:W-:Y:S01]  /*04e0*/  IMAD.WIDE.U32 R2, R7.reuse, R50, UR4 ;  /* 0x0000000407027e25 */ /* 0x040fe2000f8e0032 */
[----:B------:R-:W1:Y:S01]  /*04f0*/  LDCU UR4, c[0x0][0x38c] ;  /* 0x00007180ff0477ac */ /* 0x000e620008000800 */
[----:B------:R-:W-:Y:S02]  /*0500*/  LEA.HI.X R47, R4, R15, R47, 0x1, P0 ;  /* 0x0000000f042f7211 */ /* 0x000fe400000f0c2f */
[----:B------:R-:W-:Y:S01]  /*0510*/  IMAD R51, R7, R51, R6 ;  /* 0x0000003307337224 */ /* 0x000fe200078e0206 */
[----:B------:R-:W-:Y:S01]  /*0520*/  MOV R39, RZ ;  /* 0x000000ff00277202 */ /* 0x000fe20000000f00 */
[----:B--2---:R-:W-:Y:S01]  /*0530*/  IMAD.WIDE.U32 R34, R9, UR6, RZ ;  /* 0x0000000609227c25 */ /* 0x004fe2000f8e00ff */
[----:B------:R-:W2:Y:S01]  /*0540*/  LDC.64 R10, c[0x0][0x420] ;  /* 0x00010800ff0a7b82 */ /* 0x000ea20000000a00 */
[----:B0-----:R-:W-:-:S02]  /*0550*/  LEA R49, P0, R2, R16, 0x1 ;  /* 0x0000001002317211 */ /* 0x001fc400078008ff */
[----:B------:R-:W-:Y:S01]  /*0560*/  IADD3 R51, PT, PT, R3, R51, RZ ;  /* 0x0000003303337210 */ /* 0x000fe20007ffe0ff */
[C---:B------:R-:W-:Y:S01]  /*0570*/  IMAD R7, R9.reuse, UR7, R35 ;  /* 0x0000000709077c24 */ /* 0x040fe2000f8e0223 */
[----:B------:R-:W0:Y:S02]  /*0580*/  LDCU.U8 UR7, c[0x0][0x39e] ;  /* 0x000073c0ff0777ac */ /* 0x000e240008000000 */
[----:B------:R-:W-:Y:S01]  /*0590*/  LEA.HI.X R51, R2, R17, R51, 0x1, P0 ;  /* 0x0000001102337211 */ /* 0x000fe200000f0c33 */
[----:B------:R-:W0:Y:S01]  /*05a0*/  LDC R8, c[0x0][0x384] ;  /* 0x0000e100ff087b82 */ /* 0x000e220000000800 */
[----:B----4-:R-:W-:-:S04]  /*05b0*/  IMAD.WIDE.U32 R4, R9, R20, RZ ;  /* 0x0000001409047225 */ /* 0x010fc800078e00ff */
[----:B---3--:R-:W-:-:S03]  /*05c0*/  IMAD.WIDE.U32 R2, R9, UR8, RZ ;  /* 0x0000000809027c25 */ /* 0x008fc6000f8e00ff */
[----:B------:R-:W3:Y:S01]  /*05d0*/  LDC.64 R12, c[0x0][0x448] ;  /* 0x00011200ff0c7b82 */ /* 0x000ee20000000a00 */
[C---:B------:R-:W-:Y:S01]  /*05e0*/  IMAD R5, R9.reuse, R21, R5 ;  /* 0x0000001509057224 */ /* 0x040fe200078e0205 */
[----:B-1----:R-:W-:Y:S01]  /*05f0*/  LEA R33, P1, R2, R22, 0x2 ;  /* 0x0000001602217211 */ /* 0x002fe200078210ff */
[----:B------:R-:W-:Y:S01]  /*0600*/  IMAD R35, R9, UR9, R3 ;  /* 0x0000000909237c24 */ /* 0x000fe2000f8e0203 */
[----:B------:R-:W-:-:S04]  /*0610*/  SHF.L.U32 R3, R31, 0x1, RZ ;  /* 0x000000011f037819 */ /* 0x000fc800000006ff */
[----:B------:R-:W1:Y:S01]  /*0620*/  S2UR UR5, SR_CgaCtaId ;  /* 0x00000000000579c3 */ /* 0x000e620000008800 */
[----:B--2---:R-:W-:Y:S01]  /*0630*/  IMAD.WIDE.U32 R20, R10, UR18, R4 ;  /* 0x000000120a147c25 */ /* 0x004fe2000f8e0004 */
[----:B------:R-:W-:Y:S02]  /*0640*/  LOP3.LUT R4, R3, 0x7c0, RZ, 0xc0, !PT ;  /* 0x000007c003047812 */ /* 0x000fe400078ec0ff */
[----:B------:R-:W-:Y:S01]  /*0650*/  LEA.HI.X R35, R2, R23, R35, 0x2, P1 ;  /* 0x0000001702237211 */ /* 0x000fe200008f1423 */
[----:B------:R-:W-:Y:S01]  /*0660*/  IMAD R36, R11, UR18, R21 ;  /* 0x000000120b247c24 */ /* 0x000fe2000f8e0215 */
[----:B------:R-:W-:Y:S01]  /*0670*/  LOP3.LUT R2, R4, 0x1f, R31, 0xf8, !PT ;  /* 0x0000001f04027812 */ /* 0x000fe200078ef81f */
[----:B0-----:R-:W-:-:S04]  /*0680*/  IMAD R6, R8, UR18, R9 ;  /* 0x0000001208067c24 */ /* 0x001fc8000f8e0209 */
[----:B------:R-:W-:-:S04]  /*0690*/  IMAD.WIDE.U32 R2, R2, 0x10, RZ ;  /* 0x0000001002027825 */ /* 0x000fc800078e00ff */
[----:B------:R-:W-:Y:S01]  /*06a0*/  IMAD R6, R6, R19, RZ ;  /* 0x0000001306067224 */ /* 0x000fe200078e02ff */
[----:B---3--:R-:W-:Y:S02]  /*06b0*/  LEA R32, P0, R34, R12, 0x2 ;  /* 0x0000000c22207211 */ /* 0x008fe400078010ff */
[----:B------:R-:W-:Y:S01]  /*06c0*/  LOP3.LUT R38, R2, 0x200, RZ, 0xfc, !PT ;  /* 0x0000020002267812 */ /* 0x000fe200078efcff */
[----:B------:R-:W-:Y:S01]  /*06d0*/  IMAD R37, R6, UR4, RZ ;  /* 0x0000000406257c24 */ /* 0x000fe2000f8e02ff */
[----:B------:R-:W-:Y:S01]  /*06e0*/  LEA.HI.X R34, R34, R13, R7, 0x2, P0 ;  /* 0x0000000d22227211 */ /* 0x000fe200000f1407 */
[----:B------:R-:W-:Y:S02]  /*06f0*/  UMOV UR4, 0x400 ;  /* 0x0000040000047882 */ /* 0x000fe40000000000 */
[----:B-1----:R-:W-:-:S12]  /*0700*/  ULEA UR4, UR5, UR4, 0x18 ;  /* 0x0000000405047291 */ /* 0x002fd8000f8ec0ff */
.L_x_4198:
        /* <DEDUP_REMOVED lines=9> */
[----:B-1----:R-:W-:-:S04]  /*07a0*/  LEA R53, R40, UR4, 0x4 ;  /* 0x0000000428357c11 */ /* 0x002fc8000f8e20ff */
        /* <DEDUP_REMOVED lines=67> */
.L_x_4163:
[----:B------:R-:W-:Y:S05]  /*0be0*/  BSYNC.RECONVERGENT B0 ;  /* 0x0000000000007941 */ /* 0x000fea0003800200 */
.L_x_4162:
        /* <DEDUP_REMOVED lines=39> */
.L_x_4165:
[----:B------:R-:W-:Y:S05]  /*0e60*/  BSYNC.RECONVERGENT B0 ;  /* 0x0000000000007941 */ /* 0x000fea0003800200 */
.L_x_4164:
        /* <DEDUP_REMOVED lines=39> */
.L_x_4167:
[----:B------:R-:W-:Y:S05]  /*10e0*/  BSYNC.RECONVERGENT B0 ;  /* 0x0000000000007941 */ /* 0x000fea0003800200 */
.L_x_4166:
        /* <DEDUP_REMOVED lines=41> */
.L_x_4169:
[----:B------:R-:W-:Y:S05]  /*1380*/  BSYNC.RECONVERGENT B0 ;  /* 0x0000000000007941 */ /* 0x000fea0003800200 */
.L_x_4168:
        /* <DEDUP_REMOVED lines=39> */
.L_x_4171:
[----:B------:R-:W-:Y:S05]  /*1600*/  BSYNC.RECONVERGENT B0 ;  /* 0x0000000000007941 */ /* 0x000fea0003800200 */
.L_x_4170:
        /* <DEDUP_REMOVED lines=41> */
.L_x_4173:
[----:B------:R-:W-:Y:S05]  /*18a0*/  BSYNC.RECONVERGENT B0 ;  /* 0x0000000000007941 */ /* 0x000fea0003800200 */
.L_x_4172:
        /* <DEDUP_REMOVED lines=39> */
.L_x_4175:
[----:B------:R-:W-:Y:S05]  /*1b20*/  BSYNC.RECONVERGENT B0 ;  /* 0x0000000000007941 */ /* 0x000fea0003800200 */
.L_x_4174:
        /* <DEDUP_REMOVED lines=41> */
.L_x_4177:
[----:B------:R-:W-:Y:S05]  /*1dc0*/  BSYNC.RECONVERGENT B0 ;  /* 0x0000000000007941 */ /* 0x000fea0003800200 */
.L_x_4176:
        /* <DEDUP_REMOVED lines=40> */
.L_x_4179:
[----:B------:R-:W-:Y:S05]  /*2050*/  BSYNC.RECONVERGENT B0 ;  /* 0x0000000000007941 */ /* 0x000fea0003800200 */
.L_x_4178:
        /* <DEDUP_REMOVED lines=41> */
.L_x_4181:
[----:B------:R-:W-:Y:S05]  /*22f0*/  BSYNC.RECONVERGENT B0 ;  /* 0x0000000000007941 */ /* 0x000fea0003800200 */
.L_x_4180:
        /* <DEDUP_REMOVED lines=39> */
.L_x_4183:
[----:B------:R-:W-:Y:S05]  /*2570*/  BSYNC.RECONVERGENT B0 ;  /* 0x0000000000007941 */ /* 0x000fea0003800200 */
.L_x_4182:
        /* <DEDUP_REMOVED lines=43> */
.L_x_4185:
[----:B------:R-:W-:Y:S05]  /*2830*/  BSYNC.RECONVERGENT B0 ;  /* 0x0000000000007941 */ /* 0x000fea0003800200 */
.L_x_4184:
        /* <DEDUP_REMOVED lines=32> */
.L_x_4187:
[----:B------:R-:W-:Y:S05]  /*2a40*/  BSYNC.RECONVERGENT B0 ;  /* 0x0000000000007941 */ /* 0x000fea0003800200 */
.L_x_4186:
        /* <DEDUP_REMOVED lines=32> */
.L_x_4189:
[----:B------:R-:W-:Y:S05]  /*2c50*/  BSYNC.RECONVERGENT B0 ;  /* 0x0000000000007941 */ /* 0x000fea0003800200 */
.L_x_4188:
        /* <DEDUP_REMOVED lines=32> */
.L_x_4191:
[----:B------:R-:W-:Y:S05]  /*2e60*/  BSYNC.RECONVERGENT B0 ;  /* 0x0000000000007941 */ /* 0x000fea0003800200 */
.L_x_4190:
        /* <DEDUP_REMOVED lines=32> */
.L_x_4193:
[----:B------:R-:W-:Y:S05]  /*3070*/  BSYNC.RECONVERGENT B0 ;  /* 0x0000000000007941 */ /* 0x000fea0003800200 */
.L_x_4192:
        /* <DEDUP_REMOVED lines=33> */
[----:B------:R-:W-:-:S07]  /*3290*/  IADD3.X R29, PT, PT, R3, R51, RZ, P1, !PT ;  /* 0x00000033031d7210 */ /* 0x000fce0000ffe4ff */
[----:B------:R-:W3:Y:S01]  /*32a0*/  LDC.64 R12, c[0x0][0x480] ;  /* 0x00012000ff0c7b82 */ /* 0x000ee20000000a00 */
[----:B0-----:R-:W-:Y:S02]  /*32b0*/  SHF.L.U64.HI R15, R14, 0x1, R15 ;  /* 0x000000010e0f7819 */ /* 0x001fe4000001020f */
[----:B-1----:R-:W-:Y:S02]  /*32c0*/  SHF.L.U64.HI R17, R16, 0x2, R17 ;  /* 0x0000000210117819 */ /* 0x002fe40000010211 */
[----:B--2---:R-:W-:-:S07]  /*32d0*/  SHF.L.U64.HI R19, R18, 0x2, R19 ;  /* 0x0000000212137819 */ /* 0x004fce0000010213 */
.L_x_4197:
[----:B------:R-:W-:Y:S02]  /*32e0*/  MOV R22, R99 ;  /* 0x0000006300167202 */ /* 0x000fe40000000f00 */
[----:B------:R-:W-:-:S05]  /*32f0*/  MOV R23, R100 ;  /* 0x0000006400177202 */ /* 0x000fca0000000f00 */
[----:B------:R0:W2:Y:S02]  /*3300*/  LDG.E R24, desc[UR16][R22.64] ;  /* 0x0000001016187981 */ /* 0x0000a4000c1e1900 */
[----:B0-----:R-:W-:Y:S02]  /*3310*/  MOV R22, R28 ;  /* 0x0000001c00167202 */ /* 0x001fe40000000f00 */
[----:B------:R-:W-:-:S05]  /*3320*/  MOV R23, R29 ;  /* 0x0000001d00177202 */ /* 0x000fca0000000f00 */
[----:B------:R-:W4:Y:S04]  /*3330*/  LDG.E.128 R4, desc[UR16][R22.64+-0x200] ;  /* 0xfffe001016047981 */ /* 0x000f28000c1e1d00 */
[----:B------:R-:W5:Y:S01]  /*3340*/  LDG.E.128 R8, desc[UR16][R22.64] ;  /* 0x0000001016087981 */ /* 0x000f62000c1e1d00 */
        /* <DEDUP_REMOVED lines=17> */
[----:B------:R-:W-:Y:S01]  /*3460*/  FMUL.FTZ R112, R25, R56 ;  /* 0x0000003819707220 */ /* 0x000fe20000410000 */
[----:B----4-:R1:W-:Y:S02]  /*3470*/  STS.128 [R53], R4 ;  /* 0x0000000435007388 */ /* 0x0103e40000000c00 */
[----:B------:R-:W2:Y:S02]  /*3480*/  MUFU.EX2 R108, R108 ;  /* 0x0000006c006c7308 */ /* 0x000ea40000000800 */
[----:B-----5:R-:W-:Y:S06]  /*3490*/  STS.128 [R53+0x200], R8 ;  /* 0x0002000835007388 */ /* 0x020fec0000000c00 */
[----:B------:R-:W4:Y:S01]  /*34a0*/  MUFU.EX2 R103, R103 ;  /* 0x0000006700677308 */ /* 0x000f220000000800 */
[----:B0-----:R-:W-:Y:S01]  /*34b0*/  FFMA.FTZ R24, R81, R109, R82 ;  /* 0x0000006d51187223 */ /* 0x001fe20000010052 */
[----:B------:R-:W-:Y:S01]  /*34c0*/  FMUL.FTZ R113, R25, R66 ;  /* 0x0000004219717220 */ /* 0x000fe20000410000 */
[----:B-1----:R-:W-:-:S05]  /*34d0*/  MOV R4, R101 ;  /* 0x0000006500047202 */ /* 0x002fca0000000f00 */
[----:B------:R-:W0:Y:S01]  /*34e0*/  MUFU.EX2 R104, R104 ;  /* 0x0000006800687308 */ /* 0x000e220000000800 */
[----:B--2---:R-:W-:Y:S01]  /*34f0*/  FFMA.FTZ R24, R108, R24, R83 ;  /* 0x000000186c187223 */ /* 0x004fe20000010053 */
[----:B------:R-:W-:Y:S01]  /*3500*/  MOV R5, R102 ;  /* 0x0000006600057202 */ /* 0x000fe20000000f00 */
[----:B------:R-:W-:-:S05]  /*3510*/  NOP ;  /* 0x0000000000007918 */ /* 0x000fca0000000000 */
[----:B------:R-:W1:Y:S01]  /*3520*/  MUFU.EX2 R105, R105 ;  /* 0x0000006900697308 */ /* 0x000e620000000800 */
[----:B----4-:R-:W-:Y:S01]  /*3530*/  FFMA.FTZ R24, R103, R24, R84 ;  /* 0x0000001867187223 */ /* 0x010fe20000010054 */
[----:B------:R2:W4:Y:S06]  /*3540*/  LDG.E R115, desc[UR16][R4.64] ;  /* 0x0000001004737981 */ /* 0x00052c000c1e1900 */
[----:B------:R-:W2:Y:S08]  /*3550*/  MUFU.EX2 R114, R114 ;  /* 0x0000007200727308 */ /* 0x000eb00000000800 */
[----:B------:R-:W5:Y:S01]  /*3560*/  MUFU.EX2 R106, R106 ;  /* 0x0000006a006a7308 */ /* 0x000f620000000800 */
[----:B0-----:R-:W-:-:S07]  /*3570*/  FFMA.FTZ R24, R104, R24, R85 ;  /* 0x0000001868187223 */ /* 0x001fce0000010055 */
[----:B------:R-:W0:Y:S01]  /*3580*/  MUFU.EX2 R107, R107 ;  /* 0x0000006b006b7308 */ /* 0x000e220000000800 */
[----:B-1----:R-:W-:-:S07]  /*3590*/  FFMA.FTZ R24, R105, R24, R86 ;  /* 0x0000001869187223 */ /* 0x002fce0000010056 */
[----:B------:R-:W1:Y:S01]  /*35a0*/  MUFU.EX2 R110, R110 ;  /* 0x0000006e006e7308 */ /* 0x000e620000000800 */
[----:B--2---:R-:W-:Y:S01]  /*35b0*/  FMUL.FTZ R5, R114, R109 ;  /* 0x0000006d72057220 */ /* 0x004fe20000410000 */
[----:B-----5:R-:W-:-:S06]  /*35c0*/  FFMA.FTZ R24, R106, R24, R87 ;  /* 0x000000186a187223 */ /* 0x020fcc0000010057 */
        /* <DEDUP_REMOVED lines=49> */
[----:B------:R-:W-:Y:S01]  /*38e0*/  FSEL R6, R8, R5, !P1 ;  /* 0x0000000508067208 */ /* 0x000fe20004800000 */
[----:B------:R-:W-:Y:S01]  /*38f0*/  HFMA2 R24, -RZ, RZ, 1.875, 0 ;  /* 0x3f800000ff187431 */ /* 0x000fe200000001ff */
[----:B------:R-:W-:-:S05]  /*3900*/  MOV R25, RZ ;  /* 0x000000ff00197202 */ /* 0x000fca0000000f00 */
[----:B-1----:R-:W-:Y:S01]  /*3910*/  @P1 FMUL.FTZ R121, R121, R4 ;  /* 0x0000000479791220 */ /* 0x002fe20000410000 */
[----:B------:R-:W-:Y:S04]  /*3920*/  LDS.128 R8, [R42+0x10] ;  /* 0x000010002a087984 */ /* 0x000fe80000000c00 */
[----:B------:R-:W0:Y:S04]  /*3930*/  SHFL.UP PT, R5, R6, 0x8, RZ ;  /* 0x0500000006057989 */ /* 0x000e2800000e00ff */
[----:B------:R-:W1:Y:S01]  /*3940*/  SHFL.UP PT, R4, R121, 0x8, RZ ;  /* 0x0500000079047989 */ /* 0x000e6200000e00ff */
[----:B------:R-:W-:-:S03]  /*3950*/  ISETP.GE.AND P1, PT, R40, 0x8, PT ;  /* 0x000000082800780c */ /* 0x000fc60003f26270 */
[----:B------:R-:W-:Y:S01]  /*3960*/  @P0 LDS.64 R24, [UR5] ;  /* 0x00000005ff180984 */ /* 0x000fe20008000a00 */
[----:B0-----:R-:W-:-:S09]  /*3970*/  FFMA.FTZ R5, R121, R5, R6 ;  /* 0x0000000579057223 */ /* 0x001fd20000010006 */
        /* <DEDUP_REMOVED lines=8> */
[----:B------:R-:W-:Y:S01]  /*3a00*/  @!P1 STS.64 [UR4+0x430], R28 ;  /* 0x0004301cff009988 */ /* 0x000fe20008000a04 */
[----:B------:R-:W-:Y:S01]  /*3a10*/  BAR.SYNC.DEFER_BLOCKING 0x0 ;  /* 0x0000000000007b1d */ /* 0x000fe20000010000 */
[----:B------:R-:W-:-:S05]  /*3a20*/  ISETP.NE.AND P3, PT, R31, RZ, PT ;  /* 0x000000ff1f00720c */ /* 0x000fca0003f65270 */
[----:B------:R-:W-:Y:S04]  /*3a30*/  @!P2 STS.64 [UR4+0x440], R24 ;  /* 0x00044018ff00a988 */ /* 0x000fe80008000a04 */
        /* <DEDUP_REMOVED lines=9> */
[----:B------:R-:W-:-:S02]  /*3ad0*/  PRMT R121, R7, 0x7632, R121 ;  /* 0x0000763207797816 */ /* 0x000fc40000000079 */
[----:B-1----:R-:W-:-:S05]  /*3ae0*/  @!P2 MOV R123, R25 ;  /* 0x00000019007ba202 */ /* 0x002fca0000000f00 */
[----:B------:R-:W-:Y:S01]  /*3af0*/  @P3 FFMA.FTZ R123, R124, R120, R123 ;  /* 0x000000787c7b3223 */ /* 0x000fe2000001007b */
[----:B------:R-:W-:-:S03]  /*3b00*/  SHF.L.U32 R124, R7, 0x10, RZ ;  /* 0x00000010077c7819 */ /* 0x000fc600000006ff */
[----:B------:R-:W-:-:S04]  /*3b10*/  FFMA.FTZ R7, R114, R123, R81 ;  /* 0x0000007b72077223 */ /* 0x000fc80000010051 */
[----:B------:R-:W-:Y:S01]  /*3b20*/  FFMA.FTZ R138, R109, R7, R82 ;  /* 0x000000076d8a7223 */ /* 0x000fe20000010052 */
[C---:B------:R-:W-:Y:S02]  /*3b30*/  PRMT R123, R9.reuse, 0x7632, R123 ;  /* 0x00007632097b7816 */ /* 0x040fe4000000007b */
[----:B------:R-:W-:Y:S01]  /*3b40*/  SHF.L.U32 R128, R9, 0x10, RZ ;  /* 0x0000001009807819 */ /* 0x000fe200000006ff */
[----:B------:R-:W-:Y:S01]  /*3b50*/  FFMA.FTZ R140, R108, R138, R83 ;  /* 0x0000008a6c8c7223 */ /* 0x000fe20000010053 */
[C---:B------:R-:W-:Y:S02]  /*3b60*/  PRMT R9, R10.reuse, 0x7632, R9 ;  /* 0x000076320a097816 */ /* 0x040fe40000000009 */
[----:B------:R-:W-:Y:S02]  /*3b70*/  SHF.L.U32 R130, R10, 0x10, RZ ;  /* 0x000000100a827819 */ /* 0x000fe400000006ff */
[----:B------:R-:W-:Y:S01]  /*3b80*/  SHF.L.U32 R10, R121, 0x10, RZ ;  /* 0x00000010790a7819 */ /* 0x000fe200000006ff */
[----:B------:R-:W-:Y:S01]  /*3b90*/  FFMA.FTZ R121, R103, R140, R84 ;  /* 0x0000008c67797223 */ /* 0x000fe20000010054 */
[----:B------:R-:W-:-:S02]  /*3ba0*/  SHF.L.U32 R108, R123, 0x10, RZ ;  /* 0x000000107b6c7819 */ /* 0x000fc400000006ff */
[----:B------:R-:W-:Y:S01]  /*3bb0*/  LEA R28, P1, R14, R22, 0x1 ;  /* 0x000000160e1c7211 */ /* 0x000fe200078208ff */
[----:B------:R-:W-:-:S03]  /*3bc0*/  FFMA.FTZ R123, R104, R121, R85 ;  /* 0x00000079687b7223 */ /* 0x000fc60000010055 */
[----:B------:R-:W-:Y:S01]  /*3bd0*/  IADD3.X R29, PT, PT, R23, R15, RZ, P1, !PT ;  /* 0x0000000f171d7210 */ /* 0x000fe20000ffe4ff */
[----:B------:R-:W-:Y:S01]  /*3be0*/  FFMA.FTZ R104, R105, R123, R86 ;  /* 0x0000007b69687223 */ /* 0x000fe20000010056 */
[----:B------:R-:W-:Y:S02]  /*3bf0*/  ISETP.NE.AND P1, PT, R31, RZ, PT ;  /* 0x000000ff1f00720c */ /* 0x000fe40003f25270 */
[----:B------:R-:W-:Y:S01]  /*3c00*/  PRMT R125, R11, 0x7632, R125 ;  /* 0x000076320b7d7816 */ /* 0x000fe2000000007d */
[----:B------:R-:W-:Y:S01]  /*3c10*/  FFMA.FTZ R106, R106, R104, R87 ;  /* 0x000000686a6a7223 */ /* 0x000fe20000010057 */
[C---:B------:R-:W-:Y:S02]  /*3c20*/  PRMT R23, R5.reuse, 0x7632, R23 ;  /* 0x0000763205177816 */ /* 0x040fe40000000017 */
[----:B------:R-:W-:Y:S02]  /*3c30*/  SHF.L.U32 R120, R5, 0x10, RZ ;  /* 0x0000001005787819 */ /* 0x000fe400000006ff */
[----:B------:R-:W-:-:S02]  /*3c40*/  PRMT R22, R4, 0x7632, R22 ;  /* 0x0000763204167816 */ /* 0x000fc40000000016 */
[----:B------:R-:W-:Y:S02]  /*3c50*/  PRMT R5, R6, 0x7632, R5 ;  /* 0x0000763206057816 */ /* 0x000fe40000000005 */
[----:B------:R-:W-:Y:S02]  /*3c60*/  PRMT R114, R8, 0x7632, R114 ;  /* 0x0000763208727816 */ /* 0x000fe40000000072 */
[----:B------:R-:W-:Y:S01]  /*3c70*/  SHF.L.U32 R136, R125, 0x10, RZ ;  /* 0x000000107d887819 */ /* 0x000fe200000006ff */
[----:B------:R-:W-:Y:S01]  /*3c80*/  FFMA.FTZ R125, R107, R106, R88 ;  /* 0x0000006a6b7d7223 */ /* 0x000fe20000010058 */
        /* <DEDUP_REMOVED lines=9> */
[----:B------:R-:W-:Y:S01]  /*3d20*/  FFMA.FTZ R127, R110, R125, R89 ;  /* 0x0000007d6e7f7223 */ /* 0x000fe20000010059 */
[----:B------:R-:W-:Y:S01]  /*3d30*/  BSSY.RECONVERGENT B0, `(.L_x_4195) ;  /* 0x000001c000007945 */ /* 0x000fe20003800200 */
[-C--:B----4-:R-:W-:Y:S01]  /*3d40*/  FMUL.FTZ R9, R4, R115.reuse ;  /* 0x0000007304097220 */ /* 0x090fe20000410000 */
        /* <DEDUP_REMOVED lines=23> */
[----:B---3--:R-:W-:-:S04]  /*3ec0*/  LEA R4, P1, R5, R12, 0x3 ;  /* 0x0000000c05047211 */ /* 0x008fc800078218ff */
[----:B------:R-:W-:-:S05]  /*3ed0*/  LEA.HI.X R5, R5, R13, R6, 0x3, P1 ;  /* 0x0000000d05057211 */ /* 0x000fca00008f1c06 */
[----:B------:R0:W-:Y:S04]  /*3ee0*/  STG.E.64 desc[UR16][R4.64], R26 ;  /* 0x0000001a04007986 */ /* 0x0001e8000c101b10 */
.L_x_4196:
[----:B------:R-:W-:Y:S05]  /*3ef0*/  BSYNC.RECONVERGENT B0 ;  /* 0x0000000000007941 */ /* 0x000fea0003800200 */
.L_x_4195:
        /* <DEDUP_REMOVED lines=8> */
[----:B0-----:R-:W-:Y:S01]  /*3f80*/  FFMA.FTZ R5, R116, R113, R93 ;  /* 0x0000007174057223 */ /* 0x001fe2000001005d */
        /* <DEDUP_REMOVED lines=20> */
[----:B------:R-:W-:Y:S01]  /*40d0*/  IADD3 R98, PT, PT, R98, 0x1, RZ ;  /* 0x0000000162627810 */ /* 0x000fe20007ffe0ff */
[----:B------:R-:W-:Y:S06]  /*40e0*/  @P1 BRA `(.L_x_4197) ;  /* 0xfffffff0007c1947 */ /* 0x000fec000383ffff */
.L_x_4194:
        /* <DEDUP_REMOVED lines=20> */
[----:B---3--:R-:W2:Y:S01]  /*4230*/  LDS.128 R12, [R53] ;  /* 0x00000000350c7984 */ /* 0x008ea20000000c00 */
        /* <DEDUP_REMOVED lines=13> */
.L_x_4199:
        /* <DEDUP_REMOVED lines=15> */
.L_x_5120:


//--------------------- .text._Z25selective_scan_fwd_kernelI32Selective_Scan_fwd_kernel_traitsILi32ELi16ELi1ELb1ELb0ELb1ELb1EN3c108BFloat16EfEEv13SSMParamsBase --------------------------
	.section	.text._Z25selective_scan_fwd_kernelI32Selective_Scan_fwd_kernel_traitsILi32ELi16ELi1ELb1ELb0ELb1ELb1EN3c108BFloat16EfEEv13SSMParamsBase,"ax",@progbits
	.align	128
        .global         _Z25selective_scan_fwd_kernelI32Selective_Scan_fwd_kernel_traitsILi32ELi16ELi1ELb1ELb0ELb1ELb1EN3c108BFloat16EfEEv13SSMParamsBase
        .type           _Z25selective_scan_fwd_kernelI32Selective_Scan_fwd_kernel_traitsILi32ELi16ELi1ELb1ELb0ELb1ELb1EN3c108BFloat16EfEEv13SSMParamsBase,@function
        .size           _Z25selective_scan_fwd_kernelI32Selective_Scan_fwd_kernel_traitsILi32ELi16ELi1ELb1ELb0ELb1ELb1EN3c108BFloat16EfEEv13SSMParamsBase,(.L_x_5121 - _Z25selective_scan_fwd_kernelI32Selective_Scan_fwd_kernel_traitsILi32ELi16ELi1ELb1ELb0ELb1ELb1EN3c108BFloat16EfEEv13SSMParamsBase)
        .other          _Z25selective_scan_fwd_kernelI32Selective_Scan_fwd_kernel_traitsILi32ELi16ELi1ELb1ELb0ELb1ELb1EN3c108BFloat16EfEEv13SSMParamsBase,@"STO_CUDA_ENTRY STV_DEFAULT"
_Z25selective_scan_fwd_kernelI32Selective_Scan_fwd_kernel_traitsILi32ELi16ELi1ELb1ELb0ELb1ELb1EN3c108BFloat16EfEEv13SSMParamsBase:
.text._Z25selective_scan_fwd_kernelI32Selective_Scan_fwd_kernel_traitsILi32ELi16ELi1ELb1ELb0ELb1ELb1EN3c108BFloat16EfEEv13SSMParamsBase:
        /* <DEDUP_REMOVED lines=50> */
[----:B------:R-:W-:Y:S02]  /*0320*/  LOP3.LUT R5, R19, R8, RZ, 0x3c, !PT ;  /* 0x0000000813057212 */ /* 0x000fe400078e3cff */
[----:B------:R-:W-:Y:S02]  /*0330*/  @!P1 IADD3 R0, PT, PT, R0, 0x1, RZ ;  /* 0x0000000100009810 */ /* 0x000fe40007ffe0ff */
[----:B------:R-:W-:Y:S01]  /*0340*/  MOV R3, UR6 ;  /* 0x0000000600037c02 */ /* 0x000fe20008000f00 */
[----:B------:R-:W-:Y:S01]  /*0350*/  UIMAD.WIDE.U32 UR6, UR20, UR16, URZ ;  /* 0x00000010140672a5 */ /* 0x000fe2000f8e00ff */
[----:B------:R-:W-:Y:S02]  /*0360*/  ISETP.GE.AND P2, PT, R5, RZ, PT ;  /* 0x000000ff0500720c */ /* 0x000fe40003f46270 */
[----:B------:R-:W-:-:S02]  /*0370*/  MOV R6, UR4 ;  /* 0x0000000400067c02 */ /* 0x000fc40008000f00 */
[----:B------:R-:W-:Y:S02]  /*0380*/  MOV R7, UR5 ;  /* 0x0000000500077c02 */ /* 0x000fe40008000f00 */
[----:B------:R-:W-:Y:S02]  /*0390*/  MOV R5, UR8 ;  /* 0x0000000800057c02 */ /* 0x000fe40008000f00 */
[----:B------:R-:W-:Y:S02]  /*03a0*/  @P0 IADD3 R0, PT, PT, R0, 0x1, RZ ;  /* 0x0000000100000810 */ /* 0x000fe40007ffe0ff */
[----:B------:R-:W-:Y:S01]  /*03b0*/  ISETP.NE.AND P0, PT, R8, RZ, PT ;  /* 0x000000ff0800720c */ /* 0x000fe20003f05270 */
[----:B012---:R-:W-:-:S12]  /*03c0*/  @!P3 EXIT ;  /* 0x000000000000b94d */ /* 0x007fd80003800000 */
[----:B------:R-:W0:Y:S01]  /*03d0*/  S2R R16, SR_TID.X ;  /* 0x0000000000107919 */ /* 0x000e220000002100 */
[C---:B------:R-:W-:Y:S01]  /*03e0*/  IMAD.WIDE.U32 R2, R19.reuse, UR10, R2 ;  /* 0x0000000a13027c25 */ /* 0x040fe2000f8e0002 */
[----:B------:R-:W-:Y:S01]  /*03f0*/  @!P2 IADD3 R0, PT, PT, -R0, RZ, RZ ;  /* 0x000000ff0000a210 */ /* 0x000fe20007ffe1ff */
[----:B------:R-:W-:Y:S01]  /*0400*/  UIMAD UR7, UR20, UR17, UR7 ;  /* 0x00000011140772a4 */ /* 0x000fe2000f8e0207 */
[----:B------:R-:W-:Y:S01]  /*0410*/  MOV R4, R6 ;  /* 0x0000000600047202 */ /* 0x000fe20000000f00 */
[C---:B------:R-:W-:Y:S01]  /*0420*/  IMAD R23, R19.reuse, UR11, R3 ;  /* 0x0000000b13177c24 */ /* 0x040fe2000f8e0203 */
[----:B------:R-:W-:Y:S01]  /*0430*/  @!P0 LOP3.LUT R0, RZ, R8, RZ, 0x33, !PT ;  /* 0x00000008ff008212 */ /* 0x000fe200078e33ff */
[----:B------:R-:W1:Y:S01]  /*0440*/  LDC R26, c[0x0][0x384] ;  /* 0x0000e100ff1a7b82 */ /* 0x000e620000000800 */
[C---:B------:R-:W-:Y:S01]  /*0450*/  LEA R9, P0, R2.reuse, R10, 0x1 ;  /* 0x0000000a02097211 */ /* 0x040fe200078008ff */
[C---:B------:R-:W-:Y:S01]  /*0460*/  IMAD.WIDE.U32 R4, R19.reuse, UR14, R4 ;  /* 0x0000000e13047c25 */ /* 0x040fe2000f8e0004 */
[----:B------:R-:W-:Y:S01]  /*0470*/  SHF.R.S32.HI R3, RZ, 0x1f, R0 ;  /* 0x0000001fff037819 */ /* 0x000fe20000011400 */
[----:B------:R-:W2:Y:S01]  /*0480*/  LDCU.64 UR8, c[0x0][0x3b8] ;  /* 0x00007700ff0877ac */ /* 0x000ea20008000a00 */
[----:B------:R-:W-:Y:S01]  /*0490*/  LEA.HI.X R23, R2, R11, R23, 0x1, P0 ;  /* 0x0000000b02177211 */ /* 0x000fe200000f0c17 */
[----:B------:R-:W-:Y:S01]  /*04a0*/  IMAD R22, R19, UR15, R5 ;  /* 0x0000000f13167c24 */ /* 0x000fe2000f8e0205 */
[----:B------:R-:W-:Y:S01]  /*04b0*/  LEA R8, P0, R4, R14, 0x1 ;  /* 0x0000000e04087211 */ /* 0x000fe200078008ff */
[-C--:B------:R-:W-:Y:S01]  /*04c0*/  IMAD R5, R3, R12.reuse, RZ ;  /* 0x0000000c03057224 */ /* 0x080fe200078e02ff */
[----:B------:R-:W3:Y:S01]  /*04d0*/  LDC.64 R28, c[0x0][0x448] ;  /* 0x00011200ff1c7b82 */ /* 0x000ee20000000a00 */
[----:B------:R-:W4:Y:S01]  /*04e0*/  LDCU.64 UR10, c[0x0][0x3a0] ;  /* 0x00007400ff0a77ac */ /* 0x000f220008000a00 */
[----:B------:R-:W-:Y:S01]  /*04f0*/  IMAD.WIDE.U32 R2, R0, R12, UR6 ;  /* 0x0000000600027e25 */ /* 0x000fe2000f8e000c */
[----:B------:R-:W-:Y:S01]  /*0500*/  LEA.HI.X R22, R4, R15, R22, 0x1, P0 ;  /* 0x0000000f04167211 */ /* 0x000fe200000f0c16 */
[----:B------:R-:W3:Y:S02]  /*0510*/  LDCU UR4, c[0x0][0x38c] ;  /* 0x00007180ff0477ac */ /* 0x000ee40008000800 */
[----:B------:R-:W-:Y:S01]  /*0520*/  IMAD R5, R0, R13, R5 ;  /* 0x0000000d00057224 */ /* 0x000fe200078e0205 */
[----:B------:R-:W-:Y:S01]  /*0530*/  LEA R20, P1, R2, R24, 0x1 ;  /* 0x0000001802147211 */ /* 0x000fe200078208ff */
[----:B------:R-:W3:Y:S01]  /*0540*/  LDC.64 R30, c[0x0][0x440] ;  /* 0x00011000ff1e7b82 */ /* 0x000ee20000000a00 */
[----:B------:R-:W-:Y:S01]  /*0550*/  MOV R10, RZ ;  /* 0x000000ff000a7202 */ /* 0x000fe20000000f00 */
[----:B------:R-:W1:Y:S01]  /*0560*/  LDCU.U8 UR7, c[0x0][0x39e] ;  /* 0x000073c0ff0777ac */ /* 0x000e620008000000 */
[----:B------:R-:W-:Y:S01]  /*0570*/  IADD3 R21, PT, PT, R3, R5, RZ ;  /* 0x0000000503157210 */ /* 0x000fe20007ffe0ff */
[----:B--2---:R-:W-:-:S03]  /*0580*/  IMAD.WIDE.U32 R6, R19, UR8, RZ ;  /* 0x0000000813067c25 */ /* 0x004fc6000f8e00ff */
[----:B------:R-:W-:Y:S01]  /*0590*/  LEA.HI.X R21, R2, R25, R21, 0x1, P1 ;  /* 0x0000001902157211 */ /* 0x000fe200008f0c15 */
[----:B------:R-:W2:Y:S01]  /*05a0*/  S2UR UR5, SR_CgaCtaId ;  /* 0x00000000000579c3 */ /* 0x000ea20000008800 */
[----:B0-----:R-:W-:Y:S01]  /*05b0*/  SHF.L.U32 R2, R16, 0x1, RZ ;  /* 0x0000000110027819 */ /* 0x001fe200000006ff */
[----:B-1----:R-:W-:Y:S02]  /*05c0*/  IMAD R0, R26, UR20, R19 ;  /* 0x000000141a007c24 */ /* 0x002fe4000f8e0213 */
[----:B----4-:R-:W-:Y:S01]  /*05d0*/  IMAD.WIDE.U32 R12, R19, UR10, RZ ;  /* 0x0000000a130c7c25 */ /* 0x010fe2000f8e00ff */
[----:B------:R-:W-:-:S03]  /*05e0*/  LOP3.LUT R3, R2, 0x7c0, RZ, 0xc0, !PT ;  /* 0x000007c002037812 */ /* 0x000fc600078ec0ff */
[----:B------:R-:W-:Y:S01]  /*05f0*/  IMAD R5, R19, UR9, R7 ;  /* 0x0000000913057c24 */ /* 0x000fe2000f8e0207 */
[----:B------:R-:W-:Y:S01]  /*0600*/  LOP3.LUT R3, R3, 0x1f, R16, 0xf8, !PT ;  /* 0x0000001f03037812 */ /* 0x000fe200078ef810 */
[----:B------:R-:W-:Y:S01]  /*0610*/  IMAD R4, R19, UR11, R13 ;  /* 0x0000000b13047c24 */ /* 0x000fe2000f8e020d */
[----:B---3--:R-:W-:Y:S01]  /*0620*/  LEA R15, P0, R6, R28, 0x2 ;  /* 0x0000001c060f7211 */ /* 0x008fe200078010ff */
[----:B------:R-:W-:Y:S01]  /*0630*/  IMAD R0, R0, R27, RZ ;  /* 0x0000001b00007224 */ /* 0x000fe200078e02ff */
[----:B------:R-:W-:Y:S01]  /*0640*/  MOV R7, R23 ;  /* 0x0000001700077202 */ /* 0x000fe20000000f00 */
[----:B------:R-:W-:Y:S01]  /*0650*/  IMAD.WIDE.U32 R52, R3, 0x10, RZ ;  /* 0x0000001003347825 */ /* 0x000fe200078e00ff */
[----:B------:R-:W-:Y:S02]  /*0660*/  LEA.HI.X R13, R6, R29, R5, 0x2, P0 ;  /* 0x0000001d060d7211 */ /* 0x000fe400000f1405 */
[----:B------:R-:W-:Y:S01]  /*0670*/  LEA R14, P1, R12, R30, 0x2 ;  /* 0x0000001e0c0e7211 */ /* 0x000fe200078210ff */
[----:B------:R-:W-:Y:S01]  /*0680*/  IMAD R11, R0, UR4, RZ ;  /* 0x00000004000b7c24 */ /* 0x000fe2000f8e02ff */
[----:B------:R-:W-:Y:S01]  /*0690*/  MOV R6, R22 ;  /* 0x0000001600067202 */ /* 0x000fe20000000f00 */
[----:B------:R-:W-:Y:S01]  /*06a0*/  UMOV UR4, 0x400 ;  /* 0x0000040000047882 */ /* 0x000fe20000000000 */
[----:B------:R-:W-:-:S02]  /*06b0*/  LEA.HI.X R12, R12, R31, R4, 0x2, P1 ;  /* 0x0000001f0c0c7211 */ /* 0x000fc400008f1404 */
[----:B------:R-:W-:Y:S01]  /*06c0*/  LOP3.LUT R5, R52, 0x200, RZ, 0xfc, !PT ;  /* 0x0000020034057812 */ /* 0x000fe200078efcff */
[----:B--2---:R-:W-:Y:S01]  /*06d0*/  ULEA UR4, UR5, UR4, 0x18 ;  /* 0x0000000405047291 */ /* 0x004fe2000f8ec0ff */
[----:B------:R-:W-:Y:S02]  /*06e0*/  MOV R4, R20 ;  /* 0x0000001400047202 */ /* 0x000fe40000000f00 */
[----:B------:R-:W-:-:S09]  /*06f0*/  MOV R3, R21 ;  /* 0x0000001500037202 */ /* 0x000fd20000000f00 */
.L_x_4236:
        /* <DEDUP_REMOVED lines=77> */
.L_x_4201:
[----:B------:R-:W-:Y:S05]  /*0bd0*/  BSYNC.RECONVERGENT B0 ;  /* 0x0000000000007941 */ /* 0x000fea0003800200 */
.L_x_4200:
        /* <DEDUP_REMOVED lines=39> */
.L_x_4203:
[----:B------:R-:W-:Y:S05]  /*0e50*/  BSYNC.RECONVERGENT B0 ;  /* 0x0000000000007941 */ /* 0x000fea0003800200 */
.L_x_4202:
        /* <DEDUP_REMOVED lines=39> */
.L_x_4205:
[----:B------:R-:W-:Y:S05]  /*10d0*/  BSYNC.RECONVERGENT B0 ;  /* 0x0000000000007941 */ /* 0x000fea0003800200 */
.L_x_4204:
        /* <DEDUP_REMOVED lines=41> */
.L_x_4207:
[----:B------:R-:W-:Y:S05]  /*1370*/  BSYNC.RECONVERGENT B0 ;  /* 0x0000000000007941 */ /* 0x000fea0003800200 */
.L_x_4206:
        /* <DEDUP_REMOVED lines=39> */
.L_x_4209:
[----:B------:R-:W-:Y:S05]  /*15f0*/  BSYNC.RECONVERGENT B0 ;  /* 0x0000000000007941 */ /* 0x000fea0003800200 */
.L_x_4208:
        /* <DEDUP_REMOVED lines=41> */
.L_x_4211:
[----:B------:R-:W-:Y:S05]  /*1890*/  BSYNC.RECONVERGENT B0 ;  /* 0x0000000000007941 */ /* 0x000fea0003800200 */
.L_x_4210:
        /* <DEDUP_REMOVED lines=39> */
.L_x_4213:
[----:B------:R-:W-:Y:S05]  /*1b10*/  BSYNC.RECONVERGENT B0 ;  /* 0x0000000000007941 */ /* 0x000fea0003800200 */
.L_x_4212:
        /* <DEDUP_REMOVED lines=41> */
.L_x_4215:
[----:B------:R-:W-:Y:S05]  /*1db0*/  BSYNC.RECONVERGENT B0 ;  /* 0x0000000000007941 */ /* 0x000fea0003800200 */
.L_x_4214:
        /* <DEDUP_REMOVED lines=40> */
.L_x_4217:
[----:B------:R-:W-:Y:S05]  /*2040*/  BSYNC.RECONVERGENT B0 ;  /* 0x0000000000007941 */ /* 0x000fea0003800200 */
.L_x_4216:
        /* <DEDUP_REMOVED lines=41> */
.L_x_4219:
[----:B------:R-:W-:Y:S05]  /*22e0*/  BSYNC.RECONVERGENT B0 ;  /* 0x0000000000007941 */ /* 0x000fea0003800200 */
.L_x_4218:
        /* <DEDUP_REMOVED lines=39> */
.L_x_4221:
[----:B------:R-:W-:Y:S05]  /*2560*/  BSYNC.RECONVERGENT B0 ;  /* 0x0000000000007941 */ /* 0x000fea0003800200 */
.L_x_4220:
        /* <DEDUP_REMOVED lines=43> */
.L_x_4223:
[----:B------:R-:W-:Y:S05]  /*2820*/  BSYNC.RECONVERGENT B0 ;  /* 0x0000000000007941 */ /* 0x000fea0003800200 */
.L_x_4222:
        /* <DEDUP_REMOVED lines=32> */
.L_x_4225:
[----:B------:R-:W-:Y:S05]  /*2a30*/  BSYNC.RECONVERGENT B0 ;  /* 0x0000000000007941 */ /* 0x000fea0003800200 */
.L_x_4224:
        /* <DEDUP_REMOVED lines=32> */
.L_x_4227:
[----:B------:R-:W-:Y:S05]  /*2c40*/  BSYNC.RECONVERGENT B0 ;  /* 0x0000000000007941 */ /* 0x000fea0003800200 */
.L_x_4226:
        /* <DEDUP_REMOVED lines=32> */
.L_x_4229:
[----:B------:R-:W-:Y:S05]  /*2e50*/  BSYNC.RECONVERGENT B0 ;  /* 0x0000000000007941 */ /* 0x000fea0003800200 */
.L_x_4228:
        /* <DEDUP_REMOVED lines=32> */
.L_x_4231:
[----:B------:R-:W-:Y:S05]  /*3060*/  BSYNC.RECONVERGENT B0 ;  /* 0x0000000000007941 */ /* 0x000fea0003800200 */
.L_x_4230:
        /* <DEDUP_REMOVED lines=38> */
.L_x_4235:
[----:B------:R-:W-:Y:S02]  /*32d0*/  MOV R70, R69 ;  /* 0x0000004500467202 */ /* 0x000fe40000000f00 */
[----:B------:R-:W-:-:S05]  /*32e0*/  MOV R71, R68 ;  /* 0x0000004400477202 */ /* 0x000fca0000000f00 */
[----:B0-----:R0:W2:Y:S01]  /*32f0*/  LDG.E R70, desc[UR18][R70.64] ;  /* 0x0000001246467981 */ /* 0x0010a2000c1e1900 */
[----:B------:R-:W-:Y:S02]  /*3300*/  MOV R116, R73 ;  /* 0x0000004900747202 */ /* 0x000fe40000000f00 */
[----:B------:R-:W-:-:S05]  /*3310*/  MOV R117, R72 ;  /* 0x0000004800757202 */ /* 0x000fca0000000f00 */
[----:B------:R-:W4:Y:S04]  /*3320*/  LDG.E.128 R32, desc[UR18][R116.64+-0x200] ;  /* 0xfffe001274207981 */ /* 0x000f28000c1e1d00 */
[----:B------:R-:W5:Y:S01]  /*3330*/  LDG.E.128 R36, desc[UR18][R116.64] ;  /* 0x0000001274247981 */ /* 0x000f62000c1e1d00 */
[C---:B------:R-:W-:Y:S01]  /*3340*/  ISETP.GE.AND P1, PT, R40.reuse, 0x1, PT ;  /* 0x000000012800780c */ /* 0x040fe20003f26270 */
[----:B------:R-:W1:Y:S01]  /*3350*/  S2UR UR6, SR_CgaCtaId ;  /* 0x00000000000679c3 */ /* 0x000e620000008800 */
[----:B0-----:R-:W-:Y:S01]  /*3360*/  MOV R71, RZ ;  /* 0x000000ff00477202 */ /* 0x001fe20000000f00 */
        /* <DEDUP_REMOVED lines=15> */
[----:B----4-:R1:W-:Y:S01]  /*3460*/  STS.128 [R2], R32 ;  /* 0x0000002002007388 */ /* 0x0103e20000000c00 */
[----:B------:R-:W-:-:S02]  /*3470*/  FMUL.FTZ R108, R72, R54 ;  /* 0x00000036486c7220 */ /* 0x000fc40000410000 */
[----:B------:R-:W2:Y:S01]  /*3480*/  MUFU.EX2 R105, R105 ;  /* 0x0000006900697308 */ /* 0x000ea20000000800 */
[----:B-----5:R-:W-:Y:S07]  /*3490*/  STS.128 [R2+0x200], R36 ;  /* 0x0002002402007388 */ /* 0x020fee0000000c00 */
[----:B------:R-:W4:Y:S01]  /*34a0*/  MUFU.EX2 R107, R107 ;  /* 0x0000006b006b7308 */ /* 0x000f220000000800 */
[----:B0-----:R-:W-:Y:S01]  /*34b0*/  FFMA.FTZ R70, R93, R103, R92 ;  /* 0x000000675d467223 */ /* 0x001fe2000001005c */
[----:B------:R-:W-:Y:S01]  /*34c0*/  FMUL.FTZ R109, R72, R96 ;  /* 0x00000060486d7220 */ /* 0x000fe20000410000 */
[----:B-1----:R-:W-:-:S02]  /*34d0*/  MOV R32, R59 ;  /* 0x0000003b00207202 */ /* 0x002fc40000000f00 */
[----:B------:R-:W-:-:S03]  /*34e0*/  MOV R33, R58 ;  /* 0x0000003a00217202 */ /* 0x000fc60000000f00 */
[----:B------:R-:W0:Y:S01]  /*34f0*/  MUFU.EX2 R99, R99 ;  /* 0x0000006300637308 */ /* 0x000e220000000800 */
[----:B--2---:R-:W-:Y:S01]  /*3500*/  FFMA.FTZ R70, R105, R70, R91 ;  /* 0x0000004669467223 */ /* 0x004fe2000001005b */
[----:B------:R-:W-:-:S06]  /*3510*/  NOP ;  /* 0x0000000000007918 */ /* 0x000fcc0000000000 */
        /* <DEDUP_REMOVED lines=65> */
[----:B------:R-:W-:-:S06]  /*3930*/  HFMA2 R70, -RZ, RZ, 1.875, 0 ;  /* 0x3f800000ff467431 */ /* 0x000fcc00000001ff */
[----:B------:R-:W-:Y:S01]  /*3940*/  @P0 LDS.64 R70, [UR5] ;  /* 0x00000005ff460984 */ /* 0x000fe20008000a00 */
[----:B0-----:R-:W-:-:S05]  /*3950*/  FFMA.FTZ R33, R119, R33, R36 ;  /* 0x0000002177217223 */ /* 0x001fca0000010024 */
        /* <DEDUP_REMOVED lines=27> */
[----:B------:R-:W-:Y:S01]  /*3b10*/  FFMA.FTZ R107, R107, R105, R90 ;  /* 0x000000696b6b7223 */ /* 0x000fe2000001005a */
[----:B------:R-:W-:-:S03]  /*3b20*/  LEA R73, P1, R62, R116, 0x1 ;  /* 0x000000743e497211 */ /* 0x000fc600078208ff */
[----:B------:R-:W-:Y:S01]  /*3b30*/  FFMA.FTZ R99, R99, R107, R89 ;  /* 0x0000006b63637223 */ /* 0x000fe20000010059 */
[----:B------:R-:W-:Y:S02]  /*3b40*/  IADD3.X R72, PT, PT, R117, R63, RZ, P1, !PT ;  /* 0x0000003f75487210 */ /* 0x000fe40000ffe4ff */
[----:B------:R-:W-:Y:S01]  /*3b50*/  ISETP.NE.AND P1, PT, R16, RZ, PT ;  /* 0x000000ff1000720c */ /* 0x000fe20003f25270 */
[----:B------:R-:W-:Y:S01]  /*3b60*/  FFMA.FTZ R101, R101, R99, R88 ;  /* 0x0000006365657223 */ /* 0x000fe20000010058 */
[----:B------:R-:W-:-:S03]  /*3b70*/  PRMT R118, R34, 0x7632, R118 ;  /* 0x0000763222767816 */ /* 0x000fc60000000076 */
[----:B------:R-:W-:Y:S01]  /*3b80*/  FFMA.FTZ R102, R102, R101, R87 ;  /* 0x0000006566667223 */ /* 0x000fe20000010057 */
[----:B------:R-:W-:Y:S02]  /*3b90*/  SHF.L.U32 R119, R34, 0x10, RZ ;  /* 0x0000001022777819 */ /* 0x000fe400000006ff */
[C---:B------:R-:W-:Y:S02]  /*3ba0*/  PRMT R121, R37.reuse, 0x7632, R121 ;  /* 0x0000763225797816 */ /* 0x040fe40000000079 */
[----:B------:R-:W-:Y:S01]  /*3bb0*/  SHF.L.U32 R122, R37, 0x10, RZ ;  /* 0x00000010257a7819 */ /* 0x000fe200000006ff */
[----:B------:R-:W-:Y:S01]  /*3bc0*/  FFMA.FTZ R104, R104, R102, R86 ;  /* 0x0000006668687223 */ /* 0x000fe20000010056 */
[----:B------:R-:W-:Y:S02]  /*3bd0*/  PRMT R116, R32, 0x7632, R116 ;  /* 0x0000763220747816 */ /* 0x000fe40000000074 */
[----:B------:R-:W-:Y:S02]  /*3be0*/  PRMT R117, R33, 0x7632, R117 ;  /* 0x0000763221757816 */ /* 0x000fe40000000075 */
[----:B------:R-:W-:-:S02]  /*3bf0*/  PRMT R34, R35, 0x7632, R34 ;  /* 0x0000763223227816 */ /* 0x000fc40000000022 */
[----:B------:R-:W-:Y:S02]  /*3c00*/  PRMT R120, R36, 0x7632, R120 ;  /* 0x0000763224787816 */ /* 0x000fe40000000078 */
[----:B------:R-:W-:Y:S02]  /*3c10*/  PRMT R37, R38, 0x7632, R37 ;  /* 0x0000763226257816 */ /* 0x000fe40000000025 */
[----:B------:R-:W-:Y:S01]  /*3c20*/  PRMT R123, R39, 0x7632, R123 ;  /* 0x00007632277b7816 */ /* 0x000fe2000000007b */
        /* <DEDUP_REMOVED lines=43> */
.L_x_4234:
[----:B------:R-:W-:Y:S05]  /*3ee0*/  BSYNC.RECONVERGENT B0 ;  /* 0x0000000000007941 */ /* 0x000fea0003800200 */
.L_x_4233:
[----:B------:R-:W-:Y:S01]  /*3ef0*/  FFMA.FTZ R71, R108, R114, R83 ;  /* 0x000000726c477223 */ /* 0x000fe20000010053 */
[----:B------:R-:W-:Y:S01]  /*3f00*/  IADD3 R76, PT, PT, R76, 0x1, RZ ;  /* 0x000000014c4c7810 */ /* 0x000fe20007ffe0ff */
[----:B------:R-:W-:Y:S01]  /*3f10*/  FFMA.FTZ R51, R100, R32, R51 ;  /* 0x0000002064337223 */ /* 0x000fe20000010033 */
[----:B------:R-:W-:Y:S01]  /*3f20*/  FFMA.FTZ R50, R105, R33, R50 ;  /* 0x0000002169327223 */ /* 0x000fe20000010032 */
[----:B------:R-:W-:Y:S01]  /*3f30*/  FFMA.FTZ R109, R109, R71, R82 ;  /* 0x000000476d6d7223 */ /* 0x000fe20000010052 */
[----:B------:R-:W-:Y:S01]  /*3f40*/  ISETP.NE.AND P1, PT, R76, RZ, PT ;  /* 0x000000ff4c00720c */ /* 0x000fe20003f25270 */
        /* <DEDUP_REMOVED lines=25> */
.L_x_4232:
[----:B------:R-:W-:Y:S01]  /*40e0*/  BAR.SYNC.DEFER_BLOCKING 0x0 ;  /* 0x0000000000007b1d */ /* 0x000fe20000010000 */
[----:B------:R-:W-:Y:S01]  /*40f0*/  F2FP.BF16.F32.PACK_AB R35, R24, R48 ;  /* 0x000000301823723e */ /* 0x000fe200000010ff */
        /* <DEDUP_REMOVED lines=9> */
[----:B------:R-:W4:Y:S01]  /*4190*/  LDC.64 R56, c[0x0][0x410] ;  /* 0x00010400ff387b82 */ /* 0x000f220000000a00 */
[----:B------:R-:W-:Y:S02]  /*41a0*/  F2FP.BF16.F32.PACK_AB R36, R23, R31 ;  /* 0x0000001f1724723e */ /* 0x000fe400000010ff */
[----:B------:R-:W-:-:S05]  /*41b0*/  SHF.L.U32 R54, R10, 0x9, RZ ;  /* 0x000000090a367819 */ /* 0x000fca00000006ff */
[----:B------:R-:W5:Y:S01]  /*41c0*/  LDC.64 R46, c[0x0][0x428] ;  /* 0x00010a00ff2e7b82 */ /* 0x000f620000000a00 */
[----:B------:R-:W-:Y:S04]  /*41d0*/  STS.128 [R0], R32 ;  /* 0x0000002000007388 */ /* 0x000fe80000000c00 */
[----:B------:R-:W-:Y:S01]  /*41e0*/  STS.128 [R0+0x10], R36 ;  /* 0x0000102400007388 */ /* 0x000fe20000000c00 */
[----:B------:R-:W-:-:S03]  /*41f0*/  NOP ;  /* 0x0000000000007918 */ /* 0x000fc60000000000 */
[----:B------:R-:W0:Y:S01]  /*4200*/  LDS.128 R32, [R2] ;  /* 0x0000000002207984 */ /* 0x000e220000000c00 */
[----:B------:R-:W2:Y:S01]  /*4210*/  LDC.64 R58, c[0x0][0x478] ;  /* 0x00011e00ff3a7b82 */ /* 0x000ea20000000a00 */
[----:B-1----:R-:W-:Y:S02]  /*4220*/  IMAD.WIDE.U32 R40, R44, UR20, R54 ;  /* 0x000000142c287c25 */ /* 0x002fe4000f8e0036 */
[----:B------:R-:W1:Y:S02]  /*4230*/  LDS.128 R36, [R2+0x200] ;  /* 0x0002000002247984 */ /* 0x000e640000000c00 */
[----:B------:R-:W-:Y:S02]  /*4240*/  IMAD R41, R45, UR20, R41 ;  /* 0x000000142d297c24 */ /* 0x000fe4000f8e0229 */
[----:B----4-:R-:W-:Y:S01]  /*4250*/  IMAD.WIDE.U32 R42, R56, UR20, R54 ;  /* 0x00000014382a7c25 */ /* 0x010fe2000f8e0036 */
[----:B---3--:R-:W3:Y:S03]  /*4260*/  LDC.64 R60, c[0x0][0x418] ;  /* 0x00010600ff3c7b82 */ /* 0x008ee60000000a00 */
[----:B-----5:R-:W-:-:S04]  /*4270*/  IMAD.WIDE.U32 R40, R19, R46, R40 ;  /* 0x0000002e13287225 */ /* 0x020fc800078e0028 */
[----:B------:R-:W-:Y:S01]  /*4280*/  IMAD R43, R57, UR20, R43 ;  /* 0x00000014392b7c24 */ /* 0x000fe2000f8e022b */
[----:B------:R-:W4:Y:S01]  /*4290*/  LDC.64 R62, c[0x0][0x488] ;  /* 0x00012200ff3e7b82 */ /* 0x000f220000000a00 */
[----:B------:R-:W-:Y:S01]  /*42a0*/  IMAD R41, R19, R47, R41 ;  /* 0x0000002f13297224 */ /* 0x000fe200078e0229 */
[----:B--2---:R-:W-:-:S04]  /*42b0*/  LEA R57, P0, R40, R58, 0x1 ;  /* 0x0000003a28397211 */ /* 0x004fc800078008ff */
[----:B------:R-:W-:Y:S02]  /*42c0*/  LEA.HI.X R41, R40, R59, R41, 0x1, P0 ;  /* 0x0000003b28297211 */ /* 0x000fe400000f0c29 */
[----:B------:R-:W-:Y:S01]  /*42d0*/  IADD3 R56, P0, PT, R52, R57, RZ ;  /* 0x0000003934387210 */ /* 0x000fe20007f1e0ff */
[----:B---3--:R-:W-:-:S03]  /*42e0*/  IMAD.WIDE.U32 R42, R19, R60, R42 ;  /* 0x0000003c132a7225 */ /* 0x008fc600078e002a */
[----:B------:R-:W-:Y:S01]  /*42f0*/  IADD3.X R57, PT, PT, R53, R41, RZ, P0, !PT ;  /* 0x0000002935397210 */ /* 0x000fe200007fe4ff */
[----:B------:R-:W-:-:S04]  /*4300*/  IMAD R43, R19, R61, R43 ;  /* 0x0000003d132b7224 */ /* 0x000fc800078e022b */
[----:B0-----:R0:W-:Y:S01]  /*4310*/  STG.E.128 desc[UR18][R56.64], R32 ;  /* 0x0000002038007986 */ /* 0x0011e2000c101d12 */
[----:B----4-:R-:W-:-:S03]  /*4320*/  LEA R61, P1, R42, R62, 0x1 ;  /* 0x0000003e2a3d7211 */ /* 0x010fc600078208ff */
[----:B-1----:R1:W-:Y:S01]  /*4330*/  STG.E.128 desc[UR18][R56.64+0x200], R36 ;  /* 0x0002002438007986 */ /* 0x0023e2000c101d12 */
[----:B------:R-:W-:Y:S01]  /*4340*/  LEA.HI.X R43, R42, R63, R43, 0x1, P1 ;  /* 0x0000003f2a2b7211 */ /* 0x000fe200008f0c2b */
[----:B------:R-:W-:Y:S01]  /*4350*/  BAR.SYNC.DEFER_BLOCKING 0x0 ;  /* 0x0000000000007b1d */ /* 0x000fe20000010000 */
[----:B------:R-:W-:-:S04]  /*4360*/  IADD3 R60, P1, PT, R52, R61, RZ ;  /* 0x0000003d343c7210 */ /* 0x000fc80007f3e0ff */
[----:B------:R-:W-:-:S05]  /*4370*/  IADD3.X R61, PT, PT, R53, R43, RZ, P1, !PT ;  /* 0x0000002b353d7210 */ /* 0x000fca0000ffe4ff */
[----:B0-----:R-:W2:Y:S04]  /*4380*/  LDG.E.128 R32, desc[UR18][R60.64] ;  /* 0x000000123c207981 */ /* 0x001ea8000c1e1d00 */
[----:B-1----:R-:W3:Y:S01]  /*4390*/  LDG.E.128 R36, desc[UR18][R60.64+0x200] ;  /* 0x000200123c247981 */ /* 0x002ee2000c1e1d00 */
        /* <DEDUP_REMOVED lines=16> */
[----:B------:R-:W-:Y:S01]  /*44a0*/  SHF.L.U32 R37, R43, 0x10, RZ ;  /* 0x000000102b257819 */ /* 0x000fe200000006ff */
[----:B------:R-:W-:Y:S01]  /*44b0*/  FMUL.FTZ R32, R56, -1.4426950216293334961 ;  /* 0xbfb8aa3b38207820 */ /* 0x000fe20000410000 */
[----:B-1----:R-:W-:Y:S01]  /*44c0*/  SHF.L.U32 R35, R44, 0x10, RZ ;  /* 0x000000102c237819 */ /* 0x002fe200000006ff */
[----:B------:R0:W1:Y:S01]  /*44d0*/  MUFU.EX2 R62, R59 ;  /* 0x0000003b003e7308 */ /* 0x0000620000000800 */
[----:B------:R-:W-:Y:S01]  /*44e0*/  FMUL.FTZ R60, R57, -1.4426950216293334961 ;  /* 0xbfb8aa3b393c7820 */ /* 0x000fe20000410000 */
[----:B------:R-:W-:Y:S01]  /*44f0*/  FMUL.FTZ R36, R37, -1.4426950216293334961 ;  /* 0xbfb8aa3b25247820 */ /* 0x000fe20000410000 */
[----:B------:R-:W-:Y:S01]  /*4500*/  SHF.L.U32 R34, R45, 0x10, RZ ;  /* 0x000000102d227819 */ /* 0x000fe200000006ff */
[----:B------:R-:W-:Y:S01]  /*4510*/  FMUL.FTZ R38, R35, -1.4426950216293334961 ;  /* 0xbfb8aa3b23267820 */ /* 0x000fe20000410000 */
[----:B------:R-:W-:-:S03]  /*4520*/  SHF.L.U32 R33, R46, 0x10, RZ ;  /* 0x000000102e217819 */ /* 0x000fc600000006ff */
[----:B------:R2:W3:Y:S01]  /*4530*/  MUFU.EX2 R65, R32 ;  /* 0x0000002000417308 */ /* 0x0004e20000000800 */
[----:B0-----:R-:W-:Y:S01]  /*4540*/  PRMT R59, R40, 0x7632, R59 ;  /* 0x00007632283b7816 */ /* 0x001fe2000000003b */
[----:B------:R-:W-:Y:S01]  /*4550*/  FMUL.FTZ R39, R34, -1.4426950216293334961 ;  /* 0xbfb8aa3b22277820 */ /* 0x000fe20000410000 */
[----:B------:R-:W-:Y:S02]  /*4560*/  FMUL.FTZ R64, R33, -1.4426950216293334961 ;  /* 0xbfb8aa3b21407820 */ /* 0x000fe40000410000 */
[----:B------:R-:W-:-:S03]  /*4570*/  SHF.L.U32 R59, R59, 0x10, RZ ;  /* 0x000000103b3b7819 */ /* 0x000fc600000006ff */
[----:B------:R0:W4:Y:S01]  /*4580*/  MUFU.EX2 R63, R60 ;  /* 0x0000003c003f7308 */ /* 0x0001220000000800 */
[C---:B--2---:R-:W-:Y:S01]  /*4590*/  SHF.L.U32 R32, R47.reuse, 0x10, RZ ;  /* 0x000000102f207819 */ /* 0x044fe200000006ff */
[----:B-1----:R-:W-:Y:S01]  /*45a0*/  FADD.FTZ R62, R62, 1 ;  /* 0x3f8000003e3e7421 */ /* 0x002fe20000010000 */
[----:B------:R-:W-:-:S03]  /*45b0*/  PRMT R47, R47, 0x7632, R47 ;  /* 0x000076322f2f7816 */ /* 0x000fc6000000002f */
[----:B------:R-:W-:Y:S02]  /*45c0*/  FMUL.FTZ R40, R32, -1.4426950216293334961 ;  /* 0xbfb8aa3b20287820 */ /* 0x000fe40000410000 */
[----:B------:R1:W2:Y:S01]  /*45d0*/  MUFU.EX2 R66, R36 ;  /* 0x0000002400427308 */ /* 0x0002a20000000800 */
[----:B0-----:R-:W-:Y:S01]  /*45e0*/  PRMT R60, R41, 0x7632, R60 ;  /* 0x00007632293c7816 */ /* 0x001fe2000000003c */
[----:B---3--:R-:W-:Y:S01]  /*45f0*/  FADD.FTZ R65, R65, 1 ;  /* 0x3f80000041417421 */ /* 0x008fe20000010000 */
[----:B------:R-:W-:Y:S02]  /*4600*/  PRMT R41, R42, 0x7632, R41 ;  /* 0x000076322a297816 */ /* 0x000fe40000000029 */
[----:B------:R-:W-:Y:S02]  /*4610*/  SHF.L.U32 R60, R60, 0x10, RZ ;  /* 0x000000103c3c7819 */ /* 0x000fe400000006ff */
[----:B------:R-:W-:Y:S01]  /*4620*/  SHF.L.U32 R41, R41, 0x10, RZ ;  /* 0x0000001029297819 */ /* 0x000fe200000006ff */
[----:B------:R0:W3:Y:S01]  /*4630*/  MUFU.EX2 R70, R40 ;  /* 0x0000002800467308 */ /* 0x0000e20000000800 */
[----:B-1----:R-:W-:Y:S01]  /*4640*/  FMUL.FTZ R36, R59, -1.4426950216293334961 ;  /* 0xbfb8aa3b3b247820 */ /* 0x002fe20000410000 */
[----:B------:R-:W-:Y:S01]  /*4650*/  PRMT R42, R43, 0x7632, R42 ;  /* 0x000076322b2a7816 */ /* 0x000fe2000000002a */
[----:B----4-:R-:W-:-:S03]  /*4660*/  FADD.FTZ R63, R63, 1 ;  /* 0x3f8000003f3f7421 */ /* 0x010fc60000010000 */
[----:B------:R-:W-:Y:S02]  /*4670*/  SHF.L.U32 R42, R42, 0x10, RZ ;  /* 0x000000102a2a7819 */ /* 0x000fe400000006ff */
[----:B------:R1:W4:Y:S01]  /*4680*/  MUFU.EX2 R67, R38 ;  /* 0x0000002600437308 */ /* 0x0003220000000800 */
[----:B0-----:R-:W-:Y:S01]  /*4690*/  PRMT R40, R44, 0x7632, R40 ;  /* 0x000076322c287816 */ /* 0x001fe20000000028 */
[----:B--2---:R-:W-:Y:S01]  /*46a0*/  FADD.FTZ R66, R66, 1 ;  /* 0x3f80000042427421 */ /* 0x004fe20000010000 */
[----:B------:R-:W-:-:S05]  /*46b0*/  FMUL.FTZ R44, R42, -1.4426950216293334961 ;  /* 0xbfb8aa3b2a2c7820 */ /* 0x000fca0000410000 */
[----:B------:R0:W2:Y:S01]  /*46c0*/  MUFU.EX2 R61, R36 ;  /* 0x00000024003d7308 */ /* 0x0000a20000000800 */
[----:B-1----:R-:W-:Y:S01]  /*46d0*/  FMUL.FTZ R38, R60, -1.4426950216293334961 ;  /* 0xbfb8aa3b3c267820 */ /* 0x002fe20000410000 */
[----:B---3--:R-:W-:-:S06]  /*46e0*/  FADD.FTZ R70, R70, 1 ;  /* 0x3f80000046467421 */ /* 0x008fcc0000010000 */
[----:B------:R1:W3:Y:S01]  /*46f0*/  MUFU.EX2 R68, R39 ;  /* 0x0000002700447308 */ /* 0x0002e20000000800 */
[----:B0-----:R-:W-:Y:S01]  /*4700*/  SHF.L.U32 R36, R40, 0x10, RZ ;  /* 0x0000001028247819 */ /* 0x001fe200000006ff */
[----:B----4-:R-:W-:Y:S01]  /*4710*/  FADD.FTZ R67, R67, 1 ;  /* 0x3f80000043437421 */ /* 0x010fe20000010000 */
[----:B------:R-:W-:-:S03]  /*4720*/  PRMT R40, R45, 0x7632, R40 ;  /* 0x000076322d287816 */ /* 0x000fc60000000028 */
[----:B------:R-:W-:Y:S02]  /*4730*/  FMUL.FTZ R45, R36, -1.4426950216293334961 ;  /* 0xbfb8aa3b242d7820 */ /* 0x000fe40000410000 */
[----:B------:R-:W0:Y:S01]  /*4740*/  MUFU.EX2 R69, R64 ;  /* 0x0000004000457308 */ /* 0x000e220000000800 */
[----:B-1----:R-:W-:Y:S01]  /*4750*/  FMUL.FTZ R39, R41, -1.4426950216293334961 ;  /* 0xbfb8aa3b29277820 */ /* 0x002fe20000410000 */
[----:B--2---:R-:W-:-:S06]  /*4760*/  FADD.FTZ R61, R61, 1 ;  /* 0x3f8000003d3d7421 */ /* 0x004fcc0000010000 */
[----:B------:R1:W2:Y:S01]  /*4770*/  MUFU.EX2 R64, R38 ;  /* 0x0000002600407308 */ /* 0x0002a20000000800 */
[----:B---3--:R-:W-:-:S07]  /*4780*/  FADD.FTZ R68, R68, 1 ;  /* 0x3f80000044447421 */ /* 0x008fce0000010000 */
[----:B------:R3:W4:Y:S01]  /*4790*/  MUFU.EX2 R43, R39 ;  /* 0x00000027002b7308 */ /* 0x0007220000000800 */
[----:B-1----:R-:W-:Y:S01]  /*47a0*/  SHF.L.U32 R38, R40, 0x10, RZ ;  /* 0x0000001028267819 */ /* 0x002fe200000006ff */
[----:B0-----:R-:W-:Y:S01]  /*47b0*/  FADD.FTZ R69, R69, 1 ;  /* 0x3f80000045457421 */ /* 0x001fe20000010000 */
[----:B------:R-:W-:-:S03]  /*47c0*/  PRMT R40, R46, 0x7632, R40 ;  /* 0x000076322e287816 */ /* 0x000fc60000000028 */
[----:B------:R-:W-:Y:S01]  /*47d0*/  FMUL.FTZ R46, R38, -1.4426950216293334961 ;  /* 0xbfb8aa3b262e7820 */ /* 0x000fe20000410000 */
[----:B------:R-:W-:Y:S01]  /*47e0*/  SHF.L.U32 R40, R40, 0x10, RZ ;  /* 0x0000001028287819 */ /* 0x000fe200000006ff */
[----:B------:R-:W0:Y:S01]  /*47f0*/  MUFU.EX2 R44, R44 ;  /* 0x0000002c002c7308 */ /* 0x000e220000000800 */
[----:B---3--:R-:W-:Y:S01]  /*4800*/  SHF.L.U32 R39, R47, 0x10, RZ ;  /* 0x000000102f277819 */ /* 0x008fe200000006ff */
[----:B--2---:R-:W-:Y:S02]  /*4810*/  FADD.FTZ R64, R64, 1 ;  /* 0x3f80000040407421 */ /* 0x004fe40000010000 */
[----:B------:R-:W-:Y:S02]  /*4820*/  FMUL.FTZ R47, R40, -1.4426950216293334961 ;  /* 0xbfb8aa3b282f7820 */ /* 0x000fe40000410000 */
[----:B------:R-:W-:Y:S02]  /*4830*/  FMUL.FTZ R71, R39, -1.4426950216293334961 ;  /* 0xbfb8aa3b27477820 */ /* 0x000fe40000410000 */
[----:B------:R-:W-:Y:S01]  /*4840*/  MUFU.RCP R74, R66 ;  /* 0x00000042004a7308 */ /* 0x000fe20000001000 */
        /* <DEDUP_REMOVED lines=8> */
[----:B------:R0:W-:Y:S01]  /*48d0*/  MUFU.RCP R66, R43 ;  /* 0x0000002b00427308 */ /* 0x0001e20000001000 */
[----:B--2---:R-:W-:-:S07]  /*48e0*/  FADD.FTZ R47, R47, 1 ;  /* 0x3f8000002f2f7421 */ /* 0x004fce0000010000 */
[----:B------:R-:W-:Y:S01]  /*48f0*/  MUFU.RCP R76, R67 ;  /* 0x00000043004c7308 */ /* 0x000fe20000001000 */
[----:B0-----:R-:W-:Y:S01]  /*4900*/  FMUL.FTZ R43, R37, R74 ;  /* 0x0000004a252b7220 */ /* 0x001fe20000410000 */
[----:B-1----:R-:W-:-:S03]  /*4910*/  FADD.FTZ R46, R46, 1 ;  /* 0x3f8000002e2e7421 */ /* 0x002fc60000010000 */
[----:B------:R-:W-:-:S03]  /*4920*/  FMUL.FTZ R43, R43, R48 ;  /* 0x000000302b2b7220 */ /* 0x000fc60000410000 */
[----:B------:R-:W-:Y:S08]  /*4930*/  MUFU.RCP R67, R44 ;  /* 0x0000002c00437308 */ /* 0x000ff00000001000 */
[----:B------:R-:W-:Y:S08]  /*4940*/  MUFU.RCP R75, R68 ;  /* 0x00000044004b7308 */ /* 0x000ff00000001000 */
[----:B------:R-:W-:Y:S08]  /*4950*/  MUFU.RCP R78, R69 ;  /* 0x00000045004e7308 */ /* 0x000ff00000001000 */
[----:B------:R-:W-:Y:S08]  /*4960*/  MUFU.RCP R77, R70 ;  /* 0x00000046004d7308 */ /* 0x000ff00000001000 */
[----:B------:R-:W0:Y:S08]  /*4970*/  MUFU.RCP R48, R71 ;  /* 0x0000004700307308 */ /* 0x000e300000001000 */
[----:B------:R-:W1:Y:S08]  /*4980*/  MUFU.RCP R73, R62 ;  /* 0x0000003e00497308 */ /* 0x000e700000001000 */
[----:B------:R-:W-:Y:S01]  /*4990*/  MUFU.RCP R72, R63 ;  /* 0x0000003f00487308 */ /* 0x000fe20000001000 */
[----:B0-----:R-:W-:-:S07]  /*49a0*/  FMUL.FTZ R39, R39, R48 ;  /* 0x0000003027277220 */ /* 0x001fce0000410000 */
[----:B------:R0:W2:Y:S01]  /*49b0*/  MUFU.RCP R69, R46 ;  /* 0x0000002e00457308 */ /* 0x0000a20000001000 */
[----:B-1----:R-:W-:-:S04]  /*49c0*/  FMUL.FTZ R58, R58, R73 ;  /* 0x000000493a3a7220 */ /* 0x002fc80000410000 */
[----:B------:R-:W-:-:S03]  /*49d0*/  FMUL.FTZ R58, R58, R51 ;  /* 0x000000333a3a7220 */ /* 0x000fc60000410000 */
[----:B------:R-:W1:Y:S01]  /*49e0*/  MUFU.RCP R65, R65 ;  /* 0x0000004100417308 */ /* 0x000e620000001000 */
[----:B0-----:R-:W-:Y:S01]  /*49f0*/  FMUL.FTZ R46, R41, R66 ;  /* 0x00000042292e7220 */ /* 0x001fe20000410000 */
[----:B------:R-:W-:Y:S01]  /*4a00*/  FMUL.FTZ R41, R42, R67 ;  /* 0x000000432a297220 */ /* 0x000fe20000410000 */
[----:B------:R-:W-:Y:S01]  /*4a10*/  FMUL.FTZ R42, R35, R76 ;  /* 0x0000004c232a7220 */ /* 0x000fe20000410000 */
[----:B------:R-:W-:Y:S01]  /*4a20*/  FMUL.FTZ R35, R34, R75 ;  /* 0x0000004b22237220 */ /* 0x000fe20000410000 */
[----:B------:R-:W-:Y:S01]  /*4a30*/  FMUL.FTZ R34, R33, R78 ;  /* 0x0000004e21227220 */ /* 0x000fe20000410000 */
[----:B------:R-:W-:Y:S01]  /*4a40*/  FMUL.FTZ R33, R32, R77 ;  /* 0x0000004d20217220 */ /* 0x000fe20000410000 */
[----:B------:R-:W-:Y:S01]  /*4a50*/  FMUL.FTZ R42, R42, R31 ;  /* 0x0000001f2a2a7220 */ /* 0x000fe20000410000 */
[----:B------:R-:W0:Y:S01]  /*4a60*/  MUFU.RCP R62, R61 ;  /* 0x0000003d003e7308 */ /* 0x000e220000001000 */
[----:B------:R-:W-:Y:S01]  /*4a70*/  FMUL.FTZ R35, R35, R30 ;  /* 0x0000001e23237220 */ /* 0x000fe20000410000 */
[----:B--2---:R-:W-:Y:S01]  /*4a80*/  FMUL.FTZ R31, R38, R69 ;  /* 0x00000045261f7220 */ /* 0x004fe20000410000 */
[----:B------:R-:W-:Y:S01]  /*4a90*/  FMUL.FTZ R33, R33, R28 ;  /* 0x0000001c21217220 */ /* 0x000fe20000410000 */
[----:B------:R-:W-:Y:S01]  /*4aa0*/  FMUL.FTZ R30, R39, R20 ;  /* 0x00000014271e7220 */ /* 0x000fe20000410000 */
[----:B------:R-:W-:Y:S01]  /*4ab0*/  FMUL.FTZ R57, R57, R72 ;  /* 0x0000004839397220 */ /* 0x000fe20000410000 */
[----:B------:R-:W-:Y:S01]  /*4ac0*/  FMUL.FTZ R34, R34, R29 ;  /* 0x0000001d22227220 */ /* 0x000fe20000410000 */
[----:B------:R-:W-:Y:S01]  /*4ad0*/  FMUL.FTZ R28, R31, R22 ;  /* 0x000000161f1c7220 */ /* 0x000fe20000410000 */
[----:B------:R-:W2:Y:S01]  /*4ae0*/  MUFU.RCP R63, R64 ;  /* 0x00000040003f7308 */ /* 0x000ea20000001000 */
[----:B-1----:R-:W-:Y:S01]  /*4af0*/  FMUL.FTZ R56, R56, R65 ;  /* 0x0000004138387220 */ /* 0x002fe20000410000 */
[----:B------:R-:W-:Y:S01]  /*4b00*/  FMUL.FTZ R57, R57, R50 ;  /* 0x0000003239397220 */ /* 0x000fe20000410000 */
[----:B------:R-:W-:Y:S01]  /*4b10*/  FMUL.FTZ R25, R46, R25 ;  /* 0x000000192e197220 */ /* 0x000fe20000410000 */
[----:B------:R-:W-:Y:S01]  /*4b20*/  FMUL.FTZ R24, R41, R24 ;  /* 0x0000001829187220 */ /* 0x000fe20000410000 */
[----:B------:R-:W-:Y:S01]  /*4b30*/  FMUL.FTZ R56, R56, R49 ;  /* 0x0000003138387220 */ /* 0x000fe20000410000 */
[----:B------:R-:W-:-:S02]  /*4b40*/  F2FP.BF16.F32.PACK_AB R39, R30, R33 ;  /* 0x000000211e27723e */ /* 0x000fc400000010ff */
[----:B------:R-:W1:Y:S01]  /*4b50*/  MUFU.RCP R45, R45 ;  /* 0x0000002d002d7308 */ /* 0x000e620000001000 */
[----:B0-----:R-:W-:Y:S01]  /*4b60*/  FMUL.FTZ R44, R59, R62 ;  /* 0x0000003e3b2c7220 */ /* 0x001fe20000410000 */
[----:B------:R-:W0:Y:S01]  /*4b70*/  LDC.64 R32, c[0x0][0x430] ;  /* 0x00010c00ff207b82 */ /* 0x000e220000000a00 */
[----:B------:R-:W-:Y:S02]  /*4b80*/  F2FP.BF16.F32.PACK_AB R22, R25, R56 ;  /* 0x000000381916723e */ /* 0x000fe400000010ff */
[----:B------:R-:W-:-:S03]  /*4b90*/  FMUL.FTZ R27, R44, R27 ;  /* 0x0000001b2c1b7220 */ /* 0x000fc60000410000 */
[----:B------:R-:W3:Y:S01]  /*4ba0*/  MUFU.RCP R47, R47 ;  /* 0x0000002f002f7308 */ /* 0x000ee20000001000 */
[----:B--2---:R-:W-:Y:S01]  /*4bb0*/  FMUL.FTZ R37, R60, R63 ;  /* 0x0000003f3c257220 */ /* 0x004fe20000410000 */
[----:B------:R-:W-:-:S03]  /*4bc0*/  F2FP.BF16.F32.PACK_AB R20, R27, R58 ;  /* 0x0000003a1b14723e */ /* 0x000fc600000010ff */
[----:B------:R-:W-:Y:S01]  /*4bd0*/  FMUL.FTZ R26, R37, R26 ;  /* 0x0000001a251a7220 */ /* 0x000fe20000410000 */
[----:B------:R-:W-:Y:S01]  /*4be0*/  F2FP.BF16.F32.PACK_AB R37, R28, R35 ;  /* 0x000000231c25723e */ /* 0x000fe200000010ff */
[----:B-1----:R-:W-:-:S04]  /*4bf0*/  FMUL.FTZ R36, R36, R45 ;  /* 0x0000002d24247220 */ /* 0x002fc80000410000 */
[----:B------:R-:W-:Y:S01]  /*4c00*/  FMUL.FTZ R29, R36, R23 ;  /* 0x00000017241d7220 */ /* 0x000fe20000410000 */
[----:B------:R-:W-:Y:S01]  /*4c10*/  F2FP.BF16.F32.PACK_AB R23, R24, R43 ;  /* 0x0000002b1817723e */ /* 0x000fe200000010ff */
[----:B---3--:R-:W-:-:S03]  /*4c20*/  FMUL.FTZ R40, R40, R47 ;  /* 0x0000002f28287220 */ /* 0x008fc60000410000 */
[----:B------:R-:W-:Y:S01]  /*4c30*/  F2FP.BF16.F32.PACK_AB R36, R29, R42 ;  /* 0x0000002a1d24723e */ /* 0x000fe200000010ff */
[----:B0-----:R-:W-:-:S04]  /*4c40*/  IMAD.WIDE.U32 R54, R32, UR20, R54 ;  /* 0x0000001420367c25 */ /* 0x001fc8000f8e0036 */
[----:B------:R-:W-:Y:S01]  /*4c50*/  FMUL.FTZ R31, R40, R21 ;  /* 0x00000015281f7220 */ /* 0x000fe20000410000 */
[----:B------:R-:W-:Y:S01]  /*4c60*/  F2FP.BF16.F32.PACK_AB R21, R26, R57 ;  /* 0x000000391a15723e */ /* 0x000fe200000010ff */
[----:B------:R-:W-:Y:S01]  /*4c70*/  BAR.SYNC.DEFER_BLOCKING 0x0 ;  /* 0x0000000000007b1d */ /* 0x000fe20000010000 */
[----:B------:R-:W-:Y:S02]  /*4c80*/  IMAD R55, R33, UR20, R55 ;  /* 0x0000001421377c24 */ /* 0x000fe4000f8e0237 */
[----:B------:R-:W-:-:S05]  /*4c90*/  F2FP.BF16.F32.PACK_AB R38, R31, R34 ;  /* 0x000000221f26723e */ /* 0x000fca00000010ff */
[----:B------:R-:W0:Y:S08]  /*4ca0*/  LDC.64 R34, c[0x0][0x438] ;  /* 0x00010e00ff227b82 */ /* 0x000e300000000a00 */
[----:B------:R-:W1:Y:S01]  /*4cb0*/  LDC.64 R40, c[0x0][0x490] ;  /* 0x00012400ff287b82 */ /* 0x000e620000000a00 */
[----:B------:R1:W-:Y:S04]  /*4cc0*/  STS.128 [R0], R20 ;  /* 0x0000001400007388 */ /* 0x0003e80000000c00 */
        /* <DEDUP_REMOVED lines=8> */
[----:B------:R-:W-:-:S04]  /*4d50*/  IADD3 R20, P0, PT, R52, R21, RZ ;  /* 0x0000001534147210 */ /* 0x000fc80007f1e0ff */
[----:B------:R-:W-:Y:S02]  /*4d60*/  IADD3.X R21, PT, PT, R53, R33, RZ, P0, !PT ;  /* 0x0000002135157210 */ /* 0x000fe400007fe4ff */
[----:B------:R-:W-:-:S03]  /*4d70*/  ISETP.GE.AND P0, PT, R10, UR5, PT ;  /* 0x000000050a007c0c */ /* 0x000fc6000bf06270 */
[----:B--2---:R1:W-:Y:S04]  /*4d80*/  STG.E.128 desc[UR18][R20.64], R24 ;  /* 0x0000001814007986 */ /* 0x0043e8000c101d12 */
[----:B0-----:R1:W-:Y:S06]  /*4d90*/  STG.E.128 desc[UR18][R20.64+0x200], R28 ;  /* 0x0002001c14007986 */ /* 0x0013ec000c101d12 */
[----:B------:R-:W-:Y:S05]  /*4da0*/  @!P0 BRA `(.L_x_4236) ;  /* 0xffffffb800548947 */ /* 0x000fea000383ffff */
[----:B------:R-:W-:Y:S05]  /*4db0*/  EXIT ;  /* 0x000000000000794d */ /* 0x000fea0003800000 */
.L_x_4237:
        /* <DEDUP_REMOVED lines=12> */
.L_x_5121:


//--------------------- .text._Z25selective_scan_fwd_kernelI32Selective_Scan_fwd_kernel_traitsILi32ELi16ELi1ELb1ELb1ELb0ELb0EN3c108BFloat16EfEEv13SSMParamsBase --------------------------
	.section	.text._Z25selective_scan_fwd_kernelI32Selective_Scan_fwd_kernel_traitsILi32ELi16ELi1ELb1ELb1ELb0ELb0EN3c108BFloat16EfEEv13SSMParamsBase,"ax",@progbits
	.align	128
        .global         _Z25selective_scan_fwd_kernelI32Selective_Scan_fwd_kernel_traitsILi32ELi16ELi1ELb1ELb1ELb0ELb0EN3c108BFloat16EfEEv13SSMParamsBase
        .type           _Z25selective_scan_fwd_kernelI32Selective_Scan_fwd_kernel_traitsILi32ELi16ELi1ELb1ELb1ELb0ELb0EN3c108BFloat16EfEEv13SSMParamsBase,@function
        .size           _Z25selective_scan_fwd_kernelI32Selective_Scan_fwd_kernel_traitsILi32ELi16ELi1ELb1ELb1ELb0ELb0EN3c108BFloat16EfEEv13SSMParamsBase,(.L_x_5122 - _Z25selective_scan_fwd_kernelI32Selective_Scan_fwd_kernel_traitsILi32ELi16ELi1ELb1ELb1ELb0ELb0EN3c108BFloat16EfEEv13SSMParamsBase)
        .other          _Z25selective_scan_fwd_kernelI32Selective_Scan_fwd_kernel_traitsILi32ELi16ELi1ELb1ELb1ELb0ELb0EN3c108BFloat16EfEEv13SSMParamsBase,@"STO_CUDA_ENTRY STV_DEFAULT"
_Z25selective_scan_fwd_kernelI32Selective_Scan_fwd_kernel_traitsILi32ELi16ELi1ELb1ELb1ELb0ELb0EN3c108BFloat16EfEEv13SSMParamsBase:
.text._Z25selective_scan_fwd_kernelI32Selective_Scan_fwd_kernel_traitsILi32ELi16ELi1ELb1ELb1ELb0ELb0EN3c108BFloat16EfEEv13SSMParamsBase:
        /* <DEDUP_REMOVED lines=62> */
[----:B------:R-:W0:Y:S01]  /*03e0*/  S2R R29, SR_TID.X ;  /* 0x00000000001d7919 */ /* 0x000e220000002100 */
[----:B------:R-:W1:Y:S01]  /*03f0*/  LDC.64 R20, c[0x0][0x428] ;  /* 0x00010a00ff147b82 */ /* 0x000e620000000a00 */
[----:B------:R-:W2:Y:S01]  /*0400*/  LDCU.64 UR6, c[0x0][0x3d8] ;  /* 0x00007b00ff0677ac */ /* 0x000ea20008000a00 */
[----:B------:R-:W-:Y:S01]  /*0410*/  @!P2 IADD3 R7, PT, PT, -R7, RZ, RZ ;  /* 0x000000ff0707a210 */ /* 0x000fe20007ffe1ff */
[C---:B------:R-:W-:Y:S01]  /*0420*/  IMAD.WIDE.U32 R4, R9.reuse, UR14, R4 ;  /* 0x0000000e09047c25 */ /* 0x040fe2000f8e0004 */
[----:B------:R-:W-:Y:S01]  /*0430*/  @!P1 LOP3.LUT R7, RZ, R10, RZ, 0x33, !PT ;  /* 0x0000000aff079212 */ /* 0x000fe200078e33ff */
[----:B------:R-:W3:Y:S01]  /*0440*/  LDCU.64 UR8, c[0x0][0x3a0] ;  /* 0x00007400ff0877ac */ /* 0x000ee20008000a00 */
[C---:B------:R-:W-:Y:S01]  /*0450*/  LEA R39, P0, R2.reuse, R12, 0x1 ;  /* 0x0000000c02277211 */ /* 0x040fe200078008ff */
[----:B------:R-:W-:Y:S01]  /*0460*/  IMAD R45, R9, UR15, R5 ;  /* 0x0000000f092d7c24 */ /* 0x000fe2000f8e0205 */
[----:B------:R-:W4:Y:S01]  /*0470*/  LDC R8, c[0x0][0x384] ;  /* 0x0000e100ff087b82 */ /* 0x000f220000000800 */
[----:B------:R-:W-:Y:S01]  /*0480*/  SHF.R.S32.HI R3, RZ, 0x1f, R7 ;  /* 0x0000001fff037819 */ /* 0x000fe20000011407 */
[----:B------:R-:W-:Y:S01]  /*0490*/  UIMAD UR5, UR18, UR13, UR5 ;  /* 0x0000000d120572a4 */ /* 0x000fe2000f8e0205 */
[----:B------:R-:W-:-:S02]  /*04a0*/  LEA.HI.X R43, R2, R13, R43, 0x1, P0 ;  /* 0x0000000d022b7211 */ /* 0x000fc400000f0c2b */
[C---:B------:R-:W-:Y:S01]  /*04b0*/  LEA R41, P0, R4.reuse, R14, 0x1 ;  /* 0x0000000e04297211 */ /* 0x040fe200078008ff */
[-C--:B------:R-:W-:Y:S01]  /*04c0*/  IMAD R6, R3, R48.reuse, RZ ;  /* 0x0000003003067224 */ /* 0x080fe200078e02ff */
[----:B------:R-:W-:Y:S01]  /*04d0*/  MOV R37, RZ ;  /* 0x000000ff00257202 */ /* 0x000fe20000000f00 */
[----:B------:R-:W0:Y:S01]  /*04e0*/  LDC.64 R16, c[0x0][0x448] ;  /* 0x00011200ff107b82 */ /* 0x000e220000000a00 */
[C---:B------:R-:W-:Y:S01]  /*04f0*/  IMAD.WIDE.U32 R2, R7.reuse, R48, UR4 ;  /* 0x0000000407027e25 */ /* 0x040fe2000f8e0030 */
[----:B------:R-:W-:Y:S01]  /*0500*/  LEA.HI.X R45, R4, R15, R45, 0x1, P0 ;  /* 0x0000000f042d7211 */ /* 0x000fe200000f0c2d */
[----:B------:R-:W0:Y:S02]  /*0510*/  LDCU UR4, c[0x0][0x38c] ;  /* 0x00007180ff0477ac */ /* 0x000e240008000800 */
[----:B------:R-:W-:Y:S02]  /*0520*/  IMAD R49, R7, R49, R6 ;  /* 0x0000003107317224 */ /* 0x000fe400078e0206 */
[----:B--2---:R-:W-:Y:S01]  /*0530*/  IMAD.WIDE.U32 R32, R9, UR6, RZ ;  /* 0x0000000609207c25 */ /* 0x004fe2000f8e00ff */
[----:B------:R-:W2:Y:S02]  /*0540*/  LDC.64 R10, c[0x0][0x420] ;  /* 0x00010800ff0a7b82 */ /* 0x000ea40000000a00 */
[----:B------:R-:W-:Y:S01]  /*0550*/  IADD3 R49, PT, PT, R3, R49, RZ ;  /* 0x0000003103317210 */ /* 0x000fe20007ffe0ff */
[----:B-1----:R-:W-:-:S04]  /*0560*/  IMAD.WIDE.U32 R4, R9, R20, RZ ;  /* 0x0000001409047225 */ /* 0x002fc800078e00ff */
[C---:B---3--:R-:W-:Y:S01]  /*0570*/  IMAD.WIDE.U32 R6, R9.reuse, UR8, RZ ;  /* 0x0000000809067c25 */ /* 0x048fe2000f8e00ff */
[----:B------:R-:W1:Y:S03]  /*0580*/  LDC.64 R12, c[0x0][0x450] ;  /* 0x00011400ff0c7b82 */ /* 0x000e660000000a00 */
[----:B----4-:R-:W-:Y:S02]  /*0590*/  IMAD R3, R8, UR18, R9 ;  /* 0x0000001208037c24 */ /* 0x010fe4000f8e0209 */
[C---:B------:R-:W-:Y:S01]  /*05a0*/  IMAD R8, R9.reuse, UR7, R33 ;  /* 0x0000000709087c24 */ /* 0x040fe2000f8e0221 */
[----:B------:R-:W3:Y:S01]  /*05b0*/  LDCU.U8 UR7, c[0x0][0x39e] ;  /* 0x000073c0ff0777ac */ /* 0x000ee20008000000 */
[C---:B------:R-:W-:Y:S01]  /*05c0*/  IMAD R5, R9.reuse, R21, R5 ;  /* 0x0000001509057224 */ /* 0x040fe200078e0205 */
[----:B------:R-:W4:Y:S01]  /*05d0*/  LDC.64 R22, c[0x0][0x440] ;  /* 0x00011000ff167b82 */ /* 0x000f220000000a00 */
[C---:B0-----:R-:W-:Y:S01]  /*05e0*/  LEA R47, P0, R2.reuse, R16, 0x1 ;  /* 0x00000010022f7211 */ /* 0x041fe200078008ff */
[----:B------:R-:W-:Y:S01]  /*05f0*/  IMAD R33, R9, UR9, R7 ;  /* 0x0000000909217c24 */ /* 0x000fe2000f8e0207 */
[----:B------:R-:W-:Y:S01]  /*0600*/  SHF.L.U32 R7, R29, 0x1, RZ ;  /* 0x000000011d077819 */ /* 0x000fe200000006ff */
[----:B------:R-:W-:Y:S01]  /*0610*/  IMAD R35, R3, R18, RZ ;  /* 0x0000001203237224 */ /* 0x000fe200078e02ff */
[----:B------:R-:W-:-:S03]  /*0620*/  LEA.HI.X R49, R2, R17, R49, 0x1, P0 ;  /* 0x0000001102317211 */ /* 0x000fc600000f0c31 */
[----:B------:R-:W0:Y:S01]  /*0630*/  S2UR UR5, SR_CgaCtaId ;  /* 0x00000000000579c3 */ /* 0x000e220000008800 */
[----:B--2---:R-:W-:Y:S01]  /*0640*/  IMAD.WIDE.U32 R2, R10, UR18, R4 ;  /* 0x000000120a027c25 */ /* 0x004fe2000f8e0004 */
[----:B------:R-:W-:-:S03]  /*0650*/  LOP3.LUT R4, R7, 0x7c0, RZ, 0xc0, !PT ;  /* 0x000007c007047812 */ /* 0x000fc600078ec0ff */
[----:B------:R-:W-:Y:S01]  /*0660*/  IMAD R34, R11, UR18, R3 ;  /* 0x000000120b227c24 */ /* 0x000fe2000f8e0203 */
[----:B------:R-:W-:Y:S01]  /*0670*/  LOP3.LUT R4, R4, 0x1f, R29, 0xf8, !PT ;  /* 0x0000001f04047812 */ /* 0x000fe200078ef81d */
[----:B------:R-:W-:Y:S01]  /*0680*/  IMAD R35, R35, UR4, RZ ;  /* 0x0000000423237c24 */ /* 0x000fe2000f8e02ff */
[----:B-1----:R-:W-:Y:S01]  /*0690*/  LEA R30, P0, R32, R12, 0x2 ;  /* 0x0000000c201e7211 */ /* 0x002fe200078010ff */
[----:B------:R-:W-:Y:S02]  /*06a0*/  UMOV UR4, 0x400 ;  /* 0x0000040000047882 */ /* 0x000fe40000000000 */
[----:B------:R-:W-:Y:S01]  /*06b0*/  IMAD.WIDE.U32 R16, R4, 0x10, RZ ;  /* 0x0000001004107825 */ /* 0x000fe200078e00ff */
[----:B------:R-:W-:Y:S02]  /*06c0*/  LEA.HI.X R32, R32, R13, R8, 0x2, P0 ;  /* 0x0000000d20207211 */ /* 0x000fe400000f1408 */
[----:B----4-:R-:W-:Y:S02]  /*06d0*/  LEA R31, P1, R6, R22, 0x2 ;  /* 0x00000016061f7211 */ /* 0x010fe400078210ff */
[----:B------:R-:W-:-:S02]  /*06e0*/  LOP3.LUT R36, R16, 0x200, RZ, 0xfc, !PT ;  /* 0x0000020010247812 */ /* 0x000fc400078efcff */
[----:B------:R-:W-:Y:S01]  /*06f0*/  LEA.HI.X R33, R6, R23, R33, 0x2, P1 ;  /* 0x0000001706217211 */ /* 0x000fe200008f1421 */
[----:B0--3--:R-:W-:-:S12]  /*0700*/  ULEA UR4, UR5, UR4, 0x18 ;  /* 0x0000000405047291 */ /* 0x009fd8000f8ec0ff */
.L_x_4274:
[----:B------:R-:W-:Y:S01]  /*0710*/  BAR.SYNC.DEFER_BLOCKING 0x0 ;  /* 0x0000000000007b1d */ /* 0x000fe20000010000 */
[----:B------:R-:W-:-:S04]  /*0720*/  IADD3 R8, P0, PT, R16, R39, RZ ;  /* 0x0000002710087210 */ /* 0x000fc80007f1e0ff */
[----:B------:R-:W-:-:S05]  /*0730*/  IADD3.X R9, PT, PT, R17, R43, RZ, P0, !PT ;  /* 0x0000002b11097210 */ /* 0x000fca00007fe4ff */
[----:B-1----:R-:W2:Y:S04]  /*0740*/  LDG.E.128 R20, desc[UR16][R8.64] ;  /* 0x0000001008147981 */ /* 0x002ea8000c1e1d00 */
[----:B------:R-:W3:Y:S01]  /*0750*/  LDG.E.128 R24, desc[UR16][R8.64+0x200] ;  /* 0x0002001008187981 */ /* 0x000ee2000c1e1d00 */
[----:B------:R-:W-:Y:S01]  /*0760*/  IADD3 R18, P0, PT, R16, R41, RZ ;  /* 0x0000002910127210 */ /* 0x000fe20007f1e0ff */
[----:B------:R-:W0:Y:S03]  /*0770*/  S2R R38, SR_LANEID ;  /* 0x0000000000267919 */ /* 0x000e260000000000 */
[----:B------:R-:W-:Y:S02]  /*0780*/  IADD3.X R19, PT, PT, R17, R45, RZ, P0, !PT ;  /* 0x0000002d11137210 */ /* 0x000fe400007fe4ff */
[----:B0-----:R-:W-:-:S04]  /*0790*/  LEA R51, R38, UR4, 0x4 ;  /* 0x0000000426337c11 */ /* 0x001fc8000f8e20ff */
        /* <DEDUP_REMOVED lines=68> */
.L_x_4239:
[----:B------:R-:W-:Y:S05]  /*0be0*/  BSYNC.RECONVERGENT B0 ;  /* 0x0000000000007941 */ /* 0x000fea0003800200 */
.L_x_4238:
        /* <DEDUP_REMOVED lines=37> */
.L_x_4241:
[----:B------:R-:W-:Y:S05]  /*0e40*/  BSYNC.RECONVERGENT B0 ;  /* 0x0000000000007941 */ /* 0x000fea0003800200 */
.L_x_4240:
        /* <DEDUP_REMOVED lines=36> */
.L_x_4243:
[----:B------:R-:W-:Y:S05]  /*1090*/  BSYNC.RECONVERGENT B0 ;  /* 0x0000000000007941 */ /* 0x000fea0003800200 */
.L_x_4242:
        /* <DEDUP_REMOVED lines=37> */
.L_x_4245:
[----:B------:R-:W-:Y:S05]  /*12f0*/  BSYNC.RECONVERGENT B0 ;  /* 0x0000000000007941 */ /* 0x000fea0003800200 */
.L_x_4244:
        /* <DEDUP_REMOVED lines=36> */
.L_x_4247:
[----:B------:R-:W-:Y:S05]  /*1540*/  BSYNC.RECONVERGENT B0 ;  /* 0x0000000000007941 */ /* 0x000fea0003800200 */
.L_x_4246:
        /* <DEDUP_REMOVED lines=38> */
.L_x_4249:
[----:B------:R-:W-:Y:S05]  /*17b0*/  BSYNC.RECONVERGENT B0 ;  /* 0x0000000000007941 */ /* 0x000fea0003800200 */
.L_x_4248:
[----:B------:R-:W-:Y:S01]  /*17c0*/  SHF.L.U32 R23, R11, 0x10, RZ ;  /* 0x000000100b177819 */ /* 0x000fe200000006ff */
[----:B------:R-:W-:Y:S01]  /*17d0*/  BSSY.RECONVERGENT B0, `(.L_x_4250) ;  /* 0x0000026000007945 */ /* 0x000fe20003800200 */
[----:B------:R-:W-:Y:S02]  /*17e0*/  PRMT R8, R13, 0x7632, R8 ;  /* 0x000076320d087816 */ /* 0x000fe40000000008 */
        /* <DEDUP_REMOVED lines=36> */
.L_x_4251:
[----:B------:R-:W-:Y:S05]  /*1a30*/  BSYNC.RECONVERGENT B0 ;  /* 0x0000000000007941 */ /* 0x000fea0003800200 */
.L_x_4250:
        /* <DEDUP_REMOVED lines=41> */
.L_x_4253:
[----:B------:R-:W-:Y:S05]  /*1cd0*/  BSYNC.RECONVERGENT B0 ;  /* 0x0000000000007941 */ /* 0x000fea0003800200 */
.L_x_4252:
        /* <DEDUP_REMOVED lines=40> */
.L_x_4255:
[----:B------:R-:W-:Y:S05]  /*1f60*/  BSYNC.RECONVERGENT B0 ;  /* 0x0000000000007941 */ /* 0x000fea0003800200 */
.L_x_4254:
        /* <DEDUP_REMOVED lines=41> */
.L_x_4257:
[----:B------:R-:W-:Y:S05]  /*2200*/  BSYNC.RECONVERGENT B0 ;  /* 0x0000000000007941 */ /* 0x000fea0003800200 */
.L_x_4256:
        /* <DEDUP_REMOVED lines=39> */
.L_x_4259:
[----:B------:R-:W-:Y:S05]  /*2480*/  BSYNC.RECONVERGENT B0 ;  /* 0x0000000000007941 */ /* 0x000fea0003800200 */
.L_x_4258:
        /* <DEDUP_REMOVED lines=43> */
.L_x_4261:
[----:B------:R-:W-:Y:S05]  /*2740*/  BSYNC.RECONVERGENT B0 ;  /* 0x0000000000007941 */ /* 0x000fea0003800200 */
.L_x_4260:
        /* <DEDUP_REMOVED lines=32> */
.L_x_4263:
[----:B------:R-:W-:Y:S05]  /*2950*/  BSYNC.RECONVERGENT B0 ;  /* 0x0000000000007941 */ /* 0x000fea0003800200 */
.L_x_4262:
        /* <DEDUP_REMOVED lines=32> */
.L_x_4265:
[----:B------:R-:W-:Y:S05]  /*2b60*/  BSYNC.RECONVERGENT B0 ;  /* 0x0000000000007941 */ /* 0x000fea0003800200 */
.L_x_4264:
        /* <DEDUP_REMOVED lines=32> */
.L_x_4267:
[----:B------:R-:W-:Y:S05]  /*2d70*/  BSYNC.RECONVERGENT B0 ;  /* 0x0000000000007941 */ /* 0x000fea0003800200 */
.L_x_4266:
        /* <DEDUP_REMOVED lines=32> */
.L_x_4269:
[----:B------:R-:W-:Y:S05]  /*2f80*/  BSYNC.RECONVERGENT B0 ;  /* 0x0000000000007941 */ /* 0x000fea0003800200 */
.L_x_4268:
        /* <DEDUP_REMOVED lines=23> */
[----:B------:R-:W-:Y:S01]  /*3100*/  ISETP.NE.AND P0, PT, R37, RZ, PT ;  /* 0x000000ff2500720c */ /* 0x000fe20003f05270 */
[----:B------:R-:W-:Y:S01]  /*3110*/  FMUL.FTZ R94, R27, R62 ;  /* 0x0000003e1b5e7220 */ /* 0x000fe20000410000 */
[----:B------:R-:W-:Y:S01]  /*3120*/  IADD3 R101, P1, PT, R47, R36, RZ ;  /* 0x000000242f657210 */ /* 0x000fe20007f3e0ff */
        /* <DEDUP_REMOVED lines=14> */
[----:B------:R-:W-:Y:S01]  /*3210*/  IMAD R96, R37, R26, RZ ;  /* 0x0000001a25607224 */ /* 0x000fe200078e02ff */
[----:B------:R-:W-:Y:S01]  /*3220*/  IADD3 R95, PT, PT, -R26, RZ, RZ ;  /* 0x000000ff1a5f7210 */ /* 0x000fe20007ffe1ff */
[----:B------:R-:W-:Y:S01]  /*3230*/  UIADD3 UR5, UPT, UPT, UR4, 0x450, URZ ;  /* 0x0000045004057890 */ /* 0x000fe2000fffe0ff */
[----:B------:R-:W-:-:S02]  /*3240*/  MOV R97, R31 ;  /* 0x0000001f00617202 */ /* 0x000fc40000000f00 */
[----:B------:R-:W3:Y:S01]  /*3250*/  LDC.64 R24, c[0x0][0x480] ;  /* 0x00012000ff187b82 */ /* 0x000ee20000000a00 */
        /* <DEDUP_REMOVED lines=8> */
.L_x_4273:
[----:B------:R-:W-:Y:S02]  /*32e0*/  MOV R4, R97 ;  /* 0x0000006100047202 */ /* 0x000fe40000000f00 */
[----:B------:R-:W-:Y:S02]  /*32f0*/  MOV R26, R101 ;  /* 0x00000065001a7202 */ /* 0x000fe40000000f00 */
[----:B------:R-:W-:-:S03]  /*3300*/  MOV R5, R98 ;  /* 0x0000006200057202 */ /* 0x000fc60000000f00 */
[----:B0-----:R-:W2:Y:S04]  /*3310*/  LDG.E.128 R8, desc[UR16][R26.64+-0x200] ;  /* 0xfffe00101a087981 */ /* 0x001ea8000c1e1d00 */
[----:B------:R-:W4:Y:S04]  /*3320*/  LDG.E.128 R12, desc[UR16][R26.64] ;  /* 0x000000101a0c7981 */ /* 0x000f28000c1e1d00 */
[----:B------:R-:W3:Y:S01]  /*3330*/  LDG.E R4, desc[UR16][R4.64] ;  /* 0x0000001004047981 */ /* 0x000ee2000c1e1900 */
[----:B------:R-:W-:Y:S01]  /*3340*/  ISETP.GE.AND P1, PT, R38, 0x1, PT ;  /* 0x000000012600780c */ /* 0x000fe20003f26270 */
[----:B------:R-:W0:Y:S01]  /*3350*/  S2UR UR6, SR_CgaCtaId ;  /* 0x00000000000679c3 */ /* 0x000e220000008800 */
[----:B------:R-:W-:Y:S01]  /*3360*/  UMOV UR4, 0x400 ;  /* 0x0000040000047882 */ /* 0x000fe20000000000 */
[----:B--2---:R-:W-:Y:S04]  /*3370*/  STS.128 [R51], R8 ;  /* 0x0000000833007388 */ /* 0x004fe80000000c00 */
[----:B----4-:R1:W-:Y:S01]  /*3380*/  STS.128 [R51+0x200], R12 ;  /* 0x0002000c33007388 */ /* 0x0103e20000000c00 */
[----:B------:R-:W-:Y:S01]  /*3390*/  NOP ;  /* 0x0000000000007918 */ /* 0x000fe20000000000 */
[----:B---3--:R-:W-:-:S02]  /*33a0*/  FMUL.FTZ R113, R4, 1.4426950216293334961 ;  /* 0x3fb8aa3b04717820 */ /* 0x008fc40000410000 */
[----:B------:R-:W-:Y:S04]  /*33b0*/  LDS.128 R8, [R40+0x10] ;  /* 0x0000100028087984 */ /* 0x000fe80000000c00 */
[----:B------:R-:W2:Y:S01]  /*33c0*/  LDS.128 R4, [R40] ;  /* 0x0000000028047984 */ /* 0x000ea20000000c00 */
[C---:B------:R-:W-:Y:S01]  /*33d0*/  FMUL.FTZ R102, R113.reuse, R50 ;  /* 0x0000003271667220 */ /* 0x040fe20000410000 */
[C---:B------:R-:W-:Y:S01]  /*33e0*/  FMUL.FTZ R101, R113.reuse, R44 ;  /* 0x0000002c71657220 */ /* 0x040fe20000410000 */
[C---:B------:R-:W-:Y:S01]  /*33f0*/  FMUL.FTZ R114, R113.reuse, R54 ;  /* 0x0000003671727220 */ /* 0x040fe20000410000 */
[----:B------:R-:W-:-:S03]  /*3400*/  FMUL.FTZ R106, R113, R53 ;  /* 0x00000035716a7220 */ /* 0x000fc60000410000 */
[----:B------:R-:W3:Y:S01]  /*3410*/  MUFU.EX2 R102, R102 ;  /* 0x0000006600667308 */ /* 0x000ee20000000800 */
[----:B------:R-:W-:-:S07]  /*3420*/  FMUL.FTZ R105, R113, R46 ;  /* 0x0000002e71697220 */ /* 0x000fce0000410000 */
[----:B-1----:R2:W-:Y:S01]  /*3430*/  MUFU.EX2 R14, R114 ;  /* 0x00000072000e7308 */ /* 0x0025e20000000800 */
[----:B------:R-:W-:-:S07]  /*3440*/  FMUL.FTZ R104, R113, R55 ;  /* 0x0000003771687220 */ /* 0x000fce0000410000 */
[----:B------:R-:W1:Y:S01]  /*3450*/  MUFU.EX2 R101, R101 ;  /* 0x0000006500657308 */ /* 0x000e620000000800 */
[C---:B------:R-:W-:Y:S01]  /*3460*/  FMUL.FTZ R103, R113.reuse, R42 ;  /* 0x0000002a71677220 */ /* 0x040fe20000410000 */
[----:B------:R-:W-:-:S06]  /*3470*/  FMUL.FTZ R109, R113, R48 ;  /* 0x00000030716d7220 */ /* 0x000fcc0000410000 */
[----:B------:R-:W4:Y:S01]  /*3480*/  MUFU.EX2 R106, R106 ;  /* 0x0000006a006a7308 */ /* 0x000f220000000800 */
[C---:B--2---:R-:W-:Y:S02]  /*3490*/  PRMT R114, R4.reuse, 0x7632, R114 ;  /* 0x0000763204727816 */ /* 0x044fe40000000072 */
[----:B------:R-:W-:Y:S02]  /*34a0*/  SHF.L.U32 R4, R4, 0x10, RZ ;  /* 0x0000001004047819 */ /* 0x000fe400000006ff */
[----:B------:R-:W-:-:S03]  /*34b0*/  SHF.L.U32 R115, R114, 0x10, RZ ;  /* 0x0000001072737819 */ /* 0x000fc600000006ff */
[----:B------:R-:W2:Y:S01]  /*34c0*/  MUFU.EX2 R105, R105 ;  /* 0x0000006900697308 */ /* 0x000ea20000000800 */
[C---:B------:R-:W-:Y:S02]  /*34d0*/  PRMT R116, R5.reuse, 0x7632, R116 ;  /* 0x0000763205747816 */ /* 0x040fe40000000074 */
[----:B------:R-:W-:Y:S01]  /*34e0*/  SHF.L.U32 R118, R5, 0x10, RZ ;  /* 0x0000001005767819 */ /* 0x000fe200000006ff */
[----:B------:R-:W-:Y:S01]  /*34f0*/  FMUL.FTZ R114, R79, R4 ;  /* 0x000000044f727220 */ /* 0x000fe20000410000 */
[----:B------:R-:W-:Y:S01]  /*3500*/  FMUL.FTZ R115, R80, R115 ;  /* 0x0000007350737220 */ /* 0x000fe20000410000 */
[----:B------:R-:W-:Y:S01]  /*3510*/  SHF.L.U32 R117, R116, 0x10, RZ ;  /* 0x0000001074757819 */ /* 0x000fe200000006ff */
[----:B------:R-:W-:Y:S01]  /*3520*/  FMUL.FTZ R119, R113, R58 ;  /* 0x0000003a71777220 */ /* 0x000fe20000410000 */
[----:B------:R-:W0:Y:S01]  /*3530*/  MUFU.EX2 R104, R104 ;  /* 0x0000006800687308 */ /* 0x000e220000000800 */
[----:B------:R-:W-:Y:S01]  /*3540*/  FMUL.FTZ R116, R81, R118 ;  /* 0x0000007651747220 */ /* 0x000fe20000410000 */
[----:B---3--:R-:W-:Y:S01]  /*3550*/  FFMA.FTZ R118, R114, R102, R115 ;  /* 0x0000006672767223 */ /* 0x008fe20000010073 */
[C---:B------:R-:W-:Y:S01]  /*3560*/  FMUL.FTZ R110, R113.reuse, R56 ;  /* 0x00000038716e7220 */ /* 0x040fe20000410000 */
[C---:B------:R-:W-:Y:S01]  /*3570*/  FMUL.FTZ R111, R113.reuse, R52 ;  /* 0x00000034716f7220 */ /* 0x040fe20000410000 */
[C---:B------:R-:W-:Y:S01]  /*3580*/  FMUL.FTZ R112, R113.reuse, R59 ;  /* 0x0000003b71707220 */ /* 0x040fe20000410000 */
[C---:B------:R-:W-:Y:S01]  /*3590*/  FMUL.FTZ R15, R113.reuse, R60 ;  /* 0x0000003c710f7220 */ /* 0x040fe20000410000 */
[C---:B------:R-:W-:Y:S01]  /*35a0*/  FMUL.FTZ R107, R113.reuse, R57 ;  /* 0x00000039716b7220 */ /* 0x040fe20000410000 */
[----:B------:R-:W3:Y:S01]  /*35b0*/  MUFU.EX2 R103, R103 ;  /* 0x0000006700677308 */ /* 0x000ee20000000800 */
[C---:B------:R-:W-:Y:S01]  /*35c0*/  FMUL.FTZ R108, R113.reuse, R61 ;  /* 0x0000003d716c7220 */ /* 0x040fe20000410000 */
[----:B------:R-:W-:Y:S01]  /*35d0*/  FMUL.FTZ R121, R113, R62 ;  /* 0x0000003e71797220 */ /* 0x000fe20000410000 */
[----:B------:R-:W-:Y:S01]  /*35e0*/  PRMT R5, R6, 0x7632, R5 ;  /* 0x0000763206057816 */ /* 0x000fe20000000005 */
[----:B------:R-:W-:Y:S01]  /*35f0*/  FMUL.FTZ R117, R82, R117 ;  /* 0x0000007552757220 */ /* 0x000fe20000410000 */
[----:B------:R-:W-:-:S03]  /*3600*/  SHF.L.U32 R6, R6, 0x10, RZ ;  /* 0x0000001006067819 */ /* 0x000fc600000006ff */
[----:B------:R-:W3:Y:S01]  /*3610*/  MUFU.EX2 R109, R109 ;  /* 0x0000006d006d7308 */ /* 0x000ee20000000800 */
[----:B------:R-:W-:Y:S02]  /*3620*/  MOV R12, R99 ;  /* 0x00000063000c7202 */ /* 0x000fe40000000f00 */
[----:B------:R-:W-:-:S05]  /*3630*/  SHF.L.U32 R5, R5, 0x10, RZ ;  /* 0x0000001005057819 */ /* 0x000fca00000006ff */
[----:B------:R1:W-:Y:S01]  /*3640*/  MUFU.EX2 R113, R119 ;  /* 0x0000007700717308 */ /* 0x0003e20000000800 */
[----:B------:R-:W-:Y:S02]  /*3650*/  MOV R13, R100 ;  /* 0x00000064000d7202 */ /* 0x000fe40000000f00 */
[C---:B------:R-:W-:Y:S02]  /*3660*/  PRMT R4, R7.reuse, 0x7632, R4 ;  /* 0x0000763207047816 */ /* 0x040fe40000000004 */
[----:B------:R-:W-:Y:S01]  /*3670*/  SHF.L.U32 R120, R7, 0x10, RZ ;  /* 0x0000001007787819 */ /* 0x000fe200000006ff */
[----:B------:R3:W5:Y:S01]  /*3680*/  LDG.E R12, desc[UR16][R12.64] ;  /* 0x000000100c0c7981 */ /* 0x000762000c1e1900 */
[----:B-1----:R-:W-:Y:S01]  /*3690*/  FFMA.FTZ R119, R101, R118, R116 ;  /* 0x0000007665777223 */ /* 0x002fe20000010074 */
[----:B------:R-:W1:Y:S01]  /*36a0*/  MUFU.EX2 R110, R110 ;  /* 0x0000006e006e7308 */ /* 0x000e620000000800 */
[----:B------:R-:W-:Y:S02]  /*36b0*/  FMUL.FTZ R118, R83, R6 ;  /* 0x0000000653767220 */ /* 0x000fe40000410000 */
[----:B----4-:R-:W-:Y:S01]  /*36c0*/  FFMA.FTZ R123, R106, R119, R117 ;  /* 0x000000776a7b7223 */ /* 0x010fe20000010075 */
[----:B------:R-:W-:-:S03]  /*36d0*/  FMUL.FTZ R119, R84, R5 ;  /* 0x0000000554777220 */ /* 0x000fc60000410000 */
[----:B--2---:R-:W-:Y:S01]  /*36e0*/  FFMA.FTZ R123, R105, R123, R118 ;  /* 0x0000007b697b7223 */ /* 0x004fe20000010076 */
[----:B------:R-:W2:Y:S01]  /*36f0*/  MUFU.EX2 R111, R111 ;  /* 0x0000006f006f7308 */ /* 0x000ea20000000800 */
[----:B------:R-:W-:Y:S02]  /*3700*/  FMUL.FTZ R120, R85, R120 ;  /* 0x0000007855787220 */ /* 0x000fe40000410000 */
[----:B0-----:R-:W-:-:S05]  /*3710*/  FFMA.FTZ R123, R104, R123, R119 ;  /* 0x0000007b687b7223 */ /* 0x001fca0000010077 */
[----:B---3--:R0:W-:Y:S01]  /*3720*/  MUFU.EX2 R13, R121 ;  /* 0x00000079000d7308 */ /* 0x0081e20000000800 */
[C---:B------:R-:W-:Y:S01]  /*3730*/  PRMT R7, R8.reuse, 0x7632, R7 ;  /* 0x0000763208077816 */ /* 0x040fe20000000007 */
[----:B------:R-:W-:Y:S01]  /*3740*/  FMUL.FTZ R124, R103, R102 ;  /* 0x00000066677c7220 */ /* 0x000fe20000410000 */
[----:B------:R-:W-:-:S05]  /*3750*/  SHF.L.U32 R122, R8, 0x10, RZ ;  /* 0x00000010087a7819 */ /* 0x000fca00000006ff */
[----:B------:R-:W3:Y:S01]  /*3760*/  MUFU.EX2 R112, R112 ;  /* 0x0000007000707308 */ /* 0x000ee20000000800 */
[----:B0-----:R-:W-:Y:S01]  /*3770*/  SHF.L.U32 R121, R4, 0x10, RZ ;  /* 0x0000001004797819 */ /* 0x001fe200000006ff */
[----:B------:R-:W-:Y:S01]  /*3780*/  FFMA.FTZ R123, R109, R123, R120 ;  /* 0x0000007b6d7b7223 */ /* 0x000fe20000010078 */
[----:B------:R-:W-:-:S03]  /*3790*/  FMUL.FTZ R5, R101, R124 ;  /* 0x0000007c65057220 */ /* 0x000fc60000410000 */
[----:B------:R-:W-:Y:S01]  /*37a0*/  FMUL.FTZ R121, R86, R121 ;  /* 0x0000007956797220 */ /* 0x000fe20000410000 */
[----:B------:R-:W-:Y:S01]  /*37b0*/  SHF.L.U32 R7, R7, 0x10, RZ ;  /* 0x0000001007077819 */ /* 0x000fe200000006ff */
[----:B------:R-:W0:Y:S01]  /*37c0*/  MUFU.EX2 R15, R15 ;  /* 0x0000000f000f7308 */ /* 0x000e220000000800 */
[----:B------:R-:W-:Y:S01]  /*37d0*/  FMUL.FTZ R122, R87, R122 ;  /* 0x0000007a577a7220 */ /* 0x000fe20000410000 */
[----:B-1----:R-:W-:Y:S01]  /*37e0*/  FFMA.FTZ R123, R110, R123, R121 ;  /* 0x0000007b6e7b7223 */ /* 0x002fe20000010079 */
[C---:B------:R-:W-:Y:S02]  /*37f0*/  PRMT R4, R10.reuse, 0x7632, R4 ;  /* 0x000076320a047816 */ /* 0x040fe40000000004 */
[----:B------:R-:W-:Y:S01]  /*3800*/  SHF.L.U32 R124, R10, 0x10, RZ ;  /* 0x000000100a7c7819 */ /* 0x000fe200000006ff */
[----:B------:R-:W-:Y:S01]  /*3810*/  FMUL.FTZ R10, R106, R5 ;  /* 0x000000056a0a7220 */ /* 0x000fe20000410000 */
[C---:B------:R-:W-:Y:S01]  /*3820*/  PRMT R6, R9.reuse, 0x7632, R6 ;  /* 0x0000763209067816 */ /* 0x040fe20000000006 */
[----:B------:R-:W1:Y:S01]  /*3830*/  MUFU.EX2 R107, R107 ;  /* 0x0000006b006b7308 */ /* 0x000e620000000800 */
[----:B------:R-:W-:Y:S01]  /*3840*/  SHF.L.U32 R8, R9, 0x10, RZ ;  /* 0x0000001009087819 */ /* 0x000fe200000006ff */
[----:B------:R-:W-:Y:S01]  /*3850*/  FMUL.FTZ R125, R88, R7 ;  /* 0x00000007587d7220 */ /* 0x000fe20000410000 */
[----:B--2---:R-:W-:Y:S01]  /*3860*/  FFMA.FTZ R9, R111, R123, R122 ;  /* 0x0000007b6f097223 */ /* 0x004fe2000001007a */
[----:B------:R-:W-:Y:S01]  /*3870*/  SHF.L.U32 R5, R6, 0x10, RZ ;  /* 0x0000001006057819 */ /* 0x000fe200000006ff */
[----:B------:R-:W-:Y:S01]  /*3880*/  FMUL.FTZ R7, R105, R10 ;  /* 0x0000000a69077220 */ /* 0x000fe20000410000 */
[----:B------:R-:W-:Y:S01]  /*3890*/  FMUL.FTZ R123, R89, R8 ;  /* 0x00000008597b7220 */ /* 0x000fe20000410000 */
[----:B---3--:R-:W-:Y:S01]  /*38a0*/  FFMA.FTZ R9, R112, R9, R125 ;  /* 0x0000000970097223 */ /* 0x008fe2000001007d */
[----:B------:R-:W2:Y:S01]  /*38b0*/  MUFU.EX2 R108, R108 ;  /* 0x0000006c006c7308 */ /* 0x000ea20000000800 */
[----:B------:R-:W-:Y:S01]  /*38c0*/  FMUL.FTZ R8, R104, R7 ;  /* 0x0000000768087220 */ /* 0x000fe20000410000 */
[----:B------:R-:W-:Y:S01]  /*38d0*/  FMUL.FTZ R10, R90, R5 ;  /* 0x000000055a0a7220 */ /* 0x000fe20000410000 */
[----:B------:R-:W-:Y:S01]  /*38e0*/  FFMA.FTZ R9, R14, R9, R123 ;  /* 0x000000090e097223 */ /* 0x000fe2000001007b */
[----:B------:R-:W-:Y:S01]  /*38f0*/  SHF.L.U32 R5, R4, 0x10, RZ ;  /* 0x0000001004057819 */ /* 0x000fe200000006ff */
[----:B------:R-:W-:Y:S01]  /*3900*/  FMUL.FTZ R7, R109, R8 ;  /* 0x000000086d077220 */ /* 0x000fe20000410000 */
[----:B------:R-:W-:Y:S01]  /*3910*/  FMUL.FTZ R124, R91, R124 ;  /* 0x0000007c5b7c7220 */ /* 0x000fe20000410000 */
[----:B0-----:R-:W-:Y:S01]  /*3920*/  FFMA.FTZ R9, R15, R9, R10 ;  /* 0x000000090f097223 */ /* 0x001fe2000001000a */
[C---:B------:R-:W-:Y:S01]  /*3930*/  PRMT R6, R11.reuse, 0x7632, R6 ;  /* 0x000076320b067816 */ /* 0x040fe20000000006 */
[----:B------:R-:W-:Y:S01]  /*3940*/  FMUL.FTZ R4, R110, R7 ;  /* 0x000000076e047220 */ /* 0x000fe20000410000 */
[----:B------:R-:W-:Y:S01]  /*3950*/  SHF.L.U32 R126, R11, 0x10, RZ ;  /* 0x000000100b7e7819 */ /* 0x000fe200000006ff */
[----:B------:R-:W-:Y:S01]  /*3960*/  FMUL.FTZ R11, R92, R5 ;  /* 0x000000055c0b7220 */ /* 0x000fe20000410000 */
[----:B-1----:R-:W-:Y:S01]  /*3970*/  FFMA.FTZ R9, R107, R9, R124 ;  /* 0x000000096b097223 */ /* 0x002fe2000001007c */
[----:B------:R-:W-:Y:S01]  /*3980*/  SHF.L.U32 R5, R6, 0x10, RZ ;  /* 0x0000001006057819 */ /* 0x000fe200000006ff */
[----:B------:R-:W-:Y:S01]  /*3990*/  FMUL.FTZ R7, R111, R4 ;  /* 0x000000046f077220 */ /* 0x000fe20000410000 */
[----:B------:R-:W-:Y:S01]  /*39a0*/  FMUL.FTZ R126, R93, R126 ;  /* 0x0000007e5d7e7220 */ /* 0x000fe20000410000 */
[----:B--2---:R-:W-:-:S02]  /*39b0*/  FFMA.FTZ R9, R108, R9, R11 ;  /* 0x000000096c097223 */ /* 0x004fc4000001000b */
[----:B------:R-:W-:Y:S01]  /*39c0*/  FMUL.FTZ R7, R112, R7 ;  /* 0x0000000770077220 */ /* 0x000fe20000410000 */
[----:B------:R-:W-:Y:S01]  /*39d0*/  FMUL.FTZ R128, R94, R5 ;  /* 0x000000055e807220 */ /* 0x000fe20000410000 */
[----:B------:R-:W-:Y:S02]  /*39e0*/  FFMA.FTZ R9, R113, R9, R126 ;  /* 0x0000000971097223 */ /* 0x000fe4000001007e */
        /* <DEDUP_REMOVED lines=36> */
[----:B------:R-:W-:Y:S01]  /*3c30*/  ULEA UR4, UR6, UR4, 0x18 ;  /* 0x0000000406047291 */ /* 0x000fe2000f8ec0ff */
[C---:B0-----:R-:W-:Y:S01]  /*3c40*/  FMUL.FTZ R8, R127.reuse, R6 ;  /* 0x000000067f087220 */ /* 0x041fe20000410000 */
[----:B-1----:R-:W-:-:S07]  /*3c50*/  FFMA.FTZ R9, R127, R9, R130 ;  /* 0x000000097f097223 */ /* 0x002fce0000010082 */
        /* <DEDUP_REMOVED lines=25> */
[----:B------:R-:W-:Y:S01]  /*3df0*/  LEA R101, P2, R18, R26, 0x1 ;  /* 0x0000001a12657211 */ /* 0x000fe200078408ff */
[----:B------:R-:W-:Y:S02]  /*3e00*/  BSSY.RECONVERGENT B0, `(.L_x_4271) ;  /* 0x000000e000007945 */ /* 0x000fe40003800200 */
[----:B------:R-:W-:Y:S01]  /*3e10*/  FFMA.FTZ R122, R111, R110, R122 ;  /* 0x0000006e6f7a7223 */ /* 0x000fe2000001007a */
[----:B------:R-:W-:Y:S01]  /*3e20*/  IADD3.X R27, PT, PT, R27, R19, RZ, P2, !PT ;  /* 0x000000131b1b7210 */ /* 0x000fe200017fe4ff */
        /* <DEDUP_REMOVED lines=11> */
.L_x_4272:
[----:B------:R-:W-:Y:S05]  /*3ee0*/  BSYNC.RECONVERGENT B0 ;  /* 0x0000000000007941 */ /* 0x000fea0003800200 */
.L_x_4271:
        /* <DEDUP_REMOVED lines=29> */
[----:B------:R-:W-:Y:S01]  /*40c0*/  IADD3 R96, PT, PT, R96, 0x1, RZ ;  /* 0x0000000160607810 */ /* 0x000fe20007ffe0ff */
[----:B------:R-:W-:Y:S06]  /*40d0*/  @P1 BRA `(.L_x_4273) ;  /* 0xfffffff000801947 */ /* 0x000fec000383ffff */
.L_x_4270:
[----:B------:R-:W-:Y:S01]  /*40e0*/  BAR.SYNC.DEFER_BLOCKING 0x0 ;  /* 0x0000000000007b1d */ /* 0x000fe20000010000 */
[----:B------:R-:W-:Y:S02]  /*40f0*/  F2FP.BF16.F32.PACK_AB R11, R71, R66 ;  /* 0x00000042470b723e */ /* 0x000fe400000010ff */
[----:B------:R-:W-:Y:S02]  /*4100*/  F2FP.BF16.F32.PACK_AB R10, R72, R65 ;  /* 0x00000041480a723e */ /* 0x000fe400000010ff */
[----:B0-----:R-:W-:-:S03]  /*4110*/  F2FP.BF16.F32.PACK_AB R9, R73, R64 ;  /* 0x000000404909723e */ /* 0x001fc600000010ff */
        /* <DEDUP_REMOVED lines=30> */
.L_x_4275:
        /* <DEDUP_REMOVED lines=16> */
.L_x_5122:


//--------------------- .text._Z25selective_scan_fwd_kernelI32Selective_Scan_fwd_kernel_traitsILi32ELi16ELi1ELb1ELb1ELb0ELb1EN3c108BFloat16EfEEv13SSMParamsBase --------------------------
	.section	.text._Z25selective_scan_fwd_kernelI32Selective_Scan_fwd_kernel_traitsILi32ELi16ELi1ELb1ELb1ELb0ELb1EN3c108BFloat16EfEEv13SSMParamsBase,"ax",@progbits
	.align	128
        .global         _Z25selective_scan_fwd_kernelI32Selective_Scan_fwd_kernel_traitsILi32ELi16ELi1ELb1ELb1ELb0ELb1EN3c108BFloat16EfEEv13SSMParamsBase
        .type           _Z25selective_scan_fwd_kernelI32Selective_Scan_fwd_kernel_traitsILi32ELi16ELi1ELb1ELb1ELb0ELb1EN3c108BFloat16EfEEv13SSMParamsBase,@function
        .size           _Z25selective_scan_fwd_kernelI32Selective_Scan_fwd_kernel_traitsILi32ELi16ELi1ELb1ELb1ELb0ELb1EN3c108BFloat16EfEEv13SSMParamsBase,(.L_x_5123 - _Z25selective_scan_fwd_kernelI32Selective_Scan_fwd_kernel_traitsILi32ELi16ELi1ELb1ELb1ELb0ELb1EN3c108BFloat16EfEEv13SSMParamsBase)
        .other          _Z25selective_scan_fwd_kernelI32Selective_Scan_fwd_kernel_traitsILi32ELi16ELi1ELb1ELb1ELb0ELb1EN3c108BFloat16EfEEv13SSMParamsBase,@"STO_CUDA_ENTRY STV_DEFAULT"
_Z25selective_scan_fwd_kernelI32Selective_Scan_fwd_kernel_traitsILi32ELi16ELi1ELb1ELb1ELb0ELb1EN3c108BFloat16EfEEv13SSMParamsBase:
.text._Z25selective_scan_fwd_kernelI32Selective_Scan_fwd_kernel_traitsILi32ELi16ELi1ELb1ELb1ELb0ELb1EN3c108BFloat16EfEEv13SSMParamsBase:
        /* <DEDUP_REMOVED lines=33> */
[----:B----4-:R-:W-:-:S03]  /*0210*/  IABS R5, R0 ;  /* 0x0000000000057213 */ /* 0x010fc60000000000 */
[----:B------:R-:W-:-:S06]  /*0220*/  IMAD.HI.U32 R7, R7, R3, R6 ;  /* 0x0000000307077227 */ /* 0x000fcc00078e0006 */
[----:B------:R-:W-:-:S05]  /*0230*/  IMAD.HI.U32 R4, R7, R5, RZ ;  /* 0x0000000507047227 */ /* 0x000fca00078e00ff */
[----:B------:R-:W-:-:S05]  /*0240*/  IADD3 R2, PT, PT, -R4, RZ, RZ ;  /* 0x000000ff04027210 */ /* 0x000fca0007ffe1ff */
[----:B------:R-:W-:-:S05]  /*0250*/  IMAD R5, R10, R2, R5 ;  /* 0x000000020a057224 */ /* 0x000fca00078e0205 */
[----:B------:R-:W-:Y:S01]  /*0260*/  ISETP.GT.U32.AND P1, PT, R10, R5, PT ;  /* 0x000000050a00720c */ /* 0x000fe20003f24070 */
[----:B------:R-:W-:Y:S01]  /*0270*/  UIMAD.WIDE.U32 UR4, UR20, UR8, URZ ;  /* 0x00000008140472a5 */ /* 0x000fe2000f8e00ff */
[----:B------:R-:W-:-:S11]  /*0280*/  ISETP.GE.AND P3, PT, R19, 0x1, PT ;  /* 0x000000011300780c */ /* 0x000fd60003f66270 */
[----:B------:R-:W-:-:S04]  /*0290*/  @!P1 IADD3 R5, PT, PT, R5, -R10, RZ ;  /* 0x8000000a05059210 */ /* 0x000fc80007ffe0ff */
[----:B------:R-:W-:Y:S02]  /*02a0*/  ISETP.GE.U32.AND P0, PT, R5, R10, PT ;  /* 0x0000000a0500720c */ /* 0x000fe40003f06070 */
[----:B------:R-:W0:Y:S01]  /*02b0*/  LDC.64 R10, c[0x0][0x460] ;  /* 0x00011800ff0a7b82 */ /* 0x000e220000000a00 */
[----:B------:R-:W-:Y:S01]  /*02c0*/  UIMAD UR6, UR20, UR9, UR5 ;  /* 0x00000009140672a4 */ /* 0x000fe2000f8e0205 */
[----:B------:R-:W-:Y:S02]  /*02d0*/  MOV R2, UR4 ;  /* 0x0000000400027c02 */ /* 0x000fe40008000f00 */
[----:B------:R-:W-:Y:S01]  /*02e0*/  MOV R3, UR5 ;  /* 0x0000000500037c02 */ /* 0x000fe20008000f00 */
[----:B------:R-:W-:Y:S01]  /*02f0*/  UIMAD.WIDE.U32 UR4, UR20, UR12, URZ ;  /* 0x0000000c140472a5 */ /* 0x000fe2000f8e00ff */
[----:B------:R-:W-:Y:S02]  /*0300*/  LOP3.LUT R6, R0, R9, RZ, 0x3c, !PT ;  /* 0x0000000900067212 */ /* 0x000fe400078e3cff */
[----:B------:R-:W-:Y:S01]  /*0310*/  @!P1 IADD3 R4, PT, PT, R4, 0x1, RZ ;  /* 0x0000000104049810 */ /* 0x000fe20007ffe0ff */
[----:B------:R-:W-:Y:S01]  /*0320*/  UIMAD UR8, UR20, UR13, UR5 ;  /* 0x0000000d140872a4 */ /* 0x000fe2000f8e0205 */
[----:B------:R-:W-:Y:S01]  /*0330*/  MOV R3, UR6 ;  /* 0x0000000600037c02 */ /* 0x000fe20008000f00 */
[----:B------:R-:W-:Y:S01]  /*0340*/  UIMAD.WIDE.U32 UR6, UR20, UR16, URZ ;  /* 0x00000010140672a5 */ /* 0x000fe2000f8e00ff */
[----:B------:R-:W-:-:S02]  /*0350*/  ISETP.GE.AND P2, PT, R6, RZ, PT ;  /* 0x000000ff0600720c */ /* 0x000fc40003f46270 */
[----:B------:R-:W-:Y:S02]  /*0360*/  @P0 IADD3 R4, PT, PT, R4, 0x1, RZ ;  /* 0x0000000104040810 */ /* 0x000fe40007ffe0ff */
[----:B------:R-:W-:Y:S02]  /*0370*/  MOV R6, UR4 ;  /* 0x0000000400067c02 */ /* 0x000fe40008000f00 */
[----:B------:R-:W-:Y:S02]  /*0380*/  MOV R7, UR5 ;  /* 0x0000000500077c02 */ /* 0x000fe40008000f00 */
[----:B------:R-:W-:Y:S02]  /*0390*/  MOV R5, UR8 ;  /* 0x0000000800057c02 */ /* 0x000fe40008000f00 */
[----:B------:R-:W-:Y:S02]  /*03a0*/  ISETP.NE.AND P0, PT, R9, RZ, PT ;  /* 0x000000ff0900720c */ /* 0x000fe40003f05270 */
[----:B------:R-:W-:Y:S01]  /*03b0*/  MOV R8, R4 ;  /* 0x0000000400087202 */ /* 0x000fe20000000f00 */
[----:B-12---:R-:W-:Y:S10]  /*03c0*/  @!P3 EXIT ;  /* 0x000000000000b94d */ /* 0x006ff40003800000 */
[----:B------:R-:W1:Y:S01]  /*03d0*/  S2R R28, SR_TID.X ;  /* 0x00000000001c7919 */ /* 0x000e620000002100 */
[----:B------:R-:W-:Y:S01]  /*03e0*/  @!P2 IADD3 R8, PT, PT, -R8, RZ, RZ ;  /* 0x000000ff0808a210 */ /* 0x000fe20007ffe1ff */
[C---:B------:R-:W-:Y:S01]  /*03f0*/  IMAD.WIDE.U32 R2, R0.reuse, UR10, R2 ;  /* 0x0000000a00027c25 */ /* 0x040fe2000f8e0002 */
[----:B------:R-:W-:Y:S01]  /*0400*/  @!P0 LOP3.LUT R8, RZ, R9, RZ, 0x33, !PT ;  /* 0x00000009ff088212 */ /* 0x000fe200078e33ff */
[----:B------:R-:W-:Y:S01]  /*0410*/  UIMAD UR7, UR20, UR17, UR7 ;  /* 0x00000011140772a4 */ /* 0x000fe2000f8e0207 */
[----:B------:R-:W-:Y:S01]  /*0420*/  MOV R4, R6 ;  /* 0x0000000600047202 */ /* 0x000fe20000000f00 */
[----:B------:R-:W2:Y:S01]  /*0430*/  LDC R9, c[0x0][0x384] ;  /* 0x0000e100ff097b82 */ /* 0x000ea20000000800 */
[C---:B------:R-:W-:Y:S01]  /*0440*/  IMAD R39, R0.reuse, UR11, R3 ;  /* 0x0000000b00277c24 */ /* 0x040fe2000f8e0203 */
[----:B------:R-:W-:Y:S01]  /*0450*/  SHF.R.S32.HI R3, RZ, 0x1f, R8 ;  /* 0x0000001fff037819 */ /* 0x000fe20000011408 */
[----:B------:R-:W3:Y:S01]  /*0460*/  LDCU.64 UR10, c[0x0][0x3a0] ;  /* 0x00007400ff0a77ac */ /* 0x000ee20008000a00 */
[----:B------:R-:W-:Y:S01]  /*0470*/  IMAD.WIDE.U32 R4, R0, UR14, R4 ;  /* 0x0000000e00047c25 */ /* 0x000fe2000f8e0004 */
[----:B0-----:R-:W-:Y:S01]  /*0480*/  LEA R35, P0, R2, R10, 0x1 ;  /* 0x0000000a02237211 */ /* 0x001fe200078008ff */
[----:B------:R-:W0:Y:S02]  /*0490*/  LDCU.64 UR8, c[0x0][0x3d8] ;  /* 0x00007b00ff0877ac */ /* 0x000e240008000a00 */
[----:B------:R-:W-:Y:S01]  /*04a0*/  IMAD R41, R0, UR15, R5 ;  /* 0x0000000f00297c24 */ /* 0x000fe2000f8e0205 */
[----:B------:R-:W4:Y:S01]  /*04b0*/  LDC.64 R20, c[0x0][0x450] ;  /* 0x00011400ff147b82 */ /* 0x000f220000000a00 */
[-C--:B------:R-:W-:Y:S01]  /*04c0*/  IMAD R5, R3, R14.reuse, RZ ;  /* 0x0000000e03057224 */ /* 0x080fe200078e02ff */
[----:B------:R-:W-:Y:S01]  /*04d0*/  LEA.HI.X R39, R2, R11, R39, 0x1, P0 ;  /* 0x0000000b02277211 */ /* 0x000fe200000f0c27 */
[----:B------:R-:W-:Y:S01]  /*04e0*/  IMAD.WIDE.U32 R2, R8, R14, UR6 ;  /* 0x0000000608027e25 */ /* 0x000fe2000f8e000e */
[----:B------:R-:W4:Y:S01]  /*04f0*/  LDCU UR4, c[0x0][0x38c] ;  /* 0x00007180ff0477ac */ /* 0x000f220008000800 */
[----:B------:R-:W-:-:S02]  /*0500*/  LEA R37, P0, R4, R12, 0x1 ;  /* 0x0000000c04257211 */ /* 0x000fc400078008ff */
[----:B------:R-:W-:Y:S01]  /*0510*/  IMAD R5, R8, R15, R5 ;  /* 0x0000000f08057224 */ /* 0x000fe200078e0205 */
[----:B------:R-:W4:Y:S01]  /*0520*/  LDC.64 R22, c[0x0][0x440] ;  /* 0x00011000ff167b82 */ /* 0x000f220000000a00 */
[----:B------:R-:W-:Y:S01]  /*0530*/  LEA R43, P1, R2, R16, 0x1 ;  /* 0x00000010022b7211 */ /* 0x000fe200078208ff */
[----:B------:R-:W2:Y:S01]  /*0540*/  LDCU.U8 UR7, c[0x0][0x39e] ;  /* 0x000073c0ff0777ac */ /* 0x000ea20008000000 */
[----:B------:R-:W-:Y:S01]  /*0550*/  LEA.HI.X R41, R4, R13, R41, 0x1, P0 ;  /* 0x0000000d04297211 */ /* 0x000fe200000f0c29 */
[----:B---3--:R-:W-:Y:S01]  /*0560*/  IMAD.WIDE.U32 R32, R0, UR10, RZ ;  /* 0x0000000a00207c25 */ /* 0x008fe2000f8e00ff */
[----:B------:R-:W-:Y:S02]  /*0570*/  IADD3 R45, PT, PT, R3, R5, RZ ;  /* 0x00000005032d7210 */ /* 0x000fe40007ffe0ff */
[----:B------:R-:W-:Y:S01]  /*0580*/  MOV R34, RZ ;  /* 0x000000ff00227202 */ /* 0x000fe20000000f00 */
[----:B------:R-:W3:Y:S01]  /*0590*/  S2UR UR5, SR_CgaCtaId ;  /* 0x00000000000579c3 */ /* 0x000ee20000008800 */
[----:B-1----:R-:W-:Y:S01]  /*05a0*/  SHF.L.U32 R3, R28, 0x1, RZ ;  /* 0x000000011c037819 */ /* 0x002fe200000006ff */
[----:B0-----:R-:W-:Y:S01]  /*05b0*/  IMAD.WIDE.U32 R6, R0, UR8, RZ ;  /* 0x0000000800067c25 */ /* 0x001fe2000f8e00ff */
[----:B------:R-:W-:-:S02]  /*05c0*/  LEA.HI.X R45, R2, R17, R45, 0x1, P1 ;  /* 0x00000011022d7211 */ /* 0x000fc400008f0c2d */
[----:B------:R-:W-:Y:S01]  /*05d0*/  LOP3.LUT R3, R3, 0x7c0, RZ, 0xc0, !PT ;  /* 0x000007c003037812 */ /* 0x000fe200078ec0ff */
[----:B--2---:R-:W-:Y:S02]  /*05e0*/  IMAD R2, R9, UR20, R0 ;  /* 0x0000001409027c24 */ /* 0x004fe4000f8e0200 */
[----:B------:R-:W-:Y:S01]  /*05f0*/  IMAD R4, R0, UR11, R33 ;  /* 0x0000000b00047c24 */ /* 0x000fe2000f8e0221 */
[----:B------:R-:W-:Y:S01]  /*0600*/  LOP3.LUT R3, R3, 0x1f, R28, 0xf8, !PT ;  /* 0x0000001f03037812 */ /* 0x000fe200078ef81c */
[----:B------:R-:W-:Y:S01]  /*0610*/  IMAD R2, R2, R19, RZ ;  /* 0x0000001302027224 */ /* 0x000fe200078e02ff */
[----:B----4-:R-:W-:Y:S01]  /*0620*/  LEA R29, P0, R6, R20, 0x2 ;  /* 0x00000014061d7211 */ /* 0x010fe200078010ff */
[----:B------:R-:W-:Y:S02]  /*0630*/  IMAD R31, R0, UR9, R7 ;  /* 0x00000009001f7c24 */ /* 0x000fe4000f8e0207 */
[----:B------:R-:W-:Y:S01]  /*0640*/  IMAD R33, R2, UR4, RZ ;  /* 0x0000000402217c24 */ /* 0x000fe2000f8e02ff */
[----:B------:R-:W-:Y:S01]  /*0650*/  UMOV UR4, 0x400 ;  /* 0x0000040000047882 */ /* 0x000fe20000000000 */
[----:B------:R-:W-:Y:S01]  /*0660*/  IMAD.WIDE.U32 R2, R3, 0x10, RZ ;  /* 0x0000001003027825 */ /* 0x000fe200078e00ff */
[----:B------:R-:W-:-:S02]  /*0670*/  LEA R30, P1, R32, R22, 0x2 ;  /* 0x00000016201e7211 */ /* 0x000fc400078210ff */
[----:B------:R-:W-:Y:S02]  /*0680*/  LEA.HI.X R31, R6, R21, R31, 0x2, P0 ;  /* 0x00000015061f7211 */ /* 0x000fe400000f141f */
[----:B------:R-:W-:Y:S02]  /*0690*/  LEA.HI.X R32, R32, R23, R4, 0x2, P1 ;  /* 0x0000001720207211 */ /* 0x000fe400008f1404 */
[----:B------:R-:W-:Y:S01]  /*06a0*/  LOP3.LUT R36, R2, 0x200, RZ, 0xfc, !PT ;  /* 0x0000020002247812 */ /* 0x000fe200078efcff */
[----:B---3--:R-:W-:-:S12]  /*06b0*/  ULEA UR4, UR5, UR4, 0x18 ;  /* 0x0000000405047291 */ /* 0x008fd8000f8ec0ff */
.L_x_4312:
        /* <DEDUP_REMOVED lines=77> */
.L_x_4277:
[----:B------:R-:W-:Y:S05]  /*0b90*/  BSYNC.RECONVERGENT B0 ;  /* 0x0000000000007941 */ /* 0x000fea0003800200 */
.L_x_4276:
        /* <DEDUP_REMOVED lines=37> */
.L_x_4279:
[----:B------:R-:W-:Y:S05]  /*0df0*/  BSYNC.RECONVERGENT B0 ;  /* 0x0000000000007941 */ /* 0x000fea0003800200 */
.L_x_4278:
        /* <DEDUP_REMOVED lines=36> */
.L_x_4281:
[----:B------:R-:W-:Y:S05]  /*1040*/  BSYNC.RECONVERGENT B0 ;  /* 0x0000000000007941 */ /* 0x000fea0003800200 */
.L_x_4280:
        /* <DEDUP_REMOVED lines=37> */
.L_x_4283:
[----:B------:R-:W-:Y:S05]  /*12a0*/  BSYNC.RECONVERGENT B0 ;  /* 0x0000000000007941 */ /* 0x000fea0003800200 */
.L_x_4282:
        /* <DEDUP_REMOVED lines=36> */
.L_x_4285:
[----:B------:R-:W-:Y:S05]  /*14f0*/  BSYNC.RECONVERGENT B0 ;  /* 0x0000000000007941 */ /* 0x000fea0003800200 */
.L_x_4284:
        /* <DEDUP_REMOVED lines=38> */
.L_x_4287:
[----:B------:R-:W-:Y:S05]  /*1760*/  BSYNC.RECONVERGENT B0 ;  /* 0x0000000000007941 */ /* 0x000fea0003800200 */
.L_x_4286:
        /* <DEDUP_REMOVED lines=39> */
.L_x_4289:
[----:B------:R-:W-:Y:S05]  /*19e0*/  BSYNC.RECONVERGENT B0 ;  /* 0x0000000000007941 */ /* 0x000fea0003800200 */
.L_x_4288:
        /* <DEDUP_REMOVED lines=41> */
.L_x_4291:
[----:B------:R-:W-:Y:S05]  /*1c80*/  BSYNC.RECONVERGENT B0 ;  /* 0x0000000000007941 */ /* 0x000fea0003800200 */
.L_x_4290:
        /* <DEDUP_REMOVED lines=40> */
.L_x_4293:
[----:B------:R-:W-:Y:S05]  /*1f10*/  BSYNC.RECONVERGENT B0 ;  /* 0x0000000000007941 */ /* 0x000fea0003800200 */
.L_x_4292:
[----:B------:R-:W-:Y:S01]  /*1f20*/  ISETP.EQ.OR P6, PT, RZ, UR7, P5 ;  /* 0x00000007ff007c0c */ /* 0x000fe2000afc2670 */
[----:B------:R-:W-:Y:S01]  /*1f30*/  BSSY.RECONVERGENT B0, `(.L_x_4294) ;  /* 0x0000028000007945 */ /* 0x000fe20003800200 */
[----:B------:R-:W-:Y:S02]  /*1f40*/  SHF.L.U32 R14, R14, 0x10, RZ ;  /* 0x000000100e0e7819 */ /* 0x000fe400000006ff */
[----:B------:R-:W-:Y:S02]  /*1f50*/  PRMT R10, R4, 0x7632, R10 ;  /* 0x00007632040a7816 */ /* 0x000fe4000000000a */
[C---:B------:R-:W-:Y:S01]  /*1f60*/  SHF.L.U32 R4, R5.reuse, 0x10, RZ ;  /* 0x0000001005047819 */ /* 0x040fe200000006ff */
[----:B------:R-:W-:Y:S01]  /*1f70*/  FADD.FTZ R75, R14, R27 ;  /* 0x0000001b0e4b7221 */ /* 0x000fe20000010000 */
[----:B------:R-:W-:Y:S02]  /*1f80*/  PRMT R12, R5, 0x7632, R12 ;  /* 0x00007632050c7816 */ /* 0x000fe4000000000c */
[----:B------:R-:W-:-:S02]  /*1f90*/  FSETP.GTU.FTZ.AND P1, PT, R62, 20, PT ;  /* 0x41a000003e00780b */ /* 0x000fc40003f3c000 */
[----:B------:R-:W-:Y:S02]  /*1fa0*/  ISETP.EQ.OR P5, PT, RZ, UR7, P2 ;  /* 0x00000007ff007c0c */ /* 0x000fe400097a2670 */
        /* <DEDUP_REMOVED lines=32> */
.L_x_4295:
[----:B------:R-:W-:Y:S05]  /*21b0*/  BSYNC.RECONVERGENT B0 ;  /* 0x0000000000007941 */ /* 0x000fea0003800200 */
.L_x_4294:
        /* <DEDUP_REMOVED lines=39> */
.L_x_4297:
[----:B------:R-:W-:Y:S05]  /*2430*/  BSYNC.RECONVERGENT B0 ;  /* 0x0000000000007941 */ /* 0x000fea0003800200 */
.L_x_4296:
        /* <DEDUP_REMOVED lines=43> */
.L_x_4299:
[----:B------:R-:W-:Y:S05]  /*26f0*/  BSYNC.RECONVERGENT B0 ;  /* 0x0000000000007941 */ /* 0x000fea0003800200 */
.L_x_4298:
        /* <DEDUP_REMOVED lines=32> */
.L_x_4301:
[----:B------:R-:W-:Y:S05]  /*2900*/  BSYNC.RECONVERGENT B0 ;  /* 0x0000000000007941 */ /* 0x000fea0003800200 */
.L_x_4300:
        /* <DEDUP_REMOVED lines=32> */
.L_x_4303:
[----:B------:R-:W-:Y:S05]  /*2b10*/  BSYNC.RECONVERGENT B0 ;  /* 0x0000000000007941 */ /* 0x000fea0003800200 */
.L_x_4302:
        /* <DEDUP_REMOVED lines=32> */
.L_x_4305:
[----:B------:R-:W-:Y:S05]  /*2d20*/  BSYNC.RECONVERGENT B0 ;  /* 0x0000000000007941 */ /* 0x000fea0003800200 */
.L_x_4304:
        /* <DEDUP_REMOVED lines=32> */
.L_x_4307:
[----:B------:R-:W-:Y:S05]  /*2f30*/  BSYNC.RECONVERGENT B0 ;  /* 0x0000000000007941 */ /* 0x000fea0003800200 */
.L_x_4306:
        /* <DEDUP_REMOVED lines=24> */
[C---:B------:R-:W-:Y:S01]  /*30c0*/  ISETP.NE.AND P0, PT, R34.reuse, RZ, PT ;  /* 0x000000ff2200720c */ /* 0x040fe20003f05270 */
[----:B------:R-:W-:Y:S01]  /*30d0*/  FMUL.FTZ R88, R89, R62 ;  /* 0x0000003e59587220 */ /* 0x000fe20000410000 */
[----:B------:R-:W-:Y:S01]  /*30e0*/  IADD3 R99, P1, PT, R43, R36, RZ ;  /* 0x000000242b637210 */ /* 0x000fe20007f3e0ff */
[----:B------:R-:W-:Y:S01]  /*30f0*/  IMAD R94, R34, R25, RZ ;  /* 0x00000019225e7224 */ /* 0x000fe200078e02ff */
[----:B------:R-:W-:Y:S01]  /*3100*/  IADD3 R93, PT, PT, -R25, RZ, RZ ;  /* 0x000000ff195d7210 */ /* 0x000fe20007ffe1ff */
        /* <DEDUP_REMOVED lines=13> */
[----:B------:R-:W-:Y:S01]  /*31e0*/  MOV R95, R30 ;  /* 0x0000001e005f7202 */ /* 0x000fe20000000f00 */
[----:B------:R-:W-:Y:S01]  /*31f0*/  UIADD3 UR5, UPT, UPT, UR4, 0x450, URZ ;  /* 0x0000045004057890 */ /* 0x000fe2000fffe0ff */
[----:B------:R-:W-:-:S02]  /*3200*/  MOV R96, R32 ;  /* 0x0000002000607202 */ /* 0x000fc40000000f00 */
[----:B------:R-:W3:Y:S01]  /*3210*/  LDC.64 R22, c[0x0][0x480] ;  /* 0x00012000ff167b82 */ /* 0x000ee20000000a00 */
[----:B------:R-:W-:Y:S02]  /*3220*/  ISETP.EQ.AND P0, PT, R28, RZ, P0 ;  /* 0x000000ff1c00720c */ /* 0x000fe40000702270 */
[----:B------:R-:W-:Y:S02]  /*3230*/  MOV R97, R29 ;  /* 0x0000001d00617202 */ /* 0x000fe40000000f00 */
[----:B------:R-:W-:Y:S02]  /*3240*/  MOV R98, R31 ;  /* 0x0000001f00627202 */ /* 0x000fe40000000f00 */
[----:B------:R-:W-:Y:S02]  /*3250*/  IADD3.X R25, PT, PT, R3, R45, RZ, P1, !PT ;  /* 0x0000002d03197210 */ /* 0x000fe40000ffe4ff */
[----:B0-----:R-:W-:Y:S02]  /*3260*/  SHF.L.U64.HI R17, R16, 0x1, R17 ;  /* 0x0000000110117819 */ /* 0x001fe40000010211 */
[----:B-1----:R-:W-:-:S02]  /*3270*/  SHF.L.U64.HI R19, R18, 0x2, R19 ;  /* 0x0000000212137819 */ /* 0x002fc40000010213 */
[----:B--2---:R-:W-:-:S07]  /*3280*/  SHF.L.U64.HI R21, R20, 0x2, R21 ;  /* 0x0000000214157819 */ /* 0x004fce0000010215 */
.L_x_4311:
        /* <DEDUP_REMOVED lines=31> */
[----:B------:R-:W-:Y:S01]  /*3480*/  SHF.L.U32 R116, R5, 0x10, RZ ;  /* 0x0000001005747819 */ /* 0x000fe200000006ff */
[----:B------:R-:W-:Y:S01]  /*3490*/  FMUL.FTZ R113, R77, R4 ;  /* 0x000000044d717220 */ /* 0x000fe20000410000 */
[----:B------:R-:W-:Y:S01]  /*34a0*/  PRMT R114, R5, 0x7632, R114 ;  /* 0x0000763205727816 */ /* 0x000fe20000000072 */
[----:B------:R-:W-:Y:S02]  /*34b0*/  FMUL.FTZ R112, R78, R115 ;  /* 0x000000734e707220 */ /* 0x000fe40000410000 */
[----:B------:R-:W-:Y:S01]  /*34c0*/  FMUL.FTZ R115, R79, R116 ;  /* 0x000000744f737220 */ /* 0x000fe20000410000 */
[----:B------:R-:W-:Y:S01]  /*34d0*/  SHF.L.U32 R5, R114, 0x10, RZ ;  /* 0x0000001072057819 */ /* 0x000fe200000006ff */
[----:B------:R-:W0:Y:S01]  /*34e0*/  MUFU.EX2 R101, R101 ;  /* 0x0000006500657308 */ /* 0x000e220000000800 */
[----:B---3--:R-:W-:Y:S01]  /*34f0*/  FFMA.FTZ R116, R113, R99, R112 ;  /* 0x0000006371747223 */ /* 0x008fe20000010070 */
[----:B------:R-:W-:Y:S01]  /*3500*/  FMUL.FTZ R106, R111, R55 ;  /* 0x000000376f6a7220 */ /* 0x000fe20000410000 */
[----:B------:R-:W-:Y:S01]  /*3510*/  PRMT R117, R6, 0x7632, R117 ;  /* 0x0000763206757816 */ /* 0x000fe20000000075 */
[----:B------:R-:W-:Y:S01]  /*3520*/  FMUL.FTZ R114, R80, R5 ;  /* 0x0000000550727220 */ /* 0x000fe20000410000 */
[----:B------:R-:W-:Y:S01]  /*3530*/  SHF.L.U32 R6, R6, 0x10, RZ ;  /* 0x0000001006067819 */ /* 0x000fe200000006ff */
[----:B-1----:R-:W-:-:S02]  /*3540*/  FFMA.FTZ R116, R104, R116, R115 ;  /* 0x0000007468747223 */ /* 0x002fc40000010073 */
[----:B------:R-:W1:Y:S01]  /*3550*/  MUFU.EX2 R100, R100 ;  /* 0x0000006400647308 */ /* 0x000e620000000800 */
[C---:B------:R-:W-:Y:S01]  /*3560*/  FMUL.FTZ R108, R111.reuse, R51 ;  /* 0x000000336f6c7220 */ /* 0x040fe20000410000 */
[----:B------:R-:W-:Y:S01]  /*3570*/  FMUL.FTZ R118, R111, R56 ;  /* 0x000000386f767220 */ /* 0x000fe20000410000 */
[----:B------:R-:W-:-:S05]  /*3580*/  SHF.L.U32 R5, R117, 0x10, RZ ;  /* 0x0000001075057819 */ /* 0x000fca00000006ff */
[----:B------:R-:W3:Y:S01]  /*3590*/  MUFU.EX2 R105, R105 ;  /* 0x0000006900697308 */ /* 0x000ee20000000800 */
[----:B------:R-:W-:Y:S01]  /*35a0*/  MOV R13, R98 ;  /* 0x00000062000d7202 */ /* 0x000fe20000000f00 */
[----:B------:R-:W-:Y:S01]  /*35b0*/  FMUL.FTZ R117, R81, R6 ;  /* 0x0000000651757220 */ /* 0x000fe20000410000 */
[----:B------:R-:W-:Y:S01]  /*35c0*/  MOV R12, R97 ;  /* 0x00000061000c7202 */ /* 0x000fe20000000f00 */
[----:B----4-:R-:W-:Y:S01]  /*35d0*/  FFMA.FTZ R120, R103, R116, R114 ;  /* 0x0000007467787223 */ /* 0x010fe20000010072 */
[C---:B------:R-:W-:Y:S01]  /*35e0*/  FMUL.FTZ R110, R111.reuse, R57 ;  /* 0x000000396f6e7220 */ /* 0x040fe20000410000 */
[C---:B------:R-:W-:Y:S02]  /*35f0*/  FMUL.FTZ R15, R111.reuse, R62 ;  /* 0x0000003e6f0f7220 */ /* 0x040fe40000410000 */
[----:B------:R-:W4:Y:S01]  /*3600*/  MUFU.EX2 R106, R106 ;  /* 0x0000006a006a7308 */ /* 0x000f220000000800 */
[C---:B------:R-:W-:Y:S01]  /*3610*/  FMUL.FTZ R107, R111.reuse, R54 ;  /* 0x000000366f6b7220 */ /* 0x040fe20000410000 */
[C---:B------:R-:W-:Y:S01]  /*3620*/  FMUL.FTZ R109, R111.reuse, R75 ;  /* 0x0000004b6f6d7220 */ /* 0x040fe20000410000 */
[----:B------:R-:W-:Y:S01]  /*3630*/  FMUL.FTZ R119, R111, R76 ;  /* 0x0000004c6f777220 */ /* 0x000fe20000410000 */
[----:B------:R-:W-:Y:S01]  /*3640*/  PRMT R4, R7, 0x7632, R4 ;  /* 0x0000763207047816 */ /* 0x000fe20000000004 */
[----:B------:R-:W-:Y:S01]  /*3650*/  FMUL.FTZ R116, R82, R5 ;  /* 0x0000000552747220 */ /* 0x000fe20000410000 */
[----:B--2---:R-:W-:Y:S01]  /*3660*/  FFMA.FTZ R5, R102, R120, R117 ;  /* 0x0000007866057223 */ /* 0x004fe20000010075 */
[----:B------:R2:W5:Y:S01]  /*3670*/  LDG.E R13, desc[UR18][R12.64] ;  /* 0x000000120c0d7981 */ /* 0x000562000c1e1900 */
[----:B------:R0:W-:Y:S01]  /*3680*/  MUFU.EX2 R111, R118 ;  /* 0x00000076006f7308 */ /* 0x0001e20000000800 */
[----:B------:R-:W-:-:S02]  /*3690*/  PRMT R6, R9, 0x7632, R6 ;  /* 0x0000763209067816 */ /* 0x000fc40000000006 */
[----:B------:R-:W-:-:S05]  /*36a0*/  SHF.L.U32 R120, R9, 0x10, RZ ;  /* 0x0000001009787819 */ /* 0x000fca00000006ff */
[----:B------:R-:W4:Y:S01]  /*36b0*/  MUFU.EX2 R108, R108 ;  /* 0x0000006c006c7308 */ /* 0x000f220000000800 */
[----:B0-----:R-:W-:Y:S01]  /*36c0*/  SHF.L.U32 R118, R7, 0x10, RZ ;  /* 0x0000001007767819 */ /* 0x001fe200000006ff */
[----:B------:R-:W-:Y:S01]  /*36d0*/  FFMA.FTZ R9, R101, R5, R116 ;  /* 0x0000000565097223 */ /* 0x000fe20000010074 */
[----:B------:R-:W-:-:S03]  /*36e0*/  PRMT R7, R8, 0x7632, R7 ;  /* 0x0000763208077816 */ /* 0x000fc60000000007 */
[----:B------:R-:W-:Y:S02]  /*36f0*/  FMUL.FTZ R118, R83, R118 ;  /* 0x0000007653767220 */ /* 0x000fe40000410000 */
[----:B--2---:R0:W-:Y:S01]  /*3700*/  MUFU.EX2 R12, R119 ;  /* 0x00000077000c7308 */ /* 0x0041e20000000800 */
[----:B------:R-:W-:Y:S01]  /*3710*/  SHF.L.U32 R8, R8, 0x10, RZ ;  /* 0x0000001008087819 */ /* 0x000fe200000006ff */
[----:B-1----:R-:W-:Y:S01]  /*3720*/  FMUL.FTZ R5, R100, R99 ;  /* 0x0000006364057220 */ /* 0x002fe20000410000 */
[----:B---3--:R-:W-:-:S05]  /*3730*/  FFMA.FTZ R9, R105, R9, R118 ;  /* 0x0000000969097223 */ /* 0x008fca0000010076 */
[----:B------:R-:W1:Y:S01]  /*3740*/  MUFU.EX2 R110, R110 ;  /* 0x0000006e006e7308 */ /* 0x000e620000000800 */
[----:B0-----:R-:W-:Y:S01]  /*3750*/  SHF.L.U32 R119, R4, 0x10, RZ ;  /* 0x0000001004777819 */ /* 0x001fe200000006ff */
[----:B------:R-:W-:Y:S01]  /*3760*/  FMUL.FTZ R122, R104, R5 ;  /* 0x00000005687a7220 */ /* 0x000fe20000410000 */
[----:B------:R-:W-:-:S03]  /*3770*/  SHF.L.U32 R7, R7, 0x10, RZ ;  /* 0x0000001007077819 */ /* 0x000fc600000006ff */
[----:B------:R-:W-:Y:S01]  /*3780*/  FMUL.FTZ R119, R84, R119 ;  /* 0x0000007754777220 */ /* 0x000fe20000410000 */
[----:B------:R-:W-:Y:S01]  /*3790*/  FMUL.FTZ R121, R85, R8 ;  /* 0x0000000855797220 */ /* 0x000fe20000410000 */
[----:B------:R-:W0:Y:S02]  /*37a0*/  MUFU.EX2 R15, R15 ;  /* 0x0000000f000f7308 */ /* 0x000e240000000800 */
[----:B----4-:R-:W-:Y:S01]  /*37b0*/  FFMA.FTZ R5, R106, R9, R119 ;  /* 0x000000096a057223 */ /* 0x010fe20000010077 */
[----:B------:R-:W-:Y:S01]  /*37c0*/  FMUL.FTZ R9, R103, R122 ;  /* 0x0000007a67097220 */ /* 0x000fe20000410000 */
[----:B------:R-:W-:Y:S02]  /*37d0*/  FMUL.FTZ R125, R86, R7 ;  /* 0x00000007567d7220 */ /* 0x000fe40000410000 */
[----:B------:R-:W-:Y:S02]  /*37e0*/  FFMA.FTZ R7, R108, R5, R121 ;  /* 0x000000056c077223 */ /* 0x000fe40000010079 */
[----:B------:R-:W2:Y:S01]  /*37f0*/  MUFU.EX2 R107, R107 ;  /* 0x0000006b006b7308 */ /* 0x000ea20000000800 */
[----:B------:R-:W-:Y:S01]  /*3800*/  FMUL.FTZ R123, R87, R120 ;  /* 0x00000078577b7220 */ /* 0x000fe20000410000 */
[----:B------:R-:W-:Y:S01]  /*3810*/  SHF.L.U32 R5, R6, 0x10, RZ ;  /* 0x0000001006057819 */ /* 0x000fe200000006ff */
[----:B------:R-:W-:Y:S01]  /*3820*/  FMUL.FTZ R120, R102, R9 ;  /* 0x0000000966787220 */ /* 0x000fe20000410000 */
[----:B-1----:R-:W-:-:S04]  /*3830*/  FFMA.FTZ R7, R110, R7, R125 ;  /* 0x000000076e077223 */ /* 0x002fc8000001007d */
[----:B------:R-:W1:Y:S01]  /*3840*/  MUFU.EX2 R109, R109 ;  /* 0x0000006d006d7308 */ /* 0x000e620000000800 */
[C---:B------:R-:W-:Y:S01]  /*3850*/  PRMT R4, R10.reuse, 0x7632, R4 ;  /* 0x000076320a047816 */ /* 0x040fe20000000004 */
[----:B------:R-:W-:Y:S01]  /*3860*/  FMUL.FTZ R122, R101, R120 ;  /* 0x00000078657a7220 */ /* 0x000fe20000410000 */
[----:B------:R-:W-:Y:S01]  /*3870*/  SHF.L.U32 R8, R10, 0x10, RZ ;  /* 0x000000100a087819 */ /* 0x000fe200000006ff */
        /* <DEDUP_REMOVED lines=10> */
[----:B--2---:R-:W-:Y:S01]  /*3920*/  FFMA.FTZ R9, R107, R9, R120 ;  /* 0x000000096b097223 */ /* 0x004fe20000010078 */
[----:B------:R-:W-:Y:S01]  /*3930*/  SHF.L.U32 R11, R6, 0x10, RZ ;  /* 0x00000010060b7819 */ /* 0x000fe200000006ff */
[----:B------:R-:W-:Y:S01]  /*3940*/  FMUL.FTZ R7, R108, R7 ;  /* 0x000000076c077220 */ /* 0x000fe20000410000 */
[----:B------:R-:W-:Y:S01]  /*3950*/  FMUL.FTZ R124, R91, R124 ;  /* 0x0000007c5b7c7220 */ /* 0x000fe20000410000 */
[----:B-1----:R-:W-:-:S02]  /*3960*/  FFMA.FTZ R9, R109, R9, R122 ;  /* 0x000000096d097223 */ /* 0x002fc4000001007a */
        /* <DEDUP_REMOVED lines=82> */
.L_x_4310:
[----:B------:R-:W-:Y:S05]  /*3e90*/  BSYNC.RECONVERGENT B0 ;  /* 0x0000000000007941 */ /* 0x000fea0003800200 */
.L_x_4309:
        /* <DEDUP_REMOVED lines=31> */
.L_x_4308:
        /* <DEDUP_REMOVED lines=17> */
[----:B------:R-:W-:-:S03]  /*41a0*/  NOP ;  /* 0x0000000000007918 */ /* 0x000fc60000000000 */
[----:B0-----:R-:W0:Y:S01]  /*41b0*/  LDS.128 R8, [R38] ;  /* 0x0000000026087984 */ /* 0x001e220000000c00 */
[----:B------:R-:W5:Y:S03]  /*41c0*/  LDC.64 R48, c[0x0][0x410] ;  /* 0x00010400ff307b82 */ /* 0x000f660000000a00 */
[----:B------:R-:W2:Y:S01]  /*41d0*/  LDS.128 R4, [R38+0x200] ;  /* 0x0002000026047984 */ /* 0x000ea20000000c00 */
[----:B-1----:R-:W-:-:S04]  /*41e0*/  IMAD.WIDE.U32 R12, R22, UR20, R20 ;  /* 0x00000014160c7c25 */ /* 0x002fc8000f8e0014 */
[----:B------:R-:W-:Y:S01]  /*41f0*/  IMAD R13, R23, UR20, R13 ;  /* 0x00000014170d7c24 */ /* 0x000fe2000f8e020d */
[----:B------:R-:W1:Y:S01]  /*4200*/  LDC.64 R50, c[0x0][0x418] ;  /* 0x00010600ff327b82 */ /* 0x000e620000000a00 */
[----:B---3--:R-:W-:-:S04]  /*4210*/  IMAD.WIDE.U32 R12, R0, R24, R12 ;  /* 0x00000018000c7225 */ /* 0x008fc800078e000c */
[----:B------:R-:W-:Y:S01]  /*4220*/  IMAD R13, R0, R25, R13 ;  /* 0x00000019000d7224 */ /* 0x000fe200078e020d */
[C---:B----4-:R-:W-:Y:S02]  /*4230*/  LEA R23, P0, R12.reuse, R46, 0x1 ;  /* 0x0000002e0c177211 */ /* 0x050fe400078008ff */
[----:B------:R-:W3:Y:S02]  /*4240*/  LDC.64 R52, c[0x0][0x488] ;  /* 0x00012200ff347b82 */ /* 0x000ee40000000a00 */
[----:B------:R-:W-:Y:S02]  /*4250*/  LEA.HI.X R13, R12, R47, R13, 0x1, P0 ;  /* 0x0000002f0c0d7211 */ /* 0x000fe400000f0c0d */
[----:B------:R-:W-:Y:S01]  /*4260*/  IADD3 R22, P0, PT, R2, R23, RZ ;  /* 0x0000001702167210 */ /* 0x000fe20007f1e0ff */
[----:B-----5:R-:W-:-:S03]  /*4270*/  IMAD.WIDE.U32 R14, R48, UR20, R20 ;  /* 0x00000014300e7c25 */ /* 0x020fc6000f8e0014 */
[----:B------:R-:W-:Y:S01]  /*4280*/  IADD3.X R23, PT, PT, R3, R13, RZ, P0, !PT ;  /* 0x0000000d03177210 */ /* 0x000fe200007fe4ff */
[----:B------:R-:W-:Y:S02]  /*4290*/  IMAD R15, R49, UR20, R15 ;  /* 0x00000014310f7c24 */ /* 0x000fe4000f8e020f */
[----:B-1----:R-:W-:-:S04]  /*42a0*/  IMAD.WIDE.U32 R14, R0, R50, R14 ;  /* 0x00000032000e7225 */ /* 0x002fc800078e000e */
[----:B------:R-:W-:Y:S01]  /*42b0*/  IMAD R15, R0, R51, R15 ;  /* 0x00000033000f7224 */ /* 0x000fe200078e020f */
[----:B0-----:R-:W-:Y:S01]  /*42c0*/  STG.E.128 desc[UR18][R22.64], R8 ;  /* 0x0000000816007986 */ /* 0x001fe2000c101d12 */
[----:B---3--:R-:W-:-:S03]  /*42d0*/  LEA R25, P1, R14, R52, 0x1 ;  /* 0x000000340e197211 */ /* 0x008fc600078208ff */
[----:B--2---:R-:W-:Y:S01]  /*42e0*/  STG.E.128 desc[UR18][R22.64+0x200], R4 ;  /* 0x0002000416007986 */ /* 0x004fe2000c101d12 */
[----:B------:R-:W-:Y:S01]  /*42f0*/  LEA.HI.X R15, R14, R53, R15, 0x1, P1 ;  /* 0x000000350e0f7211 */ /* 0x000fe200008f0c0f */
[----:B------:R-:W-:Y:S01]  /*4300*/  BAR.SYNC.DEFER_BLOCKING 0x0 ;  /* 0x0000000000007b1d */ /* 0x000fe20000010000 */
[----:B------:R-:W-:-:S04]  /*4310*/  IADD3 R24, P1, PT, R2, R25, RZ ;  /* 0x0000001902187210 */ /* 0x000fc80007f3e0ff */
[----:B------:R-:W-:-:S05]  /*4320*/  IADD3.X R25, PT, PT, R3, R15, RZ, P1, !PT ;  /* 0x0000000f03197210 */ /* 0x000fca0000ffe4ff */
        /* <DEDUP_REMOVED lines=35> */
[----:B------:R-:W-:Y:S01]  /*4560*/  PRMT R19, R19, 0x7632, R19 ;  /* 0x0000763213137816 */ /* 0x000fe20000000013 */
[----:B------:R3:W4:Y:S01]  /*4570*/  MUFU.EX2 R50, R48 ;  /* 0x0000003000327308 */ /* 0x0007220000000800 */
[C---:B-1----:R-:W-:Y:S01]  /*4580*/  PRMT R51, R15.reuse, 0x7632, R51 ;  /* 0x000076320f337816 */ /* 0x042fe20000000033 */
[----:B0-----:R-:W-:Y:S01]  /*4590*/  FADD.FTZ R10, R10, 1 ;  /* 0x3f8000000a0a7421 */ /* 0x001fe20000010000 */
[----:B------:R-:W-:Y:S02]  /*45a0*/  SHF.L.U32 R16, R16, 0x10, RZ ;  /* 0x0000001010107819 */ /* 0x000fe400000006ff */
[----:B------:R-:W-:Y:S02]  /*45b0*/  SHF.L.U32 R15, R15, 0x10, RZ ;  /* 0x000000100f0f7819 */ /* 0x000fe400000006ff */
[----:B------:R-:W-:Y:S01]  /*45c0*/  PRMT R17, R17, 0x7632, R17 ;  /* 0x0000763211117816 */ /* 0x000fe20000000011 */
[----:B------:R0:W1:Y:S01]  /*45d0*/  MUFU.EX2 R5, R4 ;  /* 0x0000000400057308 */ /* 0x0000620000000800 */
[----:B------:R-:W-:Y:S01]  /*45e0*/  SHF.L.U32 R18, R18, 0x10, RZ ;  /* 0x0000001012127819 */ /* 0x000fe200000006ff */
[----:B--2---:R-:W-:Y:S01]  /*45f0*/  FADD.FTZ R53, R53, 1 ;  /* 0x3f80000035357421 */ /* 0x004fe20000010000 */
[----:B------:R-:W-:-:S02]  /*4600*/  SHF.L.U32 R24, R12, 0x10, RZ ;  /* 0x000000100c187819 */ /* 0x000fc400000006ff */
[----:B------:R-:W-:Y:S02]  /*4610*/  SHF.L.U32 R19, R19, 0x10, RZ ;  /* 0x0000001013137819 */ /* 0x000fe400000006ff */
[----:B------:R-:W-:Y:S01]  /*4620*/  SHF.L.U32 R54, R51, 0x10, RZ ;  /* 0x0000001033367819 */ /* 0x000fe200000006ff */
[----:B------:R2:W5:Y:S01]  /*4630*/  MUFU.EX2 R47, R44 ;  /* 0x0000002c002f7308 */ /* 0x0005620000000800 */
[----:B---3--:R-:W-:Y:S01]  /*4640*/  SHF.L.U32 R48, R14, 0x10, RZ ;  /* 0x000000100e307819 */ /* 0x008fe200000006ff */
[----:B0-----:R-:W-:Y:S01]  /*4650*/  FMUL.FTZ R4, R16, -1.4426950216293334961 ;  /* 0xbfb8aa3b10047820 */ /* 0x001fe20000410000 */
[----:B------:R-:W-:Y:S01]  /*4660*/  SHF.L.U32 R17, R17, 0x10, RZ ;  /* 0x0000001011117819 */ /* 0x000fe200000006ff */
[----:B------:R-:W-:Y:S01]  /*4670*/  FMUL.FTZ R51, R15, -1.4426950216293334961 ;  /* 0xbfb8aa3b0f337820 */ /* 0x000fe20000410000 */
[----:B------:R-:W-:Y:S01]  /*4680*/  FMUL.FTZ R25, R24, -1.4426950216293334961 ;  /* 0xbfb8aa3b18197820 */ /* 0x000fe20000410000 */
[----:B------:R-:W-:Y:S01]  /*4690*/  FMUL.FTZ R12, R19, -1.4426950216293334961 ;  /* 0xbfb8aa3b130c7820 */ /* 0x000fe20000410000 */
[----:B------:R-:W-:Y:S01]  /*46a0*/  FMUL.FTZ R55, R54, -1.4426950216293334961 ;  /* 0xbfb8aa3b36377820 */ /* 0x000fe20000410000 */
[----:B------:R0:W3:Y:S01]  /*46b0*/  MUFU.EX2 R23, R11 ;  /* 0x0000000b00177308 */ /* 0x0000e20000000800 */
[----:B--2---:R-:W-:Y:S01]  /*46c0*/  SHF.L.U32 R44, R13, 0x10, RZ ;  /* 0x000000100d2c7819 */ /* 0x004fe200000006ff */
[----:B------:R-:W-:Y:S01]  /*46d0*/  FMUL.FTZ R14, R48, -1.4426950216293334961 ;  /* 0xbfb8aa3b300e7820 */ /* 0x000fe20000410000 */
[----:B------:R-:W-:Y:S01]  /*46e0*/  FMUL.FTZ R7, R17, -1.4426950216293334961 ;  /* 0xbfb8aa3b11077820 */ /* 0x000fe20000410000 */
[----:B----4-:R-:W-:Y:S01]  /*46f0*/  FADD.FTZ R50, R50, 1 ;  /* 0x3f80000032327421 */ /* 0x010fe20000010000 */
[----:B-1----:R-:W-:Y:S01]  /*4700*/  FADD.FTZ R5, R5, 1 ;  /* 0x3f80000005057421 */ /* 0x002fe20000010000 */
[----:B------:R-:W-:-:S02]  /*4710*/  FMUL.FTZ R13, R44, -1.4426950216293334961 ;  /* 0xbfb8aa3b2c0d7820 */ /* 0x000fc40000410000 */
[----:B------:R-:W1:Y:S01]  /*4720*/  MUFU.EX2 R8, R8 ;  /* 0x0000000800087308 */ /* 0x000e620000000800 */
[----:B0-----:R-:W-:Y:S01]  /*4730*/  FMUL.FTZ R11, R18, -1.4426950216293334961 ;  /* 0xbfb8aa3b120b7820 */ /* 0x001fe20000410000 */
[----:B-----5:R-:W-:-:S06]  /*4740*/  FADD.FTZ R47, R47, 1 ;  /* 0x3f8000002f2f7421 */ /* 0x020fcc0000010000 */
        /* <DEDUP_REMOVED lines=12> */
[----:B------:R-:W0:Y:S01]  /*4810*/  MUFU.RCP R10, R10 ;  /* 0x0000000a000a7308 */ /* 0x000e220000001000 */
[----:B--2---:R-:W-:-:S07]  /*4820*/  FADD.FTZ R12, R12, 1 ;  /* 0x3f8000000c0c7421 */ /* 0x004fce0000010000 */
[----:B------:R-:W2:Y:S01]  /*4830*/  MUFU.EX2 R14, R14 ;  /* 0x0000000e000e7308 */ /* 0x000ea20000000800 */
[----:B-1----:R-:W-:-:S07]  /*4840*/  FADD.FTZ R55, R55, 1 ;  /* 0x3f80000037377421 */ /* 0x002fce0000010000 */
[----:B------:R-:W1:Y:S01]  /*4850*/  MUFU.EX2 R7, R7 ;  /* 0x0000000700077308 */ /* 0x000e620000000800 */
[----:B0-----:R-:W-:-:S04]  /*4860*/  FMUL.FTZ R9, R9, R10 ;  /* 0x0000000a09097220 */ /* 0x001fc80000410000 */
[----:B------:R-:W-:-:S03]  /*4870*/  FMUL.FTZ R9, R9, R60 ;  /* 0x0000003c09097220 */ /* 0x000fc60000410000 */
[----:B------:R-:W0:Y:S01]  /*4880*/  MUFU.EX2 R13, R13 ;  /* 0x0000000d000d7308 */ /* 0x000e220000000800 */
[----:B--2---:R-:W-:-:S07]  /*4890*/  FADD.FTZ R14, R14, 1 ;  /* 0x3f8000000e0e7421 */ /* 0x004fce0000010000 */
[----:B------:R-:W-:Y:S01]  /*48a0*/  MUFU.RCP R57, R8 ;  /* 0x0000000800397308 */ /* 0x000fe20000001000 */
[----:B-1----:R-:W-:-:S07]  /*48b0*/  FADD.FTZ R7, R7, 1 ;  /* 0x3f80000007077421 */ /* 0x002fce0000010000 */
[----:B------:R-:W1:Y:S01]  /*48c0*/  MUFU.RCP R50, R50 ;  /* 0x0000003200327308 */ /* 0x000e620000001000 */
[----:B0-----:R-:W-:-:S07]  /*48d0*/  FADD.FTZ R13, R13, 1 ;  /* 0x3f8000000d0d7421 */ /* 0x001fce0000010000 */
[----:B------:R1:W0:Y:S08]  /*48e0*/  MUFU.RCP R75, R4 ;  /* 0x00000004004b7308 */ /* 0x0002300000001000 */
[----:B------:R-:W2:Y:S01]  /*48f0*/  MUFU.RCP R10, R51 ;  /* 0x00000033000a7308 */ /* 0x000ea20000001000 */
[----:B-1----:R-:W-:-:S04]  /*4900*/  FMUL.FTZ R4, R49, R50 ;  /* 0x0000003231047220 */ /* 0x002fc80000410000 */
[----:B------:R-:W-:-:S03]  /*4910*/  FMUL.FTZ R4, R4, R65 ;  /* 0x0000004104047220 */ /* 0x000fc60000410000 */
[----:B------:R-:W-:Y:S01]  /*4920*/  MUFU.RCP R81, R53 ;  /* 0x0000003500517308 */ /* 0x000fe20000001000 */
[----:B0-----:R-:W-:-:S04]  /*4930*/  FMUL.FTZ R16, R16, R75 ;  /* 0x0000004b10107220 */ /* 0x001fc80000410000 */
[----:B------:R-:W-:-:S03]  /*4940*/  FMUL.FTZ R16, R16, R67 ;  /* 0x0000004310107220 */ /* 0x000fc60000410000 */
[----:B------:R-:W0:Y:S01]  /*4950*/  MUFU.RCP R11, R11 ;  /* 0x0000000b000b7308 */ /* 0x000e220000001000 */
[----:B--2---:R-:W-:-:S04]  /*4960*/  FMUL.FTZ R15, R15, R10 ;  /* 0x0000000a0f0f7220 */ /* 0x004fc80000410000 */
[----:B------:R-:W-:-:S03]  /*4970*/  FMUL.FTZ R15, R15, R74 ;  /* 0x0000004a0f0f7220 */ /* 0x000fc60000410000 */
[----:B------:R-:W1:Y:S02]  /*4980*/  MUFU.RCP R79, R47 ;  /* 0x0000002f004f7308 */ /* 0x000e640000001000 */
[----:B------:R-:W-:-:S06]  /*4990*/  F2FP.BF16.F32.PACK_AB R50, R15, R4 ;  /* 0x000000040f32723e */ /* 0x000fcc00000010ff */
[----:B------:R-:W2:Y:S01]  /*49a0*/  MUFU.RCP R53, R14 ;  /* 0x0000000e00357308 */ /* 0x000ea20000001000 */
[----:B0-----:R-:W-:-:S04]  /*49b0*/  FMUL.FTZ R18, R18, R11 ;  /* 0x0000000b12127220 */ /* 0x001fc80000410000 */
[----:B------:R-:W-:-:S03]  /*49c0*/  FMUL.FTZ R18, R18, R69 ;  /* 0x0000004512127220 */ /* 0x000fc60000410000 */
[----:B------:R0:W3:Y:S01]  /*49d0*/  MUFU.RCP R77, R5 ;  /* 0x00000005004d7308 */ /* 0x0000e20000001000 */
[----:B-1----:R-:W-:Y:S01]  /*49e0*/  FMUL.FTZ R11, R46, R79 ;  /* 0x0000004f2e0b7220 */ /* 0x002fe20000410000 */
[----:B------:R-:W-:-:S03]  /*49f0*/  F2FP.BF16.F32.PACK_AB R18, R18, R9 ;  /* 0x000000091212723e */ /* 0x000fc600000010ff */
[----:B------:R-:W-:-:S03]  /*4a00*/  FMUL.FTZ R11, R11, R64 ;  /* 0x000000400b0b7220 */ /* 0x000fc60000410000 */
[----:B------:R-:W1:Y:S01]  /*4a10*/  MUFU.RCP R23, R23 ;  /* 0x0000001700177308 */ /* 0x000e620000001000 */
[----:B0-----:R-:W-:Y:S01]  /*4a20*/  FMUL.FTZ R5, R42, R57 ;  /* 0x000000392a057220 */ /* 0x001fe20000410000 */
[----:B--2---:R-:W-:-:S03]  /*4a30*/  FMUL.FTZ R48, R48, R53 ;  /* 0x0000003530307220 */ /* 0x004fc60000410000 */
[----:B------:R-:W-:Y:S01]  /*4a40*/  FMUL.FTZ R5, R5, R58 ;  /* 0x0000003a05057220 */ /* 0x000fe20000410000 */
[----:B------:R-:W-:Y:S02]  /*4a50*/  FMUL.FTZ R48, R48, R71 ;  /* 0x0000004730307220 */ /* 0x000fe40000410000 */
[----:B------:R-:W0:Y:S01]  /*4a60*/  MUFU.RCP R25, R25 ;  /* 0x0000001900197308 */ /* 0x000e220000001000 */
[----:B---3--:R-:W-:Y:S01]  /*4a70*/  FMUL.FTZ R6, R6, R77 ;  /* 0x0000004d06067220 */ /* 0x008fe20000410000 */
[----:B------:R-:W-:Y:S02]  /*4a80*/  F2FP.BF16.F32.PACK_AB R16, R16, R5 ;  /* 0x000000051010723e */ /* 0x000fe400000010ff */
[----:B------:R-:W2:Y:S01]  /*4a90*/  LDC.64 R4, c[0x0][0x430] ;  /* 0x00010c00ff047b82 */ /* 0x000ea20000000a00 */
[----:B------:R-:W-:Y:S01]  /*4aa0*/  FMUL.FTZ R6, R6, R59 ;  /* 0x0000003b06067220 */ /* 0x000fe20000410000 */
[----:B------:R-:W-:Y:S02]  /*4ab0*/  F2FP.BF16.F32.PACK_AB R49, R48, R11 ;  /* 0x0000000b3031723e */ /* 0x000fe400000010ff */
[----:B------:R-:W3:Y:S01]  /*4ac0*/  MUFU.RCP R8, R7 ;  /* 0x0000000700087308 */ /* 0x000ee20000001000 */
[----:B-1----:R-:W-:-:S04]  /*4ad0*/  FMUL.FTZ R22, R22, R23 ;  /* 0x0000001716167220 */ /* 0x002fc80000410000 */
[----:B------:R-:W-:-:S03]  /*4ae0*/  FMUL.FTZ R22, R22, R61 ;  /* 0x0000003d16167220 */ /* 0x000fc60000410000 */
[----:B------:R-:W1:Y:S01]  /*4af0*/  MUFU.RCP R12, R12 ;  /* 0x0000000c000c7308 */ /* 0x000e620000001000 */
[----:B0-----:R-:W-:-:S04]  /*4b00*/  FMUL.FTZ R24, R24, R25 ;  /* 0x0000001918187220 */ /* 0x001fc80000410000 */
[----:B------:R-:W-:-:S03]  /*4b10*/  FMUL.FTZ R24, R24, R63 ;  /* 0x0000003f18187220 */ /* 0x000fc60000410000 */
[----:B------:R0:W4:Y:S01]  /*4b20*/  MUFU.RCP R47, R13 ;  /* 0x0000000d002f7308 */ /* 0x0001220000001000 */
[----:B---3--:R-:W-:Y:S01]  /*4b30*/  FMUL.FTZ R17, R17, R8 ;  /* 0x0000000811117220 */ /* 0x008fe20000410000 */
[----:B------:R-:W-:Y:S01]  /*4b40*/  BAR.SYNC.DEFER_BLOCKING 0x0 ;  /* 0x0000000000007b1d */ /* 0x000fe20000010000 */
[----:B--2---:R-:W-:-:S04]  /*4b50*/  IMAD.WIDE.U32 R20, R4, UR20, R20 ;  /* 0x0000001404147c25 */ /* 0x004fc8000f8e0014 */
[----:B------:R-:W-:Y:S01]  /*4b60*/  FMUL.FTZ R17, R17, R68 ;  /* 0x0000004411117220 */ /* 0x000fe20000410000 */
[----:B------:R-:W2:Y:S01]  /*4b70*/  MUFU.RCP R55, R55 ;  /* 0x0000003700377308 */ /* 0x000ea20000001000 */
[----:B-1----:R-:W-:Y:S01]  /*4b80*/  FMUL.FTZ R19, R19, R12 ;  /* 0x0000000c13137220 */ /* 0x002fe20000410000 */
[----:B0-----:R-:W-:Y:S02]  /*4b90*/  FMUL.FTZ R13, R52, R81 ;  /* 0x00000051340d7220 */ /* 0x001fe40000410000 */
[----:B------:R-:W-:Y:S01]  /*4ba0*/  F2FP.BF16.F32.PACK_AB R17, R17, R6 ;  /* 0x000000061111723e */ /* 0x000fe200000010ff */
[----:B------:R-:W-:Y:S02]  /*4bb0*/  IMAD R21, R5, UR20, R21 ;  /* 0x0000001405157c24 */ /* 0x000fe4000f8e0215 */
[----:B------:R-:W-:Y:S01]  /*4bc0*/  FMUL.FTZ R19, R19, R70 ;  /* 0x0000004613137220 */ /* 0x000fe20000410000 */
[----:B------:R-:W-:Y:S01]  /*4bd0*/  FMUL.FTZ R13, R13, R66 ;  /* 0x000000420d0d7220 */ /* 0x000fe20000410000 */
[----:B----4-:R-:W-:-:S03]  /*4be0*/  FMUL.FTZ R7, R44, R47 ;  /* 0x0000002f2c077220 */ /* 0x010fc60000410000 */
[----:B------:R-:W-:Y:S02]  /*4bf0*/  F2FP.BF16.F32.PACK_AB R19, R19, R22 ;  /* 0x000000161313723e */ /* 0x000fe400000010ff */
[----:B------:R-:W0:Y:S01]  /*4c00*/  LDC.64 R22, c[0x0][0x490] ;  /* 0x00012400ff167b82 */ /* 0x000e220000000a00 */
[----:B------:R-:W-:Y:S01]  /*4c10*/  FMUL.FTZ R7, R7, R72 ;  /* 0x0000004807077220 */ /* 0x000fe20000410000 */
[----:B--2---:R-:W-:-:S04]  /*4c20*/  FMUL.FTZ R54, R54, R55 ;  /* 0x0000003736367220 */ /* 0x004fc80000410000 */
[----:B------:R-:W-:Y:S01]  /*4c30*/  F2FP.BF16.F32.PACK_AB R48, R7, R24 ;  /* 0x000000180730723e */ /* 0x000fe200000010ff */
[----:B------:R-:W-:Y:S01]  /*4c40*/  STS.128 [R40], R16 ;  /* 0x0000001028007388 */ /* 0x000fe20000000c00 */
[----:B------:R-:W1:Y:S01]  /*4c50*/  LDC.64 R6, c[0x0][0x438] ;  /* 0x00010e00ff067b82 */ /* 0x000e620000000a00 */
        /* <DEDUP_REMOVED lines=17> */
.L_x_4313:
        /* <DEDUP_REMOVED lines=9> */
.L_x_5123:


//--------------------- .text._Z25selective_scan_fwd_kernelI32Selective_Scan_fwd_kernel_traitsILi32ELi16ELi1ELb1ELb1ELb1ELb0EN3c108BFloat16EfEEv13SSMParamsBase --------------------------
	.section	.text._Z25selective_scan_fwd_kernelI32Selective_Scan_fwd_kernel_traitsILi32ELi16ELi1ELb1ELb1ELb1ELb0EN3c108BFloat16EfEEv13SSMParamsBase,"ax",@progbits
	.align	128
        .global         _Z25selective_scan_fwd_kernelI32Selective_Scan_fwd_kernel_traitsILi32ELi16ELi1ELb1ELb1ELb1ELb0EN3c108BFloat16EfEEv13SSMParamsBase
        .type           _Z25selective_scan_fwd_kernelI32Selective_Scan_fwd_kernel_traitsILi32ELi16ELi1ELb1ELb1ELb1ELb0EN3c108BFloat16EfEEv13SSMParamsBase,@function
        .size           _Z25selective_scan_fwd_kernelI32Selective_Scan_fwd_kernel_traitsILi32ELi16ELi1ELb1ELb1ELb1ELb0EN3c108BFloat16EfEEv13SSMParamsBase,(.L_x_5124 - _Z25selective_scan_fwd_kernelI32Selective_Scan_fwd_kernel_traitsILi32ELi16ELi1ELb1ELb1ELb1ELb0EN3c108BFloat16EfEEv13SSMParamsBase)
        .other          _Z25selective_scan_fwd_kernelI32Selective_Scan_fwd_kernel_traitsILi32ELi16ELi1ELb1ELb1ELb1ELb0EN3c108BFloat16EfEEv13SSMParamsBase,@"STO_CUDA_ENTRY STV_DEFAULT"
_Z25selective_scan_fwd_kernelI32Selective_Scan_fwd_kernel_traitsILi32ELi16ELi1ELb1ELb1ELb1ELb0EN3c108BFloat16EfEEv13SSMParamsBase:
.text._Z25selective_scan_fwd_kernelI32Selective_Scan_fwd_kernel_traitsILi32ELi16ELi1ELb1ELb1ELb1ELb0EN3c108BFloat16EfEEv13SSMParamsBase:
        /* <DEDUP_REMOVED lines=42> */
[----:B------:R-:W3:Y:S01]  /*02a0*/  LDC.64 R8, c[0x0][0x460] ;  /* 0x00011800ff087b82 */ /* 0x000ee20000000a00 */
        /* <DEDUP_REMOVED lines=8> */
[----:B------:R-:W-:Y:S02]  /*0330*/  UIMAD.WIDE.U32 UR4, UR20, UR8, URZ ;  /* 0x00000008140472a5 */ /* 0x000fe4000f8e00ff */
[----:B------:R-:W-:Y:S02]  /*0340*/  UIMAD.WIDE.U32 UR6, UR20, UR12, URZ ;  /* 0x0000000c140672a5 */ /* 0x000fe4000f8e00ff */
[----:B------:R-:W-:-:S02]  /*0350*/  UIMAD UR9, UR20, UR9, UR5 ;  /* 0x00000009140972a4 */ /* 0x000fc4000f8e0205 */
[----:B------:R-:W-:Y:S01]  /*0360*/  UIMAD UR8, UR20, UR13, UR7 ;  /* 0x0000000d140872a4 */ /* 0x000fe2000f8e0207 */
[----:B------:R-:W-:Y:S01]  /*0370*/  MOV R2, UR4 ;  /* 0x0000000400027c02 */ /* 0x000fe20008000f00 */
[----:B------:R-:W0:Y:S01]  /*0380*/  LDCU.64 UR12, c[0x0][0x3d0] ;  /* 0x00007a00ff0c77ac */ /* 0x000e220008000a00 */
[----:B------:R-:W-:Y:S01]  /*0390*/  MOV R3, UR5 ;  /* 0x0000000500037c02 */ /* 0x000fe20008000f00 */
[----:B------:R-:W-:Y:S01]  /*03a0*/  UIMAD.WIDE.U32 UR4, UR20, UR16, URZ ;  /* 0x00000010140472a5 */ /* 0x000fe2000f8e00ff */
[----:B------:R-:W-:Y:S02]  /*03b0*/  MOV R5, UR7 ;  /* 0x0000000700057c02 */ /* 0x000fe40008000f00 */
[----:B------:R-:W-:Y:S01]  /*03c0*/  MOV R5, UR8 ;  /* 0x0000000800057c02 */ /* 0x000fe20008000f00 */
[----:B------:R-:W-:Y:S01]  /*03d0*/  UIMAD UR8, UR20, UR17, UR5 ;  /* 0x00000011140872a4 */ /* 0x000fe2000f8e0205 */
[----:B------:R-:W-:Y:S02]  /*03e0*/  MOV R4, UR6 ;  /* 0x0000000600047c02 */ /* 0x000fe40008000f00 */
[----:B------:R-:W-:Y:S01]  /*03f0*/  MOV R3, UR9 ;  /* 0x0000000900037c02 */ /* 0x000fe20008000f00 */
[----:B012---:R-:W-:Y:S08]  /*0400*/  @!P0 EXIT ;  /* 0x000000000000894d */ /* 0x007ff00003800000 */
[----:B------:R-:W0:Y:S01]  /*0410*/  S2R R46, SR_TID.X ;  /* 0x00000000002e7919 */ /* 0x000e220000002100 */
[C---:B------:R-:W-:Y:S01]  /*0420*/  IMAD.WIDE.U32 R2, R50.reuse, UR10, R2 ;  /* 0x0000000a32027c25 */ /* 0x040fe2000f8e0002 */
[----:B------:R-:W1:Y:S01]  /*0430*/  LDC R17, c[0x0][0x384] ;  /* 0x0000e100ff117b82 */ /* 0x000e620000000800 */
[----:B------:R-:W-:Y:S01]  /*0440*/  UMOV UR5, UR8 ;  /* 0x0000000800057c82 */ /* 0x000fe20008000000 */
[----:B------:R-:W-:Y:S01]  /*0450*/  UIMAD.WIDE.U32 UR6, UR20, UR12, URZ ;  /* 0x0000000c140672a5 */ /* 0x000fe2000f8e00ff */
[C---:B------:R-:W-:Y:S01]  /*0460*/  IMAD R0, R50.reuse, UR11, R3 ;  /* 0x0000000b32007c24 */ /* 0x040fe2000f8e0203 */
[----:B------:R-:W-:Y:S01]  /*0470*/  SHF.R.S32.HI R3, RZ, 0x1f, R7 ;  /* 0x0000001fff037819 */ /* 0x000fe20000011407 */
[----:B------:R-:W-:Y:S01]  /*0480*/  IMAD.WIDE.U32 R4, R50, UR14, R4 ;  /* 0x0000000e32047c25 */ /* 0x000fe2000f8e0004 */
[----:B---3--:R-:W-:Y:S01]  /*0490*/  LEA R47, P0, R2, R8, 0x1 ;  /* 0x00000008022f7211 */ /* 0x008fe200078008ff */
[----:B------:R-:W2:Y:S01]  /*04a0*/  LDCU.64 UR10, c[0x0][0x3a0] ;  /* 0x00007400ff0a77ac */ /* 0x000ea20008000a00 */
[----:B------:R-:W3:Y:S01]  /*04b0*/  LDC.64 R14, c[0x0][0x450] ;  /* 0x00011400ff0e7b82 */ /* 0x000ee20000000a00 */
[C---:B------:R-:W-:Y:S01]  /*04c0*/  IMAD R6, R3.reuse, R36, RZ ;  /* 0x0000002403067224 */ /* 0x040fe200078e02ff */
[----:B------:R-:W-:Y:S01]  /*04d0*/  MOV R38, RZ ;  /* 0x000000ff00267202 */ /* 0x000fe20000000f00 */
[----:B------:R-:W-:Y:S01]  /*04e0*/  IMAD R41, R50, UR15, R5 ;  /* 0x0000000f32297c24 */ /* 0x000fe2000f8e0205 */
[----:B------:R-:W-:Y:S01]  /*04f0*/  LEA.HI.X R5, R2, R9, R0, 0x1, P0 ;  /* 0x0000000902057211 */ /* 0x000fe200000f0c00 */
[----:B------:R-:W-:Y:S01]  /*0500*/  IMAD R8, R3, R34, RZ ;  /* 0x0000002203087224 */ /* 0x000fe200078e02ff */
[----:B------:R-:W-:Y:S01]  /*0510*/  UIMAD UR7, UR20, UR13, UR7 ;  /* 0x0000000d140772a4 */ /* 0x000fe2000f8e0207 */
[C---:B------:R-:W-:Y:S01]  /*0520*/  IMAD R37, R7.reuse, R37, R6 ;  /* 0x0000002507257224 */ /* 0x040fe200078e0206 */
[----:B------:R-:W3:Y:S01]  /*0530*/  LDC.64 R20, c[0x0][0x440] ;  /* 0x00011000ff147b82 */ /* 0x000ee20000000a00 */
[----:B------:R-:W-:Y:S01]  /*0540*/  IMAD.WIDE.U32 R2, R7, R36, UR4 ;  /* 0x0000000407027e25 */ /* 0x000fe2000f8e0024 */
[----:B----4-:R-:W-:Y:S01]  /*0550*/  LEA R45, P0, R4, R10, 0x1 ;  /* 0x0000000a042d7211 */ /* 0x010fe200078008ff */
[----:B------:R-:W-:-:S02]  /*0560*/  UMOV UR4, 0x400 ;  /* 0x0000040000047882 */ /* 0x000fc40000000000 */
[C---:B------:R-:W-:Y:S01]  /*0570*/  IMAD R35, R7.reuse, R35, R8 ;  /* 0x0000002307237224 */ /* 0x040fe200078e0208 */
[----:B------:R-:W-:Y:S01]  /*0580*/  LEA R36, P1, R2, R12, 0x1 ;  /* 0x0000000c02247211 */ /* 0x000fe200078208ff */
[----:B------:R-:W-:Y:S01]  /*0590*/  IMAD.WIDE.U32 R6, R7, R34, UR6 ;  /* 0x0000000607067e25 */ /* 0x000fe2000f8e0022 */
[----:B------:R-:W-:Y:S01]  /*05a0*/  IADD3 R37, PT, PT, R3, R37, RZ ;  /* 0x0000002503257210 */ /* 0x000fe20007ffe0ff */
[----:B------:R-:W4:Y:S01]  /*05b0*/  S2UR UR5, SR_CgaCtaId ;  /* 0x00000000000579c3 */ /* 0x000f220000008800 */
[----:B------:R-:W4:Y:S01]  /*05c0*/  LDCU UR6, c[0x0][0x38c] ;  /* 0x00007180ff0677ac */ /* 0x000f220008000800 */
[----:B--2---:R-:W-:Y:S01]  /*05d0*/  IMAD.WIDE.U32 R42, R50, UR10, RZ ;  /* 0x0000000a322a7c25 */ /* 0x004fe2000f8e00ff */
[----:B------:R-:W-:Y:S02]  /*05e0*/  LEA.HI.X R37, R2, R13, R37, 0x1, P1 ;  /* 0x0000000d02257211 */ /* 0x000fe400008f0c25 */
[----:B0-----:R-:W-:Y:S01]  /*05f0*/  SHF.L.U32 R2, R46, 0x1, RZ ;  /* 0x000000012e027819 */ /* 0x001fe200000006ff */
[----:B-1----:R-:W-:Y:S01]  /*0600*/  IMAD R0, R17, UR20, R50 ;  /* 0x0000001411007c24 */ /* 0x002fe2000f8e0232 */
[----:B------:R-:W-:Y:S01]  /*0610*/  LEA.HI.X R41, R4, R11, R41, 0x1, P0 ;  /* 0x0000000b04297211 */ /* 0x000fe200000f0c29 */
[----:B------:R-:W-:Y:S01]  /*0620*/  IMAD R4, R50, UR11, R43 ;  /* 0x0000000b32047c24 */ /* 0x000fe2000f8e022b */
[----:B------:R-:W-:Y:S01]  /*0630*/  LOP3.LUT R3, R2, 0x7c0, RZ, 0xc0, !PT ;  /* 0x000007c002037812 */ /* 0x000fe200078ec0ff */
[----:B------:R-:W-:Y:S01]  /*0640*/  IMAD R0, R0, R19, RZ ;  /* 0x0000001300007224 */ /* 0x000fe200078e02ff */
[----:B---3--:R-:W-:Y:S01]  /*0650*/  LEA R34, P2, R6, R14, 0x1 ;  /* 0x0000000e06227211 */ /* 0x008fe200078408ff */
[----:B------:R-:W0:Y:S01]  /*0660*/  LDCU.U8 UR7, c[0x0][0x39e] ;  /* 0x000073c0ff0777ac */ /* 0x000e220008000000 */
[----:B------:R-:W-:-:S02]  /*0670*/  LOP3.LUT R3, R3, 0x1f, R46, 0xf8, !PT ;  /* 0x0000001f03037812 */ /* 0x000fc400078ef82e */
[----:B------:R-:W-:Y:S02]  /*0680*/  IADD3 R35, PT, PT, R7, R35, RZ ;  /* 0x0000002307237210 */ /* 0x000fe40007ffe0ff */
[----:B------:R-:W-:Y:S01]  /*0690*/  LEA R44, P0, R42, R20, 0x2 ;  /* 0x000000142a2c7211 */ /* 0x000fe200078010ff */
[----:B------:R-:W-:Y:S01]  /*06a0*/  IMAD.WIDE.U32 R2, R3, 0x10, RZ ;  /* 0x0000001003027825 */ /* 0x000fe200078e00ff */
[----:B------:R-:W-:Y:S02]  /*06b0*/  LEA.HI.X R35, R6, R15, R35, 0x1, P2 ;  /* 0x0000000f06237211 */ /* 0x000fe400010f0c23 */
[----:B------:R-:W-:Y:S01]  /*06c0*/  LEA.HI.X R42, R42, R21, R4, 0x2, P0 ;  /* 0x000000152a2a7211 */ /* 0x000fe200000f1404 */
[----:B----4-:R-:W-:Y:S01]  /*06d0*/  IMAD R40, R0, UR6, RZ ;  /* 0x0000000600287c24 */ /* 0x010fe2000f8e02ff */
[----:B------:R-:W-:Y:S01]  /*06e0*/  MOV R43, R5 ;  /* 0x00000005002b7202 */ /* 0x000fe20000000f00 */
[----:B------:R-:W-:Y:S01]  /*06f0*/  ULEA UR4, UR5, UR4, 0x18 ;  /* 0x0000000405047291 */ /* 0x000fe2000f8ec0ff */
[----:B------:R-:W-:-:S11]  /*0700*/  LOP3.LUT R39, R2, 0x200, RZ, 0xfc, !PT ;  /* 0x0000020002277812 */ /* 0x000fd600078efcff */
.L_x_4350:
[----:B------:R-:W-:Y:S01]  /*0710*/  BAR.SYNC.DEFER_BLOCKING 0x0 ;  /* 0x0000000000007b1d */ /* 0x000fe20000010000 */
[----:B-1----:R-:W-:-:S04]  /*0720*/  IADD3 R8, P0, PT, R2, R47, RZ ;  /* 0x0000002f02087210 */ /* 0x002fc80007f1e0ff */
[----:B------:R-:W-:-:S03]  /*0730*/  IADD3.X R9, PT, PT, R3, R43, RZ, P0, !PT ;  /* 0x0000002b03097210 */ /* 0x000fc600007fe4ff */
[----:B------:R-:W1:Y:S02]  /*0740*/  LDC R29, c[0x0][0x38c] ;  /* 0x0000e300ff1d7b82 */ /* 0x000e640000000800 */
[----:B------:R-:W2:Y:S04]  /*0750*/  LDG.E.128 R16, desc[UR18][R8.64] ;  /* 0x0000001208107981 */ /* 0x000ea8000c1e1d00 */
[----:B------:R-:W3:Y:S01]  /*0760*/  LDG.E.128 R24, desc[UR18][R8.64+0x200] ;  /* 0x0002001208187981 */ /* 0x000ee2000c1e1d00 */
[----:B------:R-:W-:Y:S01]  /*0770*/  IADD3 R20, P0, PT, R2, R45, RZ ;  /* 0x0000002d02147210 */ /* 0x000fe20007f1e0ff */
[----:B------:R-:W4:Y:S03]  /*0780*/  S2R R33, SR_LANEID ;  /* 0x0000000000217919 */ /* 0x000f260000000000 */
[----:B------:R-:W-:-:S02]  /*0790*/  IADD3.X R21, PT, PT, R3, R41, RZ, P0, !PT ;  /* 0x0000002903157210 */ /* 0x000fc400007fe4ff */
[----:B----4-:R-:W-:-:S04]  /*07a0*/  LEA R32, R33, UR4, 0x4 ;  /* 0x0000000421207c11 */ /* 0x010fc8000f8e20ff */
        /* <DEDUP_REMOVED lines=67> */
.L_x_4315:
[----:B------:R-:W-:Y:S05]  /*0be0*/  BSYNC.RECONVERGENT B0 ;  /* 0x0000000000007941 */ /* 0x000fea0003800200 */
.L_x_4314:
        /* <DEDUP_REMOVED lines=37> */
.L_x_4317:
[----:B------:R-:W-:Y:S05]  /*0e40*/  BSYNC.RECONVERGENT B0 ;  /* 0x0000000000007941 */ /* 0x000fea0003800200 */
.L_x_4316:
        /* <DEDUP_REMOVED lines=36> */
.L_x_4319:
[----:B------:R-:W-:Y:S05]  /*1090*/  BSYNC.RECONVERGENT B0 ;  /* 0x0000000000007941 */ /* 0x000fea0003800200 */
.L_x_4318:
        /* <DEDUP_REMOVED lines=37> */
.L_x_4321:
[----:B------:R-:W-:Y:S05]  /*12f0*/  BSYNC.RECONVERGENT B0 ;  /* 0x0000000000007941 */ /* 0x000fea0003800200 */
.L_x_4320:
        /* <DEDUP_REMOVED lines=36> */
.L_x_4323:
[----:B------:R-:W-:Y:S05]  /*1540*/  BSYNC.RECONVERGENT B0 ;  /* 0x0000000000007941 */ /* 0x000fea0003800200 */
.L_x_4322:
        /* <DEDUP_REMOVED lines=38> */
.L_x_4325:
[----:B------:R-:W-:Y:S05]  /*17b0*/  BSYNC.RECONVERGENT B0 ;  /* 0x0000000000007941 */ /* 0x000fea0003800200 */
.L_x_4324:
        /* <DEDUP_REMOVED lines=39> */
.L_x_4327:
[----:B------:R-:W-:Y:S05]  /*1a30*/  BSYNC.RECONVERGENT B0 ;  /* 0x0000000000007941 */ /* 0x000fea0003800200 */
.L_x_4326:
        /* <DEDUP_REMOVED lines=41> */
.L_x_4329:
[----:B------:R-:W-:Y:S05]  /*1cd0*/  BSYNC.RECONVERGENT B0 ;  /* 0x0000000000007941 */ /* 0x000fea0003800200 */
.L_x_4328:
        /* <DEDUP_REMOVED lines=40> */
.L_x_4331:
[----:B------:R-:W-:Y:S05]  /*1f60*/  BSYNC.RECONVERGENT B0 ;  /* 0x0000000000007941 */ /* 0x000fea0003800200 */
.L_x_4330:
        /* <DEDUP_REMOVED lines=41> */
.L_x_4333:
[----:B------:R-:W-:Y:S05]  /*2200*/  BSYNC.RECONVERGENT B0 ;  /* 0x0000000000007941 */ /* 0x000fea0003800200 */
.L_x_4332:
        /* <DEDUP_REMOVED lines=39> */
.L_x_4335:
[----:B------:R-:W-:Y:S05]  /*2480*/  BSYNC.RECONVERGENT B0 ;  /* 0x0000000000007941 */ /* 0x000fea0003800200 */
.L_x_4334:
        /* <DEDUP_REMOVED lines=43> */
.L_x_4337:
[----:B------:R-:W-:Y:S05]  /*2740*/  BSYNC.RECONVERGENT B0 ;  /* 0x0000000000007941 */ /* 0x000fea0003800200 */
.L_x_4336:
        /* <DEDUP_REMOVED lines=32> */
.L_x_4339:
[----:B------:R-:W-:Y:S05]  /*2950*/  BSYNC.RECONVERGENT B0 ;  /* 0x0000000000007941 */ /* 0x000fea0003800200 */
.L_x_4338:
        /* <DEDUP_REMOVED lines=32> */
.L_x_4341:
[----:B------:R-:W-:Y:S05]  /*2b60*/  BSYNC.RECONVERGENT B0 ;  /* 0x0000000000007941 */ /* 0x000fea0003800200 */
.L_x_4340:
        /* <DEDUP_REMOVED lines=32> */
.L_x_4343:
[----:B------:R-:W-:Y:S05]  /*2d70*/  BSYNC.RECONVERGENT B0 ;  /* 0x0000000000007941 */ /* 0x000fea0003800200 */
.L_x_4342:
        /* <DEDUP_REMOVED lines=32> */
.L_x_4345:
[----:B------:R-:W-:Y:S05]  /*2f80*/  BSYNC.RECONVERGENT B0 ;  /* 0x0000000000007941 */ /* 0x000fea0003800200 */
.L_x_4344:
        /* <DEDUP_REMOVED lines=53> */
.L_x_4349:
[----:B------:R-:W2:Y:S04]  /*32e0*/  LDG.E.128 R12, desc[UR18][R28.64+-0x200] ;  /* 0xfffe00121c0c7981 */ /* 0x000ea8000c1e1d00 */
[----:B------:R-:W4:Y:S01]  /*32f0*/  LDG.E.128 R16, desc[UR18][R28.64] ;  /* 0x000000121c107981 */ /* 0x000f22000c1e1d00 */
[----:B------:R-:W-:Y:S02]  /*3300*/  MOV R30, R101 ;  /* 0x00000065001e7202 */ /* 0x000fe40000000f00 */
[----:B------:R-:W-:-:S05]  /*3310*/  MOV R31, R102 ;  /* 0x00000066001f7202 */ /* 0x000fca0000000f00 */
[----:B------:R0:W5:Y:S02]  /*3320*/  LDG.E R103, desc[UR18][R30.64] ;  /* 0x000000121e677981 */ /* 0x000164000c1e1900 */
[----:B0-----:R-:W-:Y:S02]  /*3330*/  MOV R30, R113 ;  /* 0x00000071001e7202 */ /* 0x001fe40000000f00 */
[----:B------:R-:W-:Y:S02]  /*3340*/  MOV R31, R112 ;  /* 0x00000070001f7202 */ /* 0x000fe40000000f00 */
[----:B------:R-:W-:Y:S01]  /*3350*/  ISETP.GE.AND P1, PT, R33, 0x1, PT ;  /* 0x000000012100780c */ /* 0x000fe20003f26270 */
[----:B--2---:R-:W-:Y:S04]  /*3360*/  STS.128 [R32], R12 ;  /* 0x0000000c20007388 */ /* 0x004fe80000000c00 */
[----:B----4-:R-:W-:Y:S01]  /*3370*/  STS.128 [R32+0x200], R16 ;  /* 0x0002001020007388 */ /* 0x010fe20000000c00 */
[----:B------:R-:W-:-:S03]  /*3380*/  NOP ;  /* 0x0000000000007918 */ /* 0x000fc60000000000 */
[----:B------:R-:W2:Y:S04]  /*3390*/  LDG.E.128 R4, desc[UR18][R30.64+-0x200] ;  /* 0xfffe00121e047981 */ /* 0x000ea8000c1e1d00 */
[----:B------:R-:W4:Y:S01]  /*33a0*/  LDG.E.128 R8, desc[UR18][R30.64] ;  /* 0x000000121e087981 */ /* 0x000f22000c1e1d00 */
[----:B-----5:R-:W-:Y:S01]  /*33b0*/  FMUL.FTZ R108, R103, 1.4426950216293334961 ;  /* 0x3fb8aa3b676c7820 */ /* 0x020fe20000410000 */
[----:B------:R-:W0:Y:S01]  /*33c0*/  S2UR UR6, SR_CgaCtaId ;  /* 0x00000000000679c3 */ /* 0x000e220000008800 */
[----:B------:R-:W-:Y:S01]  /*33d0*/  UMOV UR4, 0x400 ;  /* 0x0000040000047882 */ /* 0x000fe20000000000 */
[----:B------:R-:W1:Y:S01]  /*33e0*/  LDS.128 R12, [R0] ;  /* 0x00000000000c7984 */ /* 0x000e620000000c00 */
[C---:B------:R-:W-:Y:S01]  /*33f0*/  FMUL.FTZ R116, R108.reuse, R51 ;  /* 0x000000336c747220 */ /* 0x040fe20000410000 */
[C---:B------:R-:W-:Y:S01]  /*3400*/  FMUL.FTZ R113, R108.reuse, R54 ;  /* 0x000000366c717220 */ /* 0x040fe20000410000 */
[C---:B------:R-:W-:Y:S01]  /*3410*/  FMUL.FTZ R114, R108.reuse, R56 ;  /* 0x000000386c727220 */ /* 0x040fe20000410000 */
[----:B------:R-:W5:Y:S01]  /*3420*/  LDS.128 R16, [R0+0x10] ;  /* 0x0000100000107984 */ /* 0x000f620000000c00 */
[C---:B------:R-:W-:Y:S01]  /*3430*/  FMUL.FTZ R115, R108.reuse, R53 ;  /* 0x000000356c737220 */ /* 0x040fe20000410000 */
[C---:B------:R-:W-:Y:S01]  /*3440*/  FMUL.FTZ R112, R108.reuse, R58 ;  /* 0x0000003a6c707220 */ /* 0x040fe20000410000 */
[----:B------:R-:W3:Y:S01]  /*3450*/  MUFU.EX2 R116, R116 ;  /* 0x0000007400747308 */ /* 0x000ee20000000800 */
[C---:B------:R-:W-:Y:S01]  /*3460*/  FMUL.FTZ R117, R108.reuse, R55 ;  /* 0x000000376c757220 */ /* 0x040fe20000410000 */
[C---:B------:R-:W-:Y:S01]  /*3470*/  FMUL.FTZ R109, R108.reuse, R52 ;  /* 0x000000346c6d7220 */ /* 0x040fe20000410000 */
[C---:B------:R-:W-:Y:S01]  /*3480*/  FMUL.FTZ R111, R108.reuse, R60 ;  /* 0x0000003c6c6f7220 */ /* 0x040fe20000410000 */
[C---:B------:R-:W-:Y:S01]  /*3490*/  FMUL.FTZ R121, R108.reuse, R62 ;  /* 0x0000003e6c797220 */ /* 0x040fe20000410000 */
[C---:B------:R-:W-:Y:S01]  /*34a0*/  FMUL.FTZ R110, R108.reuse, R57 ;  /* 0x000000396c6e7220 */ /* 0x040fe20000410000 */
[C---:B------:R-:W-:Y:S01]  /*34b0*/  FMUL.FTZ R103, R108.reuse, R63 ;  /* 0x0000003f6c677220 */ /* 0x040fe20000410000 */
[C---:B------:R-:W-:Y:S01]  /*34c0*/  FMUL.FTZ R104, R108.reuse, R59 ;  /* 0x0000003b6c687220 */ /* 0x040fe20000410000 */
[----:B------:R-:W3:Y:S01]  /*34d0*/  MUFU.EX2 R113, R113 ;  /* 0x0000007100717308 */ /* 0x000ee20000000800 */
[C---:B------:R-:W-:Y:S01]  /*34e0*/  FMUL.FTZ R105, R108.reuse, R64 ;  /* 0x000000406c697220 */ /* 0x040fe20000410000 */
[C---:B------:R-:W-:Y:S01]  /*34f0*/  FMUL.FTZ R106, R108.reuse, R61 ;  /* 0x0000003d6c6a7220 */ /* 0x040fe20000410000 */
[C---:B------:R-:W-:Y:S01]  /*3500*/  FMUL.FTZ R107, R108.reuse, R65 ;  /* 0x000000416c6b7220 */ /* 0x040fe20000410000 */
[----:B------:R-:W-:Y:S01]  /*3510*/  FMUL.FTZ R122, R108, R66 ;  /* 0x000000426c7a7220 */ /* 0x000fe20000410000 */
[----:B------:R-:W-:Y:S01]  /*3520*/  ISETP.NE.AND P2, PT, R33, RZ, PT ;  /* 0x000000ff2100720c */ /* 0x000fe20003f45270 */
[----:B------:R-:W-:Y:S01]  /*3530*/  BSSY.RECONVERGENT B0, `(.L_x_4347) ;  /* 0x00000b2000007945 */ /* 0x000fe20003800200 */
[----:B0-----:R-:W-:Y:S01]  /*3540*/  ULEA UR4, UR6, UR4, 0x18 ;  /* 0x0000000406047291 */ /* 0x001fe2000f8ec0ff */
[----:B------:R-:W-:Y:S01]  /*3550*/  MUFU.EX2 R114, R114 ;  /* 0x0000007200727308 */ /* 0x000fe20000000800 */
[----:B------:R-:W-:-:S07]  /*3560*/  ISETP.NE.AND P3, PT, R46, RZ, PT ;  /* 0x000000ff2e00720c */ /* 0x000fce0003f65270 */
[----:B------:R-:W-:Y:S08]  /*3570*/  MUFU.EX2 R115, R115 ;  /* 0x0000007300737308 */ /* 0x000ff00000000800 */
[----:B------:R-:W-:Y:S01]  /*3580*/  MUFU.EX2 R112, R112 ;  /* 0x0000007000707308 */ /* 0x000fe20000000800 */
[C---:B-1----:R-:W-:Y:S02]  /*3590*/  PRMT R118, R12.reuse, 0x7632, R118 ;  /* 0x000076320c767816 */ /* 0x042fe40000000076 */
[----:B------:R-:W-:-:S02]  /*35a0*/  SHF.L.U32 R120, R12, 0x10, RZ ;  /* 0x000000100c787819 */ /* 0x000fc400000006ff */
[----:B------:R-:W-:Y:S02]  /*35b0*/  SHF.L.U32 R119, R118, 0x10, RZ ;  /* 0x0000001076777819 */ /* 0x000fe400000006ff */
[----:B------:R-:W-:Y:S01]  /*35c0*/  PRMT R12, R13, 0x7632, R12 ;  /* 0x000076320d0c7816 */ /* 0x000fe2000000000c */
[----:B------:R-:W-:Y:S01]  /*35d0*/  FMUL.FTZ R120, R83, R120 ;  /* 0x0000007853787220 */ /* 0x000fe20000410000 */
[----:B------:R-:W-:Y:S01]  /*35e0*/  SHF.L.U32 R128, R13, 0x10, RZ ;  /* 0x000000100d807819 */ /* 0x000fe200000006ff */
[----:B------:R-:W-:Y:S01]  /*35f0*/  FMUL.FTZ R119, R84, R119 ;  /* 0x0000007754777220 */ /* 0x000fe20000410000 */
[----:B------:R-:W-:Y:S01]  /*3600*/  SHF.L.U32 R129, R12, 0x10, RZ ;  /* 0x000000100c817819 */ /* 0x000fe200000006ff */
[----:B------:R-:W0:Y:S01]  /*3610*/  MUFU.EX2 R117, R117 ;  /* 0x0000007500757308 */ /* 0x000e220000000800 */
[----:B------:R-:W-:Y:S01]  /*3620*/  PRMT R13, R14, 0x7632, R13 ;  /* 0x000076320e0d7816 */ /* 0x000fe2000000000d */
[----:B------:R-:W-:Y:S01]  /*3630*/  FMUL.FTZ R128, R85, R128 ;  /* 0x0000008055807220 */ /* 0x000fe20000410000 */
[----:B---3--:R-:W-:Y:S01]  /*3640*/  FFMA.FTZ R12, R120, R116, R119 ;  /* 0x00000074780c7223 */ /* 0x008fe20000010077 */
[----:B------:R-:W-:Y:S01]  /*3650*/  SHF.L.U32 R130, R14, 0x10, RZ ;  /* 0x000000100e827819 */ /* 0x000fe200000006ff */
[----:B------:R-:W-:Y:S01]  /*3660*/  FMUL.FTZ R129, R86, R129 ;  /* 0x0000008156817220 */ /* 0x000fe20000410000 */
[----:B------:R-:W-:-:S02]  /*3670*/  PRMT R14, R15, 0x7632, R14 ;  /* 0x000076320f0e7816 */ /* 0x000fc4000000000e */
[----:B------:R-:W1:Y:S01]  /*3680*/  MUFU.EX2 R109, R109 ;  /* 0x0000006d006d7308 */ /* 0x000e620000000800 */
[----:B------:R-:W-:Y:S01]  /*3690*/  SHF.L.U32 R132, R15, 0x10, RZ ;  /* 0x000000100f847819 */ /* 0x000fe200000006ff */
[----:B------:R-:W-:Y:S01]  /*36a0*/  FFMA.FTZ R15, R113, R12, R128 ;  /* 0x0000000c710f7223 */ /* 0x000fe20000010080 */
[----:B------:R-:W-:Y:S01]  /*36b0*/  SHF.L.U32 R13, R13, 0x10, RZ ;  /* 0x000000100d0d7819 */ /* 0x000fe200000006ff */
[----:B------:R-:W-:Y:S01]  /*36c0*/  FMUL.FTZ R130, R87, R130 ;  /* 0x0000008257827220 */ /* 0x000fe20000410000 */
[C---:B-----5:R-:W-:Y:S01]  /*36d0*/  PRMT R12, R16.reuse, 0x7632, R12 ;  /* 0x00007632100c7816 */ /* 0x060fe2000000000c */
[----:B------:R-:W-:Y:S01]  /*36e0*/  FMUL.FTZ R132, R89, R132 ;  /* 0x0000008459847220 */ /* 0x000fe20000410000 */
[----:B------:R-:W-:Y:S01]  /*36f0*/  SHF.L.U32 R16, R16, 0x10, RZ ;  /* 0x0000001010107819 */ /* 0x000fe200000006ff */
[----:B------:R-:W3:Y:S01]  /*3700*/  MUFU.EX2 R111, R111 ;  /* 0x0000006f006f7308 */ /* 0x000ee20000000800 */
[----:B------:R-:W-:Y:S01]  /*3710*/  FMUL.FTZ R131, R88, R13 ;  /* 0x0000000d58837220 */ /* 0x000fe20000410000 */
[----:B------:R-:W-:Y:S01]  /*3720*/  SHF.L.U32 R13, R14, 0x10, RZ ;  /* 0x000000100e0d7819 */ /* 0x000fe200000006ff */
[----:B0-----:R-:W-:Y:S01]  /*3730*/  FMUL.FTZ R126, R117, R116 ;  /* 0x00000074757e7220 */ /* 0x001fe20000410000 */
[----:B------:R-:W-:Y:S01]  /*3740*/  FMUL.FTZ R125, R91, R16 ;  /* 0x000000105b7d7220 */ /* 0x000fe20000410000 */
[----:B------:R-:W-:-:S02]  /*3750*/  PRMT R14, R18, 0x7632, R14 ;  /* 0x00007632120e7816 */ /* 0x000fc4000000000e */
[----:B------:R-:W-:Y:S01]  /*3760*/  FMUL.FTZ R124, R90, R13 ;  /* 0x0000000d5a7c7220 */ /* 0x000fe20000410000 */
[----:B------:R0:W-:Y:S01]  /*3770*/  MUFU.EX2 R108, R121 ;  /* 0x00000079006c7308 */ /* 0x0001e20000000800 */
[----:B------:R-:W-:Y:S02]  /*3780*/  SHF.L.U32 R13, R12, 0x10, RZ ;  /* 0x000000100c0d7819 */ /* 0x000fe400000006ff */
[----:B------:R-:W-:-:S03]  /*3790*/  SHF.L.U32 R12, R18, 0x10, RZ ;  /* 0x00000010120c7819 */ /* 0x000fc600000006ff */
[----:B------:R-:W-:Y:S02]  /*37a0*/  FMUL.FTZ R18, R92, R13 ;  /* 0x0000000d5c127220 */ /* 0x000fe40000410000 */
[----:B------:R-:W5:Y:S01]  /*37b0*/  MUFU.EX2 R110, R110 ;  /* 0x0000006e006e7308 */ /* 0x000f620000000800 */
[----:B0-----:R-:W-:Y:S01]  /*37c0*/  FFMA.FTZ R121, R114, R15, R129 ;  /* 0x0000000f72797223 */ /* 0x001fe20000010081 */
[----:B------:R-:W-:Y:S01]  /*37d0*/  PRMT R15, R17, 0x7632, R15 ;  /* 0x00007632110f7816 */ /* 0x000fe2000000000f */
[----:B------:R-:W-:Y:S01]  /*37e0*/  FMUL.FTZ R123, R95, R12 ;  /* 0x0000000c5f7b7220 */ /* 0x000fe20000410000 */
[----:B------:R-:W-:Y:S01]  /*37f0*/  SHF.L.U32 R12, R19, 0x10, RZ ;  /* 0x00000010130c7819 */ /* 0x000fe200000006ff */
[----:B------:R-:W-:Y:S01]  /*3800*/  FFMA.FTZ R121, R115, R121, R130 ;  /* 0x0000007973797223 */ /* 0x000fe20000010082 */
[----:B------:R-:W-:Y:S02]  /*3810*/  SHF.L.U32 R15, R15, 0x10, RZ ;  /* 0x000000100f0f7819 */ /* 0x000fe400000006ff */
[----:B------:R-:W0:Y:S01]  /*3820*/  MUFU.EX2 R103, R103 ;  /* 0x0000006700677308 */ /* 0x000e220000000800 */
[----:B------:R-:W-:-:S04]  /*3830*/  FFMA.FTZ R121, R112, R121, R131 ;  /* 0x0000007970797223 */ /* 0x000fc80000010083 */
[----:B-1----:R-:W-:-:S03]  /*3840*/  FFMA.FTZ R121, R109, R121, R132 ;  /* 0x000000796d797223 */ /* 0x002fc60000010084 */
[----:B------:R-:W1:Y:S01]  /*3850*/  MUFU.EX2 R104, R104 ;  /* 0x0000006800687308 */ /* 0x000e620000000800 */
[----:B---3--:R-:W-:-:S07]  /*3860*/  FFMA.FTZ R121, R111, R121, R124 ;  /* 0x000000796f797223 */ /* 0x008fce000001007c */
[----:B------:R3:W-:Y:S08]  /*3870*/  MUFU.EX2 R118, R122 ;  /* 0x0000007a00767308 */ /* 0x0007f00000000800 */
[----:B------:R-:W1:Y:S01]  /*3880*/  MUFU.EX2 R105, R105 ;  /* 0x0000006900697308 */ /* 0x000e620000000800 */
[----:B---3--:R-:W-:Y:S01]  /*3890*/  SHF.L.U32 R122, R17, 0x10, RZ ;  /* 0x00000010117a7819 */ /* 0x008fe200000006ff */
[----:B------:R-:W-:-:S04]  /*38a0*/  FMUL.FTZ R17, R113, R126 ;  /* 0x0000007e71117220 */ /* 0x000fc80000410000 */
[----:B------:R-:W-:Y:S01]  /*38b0*/  FMUL.FTZ R16, R114, R17 ;  /* 0x0000001172107220 */ /* 0x000fe20000410000 */
[----:B-----5:R-:W-:Y:S01]  /*38c0*/  FFMA.FTZ R17, R110, R121, R125 ;  /* 0x000000796e117223 */ /* 0x020fe2000001007d */
[----:B------:R-:W3:Y:S01]  /*38d0*/  MUFU.EX2 R106, R106 ;  /* 0x0000006a006a7308 */ /* 0x000ee20000000800 */
[----:B------:R-:W-:Y:S01]  /*38e0*/  FMUL.FTZ R121, R93, R122 ;  /* 0x0000007a5d797220 */ /* 0x000fe20000410000 */
[----:B------:R-:W-:Y:S01]  /*38f0*/  FMUL.FTZ R13, R115, R16 ;  /* 0x00000010730d7220 */ /* 0x000fe20000410000 */
[----:B0-----:R-:W-:Y:S01]  /*3900*/  FFMA.FTZ R17, R103, R17, R18 ;  /* 0x0000001167117223 */ /* 0x001fe20000010012 */
[----:B------:R-:W-:Y:S01]  /*3910*/  FMUL.FTZ R122, R94, R15 ;  /* 0x0000000f5e7a7220 */ /* 0x000fe20000410000 */
[----:B------:R-:W-:Y:S01]  /*3920*/  PRMT R16, R19, 0x7632, R16 ;  /* 0x0000763213107816 */ /* 0x000fe20000000010 */
[----:B------:R-:W-:Y:S01]  /*3930*/  FMUL.FTZ R126, R112, R13 ;  /* 0x0000000d707e7220 */ /* 0x000fe20000410000 */
[----:B-1----:R-:W-:Y:S01]  /*3940*/  FFMA.FTZ R17, R104, R17, R121 ;  /* 0x0000001168117223 */ /* 0x002fe20000010079 */
[----:B------:R-:W0:Y:S01]  /*3950*/  MUFU.EX2 R107, R107 ;  /* 0x0000006b006b7308 */ /* 0x000e220000000800 */
[----:B------:R-:W-:Y:S01]  /*3960*/  SHF.L.U32 R13, R14, 0x10, RZ ;  /* 0x000000100e0d7819 */ /* 0x000fe200000006ff */
[----:B------:R-:W-:Y:S01]  /*3970*/  FMUL.FTZ R14, R109, R126 ;  /* 0x0000007e6d0e7220 */ /* 0x000fe20000410000 */
[----:B------:R-:W-:Y:S01]  /*3980*/  FFMA.FTZ R17, R105, R17, R122 ;  /* 0x0000001169117223 */ /* 0x000fe2000001007a */
[----:B------:R-:W-:Y:S01]  /*3990*/  FMUL.FTZ R19, R97, R12 ;  /* 0x0000000c61137220 */ /* 0x000fe20000410000 */
[----:B------:R-:W-:Y:S01]  /*39a0*/  SHF.L.U32 R127, R16, 0x10, RZ ;  /* 0x00000010107f7819 */ /* 0x000fe200000006ff */
[----:B------:R-:W-:Y:S01]  /*39b0*/  FMUL.FTZ R126, R96, R13 ;  /* 0x0000000d607e7220 */ /* 0x000fe20000410000 */
[----:B------:R-:W-:Y:S01]  /*39c0*/  FMUL.FTZ R13, R111, R14 ;  /* 0x0000000e6f0d7220 */ /* 0x000fe20000410000 */
[----:B---3--:R-:W-:-:S02]  /*39d0*/  FFMA.FTZ R17, R106, R17, R123 ;  /* 0x000000116a117223 */ /* 0x008fc4000001007b */
[----:B------:R-:W-:Y:S01]  /*39e0*/  FMUL.FTZ R127, R98, R127 ;  /* 0x0000007f627f7220 */ /* 0x000fe20000410000 */
[----:B------:R-:W-:-:S04]  /*39f0*/  FMUL.FTZ R12, R110, R13 ;  /* 0x0000000d6e0c7220 */ /* 0x000fc80000410000 */
[----:B------:R-:W-:Y:S01]  /*3a00*/  FMUL.FTZ R13, R103, R12 ;  /* 0x0000000c670d7220 */ /* 0x000fe20000410000 */
[----:B0-----:R-:W-:-:S03]  /*3a10*/  FFMA.FTZ R17, R107, R17, R126 ;  /* 0x000000116b117223 */ /* 0x001fc6000001007e */
        /* <DEDUP_REMOVED lines=18> */
[----:B-1----:R-:W-:Y:S02]  /*3b40*/  @P1 FMUL.FTZ R133, R133, R12 ;  /* 0x0000000c85851220 */ /* 0x002fe40000410000 */
[----:B------:R-:W0:Y:S01]  /*3b50*/  SHFL.UP PT, R13, R14, 0x4, RZ ;  /* 0x048000000e0d7989 */ /* 0x000e2200000e00ff */
[----:B------:R-:W-:-:S03]  /*3b60*/  ISETP.GE.AND P1, PT, R33, 0x4, PT ;  /* 0x000000042100780c */ /* 0x000fc60003f26270 */
[----:B------:R-:W1:Y:S01]  /*3b70*/  SHFL.UP PT, R12, R133, 0x4, RZ ;  /* 0x04800000850c7989 */ /* 0x000e6200000e00ff */
[----:B0-----:R-:W-:-:S09]  /*3b80*/  FFMA.FTZ R13, R133, R13, R14 ;  /* 0x0000000d850d7223 */ /* 0x001fd2000001000e */
[----:B-1----:R-:W-:Y:S01]  /*3b90*/  @P1 FMUL.FTZ R133, R133, R12 ;  /* 0x0000000c85851220 */ /* 0x002fe20000410000 */
[----:B------:R-:W-:Y:S01]  /*3ba0*/  FSEL R16, R14, R13, !P1 ;  /* 0x0000000d0e107208 */ /* 0x000fe20004800000 */
[----:B------:R-:W-:Y:S01]  /*3bb0*/  HFMA2 R12, -RZ, RZ, 1.875, 0 ;  /* 0x3f800000ff0c7431 */ /* 0x000fe200000001ff */
[----:B------:R-:W-:Y:S02]  /*3bc0*/  ISETP.GE.AND P1, PT, R33, 0x8, PT ;  /* 0x000000082100780c */ /* 0x000fe40003f26270 */
[----:B------:R-:W-:Y:S01]  /*3bd0*/  SHFL.UP PT, R134, R133, 0x8, RZ ;  /* 0x0500000085867989 */ /* 0x000fe200000e00ff */
[----:B------:R-:W-:-:S03]  /*3be0*/  MOV R13, RZ ;  /* 0x000000ff000d7202 */ /* 0x000fc60000000f00 */
[----:B------:R-:W0:Y:S02]  /*3bf0*/  SHFL.UP PT, R15, R16, 0x8, RZ ;  /* 0x05000000100f7989 */ /* 0x000e2400000e00ff */
[----:B0-----:R-:W-:-:S05]  /*3c00*/  FFMA.FTZ R15, R133, R15, R16 ;  /* 0x0000000f850f7223 */ /* 0x001fca0000010010 */
[----:B------:R-:W-:Y:S01]  /*3c10*/  @P1 FMUL.FTZ R133, R133, R134 ;  /* 0x0000008685851220 */ /* 0x000fe20000410000 */
[----:B--2---:R-:W-:Y:S01]  /*3c20*/  STS.128 [R32+0x420], R4 ;  /* 0x0004200420007388 */ /* 0x004fe20000000c00 */
[----:B------:R-:W-:-:S03]  /*3c30*/  FSEL R134, R16, R15, !P1 ;  /* 0x0000000f10867208 */ /* 0x000fc60004800000 */
[----:B----4-:R-:W-:Y:S01]  /*3c40*/  STS.128 [R32+0x620], R8 ;  /* 0x0006200820007388 */ /* 0x010fe20000000c00 */
[----:B------:R-:W-:-:S03]  /*3c50*/  NOP ;  /* 0x0000000000007918 */ /* 0x000fc60000000000 */
[----:B------:R-:W0:Y:S01]  /*3c60*/  SHFL.UP PT, R16, R133, 0x10, RZ ;  /* 0x0600000085107989 */ /* 0x000e2200000e00ff */
[----:B------:R-:W-:-:S03]  /*3c70*/  ISETP.NE.AND P1, PT, R33, 0x1f, PT ;  /* 0x0000001f2100780c */ /* 0x000fc60003f25270 */
[----:B------:R-:W1:Y:S04]  /*3c80*/  SHFL.UP PT, R17, R134, 0x10, RZ ;  /* 0x0600000086117989 */ /* 0x000e6800000e00ff */
[----:B------:R-:W-:Y:S04]  /*3c90*/  @P0 LDS.64 R12, [UR5] ;  /* 0x00000005ff0c0984 */ /* 0x000fe80008000a00 */
[----:B------:R-:W2:Y:S04]  /*3ca0*/  LDS.128 R4, [R0+0x420] ;  /* 0x0004200000047984 */ /* 0x000ea80000000c00 */
[----:B------:R-:W-:Y:S01]  /*3cb0*/  LDS.128 R8, [R0+0x430] ;  /* 0x0004300000087984 */ /* 0x000fe20000000c00 */
[C---:B0-----:R-:W-:Y:S01]  /*3cc0*/  FMUL.FTZ R16, R133.reuse, R16 ;  /* 0x0000001085107220 */ /* 0x041fe20000410000 */
[----:B-1----:R-:W-:-:S05]  /*3cd0*/  FFMA.FTZ R17, R133, R17, R134 ;  /* 0x0000001185117223 */ /* 0x002fca0000010086 */
[----:B------:R2:W-:Y:S01]  /*3ce0*/  @!P1 STS.64 [UR4+0x840], R16 ;  /* 0x00084010ff009988 */ /* 0x0005e20008000a04 */
[----:B------:R-:W-:Y:S01]  /*3cf0*/  BAR.SYNC.DEFER_BLOCKING 0x0 ;  /* 0x0000000000007b1d */ /* 0x000fe20000010000 */
[----:B------:R-:W-:-:S04]  /*3d00*/  ISETP.GE.AND P1, PT, R33, 0x10, PT ;  /* 0x000000102100780c */ /* 0x000fc80003f26270 */
[----:B------:R-:W-:Y:S02]  /*3d10*/  FSEL R133, R133, R16, !P1 ;  /* 0x0000001085857208 */ /* 0x000fe40004800000 */
[----:B------:R-:W-:Y:S02]  /*3d20*/  FSEL R134, R134, R17, !P1 ;  /* 0x0000001186867208 */ /* 0x000fe40004800000 */
[----:B------:R-:W-:Y:S01]  /*3d30*/  LEA R28, P1, R22, R28, 0x1 ;  /* 0x0000001c161c7211 */ /* 0x000fe200078208ff */
[----:B------:R-:W0:Y:S03]  /*3d40*/  SHFL.UP PT, R136, R133, 0x1, RZ ;  /* 0x0420000085887989 */ /* 0x000e2600000e00ff */
[----:B------:R-:W-:Y:S01]  /*3d50*/  IADD3.X R29, PT, PT, R29, R23, RZ, P1, !PT ;  /* 0x000000171d1d7210 */ /* 0x000fe20000ffe4ff */
[----:B------:R-:W1:Y:S01]  /*3d60*/  SHFL.UP PT, R135, R134, 0x1, RZ ;  /* 0x0420000086877989 */ /* 0x000e6200000e00ff */
[----:B------:R-:W-:-:S02]  /*3d70*/  ISETP.NE.AND P1, PT, R46, RZ, PT ;  /* 0x000000ff2e00720c */ /* 0x000fc40003f25270 */
[C---:B--2---:R-:W-:Y:S02]  /*3d80*/  PRMT R16, R4.reuse, 0x7632, R16 ;  /* 0x0000763204107816 */ /* 0x044fe40000000010 */
[----:B------:R-:W-:Y:S02]  /*3d90*/  SHF.L.U32 R17, R4, 0x10, RZ ;  /* 0x0000001004117819 */ /* 0x000fe400000006ff */
[----:B------:R-:W-:Y:S01]  /*3da0*/  SHF.L.U32 R16, R16, 0x10, RZ ;  /* 0x0000001010107819 */ /* 0x000fe200000006ff */
[----:B------:R-:W-:Y:S04]  /*3db0*/  @!P2 STS.64 [UR4+0x850], R12 ;  /* 0x0008500cff00a988 */ /* 0x000fe80008000a04 */
[----:B------:R-:W2:Y:S01]  /*3dc0*/  LDS.64 R14, [UR4+0x840] ;  /* 0x00084004ff0e7984 */ /* 0x000ea20008000a00 */
[----:B------:R-:W-:Y:S01]  /*3dd0*/  BAR.SYNC.DEFER_BLOCKING 0x0 ;  /* 0x0000000000007b1d */ /* 0x000fe20000010000 */
[----:B0-----:R-:W-:-:S02]  /*3de0*/  @!P2 MOV R136, R12 ;  /* 0x0000000c0088a202 */ /* 0x001fc40000000f00 */
[----:B-1----:R-:W-:-:S03]  /*3df0*/  @!P2 MOV R135, R13 ;  /* 0x0000000d0087a202 */ /* 0x002fc60000000f00 */
[----:B------:R-:W0:Y:S01]  /*3e00*/  @P3 LDS R138, [UR4+0x854] ;  /* 0x00085404ff8a3984 */ /* 0x000e220008000800 */
[----:B--2---:R-:W-:Y:S01]  /*3e10*/  FFMA.FTZ R15, R14, R13, R15 ;  /* 0x0000000d0e0f7223 */ /* 0x004fe2000001000f */
[----:B0-----:R-:W-:-:S04]  /*3e20*/  @P3 FFMA.FTZ R135, R138, R136, R135 ;  /* 0x000000888a873223 */ /* 0x001fc80000010087 */
[----:B------:R-:W-:-:S04]  /*3e30*/  FFMA.FTZ R117, R117, R135, R120 ;  /* 0x0000008775757223 */ /* 0x000fc80000010078 */
[--C-:B------:R-:W-:Y:S01]  /*3e40*/  FFMA.FTZ R120, R116, R117, R119.reuse ;  /* 0x0000007574787223 */ /* 0x100fe20000010077 */
[----:B------:R-:W-:Y:S02]  /*3e50*/  SHF.L.U32 R116, R7, 0x10, RZ ;  /* 0x0000001007747819 */ /* 0x000fe400000006ff */
[----:B------:R-:W-:Y:S01]  /*3e60*/  PRMT R119, R11, 0x7632, R119 ;  /* 0x000076320b777816 */ /* 0x000fe20000000077 */
[----:B------:R-:W-:Y:S01]  /*3e70*/  FFMA.FTZ R128, R113, R120, R128 ;  /* 0x0000007871807223 */ /* 0x000fe20000010080 */
[----:B------:R-:W-:Y:S02]  /*3e80*/  LEA R113, P2, R24, R30, 0x1 ;  /* 0x0000001e18717211 */ /* 0x000fe400078408ff */
[C---:B------:R-:W-:Y:S01]  /*3e90*/  PRMT R30, R5.reuse, 0x7632, R30 ;  /* 0x00007632051e7816 */ /* 0x040fe2000000001e */
[----:B------:R-:W-:Y:S01]  /*3ea0*/  FFMA.FTZ R129, R114, R128, R129 ;  /* 0x0000008072817223 */ /* 0x000fe20000010081 */
[----:B------:R-:W-:Y:S02]  /*3eb0*/  SHF.L.U32 R114, R5, 0x10, RZ ;  /* 0x0000001005727819 */ /* 0x000fe400000006ff */
[----:B------:R-:W-:Y:S01]  /*3ec0*/  SHF.L.U32 R11, R11, 0x10, RZ ;  /* 0x000000100b0b7819 */ /* 0x000fe200000006ff */
[----:B------:R-:W-:Y:S01]  /*3ed0*/  FFMA.FTZ R130, R115, R129, R130 ;  /* 0x0000008173827223 */ /* 0x000fe20000010082 */
[----:B------:R-:W-:-:S02]  /*3ee0*/  PRMT R115, R10, 0x7632, R115 ;  /* 0x000076320a737816 */ /* 0x000fc40000000073 */
[----:B------:R-:W-:Y:S01]  /*3ef0*/  SHF.L.U32 R10, R10, 0x10, RZ ;  /* 0x000000100a0a7819 */ /* 0x000fe200000006ff */
[----:B------:R-:W-:Y:S01]  /*3f00*/  FFMA.FTZ R131, R112, R130, R131 ;  /* 0x0000008270837223 */ /* 0x000fe20000010083 */
[----:B------:R-:W-:Y:S02]  /*3f10*/  IADD3.X R112, PT, PT, R31, R25, RZ, P2, !PT ;  /* 0x000000191f707210 */ /* 0x000fe400017fe4ff */
[C---:B------:R-:W-:Y:S01]  /*3f20*/  PRMT R31, R6.reuse, 0x7632, R31 ;  /* 0x00007632061f7816 */ /* 0x040fe2000000001f */
[----:B------:R-:W-:Y:S01]  /*3f30*/  FFMA.FTZ R132, R109, R131, R132 ;  /* 0x000000836d847223 */ /* 0x000fe20000010084 */
[----:B------:R-:W-:Y:S02]  /*3f40*/  SHF.L.U32 R109, R6, 0x10, RZ ;  /* 0x00000010066d7819 */ /* 0x000fe400000006ff */
[----:B------:R-:W-:Y:S01]  /*3f50*/  PRMT R6, R7, 0x7632, R6 ;  /* 0x0000763207067816 */ /* 0x000fe20000000006 */
[----:B------:R-:W-:Y:S01]  /*3f60*/  FFMA.FTZ R124, R111, R132, R124 ;  /* 0x000000846f7c7223 */ /* 0x000fe2000001007c */
[----:B------:R-:W-:-:S02]  /*3f70*/  PRMT R7, R8, 0x7632, R7 ;  /* 0x0000763208077816 */ /* 0x000fc40000000007 */
[C---:B------:R-:W-:Y:S01]  /*3f80*/  PRMT R111, R9.reuse, 0x7632, R111 ;  /* 0x00007632096f7816 */ /* 0x040fe2000000006f */
[----:B------:R-:W-:Y:S01]  /*3f90*/  FFMA.FTZ R125, R110, R124, R125 ;  /* 0x0000007c6e7d7223 */ /* 0x000fe2000001007d */
[----:B------:R-:W-:Y:S02]  /*3fa0*/  SHF.L.U32 R8, R8, 0x10, RZ ;  /* 0x0000001008087819 */ /* 0x000fe400000006ff */
[----:B------:R-:W-:Y:S01]  /*3fb0*/  SHF.L.U32 R9, R9, 0x10, RZ ;  /* 0x0000001009097819 */ /* 0x000fe200000006ff */
        /* <DEDUP_REMOVED lines=9> */
.L_x_4348:
[----:B------:R-:W-:Y:S05]  /*4050*/  BSYNC.RECONVERGENT B0 ;  /* 0x0000000000007941 */ /* 0x000fea0003800200 */
.L_x_4347:
[----:B------:R-:W-:Y:S01]  /*4060*/  FFMA.FTZ R18, R103, R125, R18 ;  /* 0x0000007d67127223 */ /* 0x000fe20000010012 */
[----:B------:R-:W-:Y:S01]  /*4070*/  IADD3 R100, PT, PT, R100, 0x1, RZ ;  /* 0x0000000164647810 */ /* 0x000fe20007ffe0ff */
[----:B------:R-:W-:Y:S01]  /*4080*/  UIADD3 UR5, UPT, UPT, UR5, 0x8, URZ ;  /* 0x0000000805057890 */ /* 0x000fe2000fffe0ff */
[----:B0-----:R-:W-:Y:S01]  /*4090*/  SHF.L.U32 R4, R31, 0x10, RZ ;  /* 0x000000101f047819 */ /* 0x001fe200000006ff */
[----:B------:R-:W-:Y:S01]  /*40a0*/  FFMA.FTZ R104, R104, R18, R121 ;  /* 0x0000001268687223 */ /* 0x000fe20000010079 */
[----:B------:R-:W-:Y:S01]  /*40b0*/  ISETP.NE.AND P1, PT, R100, RZ, PT ;  /* 0x000000ff6400720c */ /* 0x000fe20003f25270 */
[----:B------:R-:W-:Y:S01]  /*40c0*/  FFMA.FTZ R70, R17, R117, R70 ;  /* 0x0000007511467223 */ /* 0x000fe20000010046 */
[----:B------:R-:W-:Y:S01]  /*40d0*/  SHF.L.U32 R5, R30, 0x10, RZ ;  /* 0x000000101e057819 */ /* 0x000fe200000006ff */
[----:B------:R-:W-:Y:S01]  /*40e0*/  FFMA.FTZ R105, R105, R104, R122 ;  /* 0x0000006869697223 */ /* 0x000fe2000001007a */
[----:B------:R-:W-:Y:S01]  /*40f0*/  FFMA.FTZ R75, R4, R131, R75 ;  /* 0x00000083044b7223 */ /* 0x000fe2000001004b */
[----:B------:R-:W-:Y:S01]  /*4100*/  SHF.L.U32 R4, R111, 0x10, RZ ;  /* 0x000000106f047819 */ /* 0x000fe200000006ff */
[----:B------:R-:W-:Y:S01]  /*4110*/  FFMA.FTZ R77, R16, R120, R77 ;  /* 0x00000078104d7223 */ /* 0x000fe2000001004d */
[----:B------:R-:W-:Y:S01]  /*4120*/  FFMA.FTZ R106, R106, R105, R123 ;  /* 0x000000696a6a7223 */ /* 0x000fe2000001007b */
[----:B------:R-:W-:Y:S01]  /*4130*/  FFMA.FTZ R78, R5, R129, R78 ;  /* 0x00000081054e7223 */ /* 0x000fe2000001004e */
[----:B------:R-:W-:Y:S01]  /*4140*/  SHF.L.U32 R5, R6, 0x10, RZ ;  /* 0x0000001006057819 */ /* 0x000fe200000006ff */
[----:B------:R-:W-:Y:S01]  /*4150*/  FFMA.FTZ R73, R4, R105, R73 ;  /* 0x0000006904497223 */ /* 0x000fe20000010049 */
[----:B------:R-:W-:Y:S01]  /*4160*/  FFMA.FTZ R107, R107, R106, R126 ;  /* 0x0000006a6b6b7223 */ /* 0x000fe2000001007e */
[----:B------:R-:W-:Y:S01]  /*4170*/  SHF.L.U32 R7, R7, 0x10, RZ ;  /* 0x0000001007077819 */ /* 0x000fe200000006ff */
[----:B------:R-:W-:Y:S01]  /*4180*/  FFMA.FTZ R69, R114, R128, R69 ;  /* 0x0000008072457223 */ /* 0x000fe20000010045 */
[----:B------:R-:W-:Y:S01]  /*4190*/  SHF.L.U32 R115, R115, 0x10, RZ ;  /* 0x0000001073737819 */ /* 0x000fe200000006ff */
[----:B------:R-:W-:Y:S01]  /*41a0*/  FFMA.FTZ R19, R108, R107, R19 ;  /* 0x0000006b6c137223 */ /* 0x000fe20000010013 */
[----:B------:R-:W-:Y:S01]  /*41b0*/  SHF.L.U32 R4, R119, 0x10, RZ ;  /* 0x0000001077047819 */ /* 0x000fe200000006ff */
        /* <DEDUP_REMOVED lines=13> */
[----:B------:R-:W-:Y:S01]  /*4290*/  IADD3 R99, PT, PT, R99, 0x1, RZ ;  /* 0x0000000163637810 */ /* 0x000fe20007ffe0ff */
[----:B------:R-:W-:Y:S06]  /*42a0*/  @P1 BRA `(.L_x_4349) ;  /* 0xfffffff0000c1947 */ /* 0x000fec000383ffff */
.L_x_4346:
        /* <DEDUP_REMOVED lines=42> */
.L_x_4351:
        /* <DEDUP_REMOVED lines=11> */
.L_x_5124:


//--------------------- .text._Z25selective_scan_fwd_kernelI32Selective_Scan_fwd_kernel_traitsILi32ELi16ELi1ELb1ELb1ELb1ELb1EN3c108BFloat16EfEEv13SSMParamsBase --------------------------
	.section	.text._Z25selective_scan_fwd_kernelI32Selective_Scan_fwd_kernel_traitsILi32ELi16ELi1ELb1ELb1ELb1ELb1EN3c108BFloat16EfEEv13SSMParamsBase,"ax",@progbits
	.align	128
        .global         _Z25selective_scan_fwd_kernelI32Selective_Scan_fwd_kernel_traitsILi32ELi16ELi1ELb1ELb1ELb1ELb1EN3c108BFloat16EfEEv13SSMParamsBase
        .type           _Z25selective_scan_fwd_kernelI32Selective_Scan_fwd_kernel_traitsILi32ELi16ELi1ELb1ELb1ELb1ELb1EN3c108BFloat16EfEEv13SSMParamsBase,@function
        .size           _Z25selective_scan_fwd_kernelI32Selective_Scan_fwd_kernel_traitsILi32ELi16ELi1ELb1ELb1ELb1ELb1EN3c108BFloat16EfEEv13SSMParamsBase,(.L_x_5125 - _Z25selective_scan_fwd_kernelI32Selective_Scan_fwd_kernel_traitsILi32ELi16ELi1ELb1ELb1ELb1ELb1EN3c108BFloat16EfEEv13SSMParamsBase)
        .other          _Z25selective_scan_fwd_kernelI32Selective_Scan_fwd_kernel_traitsILi32ELi16ELi1ELb1ELb1ELb1ELb1EN3c108BFloat16EfEEv13SSMParamsBase,@"STO_CUDA_ENTRY STV_DEFAULT"
_Z25selective_scan_fwd_kernelI32Selective_Scan_fwd_kernel_traitsILi32ELi16ELi1ELb1ELb1ELb1ELb1EN3c108BFloat16EfEEv13SSMParamsBase:
.text._Z25selective_scan_fwd_kernelI32Selective_Scan_fwd_kernel_traitsILi32ELi16ELi1ELb1ELb1ELb1ELb1EN3c108BFloat16EfEEv13SSMParamsBase:
        /* <DEDUP_REMOVED lines=65> */
[----:B0123--:R-:W-:Y:S08]  /*0410*/  @!P0 EXIT ;  /* 0x000000000000894d */ /* 0x00fff00003800000 */
[----:B------:R-:W0:Y:S01]  /*0420*/  S2R R46, SR_TID.X ;  /* 0x00000000002e7919 */ /* 0x000e220000002100 */
[C---:B------:R-:W-:Y:S01]  /*0430*/  IMAD.WIDE.U32 R2, R49.reuse, UR10, R2 ;  /* 0x0000000a31027c25 */ /* 0x040fe2000f8e0002 */
[----:B------:R-:W1:Y:S01]  /*0440*/  LDC R14, c[0x0][0x384] ;  /* 0x0000e100ff0e7b82 */ /* 0x000e620000000800 */
[----:B------:R-:W-:Y:S01]  /*0450*/  UMOV UR5, UR8 ;  /* 0x0000000800057c82 */ /* 0x000fe20008000000 */
[----:B------:R-:W-:Y:S01]  /*0460*/  UIMAD.WIDE.U32 UR6, UR20, UR12, URZ ;  /* 0x0000000c140672a5 */ /* 0x000fe2000f8e00ff */
[C---:B------:R-:W-:Y:S01]  /*0470*/  IMAD R41, R49.reuse, UR11, R3 ;  /* 0x0000000b31297c24 */ /* 0x040fe2000f8e0203 */
[----:B------:R-:W-:Y:S01]  /*0480*/  SHF.R.S32.HI R3, RZ, 0x1f, R7 ;  /* 0x0000001fff037819 */ /* 0x000fe20000011407 */
[----:B------:R-:W2:Y:S01]  /*0490*/  LDCU.64 UR10, c[0x0][0x3a0] ;  /* 0x00007400ff0a77ac */ /* 0x000ea20008000a00 */
[C---:B------:R-:W-:Y:S01]  /*04a0*/  LEA R45, P0, R2.reuse, R10, 0x1 ;  /* 0x0000000a022d7211 */ /* 0x040fe200078008ff */
[----:B------:R-:W-:Y:S01]  /*04b0*/  IMAD.WIDE.U32 R4, R49, UR14, R4 ;  /* 0x0000000e31047c25 */ /* 0x000fe2000f8e0004 */
[----:B------:R-:W3:Y:S01]  /*04c0*/  LDC.64 R12, c[0x0][0x450] ;  /* 0x00011400ff0c7b82 */ /* 0x000ee20000000a00 */
[----:B------:R-:W-:Y:S01]  /*04d0*/  UIMAD UR7, UR20, UR13, UR7 ;  /* 0x0000000d140772a4 */ /* 0x000fe2000f8e0207 */
[----:B------:R-:W-:Y:S01]  /*04e0*/  LEA.HI.X R41, R2, R11, R41, 0x1, P0 ;  /* 0x0000000b02297211 */ /* 0x000fe200000f0c29 */
[C---:B------:R-:W-:Y:S01]  /*04f0*/  IMAD R0, R3.reuse, R34, RZ ;  /* 0x0000002203007224 */ /* 0x040fe200078e02ff */
[----:B------:R-:W-:Y:S01]  /*0500*/  MOV R38, RZ ;  /* 0x000000ff00267202 */ /* 0x000fe20000000f00 */
[----:B------:R-:W-:-:S02]  /*0510*/  IMAD R6, R3, R32, RZ ;  /* 0x0000002003067224 */ /* 0x000fc400078e02ff */
[C---:B------:R-:W-:Y:S01]  /*0520*/  IMAD R35, R7.reuse, R35, R0 ;  /* 0x0000002307237224 */ /* 0x040fe200078e0200 */
[----:B------:R-:W3:Y:S01]  /*0530*/  LDC.64 R16, c[0x0][0x440] ;  /* 0x00011000ff107b82 */ /* 0x000ee20000000a00 */
[----:B------:R-:W-:Y:S01]  /*0540*/  IMAD.WIDE.U32 R2, R7, R34, UR4 ;  /* 0x0000000407027e25 */ /* 0x000fe2000f8e0022 */
[----:B------:R-:W-:-:S03]  /*0550*/  UMOV UR4, 0x400 ;  /* 0x0000040000047882 */ /* 0x000fc60000000000 */
[C---:B------:R-:W-:Y:S01]  /*0560*/  IMAD R33, R7.reuse, R33, R6 ;  /* 0x0000002107217224 */ /* 0x040fe200078e0206 */
[C---:B------:R-:W-:Y:S01]  /*0570*/  LEA R36, P1, R2.reuse, R36, 0x1 ;  /* 0x0000002402247211 */ /* 0x040fe200078208ff */
[----:B------:R-:W-:Y:S01]  /*0580*/  IMAD.WIDE.U32 R6, R7, R32, UR6 ;  /* 0x0000000607067e25 */ /* 0x000fe2000f8e0020 */
[----:B------:R-:W-:Y:S01]  /*0590*/  IADD3 R35, PT, PT, R3, R35, RZ ;  /* 0x0000002303237210 */ /* 0x000fe20007ffe0ff */
[----:B------:R-:W3:Y:S01]  /*05a0*/  S2UR UR5, SR_CgaCtaId ;  /* 0x00000000000579c3 */ /* 0x000ee20000008800 */
[----:B------:R-:W3:Y:S01]  /*05b0*/  LDCU UR6, c[0x0][0x38c] ;  /* 0x00007180ff0677ac */ /* 0x000ee20008000800 */
[C---:B------:R-:W-:Y:S01]  /*05c0*/  IMAD R39, R49.reuse, UR15, R5 ;  /* 0x0000000f31277c24 */ /* 0x040fe2000f8e0205 */
[----:B------:R-:W-:Y:S01]  /*05d0*/  LEA.HI.X R35, R2, R37, R35, 0x1, P1 ;  /* 0x0000002502237211 */ /* 0x000fe200008f0c23 */
[----:B--2---:R-:W-:Y:S01]  /*05e0*/  IMAD.WIDE.U32 R42, R49, UR10, RZ ;  /* 0x0000000a312a7c25 */ /* 0x004fe2000f8e00ff */
[----:B0-----:R-:W-:Y:S01]  /*05f0*/  SHF.L.U32 R2, R46, 0x1, RZ ;  /* 0x000000012e027819 */ /* 0x001fe200000006ff */
[----:B------:R-:W0:Y:S01]  /*0600*/  LDCU.U8 UR7, c[0x0][0x39e] ;  /* 0x000073c0ff0777ac */ /* 0x000e220008000000 */
[----:B----4-:R-:W-:Y:S01]  /*0610*/  LEA R5, P0, R4, R8, 0x1 ;  /* 0x0000000804057211 */ /* 0x010fe200078008ff */
[----:B-1----:R-:W-:Y:S01]  /*0620*/  IMAD R0, R14, UR20, R49 ;  /* 0x000000140e007c24 */ /* 0x002fe2000f8e0231 */
[----:B------:R-:W-:-:S02]  /*0630*/  LOP3.LUT R3, R2, 0x7c0, RZ, 0xc0, !PT ;  /* 0x000007c002037812 */ /* 0x000fc400078ec0ff */
[----:B------:R-:W-:Y:S01]  /*0640*/  LEA.HI.X R39, R4, R9, R39, 0x1, P0 ;  /* 0x0000000904277211 */ /* 0x000fe200000f0c27 */
[----:B------:R-:W-:Y:S01]  /*0650*/  IMAD R4, R49, UR11, R43 ;  /* 0x0000000b31047c24 */ /* 0x000fe2000f8e022b */
[----:B------:R-:W-:Y:S01]  /*0660*/  LOP3.LUT R3, R3, 0x1f, R46, 0xf8, !PT ;  /* 0x0000001f03037812 */ /* 0x000fe200078ef82e */
[----:B------:R-:W-:Y:S01]  /*0670*/  IMAD R0, R0, R15, RZ ;  /* 0x0000000f00007224 */ /* 0x000fe200078e02ff */
[----:B---3--:R-:W-:Y:S02]  /*0680*/  LEA R34, P2, R6, R12, 0x1 ;  /* 0x0000000c06227211 */ /* 0x008fe400078408ff */
[----:B------:R-:W-:Y:S01]  /*0690*/  IADD3 R33, PT, PT, R7, R33, RZ ;  /* 0x0000002107217210 */ /* 0x000fe20007ffe0ff */
[----:B------:R-:W-:Y:S01]  /*06a0*/  IMAD.WIDE.U32 R2, R3, 0x10, RZ ;  /* 0x0000001003027825 */ /* 0x000fe200078e00ff */
[----:B------:R-:W-:Y:S02]  /*06b0*/  LEA R44, P0, R42, R16, 0x2 ;  /* 0x000000102a2c7211 */ /* 0x000fe400078010ff */
[----:B------:R-:W-:Y:S01]  /*06c0*/  LEA.HI.X R33, R6, R13, R33, 0x1, P2 ;  /* 0x0000000d06217211 */ /* 0x000fe200010f0c21 */
[----:B------:R-:W-:Y:S01]  /*06d0*/  IMAD R40, R0, UR6, RZ ;  /* 0x0000000600287c24 */ /* 0x000fe2000f8e02ff */
[----:B------:R-:W-:Y:S01]  /*06e0*/  LEA.HI.X R42, R42, R17, R4, 0x2, P0 ;  /* 0x000000112a2a7211 */ /* 0x000fe200000f1404 */
[----:B------:R-:W-:Y:S01]  /*06f0*/  ULEA UR4, UR5, UR4, 0x18 ;  /* 0x0000000405047291 */ /* 0x000fe2000f8ec0ff */
[----:B------:R-:W-:-:S02]  /*0700*/  MOV R43, R5 ;  /* 0x00000005002b7202 */ /* 0x000fc40000000f00 */
[----:B0-----:R-:W-:-:S09]  /*0710*/  LOP3.LUT R37, R2, 0x200, RZ, 0xfc, !PT ;  /* 0x0000020002257812 */ /* 0x001fd200078efcff */
.L_x_4388:
        /* <DEDUP_REMOVED lines=77> */
.L_x_4353:
[----:B------:R-:W-:Y:S05]  /*0bf0*/  BSYNC.RECONVERGENT B0 ;  /* 0x0000000000007941 */ /* 0x000fea0003800200 */
.L_x_4352:
        /* <DEDUP_REMOVED lines=37> */
.L_x_4355:
[----:B------:R-:W-:Y:S05]  /*0e50*/  BSYNC.RECONVERGENT B0 ;  /* 0x0000000000007941 */ /* 0x000fea0003800200 */
.L_x_4354:
        /* <DEDUP_REMOVED lines=36> */
.L_x_4357:
[----:B------:R-:W-:Y:S05]  /*10a0*/  BSYNC.RECONVERGENT B0 ;  /* 0x0000000000007941 */ /* 0x000fea0003800200 */
.L_x_4356:
        /* <DEDUP_REMOVED lines=37> */
.L_x_4359:
[----:B------:R-:W-:Y:S05]  /*1300*/  BSYNC.RECONVERGENT B0 ;  /* 0x0000000000007941 */ /* 0x000fea0003800200 */
.L_x_4358:
        /* <DEDUP_REMOVED lines=36> */
.L_x_4361:
[----:B------:R-:W-:Y:S05]  /*1550*/  BSYNC.RECONVERGENT B0 ;  /* 0x0000000000007941 */ /* 0x000fea0003800200 */
.L_x_4360:
        /* <DEDUP_REMOVED lines=38> */
.L_x_4363:
[----:B------:R-:W-:Y:S05]  /*17c0*/  BSYNC.RECONVERGENT B0 ;  /* 0x0000000000007941 */ /* 0x000fea0003800200 */
.L_x_4362:
[----:B------:R-:W-:Y:S01]  /*17d0*/  SHF.L.U32 R62, R11, 0x10, RZ ;  /* 0x000000100b3e7819 */ /* 0x000fe200000006ff */
[----:B------:R-:W-:Y:S01]  /*17e0*/  BSSY.RECONVERGENT B0, `(.L_x_4364) ;  /* 0x0000026000007945 */ /* 0x000fe20003800200 */
[C---:B------:R-:W-:Y:S02]  /*17f0*/  SHF.L.U32 R85, R13.reuse, 0x10, RZ ;  /* 0x000000100d557819 */ /* 0x040fe400000006ff */
        /* <DEDUP_REMOVED lines=36> */
.L_x_4365:
[----:B------:R-:W-:Y:S05]  /*1a40*/  BSYNC.RECONVERGENT B0 ;  /* 0x0000000000007941 */ /* 0x000fea0003800200 */
.L_x_4364:
        /* <DEDUP_REMOVED lines=41> */
.L_x_4367:
[----:B------:R-:W-:Y:S05]  /*1ce0*/  BSYNC.RECONVERGENT B0 ;  /* 0x0000000000007941 */ /* 0x000fea0003800200 */
.L_x_4366:
        /* <DEDUP_REMOVED lines=40> */
.L_x_4369:
[----:B------:R-:W-:Y:S05]  /*1f70*/  BSYNC.RECONVERGENT B0 ;  /* 0x0000000000007941 */ /* 0x000fea0003800200 */
.L_x_4368:
        /* <DEDUP_REMOVED lines=41> */
.L_x_4371:
[----:B------:R-:W-:Y:S05]  /*2210*/  BSYNC.RECONVERGENT B0 ;  /* 0x0000000000007941 */ /* 0x000fea0003800200 */
.L_x_4370:
        /* <DEDUP_REMOVED lines=39> */
.L_x_4373:
[----:B------:R-:W-:Y:S05]  /*2490*/  BSYNC.RECONVERGENT B0 ;  /* 0x0000000000007941 */ /* 0x000fea0003800200 */
.L_x_4372:
        /* <DEDUP_REMOVED lines=43> */
.L_x_4375:
[----:B------:R-:W-:Y:S05]  /*2750*/  BSYNC.RECONVERGENT B0 ;  /* 0x0000000000007941 */ /* 0x000fea0003800200 */
.L_x_4374:
        /* <DEDUP_REMOVED lines=32> */
.L_x_4377:
[----:B------:R-:W-:Y:S05]  /*2960*/  BSYNC.RECONVERGENT B0 ;  /* 0x0000000000007941 */ /* 0x000fea0003800200 */
.L_x_4376:
        /* <DEDUP_REMOVED lines=32> */
.L_x_4379:
[----:B------:R-:W-:Y:S05]  /*2b70*/  BSYNC.RECONVERGENT B0 ;  /* 0x0000000000007941 */ /* 0x000fea0003800200 */
.L_x_4378:
        /* <DEDUP_REMOVED lines=32> */
.L_x_4381:
[----:B------:R-:W-:Y:S05]  /*2d80*/  BSYNC.RECONVERGENT B0 ;  /* 0x0000000000007941 */ /* 0x000fea0003800200 */
.L_x_4380:
        /* <DEDUP_REMOVED lines=32> */
.L_x_4383:
[----:B------:R-:W-:Y:S05]  /*2f90*/  BSYNC.RECONVERGENT B0 ;  /* 0x0000000000007941 */ /* 0x000fea0003800200 */
.L_x_4382:
        /* <DEDUP_REMOVED lines=53> */
.L_x_4387:
        /* <DEDUP_REMOVED lines=39> */
[----:B------:R-:W0:Y:S01]  /*3560*/  MUFU.EX2 R114, R114 ;  /* 0x0000007200727308 */ /* 0x000e220000000800 */
[----:B------:R-:W-:-:S07]  /*3570*/  ISETP.NE.AND P3, PT, R46, RZ, PT ;  /* 0x000000ff2e00720c */ /* 0x000fce0003f65270 */
[----:B------:R-:W0:Y:S08]  /*3580*/  MUFU.EX2 R115, R115 ;  /* 0x0000007300737308 */ /* 0x000e300000000800 */
        /* <DEDUP_REMOVED lines=9> */
[----:B------:R-:W1:Y:S01]  /*3620*/  MUFU.EX2 R117, R117 ;  /* 0x0000007500757308 */ /* 0x000e620000000800 */
[----:B------:R-:W-:Y:S01]  /*3630*/  PRMT R13, R14, 0x7632, R13 ;  /* 0x000076320e0d7816 */ /* 0x000fe2000000000d */
[----:B------:R-:W-:Y:S01]  /*3640*/  FMUL.FTZ R128, R85, R128 ;  /* 0x0000008055807220 */ /* 0x000fe20000410000 */
[----:B---3--:R-:W-:Y:S01]  /*3650*/  FFMA.FTZ R12, R120, R116, R119 ;  /* 0x00000074780c7223 */ /* 0x008fe20000010077 */
[----:B------:R-:W-:Y:S01]  /*3660*/  SHF.L.U32 R130, R14, 0x10, RZ ;  /* 0x000000100e827819 */ /* 0x000fe200000006ff */
[----:B------:R-:W-:Y:S01]  /*3670*/  FMUL.FTZ R129, R86, R129 ;  /* 0x0000008156817220 */ /* 0x000fe20000410000 */
[----:B------:R-:W-:-:S02]  /*3680*/  PRMT R14, R15, 0x7632, R14 ;  /* 0x000076320f0e7816 */ /* 0x000fc4000000000e */
[----:B------:R-:W3:Y:S01]  /*3690*/  MUFU.EX2 R109, R109 ;  /* 0x0000006d006d7308 */ /* 0x000ee20000000800 */
[----:B------:R-:W-:Y:S01]  /*36a0*/  SHF.L.U32 R132, R15, 0x10, RZ ;  /* 0x000000100f847819 */ /* 0x000fe200000006ff */
[----:B------:R-:W-:Y:S01]  /*36b0*/  FFMA.FTZ R15, R113, R12, R128 ;  /* 0x0000000c710f7223 */ /* 0x000fe20000010080 */
[----:B------:R-:W-:Y:S01]  /*36c0*/  SHF.L.U32 R13, R13, 0x10, RZ ;  /* 0x000000100d0d7819 */ /* 0x000fe200000006ff */
[----:B------:R-:W-:Y:S01]  /*36d0*/  FMUL.FTZ R130, R87, R130 ;  /* 0x0000008257827220 */ /* 0x000fe20000410000 */
[----:B-----5:R-:W-:Y:S01]  /*36e0*/  PRMT R12, R16, 0x7632, R12 ;  /* 0x00007632100c7816 */ /* 0x020fe2000000000c */
[----:B0-----:R-:W-:Y:S01]  /*36f0*/  FFMA.FTZ R122, R114, R15, R129 ;  /* 0x0000000f727a7223 */ /* 0x001fe20000010081 */
[----:B------:R-:W-:Y:S01]  /*3700*/  FMUL.FTZ R132, R89, R132 ;  /* 0x0000008459847220 */ /* 0x000fe20000410000 */
[----:B------:R-:W0:Y:S01]  /*3710*/  MUFU.EX2 R111, R111 ;  /* 0x0000006f006f7308 */ /* 0x000e220000000800 */
[----:B------:R-:W-:Y:S01]  /*3720*/  FMUL.FTZ R131, R88, R13 ;  /* 0x0000000d58837220 */ /* 0x000fe20000410000 */
[----:B------:R-:W-:Y:S01]  /*3730*/  FFMA.FTZ R123, R115, R122, R130 ;  /* 0x0000007a737b7223 */ /* 0x000fe20000010082 */
[----:B------:R-:W-:Y:S01]  /*3740*/  SHF.L.U32 R13, R14, 0x10, RZ ;  /* 0x000000100e0d7819 */ /* 0x000fe200000006ff */
[----:B-1----:R-:W-:Y:S01]  /*3750*/  FMUL.FTZ R126, R117, R116 ;  /* 0x00000074757e7220 */ /* 0x002fe20000410000 */
[----:B------:R-:W-:Y:S01]  /*3760*/  SHF.L.U32 R16, R16, 0x10, RZ ;  /* 0x0000001010107819 */ /* 0x000fe200000006ff */
[----:B------:R-:W-:Y:S01]  /*3770*/  FFMA.FTZ R123, R112, R123, R131 ;  /* 0x0000007b707b7223 */ /* 0x000fe20000010083 */
[----:B------:R-:W-:Y:S01]  /*3780*/  PRMT R15, R17, 0x7632, R15 ;  /* 0x00007632110f7816 */ /* 0x000fe2000000000f */
[----:B------:R-:W1:Y:S01]  /*3790*/  MUFU.EX2 R110, R110 ;  /* 0x0000006e006e7308 */ /* 0x000e620000000800 */
[----:B------:R-:W-:Y:S01]  /*37a0*/  FMUL.FTZ R124, R90, R13 ;  /* 0x0000000d5a7c7220 */ /* 0x000fe20000410000 */
[----:B---3--:R-:W-:Y:S01]  /*37b0*/  FFMA.FTZ R123, R109, R123, R132 ;  /* 0x0000007b6d7b7223 */ /* 0x008fe20000010084 */
[----:B------:R-:W-:Y:S01]  /*37c0*/  SHF.L.U32 R122, R17, 0x10, RZ ;  /* 0x00000010117a7819 */ /* 0x000fe200000006ff */
[----:B------:R-:W-:Y:S01]  /*37d0*/  FMUL.FTZ R17, R113, R126 ;  /* 0x0000007e71117220 */ /* 0x000fe20000410000 */
[----:B------:R-:W-:Y:S01]  /*37e0*/  SHF.L.U32 R13, R12, 0x10, RZ ;  /* 0x000000100c0d7819 */ /* 0x000fe200000006ff */
[----:B------:R-:W-:Y:S01]  /*37f0*/  FMUL.FTZ R125, R91, R16 ;  /* 0x000000105b7d7220 */ /* 0x000fe20000410000 */
[C---:B------:R-:W-:Y:S01]  /*3800*/  PRMT R14, R18.reuse, 0x7632, R14 ;  /* 0x00007632120e7816 */ /* 0x040fe2000000000e */
[----:B------:R-:W3:Y:S01]  /*3810*/  MUFU.EX2 R103, R103 ;  /* 0x0000006700677308 */ /* 0x000ee20000000800 */
[----:B0-----:R-:W-:Y:S01]  /*3820*/  FFMA.FTZ R123, R111, R123, R124 ;  /* 0x0000007b6f7b7223 */ /* 0x001fe2000001007c */
[----:B------:R-:W-:Y:S01]  /*3830*/  SHF.L.U32 R12, R18, 0x10, RZ ;  /* 0x00000010120c7819 */ /* 0x000fe200000006ff */
[----:B------:R-:W-:Y:S01]  /*3840*/  FMUL.FTZ R16, R114, R17 ;  /* 0x0000001172107220 */ /* 0x000fe20000410000 */
[----:B------:R-:W-:Y:S01]  /*3850*/  FMUL.FTZ R18, R92, R13 ;  /* 0x0000000d5c127220 */ /* 0x000fe20000410000 */
[----:B------:R-:W-:-:S02]  /*3860*/  SHF.L.U32 R15, R15, 0x10, RZ ;  /* 0x000000100f0f7819 */ /* 0x000fc400000006ff */
[----:B------:R-:W-:Y:S01]  /*3870*/  FMUL.FTZ R13, R115, R16 ;  /* 0x00000010730d7220 */ /* 0x000fe20000410000 */
[----:B------:R-:W0:Y:S01]  /*3880*/  MUFU.EX2 R104, R104 ;  /* 0x0000006800687308 */ /* 0x000e220000000800 */
[----:B-1----:R-:W-:Y:S01]  /*3890*/  FFMA.FTZ R123, R110, R123, R125 ;  /* 0x0000007b6e7b7223 */ /* 0x002fe2000001007d */
[----:B------:R-:W-:Y:S01]  /*38a0*/  PRMT R16, R19, 0x7632, R16 ;  /* 0x0000763213107816 */ /* 0x000fe20000000010 */
[----:B------:R-:W-:Y:S01]  /*38b0*/  FMUL.FTZ R126, R112, R13 ;  /* 0x0000000d707e7220 */ /* 0x000fe20000410000 */
[----:B------:R-:W-:Y:S02]  /*38c0*/  SHF.L.U32 R13, R14, 0x10, RZ ;  /* 0x000000100e0d7819 */ /* 0x000fe400000006ff */
[----:B------:R-:W-:Y:S01]  /*38d0*/  SHF.L.U32 R127, R16, 0x10, RZ ;  /* 0x00000010107f7819 */ /* 0x000fe200000006ff */
[----:B------:R-:W-:Y:S01]  /*38e0*/  FMUL.FTZ R14, R109, R126 ;  /* 0x0000007e6d0e7220 */ /* 0x000fe20000410000 */
[----:B------:R-:W1:Y:S01]  /*38f0*/  MUFU.EX2 R105, R105 ;  /* 0x0000006900697308 */ /* 0x000e620000000800 */
[----:B---3--:R-:W-:Y:S01]  /*3900*/  FFMA.FTZ R123, R103, R123, R18 ;  /* 0x0000007b677b7223 */ /* 0x008fe20000010012 */
[----:B------:R-:W-:Y:S01]  /*3910*/  FMUL.FTZ R126, R96, R13 ;  /* 0x0000000d607e7220 */ /* 0x000fe20000410000 */
[----:B------:R-:W-:Y:S01]  /*3920*/  FMUL.FTZ R13, R111, R14 ;  /* 0x0000000e6f0d7220 */ /* 0x000fe20000410000 */
[----:B------:R-:W-:-:S04]  /*3930*/  FMUL.FTZ R127, R98, R127 ;  /* 0x0000007f627f7220 */ /* 0x000fc80000410000 */
[----:B------:R-:W3:Y:S08]  /*3940*/  MUFU.EX2 R106, R106 ;  /* 0x0000006a006a7308 */ /* 0x000ef00000000800 */
[----:B------:R-:W5:Y:S08]  /*3950*/  MUFU.EX2 R107, R107 ;  /* 0x0000006b006b7308 */ /* 0x000f700000000800 */
[----:B------:R0:W-:Y:S08]  /*3960*/  MUFU.EX2 R118, R121 ;  /* 0x0000007900767308 */ /* 0x0001f00000000800 */
[----:B------:R-:W5:Y:S01]  /*3970*/  MUFU.EX2 R108, R108 ;  /* 0x0000006c006c7308 */ /* 0x000f620000000800 */
[----:B0-----:R-:W-:Y:S01]  /*3980*/  FMUL.FTZ R121, R93, R122 ;  /* 0x0000007a5d797220 */ /* 0x001fe20000410000 */
[----:B------:R-:W-:-:S03]  /*3990*/  FMUL.FTZ R122, R94, R15 ;  /* 0x0000000f5e7a7220 */ /* 0x000fc60000410000 */
[----:B------:R-:W-:Y:S01]  /*39a0*/  FFMA.FTZ R15, R104, R123, R121 ;  /* 0x0000007b680f7223 */ /* 0x000fe20000010079 */
[----:B------:R-:W-:Y:S01]  /*39b0*/  FMUL.FTZ R123, R95, R12 ;  /* 0x0000000c5f7b7220 */ /* 0x000fe20000410000 */
[----:B------:R-:W-:Y:S02]  /*39c0*/  SHF.L.U32 R12, R19, 0x10, RZ ;  /* 0x00000010130c7819 */ /* 0x000fe400000006ff */
[----:B-1----:R-:W-:-:S03]  /*39d0*/  FFMA.FTZ R15, R105, R15, R122 ;  /* 0x0000000f690f7223 */ /* 0x002fc6000001007a */
[----:B------:R-:W-:Y:S01]  /*39e0*/  FMUL.FTZ R19, R97, R12 ;  /* 0x0000000c61137220 */ /* 0x000fe20000410000 */
[----:B---3--:R-:W-:Y:S01]  /*39f0*/  FFMA.FTZ R15, R106, R15, R123 ;  /* 0x0000000f6a0f7223 */ /* 0x008fe2000001007b */
[----:B------:R-:W-:-:S03]  /*3a00*/  FMUL.FTZ R12, R110, R13 ;  /* 0x0000000d6e0c7220 */ /* 0x000fc60000410000 */
[----:B-----5:R-:W-:Y:S01]  /*3a10*/  FFMA.FTZ R15, R107, R15, R126 ;  /* 0x0000000f6b0f7223 */ /* 0x020fe2000001007e */
        /* <DEDUP_REMOVED lines=24> */
[----:B------:R-:W-:Y:S02]  /*3ba0*/  FSEL R16, R14, R13, !P1 ;  /* 0x0000000d0e107208 */ /* 0x000fe40004800000 */
[----:B------:R-:W-:Y:S01]  /*3bb0*/  MOV R13, RZ ;  /* 0x000000ff000d7202 */ /* 0x000fe20000000f00 */
[----:B-1----:R-:W-:Y:S01]  /*3bc0*/  @P1 FMUL.FTZ R133, R133, R12 ;  /* 0x0000000c85851220 */ /* 0x002fe20000410000 */
[----:B------:R-:W-:Y:S01]  /*3bd0*/  ISETP.GE.AND P1, PT, R51, 0x8, PT ;  /* 0x000000083300780c */ /* 0x000fe20003f26270 */
[----:B------:R-:W0:Y:S01]  /*3be0*/  SHFL.UP PT, R15, R16, 0x8, RZ ;  /* 0x05000000100f7989 */ /* 0x000e2200000e00ff */
[----:B------:R-:W-:-:S03]  /*3bf0*/  HFMA2 R12, -RZ, RZ, 1.875, 0 ;  /* 0x3f800000ff0c7431 */ /* 0x000fc600000001ff */
[----:B------:R-:W1:Y:S01]  /*3c00*/  SHFL.UP PT, R134, R133, 0x8, RZ ;  /* 0x0500000085867989 */ /* 0x000e6200000e00ff */
[----:B0-----:R-:W-:-:S07]  /*3c10*/  FFMA.FTZ R15, R133, R15, R16 ;  /* 0x0000000f850f7223 */ /* 0x001fce0000010010 */
[----:B-1----:R-:W-:Y:S01]  /*3c20*/  @P1 FMUL.FTZ R133, R133, R134 ;  /* 0x0000008685851220 */ /* 0x002fe20000410000 */
[----:B------:R-:W-:Y:S01]  /*3c30*/  FSEL R134, R16, R15, !P1 ;  /* 0x0000000f10867208 */ /* 0x000fe20004800000 */
[----:B--2---:R-:W-:Y:S01]  /*3c40*/  STS.128 [R32+0x420], R4 ;  /* 0x0004200420007388 */ /* 0x004fe20000000c00 */
[----:B------:R-:W-:-:S03]  /*3c50*/  ISETP.NE.AND P1, PT, R51, 0x1f, PT ;  /* 0x0000001f3300780c */ /* 0x000fc60003f25270 */
[----:B------:R-:W0:Y:S04]  /*3c60*/  SHFL.UP PT, R16, R133, 0x10, RZ ;  /* 0x0600000085107989 */ /* 0x000e2800000e00ff */
[----:B------:R-:W1:Y:S04]  /*3c70*/  SHFL.UP PT, R17, R134, 0x10, RZ ;  /* 0x0600000086117989 */ /* 0x000e6800000e00ff */
[----:B----4-:R-:W-:Y:S01]  /*3c80*/  STS.128 [R32+0x620], R8 ;  /* 0x0006200820007388 */ /* 0x010fe20000000c00 */
[----:B------:R-:W-:-:S03]  /*3c90*/  NOP ;  /* 0x0000000000007918 */ /* 0x000fc60000000000 */
        /* <DEDUP_REMOVED lines=15> */
[C---:B--2---:R-:W-:Y:S01]  /*3d90*/  PRMT R16, R4.reuse, 0x7632, R16 ;  /* 0x0000763204107816 */ /* 0x044fe20000000010 */
[----:B------:R-:W-:Y:S01]  /*3da0*/  @!P2 STS.64 [UR4+0x850], R12 ;  /* 0x0008500cff00a988 */ /* 0x000fe20008000a04 */
[----:B------:R-:W-:Y:S02]  /*3db0*/  SHF.L.U32 R17, R4, 0x10, RZ ;  /* 0x0000001004117819 */ /* 0x000fe400000006ff */
[----:B------:R-:W-:Y:S01]  /*3dc0*/  SHF.L.U32 R16, R16, 0x10, RZ ;  /* 0x0000001010107819 */ /* 0x000fe200000006ff */
[----:B------:R-:W2:Y:S01]  /*3dd0*/  LDS.64 R14, [UR4+0x840] ;  /* 0x00084004ff0e7984 */ /* 0x000ea20008000a00 */
[----:B------:R-:W-:Y:S01]  /*3de0*/  BAR.SYNC.DEFER_BLOCKING 0x0 ;  /* 0x0000000000007b1d */ /* 0x000fe20000010000 */
[----:B0-----:R-:W-:Y:S02]  /*3df0*/  @!P2 MOV R136, R12 ;  /* 0x0000000c0088a202 */ /* 0x001fe40000000f00 */
        /* <DEDUP_REMOVED lines=38> */
.L_x_4386:
[----:B------:R-:W-:Y:S05]  /*4060*/  BSYNC.RECONVERGENT B0 ;  /* 0x0000000000007941 */ /* 0x000fea0003800200 */
.L_x_4385:
        /* <DEDUP_REMOVED lines=37> */
.L_x_4384:
        /* <DEDUP_REMOVED lines=28> */
[----:B------:R-:W-:Y:S02]  /*4480*/  LEA.HI.X R13, R12, R27, R13, 0x1, P0 ;  /* 0x0000001b0c0d7211 */ /* 0x000fe400000f0c0d */
[----:B------:R-:W-:Y:S01]  /*4490*/  IADD3 R22, P0, PT, R2, R23, RZ ;  /* 0x0000001702167210 */ /* 0x000fe20007f1e0ff */
[----:B-----5:R-:W-:-:S03]  /*44a0*/  IMAD.WIDE.U32 R14, R28, UR20, R20 ;  /* 0x000000141c0e7c25 */ /* 0x020fc6000f8e0014 */
[----:B------:R-:W-:Y:S01]  /*44b0*/  IADD3.X R23, PT, PT, R3, R13, RZ, P0, !PT ;  /* 0x0000000d03177210 */ /* 0x000fe200007fe4ff */
[----:B------:R-:W-:Y:S02]  /*44c0*/  IMAD R15, R29, UR20, R15 ;  /* 0x000000141d0f7c24 */ /* 0x000fe4000f8e020f */
[----:B0-----:R-:W-:-:S04]  /*44d0*/  IMAD.WIDE.U32 R14, R49, R30, R14 ;  /* 0x0000001e310e7225 */ /* 0x001fc800078e000e */
[----:B------:R-:W-:Y:S01]  /*44e0*/  IMAD R15, R49, R31, R15 ;  /* 0x0000001f310f7224 */ /* 0x000fe200078e020f */
[----:B----4-:R-:W-:Y:S01]  /*44f0*/  STG.E.128 desc[UR18][R22.64], R8 ;  /* 0x0000000816007986 */ /* 0x010fe2000c101d12 */
[----:B--2---:R-:W-:-:S03]  /*4500*/  LEA R25, P1, R14, R50, 0x1 ;  /* 0x000000320e197211 */ /* 0x004fc600078208ff */
[----:B-1----:R-:W-:Y:S01]  /*4510*/  STG.E.128 desc[UR18][R22.64+0x200], R4 ;  /* 0x0002000416007986 */ /* 0x002fe2000c101d12 */
        /* <DEDUP_REMOVED lines=36> */
[----:B------:R-:W-:Y:S01]  /*4760*/  PRMT R16, R16, 0x7632, R16 ;  /* 0x0000763210107816 */ /* 0x000fe20000000010 */
[----:B------:R-:W-:Y:S01]  /*4770*/  FMUL.FTZ R4, R6, -1.4426950216293334961 ;  /* 0xbfb8aa3b06047820 */ /* 0x000fe20000410000 */
[----:B------:R-:W-:-:S02]  /*4780*/  SHF.L.U32 R22, R19, 0x10, RZ ;  /* 0x0000001013167819 */ /* 0x000fc400000006ff */
[----:B------:R-:W-:Y:S02]  /*4790*/  PRMT R18, R18, 0x7632, R18 ;  /* 0x0000763212127816 */ /* 0x000fe40000000012 */
[----:B------:R-:W-:Y:S01]  /*47a0*/  PRMT R19, R19, 0x7632, R19 ;  /* 0x0000763213137816 */ /* 0x000fe20000000013 */
[----:B------:R-:W-:Y:S01]  /*47b0*/  FMUL.FTZ R11, R22, -1.4426950216293334961 ;  /* 0xbfb8aa3b160b7820 */ /* 0x000fe20000410000 */
[C---:B-1----:R-:W-:Y:S01]  /*47c0*/  PRMT R51, R15.reuse, 0x7632, R51 ;  /* 0x000076320f337816 */ /* 0x042fe20000000033 */
[----:B------:R1:W3:Y:S01]  /*47d0*/  MUFU.EX2 R5, R4 ;  /* 0x0000000400057308 */ /* 0x0002e20000000800 */
[----:B------:R-:W-:Y:S01]  /*47e0*/  SHF.L.U32 R16, R16, 0x10, RZ ;  /* 0x0000001010107819 */ /* 0x000fe200000006ff */
[----:B0-----:R-:W-:Y:S01]  /*47f0*/  FADD.FTZ R10, R10, 1 ;  /* 0x3f8000000a0a7421 */ /* 0x001fe20000010000 */
[----:B------:R-:W-:Y:S02]  /*4800*/  SHF.L.U32 R15, R15, 0x10, RZ ;  /* 0x000000100f0f7819 */ /* 0x000fe400000006ff */
[----:B------:R-:W-:-:S02]  /*4810*/  PRMT R17, R17, 0x7632, R17 ;  /* 0x0000763211117816 */ /* 0x000fc40000000011 */
[----:B------:R-:W-:Y:S01]  /*4820*/  SHF.L.U32 R18, R18, 0x10, RZ ;  /* 0x0000001012127819 */ /* 0x000fe200000006ff */
[----:B------:R0:W4:Y:S01]  /*4830*/  MUFU.EX2 R29, R27 ;  /* 0x0000001b001d7308 */ /* 0x0001220000000800 */
[----:B------:R-:W-:Y:S01]  /*4840*/  SHF.L.U32 R24, R12, 0x10, RZ ;  /* 0x000000100c187819 */ /* 0x000fe200000006ff */
[----:B-1----:R-:W-:Y:S01]  /*4850*/  FMUL.FTZ R4, R16, -1.4426950216293334961 ;  /* 0xbfb8aa3b10047820 */ /* 0x002fe20000410000 */
[----:B------:R-:W-:Y:S01]  /*4860*/  SHF.L.U32 R19, R19, 0x10, RZ ;  /* 0x0000001013137819 */ /* 0x000fe200000006ff */
[----:B--2---:R-:W-:Y:S01]  /*4870*/  FADD.FTZ R53, R53, 1 ;  /* 0x3f80000035357421 */ /* 0x004fe20000010000 */
[----:B------:R-:W-:Y:S01]  /*4880*/  SHF.L.U32 R54, R51, 0x10, RZ ;  /* 0x0000001033367819 */ /* 0x000fe200000006ff */
[----:B------:R-:W-:Y:S01]  /*4890*/  FMUL.FTZ R51, R15, -1.4426950216293334961 ;  /* 0xbfb8aa3b0f337820 */ /* 0x000fe20000410000 */
[----:B------:R-:W-:Y:S01]  /*48a0*/  SHF.L.U32 R17, R17, 0x10, RZ ;  /* 0x0000001011117819 */ /* 0x000fe200000006ff */
        /* <DEDUP_REMOVED lines=9> */
[----:B-1----:R-:W-:Y:S01]  /*4940*/  SHF.L.U32 R30, R14, 0x10, RZ ;  /* 0x000000100e1e7819 */ /* 0x002fe200000006ff */
[----:B----4-:R-:W-:-:S04]  /*4950*/  FADD.FTZ R29, R29, 1 ;  /* 0x3f8000001d1d7421 */ /* 0x010fc80000010000 */
[----:B------:R-:W-:Y:S02]  /*4960*/  FMUL.FTZ R14, R30, -1.4426950216293334961 ;  /* 0xbfb8aa3b1e0e7820 */ /* 0x000fe40000410000 */
[----:B------:R-:W1:Y:S01]  /*4970*/  MUFU.EX2 R8, R8 ;  /* 0x0000000800087308 */ /* 0x000e620000000800 */
[----:B0-----:R-:W-:Y:S01]  /*4980*/  FMUL.FTZ R11, R18, -1.4426950216293334961 ;  /* 0xbfb8aa3b120b7820 */ /* 0x001fe20000410000 */
[----:B--2---:R-:W-:-:S06]  /*4990*/  FADD.FTZ R50, R50, 1 ;  /* 0x3f80000032327421 */ /* 0x004fcc0000010000 */
        /* <DEDUP_REMOVED lines=35> */
[----:B------:R1:W2:Y:S02]  /*4bd0*/  MUFU.RCP R61, R5 ;  /* 0x00000005003d7308 */ /* 0x0002a40000001000 */
[----:B------:R-:W-:-:S06]  /*4be0*/  F2FP.BF16.F32.PACK_AB R10, R15, R4 ;  /* 0x000000040f0a723e */ /* 0x000fcc00000010ff */
[----:B------:R-:W3:Y:S01]  /*4bf0*/  MUFU.RCP R23, R23 ;  /* 0x0000001700177308 */ /* 0x000ee20000001000 */
[----:B-1----:R-:W-:Y:S01]  /*4c00*/  FMUL.FTZ R5, R26, R57 ;  /* 0x000000391a057220 */ /* 0x002fe20000410000 */
[----:B0-----:R-:W-:Y:S01]  /*4c10*/  FMUL.FTZ R18, R18, R11 ;  /* 0x0000000b12127220 */ /* 0x001fe20000410000 */
[----:B------:R-:W-:Y:S02]  /*4c20*/  FMUL.FTZ R11, R52, R63 ;  /* 0x0000003f340b7220 */ /* 0x000fe40000410000 */
[----:B------:R-:W-:Y:S01]  /*4c30*/  FMUL.FTZ R5, R5, R64 ;  /* 0x0000004005057220 */ /* 0x000fe20000410000 */
[----:B------:R-:W-:Y:S01]  /*4c40*/  FMUL.FTZ R18, R18, R75 ;  /* 0x0000004b12127220 */ /* 0x000fe20000410000 */
[----:B------:R-:W-:Y:S01]  /*4c50*/  FMUL.FTZ R11, R11, R72 ;  /* 0x000000480b0b7220 */ /* 0x000fe20000410000 */
[----:B------:R-:W0:Y:S01]  /*4c60*/  MUFU.RCP R25, R25 ;  /* 0x0000001900197308 */ /* 0x000e220000001000 */
[----:B--2---:R-:W-:Y:S01]  /*4c70*/  FMUL.FTZ R6, R6, R61 ;  /* 0x0000003d06067220 */ /* 0x004fe20000410000 */
[----:B------:R-:W-:-:S02]  /*4c80*/  F2FP.BF16.F32.PACK_AB R16, R16, R5 ;  /* 0x000000051010723e */ /* 0x000fc400000010ff */
[----:B------:R-:W1:Y:S01]  /*4c90*/  LDC.64 R4, c[0x0][0x430] ;  /* 0x00010c00ff047b82 */ /* 0x000e620000000a00 */
[----:B------:R-:W-:Y:S01]  /*4ca0*/  FMUL.FTZ R6, R6, R65 ;  /* 0x0000004106067220 */ /* 0x000fe20000410000 */
[----:B------:R-:W-:Y:S02]  /*4cb0*/  F2FP.BF16.F32.PACK_AB R18, R18, R9 ;  /* 0x000000091212723e */ /* 0x000fe400000010ff */
[----:B------:R-:W2:Y:S01]  /*4cc0*/  MUFU.RCP R29, R29 ;  /* 0x0000001d001d7308 */ /* 0x000ea20000001000 */
[----:B---3--:R-:W-:-:S04]  /*4cd0*/  FMUL.FTZ R22, R22, R23 ;  /* 0x0000001716167220 */ /* 0x008fc80000410000 */
[----:B------:R-:W-:-:S03]  /*4ce0*/  FMUL.FTZ R22, R22, R67 ;  /* 0x0000004316167220 */ /* 0x000fc60000410000 */
[----:B------:R2:W3:Y:S01]  /*4cf0*/  MUFU.RCP R8, R7 ;  /* 0x0000000700087308 */ /* 0x0004e20000001000 */
[----:B0-----:R-:W-:-:S04]  /*4d00*/  FMUL.FTZ R24, R24, R25 ;  /* 0x0000001918187220 */ /* 0x001fc80000410000 */
[----:B------:R-:W-:-:S03]  /*4d10*/  FMUL.FTZ R24, R24, R69 ;  /* 0x0000004518187220 */ /* 0x000fc60000410000 */
[----:B------:R-:W0:Y:S01]  /*4d20*/  MUFU.RCP R12, R12 ;  /* 0x0000000c000c7308 */ /* 0x000e220000001000 */
[----:B--2---:R-:W-:Y:S01]  /*4d30*/  FMUL.FTZ R7, R28, R29 ;  /* 0x0000001d1c077220 */ /* 0x004fe20000410000 */
[----:B-1----:R-:W-:-:S04]  /*4d40*/  IMAD.WIDE.U32 R20, R4, UR20, R20 ;  /* 0x0000001404147c25 */ /* 0x002fc8000f8e0014 */
[----:B------:R-:W-:Y:S02]  /*4d50*/  FMUL.FTZ R7, R7, R70 ;  /* 0x0000004607077220 */ /* 0x000fe40000410000 */
[----:B------:R-:W1:Y:S01]  /*4d60*/  MUFU.RCP R50, R13 ;  /* 0x0000000d00327308 */ /* 0x000e620000001000 */
[----:B---3--:R-:W-:Y:S01]  /*4d70*/  FMUL.FTZ R17, R17, R8 ;  /* 0x0000000811117220 */ /* 0x008fe20000410000 */
[----:B------:R-:W-:-:S03]  /*4d80*/  IMAD R21, R5, UR20, R21 ;  /* 0x0000001405157c24 */ /* 0x000fc6000f8e0215 */
[----:B------:R-:W-:-:S03]  /*4d90*/  FMUL.FTZ R17, R17, R74 ;  /* 0x0000004a11117220 */ /* 0x000fc60000410000 */
[----:B------:R-:W2:Y:S01]  /*4da0*/  MUFU.RCP R53, R14 ;  /* 0x0000000e00357308 */ /* 0x000ea20000001000 */
[----:B0-----:R-:W-:Y:S01]  /*4db0*/  FMUL.FTZ R19, R19, R12 ;  /* 0x0000000c13137220 */ /* 0x001fe20000410000 */
[----:B------:R-:W-:Y:S01]  /*4dc0*/  BAR.SYNC.DEFER_BLOCKING 0x0 ;  /* 0x0000000000007b1d */ /* 0x000fe20000010000 */
[----:B------:R-:W-:Y:S02]  /*4dd0*/  F2FP.BF16.F32.PACK_AB R17, R17, R6 ;  /* 0x000000061111723e */ /* 0x000fe400000010ff */
[----:B------:R-:W-:-:S03]  /*4de0*/  FMUL.FTZ R19, R19, R76 ;  /* 0x0000004c13137220 */ /* 0x000fc60000410000 */
[----:B------:R-:W0:Y:S01]  /*4df0*/  MUFU.RCP R55, R55 ;  /* 0x0000003700377308 */ /* 0x000e220000001000 */
[----:B-1----:R-:W-:Y:S01]  /*4e00*/  FMUL.FTZ R27, R27, R50 ;  /* 0x000000321b1b7220 */ /* 0x002fe20000410000 */
[----:B------:R-:W-:Y:S02]  /*4e10*/  F2FP.BF16.F32.PACK_AB R19, R19, R22 ;  /* 0x000000161313723e */ /* 0x000fe400000010ff */
[----:B------:R-:W1:Y:S01]  /*4e20*/  LDC.64 R22, c[0x0][0x490] ;  /* 0x00012400ff167b82 */ /* 0x000e620000000a00 */
[----:B------:R-:W-:Y:S01]  /*4e30*/  FMUL.FTZ R27, R27, R78 ;  /* 0x0000004e1b1b7220 */ /* 0x000fe20000410000 */
[----:B--2---:R-:W-:-:S04]  /*4e40*/  FMUL.FTZ R30, R30, R53 ;  /* 0x000000351e1e7220 */ /* 0x004fc80000410000 */
[----:B------:R-:W-:Y:S01]  /*4e50*/  F2FP.BF16.F32.PACK_AB R8, R27, R24 ;  /* 0x000000181b08723e */ /* 0x000fe200000010ff */
[----:B------:R-:W-:Y:S01]  /*4e60*/  FMUL.FTZ R30, R30, R77 ;  /* 0x0000004d1e1e7220 */ /* 0x000fe20000410000 */
[----:B0-----:R-:W-:-:S04]  /*4e70*/  FMUL.FTZ R54, R54, R55 ;  /* 0x0000003736367220 */ /* 0x001fc80000410000 */
[----:B------:R-:W-:Y:S01]  /*4e80*/  F2FP.BF16.F32.PACK_AB R9, R30, R7 ;  /* 0x000000071e09723e */ /* 0x000fe200000010ff */
[----:B------:R-:W-:Y:S01]  /*4e90*/  STS.128 [R0], R16 ;  /* 0x0000001000007388 */ /* 0x000fe20000000c00 */
[----:B------:R-:W0:Y:S01]  /*4ea0*/  LDC.64 R6, c[0x0][0x438] ;  /* 0x00010e00ff067b82 */ /* 0x000e220000000a00 */
[----:B------:R-:W-:-:S05]  /*4eb0*/  FMUL.FTZ R54, R54, R79 ;  /* 0x0000004f36367220 */ /* 0x000fca0000410000 */
        /* <DEDUP_REMOVED lines=16> */
.L_x_4389:
        /* <DEDUP_REMOVED lines=12> */
.L_x_5125:


//--------------------- .text._Z25selective_scan_fwd_kernelI32Selective_Scan_fwd_kernel_traitsILi32ELi8ELi1ELb0ELb0ELb0ELb0EN3c108BFloat16EfEEv13SSMParamsBase --------------------------
	.section	.text._Z25selective_scan_fwd_kernelI32Selective_Scan_fwd_kernel_traitsILi32ELi8ELi1ELb0ELb0ELb0ELb0EN3c108BFloat16EfEEv13SSMParamsBase,"ax",@progbits
	.align	128
        .global         _Z25selective_scan_fwd_kernelI32Selective_Scan_fwd_kernel_traitsILi32ELi8ELi1ELb0ELb0ELb0ELb0EN3c108BFloat16EfEEv13SSMParamsBase
        .type           _Z25selective_scan_fwd_kernelI32Selective_Scan_fwd_kernel_traitsILi32ELi8ELi1ELb0ELb0ELb0ELb0EN3c108BFloat16EfEEv13SSMParamsBase,@function
        .size           _Z25selective_scan_fwd_kernelI32Selective_Scan_fwd_kernel_traitsILi32ELi8ELi1ELb0ELb0ELb0ELb0EN3c108BFloat16EfEEv13SSMParamsBase,(.L_x_5126 - _Z25selective_scan_fwd_kernelI32Selective_Scan_fwd_kernel_traitsILi32ELi8ELi1ELb0ELb0ELb0ELb0EN3c108BFloat16EfEEv13SSMParamsBase)
        .other          _Z25selective_scan_fwd_kernelI32Selective_Scan_fwd_kernel_traitsILi32ELi8ELi1ELb0ELb0ELb0ELb0EN3c108BFloat16EfEEv13SSMParamsBase,@"STO_CUDA_ENTRY STV_DEFAULT"
_Z25selective_scan_fwd_kernelI32Selective_Scan_fwd_kernel_traitsILi32ELi8ELi1ELb0ELb0ELb0ELb0EN3c108BFloat16EfEEv13SSMParamsBase:
.text._Z25selective_scan_fwd_kernelI32Selective_Scan_fwd_kernel_traitsILi32ELi8ELi1ELb0ELb0ELb0ELb0EN3c108BFloat16EfEEv13SSMParamsBase:
[----:B------:R-:W-:Y:S08]  /*0000*/  LDC R1, c[0x0][0x37c] ;  /* 0x0000df00ff017b82 */ /* 0x000ff00000000800 */
[----:B------:R-:W0:Y:S01]  /*0010*/  LDC.64 R2, c[0x0][0x458] ;  /* 0x00011600ff027b82 */ /* 0x000e220000000a00 */
[----:B------:R-:W1:Y:S01]  /*0020*/  S2R R17, SR_CTAID.Y ;  /* 0x0000000000117919 */ /* 0x000e620000002600 */
[----:B------:R-:W2:Y:S01]  /*0030*/  LDCU.64 UR16, c[0x0][0x358] ;  /* 0x00006b00ff1077ac */ /* 0x000ea20008000a00 */
[----:B------:R-:W-:-:S02]  /*0040*/  IMAD.MOV.U32 R0, RZ, RZ, RZ ;  /* 0x000000ffff007224 */ /* 0x000fc400078e00ff */
[----:B------:R-:W-:Y:S01]  /*0050*/  HFMA2 R20, -RZ, RZ, 0, 0 ;  /* 0x00000000ff147431 */ /* 0x000fe200000001ff */
        /* <DEDUP_REMOVED lines=23> */
[----:B--2---:R-:W-:Y:S01]  /*01d0*/  IMAD.U32 R2, RZ, RZ, UR4 ;  /* 0x00000004ff027e24 */ /* 0x004fe2000f8e00ff */
[----:B------:R-:W-:Y:S01]  /*01e0*/  MOV R3, UR5 ;  /* 0x0000000500037c02 */ /* 0x000fe20008000f00 */
[----:B0-----:R-:W-:Y:S01]  /*01f0*/  IMAD.U32 R4, RZ, RZ, UR6 ;  /* 0x00000006ff047e24 */ /* 0x001fe2000f8e00ff */
[----:B------:R-:W-:Y:S01]  /*0200*/  MOV R5, UR7 ;  /* 0x0000000700057c02 */ /* 0x000fe20008000f00 */
[----:B------:R-:W-:Y:S07]  /*0210*/  @!P0 EXIT ;  /* 0x000000000000894d */ /* 0x000fee0003800000 */
[----:B------:R-:W0:Y:S01]  /*0220*/  S2R R21, SR_TID.X ;  /* 0x0000000000157919 */ /* 0x000e220000002100 */
[----:B------:R-:W2:Y:S01]  /*0230*/  LDC.64 R14, c[0x0][0x428] ;  /* 0x00010a00ff0e7b82 */ /* 0x000ea20000000a00 */
[----:B------:R-:W-:Y:S01]  /*0240*/  MOV R5, UR8 ;  /* 0x0000000800057c02 */ /* 0x000fe20008000f00 */
[----:B------:R-:W-:Y:S01]  /*0250*/  IMAD.U32 R3, RZ, RZ, UR9 ;  /* 0x00000009ff037e24 */ /* 0x000fe2000f8e00ff */
[----:B------:R-:W3:Y:S01]  /*0260*/  LDCU.64 UR6, c[0x0][0x3b8] ;  /* 0x00007700ff0677ac */ /* 0x000ee20008000a00 */
[C---:B------:R-:W-:Y:S01]  /*0270*/  IMAD.WIDE.U32 R2, R17.reuse, UR10, R2 ;  /* 0x0000000a11027c25 */ /* 0x040fe2000f8e0002 */
[----:B------:R-:W0:Y:S03]  /*0280*/  LDCU.64 UR8, c[0x0][0x3d8] ;  /* 0x00007b00ff0877ac */ /* 0x000e260008000a00 */
[----:B------:R-:W0:Y:S01]  /*0290*/  LDC.64 R30, c[0x0][0x448] ;  /* 0x00011200ff1e7b82 */ /* 0x000e220000000a00 */
[C---:B------:R-:W-:Y:S01]  /*02a0*/  IMAD.WIDE.U32 R4, R17.reuse, UR14, R4 ;  /* 0x0000000e11047c25 */ /* 0x040fe2000f8e0004 */
[----:B-1----:R-:W-:Y:S01]  /*02b0*/  LEA R32, P0, R2, R6, 0x1 ;  /* 0x0000000602207211 */ /* 0x002fe200078008ff */
[----:B------:R-:W1:Y:S02]  /*02c0*/  LDCU UR4, c[0x0][0x38c] ;  /* 0x00007180ff0477ac */ /* 0x000e640008000800 */
[----:B------:R-:W-:Y:S01]  /*02d0*/  IMAD R42, R17, UR11, R3 ;  /* 0x0000000b112a7c24 */ /* 0x000fe2000f8e0203 */
[----:B------:R-:W-:-:S02]  /*02e0*/  LEA R33, P1, R4, R8, 0x1 ;  /* 0x0000000804217211 */ /* 0x000fc400078208ff */
[----:B------:R-:W0:Y:S01]  /*02f0*/  LDC.64 R22, c[0x0][0x3a0] ;  /* 0x0000e800ff167b82 */ /* 0x000e220000000a00 */
[----:B------:R-:W-:Y:S01]  /*0300*/  IMAD R43, R17, UR15, R5 ;  /* 0x0000000f112b7c24 */ /* 0x000fe2000f8e0205 */
[----:B------:R-:W-:Y:S01]  /*0310*/  LEA.HI.X R42, R2, R7, R42, 0x1, P0 ;  /* 0x00000007022a7211 */ /* 0x000fe200000f0c2a */
[----:B----4-:R-:W-:-:S03]  /*0320*/  IMAD R3, R10, UR18, R17 ;  /* 0x000000120a037c24 */ /* 0x010fc6000f8e0211 */
[----:B------:R-:W-:Y:S02]  /*0330*/  LEA.HI.X R43, R4, R9, R43, 0x1, P1 ;  /* 0x00000009042b7211 */ /* 0x000fe400008f0c2b */
[----:B------:R-:W4:Y:S01]  /*0340*/  LDC.64 R18, c[0x0][0x420] ;  /* 0x00010800ff127b82 */ /* 0x000f220000000a00 */
[----:B------:R-:W-:Y:S02]  /*0350*/  IMAD R29, R3, R12, RZ ;  /* 0x0000000c031d7224 */ /* 0x000fe400078e02ff */
[----:B---3--:R-:W-:Y:S01]  /*0360*/  IMAD.WIDE.U32 R12, R17, UR6, RZ ;  /* 0x00000006110c7c25 */ /* 0x008fe2000f8e00ff */
[----:B-1----:R-:W-:-:S03]  /*0370*/  UISETP.LT.AND UP0, UPT, UR4, 0x1, UPT ;  /* 0x000000010400788c */ /* 0x002fc6000bf01270 */
[C---:B--2---:R-:W-:Y:S01]  /*0380*/  IMAD.WIDE.U32 R10, R17.reuse, R14, RZ ;  /* 0x0000000e110a7225 */ /* 0x044fe200078e00ff */
[----:B------:R-:W1:Y:S01]  /*0390*/  LDC.64 R34, c[0x0][0x450] ;  /* 0x00011400ff227b82 */ /* 0x000e620000000a00 */
[----:B0-----:R-:W-:Y:S02]  /*03a0*/  LEA R24, P0, R12, R30, 0x2 ;  /* 0x0000001e0c187211 */ /* 0x001fe400078010ff */
[----:B------:R-:W-:Y:S01]  /*03b0*/  IMAD R11, R17, R15, R11 ;  /* 0x0000000f110b7224 */ /* 0x000fe200078e020b */
[----:B------:R-:W-:Y:S01]  /*03c0*/  SHF.L.U32 R30, R21, 0x3, RZ ;  /* 0x00000003151e7819 */ /* 0x000fe200000006ff */
[----:B------:R-:W-:-:S03]  /*03d0*/  IMAD.WIDE.U32 R26, R17, UR8, RZ ;  /* 0x00000008111a7c25 */ /* 0x000fc6000f8e00ff */
[----:B------:R-:W0:Y:S01]  /*03e0*/  LDC.64 R36, c[0x0][0x440] ;  /* 0x00011000ff247b82 */ /* 0x000e220000000a00 */
[----:B------:R-:W-:Y:S01]  /*03f0*/  IMAD.WIDE.U32 R14, R17, R22, RZ ;  /* 0x00000016110e7225 */ /* 0x000fe200078e00ff */
[----:B------:R-:W-:-:S03]  /*0400*/  IADD3 R39, PT, PT, R30, 0x6, RZ ;  /* 0x000000061e277810 */ /* 0x000fc60007ffe0ff */
[C---:B------:R-:W-:Y:S02]  /*0410*/  IMAD R25, R17.reuse, UR7, R13 ;  /* 0x0000000711197c24 */ /* 0x040fe4000f8e020d */
[C---:B------:R-:W-:Y:S01]  /*0420*/  IMAD R13, R17.reuse, R23, R15 ;  /* 0x00000017110d7224 */ /* 0x040fe200078e020f */
[----:B------:R-:W2:Y:S01]  /*0430*/  LDC.64 R8, c[0x0][0x3c0] ;  /* 0x0000f000ff087b82 */ /* 0x000ea20000000a00 */
[----:B----4-:R-:W-:Y:S01]  /*0440*/  IMAD.WIDE.U32 R2, R18, UR18, R10 ;  /* 0x0000001212027c25 */ /* 0x010fe2000f8e000a */
[----:B------:R-:W-:Y:S02]  /*0450*/  LOP3.LUT R10, R30, 0x1f00, RZ, 0xc0, !PT ;  /* 0x00001f001e0a7812 */ /* 0x000fe400078ec0ff */
[----:B------:R-:W-:Y:S01]  /*0460*/  LEA.HI.X R25, R12, R31, R25, 0x2, P0 ;  /* 0x0000001f0c197211 */ /* 0x000fe200000f1419 */
[----:B------:R-:W-:Y:S01]  /*0470*/  IMAD R17, R17, UR9, R27 ;  /* 0x0000000911117c24 */ /* 0x000fe2000f8e021b */
[----:B------:R-:W-:Y:S01]  /*0480*/  LOP3.LUT R41, R10, 0x1f, R21, 0xf8, !PT ;  /* 0x0000001f0a297812 */ /* 0x000fe200078ef815 */
[----:B------:R-:W-:Y:S01]  /*0490*/  IMAD R29, R29, UR4, RZ ;  /* 0x000000041d1d7c24 */ /* 0x000fe2000f8e02ff */
[----:B------:R-:W3:Y:S01]  /*04a0*/  LDC.64 R6, c[0x0][0x3e0] ;  /* 0x0000f800ff067b82 */ /* 0x000ee20000000a00 */
[C---:B-1----:R-:W-:Y:S01]  /*04b0*/  LEA R23, P1, R26.reuse, R34, 0x2 ;  /* 0x000000221a177211 */ /* 0x042fe200078210ff */
[----:B------:R-:W-:Y:S01]  /*04c0*/  USEL UR4, UR4, 0x1, !UP0 ;  /* 0x0000000104047887 */ /* 0x000fe2000c000000 */
[----:B------:R-:W-:Y:S01]  /*04d0*/  IMAD R28, R19, UR18, R3 ;  /* 0x00000012131c7c24 */ /* 0x000fe2000f8e0203 */
[----:B------:R-:W-:Y:S01]  /*04e0*/  LOP3.LUT R44, R41, 0x20, RZ, 0xfc, !PT ;  /* 0x00000020292c7812 */ /* 0x000fe200078efcff */
[----:B------:R-:W-:Y:S01]  /*04f0*/  IMAD.MOV.U32 R31, RZ, RZ, RZ ;  /* 0x000000ffff1f7224 */ /* 0x000fe200078e00ff */
[----:B------:R-:W-:Y:S01]  /*0500*/  LEA.HI.X R26, R26, R35, R17, 0x2, P1 ;  /* 0x000000231a1a7211 */ /* 0x000fe200008f1411 */
[----:B------:R-:W-:Y:S01]  /*0510*/  VIADD R34, R30, 0x1 ;  /* 0x000000011e227836 */ /* 0x000fe20000000000 */
[----:B------:R-:W1:Y:S01]  /*0520*/  LDC.64 R4, c[0x0][0x3a8] ;  /* 0x0000ea00ff047b82 */ /* 0x000e620000000a00 */
[----:B0-----:R-:W-:Y:S01]  /*0530*/  LEA R22, P2, R14, R36, 0x2 ;  /* 0x000000240e167211 */ /* 0x001fe200078410ff */
[C---:B------:R-:W-:Y:S01]  /*0540*/  VIADD R36, R30.reuse, 0x3 ;  /* 0x000000031e247836 */ /* 0x040fe20000000000 */
[C---:B------:R-:W-:Y:S01]  /*0550*/  IADD3 R35, PT, PT, R30.reuse, 0x2, RZ ;  /* 0x000000021e237810 */ /* 0x040fe20007ffe0ff */
[----:B------:R-:W-:Y:S01]  /*0560*/  VIADD R38, R30, 0x5 ;  /* 0x000000051e267836 */ /* 0x000fe20000000000 */
[----:B------:R-:W-:Y:S01]  /*0570*/  LEA.HI.X R27, R14, R37, R13, 0x2, P2 ;  /* 0x000000250e1b7211 */ /* 0x000fe200010f140d */
[C---:B------:R-:W-:Y:S01]  /*0580*/  VIADD R40, R30.reuse, 0x7 ;  /* 0x000000071e287836 */ /* 0x040fe20000000000 */
[----:B------:R-:W-:Y:S01]  /*0590*/  IADD3 R37, PT, PT, R30, 0x4, RZ ;  /* 0x000000041e257810 */ /* 0x000fe20007ffe0ff */
[----:B------:R-:W0:Y:S01]  /*05a0*/  LDCU.U8 UR9, c[0x0][0x39e] ;  /* 0x000073c0ff0977ac */ /* 0x000e220008000000 */
[----:B--2---:R-:W-:-:S02]  /*05b0*/  SHF.L.U64.HI R9, R8, 0x2, R9 ;  /* 0x0000000208097819 */ /* 0x004fc40000010209 */
[C---:B------:R-:W-:Y:S01]  /*05c0*/  LOP3.LUT R45, R41.reuse, 0x40, RZ, 0xfc, !PT ;  /* 0x00000040292d7812 */ /* 0x040fe200078efcff */
[----:B------:R-:W-:Y:S01]  /*05d0*/  UIADD3 UR7, UPT, UPT, -UR4, URZ, URZ ;  /* 0x000000ff04077290 */ /* 0x000fe2000fffe1ff */
[C---:B------:R-:W-:Y:S02]  /*05e0*/  LOP3.LUT R46, R41.reuse, 0x60, RZ, 0xfc, !PT ;  /* 0x00000060292e7812 */ /* 0x040fe400078efcff */
[C---:B------:R-:W-:Y:S02]  /*05f0*/  LOP3.LUT R47, R41.reuse, 0x80, RZ, 0xfc, !PT ;  /* 0x00000080292f7812 */ /* 0x040fe400078efcff */
[----:B---3--:R-:W-:Y:S02]  /*0600*/  SHF.L.U64.HI R7, R6, 0x2, R7 ;  /* 0x0000000206077819 */ /* 0x008fe40000010207 */
[C---:B------:R-:W-:Y:S02]  /*0610*/  LOP3.LUT R48, R41.reuse, 0xa0, RZ, 0xfc, !PT ;  /* 0x000000a029307812 */ /* 0x040fe400078efcff */
[----:B------:R-:W-:-:S02]  /*0620*/  LOP3.LUT R49, R41, 0xc0, RZ, 0xfc, !PT ;  /* 0x000000c029317812 */ /* 0x000fc400078efcff */
[----:B------:R-:W-:Y:S02]  /*0630*/  LOP3.LUT R50, R41, 0xe0, RZ, 0xfc, !PT ;  /* 0x000000e029327812 */ /* 0x000fe400078efcff */
[----:B01----:R-:W-:-:S07]  /*0640*/  SHF.L.U64.HI R5, R4, 0x2, R5 ;  /* 0x0000000204057819 */ /* 0x003fce0000010205 */
.L_x_4410:
[----:B0-----:R-:W0:Y:S01]  /*0650*/  LDCU UR4, c[0x0][0x388] ;  /* 0x00007100ff0477ac */ /* 0x001e220008000800 */
[----:B------:R-:W-:Y:S01]  /*0660*/  SHF.L.U32 R51, R31, 0x8, RZ ;  /* 0x000000081f337819 */ /* 0x000fe200000006ff */
[----:B------:R-:W-:Y:S01]  /*0670*/  IMAD.SHL.U32 R10, R41, 0x2, RZ ;  /* 0x00000002290a7824 */ /* 0x000fe200078e00ff */
[----:B------:R-:W-:Y:S02]  /*0680*/  PRMT R12, RZ, 0x7610, R12 ;  /* 0x00007610ff0c7816 */ /* 0x000fe4000000000c */
        /* <DEDUP_REMOVED lines=19> */
[----:B------:R-:W-:Y:S01]  /*07c0*/  PRMT R65, RZ, 0x7610, R65 ;  /* 0x00007610ff417816 */ /* 0x000fe20000000041 */
[----:B------:R-:W2:Y:S01]  /*07d0*/  @!P6 LDG.E.U16 R12, desc[UR16][R14.64] ;  /* 0x000000100e0ce981 */ /* 0x000ea2000c1e1500 */
[----:B------:R-:W-:-:S03]  /*07e0*/  ISETP.GE.AND P6, PT, R50, R13, PT ;  /* 0x0000000d3200720c */ /* 0x000fc60003fc6270 */
        /* <DEDUP_REMOVED lines=13> */
[----:B------:R-:W-:Y:S02]  /*08c0*/  PRMT R64, RZ, 0x7610, R64 ;  /* 0x00007610ff407816 */ /* 0x000fe40000000040 */
[C---:B0-----:R-:W-:Y:S01]  /*08d0*/  IADD3 R53, PT, PT, R56.reuse, 0x20, RZ ;  /* 0x0000002038357810 */ /* 0x041fe20007ffe0ff */
[C---:B------:R-:W-:Y:S01]  /*08e0*/  VIADD R57, R56.reuse, 0x40 ;  /* 0x0000004038397836 */ /* 0x040fe20000000000 */
[CC--:B------:R-:W-:Y:S01]  /*08f0*/  LEA.HI.SX32 R55, R56.reuse, R56.reuse, 0x1b ;  /* 0x0000003838377211 */ /* 0x0c0fe200078fdaff */
[C---:B------:R-:W-:Y:S01]  /*0900*/  VIADD R15, R56.reuse, 0x80 ;  /* 0x00000080380f7836 */ /* 0x040fe20000000000 */
[-C--:B------:R-:W-:Y:S02]  /*0910*/  LEA.HI.SX32 R53, R53, R56.reuse, 0x1b ;  /* 0x0000003835357211 */ /* 0x080fe400078fdaff */
[----:B------:R-:W-:Y:S02]  /*0920*/  IADD3 R59, PT, PT, R56, 0x60, RZ ;  /* 0x00000060383b7810 */ /* 0x000fe40007ffe0ff */
[----:B------:R-:W-:-:S02]  /*0930*/  LEA.HI.SX32 R57, R57, R56, 0x1b ;  /* 0x0000003839397211 */ /* 0x000fc400078fdaff */
[----:B------:R-:W-:Y:S02]  /*0940*/  LEA R55, R55, UR4, 0x1 ;  /* 0x0000000437377c11 */ /* 0x000fe4000f8e08ff */
[----:B------:R-:W-:Y:S02]  /*0950*/  LEA R54, R53, UR4, 0x1 ;  /* 0x0000000435367c11 */ /* 0x000fe4000f8e08ff */
[----:B------:R-:W-:Y:S01]  /*0960*/  LEA.HI.SX32 R52, R59, R56, 0x1b ;  /* 0x000000383b347211 */ /* 0x000fe200078fdaff */
[C---:B------:R-:W-:Y:S01]  /*0970*/  VIADD R59, R56.reuse, 0xc0 ;  /* 0x000000c0383b7836 */ /* 0x040fe20000000000 */
[----:B------:R-:W-:Y:S02]  /*0980*/  LEA R53, R57, UR4, 0x1 ;  /* 0x0000000439357c11 */ /* 0x000fe4000f8e08ff */
[C---:B------:R-:W-:Y:S02]  /*0990*/  IADD3 R57, PT, PT, R56.reuse, 0xa0, RZ ;  /* 0x000000a038397810 */ /* 0x040fe40007ffe0ff */
[----:B------:R-:W-:-:S02]  /*09a0*/  IADD3 R61, PT, PT, R56, 0xe0, RZ ;  /* 0x000000e0383d7810 */ /* 0x000fc40007ffe0ff */
[-C--:B------:R-:W-:Y:S02]  /*09b0*/  LEA.HI.SX32 R15, R15, R56.reuse, 0x1b ;  /* 0x000000380f0f7211 */ /* 0x080fe400078fdaff */
[-C--:B------:R-:W-:Y:S02]  /*09c0*/  LEA.HI.SX32 R58, R57, R56.reuse, 0x1b ;  /* 0x00000038393a7211 */ /* 0x080fe400078fdaff */
[-C--:B------:R-:W-:Y:S02]  /*09d0*/  LEA.HI.SX32 R59, R59, R56.reuse, 0x1b ;  /* 0x000000383b3b7211 */ /* 0x080fe400078fdaff */
[----:B------:R-:W-:Y:S02]  /*09e0*/  LEA R52, R52, UR4, 0x1 ;  /* 0x0000000434347c11 */ /* 0x000fe4000f8e08ff */
[----:B------:R-:W-:Y:S02]  /*09f0*/  LEA.HI.SX32 R60, R61, R56, 0x1b ;  /* 0x000000383d3c7211 */ /* 0x000fe400078fdaff */
[----:B------:R-:W-:-:S02]  /*0a00*/  LEA R57, R15, UR4, 0x1 ;  /* 0x000000040f397c11 */ /* 0x000fc4000f8e08ff */
[----:B------:R-:W-:Y:S02]  /*0a10*/  LEA R58, R58, UR4, 0x1 ;  /* 0x000000043a3a7c11 */ /* 0x000fe4000f8e08ff */
[----:B------:R-:W-:Y:S02]  /*0a20*/  LEA R59, R59, UR4, 0x1 ;  /* 0x000000043b3b7c11 */ /* 0x000fe4000f8e08ff */
[----:B------:R-:W-:Y:S02]  /*0a30*/  LEA R60, R60, UR4, 0x1 ;  /* 0x000000043c3c7c11 */ /* 0x000fe4000f8e08ff */
[----:B------:R-:W-:Y:S02]  /*0a40*/  PRMT R67, RZ, 0x7610, R67 ;  /* 0x00007610ff437816 */ /* 0x000fe40000000043 */
[----:B------:R-:W-:Y:S02]  /*0a50*/  PRMT R69, RZ, 0x7610, R69 ;  /* 0x00007610ff457816 */ /* 0x000fe40000000045 */
[----:B------:R-:W-:Y:S01]  /*0a60*/  PRMT R68, RZ, 0x7610, R68 ;  /* 0x00007610ff447816 */ /* 0x000fe20000000044 */
[----:B--2---:R0:W-:Y:S04]  /*0a70*/  STS.U16 [R55], R12 ;  /* 0x0000000c37007388 */ /* 0x0041e80000000400 */
[----:B---3--:R-:W-:Y:S01]  /*0a80*/  STS.U16 [R54+0x40], R17 ;  /* 0x0000401136007388 */ /* 0x008fe20000000400 */
[----:B0-----:R-:W-:-:S03]  /*0a90*/  IMAD.SHL.U32 R12, R56, 0x8, RZ ;  /* 0x00000008380c7824 */ /* 0x001fc600078e00ff */
[----:B----4-:R-:W-:Y:S02]  /*0aa0*/  STS.U16 [R53+0x80], R16 ;  /* 0x0000801035007388 */ /* 0x010fe40000000400 */
[----:B------:R-:W-:Y:S02]  /*0ab0*/  LEA.HI.SX32 R61, R12, R12, 0x1b ;  /* 0x0000000c0c3d7211 */ /* 0x000fe400078fdaff */
[----:B------:R-:W-:Y:S02]  /*0ac0*/  STS.U16 [R52+0xc0], R19 ;  /* 0x0000c01334007388 */ /* 0x000fe40000000400 */
[----:B------:R-:W-:Y:S02]  /*0ad0*/  LEA R61, R61, UR4, 0x1 ;  /* 0x000000043d3d7c11 */ /* 0x000fe4000f8e08ff */
        /* <DEDUP_REMOVED lines=26> */
[----:B------:R0:W4:Y:S02]  /*0c80*/  @!P6 LDG.E.U16 R63, desc[UR16][R10.64+0x1c0] ;  /* 0x0001c0100a3fe981 */ /* 0x000124000c1e1500 */
[----:B0-----:R-:W0:Y:S01]  /*0c90*/  LDC R10, c[0x0][0x38c] ;  /* 0x0000e300ff0a7b82 */ /* 0x001e220000000800 */
[----:B------:R-:W-:Y:S01]  /*0ca0*/  BSSY.RECONVERGENT B0, `(.L_x_4390) ;  /* 0x0000047000007945 */ /* 0x000fe20003800200 */
        /* <DEDUP_REMOVED lines=15> */
[----:B------:R-:W0:Y:S04]  /*0da0*/  LDS.U16 R72, [R61+0xc] ;  /* 0x00000c003d487984 */ /* 0x000e280000000400 */
[----:B------:R0:W0:Y:S01]  /*0db0*/  LDS.U16 R69, [R61+0xe] ;  /* 0x00000e003d457984 */ /* 0x0000220000000400 */
[----:B-1----:R-:W-:-:S05]  /*0dc0*/  SHF.L.U32 R71, R71, 0x10, RZ ;  /* 0x0000001047477819 */ /* 0x002fca00000006ff */
[----:B-----5:R-:W-:-:S05]  /*0dd0*/  FADD.FTZ R68, R71, R20 ;  /* 0x0000001447447221 */ /* 0x020fca0000010000 */
[----:B------:R-:W-:Y:S01]  /*0de0*/  FSETP.GTU.FTZ.AND P0, PT, R68, 20, PT ;  /* 0x41a000004400780b */ /* 0x000fe20003f1c000 */
[----:B--2---:R-:W-:-:S03]  /*0df0*/  IMAD.U32 R11, R11, 0x10000, RZ ;  /* 0x000100000b0b7824 */ /* 0x004fc600078e00ff */
[----:B------:R-:W-:Y:S01]  /*0e00*/  ISETP.EQ.OR P0, PT, RZ, UR9, P0 ;  /* 0x00000009ff007c0c */ /* 0x000fe20008702670 */
[----:B---3--:R-:W-:Y:S01]  /*0e10*/  IMAD.U32 R65, R65, 0x10000, RZ ;  /* 0x0001000041417824 */ /* 0x008fe200078e00ff */
[----:B------:R-:W-:Y:S02]  /*0e20*/  SHF.L.U32 R63, R64, 0x10, RZ ;  /* 0x00000010403f7819 */ /* 0x000fe400000006ff */
[----:B----4-:R-:W-:Y:S01]  /*0e30*/  SHF.L.U32 R73, R62, 0x10, RZ ;  /* 0x000000103e497819 */ /* 0x010fe200000006ff */
[--C-:B------:R-:W-:Y:S01]  /*0e40*/  FADD.FTZ R62, R11, R20.reuse ;  /* 0x000000140b3e7221 */ /* 0x100fe20000010000 */
[----:B0-----:R-:W-:Y:S02]  /*0e50*/  IMAD.U32 R67, R67, 0x10000, RZ ;  /* 0x0001000043437824 */ /* 0x001fe400078e00ff */
        /* <DEDUP_REMOVED lines=43> */
.L_x_4391:
[----:B------:R-:W-:Y:S05]  /*1110*/  BSYNC.RECONVERGENT B0 ;  /* 0x0000000000007941 */ /* 0x000fea0003800200 */
.L_x_4390:
        /* <DEDUP_REMOVED lines=35> */
.L_x_4393:
[----:B------:R-:W-:Y:S05]  /*1350*/  BSYNC.RECONVERGENT B0 ;  /* 0x0000000000007941 */ /* 0x000fea0003800200 */
.L_x_4392:
        /* <DEDUP_REMOVED lines=39> */
.L_x_4395:
[----:B------:R-:W-:Y:S05]  /*15d0*/  BSYNC.RECONVERGENT B0 ;  /* 0x0000000000007941 */ /* 0x000fea0003800200 */
.L_x_4394:
        /* <DEDUP_REMOVED lines=32> */
.L_x_4397:
[----:B------:R-:W-:Y:S05]  /*17e0*/  BSYNC.RECONVERGENT B0 ;  /* 0x0000000000007941 */ /* 0x000fea0003800200 */
.L_x_4396:
        /* <DEDUP_REMOVED lines=32> */
.L_x_4399:
[----:B------:R-:W-:Y:S05]  /*19f0*/  BSYNC.RECONVERGENT B0 ;  /* 0x0000000000007941 */ /* 0x000fea0003800200 */
.L_x_4398:
        /* <DEDUP_REMOVED lines=32> */
.L_x_4401:
[----:B------:R-:W-:Y:S05]  /*1c00*/  BSYNC.RECONVERGENT B0 ;  /* 0x0000000000007941 */ /* 0x000fea0003800200 */
.L_x_4400:
        /* <DEDUP_REMOVED lines=32> */
.L_x_4403:
[----:B------:R-:W-:Y:S05]  /*1e10*/  BSYNC.RECONVERGENT B0 ;  /* 0x0000000000007941 */ /* 0x000fea0003800200 */
.L_x_4402:
        /* <DEDUP_REMOVED lines=32> */
.L_x_4405:
[----:B------:R-:W-:Y:S05]  /*2020*/  BSYNC.RECONVERGENT B0 ;  /* 0x0000000000007941 */ /* 0x000fea0003800200 */
.L_x_4404:
[----:B------:R-:W-:Y:S01]  /*2030*/  ISETP.GE.AND P0, PT, R10, 0x1, PT ;  /* 0x000000010a00780c */ /* 0x000fe20003f06270 */
        /* <DEDUP_REMOVED lines=22> */
[----:B------:R-:W-:Y:S01]  /*21a0*/  ISETP.GE.U32.AND P5, PT, R39, R13, PT ;  /* 0x0000000d2700720c */ /* 0x000fe20003fa6070 */
[----:B------:R-:W-:Y:S01]  /*21b0*/  FMUL.FTZ R85, R18, R69 ;  /* 0x0000004512557220 */ /* 0x000fe20000410000 */
[----:B------:R-:W-:Y:S01]  /*21c0*/  ISETP.GE.U32.AND P6, PT, R40, R13, PT ;  /* 0x0000000d2800720c */ /* 0x000fe20003fc6070 */
[----:B------:R-:W-:Y:S01]  /*21d0*/  FMUL.FTZ R92, R19, R62 ;  /* 0x0000003e135c7220 */ /* 0x000fe20000410000 */
[----:B------:R-:W-:Y:S01]  /*21e0*/  P2R R103, PR, RZ, 0x20 ;  /* 0x00000020ff677803 */ /* 0x000fe20000000000 */
[----:B------:R-:W-:Y:S01]  /*21f0*/  FMUL.FTZ R90, R12, R63 ;  /* 0x0000003f0c5a7220 */ /* 0x000fe20000410000 */
[----:B------:R-:W-:Y:S01]  /*2200*/  FSEL R86, R86, RZ, !P5 ;  /* 0x000000ff56567208 */ /* 0x000fe20006800000 */
[----:B------:R-:W-:Y:S01]  /*2210*/  FMUL.FTZ R89, R79, R64 ;  /* 0x000000404f597220 */ /* 0x000fe20000410000 */
[----:B------:R-:W-:Y:S01]  /*2220*/  ISETP.NE.AND P5, PT, R31, RZ, PT ;  /* 0x000000ff1f00720c */ /* 0x000fe20003fa5270 */
[----:B------:R-:W-:Y:S01]  /*2230*/  FMUL.FTZ R88, R15, R65 ;  /* 0x000000410f587220 */ /* 0x000fe20000410000 */
[----:B------:R-:W-:Y:S01]  /*2240*/  P2R R102, PR, RZ, 0x40 ;  /* 0x00000040ff667803 */ /* 0x000fe20000000000 */
[----:B------:R-:W-:Y:S01]  /*2250*/  FMUL.FTZ R87, R81, R66 ;  /* 0x0000004251577220 */ /* 0x000fe20000410000 */
[----:B------:R-:W-:Y:S01]  /*2260*/  FSEL R85, R85, RZ, !P6 ;  /* 0x000000ff55557208 */ /* 0x000fe20007000000 */
[----:B------:R-:W-:Y:S01]  /*2270*/  IMAD.MOV.U32 R80, RZ, RZ, R27 ;  /* 0x000000ffff507224 */ /* 0x000fe200078e001b */
[----:B------:R-:W-:Y:S01]  /*2280*/  ISETP.NE.OR P6, PT, R21, RZ, !P5 ;  /* 0x000000ff1500720c */ /* 0x000fe20006fc5670 */
[----:B------:R-:W-:Y:S01]  /*2290*/  IMAD.MOV.U32 R82, RZ, RZ, R26 ;  /* 0x000000ffff527224 */ /* 0x000fe200078e001a */
[-C--:B------:R-:W-:Y:S01]  /*22a0*/  ISETP.GE.U32.AND P0, PT, R38, R13.reuse, PT ;  /* 0x0000000d2600720c */ /* 0x080fe20003f06070 */
[----:B------:R-:W-:Y:S01]  /*22b0*/  IMAD.MOV.U32 R84, RZ, RZ, R25 ;  /* 0x000000ffff547224 */ /* 0x000fe200078e0019 */
[-C--:B------:R-:W-:Y:S01]  /*22c0*/  ISETP.GE.U32.AND P1, PT, R37, R13.reuse, PT ;  /* 0x0000000d2500720c */ /* 0x080fe20003f26070 */
[----:B------:R-:W-:Y:S01]  /*22d0*/  UIADD3 UR5, UPT, UPT, UR4, 0x240, URZ ;  /* 0x0000024004057890 */ /* 0x000fe2000fffe0ff */
[-C--:B------:R-:W-:Y:S01]  /*22e0*/  ISETP.GE.U32.AND P2, PT, R36, R13.reuse, PT ;  /* 0x0000000d2400720c */ /* 0x080fe20003f46070 */
[----:B------:R-:W-:Y:S01]  /*22f0*/  UMOV UR6, UR7 ;  /* 0x0000000700067c82 */ /* 0x000fe20008000000 */
[----:B------:R-:W-:-:S02]  /*2300*/  ISETP.GE.U32.AND P3, PT, R35, R13, PT ;  /* 0x0000000d2300720c */ /* 0x000fc40003f66070 */
[-C--:B------:R-:W-:Y:S02]  /*2310*/  ISETP.GE.U32.AND P4, PT, R30, R13.reuse, PT ;  /* 0x0000000d1e00720c */ /* 0x080fe40003f86070 */
[----:B------:R-:W-:Y:S02]  /*2320*/  ISETP.GE.U32.AND P5, PT, R34, R13, PT ;  /* 0x0000000d2200720c */ /* 0x000fe40003fa6070 */
[----:B------:R-:W-:Y:S02]  /*2330*/  MOV R83, R22 ;  /* 0x0000001600537202 */ /* 0x000fe40000000f00 */
[----:B------:R-:W-:Y:S02]  /*2340*/  MOV R81, R23 ;  /* 0x0000001700517202 */ /* 0x000fe40000000f00 */
[----:B------:R-:W-:Y:S02]  /*2350*/  MOV R79, R24 ;  /* 0x00000018004f7202 */ /* 0x000fe40000000f00 */
[----:B------:R-:W-:-:S02]  /*2360*/  FSEL R87, R87, RZ, !P0 ;  /* 0x000000ff57577208 */ /* 0x000fc40004000000 */
[----:B------:R-:W-:Y:S02]  /*2370*/  FSEL R88, R88, RZ, !P1 ;  /* 0x000000ff58587208 */ /* 0x000fe40004800000 */
[----:B------:R-:W-:Y:S02]  /*2380*/  FSEL R89, R89, RZ, !P2 ;  /* 0x000000ff59597208 */ /* 0x000fe40005000000 */
[----:B------:R-:W-:Y:S02]  /*2390*/  FSEL R90, R90, RZ, !P3 ;  /* 0x000000ff5a5a7208 */ /* 0x000fe40005800000 */
[----:B------:R-:W-:Y:S02]  /*23a0*/  FSEL R91, R91, RZ, !P4 ;  /* 0x000000ff5b5b7208 */ /* 0x000fe40006000000 */
[----:B------:R-:W-:Y:S02]  /*23b0*/  FSEL R92, R92, RZ, !P5 ;  /* 0x000000ff5c5c7208 */ /* 0x000fe40006800000 */
[----:B------:R-:W-:-:S07]  /*23c0*/  P2R R104, PR, RZ, 0x40 ;  /* 0x00000040ff687803 */ /* 0x000fce0000000000 */
.L_x_4409:
[----:B------:R-:W-:Y:S01]  /*23d0*/  MOV R12, R83 ;  /* 0x00000053000c7202 */ /* 0x000fe20000000f00 */
[----:B------:R-:W-:Y:S01]  /*23e0*/  IMAD.MOV.U32 R13, RZ, RZ, R80 ;  /* 0x000000ffff0d7224 */ /* 0x000fe200078e0050 */
[----:B------:R-:W-:-:S04]  /*23f0*/  ISETP.NE.AND P6, PT, R102, RZ, PT ;  /* 0x000000ff6600720c */ /* 0x000fc80003fc5270 */
[----:B------:R-:W2:Y:S01]  /*2400*/  LDG.E R12, desc[UR16][R12.64] ;  /* 0x000000100c0c7981 */ /* 0x000ea2000c1e1900 */
[----:B------:R-:W-:Y:S02]  /*2410*/  P2R R100, PR, RZ, 0x40 ;  /* 0x00000040ff647803 */ /* 0x000fe40000000000 */
[----:B------:R-:W-:Y:S01]  /*2420*/  ISETP.NE.AND P6, PT, R103, RZ, PT ;  /* 0x000000ff6700720c */ /* 0x000fe20003fc5270 */
[----:B------:R-:W1:Y:S01]  /*2430*/  S2UR UR8, SR_CgaCtaId ;  /* 0x00000000000879c3 */ /* 0x000e620000008800 */
[----:B------:R-:W-:Y:S02]  /*2440*/  UMOV UR4, 0x400 ;  /* 0x0000040000047882 */ /* 0x000fe40000000000 */
[----:B-1----:R-:W-:Y:S01]  /*2450*/  ULEA UR4, UR8, UR4, 0x18 ;  /* 0x0000000408047291 */ /* 0x002fe2000f8ec0ff */
[----:B0-2---:R-:W-:-:S04]  /*2460*/  FMUL.FTZ R14, R12, 1.4426950216293334961 ;  /* 0x3fb8aa3b0c0e7820 */ /* 0x005fc80000410000 */
[C---:B------:R-:W-:Y:S01]  /*2470*/  FMUL.FTZ R16, R14.reuse, R62 ;  /* 0x0000003e0e107220 */ /* 0x040fe20000410000 */
[C---:B------:R-:W-:Y:S01]  /*2480*/  FMUL.FTZ R17, R14.reuse, R63 ;  /* 0x0000003f0e117220 */ /* 0x040fe20000410000 */
[----:B------:R-:W-:-:S04]  /*2490*/  FMUL.FTZ R18, R14, R64 ;  /* 0x000000400e127220 */ /* 0x000fc80000410000 */
[----:B------:R-:W1:Y:S01]  /*24a0*/  MUFU.EX2 R16, R16 ;  /* 0x0000001000107308 */ /* 0x000e620000000800 */
[C---:B------:R-:W-:Y:S01]  /*24b0*/  FMUL.FTZ R19, R14.reuse, R65 ;  /* 0x000000410e137220 */ /* 0x040fe20000410000 */
[----:B------:R-:W-:-:S06]  /*24c0*/  FMUL.FTZ R12, R14, R66 ;  /* 0x000000420e0c7220 */ /* 0x000fcc0000410000 */
[----:B------:R-:W2:Y:S01]  /*24d0*/  MUFU.EX2 R17, R17 ;  /* 0x0000001100117308 */ /* 0x000ea20000000800 */
[C---:B------:R-:W-:Y:S01]  /*24e0*/  FMUL.FTZ R13, R14.reuse, R67 ;  /* 0x000000430e0d7220 */ /* 0x040fe20000410000 */
[----:B------:R-:W-:-:S06]  /*24f0*/  FMUL.FTZ R15, R14, R68 ;  /* 0x000000440e0f7220 */ /* 0x000fcc0000410000 */
[----:B------:R-:W3:Y:S01]  /*2500*/  MUFU.EX2 R18, R18 ;  /* 0x0000001200127308 */ /* 0x000ee20000000800 */
[----:B-1----:R-:W-:Y:S01]  /*2510*/  FSEL R93, R16, 1, !P5 ;  /* 0x3f800000105d7808 */ /* 0x002fe20006800000 */
[----:B------:R-:W-:-:S06]  /*2520*/  FMUL.FTZ R14, R14, R69 ;  /* 0x000000450e0e7220 */ /* 0x000fcc0000410000 */
[----:B------:R-:W1:Y:S01]  /*2530*/  MUFU.EX2 R19, R19 ;  /* 0x0000001300137308 */ /* 0x000e620000000800 */
[----:B--2---:R-:W-:Y:S01]  /*2540*/  FSEL R95, R17, 1, !P3 ;  /* 0x3f800000115f7808 */ /* 0x004fe20005800000 */
[----:B------:R-:W-:-:S06]  /*2550*/  FFMA.FTZ R16, R91, R93, R92 ;  /* 0x0000005d5b107223 */ /* 0x000fcc000001005c */
[----:B------:R-:W2:Y:S01]  /*2560*/  MUFU.EX2 R12, R12 ;  /* 0x0000000c000c7308 */ /* 0x000ea20000000800 */
[----:B---3--:R-:W-:-:S07]  /*2570*/  FSEL R94, R18, 1, !P2 ;  /* 0x3f800000125e7808 */ /* 0x008fce0005000000 */
[----:B------:R-:W3:Y:S01]  /*2580*/  MUFU.EX2 R13, R13 ;  /* 0x0000000d000d7308 */ /* 0x000ee20000000800 */
[----:B------:R-:W-:-:S07]  /*2590*/  FFMA.FTZ R16, R95, R16, R90 ;  /* 0x000000105f107223 */ /* 0x000fce000001005a */
[----:B------:R-:W4:Y:S01]  /*25a0*/  MUFU.EX2 R15, R15 ;  /* 0x0000000f000f7308 */ /* 0x000f220000000800 */
[----:B-1----:R-:W-:Y:S01]  /*25b0*/  FSEL R97, R19, 1, !P1 ;  /* 0x3f80000013617808 */ /* 0x002fe20004800000 */
[----:B------:R-:W-:-:S06]  /*25c0*/  FFMA.FTZ R16, R94, R16, R89 ;  /* 0x000000105e107223 */ /* 0x000fcc0000010059 */
[----:B------:R-:W1:Y:S01]  /*25d0*/  MUFU.EX2 R14, R14 ;  /* 0x0000000e000e7308 */ /* 0x000e620000000800 */
[----:B--2---:R-:W-:Y:S01]  /*25e0*/  FSEL R96, R12, 1, !P0 ;  /* 0x3f8000000c607808 */ /* 0x004fe20004000000 */
[----:B------:R-:W-:Y:S01]  /*25f0*/  FFMA.FTZ R16, R97, R16, R88 ;  /* 0x0000001061107223 */ /* 0x000fe20000010058 */
[----:B---3--:R-:W-:Y:S02]  /*2600*/  FSEL R99, R13, 1, !P6 ;  /* 0x3f8000000d637808 */ /* 0x008fe40007000000 */
[----:B------:R-:W-:Y:S01]  /*2610*/  ISETP.NE.AND P6, PT, R100, RZ, PT ;  /* 0x000000ff6400720c */ /* 0x000fe20003fc5270 */
[----:B------:R-:W-:Y:S01]  /*2620*/  FFMA.FTZ R16, R96, R16, R87 ;  /* 0x0000001060107223 */ /* 0x000fe20000010057 */
[----:B----4-:R-:W-:-:S03]  /*2630*/  FSEL R98, R15, 1, !P4 ;  /* 0x3f8000000f627808 */ /* 0x010fc60006000000 */
[----:B------:R-:W-:Y:S02]  /*2640*/  FFMA.FTZ R16, R99, R16, R86 ;  /* 0x0000001063107223 */ /* 0x000fe40000010056 */
[----:B------:R-:W-:Y:S01]  /*2650*/  FMUL.FTZ R12, R98, R93 ;  /* 0x0000005d620c7220 */ /* 0x000fe20000410000 */
[----:B-1----:R-:W-:-:S03]  /*2660*/  FSEL R100, R14, 1, !P6 ;  /* 0x3f8000000e647808 */ /* 0x002fc60007000000 */
[----:B------:R-:W-:Y:S02]  /*2670*/  FMUL.FTZ R13, R95, R12 ;  /* 0x0000000c5f0d7220 */ /* 0x000fe40000410000 */
[----:B------:R-:W-:Y:S02]  /*2680*/  FFMA.FTZ R16, R100, R16, R85 ;  /* 0x0000001064107223 */ /* 0x000fe40000010055 */
[----:B------:R-:W-:-:S03]  /*2690*/  FMUL.FTZ R12, R94, R13 ;  /* 0x0000000d5e0c7220 */ /* 0x000fc60000410000 */
[----:B------:R-:W1:Y:S01]  /*26a0*/  SHFL.UP PT, R14, R16, 0x1, RZ ;  /* 0x04200000100e7989 */ /* 0x000e6200000e00ff */
[----:B------:R-:W-:-:S04]  /*26b0*/  FMUL.FTZ R13, R97, R12 ;  /* 0x0000000c610d7220 */ /* 0x000fc80000410000 */
[----:B------:R-:W-:-:S04]  /*26c0*/  FMUL.FTZ R12, R96, R13 ;  /* 0x0000000d600c7220 */ /* 0x000fc80000410000 */
[----:B------:R-:W-:-:S04]  /*26d0*/  FMUL.FTZ R13, R99, R12 ;  /* 0x0000000c630d7220 */ /* 0x000fc80000410000 */
[----:B------:R-:W-:-:S05]  /*26e0*/  FMUL.FTZ R17, R100, R13 ;  /* 0x0000000d64117220 */ /* 0x000fca0000410000 */
[----:B------:R-:W2:Y:S01]  /*26f0*/  SHFL.UP PT, R12, R17, 0x1, RZ ;  /* 0x04200000110c7989 */ /* 0x000ea200000e00ff */
[----:B------:R-:W-:Y:S01]  /*2700*/  ISETP.GE.AND P6, PT, R56, 0x1, PT ;  /* 0x000000013800780c */ /* 0x000fe20003fc6270 */
[----:B-1----:R-:W-:-:S05]  /*2710*/  FFMA.FTZ R13, R17, R14, R16 ;  /* 0x0000000e110d7223 */ /* 0x002fca0000010010 */
[----:B------:R-:W-:-:S05]  /*2720*/  FSEL R14, R16, R13, !P6 ;  /* 0x0000000d100e7208 */ /* 0x000fca0007000000 */
[----:B------:R-:W1:Y:S02]  /*2730*/  SHFL.UP PT, R13, R14, 0x2, RZ ;  /* 0x044000000e0d7989 */ /* 0x000e6400000e00ff */
[----:B--2---:R-:W-:-:S05]  /*2740*/  @P6 FMUL.FTZ R17, R17, R12 ;  /* 0x0000000c11116220 */ /* 0x004fca0000410000 */
        /* <DEDUP_REMOVED lines=19> */
[----:B------:R-:W-:Y:S01]  /*2880*/  ISETP.GE.AND P6, PT, R56, 0x10, PT ;  /* 0x000000103800780c */ /* 0x000fe20003fc6270 */
[----:B------:R-:W-:Y:S02]  /*2890*/  HFMA2 R12, -RZ, RZ, 1.875, 0 ;  /* 0x3f800000ff0c7431 */ /* 0x000fe400000001ff */
[----:B------:R-:W-:Y:S02]  /*28a0*/  IMAD.MOV.U32 R13, RZ, RZ, RZ ;  /* 0x000000ffff0d7224 */ /* 0x000fe400078e00ff */
[C---:B-1----:R-:W-:Y:S01]  /*28b0*/  FMUL.FTZ R14, R17.reuse, R14 ;  /* 0x0000000e110e7220 */ /* 0x042fe20000410000 */
[----:B--2---:R-:W-:-:S04]  /*28c0*/  FFMA.FTZ R15, R17, R15, R16 ;  /* 0x0000000f110f7223 */ /* 0x004fc80000010010 */
[----:B------:R-:W-:Y:S02]  /*28d0*/  FSEL R105, R17, R14, !P6 ;  /* 0x0000000e11697208 */ /* 0x000fe40007000000 */
[----:B------:R-:W-:Y:S02]  /*28e0*/  FSEL R106, R16, R15, !P6 ;  /* 0x0000000f106a7208 */ /* 0x000fe40007000000 */
[----:B------:R-:W-:-:S13]  /*28f0*/  ISETP.NE.AND P6, PT, R104, RZ, PT ;  /* 0x000000ff6800720c */ /* 0x000fda0003fc5270 */
[----:B------:R-:W1:Y:S01]  /*2900*/  @!P6 LDS.64 R12, [UR5] ;  /* 0x00000005ff0ce984 */ /* 0x000e620008000a00 */
[----:B------:R-:W-:Y:S01]  /*2910*/  ISETP.NE.AND P6, PT, R56, 0x1f, PT ;  /* 0x0000001f3800780c */ /* 0x000fe20003fc5270 */
[----:B------:R-:W-:Y:S01]  /*2920*/  IMAD.MOV.U32 R16, RZ, RZ, R81 ;  /* 0x000000ffff107224 */ /* 0x000fe200078e0051 */
[----:B------:R-:W-:-:S05]  /*2930*/  MOV R17, R82 ;  /* 0x0000005200117202 */ /* 0x000fca0000000f00 */
[----:B------:R-:W2:Y:S06]  /*2940*/  LDG.E R16, desc[UR16][R16.64] ;  /* 0x0000001010107981 */ /* 0x000eac000c1e1900 */
[----:B------:R3:W-:Y:S02]  /*2950*/  @!P6 STS.64 [UR4+0x220], R14 ;  /* 0x0002200eff00e988 */ /* 0x0007e40008000a04 */
[----:B---3--:R-:W-:Y:S01]  /*2960*/  MOV R14, R79 ;  /* 0x0000004f000e7202 */ /* 0x008fe20000000f00 */
[----:B------:R-:W-:-:S05]  /*2970*/  IMAD.MOV.U32 R15, RZ, RZ, R84 ;  /* 0x000000ffff0f7224 */ /* 0x000fca00078e0054 */
[----:B------:R3:W2:Y:S01]  /*2980*/  LDG.E R101, desc[UR16][R14.64] ;  /* 0x000000100e657981 */ /* 0x0006a2000c1e1900 */
[----:B------:R-:W-:Y:S01]  /*2990*/  BAR.SYNC.DEFER_BLOCKING 0x0 ;  /* 0x0000000000007b1d */ /* 0x000fe20000010000 */
[----:B------:R-:W-:-:S04]  /*29a0*/  LEA R79, P6, R8, R79, 0x2 ;  /* 0x0000004f084f7211 */ /* 0x000fc800078c10ff */
[----:B------:R-:W-:Y:S02]  /*29b0*/  IADD3.X R84, PT, PT, R84, R9, RZ, P6, !PT ;  /* 0x0000000954547210 */ /* 0x000fe400037fe4ff */
[----:B------:R-:W-:Y:S01]  /*29c0*/  LEA R81, P6, R6, R81, 0x2 ;  /* 0x0000005106517211 */ /* 0x000fe200078c10ff */
[----:B------:R-:W4:Y:S04]  /*29d0*/  SHFL.UP PT, R108, R105, 0x1, RZ ;  /* 0x04200000696c7989 */ /* 0x000f2800000e00ff */
[----:B------:R-:W-:Y:S01]  /*29e0*/  IMAD.X R82, R82, 0x1, R7, P6 ;  /* 0x0000000152527824 */ /* 0x000fe200030e0607 */
[----:B------:R-:W5:Y:S01]  /*29f0*/  SHFL.UP PT, R107, R106, 0x1, RZ ;  /* 0x042000006a6b7989 */ /* 0x000f6200000e00ff */
[----:B------:R-:W-:-:S03]  /*2a00*/  ISETP.NE.AND P6, PT, R56, RZ, PT ;  /* 0x000000ff3800720c */ /* 0x000fc60003fc5270 */
[----:B------:R-:W0:Y:S10]  /*2a10*/  LDS.64 R18, [UR4+0x220] ;  /* 0x00022004ff127984 */ /* 0x000e340008000a00 */
[----:B-1----:R-:W-:Y:S01]  /*2a20*/  @!P6 STS.64 [UR4+0x230], R12 ;  /* 0x0002300cff00e988 */ /* 0x002fe20008000a04 */
[----:B----4-:R-:W-:Y:S01]  /*2a30*/  @!P6 MOV R108, R12 ;  /* 0x0000000c006ce202 */ /* 0x010fe20000000f00 */
[----:B-----5:R-:W-:Y:S01]  /*2a40*/  @!P6 IMAD.MOV.U32 R107, RZ, RZ, R13 ;  /* 0x000000ffff6be224 */ /* 0x020fe200078e000d */
[----:B------:R-:W-:Y:S01]  /*2a50*/  BAR.SYNC.DEFER_BLOCKING 0x0 ;  /* 0x0000000000007b1d */ /* 0x000fe20000010000 */
[----:B------:R-:W-:-:S13]  /*2a60*/  ISETP.NE.AND P6, PT, R21, RZ, PT ;  /* 0x000000ff1500720c */ /* 0x000fda0003fc5270 */
[----:B---3--:R-:W1:Y:S01]  /*2a70*/  @P6 LDS R14, [UR4+0x234] ;  /* 0x00023404ff0e6984 */ /* 0x008e620008000800 */
[----:B------:R-:W-:Y:S01]  /*2a80*/  BSSY.RECONVERGENT B0, `(.L_x_4407) ;  /* 0x0000015000007945 */ /* 0x000fe20003800200 */
[----:B0-----:R-:W-:Y:S01]  /*2a90*/  FFMA.FTZ R19, R18, R13, R19 ;  /* 0x0000000d12137223 */ /* 0x001fe20000010013 */
[----:B-1----:R-:W-:Y:S01]  /*2aa0*/  @P6 FFMA.FTZ R107, R14, R108, R107 ;  /* 0x0000006c0e6b6223 */ /* 0x002fe2000001006b */
[----:B------:R-:W-:-:S03]  /*2ab0*/  LEA R83, P6, R4, R83, 0x2 ;  /* 0x0000005304537211 */ /* 0x000fc600078c10ff */
[----:B------:R-:W-:Y:S01]  /*2ac0*/  FFMA.FTZ R98, R98, R107, R91 ;  /* 0x0000006b62627223 */ /* 0x000fe2000001005b */
[----:B------:R-:W-:Y:S02]  /*2ad0*/  IADD3.X R80, PT, PT, R80, R5, RZ, P6, !PT ;  /* 0x0000000550507210 */ /* 0x000fe400037fe4ff */
[----:B------:R-:W-:Y:S01]  /*2ae0*/  ISETP.NE.AND P6, PT, R21, RZ, PT ;  /* 0x000000ff1500720c */ /* 0x000fe20003fc5270 */
[----:B------:R-:W-:-:S04]  /*2af0*/  FFMA.FTZ R106, R93, R98, R92 ;  /* 0x000000625d6a7223 */ /* 0x000fc8000001005c */
[----:B------:R-:W-:-:S04]  /*2b00*/  FFMA.FTZ R95, R95, R106, R90 ;  /* 0x0000006a5f5f7223 */ /* 0x000fc8000001005a */
[----:B------:R-:W-:-:S04]  /*2b10*/  FFMA.FTZ R94, R94, R95, R89 ;  /* 0x0000005f5e5e7223 */ /* 0x000fc80000010059 */
[----:B------:R-:W-:Y:S01]  /*2b20*/  FFMA.FTZ R97, R97, R94, R88 ;  /* 0x0000005e61617223 */ /* 0x000fe20000010058 */
[----:B--2---:R-:W-:Y:S01]  /*2b30*/  FMUL.FTZ R101, R101, R16 ;  /* 0x0000001065657220 */ /* 0x004fe20000410000 */
        /* <DEDUP_REMOVED lines=9> */
.L_x_4408:
[----:B------:R-:W-:Y:S05]  /*2bd0*/  BSYNC.RECONVERGENT B0 ;  /* 0x0000000000007941 */ /* 0x000fea0003800200 */
.L_x_4407:
[----:B------:R-:W-:Y:S01]  /*2be0*/  UIADD3 UR6, UPT, UPT, UR6, 0x1, URZ ;  /* 0x0000000106067890 */ /* 0x000fe2000fffe0ff */
[----:B------:R-:W-:Y:S01]  /*2bf0*/  FFMA.FTZ R96, R96, R97, R87 ;  /* 0x0000006160607223 */ /* 0x000fe20000010057 */
[C---:B------:R-:W-:Y:S01]  /*2c00*/  FFMA.FTZ R70, R101.reuse, R98, R70 ;  /* 0x0000006265467223 */ /* 0x040fe20000010046 */
[----:B------:R-:W-:Y:S01]  /*2c10*/  FFMA.FTZ R71, R101, R106, R71 ;  /* 0x0000006a65477223 */ /* 0x000fe20000010047 */
[----:B------:R-:W-:Y:S01]  /*2c20*/  UISETP.NE.AND UP0, UPT, UR6, URZ, UPT ;  /* 0x000000ff0600728c */ /* 0x000fe2000bf05270 */
[----:B------:R-:W-:Y:S01]  /*2c30*/  FFMA.FTZ R99, R99, R96, R86 ;  /* 0x0000006063637223 */ /* 0x000fe20000010056 */
[C---:B------:R-:W-:Y:S01]  /*2c40*/  FFMA.FTZ R72, R101.reuse, R95, R72 ;  /* 0x0000005f65487223 */ /* 0x040fe20000010048 */
[C---:B------:R-:W-:Y:S01]  /*2c50*/  FFMA.FTZ R73, R101.reuse, R94, R73 ;  /* 0x0000005e65497223 */ /* 0x040fe20000010049 */
[C---:B------:R-:W-:Y:S01]  /*2c60*/  FFMA.FTZ R74, R101.reuse, R97, R74 ;  /* 0x00000061654a7223 */ /* 0x040fe2000001004a */
[-C--:B------:R-:W-:Y:S01]  /*2c70*/  FFMA.FTZ R100, R100, R99.reuse, R85 ;  /* 0x0000006364647223 */ /* 0x080fe20000010055 */
[C---:B------:R-:W-:Y:S01]  /*2c80*/  FFMA.FTZ R75, R101.reuse, R96, R75 ;  /* 0x00000060654b7223 */ /* 0x040fe2000001004b */
[----:B------:R-:W-:Y:S01]  /*2c90*/  FFMA.FTZ R76, R101, R99, R76 ;  /* 0x00000063654c7223 */ /* 0x000fe2000001004c */
[----:B------:R-:W-:-:S02]  /*2ca0*/  VIADD R78, R78, 0x1 ;  /* 0x000000014e4e7836 */ /* 0x000fc40000000000 */
[----:B------:R-:W-:Y:S01]  /*2cb0*/  FFMA.FTZ R77, R101, R100, R77 ;  /* 0x00000064654d7223 */ /* 0x000fe2000001004d */
[----:B------:R-:W-:Y:S01]  /*2cc0*/  UIADD3 UR5, UPT, UPT, UR5, 0x8, URZ ;  /* 0x0000000805057890 */ /* 0x000fe2000fffe0ff */
[----:B------:R-:W-:Y:S11]  /*2cd0*/  BRA.U UP0, `(.L_x_4409) ;  /* 0xfffffff500bc7547 */ /* 0x000ff6000b83ffff */
.L_x_4406:
[----:B------:R-:W-:Y:S01]  /*2ce0*/  BAR.SYNC.DEFER_BLOCKING 0x0 ;  /* 0x0000000000007b1d */ /* 0x000fe20000010000 */
[----:B------:R-:W-:Y:S01]  /*2cf0*/  ISETP.NE.AND P0, PT, R21, RZ, PT ;  /* 0x000000ff1500720c */ /* 0x000fe20003f05270 */
[----:B------:R-:W-:Y:S01]  /*2d00*/  VIADD R31, R31, 0x1 ;  /* 0x000000011f1f7836 */ /* 0x000fe20000000000 */
[----:B------:R-:W-:Y:S02]  /*2d10*/  F2FP.BF16.F32.PACK_AB R70, R71, R70 ;  /* 0x000000464746723e */ /* 0x000fe400000010ff */
[----:B------:R-:W-:Y:S02]  /*2d20*/  F2FP.BF16.F32.PACK_AB R72, R73, R72 ;  /* 0x000000484948723e */ /* 0x000fe400000010ff */
[----:B------:R-:W-:Y:S02]  /*2d30*/  F2FP.BF16.F32.PACK_AB R74, R75, R74 ;  /* 0x0000004a4b4a723e */ /* 0x000fe400000010ff */
[----:B------:R-:W-:Y:S02]  /*2d40*/  F2FP.BF16.F32.PACK_AB R76, R77, R76 ;  /* 0x0000004c4d4c723e */ /* 0x000fe400000010ff */
[----:B------:R-:W-:-:S02]  /*2d50*/  PRMT R11, R70, 0x7632, R11 ;  /* 0x00007632460b7816 */ /* 0x000fc4000000000b */
[----:B------:R-:W-:Y:S01]  /*2d60*/  PRMT R12, R72, 0x7632, R12 ;  /* 0x00007632480c7816 */ /* 0x000fe2000000000c */
[----:B------:R-:W1:Y:S01]  /*2d70*/  @!P0 LDC R10, c[0x0][0x388] ;  /* 0x0000e200ff0a8b82 */ /* 0x000e620000000800 */
[----:B0-----:R-:W-:Y:S02]  /*2d80*/  PRMT R14, R74, 0x7632, R14 ;  /* 0x000076324a0e7816 */ /* 0x001fe4000000000e */
[----:B------:R-:W-:Y:S01]  /*2d90*/  PRMT R18, R76, 0x7632, R18 ;  /* 0x000076324c127816 */ /* 0x000fe20000000012 */
[----:B------:R-:W-:Y:S04]  /*2da0*/  STS.U16 [R61], R70 ;  /* 0x000000463d007388 */ /* 0x000fe80000000400 */
[----:B------:R-:W-:Y:S04]  /*2db0*/  STS.U16 [R61+0x2], R11 ;  /* 0x0000020b3d007388 */ /* 0x000fe80000000400 */
[----:B------:R-:W-:Y:S04]  /*2dc0*/  STS.U16 [R61+0x4], R72 ;  /* 0x000004483d007388 */ /* 0x000fe80000000400 */
[----:B------:R-:W-:Y:S01]  /*2dd0*/  STS.U16 [R61+0x6], R12 ;  /* 0x0000060c3d007388 */ /* 0x000fe20000000400 */
[----:B-1----:R-:W-:-:S03]  /*2de0*/  @!P0 IADD3 R16, PT, PT, -R51, R10, RZ ;  /* 0x0000000a33108210 */ /* 0x002fc60007ffe1ff */
[----:B------:R-:W-:Y:S04]  /*2df0*/  STS.U16 [R61+0x8], R74 ;  /* 0x0000084a3d007388 */ /* 0x000fe80000000400 */
[----:B------:R0:W-:Y:S04]  /*2e00*/  STS.U16 [R61+0xa], R14 ;  /* 0x00000a0e3d007388 */ /* 0x0001e80000000400 */
        /* <DEDUP_REMOVED lines=34> */
[----:B-1----:R-:W-:-:S03]  /*3030*/  ISETP.NE.AND P0, PT, R31, UR4, PT ;  /* 0x000000041f007c0c */ /* 0x002fc6000bf05270 */
[----:B------:R0:W-:Y:S01]  /*3040*/  @!P2 STG.E.U16 desc[UR16][R10.64+0xc0], R15 ;  /* 0x0000c00f0a00a986 */ /* 0x0001e2000c101510 */
[----:B------:R-:W-:-:S03]  /*3050*/  IADD3 R32, P2, PT, R32, 0x200, RZ ;  /* 0x0000020020207810 */ /* 0x000fc60007f5e0ff */
[----:B------:R0:W-:Y:S01]  /*3060*/  @!P1 STG.E.U16 desc[UR16][R10.64+0x40], R13 ;  /* 0x0000400d0a009986 */ /* 0x0001e2000c101510 */
[----:B------:R-:W-:Y:S01]  /*3070*/  IADD3 R33, P1, PT, R33, 0x200, RZ ;  /* 0x0000020021217810 */ /* 0x000fe20007f3e0ff */
[----:B------:R-:W-:-:S03]  /*3080*/  IMAD.X R42, RZ, RZ, R42, P2 ;  /* 0x000000ffff2a7224 */ /* 0x000fc600010e062a */
[----:B------:R-:W-:Y:S01]  /*3090*/  IADD3.X R43, PT, PT, RZ, R43, RZ, P1, !PT ;  /* 0x0000002bff2b7210 */ /* 0x000fe20000ffe4ff */
[----:B------:R-:W-:Y:S08]  /*30a0*/  @P0 BRA `(.L_x_4410) ;  /* 0xffffffd400680947 */ /* 0x000ff0000383ffff */
[----:B------:R-:W-:Y:S05]  /*30b0*/  EXIT ;  /* 0x000000000000794d */ /* 0x000fea0003800000 */
.L_x_4411:
        /* <DEDUP_REMOVED lines=12> */
.L_x_5126:


//--------------------- .text._Z25selective_scan_fwd_kernelI32Selective_Scan_fwd_kernel_traitsILi32ELi8ELi1ELb0ELb0ELb0ELb1EN3c108BFloat16EfEEv13SSMParamsBase --------------------------
	.section	.text._Z25selective_scan_fwd_kernelI32Selective_Scan_fwd_kernel_traitsILi32ELi8ELi1ELb0ELb0ELb0ELb1EN3c108BFloat16EfEEv13SSMParamsBase,"ax",@progbits
	.align	128
        .global         _Z25selective_scan_fwd_kernelI32Selective_Scan_fwd_kernel_traitsILi32ELi8ELi1ELb0ELb0ELb0ELb1EN3c108BFloat16EfEEv13SSMParamsBase
        .type           _Z25selective_scan_fwd_kernelI32Selective_Scan_fwd_kernel_traitsILi32ELi8ELi1ELb0ELb0ELb0ELb1EN3c108BFloat16EfEEv13SSMParamsBase,@function
        .size           _Z25selective_scan_fwd_kernelI32Selective_Scan_fwd_kernel_traitsILi32ELi8ELi1ELb0ELb0ELb0ELb1EN3c108BFloat16EfEEv13SSMParamsBase,(.L_x_5127 - _Z25selective_scan_fwd_kernelI32Selective_Scan_fwd_kernel_traitsILi32ELi8ELi1ELb0ELb0ELb0ELb1EN3c108BFloat16EfEEv13SSMParamsBase)
        .other          _Z25selective_scan_fwd_kernelI32Selective_Scan_fwd_kernel_traitsILi32ELi8ELi1ELb0ELb0ELb0ELb1EN3c108BFloat16EfEEv13SSMParamsBase,@"STO_CUDA_ENTRY STV_DEFAULT"
_Z25selective_scan_fwd_kernelI32Selective_Scan_fwd_kernel_traitsILi32ELi8ELi1ELb0ELb0ELb0ELb1EN3c108BFloat16EfEEv13SSMParamsBase:
.text._Z25selective_scan_fwd_kernelI32Selective_Scan_fwd_kernel_traitsILi32ELi8ELi1ELb0ELb0ELb0ELb1EN3c108BFloat16EfEEv13SSMParamsBase:
        /* <DEDUP_REMOVED lines=28> */
[----:B------:R-:W-:Y:S01]  /*01c0*/  IMAD.U32 R6, RZ, RZ, UR4 ;  /* 0x00000004ff067e24 */ /* 0x000fe2000f8e00ff */
[----:B------:R-:W-:Y:S01]  /*01d0*/  MOV R8, UR6 ;  /* 0x0000000600087c02 */ /* 0x000fe20008000f00 */
[----:B------:R-:W-:-:S02]  /*01e0*/  IMAD.U32 R7, RZ, RZ, UR5 ;  /* 0x00000005ff077e24 */ /* 0x000fc4000f8e00ff */
[----:B------:R-:W-:Y:S02]  /*01f0*/  IMAD.U32 R9, RZ, RZ, UR7 ;  /* 0x00000007ff097e24 */ /* 0x000fe4000f8e00ff */
[----:B--2---:R-:W-:Y:S01]  /*0200*/  IMAD.U32 R3, RZ, RZ, UR9 ;  /* 0x00000009ff037e24 */ /* 0x004fe2000f8e00ff */
[----:B0-----:R-:W-:Y:S01]  /*0210*/  MOV R5, UR8 ;  /* 0x0000000800057c02 */ /* 0x001fe20008000f00 */
[----:B------:R-:W-:Y:S06]  /*0220*/  @!P0 EXIT ;  /* 0x000000000000894d */ /* 0x000fec0003800000 */
[----:B------:R-:W-:Y:S01]  /*0230*/  IMAD.MOV.U32 R4, RZ, RZ, R8 ;  /* 0x000000ffff047224 */ /* 0x000fe200078e0008 */
[----:B------:R-:W0:Y:S01]  /*0240*/  LDC.64 R28, c[0x0][0x448] ;  /* 0x00011200ff1c7b82 */ /* 0x000e220000000a00 */
[----:B------:R-:W2:Y:S01]  /*0250*/  LDCU.64 UR4, c[0x0][0x3b8] ;  /* 0x00007700ff0477ac */ /* 0x000ea20008000a00 */
[----:B------:R-:W3:Y:S01]  /*0260*/  S2R R35, SR_TID.X ;  /* 0x0000000000237919 */ /* 0x000ee20000002100 */
[----:B------:R-:W-:Y:S01]  /*0270*/  IMAD.MOV.U32 R2, RZ, RZ, R6 ;  /* 0x000000ffff027224 */ /* 0x000fe200078e0006 */
[----:B------:R-:W0:Y:S01]  /*0280*/  LDCU.64 UR6, c[0x0][0x3d8] ;  /* 0x00007b00ff0677ac */ /* 0x000e220008000a00 */
[----:B------:R-:W-:-:S03]  /*0290*/  IMAD.WIDE.U32 R4, R19, UR14, R4 ;  /* 0x0000000e13047c25 */ /* 0x000fc6000f8e0004 */
[----:B------:R-:W3:Y:S01]  /*02a0*/  LDC.64 R8, c[0x0][0x428] ;  /* 0x00010a00ff087b82 */ /* 0x000ee20000000a00 */
[----:B------:R-:W0:Y:S01]  /*02b0*/  LDCU.U8 UR9, c[0x0][0x39e] ;  /* 0x000073c0ff0977ac */ /* 0x000e220008000000 */
[----:B------:R-:W-:Y:S01]  /*02c0*/  IMAD.WIDE.U32 R2, R19, UR10, R2 ;  /* 0x0000000a13027c25 */ /* 0x000fe2000f8e0002 */
[----:B-1----:R-:W-:-:S03]  /*02d0*/  LEA R39, P1, R4, R12, 0x1 ;  /* 0x0000000c04277211 */ /* 0x002fc600078208ff */
[C---:B------:R-:W-:Y:S01]  /*02e0*/  IMAD R48, R19.reuse, UR11, R3 ;  /* 0x0000000b13307c24 */ /* 0x040fe2000f8e0203 */
[----:B------:R-:W-:Y:S01]  /*02f0*/  LEA R38, P0, R2, R10, 0x1 ;  /* 0x0000000a02267211 */ /* 0x000fe200078008ff */
[----:B------:R-:W1:Y:S01]  /*0300*/  LDC.64 R40, c[0x0][0x450] ;  /* 0x00011400ff287b82 */ /* 0x000e620000000a00 */
[----:B----4-:R-:W-:Y:S02]  /*0310*/  IMAD R0, R0, UR18, R19 ;  /* 0x0000001200007c24 */ /* 0x010fe4000f8e0213 */
[C---:B--2---:R-:W-:Y:S01]  /*0320*/  IMAD.WIDE.U32 R6, R19.reuse, UR4, RZ ;  /* 0x0000000413067c25 */ /* 0x044fe2000f8e00ff */
[----:B------:R-:W2:Y:S01]  /*0330*/  LDCU UR4, c[0x0][0x38c] ;  /* 0x00007180ff0477ac */ /* 0x000ea20008000800 */
[----:B------:R-:W-:Y:S02]  /*0340*/  LEA.HI.X R48, R2, R11, R48, 0x1, P0 ;  /* 0x0000000b02307211 */ /* 0x000fe400000f0c30 */
[C---:B------:R-:W-:Y:S01]  /*0350*/  IMAD R49, R19.reuse, UR15, R5 ;  /* 0x0000000f13317c24 */ /* 0x040fe2000f8e0205 */
[----:B------:R-:W4:Y:S01]  /*0360*/  LDC.64 R22, c[0x0][0x438] ;  /* 0x00010e00ff167b82 */ /* 0x000f220000000a00 */
[----:B------:R-:W-:Y:S01]  /*0370*/  IMAD R0, R0, R15, RZ ;  /* 0x0000000f00007224 */ /* 0x000fe200078e02ff */
[----:B0-----:R-:W-:Y:S01]  /*0380*/  LEA R34, P0, R6, R28, 0x2 ;  /* 0x0000001c06227211 */ /* 0x001fe200078010ff */
[C---:B------:R-:W-:Y:S01]  /*0390*/  IMAD R33, R19.reuse, UR5, R7 ;  /* 0x0000000513217c24 */ /* 0x040fe2000f8e0207 */
[----:B------:R-:W-:Y:S01]  /*03a0*/  LEA.HI.X R49, R4, R13, R49, 0x1, P1 ;  /* 0x0000000d04317211 */ /* 0x000fe200008f0c31 */
[----:B------:R-:W-:-:S03]  /*03b0*/  IMAD.WIDE.U32 R14, R19, UR6, RZ ;  /* 0x00000006130e7c25 */ /* 0x000fc6000f8e00ff */
[----:B------:R-:W0:Y:S01]  /*03c0*/  LDC.64 R16, c[0x0][0x418] ;  /* 0x00010600ff107b82 */ /* 0x000e220000000a00 */
[----:B---3--:R-:W-:Y:S01]  /*03d0*/  IMAD.WIDE.U32 R2, R19, R8, RZ ;  /* 0x0000000813027225 */ /* 0x008fe200078e00ff */
[----:B------:R-:W-:-:S03]  /*03e0*/  LEA.HI.X R33, R6, R29, R33, 0x2, P0 ;  /* 0x0000001d06217211 */ /* 0x000fc600000f1421 */
[C---:B------:R-:W-:Y:S01]  /*03f0*/  IMAD R31, R19.reuse, UR7, R15 ;  /* 0x00000007131f7c24 */ /* 0x040fe2000f8e020f */
[----:B--2---:R-:W-:Y:S01]  /*0400*/  UISETP.LT.AND UP0, UPT, UR4, 0x1, UPT ;  /* 0x000000010400788c */ /* 0x004fe2000bf01270 */
[----:B------:R-:W-:Y:S01]  /*0410*/  IMAD R3, R19, R9, R3 ;  /* 0x0000000913037224 */ /* 0x000fe200078e0203 */
[----:B------:R-:W2:Y:S01]  /*0420*/  LDC.64 R20, c[0x0][0x420] ;  /* 0x00010800ff147b82 */ /* 0x000ea20000000a00 */
[----:B-1----:R-:W-:-:S04]  /*0430*/  LEA R32, P0, R14, R40, 0x2 ;  /* 0x000000280e207211 */ /* 0x002fc800078010ff */
[----:B------:R-:W-:-:S03]  /*0440*/  LEA.HI.X R31, R14, R41, R31, 0x2, P0 ;  /* 0x000000290e1f7211 */ /* 0x000fc600000f141f */
[----:B------:R-:W1:Y:S01]  /*0450*/  LDC.64 R24, c[0x0][0x430] ;  /* 0x00010c00ff187b82 */ /* 0x000e620000000a00 */
[----:B----4-:R-:W-:-:S04]  /*0460*/  IMAD.WIDE.U32 R6, R19, R22, RZ ;  /* 0x0000001613067225 */ /* 0x010fc800078e00ff */
[C---:B------:R-:W-:Y:S01]  /*0470*/  IMAD R15, R19.reuse, R23, R7 ;  /* 0x00000017130f7224 */ /* 0x040fe200078e0207 */
[----:B------:R-:W-:Y:S02]  /*0480*/  MOV R14, R6 ;  /* 0x00000006000e7202 */ /* 0x000fe40000000f00 */
[----:B------:R-:W3:Y:S01]  /*0490*/  LDC.64 R42, c[0x0][0x3a0] ;  /* 0x0000e800ff2a7b82 */ /* 0x000ee20000000a00 */
[----:B0-----:R-:W-:-:S04]  /*04a0*/  IMAD.WIDE.U32 R4, R19, R16, RZ ;  /* 0x0000001013047225 */ /* 0x001fc800078e00ff */
[----:B------:R-:W-:-:S03]  /*04b0*/  IMAD R5, R19, R17, R5 ;  /* 0x0000001113057224 */ /* 0x000fc600078e0205 */
[----:B------:R-:W0:Y:S01]  /*04c0*/  LDC.64 R44, c[0x0][0x440] ;  /* 0x00011000ff2c7b82 */ /* 0x000e220000000a00 */
[----:B--2---:R-:W-:-:S04]  /*04d0*/  IMAD.WIDE.U32 R6, R20, UR18, R2 ;  /* 0x0000001214067c25 */ /* 0x004fc8000f8e0002 */
[----:B------:R-:W-:-:S03]  /*04e0*/  IMAD R28, R21, UR18, R7 ;  /* 0x00000012151c7c24 */ /* 0x000fc6000f8e0207 */
[----:B------:R-:W2:Y:S01]  /*04f0*/  LDC.64 R26, c[0x0][0x410] ;  /* 0x00010400ff1a7b82 */ /* 0x000ea20000000a00 */
[----:B-1----:R-:W-:-:S04]  /*0500*/  IMAD.WIDE.U32 R2, R24, UR18, R14 ;  /* 0x0000001218027c25 */ /* 0x002fc8000f8e000e */
[----:B------:R-:W-:Y:S01]  /*0510*/  IMAD R24, R0, UR4, RZ ;  /* 0x0000000400187c24 */ /* 0x000fe2000f8e02ff */
[----:B------:R-:W-:Y:S01]  /*0520*/  SHF.L.U32 R0, R35, 0x3, RZ ;  /* 0x0000000323007819 */ /* 0x000fe200000006ff */
[----:B------:R-:W-:Y:S01]  /*0530*/  USEL UR4, UR4, 0x1, !UP0 ;  /* 0x0000000104047887 */ /* 0x000fe2000c000000 */
[----:B------:R-:W1:Y:S01]  /*0540*/  LDC.64 R12, c[0x0][0x3c0] ;  /* 0x0000f000ff0c7b82 */ /* 0x000e620000000a00 */
[C---:B---3--:R-:W-:Y:S01]  /*0550*/  IMAD.WIDE.U32 R16, R19.reuse, R42, RZ ;  /* 0x0000002a13107225 */ /* 0x048fe200078e00ff */
[C---:B------:R-:W-:Y:S01]  /*0560*/  LOP3.LUT R14, R0.reuse, 0x1f00, RZ, 0xc0, !PT ;  /* 0x00001f00000e7812 */ /* 0x040fe200078ec0ff */
[----:B------:R-:W-:Y:S01]  /*0570*/  UIADD3 UR7, UPT, UPT, -UR4, URZ, URZ ;  /* 0x000000ff04077290 */ /* 0x000fe2000fffe1ff */
[----:B------:R-:W-:Y:S01]  /*0580*/  IADD3 R41, PT, PT, R0, 0x2, RZ ;  /* 0x0000000200297810 */ /* 0x000fe20007ffe0ff */
[----:B------:R-:W-:Y:S01]  /*0590*/  IMAD R29, R19, R43, R17 ;  /* 0x0000002b131d7224 */ /* 0x000fe200078e0211 */
[----:B------:R-:W-:Y:S01]  /*05a0*/  LOP3.LUT R47, R14, 0x1f, R35, 0xf8, !PT ;  /* 0x0000001f0e2f7812 */ /* 0x000fe200078ef823 */
[----:B------:R-:W-:Y:S01]  /*05b0*/  VIADD R40, R0, 0x1 ;  /* 0x0000000100287836 */ /* 0x000fe20000000000 */
[----:B------:R-:W3:Y:S01]  /*05c0*/  LDC.64 R10, c[0x0][0x3e0] ;  /* 0x0000f800ff0a7b82 */ /* 0x000ee20000000a00 */
[----:B0-----:R-:W-:Y:S01]  /*05d0*/  LEA R30, P0, R16, R44, 0x2 ;  /* 0x0000002c101e7211 */ /* 0x001fe200078010ff */
[C---:B------:R-:W-:Y:S01]  /*05e0*/  VIADD R42, R0.reuse, 0x3 ;  /* 0x00000003002a7836 */ /* 0x040fe20000000000 */
[C---:B------:R-:W-:Y:S01]  /*05f0*/  IADD3 R43, PT, PT, R0.reuse, 0x4, RZ ;  /* 0x00000004002b7810 */ /* 0x040fe20007ffe0ff */
[----:B------:R-:W-:Y:S01]  /*0600*/  VIADD R44, R0, 0x5 ;  /* 0x00000005002c7836 */ /* 0x000fe20000000000 */
[----:B------:R-:W-:Y:S01]  /*0610*/  LEA.HI.X R29, R16, R45, R29, 0x2, P0 ;  /* 0x0000002d101d7211 */ /* 0x000fe200000f141d */
[C---:B------:R-:W-:Y:S01]  /*0620*/  VIADD R46, R0.reuse, 0x7 ;  /* 0x00000007002e7836 */ /* 0x040fe20000000000 */
        /* <DEDUP_REMOVED lines=8> */
[----:B-1----:R-:W-:Y:S01]  /*06b0*/  SHF.L.U64.HI R13, R12, 0x2, R13 ;  /* 0x000000020c0d7819 */ /* 0x002fe2000001020d */
[----:B------:R-:W-:Y:S01]  /*06c0*/  IMAD.MOV.U32 R25, RZ, RZ, RZ ;  /* 0x000000ffff197224 */ /* 0x000fe200078e00ff */
[C---:B------:R-:W-:Y:S02]  /*06d0*/  LOP3.LUT R53, R47.reuse, 0x80, RZ, 0xfc, !PT ;  /* 0x000000802f357812 */ /* 0x040fe400078efcff */
[C---:B------:R-:W-:Y:S02]  /*06e0*/  LOP3.LUT R54, R47.reuse, 0xa0, RZ, 0xfc, !PT ;  /* 0x000000a02f367812 */ /* 0x040fe400078efcff */
[----:B------:R-:W-:-:S02]  /*06f0*/  LOP3.LUT R55, R47, 0xc0, RZ, 0xfc, !PT ;  /* 0x000000c02f377812 */ /* 0x000fc400078efcff */
[----:B---3--:R-:W-:Y:S02]  /*0700*/  SHF.L.U64.HI R11, R10, 0x2, R11 ;  /* 0x000000020a0b7819 */ /* 0x008fe4000001020b */
[----:B------:R-:W-:Y:S02]  /*0710*/  LOP3.LUT R56, R47, 0xe0, RZ, 0xfc, !PT ;  /* 0x000000e02f387812 */ /* 0x000fe400078efcff */
[----:B0-----:R-:W-:-:S07]  /*0720*/  SHF.L.U64.HI R9, R8, 0x2, R9 ;  /* 0x0000000208097819 */ /* 0x001fce0000010209 */
.L_x_4432:
        /* <DEDUP_REMOVED lines=42> */
[C---:B------:R-:W-:Y:S01]  /*09d0*/  IADD3 R62, PT, PT, R69.reuse, 0x60, RZ ;  /* 0x00000060453e7810 */ /* 0x040fe20007ffe0ff */
[C---:B------:R-:W-:Y:S01]  /*09e0*/  VIADD R16, R69.reuse, 0x80 ;  /* 0x0000008045107836 */ /* 0x040fe20000000000 */
[-C--:B------:R-:W-:Y:S02]  /*09f0*/  LEA.HI.SX32 R22, R22, R69.reuse, 0x1b ;  /* 0x0000004516167211 */ /* 0x080fe400078fdaff */
[-C--:B------:R-:W-:Y:S01]  /*0a00*/  LEA.HI.SX32 R61, R62, R69.reuse, 0x1b ;  /* 0x000000453e3d7211 */ /* 0x080fe200078fdaff */
[----:B------:R-:W-:Y:S01]  /*0a10*/  VIADD R62, R69, 0xc0 ;  /* 0x000000c0453e7836 */ /* 0x000fe20000000000 */
[----:B------:R-:W-:-:S02]  /*0a20*/  LEA.HI.SX32 R16, R16, R69, 0x1b ;  /* 0x0000004510107211 */ /* 0x000fc400078fdaff */
[CC--:B------:R-:W-:Y:S02]  /*0a30*/  LEA.HI.SX32 R58, R69.reuse, R69.reuse, 0x1b ;  /* 0x00000045453a7211 */ /* 0x0c0fe400078fdaff */
[----:B------:R-:W-:Y:S02]  /*0a40*/  LEA R59, R22, UR4, 0x1 ;  /* 0x00000004163b7c11 */ /* 0x000fe4000f8e08ff */
[C---:B------:R-:W-:Y:S02]  /*0a50*/  IADD3 R22, PT, PT, R69.reuse, 0xa0, RZ ;  /* 0x000000a045167810 */ /* 0x040fe40007ffe0ff */
[-C--:B------:R-:W-:Y:S02]  /*0a60*/  LEA.HI.SX32 R60, R60, R69.reuse, 0x1b ;  /* 0x000000453c3c7211 */ /* 0x080fe400078fdaff */
[----:B------:R-:W-:Y:S02]  /*0a70*/  LEA.HI.SX32 R64, R62, R69, 0x1b ;  /* 0x000000453e407211 */ /* 0x000fe400078fdaff */
[----:B------:R-:W-:-:S02]  /*0a80*/  IADD3 R66, PT, PT, R69, 0xe0, RZ ;  /* 0x000000e045427810 */ /* 0x000fc40007ffe0ff */
[----:B------:R-:W-:Y:S01]  /*0a90*/  LEA R62, R16, UR4, 0x1 ;  /* 0x00000004103e7c11 */ /* 0x000fe2000f8e08ff */
[----:B------:R-:W-:Y:S01]  /*0aa0*/  IMAD.SHL.U32 R16, R69, 0x8, RZ ;  /* 0x0000000845107824 */ /* 0x000fe200078e00ff */
[----:B------:R-:W-:Y:S02]  /*0ab0*/  LEA R58, R58, UR4, 0x1 ;  /* 0x000000043a3a7c11 */ /* 0x000fe4000f8e08ff */
[-C--:B------:R-:W-:Y:S02]  /*0ac0*/  LEA.HI.SX32 R22, R22, R69.reuse, 0x1b ;  /* 0x0000004516167211 */ /* 0x080fe400078fdaff */
[----:B------:R-:W-:Y:S02]  /*0ad0*/  LEA R60, R60, UR4, 0x1 ;  /* 0x000000043c3c7c11 */ /* 0x000fe4000f8e08ff */
[----:B------:R-:W-:Y:S02]  /*0ae0*/  LEA R61, R61, UR4, 0x1 ;  /* 0x000000043d3d7c11 */ /* 0x000fe4000f8e08ff */
[----:B------:R-:W-:-:S02]  /*0af0*/  LEA.HI.SX32 R65, R66, R69, 0x1b ;  /* 0x0000004542417211 */ /* 0x000fc400078fdaff */
[----:B------:R-:W-:Y:S02]  /*0b00*/  LEA R63, R22, UR4, 0x1 ;  /* 0x00000004163f7c11 */ /* 0x000fe4000f8e08ff */
[----:B------:R-:W-:Y:S02]  /*0b10*/  LEA.HI.SX32 R66, R16, R16, 0x1b ;  /* 0x0000001010427211 */ /* 0x000fe400078fdaff */
[----:B------:R-:W-:Y:S02]  /*0b20*/  LEA R64, R64, UR4, 0x1 ;  /* 0x0000000440407c11 */ /* 0x000fe4000f8e08ff */
[----:B------:R-:W-:Y:S02]  /*0b30*/  LEA R65, R65, UR4, 0x1 ;  /* 0x0000000441417c11 */ /* 0x000fe4000f8e08ff */
[----:B------:R-:W-:Y:S02]  /*0b40*/  LEA R66, R66, UR4, 0x1 ;  /* 0x0000000442427c11 */ /* 0x000fe4000f8e08ff */
[----:B------:R-:W-:-:S02]  /*0b50*/  PRMT R77, RZ, 0x7610, R77 ;  /* 0x00007610ff4d7816 */ /* 0x000fc4000000004d */
[----:B------:R-:W-:Y:S01]  /*0b60*/  PRMT R74, RZ, 0x7610, R74 ;  /* 0x00007610ff4a7816 */ /* 0x000fe2000000004a */
[----:B--2---:R-:W-:Y:S04]  /*0b70*/  STS.U16 [R58], R19 ;  /* 0x000000133a007388 */ /* 0x004fe80000000400 */
[----:B---3--:R-:W-:Y:S04]  /*0b80*/  STS.U16 [R59+0x40], R18 ;  /* 0x000040123b007388 */ /* 0x008fe80000000400 */
[----:B----4-:R-:W-:Y:S04]  /*0b90*/  STS.U16 [R60+0x80], R21 ;  /* 0x000080153c007388 */ /* 0x010fe80000000400 */
        /* <DEDUP_REMOVED lines=48> */
[----:B-1----:R-:W-:-:S02]  /*0ea0*/  SHF.L.U32 R73, R76, 0x10, RZ ;  /* 0x000000104c497819 */ /* 0x002fc400000006ff */
[----:B--2---:R-:W-:-:S03]  /*0eb0*/  SHF.L.U32 R77, R75, 0x10, RZ ;  /* 0x000000104b4d7819 */ /* 0x004fc600000006ff */
[----:B-----5:R-:W-:-:S05]  /*0ec0*/  FADD.FTZ R75, R73, R36 ;  /* 0x00000024494b7221 */ /* 0x020fca0000010000 */
[----:B------:R-:W-:Y:S01]  /*0ed0*/  FSETP.GTU.FTZ.AND P0, PT, R75, 20, PT ;  /* 0x41a000004b00780b */ /* 0x000fe20003f1c000 */
[----:B---3--:R-:W-:-:S03]  /*0ee0*/  IMAD.U32 R15, R15, 0x10000, RZ ;  /* 0x000100000f0f7824 */ /* 0x008fc600078e00ff */
[----:B------:R-:W-:Y:S01]  /*0ef0*/  ISETP.EQ.OR P0, PT, RZ, UR9, P0 ;  /* 0x00000009ff007c0c */ /* 0x000fe20008702670 */
[--C-:B------:R-:W-:Y:S01]  /*0f00*/  FADD.FTZ R74, R15, R36.reuse ;  /* 0x000000240f4a7221 */ /* 0x100fe20000010000 */
[----:B----4-:R-:W-:Y:S01]  /*0f10*/  SHF.L.U32 R71, R71, 0x10, RZ ;  /* 0x0000001047477819 */ /* 0x010fe200000006ff */
[----:B0-----:R-:W-:Y:S02]  /*0f20*/  IMAD.U32 R81, R68, 0x10000, RZ ;  /* 0x0001000044517824 */ /* 0x001fe400078e00ff */
        /* <DEDUP_REMOVED lines=44> */
.L_x_4413:
[----:B------:R-:W-:Y:S05]  /*11f0*/  BSYNC.RECONVERGENT B0 ;  /* 0x0000000000007941 */ /* 0x000fea0003800200 */
.L_x_4412:
        /* <DEDUP_REMOVED lines=35> */
.L_x_4415:
[----:B------:R-:W-:Y:S05]  /*1430*/  BSYNC.RECONVERGENT B0 ;  /* 0x0000000000007941 */ /* 0x000fea0003800200 */
.L_x_4414:
        /* <DEDUP_REMOVED lines=40> */
.L_x_4417:
[----:B------:R-:W-:Y:S05]  /*16c0*/  BSYNC.RECONVERGENT B0 ;  /* 0x0000000000007941 */ /* 0x000fea0003800200 */
.L_x_4416:
        /* <DEDUP_REMOVED lines=32> */
.L_x_4419:
[----:B------:R-:W-:Y:S05]  /*18d0*/  BSYNC.RECONVERGENT B0 ;  /* 0x0000000000007941 */ /* 0x000fea0003800200 */
.L_x_4418:
        /* <DEDUP_REMOVED lines=32> */
.L_x_4421:
[----:B------:R-:W-:Y:S05]  /*1ae0*/  BSYNC.RECONVERGENT B0 ;  /* 0x0000000000007941 */ /* 0x000fea0003800200 */
.L_x_4420:
        /* <DEDUP_REMOVED lines=32> */
.L_x_4423:
[----:B------:R-:W-:Y:S05]  /*1cf0*/  BSYNC.RECONVERGENT B0 ;  /* 0x0000000000007941 */ /* 0x000fea0003800200 */
.L_x_4422:
        /* <DEDUP_REMOVED lines=32> */
.L_x_4425:
[----:B------:R-:W-:Y:S05]  /*1f00*/  BSYNC.RECONVERGENT B0 ;  /* 0x0000000000007941 */ /* 0x000fea0003800200 */
.L_x_4424:
        /* <DEDUP_REMOVED lines=32> */
.L_x_4427:
[----:B------:R-:W-:Y:S05]  /*2110*/  BSYNC.RECONVERGENT B0 ;  /* 0x0000000000007941 */ /* 0x000fea0003800200 */
.L_x_4426:
        /* <DEDUP_REMOVED lines=22> */
[----:B------:R-:W-:Y:S01]  /*2280*/  ISETP.GE.U32.AND P6, PT, R45, R67, PT ;  /* 0x000000432d00720c */ /* 0x000fe20003fc6070 */
[----:B------:R-:W-:Y:S01]  /*2290*/  FMUL.FTZ R92, R86, R75 ;  /* 0x0000004b565c7220 */ /* 0x000fe20000410000 */
[----:B------:R-:W-:Y:S01]  /*22a0*/  FMUL.FTZ R95, R22, R74 ;  /* 0x0000004a165f7220 */ /* 0x000fe20000410000 */
[----:B------:R-:W-:Y:S01]  /*22b0*/  FMUL.FTZ R94, R16, R73 ;  /* 0x00000049105e7220 */ /* 0x000fe20000410000 */
[----:B------:R-:W-:Y:S01]  /*22c0*/  P2R R108, PR, RZ, 0x40 ;  /* 0x00000040ff6c7803 */ /* 0x000fe20000000000 */
[----:B------:R-:W-:Y:S01]  /*22d0*/  FMUL.FTZ R96, R17, R72 ;  /* 0x0000004811607220 */ /* 0x000fe20000410000 */
[----:B------:R-:W-:Y:S01]  /*22e0*/  FSEL R99, R99, RZ, !P6 ;  /* 0x000000ff63637208 */ /* 0x000fe20007000000 */
[----:B------:R-:W-:Y:S01]  /*22f0*/  FMUL.FTZ R97, R18, R71 ;  /* 0x0000004712617220 */ /* 0x000fe20000410000 */
[----:B------:R-:W-:Y:S01]  /*2300*/  ISETP.NE.AND P6, PT, R25, RZ, PT ;  /* 0x000000ff1900720c */ /* 0x000fe20003fc5270 */
[----:B------:R-:W-:Y:S01]  /*2310*/  FMUL.FTZ R98, R19, R70 ;  /* 0x0000004613627220 */ /* 0x000fe20000410000 */
[----:B------:R-:W-:Y:S01]  /*2320*/  FMUL.FTZ R100, R88, R77 ;  /* 0x0000004d58647220 */ /* 0x000fe20000410000 */
[-C--:B------:R-:W-:Y:S01]  /*2330*/  ISETP.GE.U32.AND P0, PT, R0, R67.reuse, PT ;  /* 0x000000430000720c */ /* 0x080fe20003f06070 */
[----:B------:R-:W-:Y:S01]  /*2340*/  IMAD.MOV.U32 R86, RZ, RZ, R29 ;  /* 0x000000ffff567224 */ /* 0x000fe200078e001d */
[----:B------:R-:W-:Y:S01]  /*2350*/  ISETP.NE.OR P6, PT, R35, RZ, !P6 ;  /* 0x000000ff2300720c */ /* 0x000fe200077c5670 */
[----:B------:R-:W-:Y:S01]  /*2360*/  IMAD.MOV.U32 R88, RZ, RZ, R31 ;  /* 0x000000ffff587224 */ /* 0x000fe200078e001f */
[-C--:B------:R-:W-:Y:S01]  /*2370*/  ISETP.GE.U32.AND P1, PT, R40, R67.reuse, PT ;  /* 0x000000432800720c */ /* 0x080fe20003f26070 */
[----:B------:R-:W-:Y:S01]  /*2380*/  IMAD.MOV.U32 R90, RZ, RZ, R33 ;  /* 0x000000ffff5a7224 */ /* 0x000fe200078e0021 */
[----:B------:R-:W-:Y:S01]  /*2390*/  P2R R111, PR, RZ, 0x40 ;  /* 0x00000040ff6f7803 */ /* 0x000fe20000000000 */
[----:B------:R-:W-:Y:S01]  /*23a0*/  UIADD3 UR5, UPT, UPT, UR4, 0x240, URZ ;  /* 0x0000024004057890 */ /* 0x000fe2000fffe0ff */
[-C--:B------:R-:W-:Y:S01]  /*23b0*/  ISETP.GE.U32.AND P2, PT, R41, R67.reuse, PT ;  /* 0x000000432900720c */ /* 0x080fe20003f46070 */
[----:B------:R-:W-:Y:S01]  /*23c0*/  UMOV UR6, UR7 ;  /* 0x0000000700067c82 */ /* 0x000fe20008000000 */
[----:B------:R-:W-:-:S02]  /*23d0*/  ISETP.GE.U32.AND P3, PT, R42, R67, PT ;  /* 0x000000432a00720c */ /* 0x000fc40003f66070 */
[-C--:B------:R-:W-:Y:S02]  /*23e0*/  ISETP.GE.U32.AND P4, PT, R43, R67.reuse, PT ;  /* 0x000000432b00720c */ /* 0x080fe40003f86070 */
[-C--:B------:R-:W-:Y:S02]  /*23f0*/  ISETP.GE.U32.AND P5, PT, R44, R67.reuse, PT ;  /* 0x000000432c00720c */ /* 0x080fe40003fa6070 */
[----:B------:R-:W-:Y:S02]  /*2400*/  ISETP.GE.U32.AND P6, PT, R46, R67, PT ;  /* 0x000000432e00720c */ /* 0x000fe40003fc6070 */
[----:B------:R-:W-:Y:S02]  /*2410*/  MOV R93, R30 ;  /* 0x0000001e005d7202 */ /* 0x000fe40000000f00 */
[----:B------:R-:W-:Y:S02]  /*2420*/  MOV R91, R32 ;  /* 0x00000020005b7202 */ /* 0x000fe40000000f00 */
[----:B------:R-:W-:-:S02]  /*2430*/  MOV R89, R34 ;  /* 0x0000002200597202 */ /* 0x000fc40000000f00 */
[----:B------:R-:W-:Y:S02]  /*2440*/  FSEL R92, R92, RZ, !P0 ;  /* 0x000000ff5c5c7208 */ /* 0x000fe40004000000 */
[----:B------:R-:W-:Y:S02]  /*2450*/  FSEL R95, R95, RZ, !P1 ;  /* 0x000000ff5f5f7208 */ /* 0x000fe40004800000 */
[----:B------:R-:W-:Y:S02]  /*2460*/  FSEL R94, R94, RZ, !P2 ;  /* 0x000000ff5e5e7208 */ /* 0x000fe40005000000 */
[----:B------:R-:W-:Y:S02]  /*2470*/  FSEL R96, R96, RZ, !P3 ;  /* 0x000000ff60607208 */ /* 0x000fe40005800000 */
[----:B------:R-:W-:Y:S02]  /*2480*/  FSEL R97, R97, RZ, !P4 ;  /* 0x000000ff61617208 */ /* 0x000fe40006000000 */
[----:B------:R-:W-:-:S02]  /*2490*/  FSEL R98, R98, RZ, !P5 ;  /* 0x000000ff62627208 */ /* 0x000fc40006800000 */
[----:B------:R-:W-:Y:S02]  /*24a0*/  P2R R112, PR, RZ, 0x40 ;  /* 0x00000040ff707803 */ /* 0x000fe40000000000 */
[----:B0-----:R-:W-:-:S07]  /*24b0*/  FSEL R100, R100, RZ, !P6 ;  /* 0x000000ff64647208 */ /* 0x001fce0007000000 */
.L_x_4431:
[----:B------:R-:W-:Y:S01]  /*24c0*/  MOV R16, R93 ;  /* 0x0000005d00107202 */ /* 0x000fe20000000f00 */
[----:B------:R-:W-:Y:S01]  /*24d0*/  IMAD.MOV.U32 R17, RZ, RZ, R86 ;  /* 0x000000ffff117224 */ /* 0x000fe200078e0056 */
[----:B------:R-:W-:-:S04]  /*24e0*/  ISETP.NE.AND P6, PT, R112, RZ, PT ;  /* 0x000000ff7000720c */ /* 0x000fc80003fc5270 */
[----:B------:R-:W2:Y:S01]  /*24f0*/  LDG.E R16, desc[UR16][R16.64] ;  /* 0x0000001010107981 */ /* 0x000ea2000c1e1900 */
[----:B------:R-:W-:Y:S02]  /*2500*/  P2R R109, PR, RZ, 0x40 ;  /* 0x00000040ff6d7803 */ /* 0x000fe40000000000 */
[----:B------:R-:W-:Y:S01]  /*2510*/  ISETP.NE.AND P6, PT, R108, RZ, PT ;  /* 0x000000ff6c00720c */ /* 0x000fe20003fc5270 */
[----:B------:R-:W0:Y:S01]  /*2520*/  S2UR UR8, SR_CgaCtaId ;  /* 0x00000000000879c3 */ /* 0x000e220000008800 */
[----:B------:R-:W-:Y:S02]  /*2530*/  UMOV UR4, 0x400 ;  /* 0x0000040000047882 */ /* 0x000fe40000000000 */
[----:B0-----:R-:W-:Y:S01]  /*2540*/  ULEA UR4, UR8, UR4, 0x18 ;  /* 0x0000000408047291 */ /* 0x001fe2000f8ec0ff */
[----:B--2---:R-:W-:-:S04]  /*2550*/  FMUL.FTZ R18, R16, 1.4426950216293334961 ;  /* 0x3fb8aa3b10127820 */ /* 0x004fc80000410000 */
        /* <DEDUP_REMOVED lines=9> */
[----:B------:R-:W2:Y:S01]  /*25f0*/  MUFU.EX2 R22, R22 ;  /* 0x0000001600167308 */ /* 0x000ea20000000800 */
[----:B0-----:R-:W-:Y:S01]  /*2600*/  FSEL R102, R20, 1, !P1 ;  /* 0x3f80000014667808 */ /* 0x001fe20004800000 */
[----:B------:R-:W-:-:S06]  /*2610*/  FMUL.FTZ R18, R18, R77 ;  /* 0x0000004d12127220 */ /* 0x000fcc0000410000 */
[----:B------:R-:W0:Y:S01]  /*2620*/  MUFU.EX2 R23, R23 ;  /* 0x0000001700177308 */ /* 0x000e220000000800 */
[----:B-1----:R-:W-:Y:S01]  /*2630*/  FSEL R101, R21, 1, !P2 ;  /* 0x3f80000015657808 */ /* 0x002fe20005000000 */
[----:B------:R-:W-:-:S06]  /*2640*/  FFMA.FTZ R20, R92, R102, R95 ;  /* 0x000000665c147223 */ /* 0x000fcc000001005f */
[----:B------:R-:W1:Y:S01]  /*2650*/  MUFU.EX2 R16, R16 ;  /* 0x0000001000107308 */ /* 0x000e620000000800 */
[----:B--2---:R-:W-:-:S07]  /*2660*/  FSEL R103, R22, 1, !P3 ;  /* 0x3f80000016677808 */ /* 0x004fce0005800000 */
[----:B------:R-:W2:Y:S01]  /*2670*/  MUFU.EX2 R17, R17 ;  /* 0x0000001100117308 */ /* 0x000ea20000000800 */
[----:B------:R-:W-:-:S07]  /*2680*/  FFMA.FTZ R20, R101, R20, R94 ;  /* 0x0000001465147223 */ /* 0x000fce000001005e */
[----:B------:R-:W3:Y:S01]  /*2690*/  MUFU.EX2 R19, R19 ;  /* 0x0000001300137308 */ /* 0x000ee20000000800 */
[----:B0-----:R-:W-:Y:S01]  /*26a0*/  FSEL R104, R23, 1, !P4 ;  /* 0x3f80000017687808 */ /* 0x001fe20006000000 */
[----:B------:R-:W-:-:S06]  /*26b0*/  FFMA.FTZ R20, R103, R20, R96 ;  /* 0x0000001467147223 */ /* 0x000fcc0000010060 */
[----:B------:R-:W0:Y:S01]  /*26c0*/  MUFU.EX2 R18, R18 ;  /* 0x0000001200127308 */ /* 0x000e220000000800 */
[----:B-1----:R-:W-:Y:S01]  /*26d0*/  FSEL R105, R16, 1, !P5 ;  /* 0x3f80000010697808 */ /* 0x002fe20006800000 */
[----:B------:R-:W-:Y:S01]  /*26e0*/  FFMA.FTZ R20, R104, R20, R97 ;  /* 0x0000001468147223 */ /* 0x000fe20000010061 */
[----:B--2---:R-:W-:Y:S02]  /*26f0*/  FSEL R106, R17, 1, !P6 ;  /* 0x3f800000116a7808 */ /* 0x004fe40007000000 */
[----:B------:R-:W-:Y:S01]  /*2700*/  ISETP.NE.AND P6, PT, R109, RZ, PT ;  /* 0x000000ff6d00720c */ /* 0x000fe20003fc5270 */
[----:B------:R-:W-:Y:S01]  /*2710*/  FFMA.FTZ R20, R105, R20, R98 ;  /* 0x0000001469147223 */ /* 0x000fe20000010062 */
[----:B---3--:R-:W-:-:S03]  /*2720*/  FSEL R107, R19, 1, !P0 ;  /* 0x3f800000136b7808 */ /* 0x008fc60004000000 */
[----:B------:R-:W-:Y:S02]  /*2730*/  FFMA.FTZ R20, R106, R20, R99 ;  /* 0x000000146a147223 */ /* 0x000fe40000010063 */
[----:B------:R-:W-:Y:S01]  /*2740*/  FMUL.FTZ R16, R107, R102 ;  /* 0x000000666b107220 */ /* 0x000fe20000410000 */
[----:B0-----:R-:W-:-:S03]  /*2750*/  FSEL R109, R18, 1, !P6 ;  /* 0x3f800000126d7808 */ /* 0x001fc60007000000 */
        /* <DEDUP_REMOVED lines=33> */
[----:B------:R-:W-:Y:S01]  /*2970*/  ISETP.GE.AND P6, PT, R69, 0x10, PT ;  /* 0x000000104500780c */ /* 0x000fe20003fc6270 */
[----:B------:R-:W-:Y:S02]  /*2980*/  HFMA2 R16, -RZ, RZ, 1.875, 0 ;  /* 0x3f800000ff107431 */ /* 0x000fe400000001ff */
[----:B------:R-:W-:Y:S02]  /*2990*/  IMAD.MOV.U32 R17, RZ, RZ, RZ ;  /* 0x000000ffff117224 */ /* 0x000fe400078e00ff */
[C---:B0-----:R-:W-:Y:S01]  /*29a0*/  FMUL.FTZ R18, R21.reuse, R18 ;  /* 0x0000001215127220 */ /* 0x041fe20000410000 */
[----:B-1----:R-:W-:-:S04]  /*29b0*/  FFMA.FTZ R19, R21, R19, R20 ;  /* 0x0000001315137223 */ /* 0x002fc80000010014 */
[----:B------:R-:W-:Y:S02]  /*29c0*/  FSEL R113, R21, R18, !P6 ;  /* 0x0000001215717208 */ /* 0x000fe40007000000 */
[----:B------:R-:W-:Y:S02]  /*29d0*/  FSEL R114, R20, R19, !P6 ;  /* 0x0000001314727208 */ /* 0x000fe40007000000 */
[----:B------:R-:W-:-:S13]  /*29e0*/  ISETP.NE.AND P6, PT, R111, RZ, PT ;  /* 0x000000ff6f00720c */ /* 0x000fda0003fc5270 */
[----:B------:R-:W0:Y:S01]  /*29f0*/  @!P6 LDS.64 R16, [UR5] ;  /* 0x00000005ff10e984 */ /* 0x000e220008000a00 */
[----:B------:R-:W-:Y:S01]  /*2a00*/  ISETP.NE.AND P6, PT, R69, 0x1f, PT ;  /* 0x0000001f4500780c */ /* 0x000fe20003fc5270 */
[----:B------:R-:W-:Y:S01]  /*2a10*/  IMAD.MOV.U32 R20, RZ, RZ, R91 ;  /* 0x000000ffff147224 */ /* 0x000fe200078e005b */
[----:B------:R-:W-:-:S06]  /*2a20*/  MOV R21, R88 ;  /* 0x0000005800157202 */ /* 0x000fcc0000000f00 */
[----:B------:R-:W2:Y:S05]  /*2a30*/  LDG.E R21, desc[UR16][R20.64] ;  /* 0x0000001014157981 */ /* 0x000eaa000c1e1900 */
[----:B------:R1:W-:Y:S02]  /*2a40*/  @!P6 STS.64 [UR4+0x220], R18 ;  /* 0x00022012ff00e988 */ /* 0x0003e40008000a04 */
[----:B-1----:R-:W-:Y:S01]  /*2a50*/  MOV R18, R89 ;  /* 0x0000005900127202 */ /* 0x002fe20000000f00 */
[----:B------:R-:W-:-:S05]  /*2a60*/  IMAD.MOV.U32 R19, RZ, RZ, R90 ;  /* 0x000000ffff137224 */ /* 0x000fca00078e005a */
[----:B------:R1:W2:Y:S01]  /*2a70*/  LDG.E R110, desc[UR16][R18.64] ;  /* 0x00000010126e7981 */ /* 0x0002a2000c1e1900 */
[----:B------:R-:W-:Y:S01]  /*2a80*/  BAR.SYNC.DEFER_BLOCKING 0x0 ;  /* 0x0000000000007b1d */ /* 0x000fe20000010000 */
[----:B------:R-:W-:-:S04]  /*2a90*/  LEA R89, P6, R12, R89, 0x2 ;  /* 0x000000590c597211 */ /* 0x000fc800078c10ff */
[----:B------:R-:W-:Y:S02]  /*2aa0*/  IADD3.X R90, PT, PT, R90, R13, RZ, P6, !PT ;  /* 0x0000000d5a5a7210 */ /* 0x000fe400037fe4ff */
[----:B------:R-:W-:Y:S01]  /*2ab0*/  LEA R91, P6, R10, R91, 0x2 ;  /* 0x0000005b0a5b7211 */ /* 0x000fe200078c10ff */
[----:B------:R-:W3:Y:S04]  /*2ac0*/  SHFL.UP PT, R116, R113, 0x1, RZ ;  /* 0x0420000071747989 */ /* 0x000ee800000e00ff */
[----:B------:R-:W-:Y:S01]  /*2ad0*/  IMAD.X R88, R88, 0x1, R11, P6 ;  /* 0x0000000158587824 */ /* 0x000fe200030e060b */
[----:B------:R-:W4:Y:S01]  /*2ae0*/  SHFL.UP PT, R115, R114, 0x1, RZ ;  /* 0x0420000072737989 */ /* 0x000f2200000e00ff */
[----:B------:R-:W-:-:S03]  /*2af0*/  ISETP.NE.AND P6, PT, R69, RZ, PT ;  /* 0x000000ff4500720c */ /* 0x000fc60003fc5270 */
[----:B------:R-:W5:Y:S10]  /*2b00*/  LDS.64 R22, [UR4+0x220] ;  /* 0x00022004ff167984 */ /* 0x000f740008000a00 */
[----:B0-----:R-:W-:Y:S01]  /*2b10*/  @!P6 STS.64 [UR4+0x230], R16 ;  /* 0x00023010ff00e988 */ /* 0x001fe20008000a04 */
[----:B---3--:R-:W-:Y:S01]  /*2b20*/  @!P6 MOV R116, R16 ;  /* 0x000000100074e202 */ /* 0x008fe20000000f00 */
[----:B----4-:R-:W-:Y:S01]  /*2b30*/  @!P6 IMAD.MOV.U32 R115, RZ, RZ, R17 ;  /* 0x000000ffff73e224 */ /* 0x010fe200078e0011 */
[----:B------:R-:W-:Y:S01]  /*2b40*/  BAR.SYNC.DEFER_BLOCKING 0x0 ;  /* 0x0000000000007b1d */ /* 0x000fe20000010000 */
[----:B------:R-:W-:-:S13]  /*2b50*/  ISETP.NE.AND P6, PT, R35, RZ, PT ;  /* 0x000000ff2300720c */ /* 0x000fda0003fc5270 */
[----:B-1----:R-:W0:Y:S01]  /*2b60*/  @P6 LDS R18, [UR4+0x234] ;  /* 0x00023404ff126984 */ /* 0x002e220008000800 */
[----:B------:R-:W-:Y:S01]  /*2b70*/  BSSY.RECONVERGENT B0, `(.L_x_4429) ;  /* 0x0000015000007945 */ /* 0x000fe20003800200 */
[----:B-----5:R-:W-:Y:S01]  /*2b80*/  FFMA.FTZ R23, R22, R17, R23 ;  /* 0x0000001116177223 */ /* 0x020fe20000010017 */
[----:B0-----:R-:W-:Y:S01]  /*2b90*/  @P6 FFMA.FTZ R115, R18, R116, R115 ;  /* 0x0000007412736223 */ /* 0x001fe20000010073 */
        /* <DEDUP_REMOVED lines=18> */
.L_x_4430:
[----:B------:R-:W-:Y:S05]  /*2cc0*/  BSYNC.RECONVERGENT B0 ;  /* 0x0000000000007941 */ /* 0x000fea0003800200 */
.L_x_4429:
[----:B------:R-:W-:Y:S01]  /*2cd0*/  UIADD3 UR6, UPT, UPT, UR6, 0x1, URZ ;  /* 0x0000000106067890 */ /* 0x000fe2000fffe0ff */
[----:B------:R-:W-:Y:S01]  /*2ce0*/  FFMA.FTZ R16, R105, R103, R98 ;  /* 0x0000006769107223 */ /* 0x000fe20000010062 */
[C---:B------:R-:W-:Y:S01]  /*2cf0*/  FFMA.FTZ R78, R21.reuse, R107, R78 ;  /* 0x0000006b154e7223 */ /* 0x040fe2000001004e */
[C---:B------:R-:W-:Y:S01]  /*2d00*/  FFMA.FTZ R79, R21.reuse, R102, R79 ;  /* 0x00000066154f7223 */ /* 0x040fe2000001004f */
[----:B------:R-:W-:Y:S01]  /*2d10*/  UISETP.NE.AND UP0, UPT, UR6, URZ, UPT ;  /* 0x000000ff0600728c */ /* 0x000fe2000bf05270 */
[----:B------:R-:W-:Y:S01]  /*2d20*/  FFMA.FTZ R106, R106, R16, R99 ;  /* 0x000000106a6a7223 */ /* 0x000fe20000010063 */
[C---:B------:R-:W-:Y:S01]  /*2d30*/  FFMA.FTZ R80, R21.reuse, R101, R80 ;  /* 0x0000006515507223 */ /* 0x040fe20000010050 */
[C---:B------:R-:W-:Y:S01]  /*2d40*/  FFMA.FTZ R81, R21.reuse, R114, R81 ;  /* 0x0000007215517223 */ /* 0x040fe20000010051 */
[----:B------:R-:W-:Y:S01]  /*2d50*/  FFMA.FTZ R82, R21, R103, R82 ;  /* 0x0000006715527223 */ /* 0x000fe20000010052 */
[----:B0-----:R-:W-:Y:S01]  /*2d60*/  FFMA.FTZ R18, R109, R106, R100 ;  /* 0x0000006a6d127223 */ /* 0x001fe20000010064 */
[C---:B------:R-:W-:Y:S01]  /*2d70*/  FFMA.FTZ R83, R21.reuse, R16, R83 ;  /* 0x0000001015537223 */ /* 0x040fe20000010053 */
[----:B------:R-:W-:Y:S01]  /*2d80*/  FFMA.FTZ R84, R21, R106, R84 ;  /* 0x0000006a15547223 */ /* 0x000fe20000010054 */
[----:B------:R-:W-:-:S02]  /*2d90*/  VIADD R87, R87, 0x1 ;  /* 0x0000000157577836 */ /* 0x000fc40000000000 */
[----:B------:R-:W-:Y:S01]  /*2da0*/  FFMA.FTZ R85, R21, R18, R85 ;  /* 0x0000001215557223 */ /* 0x000fe20000010055 */
[----:B------:R-:W-:Y:S01]  /*2db0*/  UIADD3 UR5, UPT, UPT, UR5, 0x8, URZ ;  /* 0x0000000805057890 */ /* 0x000fe2000fffe0ff */
[----:B------:R-:W-:Y:S11]  /*2dc0*/  BRA.U UP0, `(.L_x_4431) ;  /* 0xfffffff500bc7547 */ /* 0x000ff6000b83ffff */
.L_x_4428:
[----:B------:R-:W-:Y:S01]  /*2dd0*/  BAR.SYNC.DEFER_BLOCKING 0x0 ;  /* 0x0000000000007b1d */ /* 0x000fe20000010000 */
[----:B------:R-:W-:Y:S02]  /*2de0*/  F2FP.BF16.F32.PACK_AB R14, R79, R78 ;  /* 0x0000004e4f0e723e */ /* 0x000fe400000010ff */
[----:B------:R-:W-:Y:S02]  /*2df0*/  ISETP.NE.AND P0, PT, R35, RZ, PT ;  /* 0x000000ff2300720c */ /* 0x000fe40003f05270 */
[C---:B------:R-:W-:Y:S01]  /*2e00*/  PRMT R17, R14.reuse, 0x7610, R17 ;  /* 0x000076100e117816 */ /* 0x040fe20000000011 */
[----:B------:R-:W0:Y:S01]  /*2e10*/  LDCU.64 UR10, c[0x0][0x478] ;  /* 0x00008f00ff0a77ac */ /* 0x000e220008000a00 */
[----:B------:R-:W-:Y:S02]  /*2e20*/  PRMT R18, R14, 0x7632, R18 ;  /* 0x000076320e127816 */ /* 0x000fe40000000012 */
[----:B------:R-:W-:Y:S01]  /*2e30*/  F2FP.BF16.F32.PACK_AB R15, R81, R80 ;  /* 0x00000050510f723e */ /* 0x000fe200000010ff */
[----:B------:R-:W1:Y:S01]  /*2e40*/  LDCU.64 UR12, c[0x0][0x488] ;  /* 0x00009100ff0c77ac */ /* 0x000e620008000a00 */
[----:B------:R-:W-:-:S02]  /*2e50*/  F2FP.BF16.F32.PACK_AB R14, R83, R82 ;  /* 0x00000052530e723e */ /* 0x000fc400000010ff */
[----:B------:R-:W-:Y:S01]  /*2e60*/  F2FP.BF16.F32.PACK_AB R16, R85, R84 ;  /* 0x000000545510723e */ /* 0x000fe200000010ff */
[----:B------:R-:W2:Y:S01]  /*2e70*/  LDCU UR5, c[0x0][0x388] ;  /* 0x00007100ff0577ac */ /* 0x000ea20008000800 */
[----:B------:R-:W-:Y:S02]  /*2e80*/  PRMT R20, R15, 0x7632, R20 ;  /* 0x000076320f147816 */ /* 0x000fe40000000014 */
[----:B------:R-:W-:Y:S02]  /*2e90*/  PRMT R22, R14, 0x7632, R22 ;  /* 0x000076320e167816 */ /* 0x000fe40000000016 */
[----:B------:R-:W-:Y:S01]  /*2ea0*/  PRMT R70, R16, 0x7632, R70 ;  /* 0x0000763210467816 */ /* 0x000fe20000000046 */
[----:B------:R-:W-:Y:S04]  /*2eb0*/  STS.U16 [R66], R17 ;  /* 0x0000001142007388 */ /* 0x000fe80000000400 */
[----:B------:R-:W-:Y:S04]  /*2ec0*/  STS.U16 [R66+0x2], R18 ;  /* 0x0000021242007388 */ /* 0x000fe80000000400 */
[----:B------:R3:W-:Y:S04]  /*2ed0*/  STS.U16 [R66+0x4], R15 ;  /* 0x0000040f42007388 */ /* 0x0007e80000000400 */
[----:B------:R-:W-:Y:S04]  /*2ee0*/  STS.U16 [R66+0x6], R20 ;  /* 0x0000061442007388 */ /* 0x000fe80000000400 */
[----:B------:R0:W-:Y:S01]  /*2ef0*/  STS.U16 [R66+0x8], R14 ;  /* 0x0000080e42007388 */ /* 0x0001e20000000400 */
[----:B---3--:R-:W-:-:S03]  /*2f00*/  IADD3 R15, P2, P3, R47, R6, R57 ;  /* 0x000000062f0f7210 */ /* 0x008fc60007b5e039 */
[----:B------:R-:W-:Y:S01]  /*2f10*/  STS.U16 [R66+0xa], R22 ;  /* 0x00000a1642007388 */ /* 0x000fe20000000400 */
[----:B------:R-:W-:-:S03]  /*2f20*/  IADD3.X R18, PT, PT, RZ, R28, RZ, P2, P3 ;  /* 0x0000001cff127210 */ /* 0x000fc600017e64ff */
[----:B------:R-:W-:Y:S01]  /*2f30*/  STS.U16 [R66+0xc], R16 ;  /* 0x00000c1042007388 */ /* 0x000fe20000000400 */
[----:B0-----:R-:W-:-:S03]  /*2f40*/  LEA R14, P2, R15, UR10, 0x1 ;  /* 0x0000000a0f0e7c11 */ /* 0x001fc6000f8408ff */
[----:B------:R-:W-:Y:S01]  /*2f50*/  STS.U16 [R66+0xe], R70 ;  /* 0x00000e4642007388 */ /* 0x000fe20000000400 */
[----:B------:R-:W-:-:S03]  /*2f60*/  NOP ;  /* 0x0000000000007918 */ /* 0x000fc60000000000 */
[----:B------:R-:W-:Y:S01]  /*2f70*/  LDS.U16 R19, [R58] ;  /* 0x000000003a137984 */ /* 0x000fe20000000400 */
[----:B------:R-:W-:Y:S02]  /*2f80*/  LEA.HI.X R15, R15, UR11, R18, 0x1, P2 ;  /* 0x0000000b0f0f7c11 */ /* 0x000fe400090f0c12 */
[----:B--2---:R-:W-:Y:S01]  /*2f90*/  IADD3 R18, PT, PT, -R57, UR5, RZ ;  /* 0x0000000539127c10 */ /* 0x004fe2000fffe1ff */
        /* <DEDUP_REMOVED lines=14> */
[----:B------:R-:W-:-:S05]  /*3080*/  ISETP.GE.AND P6, PT, R53, R16, PT ;  /* 0x000000103500720c */ /* 0x000fca0003fc6270 */
[----:B------:R0:W-:Y:S01]  /*3090*/  @!P1 STG.E.U16 desc[UR16][R14.64], R19 ;  /* 0x000000130e009986 */ /* 0x0001e2000c101510 */
[----:B------:R-:W-:-:S03]  /*30a0*/  IADD3 R17, P1, P2, R47, R4, R57 ;  /* 0x000000042f117210 */ /* 0x000fc60007a3e039 */
[----:B------:R2:W-:Y:S01]  /*30b0*/  @!P3 STG.E.U16 desc[UR16][R14.64+0x40], R21 ;  /* 0x000040150e00b986 */ /* 0x0005e2000c101510 */
[----:B------:R-:W-:Y:S02]  /*30c0*/  IADD3.X R20, PT, PT, RZ, R27, RZ, P1, P2 ;  /* 0x0000001bff147210 */ /* 0x000fe40000fe44ff */
[-C--:B------:R-:W-:Y:S01]  /*30d0*/  ISETP.GE.AND P3, PT, R54, R16.reuse, PT ;  /* 0x000000103600720c */ /* 0x080fe20003f66270 */
[----:B------:R-:W-:Y:S01]  /*30e0*/  @!P4 STG.E.U16 desc[UR16][R14.64+0x80], R23 ;  /* 0x000080170e00c986 */ /* 0x000fe2000c101510 */
[-C--:B------:R-:W-:Y:S02]  /*30f0*/  ISETP.GE.AND P1, PT, R55, R16.reuse, PT ;  /* 0x000000103700720c */ /* 0x080fe40003f26270 */
[----:B------:R-:W-:Y:S01]  /*3100*/  ISETP.GE.AND P2, PT, R56, R16, PT ;  /* 0x000000103800720c */ /* 0x000fe20003f46270 */
[----:B------:R-:W-:Y:S01]  /*3110*/  @!P5 STG.E.U16 desc[UR16][R14.64+0xc0], R69 ;  /* 0x0000c0450e00d986 */ /* 0x000fe2000c101510 */
[C---:B-1----:R-:W-:Y:S02]  /*3120*/  LEA R16, P4, R17.reuse, UR12, 0x1 ;  /* 0x0000000c11107c11 */ /* 0x042fe4000f8808ff */
[----:B0-----:R-:W-:Y:S01]  /*3130*/  PRMT R19, RZ, 0x7610, R19 ;  /* 0x00007610ff137816 */ /* 0x001fe20000000013 */
[----:B------:R-:W-:Y:S01]  /*3140*/  @!P6 STG.E.U16 desc[UR16][R14.64+0x100], R71 ;  /* 0x000100470e00e986 */ /* 0x000fe2000c101510 */
[----:B------:R-:W-:-:S02]  /*3150*/  LEA.HI.X R17, R17, UR13, R20, 0x1, P4 ;  /* 0x0000000d11117c11 */ /* 0x000fc4000a0f0c14 */
[-C--:B------:R-:W-:Y:S01]  /*3160*/  ISETP.GE.AND P4, PT, R47, R18.reuse, PT ;  /* 0x000000122f00720c */ /* 0x080fe20003f86270 */
[----:B------:R-:W-:Y:S01]  /*3170*/  @!P3 STG.E.U16 desc[UR16][R14.64+0x140], R73 ;  /* 0x000140490e00b986 */ /* 0x000fe2000c101510 */
[-C--:B------:R-:W-:Y:S02]  /*3180*/  ISETP.GE.AND P3, PT, R50, R18.reuse, PT ;  /* 0x000000123200720c */ /* 0x080fe40003f66270 */
[----:B------:R-:W-:Y:S01]  /*3190*/  PRMT R20, RZ, 0x7610, R20 ;  /* 0x00007610ff147816 */ /* 0x000fe20000000014 */
[----:B------:R-:W-:Y:S01]  /*31a0*/  @!P1 STG.E.U16 desc[UR16][R14.64+0x180], R75 ;  /* 0x0001804b0e009986 */ /* 0x000fe2000c101510 */
[-C--:B------:R-:W-:Y:S02]  /*31b0*/  ISETP.GE.AND P1, PT, R51, R18.reuse, PT ;  /* 0x000000123300720c */ /* 0x080fe40003f26270 */
[-C--:B------:R-:W-:Y:S01]  /*31c0*/  ISETP.GE.AND P6, PT, R52, R18.reuse, PT ;  /* 0x000000123400720c */ /* 0x080fe20003fc6270 */
[----:B------:R0:W-:Y:S01]  /*31d0*/  @!P2 STG.E.U16 desc[UR16][R14.64+0x1c0], R77 ;  /* 0x0001c04d0e00a986 */ /* 0x0001e2000c101510 */
[-C--:B------:R-:W-:Y:S01]  /*31e0*/  ISETP.GE.AND P5, PT, R53, R18.reuse, PT ;  /* 0x000000123500720c */ /* 0x080fe20003fa6270 */
[----:B------:R-:W-:Y:S01]  /*31f0*/  BAR.SYNC.DEFER_BLOCKING 0x0 ;  /* 0x0000000000007b1d */ /* 0x000fe20000010000 */
[----:B------:R-:W-:-:S02]  /*3200*/  ISETP.GE.AND P2, PT, R54, R18, PT ;  /* 0x000000123600720c */ /* 0x000fc40003f46270 */
[----:B--2---:R-:W-:Y:S02]  /*3210*/  PRMT R21, RZ, 0x7610, R21 ;  /* 0x00007610ff157816 */ /* 0x004fe40000000015 */
[----:B------:R-:W-:Y:S02]  /*3220*/  PRMT R22, RZ, 0x7610, R22 ;  /* 0x00007610ff167816 */ /* 0x000fe40000000016 */
        /* <DEDUP_REMOVED lines=30> */
[----:B------:R-:W5:Y:S01]  /*3410*/  LDS.U16 R17, [R66+0x4] ;  /* 0x0000040042117984 */ /* 0x000f620000000400 */
[----:B0-----:R-:W-:-:S02]  /*3420*/  SHF.L.U32 R67, R67, 0x10, RZ ;  /* 0x0000001043437819 */ /* 0x001fc400000006ff */
[----:B-1----:R-:W-:Y:S02]  /*3430*/  SHF.L.U32 R15, R15, 0x10, RZ ;  /* 0x000000100f0f7819 */ /* 0x002fe400000006ff */
[----:B--2---:R-:W-:Y:S01]  /*3440*/  SHF.L.U32 R20, R20, 0x10, RZ ;  /* 0x0000001014147819 */ /* 0x004fe200000006ff */
[----:B---3--:R-:W-:Y:S02]  /*3450*/  IMAD.U32 R22, R16, 0x10000, RZ ;  /* 0x0001000010167824 */ /* 0x008fe400078e00ff */
[----:B------:R-:W-:Y:S01]  /*3460*/  FMUL.FTZ R16, R67, -1.4426950216293334961 ;  /* 0xbfb8aa3b43107820 */ /* 0x000fe20000410000 */
[----:B----4-:R-:W-:Y:S02]  /*3470*/  IMAD.U32 R68, R19, 0x10000, RZ ;  /* 0x0001000013447824 */ /* 0x010fe400078e00ff */
[----:B------:R-:W-:-:S03]  /*3480*/  FMUL.FTZ R23, R22, -1.4426950216293334961 ;  /* 0xbfb8aa3b16177820 */ /* 0x000fc60000410000 */
[----:B------:R-:W0:Y:S01]  /*3490*/  MUFU.EX2 R16, R16 ;  /* 0x0000001000107308 */ /* 0x000e220000000800 */
[----:B-----5:R-:W-:Y:S02]  /*34a0*/  IMAD.U32 R70, R14, 0x10000, RZ ;  /* 0x000100000e467824 */ /* 0x020fe400078e00ff */
[----:B------:R-:W-:Y:S01]  /*34b0*/  FMUL.FTZ R69, R68, -1.4426950216293334961 ;  /* 0xbfb8aa3b44457820 */ /* 0x000fe20000410000 */
[----:B------:R-:W-:Y:S01]  /*34c0*/  FMUL.FTZ R14, R15, -1.4426950216293334961 ;  /* 0xbfb8aa3b0f0e7820 */ /* 0x000fe20000410000 */
[----:B------:R-:W-:Y:S02]  /*34d0*/  IMAD.U32 R72, R21, 0x10000, RZ ;  /* 0x0001000015487824 */ /* 0x000fe400078e00ff */
[----:B------:R-:W-:Y:S01]  /*34e0*/  FMUL.FTZ R71, R70, -1.4426950216293334961 ;  /* 0xbfb8aa3b46477820 */ /* 0x000fe20000410000 */
[----:B------:R-:W-:Y:S01]  /*34f0*/  FMUL.FTZ R21, R20, -1.4426950216293334961 ;  /* 0xbfb8aa3b14157820 */ /* 0x000fe20000410000 */
[----:B------:R-:W1:Y:S01]  /*3500*/  MUFU.EX2 R23, R23 ;  /* 0x0000001700177308 */ /* 0x000e620000000800 */
[----:B------:R-:W-:Y:S01]  /*3510*/  SHF.L.U32 R17, R17, 0x10, RZ ;  /* 0x0000001011117819 */ /* 0x000fe200000006ff */
[----:B------:R-:W-:-:S04]  /*3520*/  FMUL.FTZ R73, R72, -1.4426950216293334961 ;  /* 0xbfb8aa3b48497820 */ /* 0x000fc80000410000 */
[----:B------:R-:W-:Y:S02]  /*3530*/  FMUL.FTZ R19, R17, -1.4426950216293334961 ;  /* 0xbfb8aa3b11137820 */ /* 0x000fe40000410000 */
        /* <DEDUP_REMOVED lines=19> */
[----:B------:R-:W2:Y:S01]  /*3670*/  MUFU.RCP R69, R69 ;  /* 0x0000004500457308 */ /* 0x000ea20000001000 */
[----:B0-----:R-:W-:Y:S01]  /*3680*/  FMUL.FTZ R22, R22, R23 ;  /* 0x0000001716167220 */ /* 0x001fe20000410000 */
[----:B------:R-:W-:Y:S03]  /*3690*/  BAR.SYNC.DEFER_BLOCKING 0x0 ;  /* 0x0000000000007b1d */ /* 0x000fe60000010000 */
[----:B------:R-:W-:-:S03]  /*36a0*/  FMUL.FTZ R22, R22, R79 ;  /* 0x0000004f16167220 */ /* 0x000fc60000410000 */
[----:B------:R-:W0:Y:S01]  /*36b0*/  MUFU.RCP R14, R14 ;  /* 0x0000000e000e7308 */ /* 0x000e220000001000 */
[----:B-1----:R-:W-:Y:S01]  /*36c0*/  FMUL.FTZ R17, R17, R74 ;  /* 0x0000004a11117220 */ /* 0x002fe20000410000 */
[----:B------:R-:W-:-:S03]  /*36d0*/  F2FP.BF16.F32.PACK_AB R22, R22, R67 ;  /* 0x000000431616723e */ /* 0x000fc600000010ff */
[----:B------:R-:W-:-:S03]  /*36e0*/  FMUL.FTZ R17, R17, R80 ;  /* 0x0000005011117220 */ /* 0x000fc60000410000 */
[----:B------:R-:W1:Y:S01]  /*36f0*/  MUFU.RCP R71, R71 ;  /* 0x0000004700477308 */ /* 0x000e620000001000 */
[----:B--2---:R-:W-:-:S04]  /*3700*/  FMUL.FTZ R68, R68, R69 ;  /* 0x0000004544447220 */ /* 0x004fc80000410000 */
[----:B------:R-:W-:-:S03]  /*3710*/  FMUL.FTZ R68, R68, R81 ;  /* 0x0000005144447220 */ /* 0x000fc60000410000 */
[----:B------:R-:W2:Y:S01]  /*3720*/  MUFU.RCP R21, R21 ;  /* 0x0000001500157308 */ /* 0x000ea20000001000 */
[----:B0-----:R-:W-:Y:S01]  /*3730*/  FMUL.FTZ R15, R15, R14 ;  /* 0x0000000e0f0f7220 */ /* 0x001fe20000410000 */
[----:B------:R-:W-:Y:S01]  /*3740*/  F2FP.BF16.F32.PACK_AB R17, R68, R17 ;  /* 0x000000114411723e */ /* 0x000fe200000010ff */
[----:B------:R-:W-:Y:S01]  /*3750*/  STS.U16 [R66], R22 ;  /* 0x0000001642007388 */ /* 0x000fe20000000400 */
[----:B------:R-:W-:Y:S01]  /*3760*/  PRMT R14, R22, 0x7632, R14 ;  /* 0x00007632160e7816 */ /* 0x000fe2000000000e */
[----:B------:R-:W-:Y:S01]  /*3770*/  FMUL.FTZ R15, R15, R82 ;  /* 0x000000520f0f7220 */ /* 0x000fe20000410000 */
[----:B------:R-:W-:Y:S01]  /*3780*/  PRMT R16, R17, 0x7632, R16 ;  /* 0x0000763211107816 */ /* 0x000fe20000000010 */
[----:B------:R-:W-:Y:S01]  /*3790*/  STS.U16 [R66+0x4], R17 ;  /* 0x0000041142007388 */ /* 0x000fe20000000400 */
[----:B------:R-:W0:Y:S01]  /*37a0*/  MUFU.RCP R73, R73 ;  /* 0x0000004900497308 */ /* 0x000e220000001000 */
[----:B-1----:R-:W-:Y:S02]  /*37b0*/  FMUL.FTZ R70, R70, R71 ;  /* 0x0000004746467220 */ /* 0x002fe40000410000 */
[----:B------:R-:W-:Y:S02]  /*37c0*/  STS.U16 [R66+0x2], R14 ;  /* 0x0000020e42007388 */ /* 0x000fe40000000400 */
[----:B------:R-:W-:-:S02]  /*37d0*/  FMUL.FTZ R70, R70, R83 ;  /* 0x0000005346467220 */ /* 0x000fc40000410000 */
[----:B------:R-:W-:Y:S01]  /*37e0*/  STS.U16 [R66+0x6], R16 ;  /* 0x0000061042007388 */ /* 0x000fe20000000400 */
[----:B--2---:R-:W-:Y:S02]  /*37f0*/  FMUL.FTZ R19, R20, R21 ;  /* 0x0000001514137220 */ /* 0x004fe40000410000 */
[----:B------:R-:W-:Y:S02]  /*3800*/  F2FP.BF16.F32.PACK_AB R15, R70, R15 ;  /* 0x0000000f460f723e */ /* 0x000fe400000010ff */
[----:B------:R-:W-:Y:S02]  /*3810*/  FMUL.FTZ R19, R19, R84 ;  /* 0x0000005413137220 */ /* 0x000fe40000410000 */
[----:B------:R-:W-:Y:S01]  /*3820*/  PRMT R20, R15, 0x7632, R20 ;  /* 0x000076320f147816 */ /* 0x000fe20000000014 */
[----:B------:R-:W-:Y:S01]  /*3830*/  STS.U16 [R66+0x8], R15 ;  /* 0x0000080f42007388 */ /* 0x000fe20000000400 */
[----:B0-----:R-:W-:-:S03]  /*3840*/  FMUL.FTZ R72, R72, R73 ;  /* 0x0000004948487220 */ /* 0x001fc60000410000 */
[----:B------:R0:W-:Y:S01]  /*3850*/  STS.U16 [R66+0xa], R20 ;  /* 0x00000a1442007388 */ /* 0x0001e20000000400 */
[----:B------:R-:W-:-:S05]  /*3860*/  FMUL.FTZ R72, R72, R85 ;  /* 0x0000005548487220 */ /* 0x000fca0000410000 */
[----:B------:R-:W-:-:S04]  /*3870*/  F2FP.BF16.F32.PACK_AB R19, R72, R19 ;  /* 0x000000134813723e */ /* 0x000fc800000010ff */
[C---:B------:R-:W-:Y:S02]  /*3880*/  PRMT R67, R19.reuse, 0x7610, R67 ;  /* 0x0000761013437816 */ /* 0x040fe40000000043 */
[----:B------:R-:W-:-:S03]  /*3890*/  PRMT R68, R19, 0x7632, R68 ;  /* 0x0000763213447816 */ /* 0x000fc60000000044 */
        /* <DEDUP_REMOVED lines=34> */
[----:B-1----:R-:W-:-:S03]  /*3ac0*/  ISETP.NE.AND P0, PT, R25, UR4, PT ;  /* 0x0000000419007c0c */ /* 0x002fc6000bf05270 */
[----:B------:R0:W-:Y:S01]  /*3ad0*/  @!P1 STG.E.U16 desc[UR16][R14.64+0x40], R59 ;  /* 0x0000403b0e009986 */ /* 0x0001e2000c101510 */
[----:B------:R-:W-:-:S05]  /*3ae0*/  IADD3 R39, P1, PT, R39, 0x200, RZ ;  /* 0x0000020027277810 */ /* 0x000fca0007f3e0ff */
[----:B------:R0:W-:Y:S01]  /*3af0*/  @!P2 STG.E.U16 desc[UR16][R14.64+0xc0], R61 ;  /* 0x0000c03d0e00a986 */ /* 0x0001e2000c101510 */
[----:B------:R-:W-:Y:S01]  /*3b00*/  IADD3 R38, P2, PT, R38, 0x200, RZ ;  /* 0x0000020026267810 */ /* 0x000fe20007f5e0ff */
[----:B------:R-:W-:-:S03]  /*3b10*/  IMAD.X R49, RZ, RZ, R49, P1 ;  /* 0x000000ffff317224 */ /* 0x000fc600008e0631 */
[----:B------:R-:W-:Y:S01]  /*3b20*/  IADD3.X R48, PT, PT, RZ, R48, RZ, P2, !PT ;  /* 0x00000030ff307210 */ /* 0x000fe200017fe4ff */
[----:B------:R-:W-:Y:S08]  /*3b30*/  @P0 BRA `(.L_x_4432) ;  /* 0xffffffc800fc0947 */ /* 0x000ff0000383ffff */
[----:B------:R-:W-:Y:S05]  /*3b40*/  EXIT ;  /* 0x000000000000794d */ /* 0x000fea0003800000 */
.L_x_4433:
        /* <DEDUP_REMOVED lines=11> */
.L_x_5127:


//--------------------- .text._Z25selective_scan_fwd_kernelI32Selective_Scan_fwd_kernel_traitsILi32ELi8ELi1ELb0ELb0ELb1ELb0EN3c108BFloat16EfEEv13SSMParamsBase --------------------------
	.section	.text._Z25selective_scan_fwd_kernelI32Selective_Scan_fwd_kernel_traitsILi32ELi8ELi1ELb0ELb0ELb1ELb0EN3c108BFloat16EfEEv13SSMParamsBase,"ax",@progbits
	.align	128
        .global         _Z25selective_scan_fwd_kernelI32Selective_Scan_fwd_kernel_traitsILi32ELi8ELi1ELb0ELb0ELb1ELb0EN3c108BFloat16EfEEv13SSMParamsBase
        .type           _Z25selective_scan_fwd_kernelI32Selective_Scan_fwd_kernel_traitsILi32ELi8ELi1ELb0ELb0ELb1ELb0EN3c108BFloat16EfEEv13SSMParamsBase,@function
        .size           _Z25selective_scan_fwd_kernelI32Selective_Scan_fwd_kernel_traitsILi32ELi8ELi1ELb0ELb0ELb1ELb0EN3c108BFloat16EfEEv13SSMParamsBase,(.L_x_5128 - _Z25selective_scan_fwd_kernelI32Selective_Scan_fwd_kernel_traitsILi32ELi8ELi1ELb0ELb0ELb1ELb0EN3c108BFloat16EfEEv13SSMParamsBase)
        .other          _Z25selective_scan_fwd_kernelI32Selective_Scan_fwd_kernel_traitsILi32ELi8ELi1ELb0ELb0ELb1ELb0EN3c108BFloat16EfEEv13SSMParamsBase,@"STO_CUDA_ENTRY STV_DEFAULT"
_Z25selective_scan_fwd_kernelI32Selective_Scan_fwd_kernel_traitsILi32ELi8ELi1ELb0ELb0ELb1ELb0EN3c108BFloat16EfEEv13SSMParamsBase:
.text._Z25selective_scan_fwd_kernelI32Selective_Scan_fwd_kernel_traitsILi32ELi8ELi1ELb0ELb0ELb1ELb0EN3c108BFloat16EfEEv13SSMParamsBase:
        /* <DEDUP_REMOVED lines=25> */
[----:B---3--:R-:W-:Y:S01]  /*0190*/  VIADD R6, R0, 0xffffffe ;  /* 0x0ffffffe00067836 */ /* 0x008fe20000000000 */
[----:B----4-:R-:W-:Y:S01]  /*01a0*/  UIMAD.WIDE.U32 UR6, UR18, UR12, URZ ;  /* 0x0000000c120672a5 */ /* 0x010fe2000f8e00ff */
[----:B------:R-:W-:Y:S02]  /*01b0*/  @P1 LEA.HI.X R5, R15, R5, RZ, 0x2, P3 ;  /* 0x000000050f051211 */ /* 0x000fe400018f14ff */
[----:B------:R3:W4:Y:S01]  /*01c0*/  F2I.FTZ.U32.TRUNC.NTZ R7, R6 ;  /* 0x0000000600077305 */ /* 0x000722000021f000 */
[----:B------:R-:W-:Y:S01]  /*01d0*/  IABS R0, R15 ;  /* 0x0000000f00007213 */ /* 0x000fe20000000000 */
[----:B------:R-:W-:Y:S01]  /*01e0*/  UIMAD.WIDE.U32 UR4, UR18, UR8, URZ ;  /* 0x00000008120472a5 */ /* 0x000fe2000f8e00ff */
[----:B------:R2:W5:Y:S01]  /*01f0*/  @P1 LDG.E R30, desc[UR16][R4.64] ;  /* 0x00000010041e1981 */ /* 0x000562000c1e1900 */
[----:B---3--:R-:W-:-:S02]  /*0200*/  HFMA2 R6, -RZ, RZ, 0, 0 ;  /* 0x00000000ff067431 */ /* 0x008fc400000001ff */
[----:B----4-:R-:W-:-:S04]  /*0210*/  IMAD.MOV R10, RZ, RZ, -R7 ;  /* 0x000000ffff0a7224 */ /* 0x010fc800078e0a07 */
[----:B0-----:R-:W-:-:S04]  /*0220*/  IMAD R3, R10, R9, RZ ;  /* 0x000000090a037224 */ /* 0x001fc800078e02ff */
[----:B------:R-:W-:-:S06]  /*0230*/  IMAD.HI.U32 R7, R7, R3, R6 ;  /* 0x0000000307077227 */ /* 0x000fcc00078e0006 */
[----:B------:R-:W-:-:S04]  /*0240*/  IMAD.HI.U32 R7, R7, R0, RZ ;  /* 0x0000000007077227 */ /* 0x000fc800078e00ff */
[----:B------:R-:W-:-:S04]  /*0250*/  IMAD.MOV R2, RZ, RZ, -R7 ;  /* 0x000000ffff027224 */ /* 0x000fc800078e0a07 */
[----:B------:R-:W-:-:S05]  /*0260*/  IMAD R0, R9, R2, R0 ;  /* 0x0000000209007224 */ /* 0x000fca00078e0200 */
[----:B------:R-:W-:Y:S01]  /*0270*/  ISETP.GT.U32.AND P2, PT, R9, R0, PT ;  /* 0x000000000900720c */ /* 0x000fe20003f44070 */
[----:B------:R-:W-:Y:S02]  /*0280*/  UIMAD UR9, UR18, UR9, UR5 ;  /* 0x00000009120972a4 */ /* 0x000fe4000f8e0205 */
[----:B------:R-:W-:Y:S01]  /*0290*/  UIMAD UR8, UR18, UR13, UR7 ;  /* 0x0000000d120872a4 */ /* 0x000fe2000f8e0207 */
[----:B------:R-:W-:Y:S01]  /*02a0*/  MOV R3, UR5 ;  /* 0x0000000500037c02 */ /* 0x000fe20008000f00 */
[----:B--2---:R-:W-:Y:S01]  /*02b0*/  IMAD.U32 R4, RZ, RZ, UR6 ;  /* 0x00000006ff047e24 */ /* 0x004fe2000f8e00ff */
[----:B------:R-:W-:Y:S01]  /*02c0*/  MOV R5, UR7 ;  /* 0x0000000700057c02 */ /* 0x000fe20008000f00 */
[----:B------:R-:W-:Y:S01]  /*02d0*/  IMAD.U32 R2, RZ, RZ, UR4 ;  /* 0x00000004ff027e24 */ /* 0x000fe2000f8e00ff */
[----:B------:R-:W-:Y:S01]  /*02e0*/  LOP3.LUT R6, R15, R8, RZ, 0x3c, !PT ;  /* 0x000000080f067212 */ /* 0x000fe200078e3cff */
[----:B------:R-:W-:Y:S01]  /*02f0*/  IMAD.U32 R3, RZ, RZ, UR9 ;  /* 0x00000009ff037e24 */ /* 0x000fe2000f8e00ff */
[----:B------:R-:W0:Y:S01]  /*0300*/  LDCU.64 UR6, c[0x0][0x3d0] ;  /* 0x00007a00ff0677ac */ /* 0x000e220008000a00 */
[----:B------:R-:W-:-:S02]  /*0310*/  IMAD.U32 R5, RZ, RZ, UR8 ;  /* 0x00000008ff057e24 */ /* 0x000fc4000f8e00ff */
[----:B------:R-:W-:Y:S01]  /*0320*/  @!P2 IMAD.IADD R0, R0, 0x1, -R9 ;  /* 0x000000010000a824 */ /* 0x000fe200078e0a09 */
[----:B------:R-:W-:Y:S02]  /*0330*/  ISETP.GE.AND P3, PT, R6, RZ, PT ;  /* 0x000000ff0600720c */ /* 0x000fe40003f66270 */
[----:B------:R-:W-:Y:S02]  /*0340*/  ISETP.NE.AND P1, PT, R8, RZ, PT ;  /* 0x000000ff0800720c */ /* 0x000fe40003f25270 */
[----:B------:R-:W-:Y:S02]  /*0350*/  ISETP.GE.U32.AND P0, PT, R0, R9, PT ;  /* 0x000000090000720c */ /* 0x000fe40003f06070 */
[----:B------:R-:W-:Y:S01]  /*0360*/  @!P2 IADD3 R7, PT, PT, R7, 0x1, RZ ;  /* 0x000000010707a810 */ /* 0x000fe20007ffe0ff */
[----:B01----:R-:W-:Y:S10]  /*0370*/  @!P4 EXIT ;  /* 0x000000000000c94d */ /* 0x003ff40003800000 */
[----:B------:R-:W-:Y:S01]  /*0380*/  @P0 VIADD R7, R7, 0x1 ;  /* 0x0000000107070836 */ /* 0x000fe20000000000 */
        /* <DEDUP_REMOVED lines=9> */
[----:B------:R-:W-:Y:S01]  /*0420*/  UIMAD UR5, UR18, UR7, UR5 ;  /* 0x00000007120572a4 */ /* 0x000fe2000f8e0205 */
[----:B------:R-:W-:Y:S01]  /*0430*/  SHF.R.S32.HI R3, RZ, 0x1f, R7 ;  /* 0x0000001fff037819 */ /* 0x000fe20000011407 */
[----:B------:R-:W4:Y:S01]  /*0440*/  LDCU.64 UR6, c[0x0][0x3b8] ;  /* 0x00007700ff0677ac */ /* 0x000f220008000a00 */
[----:B------:R-:W-:Y:S01]  /*0450*/  LEA R42, P0, R2, R42, 0x1 ;  /* 0x0000002a022a7211 */ /* 0x000fe200078008ff */
[----:B------:R-:W-:-:S02]  /*0460*/  IMAD.WIDE.U32 R4, R15, UR14, R4 ;  /* 0x0000000e0f047c25 */ /* 0x000fc4000f8e0004 */
[----:B------:R-:W2:Y:S01]  /*0470*/  LDC R20, c[0x0][0x384] ;  /* 0x0000e100ff147b82 */ /* 0x000ea20000000800 */
[----:B------:R-:W-:Y:S01]  /*0480*/  LEA.HI.X R52, R2, R43, R52, 0x1, P0 ;  /* 0x0000002b02347211 */ /* 0x000fe200000f0c34 */
[-C--:B------:R-:W-:Y:S02]  /*0490*/  IMAD R0, R3, R62.reuse, RZ ;  /* 0x0000003e03007224 */ /* 0x080fe400078e02ff */
[C---:B------:R-:W-:Y:S01]  /*04a0*/  IMAD.WIDE.U32 R2, R7.reuse, R62, UR4 ;  /* 0x0000000407027e25 */ /* 0x040fe2000f8e003e */
[----:B------:R-:W1:Y:S03]  /*04b0*/  LDCU UR4, c[0x0][0x38c] ;  /* 0x00007180ff0477ac */ /* 0x000e660008000800 */
[----:B------:R-:W2:Y:S01]  /*04c0*/  LDC.64 R16, c[0x0][0x468] ;  /* 0x00011a00ff107b82 */ /* 0x000ea20000000a00 */
[----:B------:R-:W-:Y:S02]  /*04d0*/  IMAD R63, R7, R63, R0 ;  /* 0x0000003f073f7224 */ /* 0x000fe400078e0200 */
[----:B0-----:R-:W-:-:S03]  /*04e0*/  IMAD.WIDE.U32 R12, R15, R10, RZ ;  /* 0x0000000a0f0c7225 */ /* 0x001fc600078e00ff */
[----:B------:R-:W-:Y:S01]  /*04f0*/  IADD3 R63, PT, PT, R3, R63, RZ ;  /* 0x0000003f033f7210 */ /* 0x000fe20007ffe0ff */
[C---:B------:R-:W-:Y:S01]  /*0500*/  IMAD R53, R15.reuse, UR15, R5 ;  /* 0x0000000f0f357c24 */ /* 0x040fe2000f8e0205 */
[----:B------:R-:W0:Y:S01]  /*0510*/  LDC.64 R24, c[0x0][0x3a0] ;  /* 0x0000e800ff187b82 */ /* 0x000e220000000a00 */
[----:B---3--:R-:W-:Y:S01]  /*0520*/  LEA R62, P1, R2, R18, 0x1 ;  /* 0x00000012023e7211 */ /* 0x008fe200078208ff */
[----:B------:R-:W-:-:S03]  /*0530*/  IMAD R13, R15, R11, R13 ;  /* 0x0000000b0f0d7224 */ /* 0x000fc600078e020d */
[----:B------:R-:W-:Y:S01]  /*0540*/  LEA.HI.X R63, R2, R19, R63, 0x1, P1 ;  /* 0x00000013023f7211 */ /* 0x000fe200008f0c3f */
[----:B----4-:R-:W-:Y:S01]  /*0550*/  IMAD.WIDE.U32 R2, R15, UR6, RZ ;  /* 0x000000060f027c25 */ /* 0x010fe2000f8e00ff */
[----:B-1----:R-:W-:Y:S01]  /*0560*/  UISETP.LT.AND UP0, UPT, UR4, 0x1, UPT ;  /* 0x000000010400788c */ /* 0x002fe2000bf01270 */
[----:B------:R-:W1:Y:S02]  /*0570*/  LDC.64 R22, c[0x0][0x420] ;  /* 0x00010800ff167b82 */ /* 0x000e640000000a00 */
[----:B--2---:R-:W-:-:S04]  /*0580*/  IMAD R0, R20, UR18, R15 ;  /* 0x0000001214007c24 */ /* 0x004fc8000f8e020f */
[----:B------:R-:W-:Y:S02]  /*0590*/  IMAD R0, R0, R21, RZ ;  /* 0x0000001500007224 */ /* 0x000fe400078e02ff */
[----:B------:R-:W2:Y:S01]  /*05a0*/  LDC.64 R34, c[0x0][0x448] ;  /* 0x00011200ff227b82 */ /* 0x000ea20000000a00 */
[----:B------:R-:W-:-:S04]  /*05b0*/  LEA R43, P0, R4, R16, 0x1 ;  /* 0x00000010042b7211 */ /* 0x000fc800078008ff */
[----:B------:R-:W-:-:S03]  /*05c0*/  LEA.HI.X R53, R4, R17, R53, 0x1, P0 ;  /* 0x0000001104357211 */ /* 0x000fc600000f0c35 */
[----:B------:R-:W3:Y:S01]  /*05d0*/  LDC.64 R32, c[0x0][0x440] ;  /* 0x00011000ff207b82 */ /* 0x000ee20000000a00 */
[----:B0-----:R-:W-:-:S04]  /*05e0*/  IMAD.WIDE.U32 R26, R15, R24, RZ ;  /* 0x000000180f1a7225 */ /* 0x001fc800078e00ff */
[C---:B------:R-:W-:Y:S02]  /*05f0*/  IMAD R14, R15.reuse, R25, R27 ;  /* 0x000000190f0e7224 */ /* 0x040fe400078e021b */
[----:B------:R-:W-:Y:S01]  /*0600*/  IMAD R25, R15, UR7, R3 ;  /* 0x000000070f197c24 */ /* 0x000fe2000f8e0203 */
[----:B------:R-:W0:Y:S01]  /*0610*/  LDC.64 R10, c[0x0][0x3a8] ;  /* 0x0000ea00ff0a7b82 */ /* 0x000e220000000a00 */
[----:B-1----:R-:W-:-:S04]  /*0620*/  IMAD.WIDE.U32 R4, R22, UR18, R12 ;  /* 0x0000001216047c25 */ /* 0x002fc8000f8e000c */
[----:B------:R-:W-:Y:S01]  /*0630*/  IMAD R22, R0, UR4, RZ ;  /* 0x0000000400167c24 */ /* 0x000fe2000f8e02ff */
[----:B------:R-:W-:Y:S01]  /*0640*/  USEL UR4, UR4, 0x1, !UP0 ;  /* 0x0000000104047887 */ /* 0x000fe2000c000000 */
[----:B------:R-:W-:Y:S01]  /*0650*/  IMAD.SHL.U32 R0, R29, 0x8, RZ ;  /* 0x000000081d007824 */ /* 0x000fe200078e00ff */
[----:B------:R-:W1:Y:S01]  /*0660*/  LDC.64 R8, c[0x0][0x3c0] ;  /* 0x0000f000ff087b82 */ /* 0x000e620000000a00 */
[C---:B--2---:R-:W-:Y:S01]  /*0670*/  LEA R27, P1, R2.reuse, R34, 0x2 ;  /* 0x00000022021b7211 */ /* 0x044fe200078210ff */
[----:B------:R-:W-:Y:S01]  /*0680*/  IMAD R24, R23, UR18, R5 ;  /* 0x0000001217187c24 */ /* 0x000fe2000f8e0205 */
[----:B------:R-:W-:Y:S01]  /*0690*/  UIADD3 UR7, UPT, UPT, -UR4, URZ, URZ ;  /* 0x000000ff04077290 */ /* 0x000fe2000fffe1ff */
[----:B------:R-:W-:Y:S01]  /*06a0*/  IMAD.MOV.U32 R23, RZ, RZ, RZ ;  /* 0x000000ffff177224 */ /* 0x000fe200078e00ff */
[----:B------:R-:W-:Y:S01]  /*06b0*/  LEA.HI.X R25, R2, R35, R25, 0x2, P1 ;  /* 0x0000002302197211 */ /* 0x000fe200008f1419 */
[C---:B------:R-:W-:Y:S01]  /*06c0*/  VIADD R45, R0.reuse, 0x2 ;  /* 0x00000002002d7836 */ /* 0x040fe20000000000 */
[----:B------:R-:W-:Y:S01]  /*06d0*/  LOP3.LUT R2, R0, 0x1f00, RZ, 0xc0, !PT ;  /* 0x00001f0000027812 */ /* 0x000fe200078ec0ff */
[----:B------:R-:W2:Y:S01]  /*06e0*/  LDC.64 R6, c[0x0][0x3e0] ;  /* 0x0000f800ff067b82 */ /* 0x000ea20000000a00 */
[----:B---3--:R-:W-:Y:S01]  /*06f0*/  LEA R28, P0, R26, R32, 0x2 ;  /* 0x000000201a1c7211 */ /* 0x008fe200078010ff */
[----:B------:R-:W-:Y:S01]  /*0700*/  VIADD R46, R0, 0x3 ;  /* 0x00000003002e7836 */ /* 0x000fe20000000000 */
[----:B------:R-:W-:Y:S01]  /*0710*/  LOP3.LUT R51, R2, 0x1f, R29, 0xf8, !PT ;  /* 0x0000001f02337812 */ /* 0x000fe200078ef81d */
[----:B------:R-:W-:Y:S01]  /*0720*/  VIADD R48, R0, 0x5 ;  /* 0x0000000500307836 */ /* 0x000fe20000000000 */
[----:B------:R-:W-:Y:S01]  /*0730*/  LEA.HI.X R26, R26, R33, R14, 0x2, P0 ;  /* 0x000000211a1a7211 */ /* 0x000fe200000f140e */
[C---:B------:R-:W-:Y:S01]  /*0740*/  VIADD R49, R0.reuse, 0x6 ;  /* 0x0000000600317836 */ /* 0x040fe20000000000 */
[----:B------:R-:W-:Y:S01]  /*0750*/  IADD3 R44, PT, PT, R0, 0x1, RZ ;  /* 0x00000001002c7810 */ /* 0x000fe20007ffe0ff */
[----:B------:R-:W-:Y:S01]  /*0760*/  IMAD.WIDE.U32 R2, R51, 0x2, RZ ;  /* 0x0000000233027825 */ /* 0x000fe200078e00ff */
[----:B0-----:R-:W-:-:S02]  /*0770*/  SHF.L.U64.HI R11, R10, 0x2, R11 ;  /* 0x000000020a0b7819 */ /* 0x001fc4000001020b */
[C---:B------:R-:W-:Y:S02]  /*0780*/  IADD3 R47, PT, PT, R0.reuse, 0x4, RZ ;  /* 0x00000004002f7810 */ /* 0x040fe40007ffe0ff */
[----:B------:R-:W-:Y:S02]  /*0790*/  IADD3 R50, PT, PT, R0, 0x7, RZ ;  /* 0x0000000700327810 */ /* 0x000fe40007ffe0ff */
[C---:B------:R-:W-:Y:S02]  /*07a0*/  LOP3.LUT R54, R51.reuse, 0x20, RZ, 0xfc, !PT ;  /* 0x0000002033367812 */ /* 0x040fe400078efcff */
[----:B-1----:R-:W-:Y:S02]  /*07b0*/  SHF.L.U64.HI R9, R8, 0x2, R9 ;  /* 0x0000000208097819 */ /* 0x002fe40000010209 */
[C---:B------:R-:W-:Y:S02]  /*07c0*/  LOP3.LUT R55, R51.reuse, 0x40, RZ, 0xfc, !PT ;  /* 0x0000004033377812 */ /* 0x040fe400078efcff */
[----:B------:R-:W-:-:S02]  /*07d0*/  LOP3.LUT R56, R51, 0x60, RZ, 0xfc, !PT ;  /* 0x0000006033387812 */ /* 0x000fc400078efcff */
[C---:B------:R-:W-:Y:S02]  /*07e0*/  LOP3.LUT R57, R51.reuse, 0x80, RZ, 0xfc, !PT ;  /* 0x0000008033397812 */ /* 0x040fe400078efcff */
[----:B--2---:R-:W-:Y:S02]  /*07f0*/  SHF.L.U64.HI R41, R6, 0x1, R7 ;  /* 0x0000000106297819 */ /* 0x004fe40000010207 */
[C---:B------:R-:W-:Y:S02]  /*0800*/  LOP3.LUT R58, R51.reuse, 0xa0, RZ, 0xfc, !PT ;  /* 0x000000a0333a7812 */ /* 0x040fe400078efcff */
[C---:B------:R-:W-:Y:S02]  /*0810*/  LOP3.LUT R59, R51.reuse, 0xc0, RZ, 0xfc, !PT ;  /* 0x000000c0333b7812 */ /* 0x040fe400078efcff */
[----:B------:R-:W-:Y:S02]  /*0820*/  LOP3.LUT R60, R51, 0xe0, RZ, 0xfc, !PT ;  /* 0x000000e0333c7812 */ /* 0x000fe400078efcff */
[----:B------:R-:W-:-:S07]  /*0830*/  LOP3.LUT R61, R2, 0x100, RZ, 0xfc, !PT ;  /* 0x00000100023d7812 */ /* 0x000fce00078efcff */
.L_x_4454:
[----:B------:R-:W0:Y:S01]  /*0840*/  LDCU UR4, c[0x0][0x388] ;  /* 0x00007100ff0477ac */ /* 0x000e220008000800 */
[----:B------:R-:W-:Y:S01]  /*0850*/  IMAD.SHL.U32 R64, R23, 0x100, RZ ;  /* 0x0000010017407824 */ /* 0x000fe200078e00ff */
[----:B------:R-:W-:Y:S01]  /*0860*/  PRMT R16, RZ, 0x7610, R16 ;  /* 0x00007610ff107816 */ /* 0x000fe20000000010 */
[----:B-1----:R-:W-:Y:S01]  /*0870*/  IMAD.SHL.U32 R12, R51, 0x2, RZ ;  /* 0x00000002330c7824 */ /* 0x002fe200078e00ff */
[----:B------:R-:W-:Y:S02]  /*0880*/  PRMT R7, RZ, 0x7610, R7 ;  /* 0x00007610ff077816 */ /* 0x000fe40000000007 */
[----:B------:R-:W-:Y:S02]  /*0890*/  PRMT R18, RZ, 0x7610, R18 ;  /* 0x00007610ff127816 */ /* 0x000fe40000000012 */
[C---:B------:R-:W-:Y:S02]  /*08a0*/  IADD3 R14, P4, PT, R12.reuse, R42, RZ ;  /* 0x0000002a0c0e7210 */ /* 0x040fe40007f9e0ff */
[----:B------:R-:W-:-:S02]  /*08b0*/  IADD3 R12, P5, PT, R12, R43, RZ ;  /* 0x0000002b0c0c7210 */ /* 0x000fc40007fbe0ff */
[----:B------:R-:W-:Y:S02]  /*08c0*/  IADD3.X R15, PT, PT, RZ, R52, RZ, P4, !PT ;  /* 0x00000034ff0f7210 */ /* 0x000fe400027fe4ff */
[----:B------:R-:W-:Y:S01]  /*08d0*/  PRMT R17, RZ, 0x7610, R17 ;  /* 0x00007610ff117816 */ /* 0x000fe20000000011 */
[----:B------:R-:W-:Y:S01]  /*08e0*/  IMAD.X R13, RZ, RZ, R53, P5 ;  /* 0x000000ffff0d7224 */ /* 0x000fe200028e0635 */
        /* <DEDUP_REMOVED lines=11> */
[----:B------:R-:W-:Y:S01]  /*09a0*/  PRMT R66, RZ, 0x7610, R66 ;  /* 0x00007610ff427816 */ /* 0x000fe20000000042 */
[----:B------:R-:W2:Y:S01]  /*09b0*/  @!P0 LDG.E.U16 R16, desc[UR16][R14.64] ;  /* 0x000000100e108981 */ /* 0x000ea2000c1e1500 */
[----:B------:R-:W-:-:S02]  /*09c0*/  ISETP.GE.AND P0, PT, R54, R65, PT ;  /* 0x000000413600720c */ /* 0x000fc40003f06270 */
[----:B------:R-:W-:Y:S01]  /*09d0*/  ISETP.GE.AND P6, PT, R60, R65, PT ;  /* 0x000000413c00720c */ /* 0x000fe20003fc6270 */
[----:B------:R-:W3:Y:S01]  /*09e0*/  @!P1 LDG.E.U16 R18, desc[UR16][R14.64+0x80] ;  /* 0x000080100e129981 */ /* 0x000ee2000c1e1500 */
[----:B------:R-:W-:-:S03]  /*09f0*/  PRMT R67, RZ, 0x7610, R67 ;  /* 0x00007610ff437816 */ /* 0x000fc60000000043 */
[----:B------:R-:W4:Y:S04]  /*0a00*/  @!P2 LDG.E.U16 R17, desc[UR16][R14.64+0xc0] ;  /* 0x0000c0100e11a981 */ /* 0x000f28000c1e1500 */
[----:B------:R-:W4:Y:S04]  /*0a10*/  @!P3 LDG.E.U16 R20, desc[UR16][R14.64+0x100] ;  /* 0x000100100e14b981 */ /* 0x000f28000c1e1500 */
[----:B------:R-:W3:Y:S04]  /*0a20*/  @!P0 LDG.E.U16 R7, desc[UR16][R14.64+0x40] ;  /* 0x000040100e078981 */ /* 0x000ee8000c1e1500 */
        /* <DEDUP_REMOVED lines=9> */
[C---:B------:R-:W-:Y:S01]  /*0ac0*/  VIADD R35, R40.reuse, 0x60 ;  /* 0x0000006028237836 */ /* 0x040fe20000000000 */
[-C--:B------:R-:W-:Y:S02]  /*0ad0*/  LEA.HI.SX32 R39, R40, R40.reuse, 0x1b ;  /* 0x0000002828277211 */ /* 0x080fe400078fdaff */
[-C--:B------:R-:W-:Y:S02]  /*0ae0*/  LEA.HI.SX32 R21, R21, R40.reuse, 0x1b ;  /* 0x0000002815157211 */ /* 0x080fe400078fdaff */
[-C--:B------:R-:W-:Y:S02]  /*0af0*/  LEA.HI.SX32 R33, R33, R40.reuse, 0x1b ;  /* 0x0000002821217211 */ /* 0x080fe400078fdaff */
[----:B------:R-:W-:-:S02]  /*0b00*/  LEA.HI.SX32 R35, R35, R40, 0x1b ;  /* 0x0000002823237211 */ /* 0x000fc400078fdaff */
[----:B------:R-:W-:Y:S02]  /*0b10*/  LEA R39, R39, UR4, 0x1 ;  /* 0x0000000427277c11 */ /* 0x000fe4000f8e08ff */
[----:B------:R-:W-:Y:S01]  /*0b20*/  LEA R38, R21, UR4, 0x1 ;  /* 0x0000000415267c11 */ /* 0x000fe2000f8e08ff */
[C---:B------:R-:W-:Y:S01]  /*0b30*/  VIADD R21, R40.reuse, 0xa0 ;  /* 0x000000a028157836 */ /* 0x040fe20000000000 */
[C---:B------:R-:W-:Y:S02]  /*0b40*/  IADD3 R15, PT, PT, R40.reuse, 0x80, RZ ;  /* 0x00000080280f7810 */ /* 0x040fe40007ffe0ff */
[----:B------:R-:W-:Y:S02]  /*0b50*/  LEA R37, R33, UR4, 0x1 ;  /* 0x0000000421257c11 */ /* 0x000fe4000f8e08ff */
[----:B------:R-:W-:Y:S01]  /*0b60*/  LEA R36, R35, UR4, 0x1 ;  /* 0x0000000423247c11 */ /* 0x000fe2000f8e08ff */
[C---:B------:R-:W-:Y:S01]  /*0b70*/  VIADD R35, R40.reuse, 0xe0 ;  /* 0x000000e028237836 */ /* 0x040fe20000000000 */
[----:B------:R-:W-:-:S02]  /*0b80*/  IADD3 R33, PT, PT, R40, 0xc0, RZ ;  /* 0x000000c028217810 */ /* 0x000fc40007ffe0ff */
        /* <DEDUP_REMOVED lines=8> */
[----:B------:R-:W-:Y:S02]  /*0c10*/  PRMT R69, RZ, 0x7610, R69 ;  /* 0x00007610ff457816 */ /* 0x000fe40000000045 */
[----:B------:R-:W-:Y:S02]  /*0c20*/  PRMT R71, RZ, 0x7610, R71 ;  /* 0x00007610ff477816 */ /* 0x000fe40000000047 */
[----:B------:R-:W-:Y:S02]  /*0c30*/  PRMT R70, RZ, 0x7610, R70 ;  /* 0x00007610ff467816 */ /* 0x000fe40000000046 */
[----:B------:R-:W-:Y:S01]  /*0c40*/  PRMT R73, RZ, 0x7610, R73 ;  /* 0x00007610ff497816 */ /* 0x000fe20000000049 */
[----:B--2---:R-:W-:Y:S04]  /*0c50*/  STS.U16 [R39], R16 ;  /* 0x0000001027007388 */ /* 0x004fe80000000400 */
[----:B---3--:R0:W-:Y:S04]  /*0c60*/  STS.U16 [R38+0x40], R7 ;  /* 0x0000400726007388 */ /* 0x0081e80000000400 */
[----:B------:R-:W-:Y:S01]  /*0c70*/  STS.U16 [R37+0x80], R18 ;  /* 0x0000801225007388 */ /* 0x000fe20000000400 */
[----:B0-----:R-:W-:-:S03]  /*0c80*/  SHF.L.U32 R7, R40, 0x3, RZ ;  /* 0x0000000328077819 */ /* 0x001fc600000006ff */
[----:B----4-:R-:W-:Y:S01]  /*0c90*/  STS.U16 [R36+0xc0], R17 ;  /* 0x0000c01124007388 */ /* 0x010fe20000000400 */
[----:B------:R-:W-:-:S03]  /*0ca0*/  LEA.HI.SX32 R7, R7, R7, 0x1b ;  /* 0x0000000707077211 */ /* 0x000fc600078fdaff */
[----:B------:R0:W-:Y:S01]  /*0cb0*/  STS.U16 [R35+0x100], R20 ;  /* 0x0001001423007388 */ /* 0x0001e20000000400 */
[----:B------:R-:W-:-:S03]  /*0cc0*/  LEA R7, R7, UR4, 0x1 ;  /* 0x0000000407077c11 */ /* 0x000fc6000f8e08ff */
        /* <DEDUP_REMOVED lines=22> */
[----:B------:R-:W2:Y:S04]  /*0e30*/  @!P0 LDG.E.U16 R20, desc[UR16][R12.64] ;  /* 0x000000100c148981 */ /* 0x000ea8000c1e1500 */
[----:B------:R-:W4:Y:S04]  /*0e40*/  @!P4 LDG.E.U16 R71, desc[UR16][R12.64+0x140] ;  /* 0x000140100c47c981 */ /* 0x000f28000c1e1500 */
[----:B------:R-:W4:Y:S04]  /*0e50*/  @!P5 LDG.E.U16 R70, desc[UR16][R12.64+0x180] ;  /* 0x000180100c46d981 */ /* 0x000f28000c1e1500 */
[----:B------:R-:W4:Y:S01]  /*0e60*/  @!P6 LDG.E.U16 R73, desc[UR16][R12.64+0x1c0] ;  /* 0x0001c0100c49e981 */ /* 0x000f22000c1e1500 */
[----:B------:R-:W-:Y:S03]  /*0e70*/  BSSY.RECONVERGENT B0, `(.L_x_4434) ;  /* 0x0000044000007945 */ /* 0x000fe60003800200 */
[----:B--2---:R0:W-:Y:S04]  /*0e80*/  STS.U16 [R39], R20 ;  /* 0x0000001427007388 */ /* 0x0041e80000000400 */
[----:B------:R-:W-:Y:S04]  /*0e90*/  STS.U16 [R38+0x40], R69 ;  /* 0x0000404526007388 */ /* 0x000fe80000000400 */
[----:B---3--:R-:W-:Y:S01]  /*0ea0*/  STS.U16 [R37+0x80], R66 ;  /* 0x0000804225007388 */ /* 0x008fe20000000400 */
[----:B0-----:R-:W0:Y:S03]  /*0eb0*/  LDC R20, c[0x0][0x38c] ;  /* 0x0000e300ff147b82 */ /* 0x001e260000000800 */
        /* <DEDUP_REMOVED lines=11> */
[----:B------:R-:W0:Y:S04]  /*0f70*/  LDS.U16 R76, [R7+0xa] ;  /* 0x00000a00074c7984 */ /* 0x000e280000000400 */
[----:B------:R0:W0:Y:S04]  /*0f80*/  LDS.U16 R77, [R7+0xc] ;  /* 0x00000c00074d7984 */ /* 0x0000280000000400 */
[----:B------:R0:W0:Y:S01]  /*0f90*/  LDS.U16 R12, [R7+0xe] ;  /* 0x00000e00070c7984 */ /* 0x0000220000000400 */
[----:B-1----:R-:W-:-:S02]  /*0fa0*/  IMAD.U32 R67, R72, 0x10000, RZ ;  /* 0x0001000048437824 */ /* 0x002fc400078e00ff */
[----:B--2---:R-:W-:Y:S02]  /*0fb0*/  IMAD.U32 R71, R66, 0x10000, RZ ;  /* 0x0001000042477824 */ /* 0x004fe400078e00ff */
[----:B-----5:R-:W-:-:S05]  /*0fc0*/  FADD.FTZ R66, R67, R30 ;  /* 0x0000001e43427221 */ /* 0x020fca0000010000 */
[----:B------:R-:W-:-:S04]  /*0fd0*/  FSETP.GTU.FTZ.AND P2, PT, R66, 20, PT ;  /* 0x41a000004200780b */ /* 0x000fc80003f5c000 */
[----:B------:R-:W-:Y:S02]  /*0fe0*/  ISETP.EQ.OR P2, PT, RZ, UR9, P2 ;  /* 0x00000009ff007c0c */ /* 0x000fe40009742670 */
[----:B---3--:R-:W-:Y:S01]  /*0ff0*/  SHF.L.U32 R13, R13, 0x10, RZ ;  /* 0x000000100d0d7819 */ /* 0x008fe200000006ff */
[----:B----4-:R-:W-:Y:S01]  /*1000*/  IMAD.U32 R75, R75, 0x10000, RZ ;  /* 0x000100004b4b7824 */ /* 0x010fe200078e00ff */
[----:B------:R-:W-:Y:S01]  /*1010*/  SHF.L.U32 R69, R69, 0x10, RZ ;  /* 0x0000001045457819 */ /* 0x000fe200000006ff */
[--C-:B------:R-:W-:Y:S01]  /*1020*/  FADD.FTZ R70, R71, R30.reuse ;  /* 0x0000001e47467221 */ /* 0x100fe20000010000 */
[----:B0-----:R-:W-:Y:S01]  /*1030*/  SHF.L.U32 R71, R76, 0x10, RZ ;  /* 0x000000104c477819 */ /* 0x001fe200000006ff */
[--C-:B------:R-:W-:Y:S01]  /*1040*/  FADD.FTZ R67, R13, R30.reuse ;  /* 0x0000001e0d437221 */ /* 0x100fe20000010000 */
[--C-:B------:R-:W-:Y:S01]  /*1050*/  FADD.FTZ R68, R75, R30.reuse ;  /* 0x0000001e4b447221 */ /* 0x100fe20000010000 */
[--C-:B------:R-:W-:Y:S01]  /*1060*/  FADD.FTZ R69, R69, R30.reuse ;  /* 0x0000001e45457221 */ /* 0x100fe20000010000 */
[----:B------:R-:W-:Y:S01]  /*1070*/  FSETP.GTU.FTZ.AND P5, PT, R70, 20, PT ;  /* 0x41a000004600780b */ /* 0x000fe20003fbc000 */
[----:B------:R-:W-:Y:S01]  /*1080*/  FADD.FTZ R71, R71, R30 ;  /* 0x0000001e47477221 */ /* 0x000fe20000010000 */
[----:B------:R-:W-:-:S02]  /*1090*/  FSETP.GTU.FTZ.AND P1, PT, R67, 20, PT ;  /* 0x41a000004300780b */ /* 0x000fc40003f3c000 */
        /* <DEDUP_REMOVED lines=33> */
.L_x_4435:
[----:B------:R-:W-:Y:S05]  /*12b0*/  BSYNC.RECONVERGENT B0 ;  /* 0x0000000000007941 */ /* 0x000fea0003800200 */
.L_x_4434:
        /* <DEDUP_REMOVED lines=37> */
.L_x_4437:
[----:B------:R-:W-:Y:S05]  /*1510*/  BSYNC.RECONVERGENT B0 ;  /* 0x0000000000007941 */ /* 0x000fea0003800200 */
.L_x_4436:
        /* <DEDUP_REMOVED lines=35> */
.L_x_4439:
[----:B------:R-:W-:Y:S05]  /*1750*/  BSYNC.RECONVERGENT B0 ;  /* 0x0000000000007941 */ /* 0x000fea0003800200 */
.L_x_4438:
[----:B------:R-:W-:Y:S01]  /*1760*/  ISETP.EQ.OR P4, PT, RZ, UR9, P4 ;  /* 0x00000009ff007c0c */ /* 0x000fe2000a782670 */
[----:B------:R-:W-:Y:S01]  /*1770*/  BSSY.RECONVERGENT B0, `(.L_x_4440) ;  /* 0x0000025000007945 */ /* 0x000fe20003800200 */
[----:B------:R-:W-:Y:S02]  /*1780*/  FSETP.GTU.FTZ.AND P3, PT, R73, 20, PT ;  /* 0x41a000004900780b */ /* 0x000fe40003f7c000 */
[----:B------:R-:W-:Y:S02]  /*1790*/  ISETP.EQ.OR P5, PT, RZ, UR9, P5 ;  /* 0x00000009ff007c0c */ /* 0x000fe4000afa2670 */
[----:B------:R-:W-:Y:S02]  /*17a0*/  ISETP.EQ.OR P2, PT, RZ, UR9, P2 ;  /* 0x00000009ff007c0c */ /* 0x000fe40009742670 */
[----:B------:R-:W-:Y:S02]  /*17b0*/  ISETP.EQ.OR P1, PT, RZ, UR9, P1 ;  /* 0x00000009ff007c0c */ /* 0x000fe40008f22670 */
[----:B------:R-:W-:-:S03]  /*17c0*/  ISETP.EQ.OR P3, PT, RZ, UR9, P3 ;  /* 0x00000009ff007c0c */ /* 0x000fc60009f62670 */
        /* <DEDUP_REMOVED lines=31> */
.L_x_4441:
[----:B------:R-:W-:Y:S05]  /*19c0*/  BSYNC.RECONVERGENT B0 ;  /* 0x0000000000007941 */ /* 0x000fea0003800200 */
.L_x_4440:
        /* <DEDUP_REMOVED lines=32> */
.L_x_4443:
[----:B------:R-:W-:Y:S05]  /*1bd0*/  BSYNC.RECONVERGENT B0 ;  /* 0x0000000000007941 */ /* 0x000fea0003800200 */
.L_x_4442:
        /* <DEDUP_REMOVED lines=32> */
.L_x_4445:
[----:B------:R-:W-:Y:S05]  /*1de0*/  BSYNC.RECONVERGENT B0 ;  /* 0x0000000000007941 */ /* 0x000fea0003800200 */
.L_x_4444:
        /* <DEDUP_REMOVED lines=32> */
.L_x_4447:
[----:B------:R-:W-:Y:S05]  /*1ff0*/  BSYNC.RECONVERGENT B0 ;  /* 0x0000000000007941 */ /* 0x000fea0003800200 */
.L_x_4446:
        /* <DEDUP_REMOVED lines=32> */
.L_x_4449:
[----:B------:R-:W-:Y:S05]  /*2200*/  BSYNC.RECONVERGENT B0 ;  /* 0x0000000000007941 */ /* 0x000fea0003800200 */
.L_x_4448:
        /* <DEDUP_REMOVED lines=20> */
[----:B------:R-:W-:Y:S01]  /*2350*/  IADD3 R114, P1, PT, R62, R61, RZ ;  /* 0x0000003d3e727210 */ /* 0x000fe20007f3e0ff */
[----:B------:R-:W-:Y:S02]  /*2360*/  IMAD R83, R23, R20, RZ ;  /* 0x0000001417537224 */ /* 0x000fe400078e02ff */
        /* <DEDUP_REMOVED lines=12> */
[----:B------:R-:W-:Y:S01]  /*2430*/  IMAD.X R117, R3, 0x1, R63, P1 ;  /* 0x0000000103757824 */ /* 0x000fe200008e063f */
[----:B------:R-:W-:Y:S01]  /*2440*/  UIADD3 UR5, UPT, UPT, UR4, 0x240, URZ ;  /* 0x0000024004057890 */ /* 0x000fe2000fffe0ff */
[----:B------:R-:W-:-:S11]  /*2450*/  UMOV UR6, UR7 ;  /* 0x0000000700067c82 */ /* 0x000fd60008000000 */
.L_x_4453:
[----:B------:R-:W-:Y:S01]  /*2460*/  ISETP.GE.AND P5, PT, R54, R65, PT ;  /* 0x000000413600720c */ /* 0x000fe20003fa6270 */
[----:B0-----:R-:W-:Y:S01]  /*2470*/  IMAD.MOV.U32 R15, RZ, RZ, R117 ;  /* 0x000000ffff0f7224 */ /* 0x001fe200078e0075 */
[----:B------:R-:W-:-:S05]  /*2480*/  MOV R14, R114 ;  /* 0x00000072000e7202 */ /* 0x000fca0000000f00 */
[----:B------:R-:W2:Y:S06]  /*2490*/  @!P0 LDG.E.U16 R16, desc[UR16][R14.64+-0x100] ;  /* 0xffff00100e108981 */ /* 0x000eac000c1e1500 */
[----:B------:R-:W3:Y:S01]  /*24a0*/  @!P5 LDG.E.U16 R17, desc[UR16][R14.64+-0xc0] ;  /* 0xffff40100e11d981 */ /* 0x000ee2000c1e1500 */
[----:B------:R-:W-:Y:S01]  /*24b0*/  HFMA2 R18, -RZ, RZ, 0, 0 ;  /* 0x00000000ff127431 */ /* 0x000fe200000001ff */
[-C--:B------:R-:W-:Y:S02]  /*24c0*/  ISETP.GE.AND P4, PT, R55, R65.reuse, PT ;  /* 0x000000413700720c */ /* 0x080fe40003f86270 */
[----:B------:R-:W-:-:S02]  /*24d0*/  ISETP.GE.AND P3, PT, R56, R65, PT ;  /* 0x000000413800720c */ /* 0x000fc40003f66270 */
[-C--:B------:R-:W-:Y:S02]  /*24e0*/  ISETP.GE.AND P2, PT, R57, R65.reuse, PT ;  /* 0x000000413900720c */ /* 0x080fe40003f46270 */
[-C--:B------:R-:W-:Y:S02]  /*24f0*/  ISETP.GE.AND P1, PT, R58, R65.reuse, PT ;  /* 0x000000413a00720c */ /* 0x080fe40003f26270 */
[----:B------:R-:W-:-:S05]  /*2500*/  ISETP.GE.AND P6, PT, R60, R65, PT ;  /* 0x000000413c00720c */ /* 0x000fca0003fc6270 */
[----:B------:R-:W4:Y:S04]  /*2510*/  @!P4 LDG.E.U16 R19, desc[UR16][R14.64+-0x80] ;  /* 0xffff80100e13c981 */ /* 0x000f28000c1e1500 */
[----:B------:R-:W5:Y:S04]  /*2520*/  @!P3 LDG.E.U16 R21, desc[UR16][R14.64+-0x40] ;  /* 0xffffc0100e15b981 */ /* 0x000f68000c1e1500 */
[----:B------:R-:W5:Y:S04]  /*2530*/  @!P2 LDG.E.U16 R95, desc[UR16][R14.64] ;  /* 0x000000100e5fa981 */ /* 0x000f68000c1e1500 */
[----:B------:R-:W5:Y:S04]  /*2540*/  @!P1 LDG.E.U16 R97, desc[UR16][R14.64+0x40] ;  /* 0x000040100e619981 */ /* 0x000f68000c1e1500 */
[----:B------:R-:W5:Y:S01]  /*2550*/  @!P6 LDG.E.U16 R99, desc[UR16][R14.64+0xc0] ;  /* 0x0000c0100e63e981 */ /* 0x000f62000c1e1500 */
[----:B--2---:R-:W-:Y:S01]  /*2560*/  @!P0 PRMT R18, R16, 0x5410, RZ ;  /* 0x0000541010128816 */ /* 0x004fe200000000ff */
[----:B------:R-:W-:-:S03]  /*2570*/  IMAD.MOV.U32 R16, RZ, RZ, R93 ;  /* 0x000000ffff107224 */ /* 0x000fc600078e005d */
[----:B---3--:R-:W-:Y:S02]  /*2580*/  @!P5 PRMT R18, R18, 0x5410, R17 ;  /* 0x000054101212d816 */ /* 0x008fe40000000011 */
[----:B------:R-:W-:Y:S02]  /*2590*/  MOV R17, R94 ;  /* 0x0000005e00117202 */ /* 0x000fe40000000f00 */
[----:B------:R-:W-:-:S04]  /*25a0*/  ISETP.GE.AND P5, PT, R59, R65, PT ;  /* 0x000000413b00720c */ /* 0x000fc80003fa6270 */
[----:B------:R1:W2:Y:S09]  /*25b0*/  LDG.E R17, desc[UR16][R16.64] ;  /* 0x0000001010117981 */ /* 0x0002b2000c1e1900 */
[----:B------:R-:W3:Y:S01]  /*25c0*/  @!P5 LDG.E.U16 R98, desc[UR16][R14.64+0x80] ;  /* 0x000080100e62d981 */ /* 0x000ee2000c1e1500 */
[----:B------:R-:W-:Y:S01]  /*25d0*/  IMAD.MOV.U32 R20, RZ, RZ, RZ ;  /* 0x000000ffff147224 */ /* 0x000fe200078e00ff */
[----:B----4-:R-:W-:Y:S01]  /*25e0*/  @!P4 PRMT R20, R19, 0x5410, RZ ;  /* 0x000054101314c816 */ /* 0x010fe200000000ff */
[----:B-1----:R-:W-:Y:S01]  /*25f0*/  HFMA2 R16, -RZ, RZ, 0, 0 ;  /* 0x00000000ff107431 */ /* 0x002fe200000001ff */
[----:B------:R-:W-:Y:S01]  /*2600*/  PRMT R100, R18, 0x7632, R100 ;  /* 0x0000763212647816 */ /* 0x000fe20000000064 */
[----:B------:R1:W-:Y:S01]  /*2610*/  STS.U16 [R39], R18 ;  /* 0x0000001227007388 */ /* 0x0003e20000000400 */
[----:B-----5:R-:W-:-:S02]  /*2620*/  @!P3 PRMT R20, R20, 0x5410, R21 ;  /* 0x000054101414b816 */ /* 0x020fc40000000015 */
[----:B------:R-:W-:Y:S01]  /*2630*/  @!P2 PRMT R16, R95, 0x5410, RZ ;  /* 0x000054105f10a816 */ /* 0x000fe200000000ff */
[----:B------:R-:W-:Y:S01]  /*2640*/  STS.U16 [R38+0x40], R100 ;  /* 0x0000406426007388 */ /* 0x000fe20000000400 */
[----:B------:R-:W-:Y:S01]  /*2650*/  PRMT R21, R20, 0x7632, R21 ;  /* 0x0000763214157816 */ /* 0x000fe20000000015 */
[----:B------:R-:W-:Y:S01]  /*2660*/  IMAD.MOV.U32 R96, RZ, RZ, RZ ;  /* 0x000000ffff607224 */ /* 0x000fe200078e00ff */
[----:B------:R-:W-:Y:S01]  /*2670*/  @!P1 PRMT R16, R16, 0x5410, R97 ;  /* 0x0000541010109816 */ /* 0x000fe20000000061 */
[----:B------:R4:W-:Y:S04]  /*2680*/  STS.U16 [R37+0x80], R20 ;  /* 0x0000801425007388 */ /* 0x0009e80000000400 */
[----:B------:R5:W-:Y:S04]  /*2690*/  STS.U16 [R36+0xc0], R21 ;  /* 0x0000c01524007388 */ /* 0x000be80000000400 */
[----:B------:R0:W-:Y:S01]  /*26a0*/  STS.U16 [R35+0x100], R16 ;  /* 0x0001001023007388 */ /* 0x0001e20000000400 */
[----:B------:R-:W-:-:S02]  /*26b0*/  ISETP.GE.U32.AND P1, PT, R0, R65, PT ;  /* 0x000000410000720c */ /* 0x000fc40003f26070 */
[-C--:B------:R-:W-:Y:S02]  /*26c0*/  ISETP.GE.U32.AND P2, PT, R44, R65.reuse, PT ;  /* 0x000000412c00720c */ /* 0x080fe40003f46070 */
[----:B------:R-:W-:Y:S02]  /*26d0*/  FSEL R117, R82, RZ, !P1 ;  /* 0x000000ff52757208 */ /* 0x000fe40004800000 */
[----:B------:R-:W-:Y:S02]  /*26e0*/  FSEL R114, R84, RZ, !P2 ;  /* 0x000000ff54727208 */ /* 0x000fe40005000000 */
[-C--:B------:R-:W-:Y:S02]  /*26f0*/  ISETP.GE.U32.AND P4, PT, R46, R65.reuse, PT ;  /* 0x000000412e00720c */ /* 0x080fe40003f86070 */
[----:B------:R-:W-:Y:S02]  /*2700*/  ISETP.GE.U32.AND P3, PT, R47, R65, PT ;  /* 0x000000412f00720c */ /* 0x000fe40003f66070 */
[----:B------:R-:W-:-:S02]  /*2710*/  FSEL R112, R86, RZ, !P4 ;  /* 0x000000ff56707208 */ /* 0x000fc40006000000 */
[----:B------:R-:W-:Y:S01]  /*2720*/  FSEL R102, R87, RZ, !P3 ;  /* 0x000000ff57667208 */ /* 0x000fe20005800000 */
[----:B------:R-:W1:Y:S01]  /*2730*/  S2UR UR8, SR_CgaCtaId ;  /* 0x00000000000879c3 */ /* 0x000e620000008800 */
[----:B------:R-:W-:Y:S02]  /*2740*/  UMOV UR4, 0x400 ;  /* 0x0000040000047882 */ /* 0x000fe40000000000 */
[----:B-1----:R-:W-:Y:S01]  /*2750*/  ULEA UR4, UR8, UR4, 0x18 ;  /* 0x0000000408047291 */ /* 0x002fe2000f8ec0ff */
[----:B--2---:R-:W-:-:S04]  /*2760*/  FMUL.FTZ R19, R17, 1.4426950216293334961 ;  /* 0x3fb8aa3b11137820 */ /* 0x004fc80000410000 */
[C---:B------:R-:W-:Y:S01]  /*2770*/  FMUL.FTZ R18, R19.reuse, R67 ;  /* 0x0000004313127220 */ /* 0x040fe20000410000 */
[----:B----4-:R-:W-:Y:S01]  /*2780*/  FMUL.FTZ R20, R19, R68 ;  /* 0x0000004413147220 */ /* 0x010fe20000410000 */
[----:B---3--:R-:W-:-:S04]  /*2790*/  @!P5 PRMT R96, R98, 0x5410, RZ ;  /* 0x000054106260d816 */ /* 0x008fc800000000ff */
[----:B------:R-:W1:Y:S01]  /*27a0*/  MUFU.EX2 R18, R18 ;  /* 0x0000001200127308 */ /* 0x000e620000000800 */
[----:B------:R-:W-:Y:S01]  /*27b0*/  PRMT R17, R16, 0x7632, R17 ;  /* 0x0000763210117816 */ /* 0x000fe20000000011 */
[C---:B-----5:R-:W-:Y:S01]  /*27c0*/  FMUL.FTZ R21, R19.reuse, R69 ;  /* 0x0000004513157220 */ /* 0x060fe20000410000 */
[----:B------:R-:W-:Y:S01]  /*27d0*/  @!P6 PRMT R96, R96, 0x5410, R99 ;  /* 0x000054106060e816 */ /* 0x000fe20000000063 */
[----:B------:R-:W-:-:S04]  /*27e0*/  FMUL.FTZ R95, R19, R70 ;  /* 0x00000046135f7220 */ /* 0x000fc80000410000 */
[----:B------:R-:W-:Y:S01]  /*27f0*/  MUFU.EX2 R20, R20 ;  /* 0x0000001400147308 */ /* 0x000fe20000000800 */
[----:B------:R-:W-:Y:S01]  /*2800*/  PRMT R97, R96, 0x7632, R97 ;  /* 0x0000763260617816 */ /* 0x000fe20000000061 */
[----:B------:R2:W-:Y:S01]  /*2810*/  STS.U16 [R34+0x140], R17 ;  /* 0x0001401122007388 */ /* 0x0005e20000000400 */
[----:B0-----:R-:W-:-:S03]  /*2820*/  MOV R16, R91 ;  /* 0x0000005b00107202 */ /* 0x001fc60000000f00 */
[----:B------:R0:W-:Y:S02]  /*2830*/  STS.U16 [R33+0x180], R96 ;  /* 0x0001806021007388 */ /* 0x0001e40000000400 */
[----:B------:R-:W3:Y:S01]  /*2840*/  MUFU.EX2 R21, R21 ;  /* 0x0000001500157308 */ /* 0x000ee20000000800 */
[----:B--2---:R-:W-:Y:S01]  /*2850*/  IMAD.MOV.U32 R17, RZ, RZ, R92 ;  /* 0x000000ffff117224 */ /* 0x004fe200078e005c */
[----:B------:R2:W-:Y:S01]  /*2860*/  STS.U16 [R32+0x1c0], R97 ;  /* 0x0001c06120007388 */ /* 0x0005e20000000400 */
[----:B------:R-:W-:Y:S01]  /*2870*/  NOP ;  /* 0x0000000000007918 */ /* 0x000fe20000000000 */
[----:B0-----:R-:W-:-:S04]  /*2880*/  FMUL.FTZ R96, R19, R71 ;  /* 0x0000004713607220 */ /* 0x001fc80000410000 */
[----:B------:R-:W0:Y:S01]  /*2890*/  MUFU.EX2 R95, R95 ;  /* 0x0000005f005f7308 */ /* 0x000e220000000800 */
[----:B------:R4:W5:Y:S01]  /*28a0*/  LDG.E R101, desc[UR16][R16.64] ;  /* 0x0000001010657981 */ /* 0x000962000c1e1900 */
[----:B------:R-:W-:Y:S01]  /*28b0*/  FMUL.FTZ R118, R19, R66 ;  /* 0x0000004213767220 */ /* 0x000fe20000410000 */
[----:B------:R-:W-:Y:S02]  /*28c0*/  ISETP.GE.U32.AND P5, PT, R45, R65, PT ;  /* 0x000000412d00720c */ /* 0x000fe40003fa6070 */
[----:B-1----:R-:W-:Y:S01]  /*28d0*/  FSEL R119, R18, 1, !P2 ;  /* 0x3f80000012777808 */ /* 0x002fe20005000000 */
[----:B------:R-:W-:Y:S02]  /*28e0*/  LDS.U16 R105, [R7+0x2] ;  /* 0x0000020007697984 */ /* 0x000fe40000000400 */
[----:B------:R-:W1:Y:S01]  /*28f0*/  MUFU.EX2 R96, R96 ;  /* 0x0000006000607308 */ /* 0x000e620000000800 */
[----:B---3--:R-:W-:Y:S01]  /*2900*/  FSEL R113, R21, 1, !P4 ;  /* 0x3f80000015717808 */ /* 0x008fe20006000000 */
[----:B------:R-:W-:Y:S01]  /*2910*/  LDS.U16 R106, [R7+0x4] ;  /* 0x00000400076a7984 */ /* 0x000fe20000000400 */
[C---:B----4-:R-:W-:Y:S01]  /*2920*/  FMUL.FTZ R16, R19.reuse, R72 ;  /* 0x0000004813107220 */ /* 0x050fe20000410000 */
[----:B------:R-:W-:Y:S01]  /*2930*/  FMUL.FTZ R19, R19, R73 ;  /* 0x0000004913137220 */ /* 0x000fe20000410000 */
[----:B------:R-:W-:Y:S01]  /*2940*/  FSEL R115, R85, RZ, !P5 ;  /* 0x000000ff55737208 */ /* 0x000fe20006800000 */
[----:B------:R-:W-:Y:S01]  /*2950*/  FFMA.FTZ R17, R117, R119, R114 ;  /* 0x0000007775117223 */ /* 0x000fe20000010072 */
[----:B------:R-:W-:Y:S01]  /*2960*/  FSEL R116, R20, 1, !P5 ;  /* 0x3f80000014747808 */ /* 0x000fe20006800000 */
[----:B------:R-:W3:Y:S01]  /*2970*/  MUFU.EX2 R118, R118 ;  /* 0x0000007600767308 */ /* 0x000ee20000000800 */
[----:B------:R-:W-:Y:S04]  /*2980*/  LDS.U16 R107, [R7+0x6] ;  /* 0x00000600076b7984 */ /* 0x000fe80000000400 */
[----:B------:R-:W-:Y:S03]  /*2990*/  LDS.U16 R108, [R7+0x8] ;  /* 0x00000800076c7984 */ /* 0x000fe60000000400 */
[----:B------:R-:W2:Y:S01]  /*29a0*/  MUFU.EX2 R16, R16 ;  /* 0x0000001000107308 */ /* 0x000ea20000000800 */
[----:B------:R-:W-:Y:S01]  /*29b0*/  FFMA.FTZ R17, R116, R17, R115 ;  /* 0x0000001174117223 */ /* 0x000fe20000010073 */
[----:B------:R-:W-:Y:S01]  /*29c0*/  ISETP.GE.U32.AND P2, PT, R48, R65, PT ;  /* 0x000000413000720c */ /* 0x000fe20003f46070 */
[----:B------:R-:W-:Y:S04]  /*29d0*/  LDS.U16 R109, [R7+0xa] ;  /* 0x00000a00076d7984 */ /* 0x000fe80000000400 */
[----:B------:R-:W-:Y:S01]  /*29e0*/  LDS.U16 R110, [R7+0xc] ;  /* 0x00000c00076e7984 */ /* 0x000fe20000000400 */
[----:B------:R-:W4:Y:S01]  /*29f0*/  MUFU.EX2 R19, R19 ;  /* 0x0000001300137308 */ /* 0x000f220000000800 */
[----:B0-----:R-:W-:Y:S01]  /*2a00*/  FSEL R103, R95, 1, !P3 ;  /* 0x3f8000005f677808 */ /* 0x001fe20005800000 */
[----:B------:R-:W-:Y:S01]  /*2a10*/  FFMA.FTZ R17, R113, R17, R112 ;  /* 0x0000001171117223 */ /* 0x000fe20000010070 */
[----:B------:R-:W-:Y:S01]  /*2a20*/  ISETP.GE.U32.AND P4, PT, R49, R65, PT ;  /* 0x000000413100720c */ /* 0x000fe20003f86070 */
[----:B------:R-:W-:Y:S01]  /*2a30*/  LDS.U16 R111, [R7+0xe] ;  /* 0x00000e00076f7984 */ /* 0x000fe20000000400 */
[----:B------:R-:W-:Y:S01]  /*2a40*/  FSEL R100, R88, RZ, !P2 ;  /* 0x000000ff58647208 */ /* 0x000fe20005000000 */
[----:B------:R-:W-:Y:S01]  /*2a50*/  FFMA.FTZ R17, R103, R17, R102 ;  /* 0x0000001167117223 */ /* 0x000fe20000010066 */
[----:B-1----:R-:W-:-:S02]  /*2a60*/  FSEL R99, R96, 1, !P2 ;  /* 0x3f80000060637808 */ /* 0x002fc40005000000 */
[----:B------:R-:W-:Y:S02]  /*2a70*/  ISETP.GE.U32.AND P3, PT, R50, R65, PT ;  /* 0x000000413200720c */ /* 0x000fe40003f66070 */
[----:B---3--:R-:W-:Y:S02]  /*2a80*/  FSEL R118, R118, 1, !P1 ;  /* 0x3f80000076767808 */ /* 0x008fe40004800000 */
[----:B------:R-:W-:Y:S02]  /*2a90*/  FSEL R98, R89, RZ, !P4 ;  /* 0x000000ff59627208 */ /* 0x000fe40006000000 */
[----:B--2---:R-:W-:Y:S01]  /*2aa0*/  FSEL R97, R16, 1, !P4 ;  /* 0x3f80000010617808 */ /* 0x004fe20006000000 */
[----:B------:R-:W-:Y:S01]  /*2ab0*/  FFMA.FTZ R16, R99, R17, R100 ;  /* 0x0000001163107223 */ /* 0x000fe20000010064 */
[----:B------:R-:W-:Y:S01]  /*2ac0*/  FSEL R96, R90, RZ, !P3 ;  /* 0x000000ff5a607208 */ /* 0x000fe20005800000 */
[----:B------:R-:W-:Y:S01]  /*2ad0*/  FMUL.FTZ R17, R118, R119 ;  /* 0x0000007776117220 */ /* 0x000fe20000410000 */
[----:B----4-:R-:W-:Y:S01]  /*2ae0*/  FSEL R95, R19, 1, !P3 ;  /* 0x3f800000135f7808 */ /* 0x010fe20005800000 */
        /* <DEDUP_REMOVED lines=30> */
[----:B------:R-:W-:-:S03]  /*2cd0*/  HFMA2 R16, -RZ, RZ, 1.875, 0 ;  /* 0x3f800000ff107431 */ /* 0x000fc600000001ff */
[----:B------:R-:W-:Y:S01]  /*2ce0*/  ISETP.NE.OR P1, PT, R29, RZ, !P1 ;  /* 0x000000ff1d00720c */ /* 0x000fe20004f25670 */
[----:B0-----:R-:W-:-:S06]  /*2cf0*/  FFMA.FTZ R19, R121, R19, R20 ;  /* 0x0000001379137223 */ /* 0x001fcc0000010014 */
[----:B-1----:R-:W-:Y:S01]  /*2d00*/  @P2 FMUL.FTZ R121, R121, R104 ;  /* 0x0000006879792220 */ /* 0x002fe20000410000 */
[----:B------:R-:W-:Y:S01]  /*2d10*/  FSEL R122, R20, R19, !P2 ;  /* 0x00000013147a7208 */ /* 0x000fe20005000000 */
[----:B------:R-:W-:Y:S01]  /*2d20*/  IMAD.MOV.U32 R17, RZ, RZ, RZ ;  /* 0x000000ffff117224 */ /* 0x000fe200078e00ff */
        /* <DEDUP_REMOVED lines=21> */
[----:B------:R-:W-:Y:S01]  /*2e80*/  ISETP.NE.AND P1, PT, R29, RZ, PT ;  /* 0x000000ff1d00720c */ /* 0x000fe20003f25270 */
[----:B-1----:R-:W-:-:S04]  /*2e90*/  @!P2 IMAD.MOV.U32 R123, RZ, RZ, R17 ;  /* 0x000000ffff7ba224 */ /* 0x002fc800078e0011 */
[----:B------:R-:W-:-:S04]  /*2ea0*/  @P3 FFMA.FTZ R123, R120, R124, R123 ;  /* 0x0000007c787b3223 */ /* 0x000fc8000001007b */
        /* <DEDUP_REMOVED lines=12> */
[----:B------:R-:W-:Y:S01]  /*2f70*/  BSSY.RECONVERGENT B0, `(.L_x_4451) ;  /* 0x0000016000007945 */ /* 0x000fe20003800200 */
[----:B------:R-:W-:Y:S01]  /*2f80*/  IMAD.U32 R110, R110, 0x10000, RZ ;  /* 0x000100006e6e7824 */ /* 0x000fe200078e00ff */
[----:B------:R-:W-:Y:S01]  /*2f90*/  IADD3.X R117, PT, PT, R15, R41, RZ, P2, !PT ;  /* 0x000000290f757210 */ /* 0x000fe200017fe4ff */
[-C--:B-----5:R-:W-:Y:S01]  /*2fa0*/  FMUL.FTZ R104, R104, R101.reuse ;  /* 0x0000006568687220 */ /* 0x0a0fe20000410000 */
        /* <DEDUP_REMOVED lines=18> */
.L_x_4452:
[----:B------:R-:W-:Y:S05]  /*30d0*/  BSYNC.RECONVERGENT B0 ;  /* 0x0000000000007941 */ /* 0x000fea0003800200 */
.L_x_4451:
[----:B------:R-:W-:Y:S01]  /*30e0*/  UIADD3 UR6, UPT, UPT, UR6, 0x1, URZ ;  /* 0x0000000106067890 */ /* 0x000fe2000fffe0ff */
[----:B------:R-:W-:Y:S01]  /*30f0*/  FFMA.FTZ R100, R99, R103, R100 ;  /* 0x0000006763647223 */ /* 0x000fe20000010064 */
[----:B------:R-:W-:Y:S01]  /*3100*/  LEA R93, P1, R10, R93, 0x2 ;  /* 0x0000005d0a5d7211 */ /* 0x000fe200078210ff */
[----:B------:R-:W-:Y:S01]  /*3110*/  FFMA.FTZ R74, R21, R104, R74 ;  /* 0x00000068154a7223 */ /* 0x000fe2000001004a */
[----:B------:R-:W-:Y:S01]  /*3120*/  UISETP.NE.AND UP0, UPT, UR6, URZ, UPT ;  /* 0x000000ff0600728c */ /* 0x000fe2000bf05270 */
        /* <DEDUP_REMOVED lines=13> */
[----:B------:R-:W-:Y:S01]  /*3200*/  UIADD3 UR5, UPT, UPT, UR5, 0x8, URZ ;  /* 0x0000000805057890 */ /* 0x000fe2000fffe0ff */
[----:B------:R-:W-:Y:S11]  /*3210*/  BRA.U UP0, `(.L_x_4453) ;  /* 0xfffffff100907547 */ /* 0x000ff6000b83ffff */
.L_x_4450:
        /* <DEDUP_REMOVED lines=13> */
[----:B------:R0:W-:Y:S04]  /*32f0*/  STS.U16 [R7+0x2], R12 ;  /* 0x0000020c07007388 */ /* 0x0001e80000000400 */
[----:B------:R-:W-:Y:S04]  /*3300*/  STS.U16 [R7+0x4], R76 ;  /* 0x0000044c07007388 */ /* 0x000fe80000000400 */
[----:B------:R-:W-:Y:S01]  /*3310*/  STS.U16 [R7+0x6], R16 ;  /* 0x0000061007007388 */ /* 0x000fe20000000400 */
[----:B-1----:R-:W-:-:S03]  /*3320*/  @!P0 IADD3 R14, PT, PT, -R64, R13, RZ ;  /* 0x0000000d400e8210 */ /* 0x002fc60007ffe1ff */
        /* <DEDUP_REMOVED lines=47> */
.L_x_4455:
        /* <DEDUP_REMOVED lines=14> */
.L_x_5128:


//--------------------- .text._Z25selective_scan_fwd_kernelI32Selective_Scan_fwd_kernel_traitsILi32ELi8ELi1ELb0ELb0ELb1ELb1EN3c108BFloat16EfEEv13SSMParamsBase --------------------------
	.section	.text._Z25selective_scan_fwd_kernelI32Selective_Scan_fwd_kernel_traitsILi32ELi8ELi1ELb0ELb0ELb1ELb1EN3c108BFloat16EfEEv13SSMParamsBase,"ax",@progbits
	.align	128
        .global         _Z25selective_scan_fwd_kernelI32Selective_Scan_fwd_kernel_traitsILi32ELi8ELi1ELb0ELb0ELb1ELb1EN3c108BFloat16EfEEv13SSMParamsBase
        .type           _Z25selective_scan_fwd_kernelI32Selective_Scan_fwd_kernel_traitsILi32ELi8ELi1ELb0ELb0ELb1ELb1EN3c108BFloat16EfEEv13SSMParamsBase,@function
        .size           _Z25selective_scan_fwd_kernelI32Selective_Scan_fwd_kernel_traitsILi32ELi8ELi1ELb0ELb0ELb1ELb1EN3c108BFloat16EfEEv13SSMParamsBase,(.L_x_5129 - _Z25selective_scan_fwd_kernelI32Selective_Scan_fwd_kernel_traitsILi32ELi8ELi1ELb0ELb0ELb1ELb1EN3c108BFloat16EfEEv13SSMParamsBase)
        .other          _Z25selective_scan_fwd_kernelI32Selective_Scan_fwd_kernel_traitsILi32ELi8ELi1ELb0ELb0ELb1ELb1EN3c108BFloat16EfEEv13SSMParamsBase,@"STO_CUDA_ENTRY STV_DEFAULT"
_Z25selective_scan_fwd_kernelI32Selective_Scan_fwd_kernel_traitsILi32ELi8ELi1ELb0ELb0ELb1ELb1EN3c108BFloat16EfEEv13SSMParamsBase:
.text._Z25selective_scan_fwd_kernelI32Selective_Scan_fwd_kernel_traitsILi32ELi8ELi1ELb0ELb0ELb1ELb1EN3c108BFloat16EfEEv13SSMParamsBase:
        /* <DEDUP_REMOVED lines=29> */
[----:B------:R4:W3:Y:S01]  /*01d0*/  F2I.FTZ.U32.TRUNC.NTZ R7, R6 ;  /* 0x0000000600077305 */ /* 0x0008e2000021f000 */
[----:B------:R-:W-:Y:S02]  /*01e0*/  IABS R0, R20 ;  /* 0x0000001400007213 */ /* 0x000fe40000000000 */
[----:B----4-:R-:W-:Y:S02]  /*01f0*/  ISETP.GE.AND P4, PT, R15, 0x1, PT ;  /* 0x000000010f00780c */ /* 0x010fe40003f86270 */
[C---:B------:R-:W-:Y:S01]  /*0200*/  @P1 LEA R4, P3, R20.reuse, R4, 0x2 ;  /* 0x0000000414041211 */ /* 0x040fe200078610ff */
[----:B------:R-:W-:Y:S01]  /*0210*/  IMAD.MOV.U32 R6, RZ, RZ, RZ ;  /* 0x000000ffff067224 */ /* 0x000fe200078e00ff */
[----:B------:R-:W-:Y:S02]  /*0220*/  UIMAD UR8, UR18, UR13, UR7 ;  /* 0x0000000d120872a4 */ /* 0x000fe4000f8e0207 */
[----:B------:R-:W-:Y:S01]  /*0230*/  @P1 LEA.HI.X R5, R20, R5, RZ, 0x2, P3 ;  /* 0x0000000514051211 */ /* 0x000fe200018f14ff */
[----:B------:R-:W4:Y:S01]  /*0240*/  LDCU.64 UR12, c[0x0][0x3d0] ;  /* 0x00007a00ff0c77ac */ /* 0x000f220008000a00 */
[----:B---3--:R-:W-:Y:S01]  /*0250*/  IMAD.MOV R8, RZ, RZ, -R7 ;  /* 0x000000ffff087224 */ /* 0x008fe200078e0a07 */
[----:B------:R-:W-:-:S02]  /*0260*/  UIMAD UR9, UR18, UR9, UR5 ;  /* 0x00000009120972a4 */ /* 0x000fc4000f8e0205 */
[----:B------:R3:W5:Y:S01]  /*0270*/  @P1 LDG.E R22, desc[UR16][R4.64] ;  /* 0x0000001004161981 */ /* 0x000762000c1e1900 */
        /* <DEDUP_REMOVED lines=8> */
[----:B------:R-:W0:Y:S01]  /*0300*/  LDC.64 R8, c[0x0][0x450] ;  /* 0x00011400ff087b82 */ /* 0x000e220000000a00 */
[----:B------:R-:W-:Y:S01]  /*0310*/  IMAD.U32 R2, RZ, RZ, UR4 ;  /* 0x00000004ff027e24 */ /* 0x000fe2000f8e00ff */
[----:B------:R-:W-:Y:S01]  /*0320*/  LOP3.LUT R6, R20, R11, RZ, 0x3c, !PT ;  /* 0x0000000b14067212 */ /* 0x000fe200078e3cff */
[----:B------:R-:W-:Y:S01]  /*0330*/  IMAD.U32 R3, RZ, RZ, UR5 ;  /* 0x00000005ff037e24 */ /* 0x000fe2000f8e00ff */
[----:B---3--:R-:W-:Y:S01]  /*0340*/  MOV R4, UR6 ;  /* 0x0000000600047c02 */ /* 0x008fe20008000f00 */
[----:B------:R-:W-:Y:S01]  /*0350*/  IMAD.U32 R5, RZ, RZ, UR7 ;  /* 0x00000007ff057e24 */ /* 0x000fe2000f8e00ff */
[----:B------:R-:W-:Y:S01]  /*0360*/  MOV R5, UR8 ;  /* 0x0000000800057c02 */ /* 0x000fe20008000f00 */
[----:B------:R-:W-:Y:S01]  /*0370*/  IMAD.U32 R3, RZ, RZ, UR9 ;  /* 0x00000009ff037e24 */ /* 0x000fe2000f8e00ff */
[----:B----4-:R-:W-:Y:S01]  /*0380*/  UIMAD.WIDE.U32 UR4, UR18, UR12, URZ ;  /* 0x0000000c120472a5 */ /* 0x010fe2000f8e00ff */
[----:B------:R-:W-:Y:S01]  /*0390*/  ISETP.GE.AND P3, PT, R6, RZ, PT ;  /* 0x000000ff0600720c */ /* 0x000fe20003f66270 */
[----:B------:R-:W-:Y:S01]  /*03a0*/  @!P2 VIADD R7, R7, 0x1 ;  /* 0x000000010707a836 */ /* 0x000fe20000000000 */
[----:B------:R-:W-:Y:S01]  /*03b0*/  ISETP.NE.AND P1, PT, R11, RZ, PT ;  /* 0x000000ff0b00720c */ /* 0x000fe20003f25270 */
[----:B-12---:R-:W-:-:S12]  /*03c0*/  @!P4 EXIT ;  /* 0x000000000000c94d */ /* 0x006fd80003800000 */
[----:B------:R-:W1:Y:S01]  /*03d0*/  S2R R23, SR_TID.X ;  /* 0x0000000000177919 */ /* 0x000e620000002100 */
[----:B------:R-:W-:Y:S01]  /*03e0*/  @P0 IADD3 R7, PT, PT, R7, 0x1, RZ ;  /* 0x0000000107070810 */ /* 0x000fe20007ffe0ff */
[C---:B------:R-:W-:Y:S01]  /*03f0*/  IMAD.WIDE.U32 R2, R20.reuse, UR10, R2 ;  /* 0x0000000a14027c25 */ /* 0x040fe2000f8e0002 */
[----:B------:R-:W2:Y:S01]  /*0400*/  LDCU UR6, c[0x0][0x38c] ;  /* 0x00007180ff0677ac */ /* 0x000ea20008000800 */
[----:B------:R-:W3:Y:S02]  /*0410*/  LDC.64 R16, c[0x0][0x440] ;  /* 0x00011000ff107b82 */ /* 0x000ee40000000a00 */
[----:B------:R-:W-:Y:S01]  /*0420*/  @!P3 IMAD.MOV R7, RZ, RZ, -R7 ;  /* 0x000000ffff07b224 */ /* 0x000fe200078e0a07 */
[----:B------:R-:W-:Y:S01]  /*0430*/  @!P1 LOP3.LUT R7, RZ, R11, RZ, 0x33, !PT ;  /* 0x0000000bff079212 */ /* 0x000fe200078e33ff */
[----:B------:R-:W-:Y:S01]  /*0440*/  IMAD R42, R20, UR11, R3 ;  /* 0x0000000b142a7c24 */ /* 0x000fe2000f8e0203 */
[----:B------:R-:W4:Y:S01]  /*0450*/  LDCU.64 UR8, c[0x0][0x3a0] ;  /* 0x00007400ff0877ac */ /* 0x000f220008000a00 */
[----:B------:R-:W-:Y:S01]  /*0460*/  LEA R32, P0, R2, R32, 0x1 ;  /* 0x0000002002207211 */ /* 0x000fe200078008ff */
[----:B------:R-:W-:Y:S01]  /*0470*/  IMAD.WIDE.U32 R4, R20, UR14, R4 ;  /* 0x0000000e14047c25 */ /* 0x000fe2000f8e0004 */
[----:B------:R-:W-:Y:S01]  /*0480*/  SHF.R.S32.HI R3, RZ, 0x1f, R7 ;  /* 0x0000001fff037819 */ /* 0x000fe20000011407 */
[----:B------:R-:W3:Y:S01]  /*0490*/  LDC.64 R18, c[0x0][0x448] ;  /* 0x00011200ff127b82 */ /* 0x000ee20000000a00 */
[----:B------:R-:W4:Y:S01]  /*04a0*/  LDCU.64 UR20, c[0x0][0x3b8] ;  /* 0x00007700ff1477ac */ /* 0x000f220008000a00 */
[----:B------:R-:W-:Y:S01]  /*04b0*/  LEA.HI.X R42, R2, R33, R42, 0x1, P0 ;  /* 0x00000021022a7211 */ /* 0x000fe200000f0c2a */
[----:B------:R-:W-:Y:S01]  /*04c0*/  IMAD R41, R20, UR15, R5 ;  /* 0x0000000f14297c24 */ /* 0x000fe2000f8e0205 */
[C---:B0-----:R-:W-:Y:S01]  /*04d0*/  LEA R50, P1, R4.reuse, R50, 0x1 ;  /* 0x0000003204327211 */ /* 0x041fe200078208ff */
[----:B------:R-:W-:Y:S01]  /*04e0*/  IMAD R0, R3, R30, RZ ;  /* 0x0000001e03007224 */ /* 0x000fe200078e02ff */
[----:B------:R-:W-:Y:S01]  /*04f0*/  UIMAD UR5, UR18, UR13, UR5 ;  /* 0x0000000d120572a4 */ /* 0x000fe2000f8e0205 */
[----:B------:R-:W-:Y:S01]  /*0500*/  IMAD.MOV.U32 R52, RZ, RZ, RZ ;  /* 0x000000ffff347224 */ /* 0x000fe200078e00ff */
[----:B------:R-:W-:Y:S01]  /*0510*/  LEA.HI.X R41, R4, R51, R41, 0x1, P1 ;  /* 0x0000003304297211 */ /* 0x000fe200008f0c29 */
[----:B------:R-:W-:Y:S01]  /*0520*/  IMAD R31, R7, R31, R0 ;  /* 0x0000001f071f7224 */ /* 0x000fe200078e0200 */
[----:B------:R-:W0:Y:S01]  /*0530*/  LDCU.U8 UR7, c[0x0][0x39e] ;  /* 0x000073c0ff0777ac */ /* 0x000e220008000000 */
[----:B------:R-:W-:-:S02]  /*0540*/  IMAD R0, R13, UR18, R20 ;  /* 0x000000120d007c24 */ /* 0x000fc4000f8e0214 */
[----:B------:R-:W-:-:S04]  /*0550*/  IMAD.WIDE.U32 R2, R7, R30, UR4 ;  /* 0x0000000407027e25 */ /* 0x000fc8000f8e001e */
[----:B------:R-:W-:Y:S01]  /*0560*/  IMAD R0, R0, R15, RZ ;  /* 0x0000000f00007224 */ /* 0x000fe200078e02ff */
[----:B------:R-:W-:Y:S01]  /*0570*/  LEA R30, P0, R2, R8, 0x1 ;  /* 0x00000008021e7211 */ /* 0x000fe200078008ff */
[----:B------:R-:W-:Y:S01]  /*0580*/  IMAD.IADD R31, R3, 0x1, R31 ;  /* 0x00000001031f7824 */ /* 0x000fe200078e021f */
[----:B-1----:R-:W-:Y:S01]  /*0590*/  SHF.L.U32 R29, R23, 0x3, RZ ;  /* 0x00000003171d7819 */ /* 0x002fe200000006ff */
[----:B--2---:R-:W-:Y:S02]  /*05a0*/  IMAD R28, R0, UR6, RZ ;  /* 0x00000006001c7c24 */ /* 0x004fe4000f8e02ff */
[----:B----4-:R-:W-:Y:S01]  /*05b0*/  IMAD.WIDE.U32 R26, R20, UR8, RZ ;  /* 0x00000008141a7c25 */ /* 0x010fe2000f8e00ff */
[----:B------:R-:W-:Y:S02]  /*05c0*/  LOP3.LUT R0, R29, 0x1f00, RZ, 0xc0, !PT ;  /* 0x00001f001d007812 */ /* 0x000fe400078ec0ff */
[----:B------:R-:W-:Y:S01]  /*05d0*/  LEA.HI.X R31, R2, R9, R31, 0x1, P0 ;  /* 0x00000009021f7211 */ /* 0x000fe200000f0c1f */
[----:B------:R-:W-:Y:S01]  /*05e0*/  IMAD.WIDE.U32 R4, R20, UR20, RZ ;  /* 0x0000001414047c25 */ /* 0x000fe2000f8e00ff */
[----:B------:R-:W-:-:S02]  /*05f0*/  LOP3.LUT R39, R0, 0x1f, R23, 0xf8, !PT ;  /* 0x0000001f00277812 */ /* 0x000fc400078ef817 */
[----:B---3--:R-:W-:Y:S01]  /*0600*/  LEA R24, P1, R26, R16, 0x2 ;  /* 0x000000101a187211 */ /* 0x008fe200078210ff */
[----:B------:R-:W-:Y:S01]  /*0610*/  IMAD R6, R20, UR9, R27 ;  /* 0x0000000914067c24 */ /* 0x000fe2000f8e021b */
[----:B------:R-:W-:Y:S01]  /*0620*/  LEA R25, P2, R4, R18, 0x2 ;  /* 0x0000001204197211 */ /* 0x000fe200078410ff */
[----:B------:R-:W-:Y:S01]  /*0630*/  IMAD R27, R20, UR21, R5 ;  /* 0x00000015141b7c24 */ /* 0x000fe2000f8e0205 */
[----:B------:R-:W-:Y:S01]  /*0640*/  IADD3 R34, PT, PT, R29, 0x2, RZ ;  /* 0x000000021d227810 */ /* 0x000fe20007ffe0ff */
[----:B------:R-:W-:Y:S01]  /*0650*/  IMAD.WIDE.U32 R2, R39, 0x2, RZ ;  /* 0x0000000227027825 */ /* 0x000fe200078e00ff */
[----:B------:R-:W-:Y:S02]  /*0660*/  LEA.HI.X R26, R26, R17, R6, 0x2, P1 ;  /* 0x000000111a1a7211 */ /* 0x000fe400008f1406 */
[----:B------:R-:W-:Y:S01]  /*0670*/  LEA.HI.X R27, R4, R19, R27, 0x2, P2 ;  /* 0x00000013041b7211 */ /* 0x000fe200010f141b */
        /* <DEDUP_REMOVED lines=12> */
[----:B------:R-:W-:Y:S02]  /*0740*/  LOP3.LUT R49, R39, 0xe0, RZ, 0xfc, !PT ;  /* 0x000000e027317812 */ /* 0x000fe400078efcff */
[----:B0-----:R-:W-:-:S07]  /*0750*/  LOP3.LUT R51, R2, 0x100, RZ, 0xfc, !PT ;  /* 0x0000010002337812 */ /* 0x001fce00078efcff */
.L_x_4476:
[----:B0-----:R-:W0:Y:S01]  /*0760*/  LDCU UR4, c[0x0][0x388] ;  /* 0x00007100ff0477ac */ /* 0x001e220008000800 */
[----:B------:R-:W-:Y:S01]  /*0770*/  SHF.L.U32 R94, R52, 0x8, RZ ;  /* 0x00000008345e7819 */ /* 0x000fe200000006ff */
[----:B------:R-:W-:Y:S01]  /*0780*/  IMAD.SHL.U32 R5, R39, 0x2, RZ ;  /* 0x0000000227057824 */ /* 0x000fe200078e00ff */
[----:B------:R-:W-:Y:S02]  /*0790*/  PRMT R0, RZ, 0x7610, R0 ;  /* 0x00007610ff007816 */ /* 0x000fe40000000000 */
        /* <DEDUP_REMOVED lines=34> */
[----:B------:R-:W-:Y:S01]  /*09c0*/  ISETP.GE.AND P0, PT, R39, R54, PT ;  /* 0x000000362700720c */ /* 0x000fe20003f06270 */
[C---:B0-----:R-:W-:Y:S01]  /*09d0*/  VIADD R12, R93.reuse, 0x20 ;  /* 0x000000205d0c7836 */ /* 0x041fe20000000000 */
[C---:B------:R-:W-:Y:S01]  /*09e0*/  IADD3 R56, PT, PT, R93.reuse, 0x60, RZ ;  /* 0x000000605d387810 */ /* 0x040fe20007ffe0ff */
[C---:B------:R-:W-:Y:S01]  /*09f0*/  VIADD R14, R93.reuse, 0x40 ;  /* 0x000000405d0e7836 */ /* 0x040fe20000000000 */
[CC--:B------:R-:W-:Y:S01]  /*0a00*/  LEA.HI.SX32 R53, R93.reuse, R93.reuse, 0x1b ;  /* 0x0000005d5d357211 */ /* 0x0c0fe200078fdaff */
[----:B------:R-:W-:Y:S01]  /*0a10*/  VIADD R6, R93, 0x80 ;  /* 0x000000805d067836 */ /* 0x000fe20000000000 */
[----:B------:R-:W-:-:S02]  /*0a20*/  LEA.HI.SX32 R12, R12, R93, 0x1b ;  /* 0x0000005d0c0c7211 */ /* 0x000fc400078fdaff */
[-C--:B------:R-:W-:Y:S02]  /*0a30*/  LEA.HI.SX32 R14, R14, R93.reuse, 0x1b ;  /* 0x0000005d0e0e7211 */ /* 0x080fe400078fdaff */
[----:B------:R-:W-:Y:S02]  /*0a40*/  LEA.HI.SX32 R56, R56, R93, 0x1b ;  /* 0x0000005d38387211 */ /* 0x000fe400078fdaff */
[----:B------:R-:W-:Y:S02]  /*0a50*/  LEA R53, R53, UR4, 0x1 ;  /* 0x0000000435357c11 */ /* 0x000fe4000f8e08ff */
[----:B------:R-:W-:Y:S02]  /*0a60*/  LEA R61, R12, UR4, 0x1 ;  /* 0x000000040c3d7c11 */ /* 0x000fe4000f8e08ff */
[----:B------:R-:W-:Y:S01]  /*0a70*/  LEA R60, R14, UR4, 0x1 ;  /* 0x000000040e3c7c11 */ /* 0x000fe2000f8e08ff */
[C---:B------:R-:W-:Y:S01]  /*0a80*/  VIADD R14, R93.reuse, 0xc0 ;  /* 0x000000c05d0e7836 */ /* 0x040fe20000000000 */
[----:B------:R-:W-:-:S02]  /*0a90*/  IADD3 R12, PT, PT, R93, 0xa0, RZ ;  /* 0x000000a05d0c7810 */ /* 0x000fc40007ffe0ff */
[----:B------:R-:W-:Y:S02]  /*0aa0*/  LEA R59, R56, UR4, 0x1 ;  /* 0x00000004383b7c11 */ /* 0x000fe4000f8e08ff */
[----:B------:R-:W-:Y:S02]  /*0ab0*/  IADD3 R56, PT, PT, R93, 0xe0, RZ ;  /* 0x000000e05d387810 */ /* 0x000fe40007ffe0ff */
        /* <DEDUP_REMOVED lines=8> */
[----:B------:R-:W-:Y:S02]  /*0b40*/  PRMT R62, RZ, 0x7610, R62 ;  /* 0x00007610ff3e7816 */ /* 0x000fe4000000003e */
[----:B------:R-:W-:-:S02]  /*0b50*/  PRMT R17, RZ, 0x7610, R17 ;  /* 0x00007610ff117816 */ /* 0x000fc40000000011 */
[----:B------:R-:W-:Y:S01]  /*0b60*/  PRMT R64, RZ, 0x7610, R64 ;  /* 0x00007610ff407816 */ /* 0x000fe20000000040 */
[----:B--2---:R0:W-:Y:S04]  /*0b70*/  STS.U16 [R53], R0 ;  /* 0x0000000035007388 */ /* 0x0041e80000000400 */
[----:B---3--:R-:W-:Y:S01]  /*0b80*/  STS.U16 [R61+0x40], R8 ;  /* 0x000040083d007388 */ /* 0x008fe20000000400 */
[----:B0-----:R-:W-:-:S03]  /*0b90*/  IMAD.SHL.U32 R0, R93, 0x8, RZ ;  /* 0x000000085d007824 */ /* 0x001fc600078e00ff */
[----:B----4-:R-:W-:Y:S02]  /*0ba0*/  STS.U16 [R60+0x80], R9 ;  /* 0x000080093c007388 */ /* 0x010fe40000000400 */
[----:B------:R-:W-:Y:S02]  /*0bb0*/  LEA.HI.SX32 R63, R0, R0, 0x1b ;  /* 0x00000000003f7211 */ /* 0x000fe400078fdaff */
        /* <DEDUP_REMOVED lines=33> */
[----:B------:R0:W-:Y:S04]  /*0dd0*/  STS.U16 [R60+0x80], R13 ;  /* 0x0000800d3c007388 */ /* 0x0001e80000000400 */
[----:B----4-:R-:W-:Y:S04]  /*0de0*/  STS.U16 [R59+0xc0], R18 ;  /* 0x0000c0123b007388 */ /* 0x010fe80000000400 */
[----:B------:R-:W-:Y:S01]  /*0df0*/  STS.U16 [R58+0x100], R15 ;  /* 0x0001000f3a007388 */ /* 0x000fe20000000400 */
[----:B0-----:R-:W0:Y:S03]  /*0e00*/  LDC R13, c[0x0][0x38c] ;  /* 0x0000e300ff0d7b82 */ /* 0x001e260000000800 */
        /* <DEDUP_REMOVED lines=17> */
[--C-:B------:R-:W-:Y:S01]  /*0f20*/  FADD.FTZ R91, R91, R22.reuse ;  /* 0x000000165b5b7221 */ /* 0x100fe20000010000 */
[----:B---3--:R-:W-:Y:S01]  /*0f30*/  SHF.L.U32 R17, R0, 0x10, RZ ;  /* 0x0000001000117819 */ /* 0x008fe200000006ff */
[----:B----4-:R-:W-:Y:S01]  /*0f40*/  IMAD.U32 R5, R5, 0x10000, RZ ;  /* 0x0001000005057824 */ /* 0x010fe200078e00ff */
[----:B------:R-:W-:Y:S01]  /*0f50*/  SHF.L.U32 R65, R16, 0x10, RZ ;  /* 0x0000001010417819 */ /* 0x000fe200000006ff */
        /* <DEDUP_REMOVED lines=44> */
.L_x_4457:
[----:B------:R-:W-:Y:S05]  /*1220*/  BSYNC.RECONVERGENT B0 ;  /* 0x0000000000007941 */ /* 0x000fea0003800200 */
.L_x_4456:
        /* <DEDUP_REMOVED lines=35> */
.L_x_4459:
[----:B------:R-:W-:Y:S05]  /*1460*/  BSYNC.RECONVERGENT B0 ;  /* 0x0000000000007941 */ /* 0x000fea0003800200 */
.L_x_4458:
        /* <DEDUP_REMOVED lines=40> */
.L_x_4461:
[----:B------:R-:W-:Y:S05]  /*16f0*/  BSYNC.RECONVERGENT B0 ;  /* 0x0000000000007941 */ /* 0x000fea0003800200 */
.L_x_4460:
        /* <DEDUP_REMOVED lines=32> */
.L_x_4463:
[----:B------:R-:W-:Y:S05]  /*1900*/  BSYNC.RECONVERGENT B0 ;  /* 0x0000000000007941 */ /* 0x000fea0003800200 */
.L_x_4462:
        /* <DEDUP_REMOVED lines=32> */
.L_x_4465:
[----:B------:R-:W-:Y:S05]  /*1b10*/  BSYNC.RECONVERGENT B0 ;  /* 0x0000000000007941 */ /* 0x000fea0003800200 */
.L_x_4464:
        /* <DEDUP_REMOVED lines=32> */
.L_x_4467:
[----:B------:R-:W-:Y:S05]  /*1d20*/  BSYNC.RECONVERGENT B0 ;  /* 0x0000000000007941 */ /* 0x000fea0003800200 */
.L_x_4466:
        /* <DEDUP_REMOVED lines=32> */
.L_x_4469:
[----:B------:R-:W-:Y:S05]  /*1f30*/  BSYNC.RECONVERGENT B0 ;  /* 0x0000000000007941 */ /* 0x000fea0003800200 */
.L_x_4468:
        /* <DEDUP_REMOVED lines=32> */
.L_x_4471:
[----:B------:R-:W-:Y:S05]  /*2140*/  BSYNC.RECONVERGENT B0 ;  /* 0x0000000000007941 */ /* 0x000fea0003800200 */
.L_x_4470:
        /* <DEDUP_REMOVED lines=20> */
[----:B------:R-:W-:Y:S01]  /*2290*/  FMUL.FTZ R81, R4, R89 ;  /* 0x0000005904517220 */ /* 0x000fe20000410000 */
[----:B------:R-:W-:Y:S01]  /*22a0*/  IMAD R77, R52, R13, RZ ;  /* 0x0000000d344d7224 */ /* 0x000fe200078e02ff */
[----:B------:R-:W-:Y:S01]  /*22b0*/  IADD3 R18, P0, PT, R30, R51, RZ ;  /* 0x000000331e127210 */ /* 0x000fe20007f1e0ff */
[----:B------:R-:W-:Y:S01]  /*22c0*/  FMUL.FTZ R84, R14, R92 ;  /* 0x0000005c0e547220 */ /* 0x000fe20000410000 */
[----:B------:R-:W-:Y:S01]  /*22d0*/  VIMNMX R13, PT, PT, R13, 0x1, !PT ;  /* 0x000000010d0d7848 */ /* 0x000fe20007fe0100 */
[----:B------:R-:W-:Y:S01]  /*22e0*/  FMUL.FTZ R83, R12, R91 ;  /* 0x0000005b0c537220 */ /* 0x000fe20000410000 */
[----:B------:R-:W-:Y:S01]  /*22f0*/  FMUL.FTZ R82, R82, R90 ;  /* 0x0000005a52527220 */ /* 0x000fe20000410000 */
[----:B------:R-:W1:Y:S01]  /*2300*/  LDC.64 R8, c[0x0][0x3c0] ;  /* 0x0000f000ff087b82 */ /* 0x000e620000000a00 */
[----:B------:R-:W-:Y:S01]  /*2310*/  FMUL.FTZ R80, R80, R88 ;  /* 0x0000005850507220 */ /* 0x000fe20000410000 */
[----:B------:R-:W-:Y:S01]  /*2320*/  FMUL.FTZ R79, R16, R87 ;  /* 0x00000057104f7220 */ /* 0x000fe20000410000 */
[----:B------:R-:W-:Y:S01]  /*2330*/  FMUL.FTZ R78, R78, R86 ;  /* 0x000000564e4e7220 */ /* 0x000fe20000410000 */
[----:B------:R-:W-:Y:S01]  /*2340*/  FMUL.FTZ R76, R76, R85 ;  /* 0x000000554c4c7220 */ /* 0x000fe20000410000 */
[----:B------:R-:W-:Y:S01]  /*2350*/  ISETP.GE.AND P1, PT, R39, R54, PT ;  /* 0x000000362700720c */ /* 0x000fe20003f26270 */
[----:B------:R-:W-:Y:S01]  /*2360*/  IMAD.MOV.U32 R74, RZ, RZ, R27 ;  /* 0x000000ffff4a7224 */ /* 0x000fe200078e001b */
[----:B------:R-:W-:Y:S01]  /*2370*/  MOV R75, R25 ;  /* 0x00000019004b7202 */ /* 0x000fe20000000f00 */
[----:B------:R-:W2:Y:S01]  /*2380*/  LDC.64 R10, c[0x0][0x3e0] ;  /* 0x0000f800ff0a7b82 */ /* 0x000ea20000000a00 */
[----:B------:R-:W-:Y:S01]  /*2390*/  MOV R73, R24 ;  /* 0x0000001800497202 */ /* 0x000fe20000000f00 */
[----:B------:R-:W-:Y:S01]  /*23a0*/  IMAD.MOV.U32 R72, RZ, RZ, R26 ;  /* 0x000000ffff487224 */ /* 0x000fe200078e001a */
[----:B------:R-:W-:Y:S01]  /*23b0*/  IADD3 R70, PT, PT, -R13, RZ, RZ ;  /* 0x000000ff0d467210 */ /* 0x000fe20007ffe1ff */
[----:B------:R-:W-:Y:S01]  /*23c0*/  IMAD.X R115, R3, 0x1, R31, P0 ;  /* 0x0000000103737824 */ /* 0x000fe200000e061f */
[----:B------:R-:W-:-:S03]  /*23d0*/  UIADD3 UR5, UPT, UPT, UR4, 0x240, URZ ;  /* 0x0000024004057890 */ /* 0x000fc6000fffe0ff */
[----:B------:R-:W3:Y:S01]  /*23e0*/  LDC.64 R4, c[0x0][0x480] ;  /* 0x00012000ff047b82 */ /* 0x000ee20000000a00 */
[----:B0-----:R-:W-:Y:S02]  /*23f0*/  SHF.L.U64.HI R7, R6, 0x2, R7 ;  /* 0x0000000206077819 */ /* 0x001fe40000010207 */
[----:B-1----:R-:W-:Y:S02]  /*2400*/  SHF.L.U64.HI R9, R8, 0x2, R9 ;  /* 0x0000000208097819 */ /* 0x002fe40000010209 */
[----:B--2---:R-:W-:-:S07]  /*2410*/  SHF.L.U64.HI R11, R10, 0x1, R11 ;  /* 0x000000010a0b7819 */ /* 0x004fce000001020b */
.L_x_4475:
[----:B------:R-:W-:Y:S01]  /*2420*/  ISETP.GE.AND P5, PT, R43, R54, PT ;  /* 0x000000362b00720c */ /* 0x000fe20003fa6270 */
[----:B0-----:R-:W-:Y:S01]  /*2430*/  IMAD.MOV.U32 R13, RZ, RZ, R115 ;  /* 0x000000ffff0d7224 */ /* 0x001fe200078e0073 */
[----:B------:R-:W-:-:S05]  /*2440*/  MOV R12, R18 ;  /* 0x00000012000c7202 */ /* 0x000fca0000000f00 */
[----:B------:R-:W2:Y:S06]  /*2450*/  @!P1 LDG.E.U16 R14, desc[UR16][R12.64+-0x100] ;  /* 0xffff00100c0e9981 */ /* 0x000eac000c1e1500 */
[----:B------:R-:W4:Y:S01]  /*2460*/  @!P5 LDG.E.U16 R15, desc[UR16][R12.64+-0xc0] ;  /* 0xffff40100c0fd981 */ /* 0x000f22000c1e1500 */
[-C--:B------:R-:W-:Y:S02]  /*2470*/  ISETP.GE.AND P4, PT, R44, R54.reuse, PT ;  /* 0x000000362c00720c */ /* 0x080fe40003f86270 */
[----:B------:R-:W-:Y:S02]  /*2480*/  CS2R R16, SRZ ;  /* 0x0000000000107805 */ /* 0x000fe4000001ff00 */
[----:B------:R-:W-:-:S02]  /*2490*/  ISETP.GE.AND P3, PT, R45, R54, PT ;  /* 0x000000362d00720c */ /* 0x000fc40003f66270 */
[-C--:B------:R-:W-:Y:S02]  /*24a0*/  ISETP.GE.AND P2, PT, R46, R54.reuse, PT ;  /* 0x000000362e00720c */ /* 0x080fe40003f46270 */
[-C--:B------:R-:W-:Y:S02]  /*24b0*/  ISETP.GE.AND P0, PT, R47, R54.reuse, PT ;  /* 0x000000362f00720c */ /* 0x080fe40003f06270 */
[----:B------:R-:W-:-:S03]  /*24c0*/  ISETP.GE.AND P6, PT, R49, R54, PT ;  /* 0x000000363100720c */ /* 0x000fc60003fc6270 */
[----:B------:R-:W5:Y:S04]  /*24d0*/  @!P4 LDG.E.U16 R18, desc[UR16][R12.64+-0x80] ;  /* 0xffff80100c12c981 */ /* 0x000f68000c1e1500 */
[----:B------:R-:W3:Y:S04]  /*24e0*/  @!P3 LDG.E.U16 R96, desc[UR16][R12.64+-0x40] ;  /* 0xffffc0100c60b981 */ /* 0x000ee8000c1e1500 */
[----:B------:R-:W3:Y:S04]  /*24f0*/  @!P2 LDG.E.U16 R19, desc[UR16][R12.64] ;  /* 0x000000100c13a981 */ /* 0x000ee8000c1e1500 */
[----:B------:R-:W3:Y:S04]  /*2500*/  @!P0 LDG.E.U16 R98, desc[UR16][R12.64+0x40] ;  /* 0x000040100c628981 */ /* 0x000ee8000c1e1500 */
[----:B------:R-:W3:Y:S01]  /*2510*/  @!P6 LDG.E.U16 R100, desc[UR16][R12.64+0xc0] ;  /* 0x0000c0100c64e981 */ /* 0x000ee2000c1e1500 */
[----:B--2---:R-:W-:-:S02]  /*2520*/  @!P1 PRMT R16, R14, 0x5410, RZ ;  /* 0x000054100e109816 */ /* 0x004fc400000000ff */
[----:B------:R-:W-:Y:S02]  /*2530*/  MOV R14, R73 ;  /* 0x00000049000e7202 */ /* 0x000fe40000000f00 */
[----:B----4-:R-:W-:Y:S01]  /*2540*/  @!P5 PRMT R16, R16, 0x5410, R15 ;  /* 0x000054101010d816 */ /* 0x010fe2000000000f */
[----:B------:R-:W-:Y:S01]  /*2550*/  IMAD.MOV.U32 R15, RZ, RZ, R72 ;  /* 0x000000ffff0f7224 */ /* 0x000fe200078e0048 */
[----:B------:R-:W-:-:S04]  /*2560*/  ISETP.GE.AND P5, PT, R48, R54, PT ;  /* 0x000000363000720c */ /* 0x000fc80003fa6270 */
[----:B------:R0:W2:Y:S09]  /*2570*/  LDG.E R14, desc[UR16][R14.64] ;  /* 0x000000100e0e7981 */ /* 0x0000b2000c1e1900 */
[----:B------:R-:W4:Y:S01]  /*2580*/  @!P5 LDG.E.U16 R97, desc[UR16][R12.64+0x80] ;  /* 0x000080100c61d981 */ /* 0x000f22000c1e1500 */
[----:B-----5:R-:W-:Y:S01]  /*2590*/  @!P4 PRMT R17, R18, 0x5410, RZ ;  /* 0x000054101211c816 */ /* 0x020fe200000000ff */
[----:B0-----:R-:W-:Y:S01]  /*25a0*/  HFMA2 R15, -RZ, RZ, 0, 0 ;  /* 0x00000000ff0f7431 */ /* 0x001fe200000001ff */
[----:B------:R-:W-:Y:S01]  /*25b0*/  PRMT R99, R16, 0x7632, R99 ;  /* 0x0000763210637816 */ /* 0x000fe20000000063 */
[----:B------:R0:W-:Y:S01]  /*25c0*/  STS.U16 [R53], R16 ;  /* 0x0000001035007388 */ /* 0x0001e20000000400 */
[----:B---3--:R-:W-:-:S02]  /*25d0*/  @!P3 PRMT R17, R17, 0x5410, R96 ;  /* 0x000054101111b816 */ /* 0x008fc40000000060 */
        /* <DEDUP_REMOVED lines=16> */
[----:B------:R-:W0:Y:S01]  /*26e0*/  S2UR UR6, SR_CgaCtaId ;  /* 0x00000000000679c3 */ /* 0x000e220000008800 */
[----:B------:R-:W-:Y:S02]  /*26f0*/  UMOV UR4, 0x400 ;  /* 0x0000040000047882 */ /* 0x000fe40000000000 */
[----:B0-----:R-:W-:Y:S01]  /*2700*/  ULEA UR4, UR6, UR4, 0x18 ;  /* 0x0000000406047291 */ /* 0x001fe2000f8ec0ff */
[----:B--2---:R-:W-:-:S04]  /*2710*/  FMUL.FTZ R18, R14, 1.4426950216293334961 ;  /* 0x3fb8aa3b0e127820 */ /* 0x004fc80000410000 */
[C---:B------:R-:W-:Y:S01]  /*2720*/  FMUL.FTZ R16, R18.reuse, R91 ;  /* 0x0000005b12107220 */ /* 0x040fe20000410000 */
[----:B-1----:R-:W-:Y:S01]  /*2730*/  FMUL.FTZ R17, R18, R90 ;  /* 0x0000005a12117220 */ /* 0x002fe20000410000 */
[----:B----4-:R-:W-:-:S04]  /*2740*/  @!P5 PRMT R95, R97, 0x5410, RZ ;  /* 0x00005410615fd816 */ /* 0x010fc800000000ff */
[----:B------:R-:W0:Y:S01]  /*2750*/  MUFU.EX2 R16, R16 ;  /* 0x0000001000107308 */ /* 0x000e220000000800 */
[----:B------:R-:W-:Y:S01]  /*2760*/  PRMT R14, R15, 0x7632, R14 ;  /* 0x000076320f0e7816 */ /* 0x000fe2000000000e */
[C---:B------:R-:W-:Y:S01]  /*2770*/  FMUL.FTZ R19, R18.reuse, R89 ;  /* 0x0000005912137220 */ /* 0x040fe20000410000 */
[----:B------:R-:W-:Y:S01]  /*2780*/  @!P6 PRMT R95, R95, 0x5410, R100 ;  /* 0x000054105f5fe816 */ /* 0x000fe20000000064 */
[----:B---3--:R-:W-:-:S04]  /*2790*/  FMUL.FTZ R96, R18, R88 ;  /* 0x0000005812607220 */ /* 0x008fc80000410000 */
[----:B------:R-:W-:Y:S01]  /*27a0*/  MUFU.EX2 R17, R17 ;  /* 0x0000001100117308 */ /* 0x000fe20000000800 */
[----:B------:R-:W-:Y:S01]  /*27b0*/  PRMT R97, R95, 0x7632, R97 ;  /* 0x000076325f617816 */ /* 0x000fe20000000061 */
[----:B------:R1:W-:Y:S01]  /*27c0*/  STS.U16 [R57+0x140], R14 ;  /* 0x0001400e39007388 */ /* 0x0003e20000000400 */
[----:B-----5:R-:W-:-:S03]  /*27d0*/  IMAD.MOV.U32 R15, RZ, RZ, R74 ;  /* 0x000000ffff0f7224 */ /* 0x020fc600078e004a */
[----:B------:R2:W-:Y:S02]  /*27e0*/  STS.U16 [R56+0x180], R95 ;  /* 0x0001805f38007388 */ /* 0x0005e40000000400 */
[----:B------:R-:W3:Y:S01]  /*27f0*/  MUFU.EX2 R19, R19 ;  /* 0x0000001300137308 */ /* 0x000ee20000000800 */
[----:B-1----:R-:W-:Y:S01]  /*2800*/  MOV R14, R75 ;  /* 0x0000004b000e7202 */ /* 0x002fe20000000f00 */
[----:B------:R1:W-:Y:S01]  /*2810*/  STS.U16 [R55+0x1c0], R97 ;  /* 0x0001c06137007388 */ /* 0x0003e20000000400 */
[----:B------:R-:W-:Y:S01]  /*2820*/  NOP ;  /* 0x0000000000007918 */ /* 0x000fe20000000000 */
[----:B--2---:R-:W-:-:S04]  /*2830*/  FMUL.FTZ R95, R18, R87 ;  /* 0x00000057125f7220 */ /* 0x004fc80000410000 */
[----:B------:R-:W2:Y:S01]  /*2840*/  MUFU.EX2 R96, R96 ;  /* 0x0000006000607308 */ /* 0x000ea20000000800 */
[----:B------:R4:W5:Y:S01]  /*2850*/  LDG.E R101, desc[UR16][R14.64] ;  /* 0x000000100e657981 */ /* 0x000962000c1e1900 */
[----:B------:R-:W-:Y:S01]  /*2860*/  FMUL.FTZ R119, R18, R92 ;  /* 0x0000005c12777220 */ /* 0x000fe20000410000 */
[----:B------:R-:W-:Y:S02]  /*2870*/  ISETP.GE.U32.AND P5, PT, R34, R54, PT ;  /* 0x000000362200720c */ /* 0x000fe40003fa6070 */
[----:B0-----:R-:W-:Y:S01]  /*2880*/  FSEL R118, R16, 1, !P2 ;  /* 0x3f80000010767808 */ /* 0x001fe20005000000 */
[----:B------:R-:W-:Y:S02]  /*2890*/  LDS.U16 R105, [R63+0x2] ;  /* 0x000002003f697984 */ /* 0x000fe40000000400 */
[----:B------:R-:W0:Y:S01]  /*28a0*/  MUFU.EX2 R95, R95 ;  /* 0x0000005f005f7308 */ /* 0x000e220000000800 */
        /* <DEDUP_REMOVED lines=10> */
[----:B------:R-:W1:Y:S01]  /*2950*/  MUFU.EX2 R14, R14 ;  /* 0x0000000e000e7308 */ /* 0x000e620000000800 */
[----:B------:R-:W-:Y:S01]  /*2960*/  FFMA.FTZ R15, R117, R15, R116 ;  /* 0x0000000f750f7223 */ /* 0x000fe20000010074 */
[-C--:B------:R-:W-:Y:S01]  /*2970*/  ISETP.GE.U32.AND P2, PT, R37, R54.reuse, PT ;  /* 0x000000362500720c */ /* 0x080fe20003f46070 */
[----:B------:R-:W-:Y:S04]  /*2980*/  LDS.U16 R109, [R63+0xa] ;  /* 0x00000a003f6d7984 */ /* 0x000fe80000000400 */
[----:B------:R-:W-:Y:S01]  /*2990*/  LDS.U16 R110, [R63+0xc] ;  /* 0x00000c003f6e7984 */ /* 0x000fe20000000400 */
[----:B------:R-:W4:Y:S01]  /*29a0*/  MUFU.EX2 R18, R18 ;  /* 0x0000001200127308 */ /* 0x000f220000000800 */
[----:B--2---:R-:W-:Y:S01]  /*29b0*/  FSEL R103, R96, 1, !P3 ;  /* 0x3f80000060677808 */ /* 0x004fe20005800000 */
[----:B------:R-:W-:Y:S01]  /*29c0*/  FFMA.FTZ R15, R113, R15, R112 ;  /* 0x0000000f710f7223 */ /* 0x000fe20000010070 */
[----:B------:R-:W-:Y:S01]  /*29d0*/  ISETP.GE.U32.AND P4, PT, R38, R54, PT ;  /* 0x000000362600720c */ /* 0x000fe20003f86070 */
[----:B------:R-:W-:Y:S01]  /*29e0*/  LDS.U16 R111, [R63+0xe] ;  /* 0x00000e003f6f7984 */ /* 0x000fe20000000400 */
[----:B------:R-:W-:Y:S01]  /*29f0*/  FSEL R100, R79, RZ, !P2 ;  /* 0x000000ff4f647208 */ /* 0x000fe20005000000 */
[----:B------:R-:W-:Y:S01]  /*2a00*/  FFMA.FTZ R15, R103, R15, R102 ;  /* 0x0000000f670f7223 */ /* 0x000fe20000010066 */
[----:B0-----:R-:W-:-:S02]  /*2a10*/  FSEL R99, R95, 1, !P2 ;  /* 0x3f8000005f637808 */ /* 0x001fc40005000000 */
[----:B------:R-:W-:Y:S02]  /*2a20*/  ISETP.GE.U32.AND P3, PT, R40, R54, PT ;  /* 0x000000362800720c */ /* 0x000fe40003f66070 */
[----:B---3--:R-:W-:Y:S01]  /*2a30*/  FSEL R119, R119, 1, !P0 ;  /* 0x3f80000077777808 */ /* 0x008fe20004000000 */
[----:B------:R-:W-:Y:S01]  /*2a40*/  FFMA.FTZ R15, R99, R15, R100 ;  /* 0x0000000f630f7223 */ /* 0x000fe20000010064 */
[----:B------:R-:W-:Y:S02]  /*2a50*/  FSEL R98, R78, RZ, !P4 ;  /* 0x000000ff4e627208 */ /* 0x000fe40006000000 */
[----:B-1----:R-:W-:Y:S01]  /*2a60*/  FSEL R97, R14, 1, !P4 ;  /* 0x3f8000000e617808 */ /* 0x002fe20006000000 */
        /* <DEDUP_REMOVED lines=64> */
[----:B------:R-:W-:-:S04]  /*2e70*/  FFMA.FTZ R19, R118, R114, R115 ;  /* 0x0000007276137223 */ /* 0x000fc80000010073 */
[----:B------:R-:W-:Y:S01]  /*2e80*/  FFMA.FTZ R116, R117, R19, R116 ;  /* 0x0000001375747223 */ /* 0x000fe20000010074 */
[----:B------:R-:W-:Y:S01]  /*2e90*/  LEA R18, P2, R10, R12, 0x1 ;  /* 0x0000000c0a127211 */ /* 0x000fe200078408ff */
        /* <DEDUP_REMOVED lines=9> */
[----:B------:R-:W-:Y:S01]  /*2f30*/  BSSY.RECONVERGENT B0, `(.L_x_4473) ;  /* 0x0000015000007945 */ /* 0x000fe20003800200 */
        /* <DEDUP_REMOVED lines=20> */
.L_x_4474:
[----:B------:R-:W-:Y:S05]  /*3080*/  BSYNC.RECONVERGENT B0 ;  /* 0x0000000000007941 */ /* 0x000fea0003800200 */
.L_x_4473:
[----:B------:R-:W-:Y:S02]  /*3090*/  VIADD R70, R70, 0x1 ;  /* 0x0000000146467836 */ /* 0x000fe40000000000 */
[----:B------:R-:W-:Y:S01]  /*30a0*/  FFMA.FTZ R100, R99, R103, R100 ;  /* 0x0000006763647223 */ /* 0x000fe20000010064 */
[----:B------:R-:W-:Y:S01]  /*30b0*/  LEA R75, P3, R8, R75, 0x2 ;  /* 0x0000004b084b7211 */ /* 0x000fe200078610ff */
[----:B------:R-:W-:Y:S01]  /*30c0*/  UIADD3 UR5, UPT, UPT, UR5, 0x8, URZ ;  /* 0x0000000805057890 */ /* 0x000fe2000fffe0ff */
[----:B------:R-:W-:Y:S01]  /*30d0*/  LEA R73, P2, R6, R73, 0x2 ;  /* 0x0000004906497211 */ /* 0x000fe200078410ff */
[----:B------:R-:W-:Y:S01]  /*30e0*/  FFMA.FTZ R97, R97, R100, R98 ;  /* 0x0000006461617223 */ /* 0x000fe20000010062 */
[----:B------:R-:W-:Y:S01]  /*30f0*/  ISETP.NE.AND P0, PT, R70, RZ, PT ;  /* 0x000000ff4600720c */ /* 0x000fe20003f05270 */
        /* <DEDUP_REMOVED lines=10> */
[----:B------:R-:W-:Y:S01]  /*31a0*/  IMAD.X R74, R74, 0x1, R9, P3 ;  /* 0x000000014a4a7824 */ /* 0x000fe200018e0609 */
[----:B------:R-:W-:Y:S01]  /*31b0*/  IADD3 R77, PT, PT, R77, 0x1, RZ ;  /* 0x000000014d4d7810 */ /* 0x000fe20007ffe0ff */
[----:B------:R-:W-:Y:S06]  /*31c0*/  @P0 BRA `(.L_x_4475) ;  /* 0xfffffff000940947 */ /* 0x000fec000383ffff */
.L_x_4472:
[----:B------:R-:W-:Y:S01]  /*31d0*/  BAR.SYNC.DEFER_BLOCKING 0x0 ;  /* 0x0000000000007b1d */ /* 0x000fe20000010000 */
[----:B------:R-:W-:Y:S01]  /*31e0*/  F2FP.BF16.F32.PACK_AB R4, R66, R65 ;  /* 0x000000414204723e */ /* 0x000fe200000010ff */
[----:B------:R-:W-:Y:S01]  /*31f0*/  IMAD.MOV.U32 R95, RZ, RZ, RZ ;  /* 0x000000ffff5f7224 */ /* 0x000fe200078e00ff */
[----:B------:R-:W-:Y:S02]  /*3200*/  ISETP.NE.AND P0, PT, R23, RZ, PT ;  /* 0x000000ff1700720c */ /* 0x000fe40003f05270 */
[C---:B------:R-:W-:Y:S01]  /*3210*/  PRMT R7, R4.reuse, 0x7610, R7 ;  /* 0x0000761004077816 */ /* 0x040fe20000000007 */
[----:B------:R-:W1:Y:S01]  /*3220*/  LDCU.64 UR8, c[0x0][0x478] ;  /* 0x00008f00ff0877ac */ /* 0x000e620008000a00 */
[----:B------:R-:W-:Y:S02]  /*3230*/  PRMT R8, R4, 0x7632, R8 ;  /* 0x0000763204087816 */ /* 0x000fe40000000008 */
[----:B------:R-:W-:Y:S02]  /*3240*/  F2FP.BF16.F32.PACK_AB R5, R68, R71 ;  /* 0x000000474405723e */ /* 0x000fe400000010ff */
[----:B------:R-:W-:-:S02]  /*3250*/  F2FP.BF16.F32.PACK_AB R4, R67, R62 ;  /* 0x0000003e4304723e */ /* 0x000fc400000010ff */
[----:B------:R-:W-:Y:S02]  /*3260*/  F2FP.BF16.F32.PACK_AB R6, R69, R64 ;  /* 0x000000404506723e */ /* 0x000fe400000010ff */
[----:B------:R-:W-:Y:S02]  /*3270*/  PRMT R10, R5, 0x7632, R10 ;  /* 0x00007632050a7816 */ /* 0x000fe4000000000a */
[----:B------:R-:W-:Y:S02]  /*3280*/  PRMT R11, R4, 0x7632, R11 ;  /* 0x00007632040b7816 */ /* 0x000fe4000000000b */
[----:B0-----:R-:W-:Y:S01]  /*3290*/  PRMT R12, R6, 0x7632, R12 ;  /* 0x00007632060c7816 */ /* 0x001fe2000000000c */
[----:B------:R-:W-:Y:S04]  /*32a0*/  STS.U16 [R63], R7 ;  /* 0x000000073f007388 */ /* 0x000fe80000000400 */
[----:B------:R0:W-:Y:S04]  /*32b0*/  STS.U16 [R63+0x2], R8 ;  /* 0x000002083f007388 */ /* 0x0001e80000000400 */
[----:B------:R-:W-:Y:S04]  /*32c0*/  STS.U16 [R63+0x4], R5 ;  /* 0x000004053f007388 */ /* 0x000fe80000000400 */
[----:B------:R-:W-:Y:S01]  /*32d0*/  STS.U16 [R63+0x6], R10 ;  /* 0x0000060a3f007388 */ /* 0x000fe20000000400 */
[----:B0-----:R-:W0:Y:S03]  /*32e0*/  LDC.64 R8, c[0x0][0x420] ;  /* 0x00010800ff087b82 */ /* 0x001e260000000a00 */
[----:B------:R2:W-:Y:S04]  /*32f0*/  STS.U16 [R63+0x8], R4 ;  /* 0x000008043f007388 */ /* 0x0005e80000000400 */
[----:B------:R-:W-:Y:S04]  /*3300*/  STS.U16 [R63+0xa], R11 ;  /* 0x00000a0b3f007388 */ /* 0x000fe80000000400 */
[----:B------:R3:W-:Y:S01]  /*3310*/  STS.U16 [R63+0xc], R6 ;  /* 0x00000c063f007388 */ /* 0x0007e20000000400 */
[----:B--2---:R-:W2:Y:S03]  /*3320*/  LDC.64 R4, c[0x0][0x410] ;  /* 0x00010400ff047b82 */ /* 0x004ea60000000a00 */
[----:B------:R-:W-:Y:S01]  /*3330*/  STS.U16 [R63+0xe], R12 ;  /* 0x00000e0c3f007388 */ /* 0x000fe20000000400 */
[----:B------:R-:W-:-:S03]  /*3340*/  NOP ;  /* 0x0000000000007918 */ /* 0x000fc60000000000 */
[----:B------:R-:W-:Y:S01]  /*3350*/  LDS.U16 R13, [R53] ;  /* 0x00000000350d7984 */ /* 0x000fe20000000400 */
[----:B---3--:R-:W3:Y:S01]  /*3360*/  LDC.64 R6, c[0x0][0x428] ;  /* 0x00010a00ff067b82 */ /* 0x008ee20000000a00 */
[----:B0-----:R-:W-:Y:S02]  /*3370*/  IMAD.WIDE.U32 R10, R8, UR18, R94 ;  /* 0x00000012080a7c25 */ /* 0x001fe4000f8e005e */
[----:B------:R-:W-:Y:S02]  /*3380*/  LDS.U16 R15, [R61+0x40] ;  /* 0x000040003d0f7984 */ /* 0x000fe40000000400 */
[----:B------:R-:W-:Y:S02]  /*3390*/  IMAD R11, R9, UR18, R11 ;  /* 0x00000012090b7c24 */ /* 0x000fe4000f8e020b */
[----:B------:R-:W-:Y:S01]  /*33a0*/  LDS.U16 R17, [R60+0x80] ;  /* 0x000080003c117984 */ /* 0x000fe20000000400 */
[----:B------:R-:W0:Y:S03]  /*33b0*/  LDC.64 R8, c[0x0][0x418] ;  /* 0x00010600ff087b82 */ /* 0x000e260000000a00 */
[----:B------:R-:W-:Y:S04]  /*33c0*/  LDS.U16 R19, [R59+0xc0] ;  /* 0x0000c0003b137984 */ /* 0x000fe80000000400 */
[----:B------:R-:W-:Y:S04]  /*33d0*/  LDS.U16 R73, [R58+0x100] ;  /* 0x000100003a497984 */ /* 0x000fe80000000400 */
[----:B------:R-:W-:Y:S04]  /*33e0*/  LDS.U16 R75, [R57+0x140] ;  /* 0x00014000394b7984 */ /* 0x000fe80000000400 */
[----:B------:R-:W-:Y:S01]  /*33f0*/  LDS.U16 R77, [R56+0x180] ;  /* 0x00018000384d7984 */ /* 0x000fe20000000400 */
[----:B---3--:R-:W-:-:S03]  /*3400*/  IMAD.WIDE.U32 R10, R20, R6, R10 ;  /* 0x00000006140a7225 */ /* 0x008fc600078e000a */
[----:B------:R-:W-:Y:S01]  /*3410*/  LDS.U16 R79, [R55+0x1c0] ;  /* 0x0001c000374f7984 */ /* 0x000fe20000000400 */
[----:B------:R-:W-:Y:S01]  /*3420*/  IMAD R14, R20, R7, R11 ;  /* 0x00000007140e7224 */ /* 0x000fe200078e020b */
[----:B------:R-:W-:Y:S01]  /*3430*/  IADD3 R7, P1, PT, R39, R10, RZ ;  /* 0x0000000a27077210 */ /* 0x000fe20007f3e0ff */
[----:B--2---:R-:W-:Y:S01]  /*3440*/  IMAD.WIDE.U32 R10, R4, UR18, R94 ;  /* 0x00000012040a7c25 */ /* 0x004fe2000f8e005e */
[----:B------:R-:W-:Y:S02]  /*3450*/  @!P0 STS [UR4+0x210], R54 ;  /* 0x00021036ff008988 */ /* 0x000fe40008000804 */
[----:B------:R-:W-:Y:S01]  /*3460*/  IADD3.X R14, PT, PT, RZ, R14, RZ, P1, !PT ;  /* 0x0000000eff0e7210 */ /* 0x000fe20000ffe4ff */
[----:B------:R-:W-:Y:S01]  /*3470*/  IMAD R11, R5, UR18, R11 ;  /* 0x00000012050b7c24 */ /* 0x000fe2000f8e020b */
[----:B------:R-:W-:Y:S01]  /*3480*/  BAR.SYNC.DEFER_BLOCKING 0x0 ;  /* 0x0000000000007b1d */ /* 0x000fe20000010000 */
[----:B-1----:R-:W-:Y:S01]  /*3490*/  LEA R6, P3, R7, UR8, 0x1 ;  /* 0x0000000807067c11 */ /* 0x002fe2000f8608ff */
[----:B0-----:R-:W-:Y:S01]  /*34a0*/  IMAD.WIDE.U32 R10, R20, R8, R10 ;  /* 0x00000008140a7225 */ /* 0x001fe200078e000a */
[----:B------:R-:W-:-:S02]  /*34b0*/  PRMT R8, RZ, 0x7610, R8 ;  /* 0x00007610ff087816 */ /* 0x000fc40000000008 */
[----:B------:R-:W-:Y:S01]  /*34c0*/  LEA.HI.X R7, R7, UR9, R14, 0x1, P3 ;  /* 0x0000000907077c11 */ /* 0x000fe200098f0c0e */
[----:B------:R-:W0:Y:S01]  /*34d0*/  LDCU.64 UR8, c[0x0][0x488] ;  /* 0x00009100ff0877ac */ /* 0x000e220008000a00 */
[----:B------:R-:W-:Y:S01]  /*34e0*/  IMAD R5, R20, R9, R11 ;  /* 0x0000000914057224 */ /* 0x000fe200078e020b */
        /* <DEDUP_REMOVED lines=16> */
[-C--:B------:R-:W-:Y:S01]  /*35f0*/  ISETP.GE.AND P5, PT, R46, R54.reuse, PT ;  /* 0x000000362e00720c */ /* 0x080fe20003fa6270 */
[----:B------:R-:W-:Y:S01]  /*3600*/  IMAD.X R5, RZ, RZ, R5, P4 ;  /* 0x000000ffff057224 */ /* 0x000fe200020e0605 */
[C---:B0-----:R-:W-:Y:S01]  /*3610*/  LEA R4, P4, R10.reuse, UR8, 0x1 ;  /* 0x000000080a047c11 */ /* 0x041fe2000f8808ff */
[----:B------:R-:W-:Y:S01]  /*3620*/  @!P6 STG.E.U16 desc[UR16][R6.64+0x140], R75 ;  /* 0x0001404b0600e986 */ /* 0x000fe2000c101510 */
[-C--:B------:R-:W-:Y:S02]  /*3630*/  ISETP.GE.AND P6, PT, R45, R54.reuse, PT ;  /* 0x000000362d00720c */ /* 0x080fe40003fc6270 */
[----:B------:R-:W-:Y:S01]  /*3640*/  LEA.HI.X R5, R10, UR9, R5, 0x1, P4 ;  /* 0x000000090a057c11 */ /* 0x000fe2000a0f0c05 */
[----:B------:R-:W-:Y:S01]  /*3650*/  @!P2 STG.E.U16 desc[UR16][R6.64+0x180], R77 ;  /* 0x0001804d0600a986 */ /* 0x000fe2000c101510 */
[-C--:B------:R-:W-:Y:S02]  /*3660*/  ISETP.GE.AND P2, PT, R43, R54.reuse, PT ;  /* 0x000000362b00720c */ /* 0x080fe40003f46270 */
[----:B------:R-:W-:Y:S01]  /*3670*/  PRMT R10, RZ, 0x7610, R10 ;  /* 0x00007610ff0a7816 */ /* 0x000fe2000000000a */
[----:B------:R0:W-:Y:S01]  /*3680*/  @!P1 STG.E.U16 desc[UR16][R6.64+0x1c0], R79 ;  /* 0x0001c04f06009986 */ /* 0x0001e2000c101510 */
[-C--:B------:R-:W-:Y:S01]  /*3690*/  ISETP.GE.AND P1, PT, R44, R54.reuse, PT ;  /* 0x000000362c00720c */ /* 0x080fe20003f26270 */
[----:B------:R-:W-:Y:S01]  /*36a0*/  BAR.SYNC.DEFER_BLOCKING 0x0 ;  /* 0x0000000000007b1d */ /* 0x000fe20000010000 */
[----:B------:R-:W-:-:S02]  /*36b0*/  ISETP.GE.AND P4, PT, R47, R54, PT ;  /* 0x000000362f00720c */ /* 0x000fc40003f86270 */
[----:B------:R-:W-:Y:S02]  /*36c0*/  PRMT R9, RZ, 0x7610, R9 ;  /* 0x00007610ff097816 */ /* 0x000fe40000000009 */
        /* <DEDUP_REMOVED lines=14> */
[----:B------:R-:W-:-:S03]  /*37b0*/  VIADD R52, R52, 0x1 ;  /* 0x0000000134347836 */ /* 0x000fc60000000000 */
        /* <DEDUP_REMOVED lines=18> */
[----:B-1----:R-:W-:-:S03]  /*38e0*/  SHF.L.U32 R15, R7, 0x10, RZ ;  /* 0x00000010070f7819 */ /* 0x002fc600000006ff */
[----:B------:R-:W-:Y:S01]  /*38f0*/  FMUL.FTZ R0, R13, -1.4426950216293334961 ;  /* 0xbfb8aa3b0d007820 */ /* 0x000fe20000410000 */
[----:B--2---:R-:W-:-:S05]  /*3900*/  IMAD.U32 R4, R4, 0x10000, RZ ;  /* 0x0001000004047824 */ /* 0x004fca00078e00ff */
[----:B------:R-:W0:Y:S01]  /*3910*/  MUFU.EX2 R0, R0 ;  /* 0x0000000000007308 */ /* 0x000e220000000800 */
[----:B---3--:R-:W-:Y:S02]  /*3920*/  IMAD.U32 R16, R6, 0x10000, RZ ;  /* 0x0001000006107824 */ /* 0x008fe400078e00ff */
[----:B------:R-:W-:Y:S01]  /*3930*/  FMUL.FTZ R11, R4, -1.4426950216293334961 ;  /* 0xbfb8aa3b040b7820 */ /* 0x000fe20000410000 */
[----:B------:R-:W-:Y:S01]  /*3940*/  FMUL.FTZ R6, R15, -1.4426950216293334961 ;  /* 0xbfb8aa3b0f067820 */ /* 0x000fe20000410000 */
[----:B----4-:R-:W-:Y:S02]  /*3950*/  IMAD.U32 R18, R10, 0x10000, RZ ;  /* 0x000100000a127824 */ /* 0x010fe400078e00ff */
[----:B------:R-:W-:Y:S02]  /*3960*/  FMUL.FTZ R7, R16, -1.4426950216293334961 ;  /* 0xbfb8aa3b10077820 */ /* 0x000fe40000410000 */
[----:B------:R-:W1:Y:S01]  /*3970*/  MUFU.EX2 R11, R11 ;  /* 0x0000000b000b7308 */ /* 0x000e620000000800 */
[----:B-----5:R-:W-:Y:S01]  /*3980*/  SHF.L.U32 R12, R5, 0x10, RZ ;  /* 0x00000010050c7819 */ /* 0x020fe200000006ff */
[----:B------:R-:W-:Y:S01]  /*3990*/  FMUL.FTZ R19, R18, -1.4426950216293334961 ;  /* 0xbfb8aa3b12137820 */ /* 0x000fe20000410000 */
[----:B------:R-:W-:-:S03]  /*39a0*/  SHF.L.U32 R17, R9, 0x10, RZ ;  /* 0x0000001009117819 */ /* 0x000fc600000006ff */
[----:B------:R-:W-:Y:S02]  /*39b0*/  FMUL.FTZ R5, R12, -1.4426950216293334961 ;  /* 0xbfb8aa3b0c057820 */ /* 0x000fe40000410000 */
[----:B------:R-:W2:Y:S01]  /*39c0*/  MUFU.EX2 R6, R6 ;  /* 0x0000000600067308 */ /* 0x000ea20000000800 */
[----:B------:R-:W-:Y:S02]  /*39d0*/  IMAD.U32 R8, R8, 0x10000, RZ ;  /* 0x0001000008087824 */ /* 0x000fe400078e00ff */
[----:B------:R-:W-:Y:S01]  /*39e0*/  FMUL.FTZ R9, R17, -1.4426950216293334961 ;  /* 0xbfb8aa3b11097820 */ /* 0x000fe20000410000 */
[----:B0-----:R-:W-:Y:S01]  /*39f0*/  FADD.FTZ R0, R0, 1 ;  /* 0x3f80000000007421 */ /* 0x001fe20000010000 */
[----:B------:R-:W-:-:S03]  /*3a00*/  FMUL.FTZ R14, R8, -1.4426950216293334961 ;  /* 0xbfb8aa3b080e7820 */ /* 0x000fc60000410000 */
[----:B------:R-:W0:Y:S01]  /*3a10*/  MUFU.EX2 R7, R7 ;  /* 0x0000000700077308 */ /* 0x000e220000000800 */
[----:B-1----:R-:W-:-:S07]  /*3a20*/  FADD.FTZ R11, R11, 1 ;  /* 0x3f8000000b0b7421 */ /* 0x002fce0000010000 */
[----:B------:R0:W1:Y:S01]  /*3a30*/  MUFU.EX2 R10, R9 ;  /* 0x00000009000a7308 */ /* 0x0000620000000800 */
        /* <DEDUP_REMOVED lines=11> */
[----:B------:R0:W1:Y:S01]  /*3af0*/  MUFU.RCP R73, R5 ;  /* 0x0000000500497308 */ /* 0x0000620000001000 */
        /* <DEDUP_REMOVED lines=9> */
[----:B------:R-:W-:Y:S01]  /*3b90*/  FMUL.FTZ R12, R12, R71 ;  /* 0x000000470c0c7220 */ /* 0x000fe20000410000 */
[----:B------:R-:W-:Y:S02]  /*3ba0*/  PRMT R4, R0, 0x7632, R4 ;  /* 0x0000763200047816 */ /* 0x000fe40000000004 */
[----:B------:R-:W1:Y:S01]  /*3bb0*/  MUFU.RCP R9, R9 ;  /* 0x0000000900097308 */ /* 0x000e620000001000 */
[----:B--2---:R-:W-:-:S04]  /*3bc0*/  FMUL.FTZ R7, R8, R75 ;  /* 0x0000004b08077220 */ /* 0x004fc80000410000 */
[----:B------:R-:W-:-:S03]  /*3bd0*/  FMUL.FTZ R7, R7, R68 ;  /* 0x0000004407077220 */ /* 0x000fc60000410000 */
[----:B------:R-:W2:Y:S01]  /*3be0*/  MUFU.RCP R10, R10 ;  /* 0x0000000a000a7308 */ /* 0x000ea20000001000 */
[----:B0-----:R-:W-:Y:S01]  /*3bf0*/  FMUL.FTZ R15, R15, R6 ;  /* 0x000000060f0f7220 */ /* 0x001fe20000410000 */
[----:B------:R-:W-:Y:S01]  /*3c00*/  F2FP.BF16.F32.PACK_AB R7, R7, R12 ;  /* 0x0000000c0707723e */ /* 0x000fe200000010ff */
[----:B------:R-:W-:Y:S01]  /*3c10*/  STS.U16 [R63], R0 ;  /* 0x000000003f007388 */ /* 0x000fe20000000400 */
[----:B------:R-:W0:Y:S01]  /*3c20*/  LDC.64 R12, c[0x0][0x438] ;  /* 0x00010e00ff0c7b82 */ /* 0x000e220000000a00 */
[----:B------:R-:W-:Y:S01]  /*3c30*/  FMUL.FTZ R15, R15, R62 ;  /* 0x0000003e0f0f7220 */ /* 0x000fe20000410000 */
[----:B------:R-:W-:Y:S01]  /*3c40*/  PRMT R6, R7, 0x7632, R6 ;  /* 0x0000763207067816 */ /* 0x000fe20000000006 */
[----:B------:R3:W-:Y:S01]  /*3c50*/  STS.U16 [R63+0x2], R4 ;  /* 0x000002043f007388 */ /* 0x0007e20000000400 */
[----:B------:R-:W4:Y:S01]  /*3c60*/  MUFU.RCP R19, R19 ;  /* 0x0000001300137308 */ /* 0x000f220000001000 */
[----:B-1----:R-:W-:Y:S02]  /*3c70*/  FMUL.FTZ R16, R16, R9 ;  /* 0x0000000910107220 */ /* 0x002fe40000410000 */
[----:B------:R-:W-:Y:S02]  /*3c80*/  STS.U16 [R63+0x4], R7 ;  /* 0x000004073f007388 */ /* 0x000fe40000000400 */
[----:B------:R-:W-:-:S02]  /*3c90*/  FMUL.FTZ R16, R16, R67 ;  /* 0x0000004310107220 */ /* 0x000fc40000410000 */
[----:B------:R1:W-:Y:S01]  /*3ca0*/  STS.U16 [R63+0x6], R6 ;  /* 0x000006063f007388 */ /* 0x0003e20000000400 */
[----:B--2---:R-:W-:Y:S02]  /*3cb0*/  FMUL.FTZ R17, R17, R10 ;  /* 0x0000000a11117220 */ /* 0x004fe40000410000 */
[----:B------:R-:W-:Y:S01]  /*3cc0*/  F2FP.BF16.F32.PACK_AB R15, R16, R15 ;  /* 0x0000000f100f723e */ /* 0x000fe200000010ff */
[----:B---3--:R-:W2:Y:S01]  /*3cd0*/  LDC.64 R4, c[0x0][0x430] ;  /* 0x00010c00ff047b82 */ /* 0x008ea20000000a00 */
[----:B------:R-:W-:Y:S02]  /*3ce0*/  FMUL.FTZ R17, R17, R64 ;  /* 0x0000004011117220 */ /* 0x000fe40000410000 */
[----:B------:R-:W-:Y:S01]  /*3cf0*/  PRMT R8, R15, 0x7632, R8 ;  /* 0x000076320f087816 */ /* 0x000fe20000000008 */
[----:B------:R-:W-:Y:S01]  /*3d00*/  STS.U16 [R63+0x8], R15 ;  /* 0x0000080f3f007388 */ /* 0x000fe20000000400 */
[----:B----4-:R-:W-:-:S03]  /*3d10*/  FMUL.FTZ R18, R18, R19 ;  /* 0x0000001312127220 */ /* 0x010fc60000410000 */
[----:B------:R-:W-:Y:S01]  /*3d20*/  STS.U16 [R63+0xa], R8 ;  /* 0x00000a083f007388 */ /* 0x000fe20000000400 */
[----:B------:R-:W-:-:S05]  /*3d30*/  FMUL.FTZ R18, R18, R69 ;  /* 0x0000004512127220 */ /* 0x000fca0000410000 */
[----:B------:R-:W-:-:S04]  /*3d40*/  F2FP.BF16.F32.PACK_AB R17, R18, R17 ;  /* 0x000000111211723e */ /* 0x000fc800000010ff */
[----:B------:R-:W-:Y:S01]  /*3d50*/  PRMT R10, R17, 0x7632, R10 ;  /* 0x00007632110a7816 */ /* 0x000fe2000000000a */
[----:B------:R-:W-:Y:S04]  /*3d60*/  STS.U16 [R63+0xc], R17 ;  /* 0x00000c113f007388 */ /* 0x000fe80000000400 */
[----:B------:R-:W-:Y:S01]  /*3d70*/  STS.U16 [R63+0xe], R10 ;  /* 0x00000e0a3f007388 */ /* 0x000fe20000000400 */
[----:B------:R-:W-:-:S03]  /*3d80*/  NOP ;  /* 0x0000000000007918 */ /* 0x000fc60000000000 */
[----:B------:R-:W-:Y:S01]  /*3d90*/  LDS.U16 R53, [R53] ;  /* 0x0000000035357984 */ /* 0x000fe20000000400 */
[----:B--2---:R-:W-:-:S03]  /*3da0*/  IMAD.WIDE.U32 R94, R4, UR18, R94 ;  /* 0x00000012045e7c25 */ /* 0x004fc6000f8e005e */
[----:B------:R-:W-:Y:S01]  /*3db0*/  LDS.U16 R61, [R61+0x40] ;  /* 0x000040003d3d7984 */ /* 0x000fe20000000400 */
[----:B------:R-:W-:-:S03]  /*3dc0*/  IMAD R95, R5, UR18, R95 ;  /* 0x00000012055f7c24 */ /* 0x000fc6000f8e025f */
[----:B------:R-:W-:Y:S01]  /*3dd0*/  LDS.U16 R7, [R60+0x80] ;  /* 0x000080003c077984 */ /* 0x000fe20000000400 */
[----:B0-----:R-:W-:-:S03]  /*3de0*/  IMAD.WIDE.U32 R4, R20, R12, R94 ;  /* 0x0000000c14047225 */ /* 0x001fc600078e005e */
[----:B------:R-:W-:Y:S01]  /*3df0*/  LDS.U16 R59, [R59+0xc0] ;  /* 0x0000c0003b3b7984 */ /* 0x000fe20000000400 */
[----:B-1----:R-:W-:-:S03]  /*3e00*/  IMAD R6, R20, R13, R5 ;  /* 0x0000000d14067224 */ /* 0x002fc600078e0205 */
        /* <DEDUP_REMOVED lines=26> */
[----:B-1----:R-:W-:-:S03]  /*3fb0*/  ISETP.GE.AND P0, PT, R52, UR4, PT ;  /* 0x0000000434007c0c */ /* 0x002fc6000bf06270 */
        /* <DEDUP_REMOVED lines=9> */
[----:B------:R-:W-:Y:S08]  /*4050*/  @!P0 BRA `(.L_x_4476) ;  /* 0xffffffc400c08947 */ /* 0x000ff0000383ffff */
[----:B------:R-:W-:Y:S05]  /*4060*/  EXIT ;  /* 0x000000000000794d */ /* 0x000fea0003800000 */
.L_x_4477:
        /* <DEDUP_REMOVED lines=9> */
.L_x_5129:


//--------------------- .text._Z25selective_scan_fwd_kernelI32Selective_Scan_fwd_kernel_traitsILi32ELi8ELi1ELb0ELb1ELb0ELb0EN3c108BFloat16EfEEv13SSMParamsBase --------------------------
	.section	.text._Z25selective_scan_fwd_kernelI32Selective_Scan_fwd_kernel_traitsILi32ELi8ELi1ELb0ELb1ELb0ELb0EN3c108BFloat16EfEEv13SSMParamsBase,"ax",@progbits
	.align	128
        .global         _Z25selective_scan_fwd_kernelI32Selective_Scan_fwd_kernel_traitsILi32ELi8ELi1ELb0ELb1ELb0ELb0EN3c108BFloat16EfEEv13SSMParamsBase
        .type           _Z25selective_scan_fwd_kernelI32Selective_Scan_fwd_kernel_traitsILi32ELi8ELi1ELb0ELb1ELb0ELb0EN3c108BFloat16EfEEv13SSMParamsBase,@function
        .size           _Z25selective_scan_fwd_kernelI32Selective_Scan_fwd_kernel_traitsILi32ELi8ELi1ELb0ELb1ELb0ELb0EN3c108BFloat16EfEEv13SSMParamsBase,(.L_x_5130 - _Z25selective_scan_fwd_kernelI32Selective_Scan_fwd_kernel_traitsILi32ELi8ELi1ELb0ELb1ELb0ELb0EN3c108BFloat16EfEEv13SSMParamsBase)
        .other          _Z25selective_scan_fwd_kernelI32Selective_Scan_fwd_kernel_traitsILi32ELi8ELi1ELb0ELb1ELb0ELb0EN3c108BFloat16EfEEv13SSMParamsBase,@"STO_CUDA_ENTRY STV_DEFAULT"
_Z25selective_scan_fwd_kernelI32Selective_Scan_fwd_kernel_traitsILi32ELi8ELi1ELb0ELb1ELb0ELb0EN3c108BFloat16EfEEv13SSMParamsBase:
.text._Z25selective_scan_fwd_kernelI32Selective_Scan_fwd_kernel_traitsILi32ELi8ELi1ELb0ELb1ELb0ELb0EN3c108BFloat16EfEEv13SSMParamsBase:
        /* <DEDUP_REMOVED lines=33> */
[----:B---3--:R-:W-:-:S02]  /*0210*/  IMAD.MOV.U32 R6, RZ, RZ, RZ ;  /* 0x000000ffff067224 */ /* 0x008fc400078e00ff */
[----:B----4-:R-:W-:-:S04]  /*0220*/  IMAD.MOV R12, RZ, RZ, -R7 ;  /* 0x000000ffff0c7224 */ /* 0x010fc800078e0a07 */
[----:B------:R-:W-:-:S04]  /*0230*/  IMAD R3, R12, R9, RZ ;  /* 0x000000090c037224 */ /* 0x000fc800078e02ff */
[----:B------:R-:W-:-:S06]  /*0240*/  IMAD.HI.U32 R7, R7, R3, R6 ;  /* 0x0000000307077227 */ /* 0x000fcc00078e0006 */
[----:B------:R-:W-:-:S05]  /*0250*/  IMAD.HI.U32 R7, R7, R2, RZ ;  /* 0x0000000207077227 */ /* 0x000fca00078e00ff */
[----:B------:R-:W-:-:S05]  /*0260*/  IADD3 R6, PT, PT, -R7, RZ, RZ ;  /* 0x000000ff07067210 */ /* 0x000fca0007ffe1ff */
[----:B------:R-:W-:-:S05]  /*0270*/  IMAD R6, R9, R6, R2 ;  /* 0x0000000609067224 */ /* 0x000fca00078e0202 */
[----:B------:R-:W-:Y:S01]  /*0280*/  ISETP.GT.U32.AND P2, PT, R9, R6, PT ;  /* 0x000000060900720c */ /* 0x000fe20003f44070 */
[----:B------:R-:W-:Y:S02]  /*0290*/  UIMAD UR9, UR18, UR9, UR5 ;  /* 0x00000009120972a4 */ /* 0x000fe4000f8e0205 */
[----:B------:R-:W-:Y:S01]  /*02a0*/  UIMAD UR8, UR18, UR13, UR7 ;  /* 0x0000000d120872a4 */ /* 0x000fe2000f8e0207 */
[----:B------:R-:W-:Y:S01]  /*02b0*/  IMAD.U32 R3, RZ, RZ, UR5 ;  /* 0x00000005ff037e24 */ /* 0x000fe2000f8e00ff */
[----:B------:R-:W-:Y:S01]  /*02c0*/  LOP3.LUT R8, R15, R10, RZ, 0x3c, !PT ;  /* 0x0000000a0f087212 */ /* 0x000fe200078e3cff */
[----:B0-----:R-:W-:Y:S01]  /*02d0*/  IMAD.U32 R4, RZ, RZ, UR6 ;  /* 0x00000006ff047e24 */ /* 0x001fe2000f8e00ff */
[----:B------:R-:W-:Y:S01]  /*02e0*/  MOV R3, UR9 ;  /* 0x0000000900037c02 */ /* 0x000fe20008000f00 */
[----:B------:R-:W-:Y:S01]  /*02f0*/  IMAD.U32 R5, RZ, RZ, UR7 ;  /* 0x00000007ff057e24 */ /* 0x000fe2000f8e00ff */
[----:B------:R-:W-:Y:S01]  /*0300*/  MOV R5, UR8 ;  /* 0x0000000800057c02 */ /* 0x000fe20008000f00 */
[----:B------:R-:W-:Y:S01]  /*0310*/  IMAD.U32 R2, RZ, RZ, UR4 ;  /* 0x00000004ff027e24 */ /* 0x000fe2000f8e00ff */
[----:B------:R-:W0:Y:S02]  /*0320*/  LDCU.64 UR6, c[0x0][0x3b0] ;  /* 0x00007600ff0677ac */ /* 0x000e240008000a00 */
[----:B------:R-:W-:Y:S01]  /*0330*/  @!P2 IMAD.IADD R6, R6, 0x1, -R9 ;  /* 0x000000010606a824 */ /* 0x000fe200078e0a09 */
[----:B------:R-:W-:Y:S01]  /*0340*/  ISETP.GE.AND P3, PT, R8, RZ, PT ;  /* 0x000000ff0800720c */ /* 0x000fe20003f66270 */
[----:B------:R-:W-:Y:S01]  /*0350*/  @!P2 VIADD R7, R7, 0x1 ;  /* 0x000000010707a836 */ /* 0x000fe20000000000 */
[----:B------:R-:W-:-:S02]  /*0360*/  ISETP.NE.AND P1, PT, R10, RZ, PT ;  /* 0x000000ff0a00720c */ /* 0x000fc40003f25270 */
[----:B------:R-:W-:Y:S01]  /*0370*/  ISETP.GE.U32.AND P0, PT, R6, R9, PT ;  /* 0x000000090600720c */ /* 0x000fe20003f06070 */
        /* <DEDUP_REMOVED lines=23> */
[----:B------:R-:W4:Y:S03]  /*04f0*/  LDCU UR4, c[0x0][0x38c] ;  /* 0x00007180ff0477ac */ /* 0x000f260008000800 */
[----:B------:R-:W-:Y:S02]  /*0500*/  IMAD.IADD R53, R3, 0x1, R53 ;  /* 0x0000000103357824 */ /* 0x000fe400078e0235 */
[----:B0-----:R-:W-:Y:S01]  /*0510*/  IMAD.WIDE.U32 R12, R15, R8, RZ ;  /* 0x000000080f0c7225 */ /* 0x001fe200078e00ff */
[----:B------:R-:W0:Y:S01]  /*0520*/  LDC.64 R30, c[0x0][0x440] ;  /* 0x00011000ff1e7b82 */ /* 0x000e220000000a00 */
[----:B---3--:R-:W-:-:S02]  /*0530*/  LEA R33, P0, R4, R16, 0x1 ;  /* 0x0000001004217211 */ /* 0x008fc400078008ff */
[----:B------:R-:W-:Y:S02]  /*0540*/  IMAD R13, R15, R9, R13 ;  /* 0x000000090f0d7224 */ /* 0x000fe400078e020d */
[----:B------:R-:W-:-:S03]  /*0550*/  LEA.HI.X R43, R4, R17, R43, 0x1, P0 ;  /* 0x00000011042b7211 */ /* 0x000fc600000f0c2b */
[----:B------:R-:W3:Y:S01]  /*0560*/  LDC.64 R34, c[0x0][0x450] ;  /* 0x00011400ff227b82 */ /* 0x000ee20000000a00 */
[----:B--2---:R-:W-:Y:S01]  /*0570*/  LEA R52, P1, R2, R18, 0x1 ;  /* 0x0000001202347211 */ /* 0x004fe200078208ff */
[----:B----4-:R-:W-:-:S03]  /*0580*/  UISETP.LT.AND UP0, UPT, UR4, 0x1, UPT ;  /* 0x000000010400788c */ /* 0x010fc6000bf01270 */
[----:B------:R-:W-:Y:S01]  /*0590*/  LEA.HI.X R53, R2, R19, R53, 0x1, P1 ;  /* 0x0000001302357211 */ /* 0x000fe200008f0c35 */
[C---:B------:R-:W-:Y:S02]  /*05a0*/  IMAD.WIDE.U32 R2, R15.reuse, UR6, RZ ;  /* 0x000000060f027c25 */ /* 0x040fe4000f8e00ff */
[----:B------:R-:W2:Y:S02]  /*05b0*/  LDC R14, c[0x0][0x384] ;  /* 0x0000e100ff0e7b82 */ /* 0x000ea40000000800 */
[----:B-1----:R-:W-:-:S04]  /*05c0*/  IMAD.WIDE.U32 R26, R15, R24, RZ ;  /* 0x000000180f1a7225 */ /* 0x002fc800078e00ff */
[C---:B------:R-:W-:Y:S02]  /*05d0*/  IMAD R16, R15.reuse, R25, R27 ;  /* 0x000000190f107224 */ /* 0x040fe400078e021b */
[----:B------:R-:W1:Y:S01]  /*05e0*/  LDC.64 R28, c[0x0][0x420] ;  /* 0x00010800ff1c7b82 */ /* 0x000e620000000a00 */
[----:B0-----:R-:W-:Y:S01]  /*05f0*/  LEA R24, P0, R26, R30, 0x2 ;  /* 0x0000001e1a187211 */ /* 0x001fe200078010ff */
[----:B------:R-:W-:-:S03]  /*0600*/  IMAD R27, R15, UR7, R3 ;  /* 0x000000070f1b7c24 */ /* 0x000fc6000f8e0203 */
[----:B------:R-:W-:Y:S01]  /*0610*/  LEA.HI.X R26, R26, R31, R16, 0x2, P0 ;  /* 0x0000001f1a1a7211 */ /* 0x000fe200000f1410 */
[----:B------:R-:W-:Y:S02]  /*0620*/  IMAD.SHL.U32 R31, R23, 0x8, RZ ;  /* 0x00000008171f7824 */ /* 0x000fe400078e00ff */
[----:B------:R-:W0:Y:S01]  /*0630*/  LDC.64 R10, c[0x0][0x3a8] ;  /* 0x0000ea00ff0a7b82 */ /* 0x000e220000000a00 */
[C---:B---3--:R-:W-:Y:S01]  /*0640*/  LEA R25, P1, R2.reuse, R34, 0x2 ;  /* 0x0000002202197211 */ /* 0x048fe200078210ff */
[C---:B------:R-:W-:Y:S01]  /*0650*/  VIADD R34, R31.reuse, 0x1 ;  /* 0x000000011f227836 */ /* 0x040fe20000000000 */
        /* <DEDUP_REMOVED lines=11> */
[----:B------:R-:W-:-:S02]  /*0710*/  IADD3 R40, PT, PT, R31, 0x7, RZ ;  /* 0x000000071f287810 */ /* 0x000fc40007ffe0ff */
[----:B------:R-:W2:Y:S01]  /*0720*/  LDC.64 R6, c[0x0][0x3c0] ;  /* 0x0000f000ff067b82 */ /* 0x000ea20000000a00 */
[----:B-1----:R-:W-:Y:S01]  /*0730*/  IMAD.WIDE.U32 R4, R28, UR18, R12 ;  /* 0x000000121c047c25 */ /* 0x002fe2000f8e000c */
[C---:B------:R-:W-:Y:S02]  /*0740*/  LOP3.LUT R44, R41.reuse, 0x20, RZ, 0xfc, !PT ;  /* 0x00000020292c7812 */ /* 0x040fe400078efcff */
[C---:B------:R-:W-:Y:S01]  /*0750*/  LOP3.LUT R45, R41.reuse, 0x40, RZ, 0xfc, !PT ;  /* 0x00000040292d7812 */ /* 0x040fe200078efcff */
[C---:B------:R-:W-:Y:S01]  /*0760*/  IMAD.WIDE.U32 R2, R41.reuse, 0x2, RZ ;  /* 0x0000000229027825 */ /* 0x040fe200078e00ff */
[----:B------:R-:W-:Y:S02]  /*0770*/  LOP3.LUT R46, R41, 0x60, RZ, 0xfc, !PT ;  /* 0x00000060292e7812 */ /* 0x000fe400078efcff */
[----:B0-----:R-:W-:Y:S01]  /*0780*/  SHF.L.U64.HI R11, R10, 0x2, R11 ;  /* 0x000000020a0b7819 */ /* 0x001fe2000001020b */
[----:B------:R-:W-:Y:S02]  /*0790*/  IMAD R28, R29, UR18, R5 ;  /* 0x000000121d1c7c24 */ /* 0x000fe4000f8e0205 */
[----:B------:R-:W-:-:S02]  /*07a0*/  HFMA2 R29, -RZ, RZ, 0, 0 ;  /* 0x00000000ff1d7431 */ /* 0x000fc400000001ff */
[----:B------:R-:W-:Y:S01]  /*07b0*/  IMAD R30, R14, UR4, RZ ;  /* 0x000000040e1e7c24 */ /* 0x000fe2000f8e02ff */
[----:B------:R-:W-:Y:S01]  /*07c0*/  USEL UR4, UR4, 0x1, !UP0 ;  /* 0x0000000104047887 */ /* 0x000fe2000c000000 */
[C---:B------:R-:W-:Y:S02]  /*07d0*/  LOP3.LUT R47, R41.reuse, 0x80, RZ, 0xfc, !PT ;  /* 0x00000080292f7812 */ /* 0x040fe400078efcff */
[C---:B------:R-:W-:Y:S01]  /*07e0*/  LOP3.LUT R48, R41.reuse, 0xa0, RZ, 0xfc, !PT ;  /* 0x000000a029307812 */ /* 0x040fe200078efcff */
[----:B------:R-:W-:Y:S01]  /*07f0*/  UIADD3 UR7, UPT, UPT, -UR4, URZ, URZ ;  /* 0x000000ff04077290 */ /* 0x000fe2000fffe1ff */
[----:B---3--:R-:W-:Y:S02]  /*0800*/  SHF.L.U64.HI R9, R8, 0x2, R9 ;  /* 0x0000000208097819 */ /* 0x008fe40000010209 */
[C---:B------:R-:W-:Y:S02]  /*0810*/  LOP3.LUT R49, R41.reuse, 0xc0, RZ, 0xfc, !PT ;  /* 0x000000c029317812 */ /* 0x040fe400078efcff */
[----:B------:R-:W-:-:S02]  /*0820*/  LOP3.LUT R50, R41, 0xe0, RZ, 0xfc, !PT ;  /* 0x000000e029327812 */ /* 0x000fc400078efcff */
[----:B------:R-:W-:Y:S02]  /*0830*/  LOP3.LUT R51, R2, 0x100, RZ, 0xfc, !PT ;  /* 0x0000010002337812 */ /* 0x000fe400078efcff */
[----:B--2---:R-:W-:-:S07]  /*0840*/  SHF.L.U64.HI R7, R6, 0x1, R7 ;  /* 0x0000000106077819 */ /* 0x004fce0000010207 */
.L_x_4498:
        /* <DEDUP_REMOVED lines=23> */
[----:B------:R-:W-:Y:S01]  /*09c0*/  PRMT R66, RZ, 0x7610, R66 ;  /* 0x00007610ff427816 */ /* 0x000fe20000000042 */
[----:B------:R-:W2:Y:S01]  /*09d0*/  @!P0 LDG.E.U16 R16, desc[UR16][R14.64] ;  /* 0x000000100e108981 */ /* 0x000ea2000c1e1500 */
[----:B------:R-:W-:Y:S02]  /*09e0*/  ISETP.GE.AND P0, PT, R44, R55, PT ;  /* 0x000000372c00720c */ /* 0x000fe40003f06270 */
[----:B------:R-:W-:Y:S01]  /*09f0*/  PRMT R69, RZ, 0x7610, R69 ;  /* 0x00007610ff457816 */ /* 0x000fe20000000045 */
[----:B------:R-:W3:Y:S04]  /*0a00*/  @!P1 LDG.E.U16 R18, desc[UR16][R14.64+0x80] ;  /* 0x000080100e129981 */ /* 0x000ee8000c1e1500 */
        /* <DEDUP_REMOVED lines=10> */
[C---:B-1----:R-:W-:Y:S02]  /*0ab0*/  VIADD R21, R56.reuse, 0x20 ;  /* 0x0000002038157836 */ /* 0x042fe40000000000 */
[----:B------:R-:W-:-:S03]  /*0ac0*/  VIADD R61, R56, 0x60 ;  /* 0x00000060383d7836 */ /* 0x000fc60000000000 */
[-C--:B------:R-:W-:Y:S02]  /*0ad0*/  LEA.HI.SX32 R21, R21, R56.reuse, 0x1b ;  /* 0x0000003815157211 */ /* 0x080fe400078fdaff */
[C---:B------:R-:W-:Y:S02]  /*0ae0*/  IADD3 R59, PT, PT, R56.reuse, 0x40, RZ ;  /* 0x00000040383b7810 */ /* 0x040fe40007ffe0ff */
[----:B------:R-:W-:Y:S01]  /*0af0*/  LEA R58, R21, UR4, 0x1 ;  /* 0x00000004153a7c11 */ /* 0x000fe2000f8e08ff */
[C---:B------:R-:W-:Y:S01]  /*0b00*/  VIADD R21, R56.reuse, 0xa0 ;  /* 0x000000a038157836 */ /* 0x040fe20000000000 */
[CC--:B------:R-:W-:Y:S02]  /*0b10*/  LEA.HI.SX32 R57, R56.reuse, R56.reuse, 0x1b ;  /* 0x0000003838397211 */ /* 0x0c0fe400078fdaff */
[C---:B------:R-:W-:Y:S01]  /*0b20*/  IADD3 R15, PT, PT, R56.reuse, 0x80, RZ ;  /* 0x00000080380f7810 */ /* 0x040fe20007ffe0ff */
[----:B------:R-:W-:Y:S01]  /*0b30*/  VIADD R65, R56, 0xe0 ;  /* 0x000000e038417836 */ /* 0x000fe20000000000 */
[----:B------:R-:W-:-:S02]  /*0b40*/  LEA.HI.SX32 R60, R61, R56, 0x1b ;  /* 0x000000383d3c7211 */ /* 0x000fc400078fdaff */
[-C--:B------:R-:W-:Y:S02]  /*0b50*/  LEA.HI.SX32 R59, R59, R56.reuse, 0x1b ;  /* 0x000000383b3b7211 */ /* 0x080fe400078fdaff */
[C---:B------:R-:W-:Y:S02]  /*0b60*/  IADD3 R61, PT, PT, R56.reuse, 0xc0, RZ ;  /* 0x000000c0383d7810 */ /* 0x040fe40007ffe0ff */
[----:B------:R-:W-:Y:S02]  /*0b70*/  LEA R57, R57, UR4, 0x1 ;  /* 0x0000000439397c11 */ /* 0x000fe4000f8e08ff */
[-C--:B------:R-:W-:Y:S02]  /*0b80*/  LEA.HI.SX32 R15, R15, R56.reuse, 0x1b ;  /* 0x000000380f0f7211 */ /* 0x080fe400078fdaff */
[----:B------:R-:W-:Y:S02]  /*0b90*/  LEA.HI.SX32 R21, R21, R56, 0x1b ;  /* 0x0000003815157211 */ /* 0x000fe400078fdaff */
[----:B------:R-:W-:-:S02]  /*0ba0*/  SHF.L.U32 R14, R56, 0x3, RZ ;  /* 0x00000003380e7819 */ /* 0x000fc400000006ff */
[----:B------:R-:W-:Y:S02]  /*0bb0*/  LEA R59, R59, UR4, 0x1 ;  /* 0x000000043b3b7c11 */ /* 0x000fe4000f8e08ff */
[-C--:B------:R-:W-:Y:S02]  /*0bc0*/  LEA.HI.SX32 R63, R61, R56.reuse, 0x1b ;  /* 0x000000383d3f7211 */ /* 0x080fe400078fdaff */
[----:B------:R-:W-:Y:S02]  /*0bd0*/  LEA R60, R60, UR4, 0x1 ;  /* 0x000000043c3c7c11 */ /* 0x000fe4000f8e08ff */
[----:B------:R-:W-:Y:S02]  /*0be0*/  LEA.HI.SX32 R64, R65, R56, 0x1b ;  /* 0x0000003841407211 */ /* 0x000fe400078fdaff */
[----:B------:R-:W-:Y:S02]  /*0bf0*/  LEA R61, R15, UR4, 0x1 ;  /* 0x000000040f3d7c11 */ /* 0x000fe4000f8e08ff */
[----:B------:R-:W-:-:S02]  /*0c00*/  LEA R62, R21, UR4, 0x1 ;  /* 0x00000004153e7c11 */ /* 0x000fc4000f8e08ff */
[----:B------:R-:W-:Y:S02]  /*0c10*/  LEA.HI.SX32 R65, R14, R14, 0x1b ;  /* 0x0000000e0e417211 */ /* 0x000fe400078fdaff */
[----:B------:R-:W-:Y:S02]  /*0c20*/  LEA R63, R63, UR4, 0x1 ;  /* 0x000000043f3f7c11 */ /* 0x000fe4000f8e08ff */
[----:B------:R-:W-:Y:S02]  /*0c30*/  LEA R64, R64, UR4, 0x1 ;  /* 0x0000000440407c11 */ /* 0x000fe4000f8e08ff */
[----:B------:R-:W-:Y:S02]  /*0c40*/  LEA R65, R65, UR4, 0x1 ;  /* 0x0000000441417c11 */ /* 0x000fe4000f8e08ff */
[----:B------:R-:W-:Y:S02]  /*0c50*/  PRMT R71, RZ, 0x7610, R71 ;  /* 0x00007610ff477816 */ /* 0x000fe40000000047 */
[----:B------:R-:W-:-:S02]  /*0c60*/  PRMT R70, RZ, 0x7610, R70 ;  /* 0x00007610ff467816 */ /* 0x000fc40000000046 */
[----:B------:R-:W-:Y:S01]  /*0c70*/  PRMT R73, RZ, 0x7610, R73 ;  /* 0x00007610ff497816 */ /* 0x000fe20000000049 */
[----:B--2---:R-:W-:Y:S04]  /*0c80*/  STS.U16 [R57], R16 ;  /* 0x0000001039007388 */ /* 0x004fe80000000400 */
[----:B---3--:R-:W-:Y:S04]  /*0c90*/  STS.U16 [R58+0x40], R17 ;  /* 0x000040113a007388 */ /* 0x008fe80000000400 */
[----:B------:R-:W-:Y:S04]  /*0ca0*/  STS.U16 [R59+0x80], R18 ;  /* 0x000080123b007388 */ /* 0x000fe80000000400 */
[----:B----4-:R-:W-:Y:S04]  /*0cb0*/  STS.U16 [R60+0xc0], R19 ;  /* 0x0000c0133c007388 */ /* 0x010fe80000000400 */
[----:B------:R0:W-:Y:S04]  /*0cc0*/  STS.U16 [R61+0x100], R20 ;  /* 0x000100143d007388 */ /* 0x0001e80000000400 */
        /* <DEDUP_REMOVED lines=54> */
[--C-:B------:R-:W-:Y:S02]  /*1030*/  FADD.FTZ R70, R73, R22.reuse ;  /* 0x0000001649467221 */ /* 0x100fe40000010000 */
[--C-:B------:R-:W-:Y:S01]  /*1040*/  FADD.FTZ R69, R71, R22.reuse ;  /* 0x0000001647457221 */ /* 0x100fe20000010000 */
[--C-:B------:R-:W-:Y:S01]  /*1050*/  FADD.FTZ R68, R75, R22.reuse ;  /* 0x000000164b447221 */ /* 0x100fe20000010000 */
[----:B------:R-:W-:Y:S01]  /*1060*/  FADD.FTZ R67, R13, R22 ;  /* 0x000000160d437221 */ /* 0x000fe20000010000 */
[----:B0-----:R-:W-:-:S02]  /*1070*/  SHF.L.U32 R71, R76, 0x10, RZ ;  /* 0x000000104c477819 */ /* 0x001fc400000006ff */
[----:B------:R-:W-:Y:S02]  /*1080*/  FSETP.GTU.FTZ.AND P4, PT, R69, 20, PT ;  /* 0x41a000004500780b */ /* 0x000fe40003f9c000 */
        /* <DEDUP_REMOVED lines=35> */
.L_x_4479:
[----:B------:R-:W-:Y:S05]  /*12c0*/  BSYNC.RECONVERGENT B0 ;  /* 0x0000000000007941 */ /* 0x000fea0003800200 */
.L_x_4478:
        /* <DEDUP_REMOVED lines=37> */
.L_x_4481:
[----:B------:R-:W-:Y:S05]  /*1520*/  BSYNC.RECONVERGENT B0 ;  /* 0x0000000000007941 */ /* 0x000fea0003800200 */
.L_x_4480:
        /* <DEDUP_REMOVED lines=35> */
.L_x_4483:
[----:B------:R-:W-:Y:S05]  /*1760*/  BSYNC.RECONVERGENT B0 ;  /* 0x0000000000007941 */ /* 0x000fea0003800200 */
.L_x_4482:
        /* <DEDUP_REMOVED lines=38> */
.L_x_4485:
[----:B------:R-:W-:Y:S05]  /*19d0*/  BSYNC.RECONVERGENT B0 ;  /* 0x0000000000007941 */ /* 0x000fea0003800200 */
.L_x_4484:
        /* <DEDUP_REMOVED lines=32> */
.L_x_4487:
[----:B------:R-:W-:Y:S05]  /*1be0*/  BSYNC.RECONVERGENT B0 ;  /* 0x0000000000007941 */ /* 0x000fea0003800200 */
.L_x_4486:
        /* <DEDUP_REMOVED lines=32> */
.L_x_4489:
[----:B------:R-:W-:Y:S05]  /*1df0*/  BSYNC.RECONVERGENT B0 ;  /* 0x0000000000007941 */ /* 0x000fea0003800200 */
.L_x_4488:
        /* <DEDUP_REMOVED lines=32> */
.L_x_4491:
[----:B------:R-:W-:Y:S05]  /*2000*/  BSYNC.RECONVERGENT B0 ;  /* 0x0000000000007941 */ /* 0x000fea0003800200 */
.L_x_4490:
        /* <DEDUP_REMOVED lines=32> */
.L_x_4493:
[----:B------:R-:W-:Y:S05]  /*2210*/  BSYNC.RECONVERGENT B0 ;  /* 0x0000000000007941 */ /* 0x000fea0003800200 */
.L_x_4492:
        /* <DEDUP_REMOVED lines=37> */
.L_x_4497:
        /* <DEDUP_REMOVED lines=12> */
[----:B------:R-:W4:Y:S04]  /*2530*/  @!P3 LDG.E.U16 R96, desc[UR16][R14.64] ;  /* 0x000000100e60b981 */ /* 0x000f28000c1e1500 */
[----:B------:R-:W4:Y:S04]  /*2540*/  @!P4 LDG.E.U16 R21, desc[UR16][R14.64+-0x40] ;  /* 0xffffc0100e15c981 */ /* 0x000f28000c1e1500 */
[----:B------:R-:W4:Y:S04]  /*2550*/  @!P1 LDG.E.U16 R98, desc[UR16][R14.64+0x80] ;  /* 0x000080100e629981 */ /* 0x000f28000c1e1500 */
[----:B------:R-:W4:Y:S01]  /*2560*/  @!P2 LDG.E.U16 R97, desc[UR16][R14.64+0x40] ;  /* 0x000040100e61a981 */ /* 0x000f22000c1e1500 */
[----:B--2---:R-:W-:-:S04]  /*2570*/  @!P0 PRMT R18, R16, 0x5410, RZ ;  /* 0x0000541010128816 */ /* 0x004fc800000000ff */
[----:B---3--:R-:W-:Y:S02]  /*2580*/  @!P6 PRMT R18, R18, 0x5410, R17 ;  /* 0x000054101212e816 */ /* 0x008fe40000000011 */
[----:B------:R-:W-:-:S13]  /*2590*/  ISETP.GE.AND P6, PT, R50, R55, PT ;  /* 0x000000373200720c */ /* 0x000fda0003fc6270 */
[----:B------:R-:W2:Y:S01]  /*25a0*/  @!P6 LDG.E.U16 R99, desc[UR16][R14.64+0xc0] ;  /* 0x0000c0100e63e981 */ /* 0x000ea2000c1e1500 */
[----:B------:R-:W-:Y:S01]  /*25b0*/  IMAD.MOV.U32 R16, RZ, RZ, R83 ;  /* 0x000000ffff107224 */ /* 0x000fe200078e0053 */
[----:B------:R-:W-:-:S05]  /*25c0*/  MOV R17, R82 ;  /* 0x0000005200117202 */ /* 0x000fca0000000f00 */
[----:B------:R1:W3:Y:S01]  /*25d0*/  LDG.E R16, desc[UR16][R16.64] ;  /* 0x0000001010107981 */ /* 0x0002e2000c1e1900 */
[----:B------:R-:W-:Y:S02]  /*25e0*/  HFMA2 R94, -RZ, RZ, 0, 0 ;  /* 0x00000000ff5e7431 */ /* 0x000fe400000001ff */
[----:B------:R-:W-:Y:S01]  /*25f0*/  IMAD.MOV.U32 R20, RZ, RZ, RZ ;  /* 0x000000ffff147224 */ /* 0x000fe200078e00ff */
[----:B----4-:R-:W-:Y:S01]  /*2600*/  @!P5 PRMT R20, R19, 0x5410, RZ ;  /* 0x000054101314d816 */ /* 0x010fe200000000ff */
[----:B------:R-:W-:Y:S01]  /*2610*/  IMAD.MOV.U32 R100, RZ, RZ, RZ ;  /* 0x000000ffff647224 */ /* 0x000fe200078e00ff */
[----:B------:R-:W-:Y:S02]  /*2620*/  @!P1 PRMT R100, R98, 0x5410, RZ ;  /* 0x0000541062649816 */ /* 0x000fe400000000ff */
[----:B------:R-:W-:Y:S02]  /*2630*/  @!P3 PRMT R94, R96, 0x5410, RZ ;  /* 0x00005410605eb816 */ /* 0x000fe400000000ff */
[----:B------:R-:W-:-:S02]  /*2640*/  @!P4 PRMT R20, R20, 0x5410, R21 ;  /* 0x000054101414c816 */ /* 0x000fc40000000015 */
[----:B-1----:R-:W-:Y:S02]  /*2650*/  PRMT R17, R18, 0x7632, R17 ;  /* 0x0000763212117816 */ /* 0x002fe40000000011 */
[----:B------:R-:W-:Y:S01]  /*2660*/  @!P2 PRMT R94, R94, 0x5410, R97 ;  /* 0x000054105e5ea816 */ /* 0x000fe20000000061 */
[----:B------:R1:W-:Y:S01]  /*2670*/  STS.U16 [R57], R18 ;  /* 0x0000001239007388 */ /* 0x0003e20000000400 */
[----:B------:R-:W-:-:S03]  /*2680*/  PRMT R19, R20, 0x7632, R19 ;  /* 0x0000763214137816 */ /* 0x000fc60000000013 */
[----:B------:R-:W-:Y:S04]  /*2690*/  STS.U16 [R58+0x40], R17 ;  /* 0x000040113a007388 */ /* 0x000fe80000000400 */
[----:B------:R-:W-:Y:S01]  /*26a0*/  STS.U16 [R59+0x80], R20 ;  /* 0x000080143b007388 */ /* 0x000fe20000000400 */
[----:B-1----:R-:W-:-:S03]  /*26b0*/  PRMT R18, R94, 0x7632, R18 ;  /* 0x000076325e127816 */ /* 0x002fc60000000012 */
[----:B------:R1:W-:Y:S04]  /*26c0*/  STS.U16 [R60+0xc0], R19 ;  /* 0x0000c0133c007388 */ /* 0x0003e80000000400 */
[----:B------:R-:W-:Y:S04]  /*26d0*/  STS.U16 [R61+0x100], R94 ;  /* 0x0001005e3d007388 */ /* 0x000fe80000000400 */
[----:B------:R-:W-:Y:S01]  /*26e0*/  STS.U16 [R62+0x140], R18 ;  /* 0x000140123e007388 */ /* 0x000fe20000000400 */
[-C--:B------:R-:W-:Y:S02]  /*26f0*/  ISETP.GE.U32.AND P1, PT, R31, R55.reuse, PT ;  /* 0x000000371f00720c */ /* 0x080fe40003f26070 */
[----:B------:R-:W-:-:S02]  /*2700*/  ISETP.GE.U32.AND P4, PT, R36, R55, PT ;  /* 0x000000372400720c */ /* 0x000fc40003f86070 */
[-C--:B------:R-:W-:Y:S02]  /*2710*/  ISETP.GE.U32.AND P5, PT, R35, R55.reuse, PT ;  /* 0x000000372300720c */ /* 0x080fe40003fa6070 */
[-C--:B------:R-:W-:Y:S02]  /*2720*/  ISETP.GE.U32.AND P3, PT, R37, R55.reuse, PT ;  /* 0x000000372500720c */ /* 0x080fe40003f66070 */
[----:B------:R-:W-:Y:S01]  /*2730*/  ISETP.GE.U32.AND P2, PT, R38, R55, PT ;  /* 0x000000372600720c */ /* 0x000fe20003f46070 */
[----:B------:R-:W4:Y:S01]  /*2740*/  S2UR UR8, SR_CgaCtaId ;  /* 0x00000000000879c3 */ /* 0x000f220000008800 */
[----:B--2---:R-:W-:-:S04]  /*2750*/  @!P6 PRMT R100, R100, 0x5410, R99 ;  /* 0x000054106464e816 */ /* 0x004fc80000000063 */
[----:B------:R-:W-:Y:S01]  /*2760*/  PRMT R21, R100, 0x7632, R21 ;  /* 0x0000763264157816 */ /* 0x000fe20000000015 */
[----:B------:R-:W-:Y:S04]  /*2770*/  STS.U16 [R63+0x180], R100 ;  /* 0x000180643f007388 */ /* 0x000fe80000000400 */
[----:B------:R-:W-:Y:S01]  /*2780*/  STS.U16 [R64+0x1c0], R21 ;  /* 0x0001c01540007388 */ /* 0x000fe20000000400 */
[----:B------:R-:W-:-:S03]  /*2790*/  NOP ;  /* 0x0000000000007918 */ /* 0x000fc60000000000 */
[----:B------:R-:W2:Y:S04]  /*27a0*/  LDS.U16 R96, [R65] ;  /* 0x0000000041607984 */ /* 0x000ea80000000400 */
[----:B------:R-:W0:Y:S04]  /*27b0*/  LDS.U16 R97, [R65+0x2] ;  /* 0x0000020041617984 */ /* 0x000e280000000400 */
[----:B------:R-:W4:Y:S04]  /*27c0*/  LDS.U16 R99, [R65+0x4] ;  /* 0x0000040041637984 */ /* 0x000f280000000400 */
[----:B------:R-:W-:Y:S01]  /*27d0*/  LDS.U16 R100, [R65+0x6] ;  /* 0x0000060041647984 */ /* 0x000fe20000000400 */
[----:B---3--:R-:W-:-:S03]  /*27e0*/  FMUL.FTZ R98, R16, 1.4426950216293334961 ;  /* 0x3fb8aa3b10627820 */ /* 0x008fc60000410000 */
[----:B------:R-:W3:Y:S01]  /*27f0*/  LDS.U16 R21, [R65+0x8] ;  /* 0x0000080041157984 */ /* 0x000ee20000000400 */
[----:B-1----:R-:W-:-:S03]  /*2800*/  FMUL.FTZ R19, R98, R68 ;  /* 0x0000004462137220 */ /* 0x002fc60000410000 */
[----:B------:R-:W1:Y:S04]  /*2810*/  LDS.U16 R20, [R65+0xa] ;  /* 0x00000a0041147984 */ /* 0x000e680000000400 */
[----:B------:R-:W1:Y:S01]  /*2820*/  LDS.U16 R18, [R65+0xc] ;  /* 0x00000c0041127984 */ /* 0x000e620000000400 */
[----:B------:R2:W-:Y:S01]  /*2830*/  MUFU.EX2 R104, R19 ;  /* 0x0000001300687308 */ /* 0x0005e20000000800 */
[C---:B------:R-:W-:Y:S01]  /*2840*/  FMUL.FTZ R16, R98.reuse, R66 ;  /* 0x0000004262107220 */ /* 0x040fe20000410000 */
[C---:B------:R-:W-:Y:S01]  /*2850*/  FMUL.FTZ R17, R98.reuse, R67 ;  /* 0x0000004362117220 */ /* 0x040fe20000410000 */
[C---:B------:R-:W-:Y:S01]  /*2860*/  FMUL.FTZ R102, R98.reuse, R69 ;  /* 0x0000004562667220 */ /* 0x040fe20000410000 */
[----:B--2---:R-:W2:Y:S04]  /*2870*/  LDS.U16 R19, [R65+0xe] ;  /* 0x00000e0041137984 */ /* 0x004ea80000000400 */
[----:B------:R0:W3:Y:S01]  /*2880*/  MUFU.EX2 R101, R16 ;  /* 0x0000001000657308 */ /* 0x0000e20000000800 */
[----:B------:R-:W-:-:S07]  /*2890*/  FMUL.FTZ R105, R98, R70 ;  /* 0x0000004662697220 */ /* 0x000fce0000410000 */
[----:B------:R4:W1:Y:S01]  /*28a0*/  MUFU.EX2 R103, R17 ;  /* 0x0000001100677308 */ /* 0x0008620000000800 */
[----:B------:R-:W-:-:S07]  /*28b0*/  SHF.L.U32 R96, R96, 0x10, RZ ;  /* 0x0000001060607819 */ /* 0x000fce00000006ff */
[----:B------:R3:W1:Y:S01]  /*28c0*/  MUFU.EX2 R106, R102 ;  /* 0x00000066006a7308 */ /* 0x0006620000000800 */
[----:B0-----:R-:W-:Y:S01]  /*28d0*/  IMAD.U32 R97, R97, 0x10000, RZ ;  /* 0x0001000061617824 */ /* 0x001fe200078e00ff */
[----:B------:R-:W-:Y:S01]  /*28e0*/  MOV R16, R85 ;  /* 0x0000005500107202 */ /* 0x000fe20000000f00 */
[----:B----4-:R-:W-:-:S05]  /*28f0*/  IMAD.MOV.U32 R17, RZ, RZ, R84 ;  /* 0x000000ffff117224 */ /* 0x010fca00078e0054 */
[----:B------:R0:W4:Y:S01]  /*2900*/  MUFU.EX2 R107, R105 ;  /* 0x00000069006b7308 */ /* 0x0001220000000800 */
[----:B------:R-:W-:Y:S01]  /*2910*/  FMUL.FTZ R108, R98, R71 ;  /* 0x00000047626c7220 */ /* 0x000fe20000410000 */
[----:B---3--:R-:W-:Y:S01]  /*2920*/  SHF.L.U32 R102, R99, 0x10, RZ ;  /* 0x0000001063667819 */ /* 0x008fe200000006ff */
[----:B------:R-:W-:Y:S01]  /*2930*/  FMUL.FTZ R96, R93, R96 ;  /* 0x000000605d607220 */ /* 0x000fe20000410000 */
[----:B------:R-:W-:Y:S01]  /*2940*/  FMUL.FTZ R99, R92, R97 ;  /* 0x000000615c637220 */ /* 0x000fe20000410000 */
[----:B------:R-:W-:Y:S01]  /*2950*/  ISETP.GE.U32.AND P6, PT, R34, R55, PT ;  /* 0x000000372200720c */ /* 0x000fe20003fc6070 */
[----:B------:R3:W5:Y:S01]  /*2960*/  LDG.E R94, desc[UR16][R16.64] ;  /* 0x00000010105e7981 */ /* 0x000762000c1e1900 */
[----:B0-----:R-:W-:Y:S01]  /*2970*/  FMUL.FTZ R105, R98, R72 ;  /* 0x0000004862697220 */ /* 0x001fe20000410000 */
[----:B------:R-:W-:Y:S01]  /*2980*/  FSEL R97, R101, 1, !P1 ;  /* 0x3f80000065617808 */ /* 0x000fe20004800000 */
[----:B------:R-:W0:Y:S01]  /*2990*/  MUFU.EX2 R108, R108 ;  /* 0x0000006c006c7308 */ /* 0x000e220000000800 */
[----:B------:R-:W-:Y:S01]  /*29a0*/  FMUL.FTZ R101, R91, R102 ;  /* 0x000000665b657220 */ /* 0x000fe20000410000 */
[----:B------:R-:W-:-:S02]  /*29b0*/  FSEL R96, R96, RZ, !P1 ;  /* 0x000000ff60607208 */ /* 0x000fc40004800000 */
[----:B------:R-:W-:Y:S01]  /*29c0*/  FSEL R99, R99, RZ, !P6 ;  /* 0x000000ff63637208 */ /* 0x000fe20007000000 */
[----:B---3--:R-:W-:Y:S01]  /*29d0*/  FMUL.FTZ R17, R98, R73 ;  /* 0x0000004962117220 */ /* 0x008fe20000410000 */
[----:B-1----:R-:W-:Y:S02]  /*29e0*/  FSEL R98, R103, 1, !P6 ;  /* 0x3f80000067627808 */ /* 0x002fe40007000000 */
[----:B------:R1:W3:Y:S01]  /*29f0*/  MUFU.EX2 R16, R105 ;  /* 0x0000006900107308 */ /* 0x0002e20000000800 */
[----:B------:R-:W-:Y:S02]  /*2a00*/  FSEL R103, R106, 1, !P4 ;  /* 0x3f8000006a677808 */ /* 0x000fe40006000000 */
[----:B------:R-:W-:Y:S02]  /*2a10*/  SHF.L.U32 R106, R21, 0x10, RZ ;  /* 0x00000010156a7819 */ /* 0x000fe400000006ff */
[----:B------:R-:W-:Y:S01]  /*2a20*/  FSEL R102, R104, 1, !P5 ;  /* 0x3f80000068667808 */ /* 0x000fe20006800000 */
[----:B-1----:R-:W-:Y:S01]  /*2a30*/  IMAD.U32 R105, R100, 0x10000, RZ ;  /* 0x0001000064697824 */ /* 0x002fe200078e00ff */
[----:B------:R-:W-:-:S02]  /*2a40*/  FSEL R101, R101, RZ, !P5 ;  /* 0x000000ff65657208 */ /* 0x000fc40006800000 */
[----:B----4-:R-:W-:Y:S01]  /*2a50*/  FSEL R104, R107, 1, !P3 ;  /* 0x3f8000006b687808 */ /* 0x010fe20005800000 */
[----:B------:R-:W-:Y:S01]  /*2a60*/  FMUL.FTZ R105, R90, R105 ;  /* 0x000000695a697220 */ /* 0x000fe20000410000 */
[----:B------:R-:W-:Y:S01]  /*2a70*/  FFMA.FTZ R107, R96, R98, R99 ;  /* 0x00000062606b7223 */ /* 0x000fe20000010063 */
[----:B------:R-:W1:Y:S01]  /*2a80*/  MUFU.EX2 R17, R17 ;  /* 0x0000001100117308 */ /* 0x000e620000000800 */
[----:B------:R-:W-:Y:S02]  /*2a90*/  IMAD.U32 R21, R20, 0x10000, RZ ;  /* 0x0001000014157824 */ /* 0x000fe400078e00ff */
[----:B------:R-:W-:Y:S01]  /*2aa0*/  FMUL.FTZ R20, R89, R106 ;  /* 0x0000006a59147220 */ /* 0x000fe20000410000 */
[----:B------:R-:W-:Y:S01]  /*2ab0*/  FSEL R106, R105, RZ, !P4 ;  /* 0x000000ff696a7208 */ /* 0x000fe20006000000 */
[----:B------:R-:W-:Y:S01]  /*2ac0*/  FFMA.FTZ R107, R102, R107, R101 ;  /* 0x0000006b666b7223 */ /* 0x000fe20000010065 */
[----:B------:R-:W-:Y:S01]  /*2ad0*/  SHF.L.U32 R18, R18, 0x10, RZ ;  /* 0x0000001012127819 */ /* 0x000fe200000006ff */
[----:B------:R-:W-:Y:S01]  /*2ae0*/  FMUL.FTZ R21, R88, R21 ;  /* 0x0000001558157220 */ /* 0x000fe20000410000 */
[----:B------:R-:W-:Y:S01]  /*2af0*/  FSEL R105, R20, RZ, !P3 ;  /* 0x000000ff14697208 */ /* 0x000fe20005800000 */
[----:B------:R-:W-:Y:S01]  /*2b00*/  FFMA.FTZ R20, R103, R107, R106 ;  /* 0x0000006b67147223 */ /* 0x000fe2000001006a */
[----:B--2---:R-:W-:-:S02]  /*2b10*/  IMAD.U32 R19, R19, 0x10000, RZ ;  /* 0x0001000013137824 */ /* 0x004fc400078e00ff */
[----:B------:R-:W-:Y:S01]  /*2b20*/  FMUL.FTZ R18, R87, R18 ;  /* 0x0000001257127220 */ /* 0x000fe20000410000 */
[----:B------:R-:W-:Y:S01]  /*2b30*/  ISETP.GE.U32.AND P1, PT, R39, R55, PT ;  /* 0x000000372700720c */ /* 0x000fe20003f26070 */
[----:B------:R-:W-:Y:S01]  /*2b40*/  FFMA.FTZ R20, R104, R20, R105 ;  /* 0x0000001468147223 */ /* 0x000fe20000010069 */
[----:B0-----:R-:W-:Y:S02]  /*2b50*/  FSEL R100, R108, 1, !P2 ;  /* 0x3f8000006c647808 */ /* 0x001fe40005000000 */
[----:B------:R-:W-:Y:S01]  /*2b60*/  FSEL R107, R21, RZ, !P2 ;  /* 0x000000ff156b7208 */ /* 0x000fe20005000000 */
[----:B------:R-:W-:Y:S01]  /*2b70*/  FMUL.FTZ R19, R86, R19 ;  /* 0x0000001356137220 */ /* 0x000fe20000410000 */
[----:B------:R-:W-:Y:S02]  /*2b80*/  ISETP.GE.U32.AND P6, PT, R40, R55, PT ;  /* 0x000000372800720c */ /* 0x000fe40003fc6070 */
[----:B---3--:R-:W-:Y:S01]  /*2b90*/  FSEL R108, R16, 1, !P1 ;  /* 0x3f800000106c7808 */ /* 0x008fe20004800000 */
[----:B------:R-:W-:Y:S01]  /*2ba0*/  FFMA.FTZ R20, R100, R20, R107 ;  /* 0x0000001464147223 */ /* 0x000fe2000001006b */
[----:B------:R-:W-:-:S02]  /*2bb0*/  FSEL R109, R18, RZ, !P1 ;  /* 0x000000ff126d7208 */ /* 0x000fc40004800000 */
[----:B-1----:R-:W-:Y:S01]  /*2bc0*/  FSEL R110, R17, 1, !P6 ;  /* 0x3f800000116e7808 */ /* 0x002fe20007000000 */
[----:B------:R-:W-:Y:S01]  /*2bd0*/  FMUL.FTZ R17, R97, R98 ;  /* 0x0000006261117220 */ /* 0x000fe20000410000 */
[----:B------:R-:W-:Y:S01]  /*2be0*/  FSEL R111, R19, RZ, !P6 ;  /* 0x000000ff136f7208 */ /* 0x000fe20007000000 */
        /* <DEDUP_REMOVED lines=39> */
[----:B------:R-:W2:Y:S01]  /*2e60*/  @!P1 LDS.64 R16, [UR5] ;  /* 0x00000005ff109984 */ /* 0x000ea20008000a00 */
[----:B------:R-:W-:Y:S01]  /*2e70*/  ISETP.NE.AND P1, PT, R56, 0x1f, PT ;  /* 0x0000001f3800780c */ /* 0x000fe20003f25270 */
[----:B------:R-:W-:Y:S01]  /*2e80*/  ULEA UR4, UR8, UR4, 0x18 ;  /* 0x0000000408047291 */ /* 0x000fe2000f8ec0ff */
[C---:B0-----:R-:W-:Y:S01]  /*2e90*/  FMUL.FTZ R20, R113.reuse, R20 ;  /* 0x0000001471147220 */ /* 0x041fe20000410000 */
[----:B-1----:R-:W-:-:S10]  /*2ea0*/  FFMA.FTZ R21, R113, R21, R112 ;  /* 0x0000001571157223 */ /* 0x002fd40000010070 */
        /* <DEDUP_REMOVED lines=35> */
.L_x_4496:
[----:B------:R-:W-:Y:S05]  /*30e0*/  BSYNC.RECONVERGENT B0 ;  /* 0x0000000000007941 */ /* 0x000fea0003800200 */
.L_x_4495:
[----:B------:R-:W-:Y:S01]  /*30f0*/  UIADD3 UR6, UPT, UPT, UR6, 0x1, URZ ;  /* 0x0000000106067890 */ /* 0x000fe2000fffe0ff */
[----:B------:R-:W-:Y:S01]  /*3100*/  FFMA.FTZ R107, R100, R104, R107 ;  /* 0x00000068646b7223 */ /* 0x000fe2000001006b */
[----:B------:R-:W-:Y:S01]  /*3110*/  LEA R83, P1, R10, R83, 0x2 ;  /* 0x000000530a537211 */ /* 0x000fe200078210ff */
[----:B-----5:R-:W-:Y:S01]  /*3120*/  FFMA.FTZ R81, R94, R97, R81 ;  /* 0x000000615e517223 */ /* 0x020fe20000010051 */
[----:B------:R-:W-:Y:S01]  /*3130*/  UISETP.NE.AND UP0, UPT, UR6, URZ, UPT ;  /* 0x000000ff0600728c */ /* 0x000fe2000bf05270 */
[----:B------:R-:W-:Y:S01]  /*3140*/  FFMA.FTZ R108, R108, R107, R109 ;  /* 0x0000006b6c6c7223 */ /* 0x000fe2000001006d */
[----:B------:R-:W-:Y:S01]  /*3150*/  LEA R85, P2, R8, R85, 0x2 ;  /* 0x0000005508557211 */ /* 0x000fe200078410ff */
[C---:B------:R-:W-:Y:S01]  /*3160*/  FFMA.FTZ R80, R94.reuse, R99, R80 ;  /* 0x000000635e507223 */ /* 0x040fe20000010050 */
[----:B------:R-:W-:Y:S01]  /*3170*/  FFMA.FTZ R79, R94, R102, R79 ;  /* 0x000000665e4f7223 */ /* 0x000fe2000001004f */
[----:B------:R-:W-:Y:S01]  /*3180*/  FFMA.FTZ R111, R110, R108, R111 ;  /* 0x0000006c6e6f7223 */ /* 0x000fe2000001006f */
        /* <DEDUP_REMOVED lines=8> */
[----:B------:R-:W-:Y:S01]  /*3210*/  UIADD3 UR5, UPT, UPT, UR5, 0x8, URZ ;  /* 0x0000000805057890 */ /* 0x000fe2000fffe0ff */
[----:B------:R-:W-:Y:S11]  /*3220*/  BRA.U UP0, `(.L_x_4497) ;  /* 0xfffffff100907547 */ /* 0x000ff6000b83ffff */
.L_x_4494:
        /* <DEDUP_REMOVED lines=8> */
[----:B0-----:R-:W-:Y:S01]  /*32b0*/  PRMT R14, R78, 0x7632, R14 ;  /* 0x000076324e0e7816 */ /* 0x001fe2000000000e */
[----:B------:R-:W0:Y:S01]  /*32c0*/  @!P0 LDC R13, c[0x0][0x388] ;  /* 0x0000e200ff0d8b82 */ /* 0x000e220000000800 */
[----:B------:R-:W-:Y:S02]  /*32d0*/  PRMT R18, R76, 0x7632, R18 ;  /* 0x000076324c127816 */ /* 0x000fe40000000012 */
[----:B------:R-:W-:Y:S01]  /*32e0*/  PRMT R20, R74, 0x7632, R20 ;  /* 0x000076324a147816 */ /* 0x000fe20000000014 */
[----:B------:R-:W-:Y:S04]  /*32f0*/  STS.U16 [R65], R80 ;  /* 0x0000005041007388 */ /* 0x000fe80000000400 */
[----:B------:R1:W-:Y:S04]  /*3300*/  STS.U16 [R65+0x2], R12 ;  /* 0x0000020c41007388 */ /* 0x0003e80000000400 */
[----:B------:R-:W-:Y:S04]  /*3310*/  STS.U16 [R65+0x4], R78 ;  /* 0x0000044e41007388 */ /* 0x000fe80000000400 */
[----:B------:R-:W-:Y:S01]  /*3320*/  STS.U16 [R65+0x6], R14 ;  /* 0x0000060e41007388 */ /* 0x000fe20000000400 */
[----:B0-----:R-:W-:-:S03]  /*3330*/  @!P0 IADD3 R16, PT, PT, -R54, R13, RZ ;  /* 0x0000000d36108210 */ /* 0x001fc60007ffe1ff */
        /* <DEDUP_REMOVED lines=47> */
.L_x_4499:
        /* <DEDUP_REMOVED lines=13> */
.L_x_5130:


//--------------------- .text._Z25selective_scan_fwd_kernelI32Selective_Scan_fwd_kernel_traitsILi32ELi8ELi1ELb0ELb1ELb0ELb1EN3c108BFloat16EfEEv13SSMParamsBase --------------------------
	.section	.text._Z25selective_scan_fwd_kernelI32Selective_Scan_fwd_kernel_traitsILi32ELi8ELi1ELb0ELb1ELb0ELb1EN3c108BFloat16EfEEv13SSMParamsBase,"ax",@progbits
	.align	128
        .global         _Z25selective_scan_fwd_kernelI32Selective_Scan_fwd_kernel_traitsILi32ELi8ELi1ELb0ELb1ELb0ELb1EN3c108BFloat16EfEEv13SSMParamsBase
        .type           _Z25selective_scan_fwd_kernelI32Selective_Scan_fwd_kernel_traitsILi32ELi8ELi1ELb0ELb1ELb0ELb1EN3c108BFloat16EfEEv13SSMParamsBase,@function
        .size           _Z25selective_scan_fwd_kernelI32Selective_Scan_fwd_kernel_traitsILi32ELi8ELi1ELb0ELb1ELb0ELb1EN3c108BFloat16EfEEv13SSMParamsBase,(.L_x_5131 - _Z25selective_scan_fwd_kernelI32Selective_Scan_fwd_kernel_traitsILi32ELi8ELi1ELb0ELb1ELb0ELb1EN3c108BFloat16EfEEv13SSMParamsBase)
        .other          _Z25selective_scan_fwd_kernelI32Selective_Scan_fwd_kernel_traitsILi32ELi8ELi1ELb0ELb1ELb0ELb1EN3c108BFloat16EfEEv13SSMParamsBase,@"STO_CUDA_ENTRY STV_DEFAULT"
_Z25selective_scan_fwd_kernelI32Selective_Scan_fwd_kernel_traitsILi32ELi8ELi1ELb0ELb1ELb0ELb1EN3c108BFloat16EfEEv13SSMParamsBase:
.text._Z25selective_scan_fwd_kernelI32Selective_Scan_fwd_kernel_traitsILi32ELi8ELi1ELb0ELb1ELb0ELb1EN3c108BFloat16EfEEv13SSMParamsBase:
        /* <DEDUP_REMOVED lines=48> */
[----:B------:R-:W0:Y:S01]  /*0300*/  LDC R9, c[0x0][0x384] ;  /* 0x0000e100ff097b82 */ /* 0x000e220000000800 */
        /* <DEDUP_REMOVED lines=13> */
[----:B------:R-:W2:Y:S01]  /*03e0*/  LDC.64 R48, c[0x0][0x450] ;  /* 0x00011400ff307b82 */ /* 0x000ea20000000a00 */
[----:B------:R-:W3:Y:S01]  /*03f0*/  LDCU.64 UR20, c[0x0][0x3d8] ;  /* 0x00007b00ff1477ac */ /* 0x000ee20008000a00 */
[----:B------:R-:W-:Y:S01]  /*0400*/  @P0 IADD3 R7, PT, PT, R7, 0x1, RZ ;  /* 0x0000000107070810 */ /* 0x000fe20007ffe0ff */
[C---:B------:R-:W-:Y:S01]  /*0410*/  IMAD.WIDE.U32 R4, R58.reuse, UR14, R4 ;  /* 0x0000000e3a047c25 */ /* 0x040fe2000f8e0004 */
[----:B------:R-:W4:Y:S03]  /*0420*/  LDCU.64 UR8, c[0x0][0x3a0] ;  /* 0x00007400ff0877ac */ /* 0x000f260008000a00 */
[----:B------:R-:W-:Y:S01]  /*0430*/  IMAD.WIDE.U32 R2, R58, UR10, R2 ;  /* 0x0000000a3a027c25 */ /* 0x000fe2000f8e0002 */
[----:B------:R-:W4:Y:S01]  /*0440*/  LDC.64 R50, c[0x0][0x440] ;  /* 0x00011000ff327b82 */ /* 0x000f220000000a00 */
[----:B------:R-:W-:-:S02]  /*0450*/  UIMAD UR5, UR18, UR13, UR5 ;  /* 0x0000000d120572a4 */ /* 0x000fc4000f8e0205 */
[----:B------:R-:W-:Y:S01]  /*0460*/  @!P3 IMAD.MOV R7, RZ, RZ, -R7 ;  /* 0x000000ffff07b224 */ /* 0x000fe200078e0a07 */
[----:B------:R-:W-:Y:S01]  /*0470*/  @!P1 LOP3.LUT R7, RZ, R11, RZ, 0x33, !PT ;  /* 0x0000000bff079212 */ /* 0x000fe200078e33ff */
[----:B------:R-:W-:Y:S01]  /*0480*/  IMAD R32, R58, UR15, R5 ;  /* 0x0000000f3a207c24 */ /* 0x000fe2000f8e0205 */
[----:B------:R-:W-:Y:S01]  /*0490*/  LEA R36, P1, R4, R36, 0x1 ;  /* 0x0000002404247211 */ /* 0x000fe200078208ff */
[----:B------:R-:W-:Y:S01]  /*04a0*/  IMAD R34, R58, UR11, R3 ;  /* 0x0000000b3a227c24 */ /* 0x000fe2000f8e0203 */
[----:B------:R-:W-:Y:S01]  /*04b0*/  SHF.R.S32.HI R3, RZ, 0x1f, R7 ;  /* 0x0000001fff037819 */ /* 0x000fe20000011407 */
[----:B------:R-:W4:Y:S01]  /*04c0*/  LDCU UR6, c[0x0][0x38c] ;  /* 0x00007180ff0677ac */ /* 0x000f220008000800 */
[----:B------:R-:W-:Y:S01]  /*04d0*/  LEA.HI.X R32, R4, R37, R32, 0x1, P1 ;  /* 0x0000002504207211 */ /* 0x000fe200008f0c20 */
[----:B---3--:R-:W-:Y:S01]  /*04e0*/  IMAD.WIDE.U32 R44, R58, UR20, RZ ;  /* 0x000000143a2c7c25 */ /* 0x008fe2000f8e00ff */
[----:B------:R-:W-:Y:S01]  /*04f0*/  LEA R38, P0, R2, R38, 0x1 ;  /* 0x0000002602267211 */ /* 0x000fe200078008ff */
[----:B------:R-:W3:Y:S02]  /*0500*/  LDCU.U8 UR7, c[0x0][0x39e] ;  /* 0x000073c0ff0777ac */ /* 0x000ee40008000000 */
[----:B------:R-:W-:Y:S01]  /*0510*/  IMAD R4, R58, UR21, R45 ;  /* 0x000000153a047c24 */ /* 0x000fe2000f8e022d */
[----:B--2---:R-:W-:Y:S01]  /*0520*/  LEA R48, P2, R44, R48, 0x2 ;  /* 0x000000302c307211 */ /* 0x004fe200078410ff */
[-C--:B0-----:R-:W-:Y:S01]  /*0530*/  IMAD R0, R3, R28.reuse, RZ ;  /* 0x0000001c03007224 */ /* 0x081fe200078e02ff */
[----:B------:R-:W-:Y:S01]  /*0540*/  LEA.HI.X R34, R2, R39, R34, 0x1, P0 ;  /* 0x0000002702227211 */ /* 0x000fe200000f0c22 */
[----:B------:R-:W-:Y:S01]  /*0550*/  IMAD.WIDE.U32 R2, R7, R28, UR4 ;  /* 0x0000000407027e25 */ /* 0x000fe2000f8e001c */
[----:B------:R-:W-:-:S02]  /*0560*/  LEA.HI.X R44, R44, R49, R4, 0x2, P2 ;  /* 0x000000312c2c7211 */ /* 0x000fc400010f1404 */
[----:B-1----:R-:W-:Y:S01]  /*0570*/  SHF.L.U32 R63, R52, 0x3, RZ ;  /* 0x00000003343f7819 */ /* 0x002fe200000006ff */
[----:B------:R-:W-:Y:S01]  /*0580*/  IMAD R29, R7, R29, R0 ;  /* 0x0000001d071d7224 */ /* 0x000fe200078e0200 */
[----:B------:R-:W-:Y:S01]  /*0590*/  LEA R30, P0, R2, R30, 0x1 ;  /* 0x0000001e021e7211 */ /* 0x000fe200078008ff */
[----:B----4-:R-:W-:Y:S01]  /*05a0*/  IMAD.WIDE.U32 R46, R58, UR8, RZ ;  /* 0x000000083a2e7c25 */ /* 0x010fe2000f8e00ff */
[C---:B------:R-:W-:Y:S02]  /*05b0*/  LOP3.LUT R49, R63.reuse, 0x1f00, RZ, 0xc0, !PT ;  /* 0x00001f003f317812 */ /* 0x040fe400078ec0ff */
[----:B------:R-:W-:Y:S01]  /*05c0*/  IADD3 R59, PT, PT, R63, 0x2, RZ ;  /* 0x000000023f3b7810 */ /* 0x000fe20007ffe0ff */
[----:B------:R-:W-:Y:S01]  /*05d0*/  IMAD.IADD R29, R3, 0x1, R29 ;  /* 0x00000001031d7824 */ /* 0x000fe200078e021d */
[----:B------:R-:W-:Y:S01]  /*05e0*/  LOP3.LUT R49, R49, 0x1f, R52, 0xf8, !PT ;  /* 0x0000001f31317812 */ /* 0x000fe200078ef834 */
[----:B------:R-:W-:Y:S01]  /*05f0*/  IMAD R0, R9, UR18, R58 ;  /* 0x0000001209007c24 */ /* 0x000fe2000f8e023a */
[----:B------:R-:W-:Y:S01]  /*0600*/  LEA R50, P1, R46, R50, 0x2 ;  /* 0x000000322e327211 */ /* 0x000fe200078210ff */
[----:B------:R-:W-:Y:S01]  /*0610*/  IMAD R5, R58, UR9, R47 ;  /* 0x000000093a057c24 */ /* 0x000fe2000f8e022f */
[----:B------:R-:W-:Y:S01]  /*0620*/  LEA.HI.X R29, R2, R31, R29, 0x1, P0 ;  /* 0x0000001f021d7211 */ /* 0x000fe200000f0c1d */
[----:B------:R-:W-:Y:S01]  /*0630*/  IMAD.WIDE.U32 R2, R49, 0x2, RZ ;  /* 0x0000000231027825 */ /* 0x000fe200078e00ff */
[----:B------:R-:W-:-:S02]  /*0640*/  IADD3 R53, PT, PT, R63, 0x5, RZ ;  /* 0x000000053f357810 */ /* 0x000fc40007ffe0ff */
[----:B------:R-:W-:Y:S01]  /*0650*/  LEA.HI.X R46, R46, R51, R5, 0x2, P1 ;  /* 0x000000332e2e7211 */ /* 0x000fe200008f1405 */
[----:B------:R-:W-:Y:S01]  /*0660*/  IMAD R0, R0, R13, RZ ;  /* 0x0000000d00007224 */ /* 0x000fe200078e02ff */
[C---:B------:R-:W-:Y:S01]  /*0670*/  LOP3.LUT R45, R49.reuse, 0x20, RZ, 0xfc, !PT ;  /* 0x00000020312d7812 */ /* 0x040fe200078efcff */
[----:B------:R-:W-:Y:S01]  /*0680*/  IMAD.MOV.U32 R40, RZ, RZ, RZ ;  /* 0x000000ffff287224 */ /* 0x000fe200078e00ff */
[C---:B------:R-:W-:Y:S01]  /*0690*/  LOP3.LUT R43, R49.reuse, 0x40, RZ, 0xfc, !PT ;  /* 0x00000040312b7812 */ /* 0x040fe200078efcff */
[----:B------:R-:W-:Y:S01]  /*06a0*/  IMAD R42, R0, UR6, RZ ;  /* 0x00000006002a7c24 */ /* 0x000fe2000f8e02ff */
        /* <DEDUP_REMOVED lines=10> */
[----:B---3--:R-:W-:-:S07]  /*0750*/  LOP3.LUT R31, R2, 0x100, RZ, 0xfc, !PT ;  /* 0x00000100021f7812 */ /* 0x008fce00078efcff */
.L_x_4520:
        /* <DEDUP_REMOVED lines=39> */
[----:B------:R-:W-:Y:S01]  /*09d0*/  PRMT R18, RZ, 0x7610, R18 ;  /* 0x00007610ff127816 */ /* 0x000fe20000000012 */
[C---:B0-----:R-:W-:Y:S01]  /*09e0*/  VIADD R17, R62.reuse, 0x20 ;  /* 0x000000203e117836 */ /* 0x041fe20000000000 */
        /* <DEDUP_REMOVED lines=8> */
[----:B------:R-:W-:Y:S01]  /*0a70*/  LEA R26, R17, UR4, 0x1 ;  /* 0x00000004111a7c11 */ /* 0x000fe2000f8e08ff */
[C---:B------:R-:W-:Y:S01]  /*0a80*/  VIADD R17, R62.reuse, 0xa0 ;  /* 0x000000a03e117836 */ /* 0x040fe20000000000 */
[----:B------:R-:W-:Y:S02]  /*0a90*/  LEA R25, R19, UR4, 0x1 ;  /* 0x0000000413197c11 */ /* 0x000fe4000f8e08ff */
[----:B------:R-:W-:Y:S01]  /*0aa0*/  LEA R24, R21, UR4, 0x1 ;  /* 0x0000000415187c11 */ /* 0x000fe2000f8e08ff */
[C---:B------:R-:W-:Y:S01]  /*0ab0*/  VIADD R21, R62.reuse, 0xe0 ;  /* 0x000000e03e157836 */ /* 0x040fe20000000000 */
[----:B------:R-:W-:Y:S02]  /*0ac0*/  IADD3 R19, PT, PT, R62, 0xc0, RZ ;  /* 0x000000c03e137810 */ /* 0x000fe40007ffe0ff */
        /* <DEDUP_REMOVED lines=8> */
[----:B------:R-:W-:Y:S02]  /*0b50*/  PRMT R17, RZ, 0x7610, R17 ;  /* 0x00007610ff117816 */ /* 0x000fe40000000011 */
        /* <DEDUP_REMOVED lines=8> */
[----:B------:R-:W-:-:S03]  /*0be0*/  LEA R0, R0, UR4, 0x1 ;  /* 0x0000000400007c11 */ /* 0x000fc6000f8e08ff */
        /* <DEDUP_REMOVED lines=29> */
[----:B---3--:R0:W-:Y:S04]  /*0dc0*/  STS.U16 [R26+0x40], R13 ;  /* 0x0000400d1a007388 */ /* 0x0081e80000000400 */
[----:B------:R-:W-:Y:S04]  /*0dd0*/  STS.U16 [R25+0x80], R16 ;  /* 0x0000801019007388 */ /* 0x000fe80000000400 */
[----:B----4-:R-:W-:Y:S01]  /*0de0*/  STS.U16 [R24+0xc0], R15 ;  /* 0x0000c00f18007388 */ /* 0x010fe20000000400 */
[----:B0-----:R-:W0:Y:S03]  /*0df0*/  LDC R13, c[0x0][0x38c] ;  /* 0x0000e300ff0d7b82 */ /* 0x001e260000000800 */
        /* <DEDUP_REMOVED lines=13> */
[----:B-1----:R-:W-:-:S04]  /*0ed0*/  IMAD.U32 R65, R65, 0x10000, RZ ;  /* 0x0001000041417824 */ /* 0x002fc800078e00ff */
[----:B-----5:R-:W-:-:S05]  /*0ee0*/  FADD.FTZ R64, R65, R54 ;  /* 0x0000003641407221 */ /* 0x020fca0000010000 */
[----:B------:R-:W-:Y:S02]  /*0ef0*/  FSETP.GTU.FTZ.AND P0, PT, R64, 20, PT ;  /* 0x41a000004000780b */ /* 0x000fe40003f1c000 */
[----:B--2---:R-:W-:Y:S02]  /*0f00*/  SHF.L.U32 R19, R4, 0x10, RZ ;  /* 0x0000001004137819 */ /* 0x004fe400000006ff */
[----:B------:R-:W-:Y:S02]  /*0f10*/  ISETP.EQ.OR P0, PT, RZ, UR7, P0 ;  /* 0x00000007ff007c0c */ /* 0x000fe40008702670 */
[----:B---3--:R-:W-:Y:S01]  /*0f20*/  SHF.L.U32 R69, R18, 0x10, RZ ;  /* 0x0000001012457819 */ /* 0x008fe200000006ff */
[----:B----4-:R-:W-:Y:S01]  /*0f30*/  IMAD.U32 R5, R5, 0x10000, RZ ;  /* 0x0001000005057824 */ /* 0x010fe200078e00ff */
[----:B------:R-:W-:Y:S01]  /*0f40*/  SHF.L.U32 R15, R15, 0x10, RZ ;  /* 0x000000100f0f7819 */ /* 0x000fe200000006ff */
[----:B------:R-:W-:Y:S01]  /*0f50*/  FADD.FTZ R66, R19, R54 ;  /* 0x0000003613427221 */ /* 0x000fe20000010000 */
[----:B0-----:R-:W-:-:S02]  /*0f60*/  IMAD.U32 R73, R16, 0x10000, RZ ;  /* 0x0001000010497824 */ /* 0x001fc400078e00ff */
        /* <DEDUP_REMOVED lines=43> */
.L_x_4501:
[----:B------:R-:W-:Y:S05]  /*1220*/  BSYNC.RECONVERGENT B0 ;  /* 0x0000000000007941 */ /* 0x000fea0003800200 */
.L_x_4500:
        /* <DEDUP_REMOVED lines=35> */
.L_x_4503:
[----:B------:R-:W-:Y:S05]  /*1460*/  BSYNC.RECONVERGENT B0 ;  /* 0x0000000000007941 */ /* 0x000fea0003800200 */
.L_x_4502:
        /* <DEDUP_REMOVED lines=40> */
.L_x_4505:
[----:B------:R-:W-:Y:S05]  /*16f0*/  BSYNC.RECONVERGENT B0 ;  /* 0x0000000000007941 */ /* 0x000fea0003800200 */
.L_x_4504:
        /* <DEDUP_REMOVED lines=32> */
.L_x_4507:
[----:B------:R-:W-:Y:S05]  /*1900*/  BSYNC.RECONVERGENT B0 ;  /* 0x0000000000007941 */ /* 0x000fea0003800200 */
.L_x_4506:
        /* <DEDUP_REMOVED lines=32> */
.L_x_4509:
[----:B------:R-:W-:Y:S05]  /*1b10*/  BSYNC.RECONVERGENT B0 ;  /* 0x0000000000007941 */ /* 0x000fea0003800200 */
.L_x_4508:
        /* <DEDUP_REMOVED lines=32> */
.L_x_4511:
[----:B------:R-:W-:Y:S05]  /*1d20*/  BSYNC.RECONVERGENT B0 ;  /* 0x0000000000007941 */ /* 0x000fea0003800200 */
.L_x_4510:
        /* <DEDUP_REMOVED lines=32> */
.L_x_4513:
[----:B------:R-:W-:Y:S05]  /*1f30*/  BSYNC.RECONVERGENT B0 ;  /* 0x0000000000007941 */ /* 0x000fea0003800200 */
.L_x_4512:
        /* <DEDUP_REMOVED lines=32> */
.L_x_4515:
[----:B------:R-:W-:Y:S05]  /*2140*/  BSYNC.RECONVERGENT B0 ;  /* 0x0000000000007941 */ /* 0x000fea0003800200 */
.L_x_4514:
        /* <DEDUP_REMOVED lines=36> */
[----:B------:R-:W-:Y:S01]  /*2390*/  IMAD.MOV.U32 R92, RZ, RZ, R50 ;  /* 0x000000ffff5c7224 */ /* 0x000fe200078e0032 */
[----:B------:R-:W-:Y:S01]  /*23a0*/  MOV R91, R46 ;  /* 0x0000002e005b7202 */ /* 0x000fe20000000f00 */
[----:B------:R-:W-:Y:S01]  /*23b0*/  IMAD.MOV R90, RZ, RZ, -R13 ;  /* 0x000000ffff5a7224 */ /* 0x000fe200078e0a0d */
[----:B------:R-:W-:Y:S01]  /*23c0*/  IADD3.X R102, PT, PT, R3, R29, RZ, P0, !PT ;  /* 0x0000001d03667210 */ /* 0x000fe200007fe4ff */
[----:B------:R-:W-:-:S03]  /*23d0*/  UIADD3 UR5, UPT, UPT, UR4, 0x240, URZ ;  /* 0x0000024004057890 */ /* 0x000fc6000fffe0ff */
[----:B------:R-:W3:Y:S01]  /*23e0*/  LDC.64 R4, c[0x0][0x480] ;  /* 0x00012000ff047b82 */ /* 0x000ee20000000a00 */
[----:B0-----:R-:W-:Y:S02]  /*23f0*/  SHF.L.U64.HI R96, R6, 0x2, R7 ;  /* 0x0000000206607819 */ /* 0x001fe40000010207 */
[----:B-1----:R-:W-:Y:S02]  /*2400*/  SHF.L.U64.HI R98, R8, 0x2, R9 ;  /* 0x0000000208627819 */ /* 0x002fe40000010209 */
[----:B--2---:R-:W-:-:S07]  /*2410*/  SHF.L.U64.HI R11, R10, 0x1, R11 ;  /* 0x000000010a0b7819 */ /* 0x004fce000001020b */
.L_x_4519:
[----:B------:R-:W-:Y:S01]  /*2420*/  ISETP.GE.AND P6, PT, R45, R28, PT ;  /* 0x0000001c2d00720c */ /* 0x000fe20003fc6270 */
[----:B0-----:R-:W-:Y:S01]  /*2430*/  IMAD.MOV.U32 R12, RZ, RZ, R19 ;  /* 0x000000ffff0c7224 */ /* 0x001fe200078e0013 */
[----:B------:R-:W-:-:S05]  /*2440*/  MOV R13, R102 ;  /* 0x00000066000d7202 */ /* 0x000fca0000000f00 */
[----:B------:R-:W2:Y:S06]  /*2450*/  @!P1 LDG.E.U16 R9, desc[UR16][R12.64+-0x100] ;  /* 0xffff00100c099981 */ /* 0x000eac000c1e1500 */
[----:B------:R-:W4:Y:S01]  /*2460*/  @!P6 LDG.E.U16 R7, desc[UR16][R12.64+-0xc0] ;  /* 0xffff40100c07e981 */ /* 0x000f22000c1e1500 */
[-C--:B------:R-:W-:Y:S01]  /*2470*/  ISETP.GE.AND P5, PT, R43, R28.reuse, PT ;  /* 0x0000001c2b00720c */ /* 0x080fe20003fa6270 */
[----:B------:R-:W-:Y:S01]  /*2480*/  IMAD.MOV.U32 R16, RZ, RZ, RZ ;  /* 0x000000ffff107224 */ /* 0x000fe200078e00ff */
[-C--:B------:R-:W-:Y:S02]  /*2490*/  ISETP.GE.AND P3, PT, R39, R28.reuse, PT ;  /* 0x0000001c2700720c */ /* 0x080fe40003f66270 */
[----:B------:R-:W-:-:S02]  /*24a0*/  ISETP.GE.AND P4, PT, R41, R28, PT ;  /* 0x0000001c2900720c */ /* 0x000fc40003f86270 */
[-C--:B------:R-:W-:Y:S02]  /*24b0*/  ISETP.GE.AND P0, PT, R35, R28.reuse, PT ;  /* 0x0000001c2300720c */ /* 0x080fe40003f06270 */
[----:B------:R-:W-:-:S07]  /*24c0*/  ISETP.GE.AND P2, PT, R37, R28, PT ;  /* 0x0000001c2500720c */ /* 0x000fce0003f46270 */
[----:B------:R-:W3:Y:S04]  /*24d0*/  @!P3 LDG.E.U16 R17, desc[UR16][R12.64] ;  /* 0x000000100c11b981 */ /* 0x000ee8000c1e1500 */
[----:B------:R-:W3:Y:S04]  /*24e0*/  @!P0 LDG.E.U16 R95, desc[UR16][R12.64+0x80] ;  /* 0x000080100c5f8981 */ /* 0x000ee8000c1e1500 */
[----:B------:R-:W3:Y:S01]  /*24f0*/  @!P2 LDG.E.U16 R19, desc[UR16][R12.64+0x40] ;  /* 0x000040100c13a981 */ /* 0x000ee2000c1e1500 */
[----:B------:R-:W-:Y:S01]  /*2500*/  MOV R14, R92 ;  /* 0x0000005c000e7202 */ /* 0x000fe20000000f00 */
[----:B------:R-:W-:-:S05]  /*2510*/  IMAD.MOV.U32 R15, RZ, RZ, R91 ;  /* 0x000000ffff0f7224 */ /* 0x000fca00078e005b */
[----:B------:R0:W3:Y:S01]  /*2520*/  LDG.E R14, desc[UR16][R14.64] ;  /* 0x000000100e0e7981 */ /* 0x0000e2000c1e1900 */
[----:B--2---:R-:W-:-:S03]  /*2530*/  @!P1 PRMT R16, R9, 0x5410, RZ ;  /* 0x0000541009109816 */ /* 0x004fc600000000ff */
[----:B------:R-:W2:Y:S01]  /*2540*/  @!P4 LDG.E.U16 R9, desc[UR16][R12.64+-0x40] ;  /* 0xffffc0100c09c981 */ /* 0x000ea2000c1e1500 */
[----:B----4-:R-:W-:Y:S02]  /*2550*/  @!P6 PRMT R16, R16, 0x5410, R7 ;  /* 0x000054101010e816 */ /* 0x010fe40000000007 */
[----:B------:R-:W-:Y:S01]  /*2560*/  ISETP.GE.AND P6, PT, R33, R28, PT ;  /* 0x0000001c2100720c */ /* 0x000fe20003fc6270 */
[----:B------:R-:W4:-:S12]  /*2570*/  @!P5 LDG.E.U16 R7, desc[UR16][R12.64+-0x80] ;  /* 0xffff80100c07d981 */ /* 0x000f18000c1e1500 */
[----:B------:R-:W2:Y:S01]  /*2580*/  @!P6 LDG.E.U16 R97, desc[UR16][R12.64+0xc0] ;  /* 0x0000c0100c61e981 */ /* 0x000ea2000c1e1500 */
[----:B------:R-:W-:Y:S02]  /*2590*/  HFMA2 R18, -RZ, RZ, 0, 0 ;  /* 0x00000000ff127431 */ /* 0x000fe400000001ff */
[----:B------:R-:W-:Y:S01]  /*25a0*/  IMAD.MOV.U32 R100, RZ, RZ, RZ ;  /* 0x000000ffff647224 */ /* 0x000fe200078e00ff */
[----:B---3--:R-:W-:Y:S02]  /*25b0*/  @!P3 PRMT R100, R17, 0x5410, RZ ;  /* 0x000054101164b816 */ /* 0x008fe400000000ff */
[----:B------:R-:W-:Y:S02]  /*25c0*/  MOV R102, RZ ;  /* 0x000000ff00667202 */ /* 0x000fe40000000f00 */
[----:B------:R-:W-:Y:S02]  /*25d0*/  @!P0 PRMT R102, R95, 0x5410, RZ ;  /* 0x000054105f668816 */ /* 0x000fe400000000ff */
[----:B0-----:R-:W-:-:S02]  /*25e0*/  PRMT R15, R16, 0x7632, R15 ;  /* 0x00007632100f7816 */ /* 0x001fc4000000000f */
[----:B------:R-:W-:Y:S01]  /*25f0*/  @!P2 PRMT R100, R100, 0x5410, R19 ;  /* 0x000054106464a816 */ /* 0x000fe20000000013 */
[----:B------:R0:W-:Y:S04]  /*2600*/  STS.U16 [R27], R16 ;  /* 0x000000101b007388 */ /* 0x0001e80000000400 */
[----:B------:R1:W-:Y:S01]  /*2610*/  STS.U16 [R26+0x40], R15 ;  /* 0x0000400f1a007388 */ /* 0x0003e20000000400 */
[----:B0-----:R-:W-:Y:S02]  /*2620*/  PRMT R16, R100, 0x7632, R16 ;  /* 0x0000763264107816 */ /* 0x001fe40000000010 */
[-C--:B------:R-:W-:Y:S02]  /*2630*/  ISETP.GE.U32.AND P0, PT, R63, R28.reuse, PT ;  /* 0x0000001c3f00720c */ /* 0x080fe40003f06070 */
[----:B------:R-:W-:-:S02]  /*2640*/  ISETP.GE.U32.AND P3, PT, R55, R28, PT ;  /* 0x0000001c3700720c */ /* 0x000fc40003f66070 */
[----:B------:R-:W-:Y:S01]  /*2650*/  ISETP.GE.U32.AND P2, PT, R53, R28, PT ;  /* 0x0000001c3500720c */ /* 0x000fe20003f46070 */
[----:B------:R-:W0:Y:S01]  /*2660*/  S2UR UR6, SR_CgaCtaId ;  /* 0x00000000000679c3 */ /* 0x000e220000008800 */
[----:B----4-:R-:W-:-:S04]  /*2670*/  @!P5 PRMT R18, R7, 0x5410, RZ ;  /* 0x000054100712d816 */ /* 0x010fc800000000ff */
[----:B--2---:R-:W-:-:S04]  /*2680*/  @!P4 PRMT R18, R18, 0x5410, R9 ;  /* 0x000054101212c816 */ /* 0x004fc80000000009 */
[----:B------:R-:W-:Y:S02]  /*2690*/  PRMT R7, R18, 0x7632, R7 ;  /* 0x0000763212077816 */ /* 0x000fe40000000007 */
[----:B------:R-:W-:Y:S01]  /*26a0*/  @!P6 PRMT R102, R102, 0x5410, R97 ;  /* 0x000054106666e816 */ /* 0x000fe20000000061 */
[----:B------:R-:W-:Y:S03]  /*26b0*/  STS.U16 [R25+0x80], R18 ;  /* 0x0000801219007388 */ /* 0x000fe60000000400 */
[----:B------:R-:W-:Y:S01]  /*26c0*/  PRMT R19, R102, 0x7632, R19 ;  /* 0x0000763266137816 */ /* 0x000fe20000000013 */
[----:B------:R-:W-:Y:S04]  /*26d0*/  STS.U16 [R24+0xc0], R7 ;  /* 0x0000c00718007388 */ /* 0x000fe80000000400 */
[----:B------:R-:W-:Y:S04]  /*26e0*/  STS.U16 [R23+0x100], R100 ;  /* 0x0001006417007388 */ /* 0x000fe80000000400 */
[----:B------:R-:W-:Y:S04]  /*26f0*/  STS.U16 [R22+0x140], R16 ;  /* 0x0001401016007388 */ /* 0x000fe80000000400 */
[----:B------:R2:W-:Y:S04]  /*2700*/  STS.U16 [R21+0x180], R102 ;  /* 0x0001806615007388 */ /* 0x0005e80000000400 */
[----:B------:R-:W-:Y:S01]  /*2710*/  STS.U16 [R20+0x1c0], R19 ;  /* 0x0001c01314007388 */ /* 0x000fe20000000400 */
[----:B------:R-:W-:-:S03]  /*2720*/  NOP ;  /* 0x0000000000007918 */ /* 0x000fc60000000000 */
[----:B------:R-:W3:Y:S04]  /*2730*/  LDS.U16 R95, [R0+0x2] ;  /* 0x00000200005f7984 */ /* 0x000ee80000000400 */
[----:B------:R-:W4:Y:S04]  /*2740*/  LDS.U16 R7, [R0] ;  /* 0x0000000000077984 */ /* 0x000f280000000400 */
[----:B------:R-:W0:Y:S04]  /*2750*/  LDS.U16 R97, [R0+0x4] ;  /* 0x0000040000617984 */ /* 0x000e280000000400 */
[----:B------:R-:W0:Y:S01]  /*2760*/  LDS.U16 R99, [R0+0x6] ;  /* 0x0000060000637984 */ /* 0x000e220000000400 */
[----:B------:R-:W-:-:S03]  /*2770*/  FMUL.FTZ R9, R14, 1.4426950216293334961 ;  /* 0x3fb8aa3b0e097820 */ /* 0x000fc60000410000 */
[----:B------:R-:W0:Y:S01]  /*2780*/  LDS.U16 R19, [R0+0x8] ;  /* 0x0000080000137984 */ /* 0x000e220000000400 */
[----:B------:R-:W-:-:S03]  /*2790*/  FMUL.FTZ R17, R9, R67 ;  /* 0x0000004309117220 */ /* 0x000fc60000410000 */
[----:B------:R-:W0:Y:S01]  /*27a0*/  LDS.U16 R18, [R0+0xa] ;  /* 0x00000a0000127984 */ /* 0x000e220000000400 */
[----:B------:R2:W-:Y:S03]  /*27b0*/  MUFU.EX2 R106, R17 ;  /* 0x00000011006a7308 */ /* 0x0005e60000000800 */
[----:B------:R-:W0:Y:S01]  /*27c0*/  LDS.U16 R16, [R0+0xc] ;  /* 0x00000c0000107984 */ /* 0x000e220000000400 */
[----:B-1----:R-:W-:-:S03]  /*27d0*/  FMUL.FTZ R15, R9, R66 ;  /* 0x00000042090f7220 */ /* 0x002fc60000410000 */
[----:B--2---:R-:W1:Y:S01]  /*27e0*/  LDS.U16 R17, [R0+0xe] ;  /* 0x00000e0000117984 */ /* 0x004e620000000400 */
[----:B------:R2:W1:Y:S01]  /*27f0*/  MUFU.EX2 R103, R15 ;  /* 0x0000000f00677308 */ /* 0x0004620000000800 */
[C---:B------:R-:W-:Y:S01]  /*2800*/  FMUL.FTZ R102, R9.reuse, R68 ;  /* 0x0000004409667220 */ /* 0x040fe20000410000 */
[C---:B------:R-:W-:Y:S01]  /*2810*/  FMUL.FTZ R104, R9.reuse, R69 ;  /* 0x0000004509687220 */ /* 0x040fe20000410000 */
[----:B------:R-:W-:-:S05]  /*2820*/  FMUL.FTZ R14, R9, R64 ;  /* 0x00000040090e7220 */ /* 0x000fca0000410000 */
[----:B------:R4:W1:Y:S01]  /*2830*/  MUFU.EX2 R105, R102 ;  /* 0x0000006600697308 */ /* 0x0008620000000800 */
[----:B---3--:R-:W-:Y:S02]  /*2840*/  SHF.L.U32 R95, R95, 0x10, RZ ;  /* 0x000000105f5f7819 */ /* 0x008fe400000006ff */
[----:B--2---:R-:W-:Y:S02]  /*2850*/  MOV R15, R93 ;  /* 0x0000005d000f7202 */ /* 0x004fe40000000f00 */
[----:B------:R-:W-:Y:S01]  /*2860*/  ISETP.GE.U32.AND P6, PT, R61, R28, PT ;  /* 0x0000001c3d00720c */ /* 0x000fe20003fc6070 */
[----:B------:R-:W-:Y:S02]  /*2870*/  FMUL.FTZ R95, R88, R95 ;  /* 0x0000005f585f7220 */ /* 0x000fe40000410000 */
[----:B------:R0:W-:Y:S01]  /*2880*/  MUFU.EX2 R107, R104 ;  /* 0x00000068006b7308 */ /* 0x0001e20000000800 */
[----:B----4-:R-:W-:Y:S02]  /*2890*/  IMAD.U32 R102, R7, 0x10000, RZ ;  /* 0x0001000007667824 */ /* 0x010fe400078e00ff */
[----:B------:R-:W-:-:S02]  /*28a0*/  FMUL.FTZ R108, R9, R70 ;  /* 0x00000046096c7220 */ /* 0x000fc40000410000 */
[----:B------:R-:W-:-:S03]  /*28b0*/  FMUL.FTZ R7, R89, R102 ;  /* 0x0000006659077220 */ /* 0x000fc60000410000 */
[----:B------:R2:W3:Y:S01]  /*28c0*/  MUFU.EX2 R101, R14 ;  /* 0x0000000e00657308 */ /* 0x0004e20000000800 */
[----:B0-----:R-:W-:Y:S02]  /*28d0*/  IMAD.U32 R104, R97, 0x10000, RZ ;  /* 0x0001000061687824 */ /* 0x001fe400078e00ff */
[----:B------:R-:W-:Y:S02]  /*28e0*/  FMUL.FTZ R110, R9, R71 ;  /* 0x00000047096e7220 */ /* 0x000fe40000410000 */
[----:B------:R-:W-:Y:S01]  /*28f0*/  FMUL.FTZ R97, R87, R104 ;  /* 0x0000006857617220 */ /* 0x000fe20000410000 */
[----:B--2---:R-:W-:Y:S01]  /*2900*/  IMAD.MOV.U32 R14, RZ, RZ, R94 ;  /* 0x000000ffff0e7224 */ /* 0x004fe200078e005e */
[----:B------:R-:W-:Y:S01]  /*2910*/  FSEL R104, R95, RZ, !P6 ;  /* 0x000000ff5f687208 */ /* 0x000fe20007000000 */
[----:B------:R0:W2:Y:S01]  /*2920*/  MUFU.EX2 R109, R108 ;  /* 0x0000006c006d7308 */ /* 0x0000a20000000800 */
[----:B------:R-:W-:Y:S02]  /*2930*/  SHF.L.U32 R95, R99, 0x10, RZ ;  /* 0x00000010635f7819 */ /* 0x000fe400000006ff */
[----:B------:R4:W5:Y:S01]  /*2940*/  LDG.E R100, desc[UR16][R14.64] ;  /* 0x000000100e647981 */ /* 0x000962000c1e1900 */
[----:B------:R-:W-:-:S02]  /*2950*/  ISETP.GE.U32.AND P5, PT, R59, R28, PT ;  /* 0x0000001c3b00720c */ /* 0x000fc40003fa6070 */
[----:B------:R-:W-:Y:S02]  /*2960*/  ISETP.GE.U32.AND P4, PT, R57, R28, PT ;  /* 0x0000001c3900720c */ /* 0x000fe40003f86070 */
[----:B------:R-:W-:Y:S01]  /*2970*/  FSEL R7, R7, RZ, !P0 ;  /* 0x000000ff07077208 */ /* 0x000fe20004000000 */
[----:B0-----:R-:W-:Y:S02]  /*2980*/  IMAD.U32 R108, R19, 0x10000, RZ ;  /* 0x00010000136c7824 */ /* 0x001fe400078e00ff */
[----:B----4-:R-:W-:Y:S01]  /*2990*/  FMUL.FTZ R15, R9, R72 ;  /* 0x00000048090f7220 */ /* 0x010fe20000410000 */
[----:B-1----:R-:W-:Y:S01]  /*29a0*/  FSEL R9, R103, 1, !P6 ;  /* 0x3f80000067097808 */ /* 0x002fe20007000000 */
[----:B------:R0:W1:Y:S01]  /*29b0*/  MUFU.EX2 R14, R110 ;  /* 0x0000006e000e7308 */ /* 0x0000620000000800 */
[----:B------:R-:W-:Y:S01]  /*29c0*/  FMUL.FTZ R103, R86, R95 ;  /* 0x0000005f56677220 */ /* 0x000fe20000410000 */
[----:B------:R-:W-:Y:S02]  /*29d0*/  FSEL R97, R97, RZ, !P5 ;  /* 0x000000ff61617208 */ /* 0x000fe40006800000 */
[----:B------:R-:W-:-:S02]  /*29e0*/  FSEL R106, R106, 1, !P5 ;  /* 0x3f8000006a6a7808 */ /* 0x000fc40006800000 */
[----:B------:R-:W-:Y:S01]  /*29f0*/  FSEL R99, R105, 1, !P4 ;  /* 0x3f80000069637808 */ /* 0x000fe20006000000 */
[----:B------:R-:W-:Y:S01]  /*2a00*/  FFMA.FTZ R105, R7, R9, R104 ;  /* 0x0000000907697223 */ /* 0x000fe20000010068 */
[----:B------:R-:W4:Y:S01]  /*2a10*/  MUFU.EX2 R15, R15 ;  /* 0x0000000f000f7308 */ /* 0x000f220000000800 */
[----:B------:R-:W-:Y:S01]  /*2a20*/  SHF.L.U32 R19, R18, 0x10, RZ ;  /* 0x0000001012137819 */ /* 0x000fe200000006ff */
[----:B0-----:R-:W-:Y:S01]  /*2a30*/  FMUL.FTZ R110, R85, R108 ;  /* 0x0000006c556e7220 */ /* 0x001fe20000410000 */
[----:B------:R-:W-:Y:S01]  /*2a40*/  FSEL R108, R103, RZ, !P4 ;  /* 0x000000ff676c7208 */ /* 0x000fe20006000000 */
[----:B------:R-:W-:Y:S01]  /*2a50*/  FFMA.FTZ R105, R106, R105, R97 ;  /* 0x000000696a697223 */ /* 0x000fe20000010061 */
[----:B---3--:R-:W-:Y:S01]  /*2a60*/  FSEL R102, R101, 1, !P0 ;  /* 0x3f80000065667808 */ /* 0x008fe20004000000 */
[----:B------:R-:W-:Y:S02]  /*2a70*/  IMAD.U32 R16, R16, 0x10000, RZ ;  /* 0x0001000010107824 */ /* 0x000fe400078e00ff */
[----:B------:R-:W-:Y:S01]  /*2a80*/  FMUL.FTZ R19, R84, R19 ;  /* 0x0000001354137220 */ /* 0x000fe20000410000 */
[----:B------:R-:W-:Y:S01]  /*2a90*/  FSEL R101, R107, 1, !P3 ;  /* 0x3f8000006b657808 */ /* 0x000fe20005800000 */
[----:B------:R-:W-:Y:S01]  /*2aa0*/  FFMA.FTZ R105, R99, R105, R108 ;  /* 0x0000006963697223 */ /* 0x000fe2000001006c */
[----:B------:R-:W-:Y:S01]  /*2ab0*/  FSEL R110, R110, RZ, !P3 ;  /* 0x000000ff6e6e7208 */ /* 0x000fe20005800000 */
[----:B------:R-:W-:Y:S01]  /*2ac0*/  FMUL.FTZ R16, R83, R16 ;  /* 0x0000001053107220 */ /* 0x000fe20000410000 */
[----:B------:R-:W-:-:S02]  /*2ad0*/  SHF.L.U32 R17, R17, 0x10, RZ ;  /* 0x0000001011117819 */ /* 0x000fc400000006ff */
[-C--:B------:R-:W-:Y:S01]  /*2ae0*/  ISETP.GE.U32.AND P0, PT, R51, R28.reuse, PT ;  /* 0x0000001c3300720c */ /* 0x080fe20003f06070 */
[----:B------:R-:W-:Y:S01]  /*2af0*/  FFMA.FTZ R105, R101, R105, R110 ;  /* 0x0000006965697223 */ /* 0x000fe2000001006e */
[----:B--2---:R-:W-:Y:S02]  /*2b00*/  FSEL R95, R109, 1, !P2 ;  /* 0x3f8000006d5f7808 */ /* 0x004fe40005000000 */
[----:B------:R-:W-:Y:S01]  /*2b10*/  FSEL R112, R19, RZ, !P2 ;  /* 0x000000ff13707208 */ /* 0x000fe20005000000 */
[----:B------:R-:W-:Y:S01]  /*2b20*/  FMUL.FTZ R17, R82, R17 ;  /* 0x0000001152117220 */ /* 0x000fe20000410000 */
[----:B------:R-:W-:Y:S02]  /*2b30*/  ISETP.GE.U32.AND P6, PT, R47, R28, PT ;  /* 0x0000001c2f00720c */ /* 0x000fe40003fc6070 */
[----:B-1----:R-:W-:Y:S01]  /*2b40*/  FSEL R103, R14, 1, !P0 ;  /* 0x3f8000000e677808 */ /* 0x002fe20004000000 */
[----:B------:R-:W-:Y:S01]  /*2b50*/  FFMA.FTZ R14, R95, R105, R112 ;  /* 0x000000695f0e7223 */ /* 0x000fe20000010070 */
[----:B------:R-:W-:-:S02]  /*2b60*/  FSEL R114, R16, RZ, !P0 ;  /* 0x000000ff10727208 */ /* 0x000fc40004000000 */
[----:B----4-:R-:W-:Y:S01]  /*2b70*/  FSEL R105, R15, 1, !P6 ;  /* 0x3f8000000f697808 */ /* 0x010fe20007000000 */
        /* <DEDUP_REMOVED lines=81> */
.L_x_4518:
[----:B------:R-:W-:Y:S05]  /*3090*/  BSYNC.RECONVERGENT B0 ;  /* 0x0000000000007941 */ /* 0x000fea0003800200 */
.L_x_4517:
[----:B------:R-:W-:Y:S01]  /*30a0*/  IADD3 R90, PT, PT, R90, 0x1, RZ ;  /* 0x000000015a5a7810 */ /* 0x000fe20007ffe0ff */
[----:B------:R-:W-:Y:S01]  /*30b0*/  FFMA.FTZ R95, R95, R110, R112 ;  /* 0x0000006e5f5f7223 */ /* 0x000fe20000010070 */
[----:B------:R-:W-:Y:S01]  /*30c0*/  LEA R92, P2, R6, R92, 0x2 ;  /* 0x0000005c065c7211 */ /* 0x000fe200078410ff */
[----:B------:R-:W-:Y:S01]  /*30d0*/  UIADD3 UR5, UPT, UPT, UR5, 0x8, URZ ;  /* 0x0000000805057890 */ /* 0x000fe2000fffe0ff */
[----:B------:R-:W-:Y:S01]  /*30e0*/  ISETP.NE.AND P0, PT, R90, RZ, PT ;  /* 0x000000ff5a00720c */ /* 0x000fe20003f05270 */
[----:B------:R-:W-:Y:S01]  /*30f0*/  FFMA.FTZ R103, R103, R95, R114 ;  /* 0x0000005f67677223 */ /* 0x000fe20000010072 */
[----:B------:R-:W-:Y:S01]  /*3100*/  LEA R94, P3, R8, R94, 0x2 ;  /* 0x0000005e085e7211 */ /* 0x000fe200078610ff */
[C---:B-----5:R-:W-:Y:S01]  /*3110*/  FFMA.FTZ R73, R100.reuse, R109, R73 ;  /* 0x0000006d64497223 */ /* 0x060fe20000010049 */
        /* <DEDUP_REMOVED lines=12> */
.L_x_4516:
[----:B------:R-:W-:Y:S01]  /*31e0*/  BAR.SYNC.DEFER_BLOCKING 0x0 ;  /* 0x0000000000007b1d */ /* 0x000fe20000010000 */
[----:B------:R-:W-:Y:S02]  /*31f0*/  F2FP.BF16.F32.PACK_AB R4, R74, R73 ;  /* 0x000000494a04723e */ /* 0x000fe400000010ff */
[----:B------:R-:W-:Y:S02]  /*3200*/  ISETP.NE.AND P0, PT, R52, RZ, PT ;  /* 0x000000ff3400720c */ /* 0x000fe40003f05270 */
[----:B------:R-:W-:-:S03]  /*3210*/  PRMT R7, R4, 0x7610, R7 ;  /* 0x0000761004077816 */ /* 0x000fc60000000007 */
[----:B------:R-:W1:Y:S01]  /*3220*/  LDC.64 R10, c[0x0][0x420] ;  /* 0x00010800ff0a7b82 */ /* 0x000e620000000a00 */
[----:B------:R-:W-:Y:S01]  /*3230*/  PRMT R8, R4, 0x7632, R8 ;  /* 0x0000763204087816 */ /* 0x000fe20000000008 */
[----:B------:R-:W2:Y:S01]  /*3240*/  LDCU.64 UR8, c[0x0][0x478] ;  /* 0x00008f00ff0877ac */ /* 0x000ea20008000a00 */
[----:B------:R-:W-:Y:S02]  /*3250*/  F2FP.BF16.F32.PACK_AB R5, R76, R75 ;  /* 0x0000004b4c05723e */ /* 0x000fe400000010ff */
[----:B------:R-:W-:Y:S02]  /*3260*/  F2FP.BF16.F32.PACK_AB R4, R78, R77 ;  /* 0x0000004d4e04723e */ /* 0x000fe400000010ff */
[----:B------:R-:W-:Y:S02]  /*3270*/  F2FP.BF16.F32.PACK_AB R6, R80, R79 ;  /* 0x0000004f5006723e */ /* 0x000fe400000010ff */
[----:B------:R-:W-:Y:S02]  /*3280*/  PRMT R9, R5, 0x7632, R9 ;  /* 0x0000763205097816 */ /* 0x000fe40000000009 */
[----:B0-----:R-:W-:-:S02]  /*3290*/  PRMT R12, R4, 0x7632, R12 ;  /* 0x00007632040c7816 */ /* 0x001fc4000000000c */
[----:B------:R-:W-:Y:S01]  /*32a0*/  PRMT R13, R6, 0x7632, R13 ;  /* 0x00007632060d7816 */ /* 0x000fe2000000000d */
[----:B------:R-:W-:Y:S04]  /*32b0*/  STS.U16 [R0], R7 ;  /* 0x0000000700007388 */ /* 0x000fe80000000400 */
[----:B------:R-:W-:Y:S04]  /*32c0*/  STS.U16 [R0+0x2], R8 ;  /* 0x0000020800007388 */ /* 0x000fe80000000400 */
[----:B------:R0:W-:Y:S04]  /*32d0*/  STS.U16 [R0+0x4], R5 ;  /* 0x0000040500007388 */ /* 0x0001e80000000400 */
[----:B------:R3:W-:Y:S04]  /*32e0*/  STS.U16 [R0+0x6], R9 ;  /* 0x0000060900007388 */ /* 0x0007e80000000400 */
[----:B------:R4:W-:Y:S01]  /*32f0*/  STS.U16 [R0+0x8], R4 ;  /* 0x0000080400007388 */ /* 0x0009e20000000400 */
[----:B0-----:R-:W-:-:S03]  /*3300*/  IMAD.MOV.U32 R5, RZ, RZ, RZ ;  /* 0x000000ffff057224 */ /* 0x001fc600078e00ff */
[----:B------:R-:W-:Y:S01]  /*3310*/  STS.U16 [R0+0xa], R12 ;  /* 0x00000a0c00007388 */ /* 0x000fe20000000400 */
[----:B---3--:R-:W0:Y:S03]  /*3320*/  LDC.64 R8, c[0x0][0x428] ;  /* 0x00010a00ff087b82 */ /* 0x008e260000000a00 */
[----:B------:R3:W-:Y:S01]  /*3330*/  STS.U16 [R0+0xc], R6 ;  /* 0x00000c0600007388 */ /* 0x0007e20000000400 */
[----:B----4-:R-:W-:-:S03]  /*3340*/  MOV R4, R60 ;  /* 0x0000003c00047202 */ /* 0x010fc60000000f00 */
[----:B------:R1:W-:Y:S01]  /*3350*/  STS.U16 [R0+0xe], R13 ;  /* 0x00000e0d00007388 */ /* 0x0003e20000000400 */
[----:B------:R-:W-:-:S03]  /*3360*/  NOP ;  /* 0x0000000000007918 */ /* 0x000fc60000000000 */
[----:B------:R-:W-:Y:S01]  /*3370*/  LDS.U16 R15, [R27] ;  /* 0x000000001b0f7984 */ /* 0x000fe20000000400 */
[----:B---3--:R-:W3:Y:S01]  /*3380*/  LDC.64 R6, c[0x0][0x410] ;  /* 0x00010400ff067b82 */ /* 0x008ee20000000a00 */
[----:B-1----:R-:W-:Y:S02]  /*3390*/  IMAD.WIDE.U32 R12, R10, UR18, R4 ;  /* 0x000000120a0c7c25 */ /* 0x002fe4000f8e0004 */
[----:B------:R-:W-:Y:S02]  /*33a0*/  LDS.U16 R17, [R26+0x40] ;  /* 0x000040001a117984 */ /* 0x000fe40000000400 */
[----:B------:R-:W-:Y:S02]  /*33b0*/  IMAD R13, R11, UR18, R13 ;  /* 0x000000120b0d7c24 */ /* 0x000fe4000f8e020d */
[----:B------:R-:W-:Y:S01]  /*33c0*/  LDS.U16 R19, [R25+0x80] ;  /* 0x0000800019137984 */ /* 0x000fe20000000400 */
[----:B------:R-:W1:Y:S01]  /*33d0*/  LDC.64 R10, c[0x0][0x418] ;  /* 0x00010600ff0a7b82 */ /* 0x000e620000000a00 */
[----:B0-----:R-:W-:-:S02]  /*33e0*/  IMAD.WIDE.U32 R12, R58, R8, R12 ;  /* 0x000000083a0c7225 */ /* 0x001fc400078e000c */
[----:B------:R-:W-:Y:S02]  /*33f0*/  LDS.U16 R67, [R24+0xc0] ;  /* 0x0000c00018437984 */ /* 0x000fe40000000400 */
[----:B------:R-:W-:Y:S02]  /*3400*/  IMAD R16, R58, R9, R13 ;  /* 0x000000093a107224 */ /* 0x000fe400078e020d */
[----:B------:R-:W-:Y:S01]  /*3410*/  LDS.U16 R69, [R23+0x100] ;  /* 0x0001000017457984 */ /* 0x000fe20000000400 */
[----:B------:R-:W-:-:S03]  /*3420*/  IADD3 R9, P1, PT, R49, R12, RZ ;  /* 0x0000000c31097210 */ /* 0x000fc60007f3e0ff */
[----:B------:R-:W-:Y:S01]  /*3430*/  LDS.U16 R71, [R22+0x140] ;  /* 0x0001400016477984 */ /* 0x000fe20000000400 */
[----:B------:R-:W-:Y:S02]  /*3440*/  IADD3.X R16, PT, PT, RZ, R16, RZ, P1, !PT ;  /* 0x00000010ff107210 */ /* 0x000fe40000ffe4ff */
[C---:B--2---:R-:W-:Y:S01]  /*3450*/  LEA R8, P3, R9.reuse, UR8, 0x1 ;  /* 0x0000000809087c11 */ /* 0x044fe2000f8608ff */
[----:B------:R-:W-:Y:S01]  /*3460*/  LDS.U16 R81, [R21+0x180] ;  /* 0x0001800015517984 */ /* 0x000fe20000000400 */
[----:B---3--:R-:W-:Y:S02]  /*3470*/  IMAD.WIDE.U32 R12, R6, UR18, R4 ;  /* 0x00000012060c7c25 */ /* 0x008fe4000f8e0004 */
[----:B------:R-:W-:Y:S01]  /*3480*/  LEA.HI.X R9, R9, UR9, R16, 0x1, P3 ;  /* 0x0000000909097c11 */ /* 0x000fe200098f0c10 */
[----:B------:R-:W-:Y:S01]  /*3490*/  LDS.U16 R83, [R20+0x1c0] ;  /* 0x0001c00014537984 */ /* 0x000fe20000000400 */
[----:B------:R-:W0:Y:S01]  /*34a0*/  LDCU.64 UR8, c[0x0][0x488] ;  /* 0x00009100ff0877ac */ /* 0x000e220008000a00 */
[----:B------:R-:W-:-:S02]  /*34b0*/  IMAD R13, R7, UR18, R13 ;  /* 0x00000012070d7c24 */ /* 0x000fc4000f8e020d */
[----:B------:R-:W-:Y:S01]  /*34c0*/  @!P0 STS [UR4+0x210], R28 ;  /* 0x0002101cff008988 */ /* 0x000fe20008000804 */
[C---:B-1----:R-:W-:Y:S01]  /*34d0*/  IMAD.WIDE.U32 R12, R58.reuse, R10, R12 ;  /* 0x0000000a3a0c7225 */ /* 0x042fe200078e000c */
[----:B------:R-:W-:Y:S01]  /*34e0*/  PRMT R10, RZ, 0x7610, R10 ;  /* 0x00007610ff0a7816 */ /* 0x000fe2000000000a */
[----:B------:R-:W-:Y:S02]  /*34f0*/  BAR.SYNC.DEFER_BLOCKING 0x0 ;  /* 0x0000000000007b1d */ /* 0x000fe40000010000 */
[----:B------:R-:W-:Y:S01]  /*3500*/  IMAD R7, R58, R11, R13 ;  /* 0x0000000b3a077224 */ /* 0x000fe200078e020d */
[----:B------:R-:W-:-:S03]  /*3510*/  PRMT R11, RZ, 0x7610, R11 ;  /* 0x00007610ff0b7816 */ /* 0x000fc6000000000b */
        /* <DEDUP_REMOVED lines=24> */
[-C--:B------:R-:W-:Y:S01]  /*36a0*/  ISETP.GE.AND P4, PT, R37, R28.reuse, PT ;  /* 0x0000001c2500720c */ /* 0x080fe20003f86270 */
[----:B------:R0:W-:Y:S01]  /*36b0*/  @!P1 STG.E.U16 desc[UR16][R8.64+0x1c0], R83 ;  /* 0x0001c05308009986 */ /* 0x0001e2000c101510 */
        /* <DEDUP_REMOVED lines=33> */
[----:B------:R-:W5:Y:S04]  /*38d0*/  LDS.U16 R12, [R0+0xe] ;  /* 0x00000e00000c7984 */ /* 0x000f680000000400 */
[----:B------:R-:W5:Y:S01]  /*38e0*/  LDS.U16 R9, [R0+0xa] ;  /* 0x00000a0000097984 */ /* 0x000f620000000400 */
[----:B0-----:R-:W-:-:S02]  /*38f0*/  SHF.L.U32 R7, R7, 0x10, RZ ;  /* 0x0000001007077819 */ /* 0x001fc400000006ff */
[----:B-1----:R-:W-:Y:S02]  /*3900*/  SHF.L.U32 R18, R8, 0x10, RZ ;  /* 0x0000001008127819 */ /* 0x002fe400000006ff */
[----:B--2---:R-:W-:-:S03]  /*3910*/  SHF.L.U32 R15, R15, 0x10, RZ ;  /* 0x000000100f0f7819 */ /* 0x004fc600000006ff */
[----:B------:R-:W-:Y:S01]  /*3920*/  FMUL.FTZ R8, R18, -1.4426950216293334961 ;  /* 0xbfb8aa3b12087820 */ /* 0x000fe20000410000 */
[----:B---3--:R-:W-:Y:S02]  /*3930*/  IMAD.U32 R13, R6, 0x10000, RZ ;  /* 0x00010000060d7824 */ /* 0x008fe400078e00ff */
[----:B------:R-:W-:-:S03]  /*3940*/  FMUL.FTZ R6, R15, -1.4426950216293334961 ;  /* 0xbfb8aa3b0f067820 */ /* 0x000fc60000410000 */
[----:B------:R-:W-:Y:S01]  /*3950*/  MUFU.EX2 R8, R8 ;  /* 0x0000000800087308 */ /* 0x000fe20000000800 */
[----:B----4-:R-:W-:Y:S02]  /*3960*/  IMAD.U32 R16, R10, 0x10000, RZ ;  /* 0x000100000a107824 */ /* 0x010fe400078e00ff */
[----:B------:R-:W-:Y:S01]  /*3970*/  FMUL.FTZ R10, R7, -1.4426950216293334961 ;  /* 0xbfb8aa3b070a7820 */ /* 0x000fe20000410000 */
[----:B------:R-:W-:Y:S01]  /*3980*/  FMUL.FTZ R14, R13, -1.4426950216293334961 ;  /* 0xbfb8aa3b0d0e7820 */ /* 0x000fe20000410000 */
[----:B-----5:R-:W-:Y:S01]  /*3990*/  SHF.L.U32 R60, R11, 0x10, RZ ;  /* 0x000000100b3c7819 */ /* 0x020fe200000006ff */
[----:B------:R-:W-:-:S03]  /*39a0*/  FMUL.FTZ R17, R16, -1.4426950216293334961 ;  /* 0xbfb8aa3b10117820 */ /* 0x000fc60000410000 */
[----:B------:R-:W0:Y:S01]  /*39b0*/  MUFU.EX2 R10, R10 ;  /* 0x0000000a000a7308 */ /* 0x000e220000000800 */
[----:B------:R-:W-:Y:S02]  /*39c0*/  IMAD.U32 R62, R12, 0x10000, RZ ;  /* 0x000100000c3e7824 */ /* 0x000fe400078e00ff */
[----:B------:R-:W-:Y:S01]  /*39d0*/  FMUL.FTZ R12, R60, -1.4426950216293334961 ;  /* 0xbfb8aa3b3c0c7820 */ /* 0x000fe20000410000 */
[----:B------:R-:W-:Y:S02]  /*39e0*/  IMAD.U32 R19, R9, 0x10000, RZ ;  /* 0x0001000009137824 */ /* 0x000fe400078e00ff */
[----:B------:R-:W-:Y:S02]  /*39f0*/  FMUL.FTZ R64, R62, -1.4426950216293334961 ;  /* 0xbfb8aa3b3e407820 */ /* 0x000fe40000410000 */
[----:B------:R-:W1:Y:S01]  /*3a00*/  MUFU.EX2 R6, R6 ;  /* 0x0000000600067308 */ /* 0x000e620000000800 */
[----:B------:R-:W-:-:S07]  /*3a10*/  FMUL.FTZ R9, R19, -1.4426950216293334961 ;  /* 0xbfb8aa3b13097820 */ /* 0x000fce0000410000 */
[----:B------:R-:W2:Y:S01]  /*3a20*/  MUFU.EX2 R14, R14 ;  /* 0x0000000e000e7308 */ /* 0x000ea20000000800 */
[----:B0-----:R-:W-:-:S07]  /*3a30*/  FADD.FTZ R10, R10, 1 ;  /* 0x3f8000000a0a7421 */ /* 0x001fce0000010000 */
[----:B------:R-:W0:Y:S01]  /*3a40*/  MUFU.EX2 R17, R17 ;  /* 0x0000001100117308 */ /* 0x000e220000000800 */
[----:B-1----:R-:W-:-:S07]  /*3a50*/  FADD.FTZ R6, R6, 1 ;  /* 0x3f80000006067421 */ /* 0x002fce0000010000 */
[----:B------:R1:W3:Y:S01]  /*3a60*/  MUFU.EX2 R11, R9 ;  /* 0x00000009000b7308 */ /* 0x0002e20000000800 */
[----:B--2---:R-:W-:-:S07]  /*3a70*/  FADD.FTZ R14, R14, 1 ;  /* 0x3f8000000e0e7421 */ /* 0x004fce0000010000 */
[----:B------:R-:W2:Y:S01]  /*3a80*/  MUFU.EX2 R12, R12 ;  /* 0x0000000c000c7308 */ /* 0x000ea20000000800 */
[----:B-1----:R-:W-:Y:S01]  /*3a90*/  FADD.FTZ R9, R8, 1 ;  /* 0x3f80000008097421 */ /* 0x002fe20000010000 */
[----:B0-----:R-:W-:-:S06]  /*3aa0*/  FADD.FTZ R17, R17, 1 ;  /* 0x3f80000011117421 */ /* 0x001fcc0000010000 */
[----:B------:R-:W0:Y:S01]  /*3ab0*/  MUFU.EX2 R64, R64 ;  /* 0x0000004000407308 */ /* 0x000e220000000800 */
[----:B---3--:R-:W-:-:S07]  /*3ac0*/  FADD.FTZ R11, R11, 1 ;  /* 0x3f8000000b0b7421 */ /* 0x008fce0000010000 */
        /* <DEDUP_REMOVED lines=14> */
[----:B------:R-:W-:Y:S01]  /*3bb0*/  BAR.SYNC.DEFER_BLOCKING 0x0 ;  /* 0x0000000000007b1d */ /* 0x000fe20000010000 */
[----:B-1----:R-:W-:-:S04]  /*3bc0*/  FMUL.FTZ R13, R13, R14 ;  /* 0x0000000e0d0d7220 */ /* 0x002fc80000410000 */
[----:B------:R-:W-:-:S03]  /*3bd0*/  FMUL.FTZ R13, R13, R74 ;  /* 0x0000004a0d0d7220 */ /* 0x000fc60000410000 */
[----:B------:R-:W1:Y:S01]  /*3be0*/  LDC.64 R14, c[0x0][0x430] ;  /* 0x00010c00ff0e7b82 */ /* 0x000e620000000a00 */
[----:B------:R-:W3:Y:S01]  /*3bf0*/  MUFU.RCP R65, R12 ;  /* 0x0000000c00417308 */ /* 0x000ee20000001000 */
[----:B--2---:R-:W-:Y:S01]  /*3c00*/  FMUL.FTZ R7, R16, R17 ;  /* 0x0000001110077220 */ /* 0x004fe20000410000 */
[----:B------:R-:W-:-:S03]  /*3c10*/  F2FP.BF16.F32.PACK_AB R6, R13, R6 ;  /* 0x000000060d06723e */ /* 0x000fc600000010ff */
[----:B------:R-:W-:-:S03]  /*3c20*/  FMUL.FTZ R7, R7, R76 ;  /* 0x0000004c07077220 */ /* 0x000fc60000410000 */
[----:B------:R-:W2:Y:S01]  /*3c30*/  MUFU.RCP R67, R64 ;  /* 0x0000004000437308 */ /* 0x000ea20000001000 */
[----:B0-----:R-:W-:Y:S01]  /*3c40*/  FMUL.FTZ R19, R19, R66 ;  /* 0x0000004213137220 */ /* 0x001fe20000410000 */
[----:B------:R-:W-:Y:S02]  /*3c50*/  F2FP.BF16.F32.PACK_AB R7, R7, R8 ;  /* 0x000000080707723e */ /* 0x000fe400000010ff */
[----:B------:R-:W-:Y:S01]  /*3c60*/  PRMT R8, R6, 0x7632, R8 ;  /* 0x0000763206087816 */ /* 0x000fe20000000008 */
[----:B------:R-:W-:Y:S01]  /*3c70*/  FMUL.FTZ R19, R19, R78 ;  /* 0x0000004e13137220 */ /* 0x000fe20000410000 */
[----:B------:R-:W-:Y:S01]  /*3c80*/  PRMT R10, R7, 0x7632, R10 ;  /* 0x00007632070a7816 */ /* 0x000fe2000000000a */
[----:B---3--:R-:W-:-:S03]  /*3c90*/  FMUL.FTZ R60, R60, R65 ;  /* 0x000000413c3c7220 */ /* 0x008fc60000410000 */
[----:B------:R-:W-:Y:S01]  /*3ca0*/  F2FP.BF16.F32.PACK_AB R18, R19, R18 ;  /* 0x000000121312723e */ /* 0x000fe200000010ff */
[----:B------:R-:W-:Y:S01]  /*3cb0*/  STS.U16 [R0], R6 ;  /* 0x0000000600007388 */ /* 0x000fe20000000400 */
[----:B------:R-:W-:Y:S02]  /*3cc0*/  FMUL.FTZ R60, R60, R79 ;  /* 0x0000004f3c3c7220 */ /* 0x000fe40000410000 */
[----:B------:R-:W-:Y:S01]  /*3cd0*/  PRMT R12, R18, 0x7632, R12 ;  /* 0x00007632120c7816 */ /* 0x000fe2000000000c */
[----:B------:R-:W-:Y:S01]  /*3ce0*/  STS.U16 [R0+0x2], R8 ;  /* 0x0000020800007388 */ /* 0x000fe20000000400 */
[----:B-1----:R-:W-:-:S04]  /*3cf0*/  IMAD.WIDE.U32 R4, R14, UR18, R4 ;  /* 0x000000120e047c25 */ /* 0x002fc8000f8e0004 */
[----:B--2---:R-:W-:Y:S01]  /*3d00*/  FMUL.FTZ R9, R62, R67 ;  /* 0x000000433e097220 */ /* 0x004fe20000410000 */
[----:B------:R-:W-:Y:S01]  /*3d10*/  STS.U16 [R0+0x4], R7 ;  /* 0x0000040700007388 */ /* 0x000fe20000000400 */
[----:B------:R-:W-:Y:S02]  /*3d20*/  IMAD R5, R15, UR18, R5 ;  /* 0x000000120f057c24 */ /* 0x000fe4000f8e0205 */
[----:B------:R-:W-:Y:S01]  /*3d30*/  FMUL.FTZ R9, R9, R80 ;  /* 0x0000005009097220 */ /* 0x000fe20000410000 */
[----:B------:R-:W-:Y:S04]  /*3d40*/  STS.U16 [R0+0x6], R10 ;  /* 0x0000060a00007388 */ /* 0x000fe80000000400 */
[----:B------:R-:W-:Y:S01]  /*3d50*/  F2FP.BF16.F32.PACK_AB R9, R9, R60 ;  /* 0x0000003c0909723e */ /* 0x000fe200000010ff */
[----:B------:R-:W-:Y:S03]  /*3d60*/  STS.U16 [R0+0x8], R18 ;  /* 0x0000081200007388 */ /* 0x000fe60000000400 */
[C---:B------:R-:W-:Y:S01]  /*3d70*/  PRMT R13, R9.reuse, 0x7610, R13 ;  /* 0x00007610090d7816 */ /* 0x040fe2000000000d */
[----:B------:R-:W-:Y:S01]  /*3d80*/  STS.U16 [R0+0xa], R12 ;  /* 0x00000a0c00007388 */ /* 0x000fe20000000400 */
[----:B------:R-:W-:-:S03]  /*3d90*/  PRMT R16, R9, 0x7632, R16 ;  /* 0x0000763209107816 */ /* 0x000fc60000000010 */
        /* <DEDUP_REMOVED lines=48> */
.L_x_4521:
        /* <DEDUP_REMOVED lines=14> */
.L_x_5131:


//--------------------- .text._Z25selective_scan_fwd_kernelI32Selective_Scan_fwd_kernel_traitsILi32ELi8ELi1ELb0ELb1ELb1ELb0EN3c108BFloat16EfEEv13SSMParamsBase --------------------------
	.section	.text._Z25selective_scan_fwd_kernelI32Selective_Scan_fwd_kernel_traitsILi32ELi8ELi1ELb0ELb1ELb1ELb0EN3c108BFloat16EfEEv13SSMParamsBase,"ax",@progbits
	.align	128
        .global         _Z25selective_scan_fwd_kernelI32Selective_Scan_fwd_kernel_traitsILi32ELi8ELi1ELb0ELb1ELb1ELb0EN3c108BFloat16EfEEv13SSMParamsBase
        .type           _Z25selective_scan_fwd_kernelI32Selective_Scan_fwd_kernel_traitsILi32ELi8ELi1ELb0ELb1ELb1ELb0EN3c108BFloat16EfEEv13SSMParamsBase,@function
        .size           _Z25selective_scan_fwd_kernelI32Selective_Scan_fwd_kernel_traitsILi32ELi8ELi1ELb0ELb1ELb1ELb0EN3c108BFloat16EfEEv13SSMParamsBase,(.L_x_5132 - _Z25selective_scan_fwd_kernelI32Selective_Scan_fwd_kernel_traitsILi32ELi8ELi1ELb0ELb1ELb1ELb0EN3c108BFloat16EfEEv13SSMParamsBase)
        .other          _Z25selective_scan_fwd_kernelI32Selective_Scan_fwd_kernel_traitsILi32ELi8ELi1ELb0ELb1ELb1ELb0EN3c108BFloat16EfEEv13SSMParamsBase,@"STO_CUDA_ENTRY STV_DEFAULT"
_Z25selective_scan_fwd_kernelI32Selective_Scan_fwd_kernel_traitsILi32ELi8ELi1ELb0ELb1ELb1ELb0EN3c108BFloat16EfEEv13SSMParamsBase:
.text._Z25selective_scan_fwd_kernelI32Selective_Scan_fwd_kernel_traitsILi32ELi8ELi1ELb0ELb1ELb1ELb0EN3c108BFloat16EfEEv13SSMParamsBase:
        /* <DEDUP_REMOVED lines=25> */
[----:B---3--:R-:W-:Y:S02]  /*0190*/  VIADD R6, R0, 0xffffffe ;  /* 0x0ffffffe00067836 */ /* 0x008fe40000000000 */
[----:B------:R-:W-:Y:S02]  /*01a0*/  @P1 LEA.HI.X R5, R17, R5, RZ, 0x2, P3 ;  /* 0x0000000511051211 */ /* 0x000fe400018f14ff */
[----:B------:R3:W4:Y:S03]  /*01b0*/  F2I.FTZ.U32.TRUNC.NTZ R7, R6 ;  /* 0x0000000600077305 */ /* 0x000726000021f000 */
[----:B------:R2:W5:Y:S01]  /*01c0*/  @P1 LDG.E R30, desc[UR18][R4.64] ;  /* 0x00000012041e1981 */ /* 0x000562000c1e1900 */
[----:B---3--:R-:W-:-:S02]  /*01d0*/  HFMA2 R6, -RZ, RZ, 0, 0 ;  /* 0x00000000ff067431 */ /* 0x008fc400000001ff */
[----:B----4-:R-:W-:-:S04]  /*01e0*/  IMAD.MOV R10, RZ, RZ, -R7 ;  /* 0x000000ffff0a7224 */ /* 0x010fc800078e0a07 */
[----:B------:R-:W-:Y:S01]  /*01f0*/  IMAD R3, R10, R9, RZ ;  /* 0x000000090a037224 */ /* 0x000fe200078e02ff */
[----:B------:R-:W-:Y:S01]  /*0200*/  IABS R2, R17 ;  /* 0x0000001100027213 */ /* 0x000fe20000000000 */
[----:B------:R-:W3:Y:S02]  /*0210*/  LDC.64 R10, c[0x0][0x448] ;  /* 0x00011200ff0a7b82 */ /* 0x000ee40000000a00 */
        /* <DEDUP_REMOVED lines=10> */
[----:B------:R-:W-:-:S05]  /*02c0*/  ISETP.NE.AND P1, PT, R8, RZ, PT ;  /* 0x000000ff0800720c */ /* 0x000fca0003f25270 */
[----:B------:R-:W-:-:S04]  /*02d0*/  @P0 VIADD R7, R7, 0x1 ;  /* 0x0000000107070836 */ /* 0x000fc80000000000 */
[----:B------:R-:W-:-:S05]  /*02e0*/  IMAD.MOV.U32 R0, RZ, RZ, R7 ;  /* 0x000000ffff007224 */ /* 0x000fca00078e0007 */
        /* <DEDUP_REMOVED lines=8> */
[----:B------:R-:W-:Y:S01]  /*0370*/  IMAD.U32 R2, RZ, RZ, UR4 ;  /* 0x00000004ff027e24 */ /* 0x000fe2000f8e00ff */
[----:B------:R-:W-:Y:S01]  /*0380*/  MOV R3, UR5 ;  /* 0x0000000500037c02 */ /* 0x000fe20008000f00 */
[----:B------:R-:W-:Y:S01]  /*0390*/  UIMAD.WIDE.U32 UR4, UR20, UR16, URZ ;  /* 0x00000010140472a5 */ /* 0x000fe2000f8e00ff */
[----:B------:R-:W-:Y:S02]  /*03a0*/  IMAD.U32 R3, RZ, RZ, UR8 ;  /* 0x00000008ff037e24 */ /* 0x000fe4000f8e00ff */
[----:B------:R-:W-:Y:S01]  /*03b0*/  IMAD.U32 R6, RZ, RZ, UR6 ;  /* 0x00000006ff067e24 */ /* 0x000fe2000f8e00ff */
[----:B------:R-:W-:Y:S01]  /*03c0*/  UIMAD UR8, UR20, UR17, UR5 ;  /* 0x00000011140872a4 */ /* 0x000fe2000f8e0205 */
[----:B------:R-:W-:Y:S01]  /*03d0*/  IMAD.U32 R7, RZ, RZ, UR7 ;  /* 0x00000007ff077e24 */ /* 0x000fe2000f8e00ff */
[----:B--2---:R-:W-:Y:S01]  /*03e0*/  MOV R5, UR9 ;  /* 0x0000000900057c02 */ /* 0x004fe20008000f00 */
[----:B-1-3--:R-:W-:Y:S09]  /*03f0*/  @!P0 EXIT ;  /* 0x000000000000894d */ /* 0x00aff20003800000 */
[----:B------:R-:W0:Y:S01]  /*0400*/  LDCU.64 UR6, c[0x0][0x3d0] ;  /* 0x00007a00ff0677ac */ /* 0x000e220008000a00 */
[----:B------:R-:W1:Y:S01]  /*0410*/  LDC.64 R54, c[0x0][0x3e8] ;  /* 0x0000fa00ff367b82 */ /* 0x000e620000000a00 */
[----:B------:R-:W2:Y:S01]  /*0420*/  S2R R29, SR_TID.X ;  /* 0x00000000001d7919 */ /* 0x000ea20000002100 */
[C---:B------:R-:W-:Y:S01]  /*0430*/  IMAD.WIDE.U32 R2, R17.reuse, UR10, R2 ;  /* 0x0000000a11027c25 */ /* 0x040fe2000f8e0002 */
[----:B------:R-:W-:Y:S01]  /*0440*/  SHF.R.S32.HI R15, RZ, 0x1f, R0 ;  /* 0x0000001fff0f7819 */ /* 0x000fe20000011400 */
[----:B------:R-:W-:Y:S01]  /*0450*/  UMOV UR5, UR8 ;  /* 0x0000000800057c82 */ /* 0x000fe20008000000 */
[----:B------:R-:W3:Y:S01]  /*0460*/  LDCU.U8 UR9, c[0x0][0x39e] ;  /* 0x000073c0ff0977ac */ /* 0x000ee20008000000 */
[----:B------:R-:W-:Y:S01]  /*0470*/  IMAD R42, R17, UR11, R3 ;  /* 0x0000000b112a7c24 */ /* 0x000fe2000f8e0203 */
[----:B------:R-:W-:Y:S01]  /*0480*/  LEA R32, P0, R2, R32, 0x1 ;  /* 0x0000002002207211 */ /* 0x000fe200078008ff */
[----:B------:R-:W3:Y:S01]  /*0490*/  LDC.64 R22, c[0x0][0x428] ;  /* 0x00010a00ff167b82 */ /* 0x000ee20000000a00 */
[----:B------:R-:W-:-:S02]  /*04a0*/  IMAD R3, R15, R52, RZ ;  /* 0x000000340f037224 */ /* 0x000fc400078e02ff */
[----:B------:R-:W-:Y:S01]  /*04b0*/  LEA.HI.X R42, R2, R33, R42, 0x1, P0 ;  /* 0x00000021022a7211 */ /* 0x000fe200000f0c2a */
[----:B------:R-:W-:Y:S02]  /*04c0*/  IMAD.MOV.U32 R4, RZ, RZ, R6 ;  /* 0x000000ffff047224 */ /* 0x000fe400078e0006 */
[C---:B------:R-:W-:Y:S02]  /*04d0*/  IMAD R53, R0.reuse, R53, R3 ;  /* 0x0000003500357224 */ /* 0x040fe400078e0203 */
[----:B------:R-:W2:Y:S01]  /*04e0*/  LDC R16, c[0x0][0x384] ;  /* 0x0000e100ff107b82 */ /* 0x000ea20000000800 */
[----:B------:R-:W-:Y:S01]  /*04f0*/  IMAD.WIDE.U32 R2, R0, R52, UR4 ;  /* 0x0000000400027e25 */ /* 0x000fe2000f8e0034 */
[----:B0-----:R-:W-:Y:S01]  /*0500*/  UIMAD.WIDE.U32 UR4, UR20, UR6, URZ ;  /* 0x00000006140472a5 */ /* 0x001fe2000f8e00ff */
[----:B------:R-:W0:Y:S02]  /*0510*/  LDCU UR6, c[0x0][0x38c] ;  /* 0x00007180ff0677ac */ /* 0x000e240008000800 */
[----:B------:R-:W-:Y:S01]  /*0520*/  IMAD.IADD R53, R3, 0x1, R53 ;  /* 0x0000000103357824 */ /* 0x000fe200078e0235 */
[C---:B------:R-:W-:Y:S01]  /*0530*/  LEA R52, P1, R2.reuse, R10, 0x1 ;  /* 0x0000000a02347211 */ /* 0x040fe200078208ff */
[----:B------:R-:W-:Y:S01]  /*0540*/  IMAD.WIDE.U32 R4, R17, UR14, R4 ;  /* 0x0000000e11047c25 */ /* 0x000fe2000f8e0004 */
[----:B------:R-:W2:Y:S01]  /*0550*/  LDC.64 R24, c[0x0][0x420] ;  /* 0x00010800ff187b82 */ /* 0x000ea20000000a00 */
[----:B------:R-:W-:Y:S01]  /*0560*/  UIMAD UR5, UR20, UR7, UR5 ;  /* 0x00000007140572a4 */ /* 0x000fe2000f8e0205 */
[----:B------:R-:W-:Y:S01]  /*0570*/  LEA.HI.X R53, R2, R11, R53, 0x1, P1 ;  /* 0x0000000b02357211 */ /* 0x000fe200008f0c35 */
[----:B-1----:R-:W-:Y:S01]  /*0580*/  IMAD R15, R15, R54, RZ ;  /* 0x000000360f0f7224 */ /* 0x002fe200078e02ff */
[----:B----4-:R-:W-:Y:S01]  /*0590*/  LEA R33, P0, R4, R8, 0x1 ;  /* 0x0000000804217211 */ /* 0x010fe200078008ff */
[----:B------:R-:W-:-:S02]  /*05a0*/  IMAD R43, R17, UR15, R5 ;  /* 0x0000000f112b7c24 */ /* 0x000fc4000f8e0205 */
[----:B------:R-:W-:Y:S01]  /*05b0*/  IMAD.WIDE.U32 R2, R0, R54, UR4 ;  /* 0x0000000400027e25 */ /* 0x000fe2000f8e0036 */
[----:B------:R-:W1:Y:S02]  /*05c0*/  LDC.64 R18, c[0x0][0x450] ;  /* 0x00011400ff127b82 */ /* 0x000e640000000a00 */
[----:B------:R-:W-:Y:S01]  /*05d0*/  LEA.HI.X R43, R4, R9, R43, 0x1, P0 ;  /* 0x00000009042b7211 */ /* 0x000fe200000f0c2b */
[----:B---3--:R-:W-:Y:S01]  /*05e0*/  IMAD.WIDE.U32 R12, R17, R22, RZ ;  /* 0x00000016110c7225 */ /* 0x008fe200078e00ff */
[----:B0-----:R-:W-:-:S03]  /*05f0*/  UISETP.LT.AND UP0, UPT, UR6, 0x1, UPT ;  /* 0x000000010600788c */ /* 0x001fc6000bf01270 */
[----:B------:R-:W-:Y:S01]  /*0600*/  IMAD R55, R0, R55, R15 ;  /* 0x0000003700377224 */ /* 0x000fe200078e020f */
[----:B------:R-:W0:Y:S01]  /*0610*/  LDC.64 R26, c[0x0][0x3a0] ;  /* 0x0000e800ff1a7b82 */ /* 0x000e220000000a00 */
[----:B--2---:R-:W-:Y:S01]  /*0620*/  IMAD R0, R16, UR20, R17 ;  /* 0x0000001410007c24 */ /* 0x004fe2000f8e0211 */
[----:B------:R-:W-:Y:S01]  /*0630*/  USEL UR4, UR6, 0x1, !UP0 ;  /* 0x0000000106047887 */ /* 0x000fe2000c000000 */
[----:B------:R-:W-:Y:S01]  /*0640*/  IMAD R13, R17, R23, R13 ;  /* 0x00000017110d7224 */ /* 0x000fe200078e020d */
[----:B------:R-:W-:Y:S01]  /*0650*/  IADD3 R55, PT, PT, R3, R55, RZ ;  /* 0x0000003703377210 */ /* 0x000fe20007ffe0ff */
[----:B------:R-:W-:Y:S01]  /*0660*/  IMAD R0, R0, R21, RZ ;  /* 0x0000001500007224 */ /* 0x000fe200078e02ff */
[----:B------:R-:W-:Y:S02]  /*0670*/  UIADD3 UR7, UPT, UPT, -UR4, URZ, URZ ;  /* 0x000000ff04077290 */ /* 0x000fe4000fffe1ff */
[----:B------:R-:W2:Y:S01]  /*0680*/  LDC.64 R34, c[0x0][0x440] ;  /* 0x00011000ff227b82 */ /* 0x000ea20000000a00 */
[----:B------:R-:W-:-:S04]  /*0690*/  IMAD.WIDE.U32 R4, R24, UR20, R12 ;  /* 0x0000001418047c25 */ /* 0x000fc8000f8e000c */
[----:B------:R-:W-:Y:S02]  /*06a0*/  IMAD R24, R0, UR6, RZ ;  /* 0x0000000600187c24 */ /* 0x000fe4000f8e02ff */
[----:B------:R-:W-:Y:S01]  /*06b0*/  IMAD.SHL.U32 R0, R29, 0x8, RZ ;  /* 0x000000081d007824 */ /* 0x000fe200078e00ff */
[----:B------:R-:W3:Y:S01]  /*06c0*/  LDC.64 R10, c[0x0][0x3a8] ;  /* 0x0000ea00ff0a7b82 */ /* 0x000ee20000000a00 */
[----:B-1----:R-:W-:Y:S02]  /*06d0*/  LEA R54, P0, R2, R18, 0x1 ;  /* 0x0000001202367211 */ /* 0x002fe400078008ff */
[C---:B------:R-:W-:Y:S01]  /*06e0*/  VIADD R36, R0.reuse, 0x3 ;  /* 0x0000000300247836 */ /* 0x040fe20000000000 */
[C---:B------:R-:W-:Y:S01]  /*06f0*/  IADD3 R37, PT, PT, R0.reuse, 0x4, RZ ;  /* 0x0000000400257810 */ /* 0x040fe20007ffe0ff */
[----:B------:R-:W-:Y:S01]  /*0700*/  VIADD R38, R0, 0x5 ;  /* 0x0000000500267836 */ /* 0x000fe20000000000 */
[----:B------:R-:W-:Y:S01]  /*0710*/  LEA.HI.X R55, R2, R19, R55, 0x1, P0 ;  /* 0x0000001302377211 */ /* 0x000fe200000f0c37 */
[C---:B------:R-:W-:Y:S01]  /*0720*/  VIADD R39, R0.reuse, 0x6 ;  /* 0x0000000600277836 */ /* 0x040fe20000000000 */
[----:B------:R-:W1:Y:S01]  /*0730*/  LDC.64 R8, c[0x0][0x3e0] ;  /* 0x0000f800ff087b82 */ /* 0x000e620000000a00 */
[C---:B------:R-:W-:Y:S01]  /*0740*/  LOP3.LUT R2, R0.reuse, 0x1f00, RZ, 0xc0, !PT ;  /* 0x00001f0000027812 */ /* 0x040fe200078ec0ff */
[----:B0-----:R-:W-:Y:S01]  /*0750*/  IMAD.WIDE.U32 R14, R17, R26, RZ ;  /* 0x0000001a110e7225 */ /* 0x001fe200078e00ff */
[----:B------:R-:W-:-:S02]  /*0760*/  IADD3 R40, PT, PT, R0, 0x7, RZ ;  /* 0x0000000700287810 */ /* 0x000fc40007ffe0ff */
[----:B------:R-:W-:Y:S01]  /*0770*/  LOP3.LUT R41, R2, 0x1f, R29, 0xf8, !PT ;  /* 0x0000001f02297812 */ /* 0x000fe200078ef81d */
[----:B------:R-:W-:Y:S02]  /*0780*/  IMAD R27, R17, R27, R15 ;  /* 0x0000001b111b7224 */ /* 0x000fe400078e020f */
[----:B------:R-:W0:Y:S01]  /*0790*/  LDC.64 R6, c[0x0][0x3c0] ;  /* 0x0000f000ff067b82 */ /* 0x000e220000000a00 */
[----:B--2---:R-:W-:Y:S01]  /*07a0*/  LEA R28, P1, R14, R34, 0x2 ;  /* 0x000000220e1c7211 */ /* 0x004fe200078210ff */
[----:B------:R-:W-:Y:S01]  /*07b0*/  IMAD.WIDE.U32 R2, R41, 0x2, RZ ;  /* 0x0000000229027825 */ /* 0x000fe200078e00ff */
[----:B------:R-:W-:Y:S02]  /*07c0*/  IADD3 R34, PT, PT, R0, 0x1, RZ ;  /* 0x0000000100227810 */ /* 0x000fe40007ffe0ff */
[----:B------:R-:W-:Y:S01]  /*07d0*/  LEA.HI.X R27, R14, R35, R27, 0x2, P1 ;  /* 0x000000230e1b7211 */ /* 0x000fe200008f141b */
[----:B------:R-:W-:Y:S01]  /*07e0*/  IMAD R26, R25, UR20, R5 ;  /* 0x00000014191a7c24 */ /* 0x000fe2000f8e0205 */
[C---:B------:R-:W-:Y:S01]  /*07f0*/  LOP3.LUT R44, R41.reuse, 0x20, RZ, 0xfc, !PT ;  /* 0x00000020292c7812 */ /* 0x040fe200078efcff */
[----:B------:R-:W-:Y:S01]  /*0800*/  IMAD.MOV.U32 R25, RZ, RZ, RZ ;  /* 0x000000ffff197224 */ /* 0x000fe200078e00ff */
[----:B---3--:R-:W-:Y:S01]  /*0810*/  SHF.L.U64.HI R11, R10, 0x2, R11 ;  /* 0x000000020a0b7819 */ /* 0x008fe2000001020b */
[----:B------:R-:W-:Y:S01]  /*0820*/  VIADD R35, R0, 0x2 ;  /* 0x0000000200237836 */ /* 0x000fe20000000000 */
[----:B------:R-:W-:-:S02]  /*0830*/  LOP3.LUT R45, R41, 0x40, RZ, 0xfc, !PT ;  /* 0x00000040292d7812 */ /* 0x000fc400078efcff */
[C---:B------:R-:W-:Y:S02]  /*0840*/  LOP3.LUT R46, R41.reuse, 0x60, RZ, 0xfc, !PT ;  /* 0x00000060292e7812 */ /* 0x040fe400078efcff */
[C---:B------:R-:W-:Y:S02]  /*0850*/  LOP3.LUT R47, R41.reuse, 0x80, RZ, 0xfc, !PT ;  /* 0x00000080292f7812 */ /* 0x040fe400078efcff */
[----:B-1----:R-:W-:Y:S02]  /*0860*/  SHF.L.U64.HI R9, R8, 0x1, R9 ;  /* 0x0000000108097819 */ /* 0x002fe40000010209 */
[C---:B------:R-:W-:Y:S02]  /*0870*/  LOP3.LUT R48, R41.reuse, 0xa0, RZ, 0xfc, !PT ;  /* 0x000000a029307812 */ /* 0x040fe400078efcff */
[C---:B------:R-:W-:Y:S02]  /*0880*/  LOP3.LUT R49, R41.reuse, 0xc0, RZ, 0xfc, !PT ;  /* 0x000000c029317812 */ /* 0x040fe400078efcff */
[----:B------:R-:W-:-:S02]  /*0890*/  LOP3.LUT R50, R41, 0xe0, RZ, 0xfc, !PT ;  /* 0x000000e029327812 */ /* 0x000fc400078efcff */
[----:B0-----:R-:W-:Y:S02]  /*08a0*/  SHF.L.U64.HI R7, R6, 0x1, R7 ;  /* 0x0000000106077819 */ /* 0x001fe40000010207 */
[----:B------:R-:W-:-:S07]  /*08b0*/  LOP3.LUT R51, R2, 0x100, RZ, 0xfc, !PT ;  /* 0x0000010002337812 */ /* 0x000fce00078efcff */
.L_x_4542:
[----:B0-----:R-:W0:Y:S01]  /*08c0*/  LDCU UR4, c[0x0][0x388] ;  /* 0x00007100ff0477ac */ /* 0x001e220008000800 */
[----:B------:R-:W-:Y:S01]  /*08d0*/  IMAD.SHL.U32 R56, R25, 0x100, RZ ;  /* 0x0000010019387824 */ /* 0x000fe200078e00ff */
[----:B------:R-:W-:Y:S01]  /*08e0*/  PRMT R16, RZ, 0x7610, R16 ;  /* 0x00007610ff107816 */ /* 0x000fe20000000010 */
[----:B------:R-:W-:Y:S01]  /*08f0*/  IMAD.SHL.U32 R12, R41, 0x2, RZ ;  /* 0x00000002290c7824 */ /* 0x000fe200078e00ff */
        /* <DEDUP_REMOVED lines=17> */
[----:B------:R-:W-:Y:S02]  /*0a10*/  P2R R113, PR, RZ, 0x20 ;  /* 0x00000020ff717803 */ /* 0x000fe40000000000 */
[----:B------:R-:W-:-:S02]  /*0a20*/  ISETP.GE.AND P4, PT, R49, R57, PT ;  /* 0x000000393100720c */ /* 0x000fc40003f86270 */
[----:B------:R-:W-:Y:S01]  /*0a30*/  PRMT R68, RZ, 0x7610, R68 ;  /* 0x00007610ff447816 */ /* 0x000fe20000000044 */
[----:B------:R-:W2:Y:S01]  /*0a40*/  @!P5 LDG.E.U16 R16, desc[UR18][R14.64] ;  /* 0x000000120e10d981 */ /* 0x000ea2000c1e1500 */
[----:B------:R-:W-:Y:S02]  /*0a50*/  ISETP.GE.AND P5, PT, R50, R57, PT ;  /* 0x000000393200720c */ /* 0x000fe40003fa6270 */
[----:B------:R-:W-:Y:S01]  /*0a60*/  PRMT R69, RZ, 0x7610, R69 ;  /* 0x00007610ff457816 */ /* 0x000fe20000000045 */
[----:B------:R-:W3:Y:S04]  /*0a70*/  @!P6 LDG.E.U16 R17, desc[UR18][R14.64+0x40] ;  /* 0x000040120e11e981 */ /* 0x000ee8000c1e1500 */
[----:B------:R-:W4:Y:S04]  /*0a80*/  @!P0 LDG.E.U16 R18, desc[UR18][R14.64+0x80] ;  /* 0x000080120e128981 */ /* 0x000f28000c1e1500 */
[----:B------:R-:W4:Y:S04]  /*0a90*/  @!P1 LDG.E.U16 R19, desc[UR18][R14.64+0xc0] ;  /* 0x0000c0120e139981 */ /* 0x000f28000c1e1500 */
[----:B------:R-:W4:Y:S04]  /*0aa0*/  @!P2 LDG.E.U16 R20, desc[UR18][R14.64+0x100] ;  /* 0x000100120e14a981 */ /* 0x000f28000c1e1500 */
[----:B------:R-:W4:Y:S04]  /*0ab0*/  @!P3 LDG.E.U16 R23, desc[UR18][R14.64+0x140] ;  /* 0x000140120e17b981 */ /* 0x000f28000c1e1500 */
[----:B------:R-:W4:Y:S04]  /*0ac0*/  @!P4 LDG.E.U16 R68, desc[UR18][R14.64+0x180] ;  /* 0x000180120e44c981 */ /* 0x000f28000c1e1500 */
[----:B------:R0:W4:Y:S01]  /*0ad0*/  @!P5 LDG.E.U16 R69, desc[UR18][R14.64+0x1c0] ;  /* 0x0001c0120e45d981 */ /* 0x000122000c1e1500 */
[----:B------:R-:W1:Y:S01]  /*0ae0*/  S2UR UR5, SR_CgaCtaId ;  /* 0x00000000000579c3 */ /* 0x000e620000008800 */
[----:B------:R-:W-:Y:S01]  /*0af0*/  UMOV UR4, 0x400 ;  /* 0x0000040000047882 */ /* 0x000fe20000000000 */
[----:B------:R-:W-:Y:S01]  /*0b00*/  PRMT R71, RZ, 0x7610, R71 ;  /* 0x00007610ff477816 */ /* 0x000fe20000000047 */
[----:B------:R-:W0:Y:S01]  /*0b10*/  S2R R58, SR_LANEID ;  /* 0x00000000003a7919 */ /* 0x000e220000000000 */
[----:B-1----:R-:W-:Y:S01]  /*0b20*/  ULEA UR4, UR5, UR4, 0x18 ;  /* 0x0000000405047291 */ /* 0x002fe2000f8ec0ff */
[C---:B0-----:R-:W-:Y:S01]  /*0b30*/  VIADD R21, R58.reuse, 0x20 ;  /* 0x000000203a157836 */ /* 0x041fe20000000000 */
[C---:B------:R-:W-:Y:S01]  /*0b40*/  IADD3 R61, PT, PT, R58.reuse, 0x40, RZ ;  /* 0x000000403a3d7810 */ /* 0x040fe20007ffe0ff */
[C---:B------:R-:W-:Y:S01]  /*0b50*/  VIADD R63, R58.reuse, 0x60 ;  /* 0x000000603a3f7836 */ /* 0x040fe20000000000 */
[CC--:B------:R-:W-:Y:S01]  /*0b60*/  LEA.HI.SX32 R59, R58.reuse, R58.reuse, 0x1b ;  /* 0x0000003a3a3b7211 */ /* 0x0c0fe200078fdaff */
[C---:B------:R-:W-:Y:S01]  /*0b70*/  VIADD R15, R58.reuse, 0x80 ;  /* 0x000000803a0f7836 */ /* 0x040fe20000000000 */
[-C--:B------:R-:W-:Y:S01]  /*0b80*/  LEA.HI.SX32 R21, R21, R58.reuse, 0x1b ;  /* 0x0000003a15157211 */ /* 0x080fe200078fdaff */
[C---:B------:R-:W-:Y:S01]  /*0b90*/  VIADD R67, R58.reuse, 0xe0 ;  /* 0x000000e03a437836 */ /* 0x040fe20000000000 */
[----:B------:R-:W-:Y:S01]  /*0ba0*/  LEA.HI.SX32 R62, R63, R58, 0x1b ;  /* 0x0000003a3f3e7211 */ /* 0x000fe200078fdaff */
[----:B------:R-:W-:Y:S01]  /*0bb0*/  VIADD R63, R58, 0xc0 ;  /* 0x000000c03a3f7836 */ /* 0x000fe20000000000 */
[----:B------:R-:W-:-:S02]  /*0bc0*/  LEA R60, R21, UR4, 0x1 ;  /* 0x00000004153c7c11 */ /* 0x000fc4000f8e08ff */
[C---:B------:R-:W-:Y:S02]  /*0bd0*/  IADD3 R21, PT, PT, R58.reuse, 0xa0, RZ ;  /* 0x000000a03a157810 */ /* 0x040fe40007ffe0ff */
[-C--:B------:R-:W-:Y:S02]  /*0be0*/  LEA.HI.SX32 R61, R61, R58.reuse, 0x1b ;  /* 0x0000003a3d3d7211 */ /* 0x080fe400078fdaff */
        /* <DEDUP_REMOVED lines=19> */
[----:B----4-:R-:W-:Y:S04]  /*0d20*/  STS.U16 [R61+0x80], R18 ;  /* 0x000080123d007388 */ /* 0x010fe80000000400 */
[----:B------:R-:W-:Y:S04]  /*0d30*/  STS.U16 [R62+0xc0], R19 ;  /* 0x0000c0133e007388 */ /* 0x000fe80000000400 */
        /* <DEDUP_REMOVED lines=19> */
[----:B------:R-:W-:-:S03]  /*0e70*/  ISETP.NE.AND P6, PT, R113, RZ, PT ;  /* 0x000000ff7100720c */ /* 0x000fc60003fc5270 */
        /* <DEDUP_REMOVED lines=32> */
[----:B------:R-:W-:Y:S01]  /*1080*/  SHF.L.U32 R75, R75, 0x10, RZ ;  /* 0x000000104b4b7819 */ /* 0x000fe200000006ff */
[----:B----4-:R-:W-:Y:S02]  /*1090*/  IMAD.U32 R71, R71, 0x10000, RZ ;  /* 0x0001000047477824 */ /* 0x010fe400078e00ff */
[--C-:B------:R-:W-:Y:S01]  /*10a0*/  FADD.FTZ R72, R73, R30.reuse ;  /* 0x0000001e49487221 */ /* 0x100fe20000010000 */
[--C-:B------:R-:W-:Y:S01]  /*10b0*/  FADD.FTZ R69, R13, R30.reuse ;  /* 0x0000001e0d457221 */ /* 0x100fe20000010000 */
[----:B0-----:R-:W-:Y:S01]  /*10c0*/  SHF.L.U32 R23, R23, 0x10, RZ ;  /* 0x0000001017177819 */ /* 0x001fe200000006ff */
[--C-:B------:R-:W-:Y:S01]  /*10d0*/  FADD.FTZ R70, R75, R30.reuse ;  /* 0x0000001e4b467221 */ /* 0x100fe20000010000 */
        /* <DEDUP_REMOVED lines=37> */
.L_x_4523:
[----:B------:R-:W-:Y:S05]  /*1330*/  BSYNC.RECONVERGENT B0 ;  /* 0x0000000000007941 */ /* 0x000fea0003800200 */
.L_x_4522:
        /* <DEDUP_REMOVED lines=37> */
.L_x_4525:
[----:B------:R-:W-:Y:S05]  /*1590*/  BSYNC.RECONVERGENT B0 ;  /* 0x0000000000007941 */ /* 0x000fea0003800200 */
.L_x_4524:
        /* <DEDUP_REMOVED lines=35> */
.L_x_4527:
[----:B------:R-:W-:Y:S05]  /*17d0*/  BSYNC.RECONVERGENT B0 ;  /* 0x0000000000007941 */ /* 0x000fea0003800200 */
.L_x_4526:
        /* <DEDUP_REMOVED lines=38> */
.L_x_4529:
[----:B------:R-:W-:Y:S05]  /*1a40*/  BSYNC.RECONVERGENT B0 ;  /* 0x0000000000007941 */ /* 0x000fea0003800200 */
.L_x_4528:
        /* <DEDUP_REMOVED lines=32> */
.L_x_4531:
[----:B------:R-:W-:Y:S05]  /*1c50*/  BSYNC.RECONVERGENT B0 ;  /* 0x0000000000007941 */ /* 0x000fea0003800200 */
.L_x_4530:
        /* <DEDUP_REMOVED lines=32> */
.L_x_4533:
[----:B------:R-:W-:Y:S05]  /*1e60*/  BSYNC.RECONVERGENT B0 ;  /* 0x0000000000007941 */ /* 0x000fea0003800200 */
.L_x_4532:
        /* <DEDUP_REMOVED lines=32> */
.L_x_4535:
[----:B------:R-:W-:Y:S05]  /*2070*/  BSYNC.RECONVERGENT B0 ;  /* 0x0000000000007941 */ /* 0x000fea0003800200 */
.L_x_4534:
        /* <DEDUP_REMOVED lines=32> */
.L_x_4537:
[----:B------:R-:W-:Y:S05]  /*2280*/  BSYNC.RECONVERGENT B0 ;  /* 0x0000000000007941 */ /* 0x000fea0003800200 */
.L_x_4536:
        /* <DEDUP_REMOVED lines=20> */
[----:B------:R-:W-:Y:S01]  /*23d0*/  IMAD R85, R25, R20, RZ ;  /* 0x0000001419557224 */ /* 0x000fe200078e02ff */
[-C--:B------:R-:W-:Y:S01]  /*23e0*/  IADD3 R20, P0, PT, R54, R51.reuse, RZ ;  /* 0x0000003336147210 */ /* 0x080fe20007f1e0ff */
[----:B------:R-:W-:Y:S01]  /*23f0*/  FMUL.FTZ R84, R22, R68 ;  /* 0x0000004416547220 */ /* 0x000fe20000410000 */
        /* <DEDUP_REMOVED lines=14> */
.L_x_4541:
[----:B------:R-:W-:Y:S01]  /*24e0*/  ISETP.NE.AND P1, PT, R113, RZ, PT ;  /* 0x000000ff7100720c */ /* 0x000fe20003f25270 */
[----:B0-----:R-:W-:Y:S01]  /*24f0*/  IMAD.MOV.U32 R14, RZ, RZ, R114 ;  /* 0x000000ffff0e7224 */ /* 0x001fe200078e0072 */
[----:B------:R-:W-:Y:S02]  /*2500*/  MOV R15, R115 ;  /* 0x00000073000f7202 */ /* 0x000fe40000000f00 */
[-C--:B------:R-:W-:Y:S02]  /*2510*/  ISETP.GE.AND P5, PT, R45, R57.reuse, PT ;  /* 0x000000392d00720c */ /* 0x080fe40003fa6270 */
[-C--:B------:R-:W-:Y:S02]  /*2520*/  ISETP.GE.AND P6, PT, R44, R57.reuse, PT ;  /* 0x000000392c00720c */ /* 0x080fe40003fc6270 */
[-C--:B------:R-:W-:Y:S02]  /*2530*/  ISETP.GE.AND P4, PT, R47, R57.reuse, PT ;  /* 0x000000392f00720c */ /* 0x080fe40003f86270 */
[----:B------:R-:W-:-:S02]  /*2540*/  ISETP.GE.AND P0, PT, R46, R57, PT ;  /* 0x000000392e00720c */ /* 0x000fc40003f06270 */
[-C--:B------:R-:W-:Y:S01]  /*2550*/  ISETP.GE.AND P2, PT, R49, R57.reuse, PT ;  /* 0x000000393100720c */ /* 0x080fe20003f46270 */
[----:B------:R-:W2:Y:S01]  /*2560*/  @!P1 LDG.E.U16 R98, desc[UR18][R14.64+-0x100] ;  /* 0xffff00120e629981 */ /* 0x000ea2000c1e1500 */
[-C--:B------:R-:W-:Y:S02]  /*2570*/  ISETP.GE.AND P3, PT, R48, R57.reuse, PT ;  /* 0x000000393000720c */ /* 0x080fe40003f66270 */
[----:B------:R-:W-:Y:S01]  /*2580*/  ISETP.GE.AND P1, PT, R50, R57, PT ;  /* 0x000000393200720c */ /* 0x000fe20003f26270 */
[----:B------:R-:W3:Y:S04]  /*2590*/  @!P5 LDG.E.U16 R23, desc[UR18][R14.64+-0x80] ;  /* 0xffff80120e17d981 */ /* 0x000ee8000c1e1500 */
[----:B------:R-:W4:Y:S04]  /*25a0*/  @!P6 LDG.E.U16 R19, desc[UR18][R14.64+-0xc0] ;  /* 0xffff40120e13e981 */ /* 0x000f28000c1e1500 */
[----:B------:R-:W5:Y:S04]  /*25b0*/  @!P4 LDG.E.U16 R97, desc[UR18][R14.64] ;  /* 0x000000120e61c981 */ /* 0x000f68000c1e1500 */
[----:B------:R-:W4:Y:S04]  /*25c0*/  @!P0 LDG.E.U16 R95, desc[UR18][R14.64+-0x40] ;  /* 0xffffc0120e5f8981 */ /* 0x000f28000c1e1500 */
[----:B------:R-:W4:Y:S04]  /*25d0*/  @!P2 LDG.E.U16 R100, desc[UR18][R14.64+0x80] ;  /* 0x000080120e64a981 */ /* 0x000f28000c1e1500 */
[----:B------:R-:W4:Y:S04]  /*25e0*/  @!P3 LDG.E.U16 R99, desc[UR18][R14.64+0x40] ;  /* 0x000040120e63b981 */ /* 0x000f28000c1e1500 */
[----:B------:R-:W4:Y:S01]  /*25f0*/  @!P1 LDG.E.U16 R101, desc[UR18][R14.64+0xc0] ;  /* 0x0000c0120e659981 */ /* 0x000f22000c1e1500 */
[----:B------:R-:W-:-:S02]  /*2600*/  P2R R96, PR, RZ, 0x40 ;  /* 0x00000040ff607803 */ /* 0x000fc40000000000 */
[----:B------:R-:W-:Y:S01]  /*2610*/  ISETP.NE.AND P6, PT, R113, RZ, PT ;  /* 0x000000ff7100720c */ /* 0x000fe20003fc5270 */
[----:B------:R-:W-:Y:S02]  /*2620*/  IMAD.MOV.U32 R18, RZ, RZ, RZ ;  /* 0x000000ffff127224 */ /* 0x000fe400078e00ff */
[----:B------:R-:W-:Y:S01]  /*2630*/  HFMA2 R22, -RZ, RZ, 0, 0 ;  /* 0x00000000ff167431 */ /* 0x000fe200000001ff */
[----:B------:R-:W-:Y:S01]  /*2640*/  MOV R16, R93 ;  /* 0x0000005d00107202 */ /* 0x000fe20000000f00 */
[----:B------:R-:W-:-:S05]  /*2650*/  IMAD.MOV.U32 R17, RZ, RZ, R94 ;  /* 0x000000ffff117224 */ /* 0x000fca00078e005e */
[----:B------:R1:W4:Y:S03]  /*2660*/  LDG.E R102, desc[UR18][R16.64] ;  /* 0x0000001210667981 */ /* 0x000326000c1e1900 */
[----:B--2---:R-:W-:Y:S02]  /*2670*/  @!P6 PRMT R18, R98, 0x5410, RZ ;  /* 0x000054106212e816 */ /* 0x004fe400000000ff */
[----:B------:R-:W-:Y:S01]  /*2680*/  ISETP.NE.AND P6, PT, R96, RZ, PT ;  /* 0x000000ff6000720c */ /* 0x000fe20003fc5270 */
[----:B------:R-:W-:Y:S01]  /*2690*/  IMAD.MOV.U32 R96, RZ, RZ, RZ ;  /* 0x000000ffff607224 */ /* 0x000fe200078e00ff */
[----:B---3--:R-:W-:Y:S02]  /*26a0*/  @!P5 PRMT R22, R23, 0x5410, RZ ;  /* 0x000054101716d816 */ /* 0x008fe400000000ff */
[----:B------:R-:W-:Y:S02]  /*26b0*/  MOV R98, RZ ;  /* 0x000000ff00627202 */ /* 0x000fe40000000f00 */
[----:B------:R-:W-:-:S02]  /*26c0*/  P2R R103, PR, RZ, 0x40 ;  /* 0x00000040ff677803 */ /* 0x000fc40000000000 */
[----:B-----5:R-:W-:-:S05]  /*26d0*/  @!P4 PRMT R96, R97, 0x5410, RZ ;  /* 0x000054106160c816 */ /* 0x020fca00000000ff */
[----:B----4-:R-:W-:Y:S02]  /*26e0*/  @!P6 PRMT R18, R18, 0x5410, R19 ;  /* 0x000054101212e816 */ /* 0x010fe40000000013 */
[----:B------:R-:W-:Y:S02]  /*26f0*/  @!P0 PRMT R22, R22, 0x5410, R95 ;  /* 0x0000541016168816 */ /* 0x000fe4000000005f */
[----:B------:R-:W-:Y:S02]  /*2700*/  @!P2 PRMT R98, R100, 0x5410, RZ ;  /* 0x000054106462a816 */ /* 0x000fe400000000ff */
[----:B-1----:R-:W-:Y:S02]  /*2710*/  PRMT R17, R18, 0x7632, R17 ;  /* 0x0000763212117816 */ /* 0x002fe40000000011 */
[----:B------:R-:W-:Y:S02]  /*2720*/  @!P3 PRMT R96, R96, 0x5410, R99 ;  /* 0x000054106060b816 */ /* 0x000fe40000000063 */
[----:B------:R-:W-:Y:S01]  /*2730*/  ISETP.GE.AND P6, PT, R41, R57, PT ;  /* 0x000000392900720c */ /* 0x000fe20003fc6270 */
[----:B------:R1:W-:Y:S01]  /*2740*/  STS.U16 [R59], R18 ;  /* 0x000000123b007388 */ /* 0x0003e20000000400 */
[----:B------:R-:W-:-:S02]  /*2750*/  PRMT R19, R22, 0x7632, R19 ;  /* 0x0000763216137816 */ /* 0x000fc40000000013 */
[----:B------:R-:W-:Y:S01]  /*2760*/  @!P1 PRMT R98, R98, 0x5410, R101 ;  /* 0x0000541062629816 */ /* 0x000fe20000000065 */
[----:B------:R2:W-:Y:S03]  /*2770*/  STS.U16 [R60+0x40], R17 ;  /* 0x000040113c007388 */ /* 0x0005e60000000400 */
[----:B------:R-:W-:Y:S01]  /*2780*/  PRMT R23, R98, 0x7632, R23 ;  /* 0x0000763262177816 */ /* 0x000fe20000000017 */
[----:B------:R-:W-:Y:S01]  /*2790*/  STS.U16 [R61+0x80], R22 ;  /* 0x000080163d007388 */ /* 0x000fe20000000400 */
[----:B-1----:R-:W-:-:S03]  /*27a0*/  PRMT R18, R96, 0x7632, R18 ;  /* 0x0000763260127816 */ /* 0x002fc60000000012 */
[----:B------:R-:W-:Y:S04]  /*27b0*/  STS.U16 [R62+0xc0], R19 ;  /* 0x0000c0133e007388 */ /* 0x000fe80000000400 */
[----:B------:R-:W-:Y:S04]  /*27c0*/  STS.U16 [R63+0x100], R96 ;  /* 0x000100603f007388 */ /* 0x000fe80000000400 */
[----:B------:R-:W-:Y:S04]  /*27d0*/  STS.U16 [R64+0x140], R18 ;  /* 0x0001401240007388 */ /* 0x000fe80000000400 */
[----:B------:R-:W-:Y:S04]  /*27e0*/  STS.U16 [R65+0x180], R98 ;  /* 0x0001806241007388 */ /* 0x000fe80000000400 */
[----:B------:R-:W-:Y:S01]  /*27f0*/  STS.U16 [R66+0x1c0], R23 ;  /* 0x0001c01742007388 */ /* 0x000fe20000000400 */
[----:B------:R-:W-:-:S03]  /*2800*/  NOP ;  /* 0x0000000000007918 */ /* 0x000fc60000000000 */
[----:B--2---:R-:W2:Y:S01]  /*2810*/  @!P6 LDG.E.U16 R17, desc[UR18][R20.64+-0x100] ;  /* 0xffff00121411e981 */ /* 0x004ea2000c1e1500 */
[----:B------:R-:W-:-:S03]  /*2820*/  IMAD.MOV.U32 R16, RZ, RZ, RZ ;  /* 0x000000ffff107224 */ /* 0x000fc600078e00ff */
[----:B------:R-:W1:Y:S04]  /*2830*/  LDS.U16 R18, [R67] ;  /* 0x0000000043127984 */ /* 0x000e680000000400 */
[----:B------:R-:W3:Y:S04]  /*2840*/  @!P2 LDG.E.U16 R97, desc[UR18][R20.64+0x80] ;  /* 0x000080121461a981 */ /* 0x000ee8000c1e1500 */
[----:B------:R-:W4:Y:S04]  /*2850*/  @!P1 LDG.E.U16 R99, desc[UR18][R20.64+0xc0] ;  /* 0x0000c01214639981 */ /* 0x000f28000c1e1500 */
[----:B------:R-:W5:Y:S01]  /*2860*/  @!P3 LDG.E.U16 R95, desc[UR18][R20.64+0x40] ;  /* 0x00004012145fb981 */ /* 0x000f62000c1e1500 */
[----:B--2---:R-:W-:-:S02]  /*2870*/  @!P6 PRMT R16, R17, 0x5410, RZ ;  /* 0x000054101110e816 */ /* 0x004fc400000000ff */
[----:B------:R-:W-:-:S13]  /*2880*/  ISETP.NE.AND P6, PT, R103, RZ, PT ;  /* 0x000000ff6700720c */ /* 0x000fda0003fc5270 */
[----:B------:R-:W2:Y:S01]  /*2890*/  @!P6 LDG.E.U16 R17, desc[UR18][R20.64+-0xc0] ;  /* 0xffff40121411e981 */ /* 0x000ea2000c1e1500 */
[----:B-1----:R-:W-:-:S03]  /*28a0*/  SHF.L.U32 R19, R18, 0x10, RZ ;  /* 0x0000001012137819 */ /* 0x002fc600000006ff */
[----:B------:R-:W1:Y:S02]  /*28b0*/  LDS.U16 R18, [R67+0x2] ;  /* 0x0000020043127984 */ /* 0x000e640000000400 */
[----:B------:R-:W-:Y:S01]  /*28c0*/  FMUL.FTZ R19, R84, R19 ;  /* 0x0000001354137220 */ /* 0x000fe20000410000 */
[----:B--2---:R-:W-:Y:S02]  /*28d0*/  @!P6 PRMT R16, R16, 0x5410, R17 ;  /* 0x000054101010e816 */ /* 0x004fe40000000011 */
[----:B------:R-:W-:-:S04]  /*28e0*/  ISETP.GE.U32.AND P6, PT, R0, R57, PT ;  /* 0x000000390000720c */ /* 0x000fc80003fc6070 */
[----:B------:R-:W-:Y:S01]  /*28f0*/  FSEL R119, R19, RZ, !P6 ;  /* 0x000000ff13777208 */ /* 0x000fe20007000000 */
[----:B-1----:R-:W-:Y:S02]  /*2900*/  IMAD.U32 R19, R18, 0x10000, RZ ;  /* 0x0001000012137824 */ /* 0x002fe400078e00ff */
[----:B------:R-:W1:Y:S01]  /*2910*/  LDS.U16 R18, [R67+0x4] ;  /* 0x0000040043127984 */ /* 0x000e620000000400 */
[----:B------:R-:W-:-:S04]  /*2920*/  FMUL.FTZ R17, R102, 1.4426950216293334961 ;  /* 0x3fb8aa3b66117820 */ /* 0x000fc80000410000 */
[C---:B------:R-:W-:Y:S01]  /*2930*/  FMUL.FTZ R22, R17.reuse, R68 ;  /* 0x0000004411167220 */ /* 0x040fe20000410000 */
[----:B------:R-:W-:-:S05]  /*2940*/  FMUL.FTZ R23, R17, R69 ;  /* 0x0000004511177220 */ /* 0x000fca0000410000 */
[----:B------:R-:W2:Y:S08]  /*2950*/  MUFU.EX2 R22, R22 ;  /* 0x0000001600167308 */ /* 0x000eb00000000800 */
[----:B------:R-:W0:Y:S01]  /*2960*/  MUFU.EX2 R23, R23 ;  /* 0x0000001700177308 */ /* 0x000e220000000800 */
[----:B------:R-:W-:Y:S01]  /*2970*/  FMUL.FTZ R19, R86, R19 ;  /* 0x0000001356137220 */ /* 0x000fe20000410000 */
[----:B--2---:R-:W-:-:S02]  /*2980*/  FSEL R116, R22, 1, !P6 ;  /* 0x3f80000016747808 */ /* 0x004fc40007000000 */
[----:B------:R-:W-:-:S04]  /*2990*/  ISETP.GE.U32.AND P6, PT, R34, R57, PT ;  /* 0x000000392200720c */ /* 0x000fc80003fc6070 */
[----:B------:R-:W-:Y:S02]  /*29a0*/  FSEL R117, R19, RZ, !P6 ;  /* 0x000000ff13757208 */ /* 0x000fe40007000000 */
[----:B-1----:R-:W-:Y:S02]  /*29b0*/  SHF.L.U32 R18, R18, 0x10, RZ ;  /* 0x0000001012127819 */ /* 0x002fe400000006ff */
[----:B0-----:R-:W-:Y:S02]  /*29c0*/  FSEL R118, R23, 1, !P6 ;  /* 0x3f80000017767808 */ /* 0x001fe40007000000 */
[----:B------:R-:W-:Y:S01]  /*29d0*/  ISETP.GE.U32.AND P6, PT, R35, R57, PT ;  /* 0x000000392300720c */ /* 0x000fe20003fc6070 */
[----:B------:R-:W-:-:S05]  /*29e0*/  FMUL.FTZ R18, R87, R18 ;  /* 0x0000001257127220 */ /* 0x000fca0000410000 */
[----:B------:R-:W-:Y:S02]  /*29f0*/  FSEL R115, R18, RZ, !P6 ;  /* 0x000000ff12737208 */ /* 0x000fe40007000000 */
[----:B------:R-:W0:Y:S01]  /*2a00*/  LDS.U16 R18, [R67+0x6] ;  /* 0x0000060043127984 */ /* 0x000e220000000400 */
[C---:B------:R-:W-:Y:S01]  /*2a10*/  FMUL.FTZ R22, R17.reuse, R70 ;  /* 0x0000004611167220 */ /* 0x040fe20000410000 */
[----:B------:R-:W-:-:S05]  /*2a20*/  FMUL.FTZ R23, R17, R71 ;  /* 0x0000004711177220 */ /* 0x000fca0000410000 */
        /* <DEDUP_REMOVED lines=26> */
[----:B0-----:R-:W-:Y:S01]  /*2bd0*/  SHF.L.U32 R18, R18, 0x10, RZ ;  /* 0x0000001012127819 */ /* 0x001fe200000006ff */
[C---:B------:R-:W-:Y:S01]  /*2be0*/  FMUL.FTZ R19, R17.reuse, R74 ;  /* 0x0000004a11137220 */ /* 0x040fe20000410000 */
[----:B------:R-:W-:Y:S01]  /*2bf0*/  FMUL.FTZ R22, R17, R75 ;  /* 0x0000004b11167220 */ /* 0x000fe20000410000 */
[----:B------:R-:W2:Y:S02]  /*2c00*/  @!P4 LDG.E.U16 R23, desc[UR18][R20.64] ;  /* 0x000000121417c981 */ /* 0x000ea4000c1e1500 */
[----:B------:R-:W-:-:S05]  /*2c10*/  FMUL.FTZ R18, R91, R18 ;  /* 0x000000125b127220 */ /* 0x000fca0000410000 */
[----:B------:R-:W-:Y:S02]  /*2c20*/  FSEL R104, R18, RZ, !P6 ;  /* 0x000000ff12687208 */ /* 0x000fe40007000000 */
[----:B------:R-:W0:Y:S01]  /*2c30*/  LDS.U16 R18, [R67+0xe] ;  /* 0x00000e0043127984 */ /* 0x000e220000000400 */
[----:B------:R-:W1:Y:S08]  /*2c40*/  MUFU.EX2 R19, R19 ;  /* 0x0000001300137308 */ /* 0x000e700000000800 */
[----:B------:R-:W3:Y:S01]  /*2c50*/  MUFU.EX2 R22, R22 ;  /* 0x0000001600167308 */ /* 0x000ee20000000800 */
[----:B-1----:R-:W-:-:S02]  /*2c60*/  FSEL R105, R19, 1, !P6 ;  /* 0x3f80000013697808 */ /* 0x002fc40007000000 */
[----:B------:R-:W-:Y:S01]  /*2c70*/  ISETP.GE.U32.AND P6, PT, R40, R57, PT ;  /* 0x000000392800720c */ /* 0x000fe20003fc6070 */
[----:B------:R-:W4:Y:S01]  /*2c80*/  @!P0 LDG.E.U16 R19, desc[UR18][R20.64+-0x40] ;  /* 0xffffc01214138981 */ /* 0x000f22000c1e1500 */
[----:B0-----:R-:W-:-:S04]  /*2c90*/  IMAD.U32 R17, R18, 0x10000, RZ ;  /* 0x0001000012117824 */ /* 0x001fc800078e00ff */
[----:B------:R-:W-:-:S05]  /*2ca0*/  FMUL.FTZ R17, R92, R17 ;  /* 0x000000115c117220 */ /* 0x000fca0000410000 */
[----:B------:R-:W-:Y:S01]  /*2cb0*/  FSEL R102, R17, RZ, !P6 ;  /* 0x000000ff11667208 */ /* 0x000fe20007000000 */
[----:B------:R-:W-:-:S04]  /*2cc0*/  FFMA.FTZ R17, R119, R118, R117 ;  /* 0x0000007677117223 */ /* 0x000fc80000010075 */
[----:B------:R-:W-:-:S04]  /*2cd0*/  FFMA.FTZ R17, R114, R17, R115 ;  /* 0x0000001172117223 */ /* 0x000fc80000010073 */
[----:B------:R-:W-:-:S04]  /*2ce0*/  FFMA.FTZ R17, R110, R17, R111 ;  /* 0x000000116e117223 */ /* 0x000fc8000001006f */
[----:B------:R-:W-:Y:S01]  /*2cf0*/  FFMA.FTZ R18, R108, R17, R109 ;  /* 0x000000116c127223 */ /* 0x000fe2000001006d */
[----:B------:R-:W-:-:S03]  /*2d00*/  FMUL.FTZ R17, R116, R118 ;  /* 0x0000007674117220 */ /* 0x000fc60000410000 */
[----:B------:R-:W-:Y:S01]  /*2d10*/  FFMA.FTZ R18, R107, R18, R106 ;  /* 0x000000126b127223 */ /* 0x000fe2000001006a */
[----:B---3--:R-:W-:Y:S01]  /*2d20*/  FSEL R103, R22, 1, !P6 ;  /* 0x3f80000016677808 */ /* 0x008fe20007000000 */
[----:B------:R-:W-:Y:S02]  /*2d30*/  FMUL.FTZ R17, R114, R17 ;  /* 0x0000001172117220 */ /* 0x000fe40000410000 */
[----:B------:R-:W-:Y:S02]  /*2d40*/  FFMA.FTZ R18, R105, R18, R104 ;  /* 0x0000001269127223 */ /* 0x000fe40000010068 */
[----:B------:R-:W-:Y:S02]  /*2d50*/  FMUL.FTZ R17, R110, R17 ;  /* 0x000000116e117220 */ /* 0x000fe40000410000 */
[----:B------:R-:W-:Y:S02]  /*2d60*/  FFMA.FTZ R22, R103, R18, R102 ;  /* 0x0000001267167223 */ /* 0x000fe40000010066 */
[----:B------:R-:W-:-:S03]  /*2d70*/  FMUL.FTZ R18, R108, R17 ;  /* 0x000000116c127220 */ /* 0x000fc60000410000 */
[----:B------:R-:W0:Y:S01]  /*2d80*/  SHFL.UP PT, R17, R22, 0x1, RZ ;  /* 0x0420000016117989 */ /* 0x000e2200000e00ff */
[----:B------:R-:W-:-:S04]  /*2d90*/  FMUL.FTZ R18, R107, R18 ;  /* 0x000000126b127220 */ /* 0x000fc80000410000 */
[----:B------:R-:W-:-:S04]  /*2da0*/  FMUL.FTZ R18, R105, R18 ;  /* 0x0000001269127220 */ /* 0x000fc80000410000 */
[----:B------:R-:W-:Y:S01]  /*2db0*/  FMUL.FTZ R121, R103, R18 ;  /* 0x0000001267797220 */ /* 0x000fe20000410000 */
[----:B------:R-:W-:-:S04]  /*2dc0*/  ISETP.GE.AND P6, PT, R58, 0x1, PT ;  /* 0x000000013a00780c */ /* 0x000fc80003fc6270 */
[----:B------:R-:W1:Y:S01]  /*2dd0*/  SHFL.UP PT, R18, R121, 0x1, RZ ;  /* 0x0420000079127989 */ /* 0x000e6200000e00ff */
[----:B0-----:R-:W-:-:S05]  /*2de0*/  FFMA.FTZ R17, R121, R17, R22 ;  /* 0x0000001179117223 */ /* 0x001fca0000010016 */
[----:B------:R-:W-:-:S05]  /*2df0*/  FSEL R96, R22, R17, !P6 ;  /* 0x0000001116607208 */ /* 0x000fca0007000000 */
[----:B------:R-:W0:Y:S01]  /*2e00*/  SHFL.UP PT, R17, R96, 0x2, RZ ;  /* 0x0440000060117989 */ /* 0x000e2200000e00ff */
[----:B-1----:R-:W-:Y:S01]  /*2e10*/  @P6 FMUL.FTZ R121, R121, R18 ;  /* 0x0000001279796220 */ /* 0x002fe20000410000 */
[----:B------:R-:W-:-:S03]  /*2e20*/  ISETP.GE.AND P6, PT, R58, 0x2, PT ;  /* 0x000000023a00780c */ /* 0x000fc60003fc6270 */
[----:B0-----:R-:W-:-:S05]  /*2e30*/  FFMA.FTZ R17, R121, R17, R96 ;  /* 0x0000001179117223 */ /* 0x001fca0000010060 */
[----:B------:R-:W-:Y:S02]  /*2e40*/  FSEL R98, R96, R17, !P6 ;  /* 0x0000001160627208 */ /* 0x000fe40007000000 */
[----:B------:R-:W3:Y:S04]  /*2e50*/  @!P5 LDG.E.U16 R17, desc[UR18][R20.64+-0x80] ;  /* 0xffff80121411d981 */ /* 0x000ee8000c1e1500 */
[----:B------:R-:W0:Y:S04]  /*2e60*/  SHFL.UP PT, R18, R121, 0x2, RZ ;  /* 0x0440000079127989 */ /* 0x000e2800000e00ff */
[----:B------:R-:W1:Y:S01]  /*2e70*/  SHFL.UP PT, R96, R98, 0x4, RZ ;  /* 0x0480000062607989 */ /* 0x000e6200000e00ff */
[----:B------:R-:W-:-:S02]  /*2e80*/  HFMA2 R22, -RZ, RZ, 0, 0 ;  /* 0x00000000ff167431 */ /* 0x000fc400000001ff */
[----:B0-----:R-:W-:-:S05]  /*2e90*/  @P6 FMUL.FTZ R121, R121, R18 ;  /* 0x0000001279796220 */ /* 0x001fca0000410000 */
[----:B------:R-:W0:Y:S01]  /*2ea0*/  SHFL.UP PT, R100, R121, 0x4, RZ ;  /* 0x0480000079647989 */ /* 0x000e2200000e00ff */
[----:B------:R-:W-:Y:S01]  /*2eb0*/  IMAD.MOV.U32 R18, RZ, RZ, RZ ;  /* 0x000000ffff127224 */ /* 0x000fe200078e00ff */
[----:B------:R-:W5:Y:S02]  /*2ec0*/  S2UR UR8, SR_CgaCtaId ;  /* 0x00000000000879c3 */ /* 0x000f640000008800 */
[----:B------:R-:W-:Y:S01]  /*2ed0*/  STS.U16 [R59+0x210], R16 ;  /* 0x000210103b007388 */ /* 0x000fe20000000400 */
[----:B------:R-:W-:Y:S02]  /*2ee0*/  UMOV UR4, 0x400 ;  /* 0x0000040000047882 */ /* 0x000fe40000000000 */
[----:B-----5:R-:W-:Y:S01]  /*2ef0*/  ULEA UR4, UR8, UR4, 0x18 ;  /* 0x0000000408047291 */ /* 0x020fe2000f8ec0ff */
[----:B--2---:R-:W-:-:S04]  /*2f00*/  @!P4 PRMT R18, R23, 0x5410, RZ ;  /* 0x000054101712c816 */ /* 0x004fc800000000ff */
[----:B------:R-:W-:-:S04]  /*2f10*/  @!P3 PRMT R18, R18, 0x5410, R95 ;  /* 0x000054101212b816 */ /* 0x000fc8000000005f */
[----:B------:R-:W-:Y:S02]  /*2f20*/  PRMT R95, R18, 0x7632, R95 ;  /* 0x00007632125f7816 */ /* 0x000fe4000000005f */
[----:B---3--:R-:W-:Y:S02]  /*2f30*/  @!P5 PRMT R22, R17, 0x5410, RZ ;  /* 0x000054101116d816 */ /* 0x008fe400000000ff */
[----:B------:R-:W-:Y:S01]  /*2f40*/  ISETP.GE.AND P5, PT, R58, 0x4, PT ;  /* 0x000000043a00780c */ /* 0x000fe20003fa6270 */
[----:B-1----:R-:W-:Y:S01]  /*2f50*/  FFMA.FTZ R17, R121, R96, R98 ;  /* 0x0000006079117223 */ /* 0x002fe20000010062 */
[----:B----4-:R-:W-:-:S04]  /*2f60*/  @!P0 PRMT R22, R22, 0x5410, R19 ;  /* 0x0000541016168816 */ /* 0x010fc80000000013 */
[----:B------:R-:W-:-:S05]  /*2f70*/  FSEL R98, R98, R17, !P5 ;  /* 0x0000001162627208 */ /* 0x000fca0006800000 */
[----:B------:R-:W1:Y:S02]  /*2f80*/  SHFL.UP PT, R19, R98, 0x8, RZ ;  /* 0x0500000062137989 */ /* 0x000e6400000e00ff */
[----:B0-----:R-:W-:-:S05]  /*2f90*/  @P5 FMUL.FTZ R121, R121, R100 ;  /* 0x0000006479795220 */ /* 0x001fca0000410000 */
[----:B------:R-:W0:Y:S01]  /*2fa0*/  SHFL.UP PT, R100, R121, 0x8, RZ ;  /* 0x0500000079647989 */ /* 0x000e2200000e00ff */
[----:B------:R-:W-:Y:S02]  /*2fb0*/  MOV R96, RZ ;  /* 0x000000ff00607202 */ /* 0x000fe40000000f00 */
[----:B------:R-:W-:-:S04]  /*2fc0*/  @!P2 PRMT R96, R97, 0x5410, RZ ;  /* 0x000054106160a816 */ /* 0x000fc800000000ff */
[----:B------:R-:W-:Y:S02]  /*2fd0*/  @!P1 PRMT R96, R96, 0x5410, R99 ;  /* 0x0000541060609816 */ /* 0x000fe40000000063 */
[----:B------:R-:W-:Y:S02]  /*2fe0*/  ISETP.GE.AND P1, PT, R58, 0x8, PT ;  /* 0x000000083a00780c */ /* 0x000fe40003f26270 */
[----:B------:R-:W-:Y:S02]  /*2ff0*/  PRMT R17, R16, 0x7632, R17 ;  /* 0x0000763210117816 */ /* 0x000fe40000000011 */
[----:B------:R-:W-:Y:S01]  /*3000*/  PRMT R23, R22, 0x7632, R23 ;  /* 0x0000763216177816 */ /* 0x000fe20000000017 */
[----:B-1----:R-:W-:Y:S02]  /*3010*/  FFMA.FTZ R19, R121, R19, R98 ;  /* 0x0000001379137223 */ /* 0x002fe40000010062 */
[----:B------:R1:W-:Y:S01]  /*3020*/  STS.U16 [R60+0x250], R17 ;  /* 0x000250113c007388 */ /* 0x0003e20000000400 */
[----:B------:R-:W-:-:S02]  /*3030*/  ISETP.NE.AND P0, PT, R25, RZ, PT ;  /* 0x000000ff1900720c */ /* 0x000fc40003f05270 */
[----:B------:R-:W-:-:S03]  /*3040*/  FSEL R122, R98, R19, !P1 ;  /* 0x00000013627a7208 */ /* 0x000fc60004800000 */
[----:B0-----:R-:W-:Y:S01]  /*3050*/  @P1 FMUL.FTZ R121, R121, R100 ;  /* 0x0000006479791220 */ /* 0x001fe20000410000 */
[----:B------:R-:W-:Y:S01]  /*3060*/  STS.U16 [R61+0x290], R22 ;  /* 0x000290163d007388 */ /* 0x000fe20000000400 */
[----:B------:R-:W-:-:S03]  /*3070*/  ISETP.NE.OR P0, PT, R29, RZ, !P0 ;  /* 0x000000ff1d00720c */ /* 0x000fc60004705670 */
[----:B------:R-:W-:Y:S04]  /*3080*/  STS.U16 [R62+0x2d0], R23 ;  /* 0x0002d0173e007388 */ /* 0x000fe80000000400 */
[----:B------:R-:W0:Y:S04]  /*3090*/  SHFL.UP PT, R22, R121, 0x10, RZ ;  /* 0x0600000079167989 */ /* 0x000e2800000e00ff */
[----:B------:R-:W2:Y:S01]  /*30a0*/  SHFL.UP PT, R23, R122, 0x10, RZ ;  /* 0x060000007a177989 */ /* 0x000ea200000e00ff */
[----:B-1----:R-:W-:Y:S01]  /*30b0*/  HFMA2 R17, -RZ, RZ, 0, 0 ;  /* 0x00000000ff117431 */ /* 0x002fe200000001ff */
[----:B------:R-:W-:Y:S01]  /*30c0*/  PRMT R97, R96, 0x7632, R97 ;  /* 0x0000763260617816 */ /* 0x000fe20000000061 */
[----:B------:R-:W-:Y:S01]  /*30d0*/  IMAD.MOV.U32 R16, RZ, RZ, 0x3f800000 ;  /* 0x3f800000ff107424 */ /* 0x000fe200078e00ff */
[----:B------:R-:W-:Y:S04]  /*30e0*/  STS.U16 [R63+0x310], R18 ;  /* 0x000310123f007388 */ /* 0x000fe80000000400 */
[----:B------:R-:W-:Y:S04]  /*30f0*/  STS.U16 [R64+0x350], R95 ;  /* 0x0003505f40007388 */ /* 0x000fe80000000400 */
[----:B------:R-:W-:Y:S04]  /*3100*/  STS.U16 [R65+0x390], R96 ;  /* 0x0003906041007388 */ /* 0x000fe80000000400 */
[----:B------:R-:W-:Y:S01]  /*3110*/  STS.U16 [R66+0x3d0], R97 ;  /* 0x0003d06142007388 */ /* 0x000fe20000000400 */
[----:B------:R-:W-:-:S03]  /*3120*/  NOP ;  /* 0x0000000000007918 */ /* 0x000fc60000000000 */
[----:B------:R-:W1:Y:S01]  /*3130*/  @!P0 LDS.64 R16, [UR5] ;  /* 0x00000005ff108984 */ /* 0x000e620008000a00 */
[C---:B------:R-:W-:Y:S01]  /*3140*/  ISETP.NE.AND P0, PT, R58.reuse, 0x1f, PT ;  /* 0x0000001f3a00780c */ /* 0x040fe20003f05270 */
[C---:B0-----:R-:W-:Y:S01]  /*3150*/  FMUL.FTZ R22, R121.reuse, R22 ;  /* 0x0000001679167220 */ /* 0x041fe20000410000 */
[----:B--2---:R-:W-:Y:S01]  /*3160*/  FFMA.FTZ R23, R121, R23, R122 ;  /* 0x0000001779177223 */ /* 0x004fe2000001007a */
        /* <DEDUP_REMOVED lines=12> */
[----:B-1----:R-:W-:Y:S04]  /*3230*/  @!P1 STS.64 [UR4+0x430], R16 ;  /* 0x00043010ff009988 */ /* 0x002fe80008000a04 */
        /* <DEDUP_REMOVED lines=33> */
.L_x_4540:
[----:B------:R-:W-:Y:S05]  /*3450*/  BSYNC.RECONVERGENT B0 ;  /* 0x0000000000007941 */ /* 0x000fea0003800200 */
.L_x_4539:
[----:B------:R-:W-:Y:S01]  /*3460*/  UIADD3 UR6, UPT, UPT, UR6, 0x1, URZ ;  /* 0x0000000106067890 */ /* 0x000fe2000fffe0ff */
[----:B------:R-:W-:Y:S01]  /*3470*/  FFMA.FTZ R106, R107, R108, R106 ;  /* 0x0000006c6b6a7223 */ /* 0x000fe2000001006a */
[----:B------:R-:W-:Y:S01]  /*3480*/  SHF.L.U32 R101, R101, 0x10, RZ ;  /* 0x0000001065657819 */ /* 0x000fe200000006ff */
[----:B------:R-:W-:Y:S01]  /*3490*/  IMAD.U32 R100, R100, 0x10000, RZ ;  /* 0x0001000064647824 */ /* 0x000fe200078e00ff */
[----:B------:R-:W-:Y:S01]  /*34a0*/  UISETP.NE.AND UP0, UPT, UR6, URZ, UPT ;  /* 0x000000ff0600728c */ /* 0x000fe2000bf05270 */
[----:B------:R-:W-:Y:S01]  /*34b0*/  FFMA.FTZ R104, R105, R106, R104 ;  /* 0x0000006a69687223 */ /* 0x000fe20000010068 */
[----:B------:R-:W-:Y:S01]  /*34c0*/  SHF.L.U32 R99, R99, 0x10, RZ ;  /* 0x0000001063637819 */ /* 0x000fe200000006ff */
[----:B------:R-:W-:Y:S01]  /*34d0*/  IMAD.U32 R98, R98, 0x10000, RZ ;  /* 0x0001000062627824 */ /* 0x000fe200078e00ff */
[----:B------:R-:W-:Y:S01]  /*34e0*/  SHF.L.U32 R97, R97, 0x10, RZ ;  /* 0x0000001061617819 */ /* 0x000fe200000006ff */
[----:B------:R-:W-:Y:S01]  /*34f0*/  FFMA.FTZ R102, R103, R104, R102 ;  /* 0x0000006867667223 */ /* 0x000fe20000010066 */
[----:B------:R-:W-:Y:S01]  /*3500*/  LEA R93, P0, R10, R93, 0x2 ;  /* 0x0000005d0a5d7211 */ /* 0x000fe200078010ff */
[----:B------:R-:W-:Y:S01]  /*3510*/  IMAD.U32 R96, R96, 0x10000, RZ ;  /* 0x0001000060607824 */ /* 0x000fe200078e00ff */
[----:B------:R-:W-:Y:S01]  /*3520*/  SHF.L.U32 R95, R95, 0x10, RZ ;  /* 0x000000105f5f7819 */ /* 0x000fe200000006ff */
        /* <DEDUP_REMOVED lines=12> */
.L_x_4538:
[----:B------:R-:W-:Y:S01]  /*35f0*/  BAR.SYNC.DEFER_BLOCKING 0x0 ;  /* 0x0000000000007b1d */ /* 0x000fe20000010000 */
[----:B------:R-:W-:Y:S02]  /*3600*/  ISETP.NE.AND P0, PT, R29, RZ, PT ;  /* 0x000000ff1d00720c */ /* 0x000fe40003f05270 */
        /* <DEDUP_REMOVED lines=8> */
[----:B------:R-:W-:Y:S02]  /*3690*/  PRMT R20, R76, 0x7632, R20 ;  /* 0x000076324c147816 */ /* 0x000fe40000000014 */
[----:B------:R-:W-:Y:S01]  /*36a0*/  IADD3 R25, PT, PT, R25, 0x1, RZ ;  /* 0x0000000119197810 */ /* 0x000fe20007ffe0ff */
[----:B------:R-:W-:Y:S04]  /*36b0*/  STS.U16 [R67], R82 ;  /* 0x0000005243007388 */ /* 0x000fe80000000400 */
[----:B------:R1:W-:Y:S04]  /*36c0*/  STS.U16 [R67+0x2], R12 ;  /* 0x0000020c43007388 */ /* 0x0003e80000000400 */
[----:B------:R-:W-:Y:S04]  /*36d0*/  STS.U16 [R67+0x4], R80 ;  /* 0x0000045043007388 */ /* 0x000fe80000000400 */
[----:B------:R-:W-:Y:S01]  /*36e0*/  STS.U16 [R67+0x6], R14 ;  /* 0x0000060e43007388 */ /* 0x000fe20000000400 */
[----:B0-----:R-:W-:-:S03]  /*36f0*/  @!P0 IMAD.IADD R16, R13, 0x1, -R56 ;  /* 0x000000010d108824 */ /* 0x001fc600078e0a38 */
        /* <DEDUP_REMOVED lines=31> */
[----:B------:R0:W-:Y:S01]  /*38f0*/  @!P2 STG.E.U16 desc[UR18][R12.64], R59 ;  /* 0x0000003b0c00a986 */ /* 0x0001e2000c101512 */
[----:B------:R-:W-:-:S03]  /*3900*/  ISETP.GE.AND P2, PT, R46, R14, PT ;  /* 0x0000000e2e00720c */ /* 0x000fc60003f46270 */
        /* <DEDUP_REMOVED lines=16> */
.L_x_4543:
        /* <DEDUP_REMOVED lines=15> */
.L_x_5132:


//--------------------- .text._Z25selective_scan_fwd_kernelI32Selective_Scan_fwd_kernel_traitsILi32ELi8ELi1ELb0ELb1ELb1ELb1EN3c108BFloat16EfEEv13SSMParamsBase --------------------------
	.section	.text._Z25selective_scan_fwd_kernelI32Selective_Scan_fwd_kernel_traitsILi32ELi8ELi1ELb0ELb1ELb1ELb1EN3c108BFloat16EfEEv13SSMParamsBase,"ax",@progbits
	.align	128
        .global         _Z25selective_scan_fwd_kernelI32Selective_Scan_fwd_kernel_traitsILi32ELi8ELi1ELb0ELb1ELb1ELb1EN3c108BFloat16EfEEv13SSMParamsBase
        .type           _Z25selective_scan_fwd_kernelI32Selective_Scan_fwd_kernel_traitsILi32ELi8ELi1ELb0ELb1ELb1ELb1EN3c108BFloat16EfEEv13SSMParamsBase,@function
        .size           _Z25selective_scan_fwd_kernelI32Selective_Scan_fwd_kernel_traitsILi32ELi8ELi1ELb0ELb1ELb1ELb1EN3c108BFloat16EfEEv13SSMParamsBase,(.L_x_5133 - _Z25selective_scan_fwd_kernelI32Selective_Scan_fwd_kernel_traitsILi32ELi8ELi1ELb0ELb1ELb1ELb1EN3c108BFloat16EfEEv13SSMParamsBase)
        .other          _Z25selective_scan_fwd_kernelI32Selective_Scan_fwd_kernel_traitsILi32ELi8ELi1ELb0ELb1ELb1ELb1EN3c108BFloat16EfEEv13SSMParamsBase,@"STO_CUDA_ENTRY STV_DEFAULT"
_Z25selective_scan_fwd_kernelI32Selective_Scan_fwd_kernel_traitsILi32ELi8ELi1ELb0ELb1ELb1ELb1EN3c108BFloat16EfEEv13SSMParamsBase:
.text._Z25selective_scan_fwd_kernelI32Selective_Scan_fwd_kernel_traitsILi32ELi8ELi1ELb0ELb1ELb1ELb1EN3c108BFloat16EfEEv13SSMParamsBase:
        /* <DEDUP_REMOVED lines=71> */
[----:B------:R-:W3:Y:S01]  /*0470*/  LDCU.64 UR12, c[0x0][0x3a0] ;  /* 0x00007400ff0c77ac */ /* 0x000ee20008000a00 */
[----:B------:R-:W-:Y:S01]  /*0480*/  SHF.R.S32.HI R9, RZ, 0x1f, R7 ;  /* 0x0000001fff097819 */ /* 0x000fe20000011407 */
[----:B------:R-:W-:Y:S01]  /*0490*/  IMAD.WIDE.U32 R4, R0, UR14, R4 ;  /* 0x0000000e00047c25 */ /* 0x000fe2000f8e0004 */
[C---:B------:R-:W-:Y:S01]  /*04a0*/  LEA R30, P0, R2.reuse, R12, 0x1 ;  /* 0x0000000c021e7211 */ /* 0x040fe200078008ff */
[----:B------:R-:W-:Y:S01]  /*04b0*/  UMOV UR5, UR8 ;  /* 0x0000000800057c82 */ /* 0x000fe20008000000 */
[----:B------:R-:W-:Y:S01]  /*04c0*/  UIMAD.WIDE.U32 UR6, UR20, UR10, URZ ;  /* 0x0000000a140672a5 */ /* 0x000fe2000f8e00ff */
[-C--:B------:R-:W-:Y:S01]  /*04d0*/  IMAD R6, R9, R50.reuse, RZ ;  /* 0x0000003209067224 */ /* 0x080fe200078e02ff */
[----:B------:R-:W-:Y:S01]  /*04e0*/  LEA.HI.X R40, R2, R13, R40, 0x1, P0 ;  /* 0x0000000d02287211 */ /* 0x000fe200000f0c28 */
        /* <DEDUP_REMOVED lines=28> */
[----:B------:R-:W-:Y:S01]  /*06b0*/  VIADD R33, R28, 0x2 ;  /* 0x000000021c217836 */ /* 0x000fe20000000000 */
[----:B------:R-:W-:Y:S01]  /*06c0*/  MOV R29, RZ ;  /* 0x000000ff001d7202 */ /* 0x000fe20000000f00 */
[----:B------:R-:W-:Y:S01]  /*06d0*/  IMAD.WIDE.U32 R2, R38, 0x2, RZ ;  /* 0x0000000226027825 */ /* 0x000fe200078e00ff */
[----:B------:R-:W-:-:S02]  /*06e0*/  IADD3 R34, PT, PT, R28, 0x3, RZ ;  /* 0x000000031c227810 */ /* 0x000fc40007ffe0ff */
[C---:B------:R-:W-:Y:S01]  /*06f0*/  IADD3 R37, PT, PT, R28.reuse, 0x6, RZ ;  /* 0x000000061c257810 */ /* 0x040fe20007ffe0ff */
[----:B------:R-:W-:Y:S01]  /*0700*/  VIADD R35, R28, 0x4 ;  /* 0x000000041c237836 */ /* 0x000fe20000000000 */
[----:B------:R-:W-:Y:S01]  /*0710*/  LOP3.LUT R42, R38, 0x20, RZ, 0xfc, !PT ;  /* 0x00000020262a7812 */ /* 0x000fe200078efcff */
[----:B------:R-:W-:Y:S01]  /*0720*/  VIADD R36, R28, 0x5 ;  /* 0x000000051c247836 */ /* 0x000fe20000000000 */
[----:B------:R-:W-:Y:S01]  /*0730*/  LOP3.LUT R43, R38, 0x40, RZ, 0xfc, !PT ;  /* 0x00000040262b7812 */ /* 0x000fe200078efcff */
[----:B------:R-:W-:Y:S01]  /*0740*/  VIADD R39, R28, 0x7 ;  /* 0x000000071c277836 */ /* 0x000fe20000000000 */
[C---:B------:R-:W-:Y:S02]  /*0750*/  LOP3.LUT R44, R38.reuse, 0x60, RZ, 0xfc, !PT ;  /* 0x00000060262c7812 */ /* 0x040fe400078efcff */
[C---:B------:R-:W-:Y:S02]  /*0760*/  LOP3.LUT R45, R38.reuse, 0x80, RZ, 0xfc, !PT ;  /* 0x00000080262d7812 */ /* 0x040fe400078efcff */
[----:B------:R-:W-:-:S02]  /*0770*/  LOP3.LUT R46, R38, 0xa0, RZ, 0xfc, !PT ;  /* 0x000000a0262e7812 */ /* 0x000fc400078efcff */
[C---:B------:R-:W-:Y:S02]  /*0780*/  LOP3.LUT R47, R38.reuse, 0xc0, RZ, 0xfc, !PT ;  /* 0x000000c0262f7812 */ /* 0x040fe400078efcff */
[----:B------:R-:W-:Y:S02]  /*0790*/  LOP3.LUT R48, R38, 0xe0, RZ, 0xfc, !PT ;  /* 0x000000e026307812 */ /* 0x000fe400078efcff */
[----:B0-----:R-:W-:-:S07]  /*07a0*/  LOP3.LUT R49, R2, 0x100, RZ, 0xfc, !PT ;  /* 0x0000010002317812 */ /* 0x001fce00078efcff */
.L_x_4564:
        /* <DEDUP_REMOVED lines=14> */
[-C--:B------:R-:W-:Y:S01]  /*0890*/  ISETP.GE.AND P6, PT, R38, R55.reuse, PT ;  /* 0x000000372600720c */ /* 0x080fe20003fc6270 */
[----:B------:R-:W-:Y:S01]  /*08a0*/  BAR.SYNC.DEFER_BLOCKING 0x0 ;  /* 0x0000000000007b1d */ /* 0x000fe20000010000 */
[-C--:B------:R-:W-:Y:S02]  /*08b0*/  ISETP.GE.AND P0, PT, R42, R55.reuse, PT ;  /* 0x000000372a00720c */ /* 0x080fe40003f06270 */
[----:B------:R-:W-:-:S02]  /*08c0*/  ISETP.GE.AND P1, PT, R43, R55, PT ;  /* 0x000000372b00720c */ /* 0x000fc40003f26270 */
[-C--:B------:R-:W-:Y:S02]  /*08d0*/  ISETP.GE.AND P2, PT, R44, R55.reuse, PT ;  /* 0x000000372c00720c */ /* 0x080fe40003f46270 */
[-C--:B------:R-:W-:Y:S02]  /*08e0*/  ISETP.GE.AND P3, PT, R45, R55.reuse, PT ;  /* 0x000000372d00720c */ /* 0x080fe40003f66270 */
[-C--:B------:R-:W-:Y:S02]  /*08f0*/  ISETP.GE.AND P4, PT, R46, R55.reuse, PT ;  /* 0x000000372e00720c */ /* 0x080fe40003f86270 */
[-C--:B------:R-:W-:Y:S02]  /*0900*/  ISETP.GE.AND P5, PT, R47, R55.reuse, PT ;  /* 0x000000372f00720c */ /* 0x080fe40003fa6270 */
[----:B------:R-:W-:Y:S02]  /*0910*/  PRMT R16, RZ, 0x7610, R16 ;  /* 0x00007610ff107816 */ /* 0x000fe40000000010 */
        /* <DEDUP_REMOVED lines=21> */
[-C--:B------:R-:W-:Y:S01]  /*0a70*/  LEA.HI.SX32 R13, R13, R56.reuse, 0x1b ;  /* 0x000000380d0d7211 */ /* 0x080fe200078fdaff */
[----:B------:R-:W-:Y:S01]  /*0a80*/  IMAD.SHL.U32 R6, R56, 0x8, RZ ;  /* 0x0000000838067824 */ /* 0x000fe200078e00ff */
[-C--:B------:R-:W-:Y:S02]  /*0a90*/  LEA.HI.SX32 R19, R19, R56.reuse, 0x1b ;  /* 0x0000003813137211 */ /* 0x080fe400078fdaff */
[----:B------:R-:W-:-:S02]  /*0aa0*/  LEA.HI.SX32 R21, R21, R56, 0x1b ;  /* 0x0000003815157211 */ /* 0x000fc400078fdaff */
[----:B------:R-:W-:Y:S01]  /*0ab0*/  LEA R58, R13, UR4, 0x1 ;  /* 0x000000040d3a7c11 */ /* 0x000fe2000f8e08ff */
[C---:B------:R-:W-:Y:S01]  /*0ac0*/  VIADD R13, R56.reuse, 0xa0 ;  /* 0x000000a0380d7836 */ /* 0x040fe20000000000 */
[----:B------:R-:W-:Y:S01]  /*0ad0*/  LEA R59, R19, UR4, 0x1 ;  /* 0x00000004133b7c11 */ /* 0x000fe2000f8e08ff */
[C---:B------:R-:W-:Y:S01]  /*0ae0*/  VIADD R19, R56.reuse, 0xc0 ;  /* 0x000000c038137836 */ /* 0x040fe20000000000 */
[C---:B------:R-:W-:Y:S02]  /*0af0*/  IADD3 R7, PT, PT, R56.reuse, 0x80, RZ ;  /* 0x0000008038077810 */ /* 0x040fe40007ffe0ff */
[----:B------:R-:W-:Y:S02]  /*0b00*/  LEA R60, R21, UR4, 0x1 ;  /* 0x00000004153c7c11 */ /* 0x000fe4000f8e08ff */
[----:B------:R-:W-:Y:S02]  /*0b10*/  IADD3 R21, PT, PT, R56, 0xe0, RZ ;  /* 0x000000e038157810 */ /* 0x000fe40007ffe0ff */
[----:B------:R-:W-:-:S02]  /*0b20*/  LEA R57, R57, UR4, 0x1 ;  /* 0x0000000439397c11 */ /* 0x000fc4000f8e08ff */
[-C--:B------:R-:W-:Y:S02]  /*0b30*/  LEA.HI.SX32 R7, R7, R56.reuse, 0x1b ;  /* 0x0000003807077211 */ /* 0x080fe400078fdaff */
[-C--:B------:R-:W-:Y:S02]  /*0b40*/  LEA.HI.SX32 R13, R13, R56.reuse, 0x1b ;  /* 0x000000380d0d7211 */ /* 0x080fe400078fdaff */
[-C--:B------:R-:W-:Y:S02]  /*0b50*/  LEA.HI.SX32 R19, R19, R56.reuse, 0x1b ;  /* 0x0000003813137211 */ /* 0x080fe400078fdaff */
        /* <DEDUP_REMOVED lines=64> */
[----:B------:R-:W-:Y:S01]  /*0f60*/  ISETP.EQ.OR P0, PT, RZ, UR7, P0 ;  /* 0x00000007ff007c0c */ /* 0x000fe20008702670 */
[----:B---3--:R-:W-:Y:S01]  /*0f70*/  IMAD.U32 R68, R5, 0x10000, RZ ;  /* 0x0001000005447824 */ /* 0x008fe200078e00ff */
[----:B------:R-:W-:Y:S01]  /*0f80*/  SHF.L.U32 R18, R18, 0x10, RZ ;  /* 0x0000001012127819 */ /* 0x000fe200000006ff */
[----:B----4-:R-:W-:Y:S02]  /*0f90*/  IMAD.U32 R20, R15, 0x10000, RZ ;  /* 0x000100000f147824 */ /* 0x010fe400078e00ff */
        /* <DEDUP_REMOVED lines=27> */
[----:B------:R-:W-:Y:S01]  /*1150*/  FFMA.FTZ R16, R15, R16, -1 ;  /* 0xbf8000000f107423 */ /* 0x000fe20000010010 */
[----:B------:R-:W-:Y:S02]  /*1160*/  @P0 IMAD.MOV.U32 R15, RZ, RZ, 0x7f800000 ;  /* 0x7f800000ff0f0424 */ /* 0x000fe400078e00ff */
[----:B------:R-:W-:Y:S01]  /*1170*/  FMUL.FTZ R4, R4, 1.1920928955078125e-07 ;  /* 0x3400000004047820 */ /* 0x000fe20000410000 */
        /* <DEDUP_REMOVED lines=15> */
.L_x_4545:
[----:B------:R-:W-:Y:S05]  /*1270*/  BSYNC.RECONVERGENT B0 ;  /* 0x0000000000007941 */ /* 0x000fea0003800200 */
.L_x_4544:
        /* <DEDUP_REMOVED lines=35> */
.L_x_4547:
[----:B------:R-:W-:Y:S05]  /*14b0*/  BSYNC.RECONVERGENT B0 ;  /* 0x0000000000007941 */ /* 0x000fea0003800200 */
.L_x_4546:
        /* <DEDUP_REMOVED lines=40> */
.L_x_4549:
[----:B------:R-:W-:Y:S05]  /*1740*/  BSYNC.RECONVERGENT B0 ;  /* 0x0000000000007941 */ /* 0x000fea0003800200 */
.L_x_4548:
        /* <DEDUP_REMOVED lines=32> */
.L_x_4551:
[----:B------:R-:W-:Y:S05]  /*1950*/  BSYNC.RECONVERGENT B0 ;  /* 0x0000000000007941 */ /* 0x000fea0003800200 */
.L_x_4550:
        /* <DEDUP_REMOVED lines=32> */
.L_x_4553:
[----:B------:R-:W-:Y:S05]  /*1b60*/  BSYNC.RECONVERGENT B0 ;  /* 0x0000000000007941 */ /* 0x000fea0003800200 */
.L_x_4552:
        /* <DEDUP_REMOVED lines=32> */
.L_x_4555:
[----:B------:R-:W-:Y:S05]  /*1d70*/  BSYNC.RECONVERGENT B0 ;  /* 0x0000000000007941 */ /* 0x000fea0003800200 */
.L_x_4554:
        /* <DEDUP_REMOVED lines=32> */
.L_x_4557:
[----:B------:R-:W-:Y:S05]  /*1f80*/  BSYNC.RECONVERGENT B0 ;  /* 0x0000000000007941 */ /* 0x000fea0003800200 */
.L_x_4556:
        /* <DEDUP_REMOVED lines=32> */
.L_x_4559:
[----:B------:R-:W-:Y:S05]  /*2190*/  BSYNC.RECONVERGENT B0 ;  /* 0x0000000000007941 */ /* 0x000fea0003800200 */
.L_x_4558:
        /* <DEDUP_REMOVED lines=8> */
[----:B------:R-:W-:Y:S01]  /*2220*/  BAR.SYNC.DEFER_BLOCKING 0x0 ;  /* 0x0000000000007b1d */ /* 0x000fe20000010000 */
        /* <DEDUP_REMOVED lines=12> */
[----:B------:R-:W-:Y:S01]  /*22f0*/  ISETP.GE.AND P0, PT, R38, R55, PT ;  /* 0x000000372600720c */ /* 0x000fe20003f06270 */
[----:B------:R-:W-:Y:S01]  /*2300*/  IMAD R92, R29, R12, RZ ;  /* 0x0000000c1d5c7224 */ /* 0x000fe200078e02ff */
[----:B------:R-:W-:Y:S01]  /*2310*/  IADD3 R20, P1, PT, R50, R49, RZ ;  /* 0x0000003132147210 */ /* 0x000fe20007f3e0ff */
[----:B------:R-:W-:Y:S01]  /*2320*/  FMUL.FTZ R84, R13, R67 ;  /* 0x000000430d547220 */ /* 0x000fe20000410000 */
[----:B------:R-:W-:Y:S01]  /*2330*/  P2R R113, PR, RZ, 0x1 ;  /* 0x00000001ff717803 */ /* 0x000fe20000000000 */
[----:B------:R-:W-:Y:S01]  /*2340*/  FMUL.FTZ R85, R85, R68 ;  /* 0x0000004455557220 */ /* 0x000fe20000410000 */
[----:B------:R-:W1:Y:S01]  /*2350*/  LDC.64 R8, c[0x0][0x3e0] ;  /* 0x0000f800ff087b82 */ /* 0x000e620000000a00 */
[----:B------:R-:W-:Y:S01]  /*2360*/  IADD3 R18, P0, PT, R52, R49, RZ ;  /* 0x0000003134127210 */ /* 0x000fe20007f1e0ff */
[----:B------:R-:W-:Y:S01]  /*2370*/  FMUL.FTZ R86, R86, R69 ;  /* 0x0000004556567220 */ /* 0x000fe20000410000 */
[----:B------:R-:W-:Y:S01]  /*2380*/  VIMNMX R12, PT, PT, R12, 0x1, !PT ;  /* 0x000000010c0c7848 */ /* 0x000fe20007fe0100 */
[----:B------:R-:W-:Y:S01]  /*2390*/  FMUL.FTZ R87, R87, R70 ;  /* 0x0000004657577220 */ /* 0x000fe20000410000 */
[----:B------:R-:W-:Y:S01]  /*23a0*/  FMUL.FTZ R88, R88, R71 ;  /* 0x0000004758587220 */ /* 0x000fe20000410000 */
[----:B------:R-:W-:Y:S01]  /*23b0*/  FMUL.FTZ R89, R89, R72 ;  /* 0x0000004859597220 */ /* 0x000fe20000410000 */
[----:B------:R-:W-:Y:S01]  /*23c0*/  FMUL.FTZ R90, R90, R73 ;  /* 0x000000495a5a7220 */ /* 0x000fe20000410000 */
[----:B------:R-:W2:Y:S01]  /*23d0*/  LDC.64 R10, c[0x0][0x3c0] ;  /* 0x0000f000ff0a7b82 */ /* 0x000ea20000000a00 */
[----:B------:R-:W-:Y:S01]  /*23e0*/  IMAD.MOV.U32 R91, RZ, RZ, R25 ;  /* 0x000000ffff5b7224 */ /* 0x000fe200078e0019 */
[----:B------:R-:W-:Y:S01]  /*23f0*/  IADD3 R93, PT, PT, -R12, RZ, RZ ;  /* 0x000000ff0c5d7210 */ /* 0x000fe20007ffe1ff */
[----:B------:R-:W-:Y:S01]  /*2400*/  IMAD.MOV.U32 R94, RZ, RZ, R26 ;  /* 0x000000ffff5e7224 */ /* 0x000fe200078e001a */
[----:B------:R-:W-:Y:S01]  /*2410*/  UIADD3 UR5, UPT, UPT, UR4, 0x440, URZ ;  /* 0x0000044004057890 */ /* 0x000fe2000fffe0ff */
[----:B------:R-:W-:-:S02]  /*2420*/  IMAD.X R19, R3, 0x1, R53, P0 ;  /* 0x0000000103137824 */ /* 0x000fc400000e0635 */
[----:B------:R-:W-:Y:S01]  /*2430*/  IMAD.X R117, R3, 0x1, R51, P1 ;  /* 0x0000000103757824 */ /* 0x000fe200008e0633 */
[----:B------:R-:W3:Y:S01]  /*2440*/  LDC.64 R4, c[0x0][0x480] ;  /* 0x00012000ff047b82 */ /* 0x000ee20000000a00 */
[----:B0-----:R-:W-:Y:S02]  /*2450*/  SHF.L.U64.HI R7, R6, 0x2, R7 ;  /* 0x0000000206077819 */ /* 0x001fe40000010207 */
[----:B-1----:R-:W-:Y:S02]  /*2460*/  SHF.L.U64.HI R9, R8, 0x1, R9 ;  /* 0x0000000108097819 */ /* 0x002fe40000010209 */
[----:B--2---:R-:W-:-:S07]  /*2470*/  SHF.L.U64.HI R11, R10, 0x1, R11 ;  /* 0x000000010a0b7819 */ /* 0x004fce000001020b */
.L_x_4563:
[----:B------:R-:W-:Y:S01]  /*2480*/  ISETP.NE.AND P1, PT, R113, RZ, PT ;  /* 0x000000ff7100720c */ /* 0x000fe20003f25270 */
[----:B------:R-:W-:Y:S01]  /*2490*/  IMAD.MOV.U32 R13, RZ, RZ, R117 ;  /* 0x000000ffff0d7224 */ /* 0x000fe200078e0075 */
        /* <DEDUP_REMOVED lines=9> */
[----:B------:R-:W4:Y:S04]  /*2530*/  @!P5 LDG.E.U16 R21, desc[UR18][R12.64+-0x80] ;  /* 0xffff80120c15d981 */ /* 0x000f28000c1e1500 */
[----:B------:R-:W5:Y:S04]  /*2540*/  @!P6 LDG.E.U16 R17, desc[UR18][R12.64+-0xc0] ;  /* 0xffff40120c11e981 */ /* 0x000f68000c1e1500 */
[----:B------:R-:W3:Y:S04]  /*2550*/  @!P4 LDG.E.U16 R97, desc[UR18][R12.64] ;  /* 0x000000120c61c981 */ /* 0x000ee8000c1e1500 */
[----:B------:R-:W5:Y:S04]  /*2560*/  @!P0 LDG.E.U16 R95, desc[UR18][R12.64+-0x40] ;  /* 0xffffc0120c5f8981 */ /* 0x000f68000c1e1500 */
[----:B------:R-:W5:Y:S04]  /*2570*/  @!P2 LDG.E.U16 R100, desc[UR18][R12.64+0x80] ;  /* 0x000080120c64a981 */ /* 0x000f68000c1e1500 */
[----:B------:R-:W5:Y:S04]  /*2580*/  @!P3 LDG.E.U16 R99, desc[UR18][R12.64+0x40] ;  /* 0x000040120c63b981 */ /* 0x000f68000c1e1500 */
[----:B------:R-:W5:Y:S01]  /*2590*/  @!P1 LDG.E.U16 R101, desc[UR18][R12.64+0xc0] ;  /* 0x0000c0120c659981 */ /* 0x000f62000c1e1500 */
[----:B------:R-:W-:-:S02]  /*25a0*/  P2R R96, PR, RZ, 0x40 ;  /* 0x00000040ff607803 */ /* 0x000fc40000000000 */
[----:B------:R-:W-:Y:S01]  /*25b0*/  ISETP.NE.AND P6, PT, R113, RZ, PT ;  /* 0x000000ff7100720c */ /* 0x000fe20003fc5270 */
[----:B------:R-:W-:Y:S01]  /*25c0*/  IMAD.MOV.U32 R16, RZ, RZ, RZ ;  /* 0x000000ffff107224 */ /* 0x000fe200078e00ff */
[----:B------:R-:W-:Y:S01]  /*25d0*/  MOV R14, R91 ;  /* 0x0000005b000e7202 */ /* 0x000fe20000000f00 */
[----:B------:R-:W-:Y:S02]  /*25e0*/  IMAD.MOV.U32 R20, RZ, RZ, RZ ;  /* 0x000000ffff147224 */ /* 0x000fe400078e00ff */
[----:B------:R-:W-:-:S05]  /*25f0*/  IMAD.MOV.U32 R15, RZ, RZ, R94 ;  /* 0x000000ffff0f7224 */ /* 0x000fca00078e005e */
[----:B------:R0:W5:Y:S03]  /*2600*/  LDG.E R102, desc[UR18][R14.64] ;  /* 0x000000120e667981 */ /* 0x000166000c1e1900 */
[----:B--2---:R-:W-:Y:S02]  /*2610*/  @!P6 PRMT R16, R98, 0x5410, RZ ;  /* 0x000054106210e816 */ /* 0x004fe400000000ff */
[----:B------:R-:W-:Y:S01]  /*2620*/  ISETP.NE.AND P6, PT, R96, RZ, PT ;  /* 0x000000ff6000720c */ /* 0x000fe20003fc5270 */
[----:B------:R-:W-:Y:S01]  /*2630*/  HFMA2 R96, -RZ, RZ, 0, 0 ;  /* 0x00000000ff607431 */ /* 0x000fe200000001ff */
[----:B----4-:R-:W-:Y:S01]  /*2640*/  @!P5 PRMT R20, R21, 0x5410, RZ ;  /* 0x000054101514d816 */ /* 0x010fe200000000ff */
[----:B------:R-:W-:Y:S01]  /*2650*/  IMAD.MOV.U32 R98, RZ, RZ, RZ ;  /* 0x000000ffff627224 */ /* 0x000fe200078e00ff */
[----:B------:R-:W-:Y:S02]  /*2660*/  P2R R103, PR, RZ, 0x40 ;  /* 0x00000040ff677803 */ /* 0x000fe40000000000 */
[----:B---3--:R-:W-:-:S07]  /*2670*/  @!P4 PRMT R96, R97, 0x5410, RZ ;  /* 0x000054106160c816 */ /* 0x008fce00000000ff */
[----:B-----5:R-:W-:Y:S02]  /*2680*/  @!P6 PRMT R16, R16, 0x5410, R17 ;  /* 0x000054101010e816 */ /* 0x020fe40000000011 */
[----:B------:R-:W-:Y:S02]  /*2690*/  @!P0 PRMT R20, R20, 0x5410, R95 ;  /* 0x0000541014148816 */ /* 0x000fe4000000005f */
[----:B------:R-:W-:Y:S02]  /*26a0*/  @!P2 PRMT R98, R100, 0x5410, RZ ;  /* 0x000054106462a816 */ /* 0x000fe400000000ff */
[----:B0-----:R-:W-:Y:S02]  /*26b0*/  PRMT R15, R16, 0x7632, R15 ;  /* 0x00007632100f7816 */ /* 0x001fe4000000000f */
        /* <DEDUP_REMOVED lines=8> */
[----:B0-----:R-:W-:-:S03]  /*2740*/  PRMT R16, R96, 0x7632, R16 ;  /* 0x0000763260107816 */ /* 0x001fc60000000010 */
[----:B------:R-:W-:Y:S04]  /*2750*/  STS.U16 [R60+0xc0], R17 ;  /* 0x0000c0113c007388 */ /* 0x000fe80000000400 */
[----:B------:R-:W-:Y:S04]  /*2760*/  STS.U16 [R61+0x100], R96 ;  /* 0x000100603d007388 */ /* 0x000fe80000000400 */
[----:B------:R-:W-:Y:S04]  /*2770*/  STS.U16 [R62+0x140], R16 ;  /* 0x000140103e007388 */ /* 0x000fe80000000400 */
[----:B------:R-:W-:Y:S04]  /*2780*/  STS.U16 [R63+0x180], R98 ;  /* 0x000180623f007388 */ /* 0x000fe80000000400 */
[----:B------:R-:W-:Y:S01]  /*2790*/  STS.U16 [R64+0x1c0], R21 ;  /* 0x0001c01540007388 */ /* 0x000fe20000000400 */
[----:B------:R-:W-:-:S03]  /*27a0*/  NOP ;  /* 0x0000000000007918 */ /* 0x000fc60000000000 */
[----:B-1----:R-:W2:Y:S01]  /*27b0*/  @!P6 LDG.E.U16 R15, desc[UR18][R18.64+-0x100] ;  /* 0xffff0012120fe981 */ /* 0x002ea2000c1e1500 */
[----:B------:R-:W-:-:S03]  /*27c0*/  MOV R14, RZ ;  /* 0x000000ff000e7202 */ /* 0x000fc60000000f00 */
[----:B------:R-:W0:Y:S04]  /*27d0*/  LDS.U16 R16, [R65] ;  /* 0x0000000041107984 */ /* 0x000e280000000400 */
[----:B------:R-:W3:Y:S04]  /*27e0*/  @!P2 LDG.E.U16 R97, desc[UR18][R18.64+0x80] ;  /* 0x000080121261a981 */ /* 0x000ee8000c1e1500 */
[----:B------:R-:W4:Y:S04]  /*27f0*/  @!P1 LDG.E.U16 R99, desc[UR18][R18.64+0xc0] ;  /* 0x0000c01212639981 */ /* 0x000f28000c1e1500 */
[----:B------:R-:W5:Y:S01]  /*2800*/  @!P3 LDG.E.U16 R95, desc[UR18][R18.64+0x40] ;  /* 0x00004012125fb981 */ /* 0x000f62000c1e1500 */
[----:B--2---:R-:W-:-:S02]  /*2810*/  @!P6 PRMT R14, R15, 0x5410, RZ ;  /* 0x000054100f0ee816 */ /* 0x004fc400000000ff */
[----:B------:R-:W-:-:S13]  /*2820*/  ISETP.NE.AND P6, PT, R103, RZ, PT ;  /* 0x000000ff6700720c */ /* 0x000fda0003fc5270 */
[----:B------:R-:W2:Y:S01]  /*2830*/  @!P6 LDG.E.U16 R15, desc[UR18][R18.64+-0xc0] ;  /* 0xffff4012120fe981 */ /* 0x000ea2000c1e1500 */
[----:B0-----:R-:W-:-:S03]  /*2840*/  IMAD.U32 R17, R16, 0x10000, RZ ;  /* 0x0001000010117824 */ /* 0x001fc600078e00ff */
[----:B------:R-:W0:Y:S01]  /*2850*/  LDS.U16 R16, [R65+0x2] ;  /* 0x0000020041107984 */ /* 0x000e220000000400 */
[----:B------:R-:W-:Y:S01]  /*2860*/  FMUL.FTZ R17, R82, R17 ;  /* 0x0000001152117220 */ /* 0x000fe20000410000 */
[----:B--2---:R-:W-:Y:S02]  /*2870*/  @!P6 PRMT R14, R14, 0x5410, R15 ;  /* 0x000054100e0ee816 */ /* 0x004fe4000000000f */
[----:B------:R-:W-:-:S04]  /*2880*/  ISETP.GE.U32.AND P6, PT, R28, R55, PT ;  /* 0x000000371c00720c */ /* 0x000fc80003fc6070 */
[----:B------:R-:W-:Y:S02]  /*2890*/  FSEL R116, R17, RZ, !P6 ;  /* 0x000000ff11747208 */ /* 0x000fe40007000000 */
[----:B0-----:R-:W-:Y:S02]  /*28a0*/  SHF.L.U32 R17, R16, 0x10, RZ ;  /* 0x0000001010117819 */ /* 0x001fe400000006ff */
[----:B------:R-:W0:Y:S01]  /*28b0*/  LDS.U16 R16, [R65+0x4] ;  /* 0x0000040041107984 */ /* 0x000e220000000400 */
[----:B------:R-:W-:-:S04]  /*28c0*/  FMUL.FTZ R15, R102, 1.4426950216293334961 ;  /* 0x3fb8aa3b660f7820 */ /* 0x000fc80000410000 */
[C---:B------:R-:W-:Y:S01]  /*28d0*/  FMUL.FTZ R20, R15.reuse, R66 ;  /* 0x000000420f147220 */ /* 0x040fe20000410000 */
[----:B------:R-:W-:-:S05]  /*28e0*/  FMUL.FTZ R21, R15, R67 ;  /* 0x000000430f157220 */ /* 0x000fca0000410000 */
[----:B------:R-:W1:Y:S08]  /*28f0*/  MUFU.EX2 R20, R20 ;  /* 0x0000001400147308 */ /* 0x000e700000000800 */
[----:B------:R-:W2:Y:S01]  /*2900*/  MUFU.EX2 R21, R21 ;  /* 0x0000001500157308 */ /* 0x000ea20000000800 */
[----:B------:R-:W-:Y:S01]  /*2910*/  FMUL.FTZ R17, R84, R17 ;  /* 0x0000001154117220 */ /* 0x000fe20000410000 */
[----:B-1----:R-:W-:-:S02]  /*2920*/  FSEL R119, R20, 1, !P6 ;  /* 0x3f80000014777808 */ /* 0x002fc40007000000 */
[----:B------:R-:W-:-:S04]  /*2930*/  ISETP.GE.U32.AND P6, PT, R32, R55, PT ;  /* 0x000000372000720c */ /* 0x000fc80003fc6070 */
[----:B------:R-:W-:Y:S02]  /*2940*/  FSEL R117, R17, RZ, !P6 ;  /* 0x000000ff11757208 */ /* 0x000fe40007000000 */
[----:B--2---:R-:W-:Y:S01]  /*2950*/  FSEL R118, R21, 1, !P6 ;  /* 0x3f80000015767808 */ /* 0x004fe20007000000 */
[----:B0-----:R-:W-:Y:S01]  /*2960*/  IMAD.U32 R16, R16, 0x10000, RZ ;  /* 0x0001000010107824 */ /* 0x001fe200078e00ff */
[----:B------:R-:W-:-:S03]  /*2970*/  ISETP.GE.U32.AND P6, PT, R33, R55, PT ;  /* 0x000000372100720c */ /* 0x000fc60003fc6070 */
[----:B------:R-:W-:-:S05]  /*2980*/  FMUL.FTZ R16, R85, R16 ;  /* 0x0000001055107220 */ /* 0x000fca0000410000 */
[----:B------:R-:W-:Y:S02]  /*2990*/  FSEL R115, R16, RZ, !P6 ;  /* 0x000000ff10737208 */ /* 0x000fe40007000000 */
[----:B------:R-:W0:Y:S01]  /*29a0*/  LDS.U16 R16, [R65+0x6] ;  /* 0x0000060041107984 */ /* 0x000e220000000400 */
[C---:B------:R-:W-:Y:S01]  /*29b0*/  FMUL.FTZ R20, R15.reuse, R68 ;  /* 0x000000440f147220 */ /* 0x040fe20000410000 */
[----:B------:R-:W-:-:S05]  /*29c0*/  FMUL.FTZ R21, R15, R69 ;  /* 0x000000450f157220 */ /* 0x000fca0000410000 */
[----:B------:R-:W1:Y:S01]  /*29d0*/  MUFU.EX2 R20, R20 ;  /* 0x0000001400147308 */ /* 0x000e620000000800 */
[----:B0-----:R-:W-:Y:S02]  /*29e0*/  SHF.L.U32 R17, R16, 0x10, RZ ;  /* 0x0000001010117819 */ /* 0x001fe400000006ff */
[----:B------:R-:W0:Y:S05]  /*29f0*/  LDS.U16 R16, [R65+0x8] ;  /* 0x0000080041107984 */ /* 0x000e2a0000000400 */
[----:B------:R-:W2:Y:S01]  /*2a00*/  MUFU.EX2 R21, R21 ;  /* 0x0000001500157308 */ /* 0x000ea20000000800 */
[----:B-1----:R-:W-:Y:S01]  /*2a10*/  FSEL R114, R20, 1, !P6 ;  /* 0x3f80000014727808 */ /* 0x002fe20007000000 */
[----:B------:R-:W-:Y:S01]  /*2a20*/  FMUL.FTZ R17, R86, R17 ;  /* 0x0000001156117220 */ /* 0x000fe20000410000 */
[----:B------:R-:W-:-:S04]  /*2a30*/  ISETP.GE.U32.AND P6, PT, R34, R55, PT ;  /* 0x000000372200720c */ /* 0x000fc80003fc6070 */
[----:B------:R-:W-:Y:S02]  /*2a40*/  FSEL R110, R17, RZ, !P6 ;  /* 0x000000ff116e7208 */ /* 0x000fe40007000000 */
[----:B--2---:R-:W-:Y:S02]  /*2a50*/  FSEL R109, R21, 1, !P6 ;  /* 0x3f800000156d7808 */ /* 0x004fe40007000000 */
[----:B------:R-:W-:Y:S01]  /*2a60*/  ISETP.GE.U32.AND P6, PT, R35, R55, PT ;  /* 0x000000372300720c */ /* 0x000fe20003fc6070 */
[----:B0-----:R-:W-:-:S04]  /*2a70*/  IMAD.U32 R16, R16, 0x10000, RZ ;  /* 0x0001000010107824 */ /* 0x001fc800078e00ff */
        /* <DEDUP_REMOVED lines=15> */
[----:B0-----:R-:W-:Y:S02]  /*2b70*/  IMAD.U32 R16, R16, 0x10000, RZ ;  /* 0x0001000010107824 */ /* 0x001fe400078e00ff */
[C---:B------:R-:W-:Y:S01]  /*2b80*/  FMUL.FTZ R17, R15.reuse, R72 ;  /* 0x000000480f117220 */ /* 0x040fe20000410000 */
[----:B------:R-:W-:Y:S01]  /*2b90*/  FMUL.FTZ R20, R15, R73 ;  /* 0x000000490f147220 */ /* 0x000fe20000410000 */
[----:B------:R-:W2:Y:S01]  /*2ba0*/  @!P4 LDG.E.U16 R21, desc[UR18][R18.64] ;  /* 0x000000121215c981 */ /* 0x000ea2000c1e1500 */
[----:B------:R-:W-:-:S05]  /*2bb0*/  FMUL.FTZ R16, R89, R16 ;  /* 0x0000001059107220 */ /* 0x000fca0000410000 */
[----:B------:R-:W-:Y:S02]  /*2bc0*/  FSEL R103, R16, RZ, !P6 ;  /* 0x000000ff10677208 */ /* 0x000fe40007000000 */
[----:B------:R-:W0:Y:S01]  /*2bd0*/  LDS.U16 R16, [R65+0xe] ;  /* 0x00000e0041107984 */ /* 0x000e220000000400 */
[----:B------:R-:W1:Y:S08]  /*2be0*/  MUFU.EX2 R17, R17 ;  /* 0x0000001100117308 */ /* 0x000e700000000800 */
[----:B------:R-:W3:Y:S01]  /*2bf0*/  MUFU.EX2 R20, R20 ;  /* 0x0000001400147308 */ /* 0x000ee20000000800 */
[----:B-1----:R-:W-:-:S02]  /*2c00*/  FSEL R104, R17, 1, !P6 ;  /* 0x3f80000011687808 */ /* 0x002fc40007000000 */
[----:B------:R-:W-:Y:S02]  /*2c10*/  ISETP.GE.U32.AND P6, PT, R39, R55, PT ;  /* 0x000000372700720c */ /* 0x000fe40003fc6070 */
[----:B0-----:R-:W-:-:S05]  /*2c20*/  SHF.L.U32 R15, R16, 0x10, RZ ;  /* 0x00000010100f7819 */ /* 0x001fca00000006ff */
        /* <DEDUP_REMOVED lines=12> */
[----:B------:R-:W-:-:S05]  /*2cf0*/  FFMA.FTZ R16, R102, R17, R101 ;  /* 0x0000001166107223 */ /* 0x000fca0000010065 */
[----:B------:R-:W0:Y:S01]  /*2d00*/  SHFL.UP PT, R17, R16, 0x1, RZ ;  /* 0x0420000010117989 */ /* 0x000e2200000e00ff */
[----:B------:R-:W-:-:S04]  /*2d10*/  FMUL.FTZ R15, R108, R15 ;  /* 0x0000000f6c0f7220 */ /* 0x000fc80000410000 */
[----:B------:R-:W-:-:S04]  /*2d20*/  FMUL.FTZ R15, R106, R15 ;  /* 0x0000000f6a0f7220 */ /* 0x000fc80000410000 */
[----:B------:R-:W-:-:S04]  /*2d30*/  FMUL.FTZ R15, R104, R15 ;  /* 0x0000000f680f7220 */ /* 0x000fc80000410000 */
[----:B------:R-:W-:Y:S01]  /*2d40*/  FMUL.FTZ R121, R102, R15 ;  /* 0x0000000f66797220 */ /* 0x000fe20000410000 */
[----:B------:R-:W-:-:S04]  /*2d50*/  ISETP.GE.AND P6, PT, R56, 0x1, PT ;  /* 0x000000013800780c */ /* 0x000fc80003fc6270 */
[----:B------:R-:W1:Y:S01]  /*2d60*/  SHFL.UP PT, R20, R121, 0x1, RZ ;  /* 0x0420000079147989 */ /* 0x000e6200000e00ff */
[----:B0-----:R-:W-:-:S05]  /*2d70*/  FFMA.FTZ R17, R121, R17, R16 ;  /* 0x0000001179117223 */ /* 0x001fca0000010010 */
[----:B------:R-:W-:Y:S02]  /*2d80*/  FSEL R96, R16, R17, !P6 ;  /* 0x0000001110607208 */ /* 0x000fe40007000000 */
[----:B------:R-:W3:Y:S04]  /*2d90*/  @!P0 LDG.E.U16 R17, desc[UR18][R18.64+-0x40] ;  /* 0xffffc01212118981 */ /* 0x000ee8000c1e1500 */
[----:B------:R-:W0:Y:S01]  /*2da0*/  SHFL.UP PT, R15, R96, 0x2, RZ ;  /* 0x04400000600f7989 */ /* 0x000e2200000e00ff */
[----:B-1----:R-:W-:Y:S01]  /*2db0*/  @P6 FMUL.FTZ R121, R121, R20 ;  /* 0x0000001479796220 */ /* 0x002fe20000410000 */
[----:B------:R-:W-:-:S03]  /*2dc0*/  ISETP.GE.AND P6, PT, R56, 0x2, PT ;  /* 0x000000023800780c */ /* 0x000fc60003fc6270 */
[----:B0-----:R-:W-:-:S05]  /*2dd0*/  FFMA.FTZ R15, R121, R15, R96 ;  /* 0x0000000f790f7223 */ /* 0x001fca0000010060 */
[----:B------:R-:W-:Y:S02]  /*2de0*/  FSEL R98, R96, R15, !P6 ;  /* 0x0000000f60627208 */ /* 0x000fe40007000000 */
[----:B------:R-:W4:Y:S04]  /*2df0*/  @!P5 LDG.E.U16 R15, desc[UR18][R18.64+-0x80] ;  /* 0xffff8012120fd981 */ /* 0x000f28000c1e1500 */
[----:B------:R-:W0:Y:S04]  /*2e00*/  SHFL.UP PT, R20, R121, 0x2, RZ ;  /* 0x0440000079147989 */ /* 0x000e2800000e00ff */
[----:B------:R-:W1:Y:S01]  /*2e10*/  SHFL.UP PT, R96, R98, 0x4, RZ ;  /* 0x0480000062607989 */ /* 0x000e6200000e00ff */
[----:B0-----:R-:W-:-:S05]  /*2e20*/  @P6 FMUL.FTZ R121, R121, R20 ;  /* 0x0000001479796220 */ /* 0x001fca0000410000 */
[----:B------:R-:W0:Y:S01]  /*2e30*/  SHFL.UP PT, R100, R121, 0x4, RZ ;  /* 0x0480000079647989 */ /* 0x000e2200000e00ff */
[----:B------:R-:W-:Y:S02]  /*2e40*/  IMAD.MOV.U32 R20, RZ, RZ, RZ ;  /* 0x000000ffff147224 */ /* 0x000fe400078e00ff */
[----:B------:R-:W-:Y:S01]  /*2e50*/  HFMA2 R16, -RZ, RZ, 0, 0 ;  /* 0x00000000ff107431 */ /* 0x000fe200000001ff */
[----:B------:R-:W5:Y:S01]  /*2e60*/  S2UR UR6, SR_CgaCtaId ;  /* 0x00000000000679c3 */ /* 0x000f620000008800 */
[----:B------:R-:W-:Y:S01]  /*2e70*/  STS.U16 [R57+0x210], R14 ;  /* 0x0002100e39007388 */ /* 0x000fe20000000400 */
[----:B------:R-:W-:Y:S02]  /*2e80*/  UMOV UR4, 0x400 ;  /* 0x0000040000047882 */ /* 0x000fe40000000000 */
[----:B-----5:R-:W-:Y:S01]  /*2e90*/  ULEA UR4, UR6, UR4, 0x18 ;  /* 0x0000000406047291 */ /* 0x020fe2000f8ec0ff */
[----:B--2---:R-:W-:-:S04]  /*2ea0*/  @!P4 PRMT R16, R21, 0x5410, RZ ;  /* 0x000054101510c816 */ /* 0x004fc800000000ff */
[----:B------:R-:W-:-:S04]  /*2eb0*/  @!P3 PRMT R16, R16, 0x5410, R95 ;  /* 0x000054101010b816 */ /* 0x000fc8000000005f */
[----:B------:R-:W-:Y:S02]  /*2ec0*/  PRMT R95, R16, 0x7632, R95 ;  /* 0x00007632105f7816 */ /* 0x000fe4000000005f */
[----:B----4-:R-:W-:Y:S02]  /*2ed0*/  @!P5 PRMT R20, R15, 0x5410, RZ ;  /* 0x000054100f14d816 */ /* 0x010fe400000000ff */
[----:B------:R-:W-:Y:S01]  /*2ee0*/  ISETP.GE.AND P5, PT, R56, 0x4, PT ;  /* 0x000000043800780c */ /* 0x000fe20003fa6270 */
[----:B-1----:R-:W-:Y:S01]  /*2ef0*/  FFMA.FTZ R15, R121, R96, R98 ;  /* 0x00000060790f7223 */ /* 0x002fe20000010062 */
[----:B---3--:R-:W-:-:S04]  /*2f00*/  @!P0 PRMT R20, R20, 0x5410, R17 ;  /* 0x0000541014148816 */ /* 0x008fc80000000011 */
[----:B------:R-:W-:-:S05]  /*2f10*/  FSEL R98, R98, R15, !P5 ;  /* 0x0000000f62627208 */ /* 0x000fca0006800000 */
[----:B------:R-:W1:Y:S02]  /*2f20*/  SHFL.UP PT, R17, R98, 0x8, RZ ;  /* 0x0500000062117989 */ /* 0x000e6400000e00ff */
[----:B0-----:R-:W-:-:S05]  /*2f30*/  @P5 FMUL.FTZ R121, R121, R100 ;  /* 0x0000006479795220 */ /* 0x001fca0000410000 */
[----:B------:R-:W0:Y:S01]  /*2f40*/  SHFL.UP PT, R100, R121, 0x8, RZ ;  /* 0x0500000079647989 */ /* 0x000e2200000e00ff */
[----:B------:R-:W-:Y:S01]  /*2f50*/  IMAD.MOV.U32 R96, RZ, RZ, RZ ;  /* 0x000000ffff607224 */ /* 0x000fe200078e00ff */
        /* <DEDUP_REMOVED lines=15> */
[----:B------:R-:W-:Y:S01]  /*3050*/  PRMT R97, R96, 0x7632, R97 ;  /* 0x0000763260617816 */ /* 0x000fe20000000061 */
[----:B-1----:R-:W-:Y:S01]  /*3060*/  IMAD.MOV.U32 R15, RZ, RZ, RZ ;  /* 0x000000ffff0f7224 */ /* 0x002fe200078e00ff */
[----:B------:R-:W-:Y:S01]  /*3070*/  MOV R14, 0x3f800000 ;  /* 0x3f800000000e7802 */ /* 0x000fe20000000f00 */
        /* <DEDUP_REMOVED lines=34> */
[----:B------:R-:W-:Y:S01]  /*32a0*/  FFMA.FTZ R21, R119, R123, R116 ;  /* 0x0000007b77157223 */ /* 0x000fe20000010074 */
[----:B------:R-:W-:-:S03]  /*32b0*/  LEA R20, P2, R10, R12, 0x1 ;  /* 0x0000000c0a147211 */ /* 0x000fc600078408ff */
[----:B------:R-:W-:Y:S01]  /*32c0*/  FFMA.FTZ R118, R118, R21, R117 ;  /* 0x0000001576767223 */ /* 0x000fe20000010075 */
[----:B------:R-:W-:Y:S01]  /*32d0*/  LEA R18, P1, R8, R18, 0x1 ;  /* 0x0000001208127211 */ /* 0x000fe200078208ff */
[----:B------:R-:W-:Y:S02]  /*32e0*/  BSSY.RECONVERGENT B0, `(.L_x_4561) ;  /* 0x0000011000007945 */ /* 0x000fe40003800200 */
        /* <DEDUP_REMOVED lines=16> */
.L_x_4562:
[----:B------:R-:W-:Y:S05]  /*33f0*/  BSYNC.RECONVERGENT B0 ;  /* 0x0000000000007941 */ /* 0x000fea0003800200 */
.L_x_4561:
[----:B------:R-:W-:Y:S02]  /*3400*/  VIADD R93, R93, 0x1 ;  /* 0x000000015d5d7836 */ /* 0x000fe40000000000 */
[-C--:B------:R-:W-:Y:S01]  /*3410*/  FFMA.FTZ R107, R108, R110.reuse, R107 ;  /* 0x0000006e6c6b7223 */ /* 0x080fe2000001006b */
[----:B0-----:R-:W-:Y:S01]  /*3420*/  SHF.L.U32 R13, R100, 0x10, RZ ;  /* 0x00000010640d7819 */ /* 0x001fe200000006ff */
[----:B------:R-:W-:Y:S01]  /*3430*/  IMAD.U32 R12, R99, 0x10000, RZ ;  /* 0x00010000630c7824 */ /* 0x000fe200078e00ff */
[----:B------:R-:W-:Y:S01]  /*3440*/  SHF.L.U32 R15, R98, 0x10, RZ ;  /* 0x00000010620f7819 */ /* 0x000fe200000006ff */
[----:B------:R-:W-:Y:S01]  /*3450*/  FFMA.FTZ R105, R106, R107, R105 ;  /* 0x0000006b6a697223 */ /* 0x000fe20000010069 */
[----:B------:R-:W-:Y:S01]  /*3460*/  ISETP.NE.AND P0, PT, R93, RZ, PT ;  /* 0x000000ff5d00720c */ /* 0x000fe20003f05270 */
[----:B------:R-:W-:Y:S01]  /*3470*/  FFMA.FTZ R79, R12, R110, R79 ;  /* 0x0000006e0c4f7223 */ /* 0x000fe2000001004f */
[----:B------:R-:W-:Y:S01]  /*3480*/  FFMA.FTZ R76, R13, R115, R76 ;  /* 0x000000730d4c7223 */ /* 0x000fe2000001004c */
[----:B------:R-:W-:Y:S01]  /*3490*/  FFMA.FTZ R103, R104, R105, R103 ;  /* 0x0000006968677223 */ /* 0x000fe20000010067 */
[----:B------:R-:W-:Y:S01]  /*34a0*/  SHF.L.U32 R12, R97, 0x10, RZ ;  /* 0x00000010610c7819 */ /* 0x000fe200000006ff */
[----:B------:R-:W-:Y:S01]  /*34b0*/  IMAD.U32 R13, R96, 0x10000, RZ ;  /* 0x00010000600d7824 */ /* 0x000fe200078e00ff */
[----:B------:R-:W-:Y:S01]  /*34c0*/  SHF.L.U32 R14, R95, 0x10, RZ ;  /* 0x000000105f0e7819 */ /* 0x000fe200000006ff */
[----:B------:R-:W-:Y:S01]  /*34d0*/  FFMA.FTZ R101, R102, R103, R101 ;  /* 0x0000006766657223 */ /* 0x000fe20000010065 */
        /* <DEDUP_REMOVED lines=11> */
.L_x_4560:
        /* <DEDUP_REMOVED lines=9> */
[----:B------:R-:W-:Y:S02]  /*3620*/  F2FP.BF16.F32.PACK_AB R6, R83, R80 ;  /* 0x000000505306723e */ /* 0x000fe400000010ff */
[----:B------:R-:W-:Y:S02]  /*3630*/  PRMT R9, R5, 0x7632, R9 ;  /* 0x0000763205097816 */ /* 0x000fe40000000009 */
[----:B------:R-:W-:-:S02]  /*3640*/  PRMT R12, R4, 0x7632, R12 ;  /* 0x00007632040c7816 */ /* 0x000fc4000000000c */
[----:B------:R-:W-:Y:S01]  /*3650*/  PRMT R13, R6, 0x7632, R13 ;  /* 0x00007632060d7816 */ /* 0x000fe2000000000d */
[----:B------:R-:W-:Y:S04]  /*3660*/  STS.U16 [R65], R7 ;  /* 0x0000000741007388 */ /* 0x000fe80000000400 */
[----:B------:R-:W-:Y:S04]  /*3670*/  STS.U16 [R65+0x2], R8 ;  /* 0x0000020841007388 */ /* 0x000fe80000000400 */
[----:B------:R2:W-:Y:S04]  /*3680*/  STS.U16 [R65+0x4], R5 ;  /* 0x0000040541007388 */ /* 0x0005e80000000400 */
[----:B------:R3:W-:Y:S04]  /*3690*/  STS.U16 [R65+0x6], R9 ;  /* 0x0000060941007388 */ /* 0x0007e80000000400 */
[----:B------:R4:W-:Y:S01]  /*36a0*/  STS.U16 [R65+0x8], R4 ;  /* 0x0000080441007388 */ /* 0x0009e20000000400 */
[----:B--2---:R-:W-:-:S03]  /*36b0*/  HFMA2 R5, -RZ, RZ, 0, 0 ;  /* 0x00000000ff057431 */ /* 0x004fc600000001ff */
[----:B------:R-:W-:Y:S01]  /*36c0*/  STS.U16 [R65+0xa], R12 ;  /* 0x00000a0c41007388 */ /* 0x000fe20000000400 */
[----:B---3--:R-:W2:Y:S03]  /*36d0*/  LDC.64 R8, c[0x0][0x428] ;  /* 0x00010a00ff087b82 */ /* 0x008ea60000000a00 */
[----:B------:R3:W-:Y:S01]  /*36e0*/  STS.U16 [R65+0xc], R6 ;  /* 0x00000c0641007388 */ /* 0x0007e20000000400 */
[----:B----4-:R-:W-:-:S03]  /*36f0*/  IMAD.MOV.U32 R4, RZ, RZ, R54 ;  /* 0x000000ffff047224 */ /* 0x010fc600078e0036 */
[----:B------:R0:W-:Y:S01]  /*3700*/  STS.U16 [R65+0xe], R13 ;  /* 0x00000e0d41007388 */ /* 0x0001e20000000400 */
[----:B------:R-:W-:-:S03]  /*3710*/  NOP ;  /* 0x0000000000007918 */ /* 0x000fc60000000000 */
[----:B------:R-:W-:Y:S01]  /*3720*/  LDS.U16 R15, [R57] ;  /* 0x00000000390f7984 */ /* 0x000fe20000000400 */
[----:B---3--:R-:W3:Y:S01]  /*3730*/  LDC.64 R6, c[0x0][0x410] ;  /* 0x00010400ff067b82 */ /* 0x008ee20000000a00 */
[----:B0-----:R-:W-:Y:S02]  /*3740*/  IMAD.WIDE.U32 R12, R10, UR20, R4 ;  /* 0x000000140a0c7c25 */ /* 0x001fe4000f8e0004 */
[----:B------:R-:W-:Y:S02]  /*3750*/  LDS.U16 R17, [R58+0x40] ;  /* 0x000040003a117984 */ /* 0x000fe40000000400 */
[----:B------:R-:W-:Y:S02]  /*3760*/  IMAD R13, R11, UR20, R13 ;  /* 0x000000140b0d7c24 */ /* 0x000fe4000f8e020d */
[----:B------:R-:W-:Y:S01]  /*3770*/  LDS.U16 R19, [R59+0x80] ;  /* 0x000080003b137984 */ /* 0x000fe20000000400 */
[----:B------:R-:W0:Y:S01]  /*3780*/  LDC.64 R10, c[0x0][0x418] ;  /* 0x00010600ff0a7b82 */ /* 0x000e220000000a00 */
[----:B--2---:R-:W-:-:S02]  /*3790*/  IMAD.WIDE.U32 R12, R0, R8, R12 ;  /* 0x00000008000c7225 */ /* 0x004fc400078e000c */
[----:B------:R-:W-:Y:S02]  /*37a0*/  LDS.U16 R21, [R60+0xc0] ;  /* 0x0000c0003c157984 */ /* 0x000fe40000000400 */
[----:B------:R-:W-:Y:S02]  /*37b0*/  IMAD R14, R0, R9, R13 ;  /* 0x00000009000e7224 */ /* 0x000fe400078e020d */
[----:B------:R-:W-:Y:S01]  /*37c0*/  LDS.U16 R67, [R61+0x100] ;  /* 0x000100003d437984 */ /* 0x000fe20000000400 */
[----:B------:R-:W-:-:S03]  /*37d0*/  IADD3 R9, P1, PT, R38, R12, RZ ;  /* 0x0000000c26097210 */ /* 0x000fc60007f3e0ff */
[----:B------:R-:W-:Y:S01]  /*37e0*/  LDS.U16 R69, [R62+0x140] ;  /* 0x000140003e457984 */ /* 0x000fe20000000400 */
[C---:B-1----:R-:W-:Y:S01]  /*37f0*/  LEA R8, P3, R9.reuse, UR8, 0x1 ;  /* 0x0000000809087c11 */ /* 0x042fe2000f8608ff */
[----:B------:R-:W-:Y:S02]  /*3800*/  IMAD.X R14, RZ, RZ, R14, P1 ;  /* 0x000000ffff0e7224 */ /* 0x000fe400008e060e */
[----:B------:R-:W-:Y:S01]  /*3810*/  LDS.U16 R71, [R63+0x180] ;  /* 0x000180003f477984 */ /* 0x000fe20000000400 */
[----:B---3--:R-:W-:Y:S02]  /*3820*/  IMAD.WIDE.U32 R12, R6, UR20, R4 ;  /* 0x00000014060c7c25 */ /* 0x008fe4000f8e0004 */
[----:B------:R-:W-:Y:S01]  /*3830*/  LEA.HI.X R9, R9, UR9, R14, 0x1, P3 ;  /* 0x0000000909097c11 */ /* 0x000fe200098f0c0e */
[----:B------:R-:W-:Y:S01]  /*3840*/  LDS.U16 R73, [R64+0x1c0] ;  /* 0x0001c00040497984 */ /* 0x000fe20000000400 */
[----:B------:R-:W1:Y:S01]  /*3850*/  LDCU.64 UR8, c[0x0][0x488] ;  /* 0x00009100ff0877ac */ /* 0x000e620008000a00 */
[----:B------:R-:W-:-:S02]  /*3860*/  IMAD R13, R7, UR20, R13 ;  /* 0x00000014070d7c24 */ /* 0x000fc4000f8e020d */
[----:B------:R-:W-:Y:S01]  /*3870*/  @!P0 STS [UR4+0x210], R55 ;  /* 0x00021037ff008988 */ /* 0x000fe20008000804 */
[C---:B0-----:R-:W-:Y:S01]  /*3880*/  IMAD.WIDE.U32 R12, R0.reuse, R10, R12 ;  /* 0x0000000a000c7225 */ /* 0x041fe200078e000c */
[----:B------:R-:W-:Y:S01]  /*3890*/  PRMT R10, RZ, 0x7610, R10 ;  /* 0x00007610ff0a7816 */ /* 0x000fe2000000000a */
[----:B------:R-:W-:Y:S02]  /*38a0*/  BAR.SYNC.DEFER_BLOCKING 0x0 ;  /* 0x0000000000007b1d */ /* 0x000fe40000010000 */
[----:B------:R-:W-:Y:S01]  /*38b0*/  IMAD R7, R0, R11, R13 ;  /* 0x0000000b00077224 */ /* 0x000fe200078e020d */
[----:B------:R-:W-:-:S03]  /*38c0*/  PRMT R11, RZ, 0x7610, R11 ;  /* 0x00007610ff0b7816 */ /* 0x000fc6000000000b */
[----:B------:R-:W0:Y:S02]  /*38d0*/  LDS R85, [UR4+0x210] ;  /* 0x00021004ff557984 */ /* 0x000e240008000800 */
[-C--:B0-----:R-:W-:Y:S02]  /*38e0*/  ISETP.GE.AND P1, PT, R38, R85.reuse, PT ;  /* 0x000000552600720c */ /* 0x081fe40003f26270 */
        /* <DEDUP_REMOVED lines=59> */
[----:B0-----:R-:W-:Y:S01]  /*3ca0*/  IMAD.U32 R15, R15, 0x10000, RZ ;  /* 0x000100000f0f7824 */ /* 0x001fe200078e00ff */
[----:B-1----:R-:W-:-:S03]  /*3cb0*/  SHF.L.U32 R13, R6, 0x10, RZ ;  /* 0x00000010060d7819 */ /* 0x002fc600000006ff */
[----:B------:R-:W-:Y:S01]  /*3cc0*/  FMUL.FTZ R6, R15, -1.4426950216293334961 ;  /* 0xbfb8aa3b0f067820 */ /* 0x000fe20000410000 */
[----:B--2---:R-:W-:Y:S01]  /*3cd0*/  SHF.L.U32 R16, R10, 0x10, RZ ;  /* 0x000000100a107819 */ /* 0x004fe200000006ff */
[----:B------:R-:W-:-:S04]  /*3ce0*/  FMUL.FTZ R14, R13, -1.4426950216293334961 ;  /* 0xbfb8aa3b0d0e7820 */ /* 0x000fc80000410000 */
[----:B------:R-:W0:Y:S01]  /*3cf0*/  MUFU.EX2 R6, R6 ;  /* 0x0000000600067308 */ /* 0x000e220000000800 */
[----:B---3--:R-:W-:Y:S01]  /*3d00*/  SHF.L.U32 R18, R9, 0x10, RZ ;  /* 0x0000001009127819 */ /* 0x008fe200000006ff */
[----:B------:R-:W-:Y:S01]  /*3d10*/  FMUL.FTZ R17, R16, -1.4426950216293334961 ;  /* 0xbfb8aa3b10117820 */ /* 0x000fe20000410000 */
[----:B----4-:R-:W-:-:S03]  /*3d20*/  SHF.L.U32 R20, R12, 0x10, RZ ;  /* 0x000000100c147819 */ /* 0x010fc600000006ff */
[----:B------:R-:W-:Y:S02]  /*3d30*/  FMUL.FTZ R19, R18, -1.4426950216293334961 ;  /* 0xbfb8aa3b12137820 */ /* 0x000fe40000410000 */
[----:B------:R-:W1:Y:S01]  /*3d40*/  MUFU.EX2 R14, R14 ;  /* 0x0000000e000e7308 */ /* 0x000e620000000800 */
[----:B-----5:R-:W-:Y:S02]  /*3d50*/  IMAD.U32 R7, R7, 0x10000, RZ ;  /* 0x0001000007077824 */ /* 0x020fe400078e00ff */
[----:B------:R-:W-:Y:S01]  /*3d60*/  FMUL.FTZ R21, R20, -1.4426950216293334961 ;  /* 0xbfb8aa3b14157820 */ /* 0x000fe20000410000 */
[----:B------:R-:W-:Y:S02]  /*3d70*/  IMAD.U32 R8, R8, 0x10000, RZ ;  /* 0x0001000008087824 */ /* 0x000fe400078e00ff */
[----:B------:R-:W-:Y:S02]  /*3d80*/  FMUL.FTZ R10, R7, -1.4426950216293334961 ;  /* 0xbfb8aa3b070a7820 */ /* 0x000fe40000410000 */
[----:B------:R-:W2:Y:S01]  /*3d90*/  MUFU.EX2 R17, R17 ;  /* 0x0000001100117308 */ /* 0x000ea20000000800 */
[----:B------:R-:W-:-:S02]  /*3da0*/  IMAD.U32 R11, R11, 0x10000, RZ ;  /* 0x000100000b0b7824 */ /* 0x000fc400078e00ff */
[----:B------:R-:W-:Y:S01]  /*3db0*/  FMUL.FTZ R9, R8, -1.4426950216293334961 ;  /* 0xbfb8aa3b08097820 */ /* 0x000fe20000410000 */
[----:B0-----:R-:W-:Y:S01]  /*3dc0*/  FADD.FTZ R6, R6, 1 ;  /* 0x3f80000006067421 */ /* 0x001fe20000010000 */
[----:B------:R-:W-:-:S03]  /*3dd0*/  FMUL.FTZ R12, R11, -1.4426950216293334961 ;  /* 0xbfb8aa3b0b0c7820 */ /* 0x000fc60000410000 */
        /* <DEDUP_REMOVED lines=22> */
[----:B------:R-:W-:Y:S01]  /*3f40*/  F2FP.BF16.F32.PACK_AB R6, R6, R15 ;  /* 0x0000000f0606723e */ /* 0x000fe200000010ff */
[----:B------:R-:W-:Y:S02]  /*3f50*/  BAR.SYNC.DEFER_BLOCKING 0x0 ;  /* 0x0000000000007b1d */ /* 0x000fe40000010000 */
[----:B------:R-:W-:-:S04]  /*3f60*/  FMUL.FTZ R7, R7, R76 ;  /* 0x0000004c07077220 */ /* 0x000fc80000410000 */
[----:B------:R-:W1:Y:S01]  /*3f70*/  MUFU.RCP R19, R19 ;  /* 0x0000001300137308 */ /* 0x000e620000001000 */
[----:B--2---:R-:W-:-:S04]  /*3f80*/  FMUL.FTZ R16, R16, R17 ;  /* 0x0000001110107220 */ /* 0x004fc80000410000 */
[----:B------:R-:W-:-:S03]  /*3f90*/  FMUL.FTZ R16, R16, R79 ;  /* 0x0000004f10107220 */ /* 0x000fc60000410000 */
[----:B------:R-:W2:Y:S01]  /*3fa0*/  MUFU.RCP R12, R12 ;  /* 0x0000000c000c7308 */ /* 0x000ea20000001000 */
[----:B0-----:R-:W-:Y:S01]  /*3fb0*/  FMUL.FTZ R9, R8, R9 ;  /* 0x0000000908097220 */ /* 0x001fe20000410000 */
[----:B------:R-:W-:Y:S02]  /*3fc0*/  F2FP.BF16.F32.PACK_AB R7, R16, R7 ;  /* 0x000000071007723e */ /* 0x000fe400000010ff */
[----:B------:R-:W-:Y:S01]  /*3fd0*/  PRMT R8, R6, 0x7632, R8 ;  /* 0x0000763206087816 */ /* 0x000fe20000000008 */
[----:B------:R-:W-:Y:S01]  /*3fe0*/  FMUL.FTZ R9, R9, R78 ;  /* 0x0000004e09097220 */ /* 0x000fe20000410000 */
[----:B------:R-:W-:Y:S01]  /*3ff0*/  PRMT R10, R7, 0x7632, R10 ;  /* 0x00007632070a7816 */ /* 0x000fe2000000000a */
[----:B------:R-:W0:Y:S01]  /*4000*/  LDC.64 R16, c[0x0][0x430] ;  /* 0x00010c00ff107b82 */ /* 0x000e220000000a00 */
[----:B------:R-:W3:Y:S01]  /*4010*/  MUFU.RCP R21, R21 ;  /* 0x0000001500157308 */ /* 0x000ee20000001000 */
[----:B-1----:R-:W-:Y:S01]  /*4020*/  FMUL.FTZ R18, R18, R19 ;  /* 0x0000001312127220 */ /* 0x002fe20000410000 */
[----:B------:R1:W-:Y:S03]  /*4030*/  STS.U16 [R65], R6 ;  /* 0x0000000641007388 */ /* 0x0003e60000000400 */
[----:B------:R-:W-:Y:S01]  /*4040*/  FMUL.FTZ R18, R18, R81 ;  /* 0x0000005112127220 */ /* 0x000fe20000410000 */
[----:B------:R-:W-:Y:S01]  /*4050*/  STS.U16 [R65+0x2], R8 ;  /* 0x0000020841007388 */ /* 0x000fe20000000400 */
[----:B--2---:R-:W-:-:S03]  /*4060*/  FMUL.FTZ R11, R11, R12 ;  /* 0x0000000c0b0b7220 */ /* 0x004fc60000410000 */
[----:B------:R-:W-:Y:S01]  /*4070*/  F2FP.BF16.F32.PACK_AB R9, R18, R9 ;  /* 0x000000091209723e */ /* 0x000fe200000010ff */
[----:B------:R-:W-:Y:S01]  /*4080*/  STS.U16 [R65+0x4], R7 ;  /* 0x0000040741007388 */ /* 0x000fe20000000400 */
[----:B------:R-:W2:Y:S01]  /*4090*/  LDC.64 R18, c[0x0][0x438] ;  /* 0x00010e00ff127b82 */ /* 0x000ea20000000a00 */
[----:B------:R-:W-:Y:S01]  /*40a0*/  FMUL.FTZ R11, R11, R80 ;  /* 0x000000500b0b7220 */ /* 0x000fe20000410000 */
[C---:B------:R-:W-:Y:S01]  /*40b0*/  PRMT R12, R9.reuse, 0x7610, R12 ;  /* 0x00007610090c7816 */ /* 0x040fe2000000000c */
[----:B------:R-:W-:Y:S01]  /*40c0*/  STS.U16 [R65+0x6], R10 ;  /* 0x0000060a41007388 */ /* 0x000fe20000000400 */
[----:B------:R-:W-:Y:S01]  /*40d0*/  PRMT R13, R9, 0x7632, R13 ;  /* 0x00007632090d7816 */ /* 0x000fe2000000000d */
[----:B---3--:R-:W-:Y:S02]  /*40e0*/  FMUL.FTZ R20, R20, R21 ;  /* 0x0000001514147220 */ /* 0x008fe40000410000 */
[----:B------:R-:W-:Y:S02]  /*40f0*/  STS.U16 [R65+0x8], R12 ;  /* 0x0000080c41007388 */ /* 0x000fe40000000400 */
[----:B------:R-:W-:-:S02]  /*4100*/  FMUL.FTZ R20, R20, R83 ;  /* 0x0000005314147220 */ /* 0x000fc40000410000 */
[----:B------:R-:W-:Y:S01]  /*4110*/  STS.U16 [R65+0xa], R13 ;  /* 0x00000a0d41007388 */ /* 0x000fe20000000400 */
[----:B0-----:R-:W-:Y:S02]  /*4120*/  IMAD.WIDE.U32 R4, R16, UR20, R4 ;  /* 0x0000001410047c25 */ /* 0x001fe4000f8e0004 */
[----:B------:R-:W-:Y:S02]  /*4130*/  F2FP.BF16.F32.PACK_AB R11, R20, R11 ;  /* 0x0000000b140b723e */ /* 0x000fe400000010ff */
[----:B------:R-:W-:Y:S02]  /*4140*/  IMAD R5, R17, UR20, R5 ;  /* 0x0000001411057c24 */ /* 0x000fe4000f8e0205 */
[C---:B------:R-:W-:Y:S02]  /*4150*/  PRMT R14, R11.reuse, 0x7610, R14 ;  /* 0x000076100b0e7816 */ /* 0x040fe4000000000e */
[----:B------:R-:W-:-:S03]  /*4160*/  PRMT R15, R11, 0x7632, R15 ;  /* 0x000076320b0f7816 */ /* 0x000fc6000000000f */
[----:B------:R-:W-:Y:S01]  /*4170*/  STS.U16 [R65+0xc], R14 ;  /* 0x00000c0e41007388 */ /* 0x000fe20000000400 */
[----:B--2---:R-:W-:-:S03]  /*4180*/  IMAD.WIDE.U32 R4, R0, R18, R4 ;  /* 0x0000001200047225 */ /* 0x004fc600078e0004 */
[----:B------:R-:W-:Y:S01]  /*4190*/  STS.U16 [R65+0xe], R15 ;  /* 0x00000e0f41007388 */ /* 0x000fe20000000400 */
[----:B------:R-:W-:-:S03]  /*41a0*/  NOP ;  /* 0x0000000000007918 */ /* 0x000fc60000000000 */
[----:B------:R-:W-:Y:S01]  /*41b0*/  LDS.U16 R57, [R57] ;  /* 0x0000000039397984 */ /* 0x000fe20000000400 */
[----:B-1----:R-:W-:-:S03]  /*41c0*/  IMAD R6, R0, R19, R5 ;  /* 0x0000001300067224 */ /* 0x002fc600078e0205 */
        /* <DEDUP_REMOVED lines=9> */
[----:B------:R-:W-:-:S05]  /*4260*/  IADD3 R5, P0, PT, R38, R4, RZ ;  /* 0x0000000426057210 */ /* 0x000fca0007f1e0ff */
[----:B------:R-:W-:Y:S01]  /*4270*/  IMAD.X R6, RZ, RZ, R6, P0 ;  /* 0x000000ffff067224 */ /* 0x000fe200000e0606 */
        /* <DEDUP_REMOVED lines=32> */
.L_x_4565:
        /* <DEDUP_REMOVED lines=16> */
.L_x_5133:


//--------------------- .text._Z25selective_scan_fwd_kernelI32Selective_Scan_fwd_kernel_traitsILi32ELi8ELi1ELb1ELb0ELb0ELb0EN3c108BFloat16EfEEv13SSMParamsBase --------------------------
	.section	.text._Z25selective_scan_fwd_kernelI32Selective_Scan_fwd_kernel_traitsILi32ELi8ELi1ELb1ELb0ELb0ELb0EN3c108BFloat16EfEEv13SSMParamsBase,"ax",@progbits
	.align	128
        .global         _Z25selective_scan_fwd_kernelI32Selective_Scan_fwd_kernel_traitsILi32ELi8ELi1ELb1ELb0ELb0ELb0EN3c108BFloat16EfEEv13SSMParamsBase
        .type           _Z25selective_scan_fwd_kernelI32Selective_Scan_fwd_kernel_traitsILi32ELi8ELi1ELb1ELb0ELb0ELb0EN3c108BFloat16EfEEv13SSMParamsBase,@function
        .size           _Z25selective_scan_fwd_kernelI32Selective_Scan_fwd_kernel_traitsILi32ELi8ELi1ELb1ELb0ELb0ELb0EN3c108BFloat16EfEEv13SSMParamsBase,(.L_x_5134 - _Z25selective_scan_fwd_kernelI32Selective_Scan_fwd_kernel_traitsILi32ELi8ELi1ELb1ELb0ELb0ELb0EN3c108BFloat16EfEEv13SSMParamsBase)
        .other          _Z25selective_scan_fwd_kernelI32Selective_Scan_fwd_kernel_traitsILi32ELi8ELi1ELb1ELb0ELb0ELb0EN3c108BFloat16EfEEv13SSMParamsBase,@"STO_CUDA_ENTRY STV_DEFAULT"
_Z25selective_scan_fwd_kernelI32Selective_Scan_fwd_kernel_traitsILi32ELi8ELi1ELb1ELb0ELb0ELb0EN3c108BFloat16EfEEv13SSMParamsBase:
.text._Z25selective_scan_fwd_kernelI32Selective_Scan_fwd_kernel_traitsILi32ELi8ELi1ELb1ELb0ELb0ELb0EN3c108BFloat16EfEEv13SSMParamsBase:
        /* <DEDUP_REMOVED lines=34> */
[----:B------:R-:W-:Y:S01]  /*0220*/  MOV R2, R4 ;  /* 0x0000000400027202 */ /* 0x000fe20000000f00 */
[----:B------:R-:W2:Y:S01]  /*0230*/  S2R R28, SR_TID.X ;  /* 0x00000000001c7919 */ /* 0x000ea20000002100 */
[----:B------:R-:W-:Y:S01]  /*0240*/  MOV R6, UR6 ;  /* 0x0000000600067c02 */ /* 0x000fe20008000f00 */
[----:B------:R-:W3:Y:S01]  /*0250*/  LDCU UR4, c[0x0][0x38c] ;  /* 0x00007180ff0477ac */ /* 0x000ee20008000800 */
[----:B------:R-:W-:Y:S01]  /*0260*/  MOV R7, UR7 ;  /* 0x0000000700077c02 */ /* 0x000fe20008000f00 */
[C---:B------:R-:W-:Y:S01]  /*0270*/  IMAD.WIDE.U32 R2, R9.reuse, UR10, R2 ;  /* 0x0000000a09027c25 */ /* 0x040fe2000f8e0002 */
[----:B------:R-:W-:Y:S01]  /*0280*/  MOV R5, UR8 ;  /* 0x0000000800057c02 */ /* 0x000fe20008000f00 */
[----:B------:R-:W2:Y:S01]  /*0290*/  LDC.64 R26, c[0x0][0x3a0] ;  /* 0x0000e800ff1a7b82 */ /* 0x000ea20000000a00 */
[----:B------:R-:W0:Y:S01]  /*02a0*/  LDCU.64 UR6, c[0x0][0x3b8] ;  /* 0x00007700ff0677ac */ /* 0x000e220008000a00 */
[----:B------:R-:W-:Y:S01]  /*02b0*/  IMAD R31, R9, UR11, R3 ;  /* 0x0000000b091f7c24 */ /* 0x000fe2000f8e0203 */
[----:B----4-:R-:W-:Y:S01]  /*02c0*/  LEA R34, P0, R2, R34, 0x1 ;  /* 0x0000002202227211 */ /* 0x010fe200078008ff */
[----:B-1----:R-:W-:Y:S01]  /*02d0*/  IMAD R0, R0, UR18, R9 ;  /* 0x0000001200007c24 */ /* 0x002fe2000f8e0209 */
[----:B------:R-:W1:Y:S01]  /*02e0*/  LDCU.64 UR8, c[0x0][0x3d8] ;  /* 0x00007b00ff0877ac */ /* 0x000e620008000a00 */
[----:B------:R-:W-:-:S02]  /*02f0*/  MOV R4, R6 ;  /* 0x0000000600047202 */ /* 0x000fc40000000f00 */
[----:B------:R-:W-:Y:S01]  /*0300*/  LEA.HI.X R31, R2, R35, R31, 0x1, P0 ;  /* 0x00000023021f7211 */ /* 0x000fe200000f0c1f */
[----:B------:R-:W4:Y:S01]  /*0310*/  LDC.64 R20, c[0x0][0x420] ;  /* 0x00010800ff147b82 */ /* 0x000f220000000a00 */
[----:B------:R-:W1:Y:S01]  /*0320*/  LDCU.U8 UR5, c[0x0][0x39e] ;  /* 0x000073c0ff0577ac */ /* 0x000e620008000000 */
[----:B------:R-:W-:Y:S01]  /*0330*/  IMAD.WIDE.U32 R4, R9, UR14, R4 ;  /* 0x0000000e09047c25 */ /* 0x000fe2000f8e0004 */
[----:B---3--:R-:W-:-:S03]  /*0340*/  UISETP.LT.AND UP1, UPT, UR4, 0x1, UPT ;  /* 0x000000010400788c */ /* 0x008fc6000bf21270 */
[C---:B------:R-:W-:Y:S01]  /*0350*/  IMAD R11, R9.reuse, UR15, R5 ;  /* 0x0000000f090b7c24 */ /* 0x040fe2000f8e0205 */
[C---:B------:R-:W-:Y:S01]  /*0360*/  LEA R32, P0, R4.reuse, R32, 0x1 ;  /* 0x0000002004207211 */ /* 0x040fe200078008ff */
[C---:B0-----:R-:W-:Y:S01]  /*0370*/  IMAD.WIDE.U32 R2, R9.reuse, R14, RZ ;  /* 0x0000000e09027225 */ /* 0x041fe200078e00ff */
[----:B------:R-:W0:Y:S02]  /*0380*/  LDC.64 R36, c[0x0][0x448] ;  /* 0x00011200ff247b82 */ /* 0x000e240000000a00 */
[----:B------:R-:W-:Y:S01]  /*0390*/  LEA.HI.X R11, R4, R33, R11, 0x1, P0 ;  /* 0x00000021040b7211 */ /* 0x000fe200000f0c0b */
[C---:B------:R-:W-:Y:S02]  /*03a0*/  IMAD R3, R9.reuse, R15, R3 ;  /* 0x0000000f09037224 */ /* 0x040fe400078e0203 */
[----:B------:R-:W-:-:S03]  /*03b0*/  IMAD.WIDE.U32 R24, R9, UR6, RZ ;  /* 0x0000000609187c25 */ /* 0x000fc6000f8e00ff */
[----:B------:R-:W3:Y:S01]  /*03c0*/  LDC.64 R38, c[0x0][0x450] ;  /* 0x00011400ff267b82 */ /* 0x000ee20000000a00 */
[----:B--2---:R-:W-:Y:S01]  /*03d0*/  IMAD.WIDE.U32 R22, R9, R26, RZ ;  /* 0x0000001a09167225 */ /* 0x004fe200078e00ff */
[----:B-1----:R-:W-:-:S03]  /*03e0*/  UISETP.NE.AND UP0, UPT, UR5, URZ, UPT ;  /* 0x000000ff0500728c */ /* 0x002fc6000bf05270 */
[----:B------:R-:W-:-:S03]  /*03f0*/  IMAD.WIDE.U32 R4, R9, UR8, RZ ;  /* 0x0000000809047c25 */ /* 0x000fc6000f8e00ff */
[----:B------:R-:W1:Y:S01]  /*0400*/  LDC.64 R40, c[0x0][0x440] ;  /* 0x00011000ff287b82 */ /* 0x000e620000000a00 */
[----:B------:R-:W-:Y:S02]  /*0410*/  IMAD R0, R0, R13, RZ ;  /* 0x0000000d00007224 */ /* 0x000fe400078e02ff */
[C---:B------:R-:W-:Y:S02]  /*0420*/  IMAD R8, R9.reuse, R27, R23 ;  /* 0x0000001b09087224 */ /* 0x040fe400078e0217 */
[C---:B------:R-:W-:Y:S02]  /*0430*/  IMAD R10, R9.reuse, UR7, R25 ;  /* 0x00000007090a7c24 */ /* 0x040fe4000f8e0219 */
[----:B------:R-:W-:Y:S01]  /*0440*/  IMAD R23, R9, UR9, R5 ;  /* 0x0000000909177c24 */ /* 0x000fe2000f8e0205 */
[----:B------:R-:W2:Y:S01]  /*0450*/  LDC.64 R14, c[0x0][0x3a8] ;  /* 0x0000ea00ff0e7b82 */ /* 0x000ea20000000a00 */
[----:B----4-:R-:W-:Y:S01]  /*0460*/  IMAD.WIDE.U32 R12, R20, UR18, R2 ;  /* 0x00000012140c7c25 */ /* 0x010fe2000f8e0002 */
[----:B0-----:R-:W-:-:S03]  /*0470*/  LEA R27, P0, R24, R36, 0x2 ;  /* 0x00000024181b7211 */ /* 0x001fc600078010ff */
[----:B------:R-:W-:Y:S01]  /*0480*/  IMAD R0, R0, UR4, RZ ;  /* 0x0000000400007c24 */ /* 0x000fe2000f8e02ff */
[----:B------:R-:W-:Y:S01]  /*0490*/  USEL UR4, UR4, 0x1, !UP1 ;  /* 0x0000000104047887 */ /* 0x000fe2000c800000 */
[----:B------:R-:W-:Y:S01]  /*04a0*/  IMAD R20, R21, UR18, R13 ;  /* 0x0000001215147c24 */ /* 0x000fe2000f8e020d */
[----:B------:R-:W0:Y:S01]  /*04b0*/  LDC.64 R6, c[0x0][0x478] ;  /* 0x00011e00ff067b82 */ /* 0x000e220000000a00 */
[----:B---3--:R-:W-:Y:S01]  /*04c0*/  LEA R26, P1, R4, R38, 0x2 ;  /* 0x00000026041a7211 */ /* 0x008fe200078210ff */
[----:B------:R-:W-:Y:S01]  /*04d0*/  UIADD3 UR6, UPT, UPT, -UR4, URZ, URZ ;  /* 0x000000ff04067290 */ /* 0x000fe2000fffe1ff */
[----:B------:R-:W-:Y:S02]  /*04e0*/  LEA.HI.X R24, R24, R37, R10, 0x2, P0 ;  /* 0x0000002518187211 */ /* 0x000fe400000f140a */
[----:B------:R-:W-:Y:S02]  /*04f0*/  LEA.HI.X R23, R4, R39, R23, 0x2, P1 ;  /* 0x0000002704177211 */ /* 0x000fe400008f1417 */
[----:B------:R-:W-:Y:S01]  /*0500*/  MOV R21, RZ ;  /* 0x000000ff00157202 */ /* 0x000fe20000000f00 */
[----:B------:R-:W3:Y:S01]  /*0510*/  LDC.64 R18, c[0x0][0x3c0] ;  /* 0x0000f000ff127b82 */ /* 0x000ee20000000a00 */
[----:B-1----:R-:W-:-:S04]  /*0520*/  LEA R25, P2, R22, R40, 0x2 ;  /* 0x0000002816197211 */ /* 0x002fc800078410ff */
[----:B------:R-:W-:-:S03]  /*0530*/  LEA.HI.X R22, R22, R41, R8, 0x2, P2 ;  /* 0x0000002916167211 */ /* 0x000fc600010f1408 */
[----:B------:R-:W1:Y:S01]  /*0540*/  LDC.64 R16, c[0x0][0x3e0] ;  /* 0x0000f800ff107b82 */ /* 0x000e620000000a00 */
[----:B--2---:R-:W-:Y:S02]  /*0550*/  SHF.L.U64.HI R33, R14, 0x2, R15 ;  /* 0x000000020e217819 */ /* 0x004fe4000001020f */
[----:B------:R-:W-:Y:S01]  /*0560*/  MOV R15, R11 ;  /* 0x0000000b000f7202 */ /* 0x000fe20000000f00 */
[----:B0-----:R-:W-:Y:S01]  /*0570*/  IMAD.WIDE.U32 R2, R28, 0x10, R6 ;  /* 0x000000101c027825 */ /* 0x001fe200078e0006 */
[----:B---3--:R-:W-:Y:S02]  /*0580*/  SHF.L.U64.HI R19, R18, 0x2, R19 ;  /* 0x0000000212137819 */ /* 0x008fe40000010213 */
[----:B-1----:R-:W-:-:S07]  /*0590*/  SHF.L.U64.HI R17, R16, 0x2, R17 ;  /* 0x0000000210117819 */ /* 0x002fce0000010211 */
.L_x_4588:
        /* <DEDUP_REMOVED lines=11> */
[C---:B------:R-:W-:Y:S02]  /*0650*/  SHF.L.U32 R42, R9.reuse, 0x10, RZ ;  /* 0x00000010092a7819 */ /* 0x040fe400000006ff */
[C---:B------:R-:W-:Y:S02]  /*0660*/  PRMT R41, R6.reuse, 0x7632, R41 ;  /* 0x0000763206297816 */ /* 0x040fe40000000029 */
[----:B------:R-:W-:Y:S01]  /*0670*/  SHF.L.U32 R5, R6, 0x10, RZ ;  /* 0x0000001006057819 */ /* 0x000fe200000006ff */
[----:B------:R-:W-:Y:S01]  /*0680*/  FADD.FTZ R39, R42, R29 ;  /* 0x0000001d2a277221 */ /* 0x000fe20000010000 */
[----:B------:R-:W-:-:S02]  /*0690*/  PRMT R38, R9, 0x7632, R38 ;  /* 0x0000763209267816 */ /* 0x000fc40000000026 */
[----:B------:R-:W-:Y:S01]  /*06a0*/  PRMT R6, R8, 0x7632, R6 ;  /* 0x0000763208067816 */ /* 0x000fe20000000006 */
[----:B------:R-:W-:Y:S01]  /*06b0*/  FMUL.FTZ R51, R52, R39 ;  /* 0x0000002734337220 */ /* 0x000fe20000410000 */
[----:B------:R-:W-:Y:S02]  /*06c0*/  PRMT R9, R10, 0x7632, R9 ;  /* 0x000076320a097816 */ /* 0x000fe40000000009 */
[----:B------:R-:W-:Y:S02]  /*06d0*/  PRMT R46, R11, 0x7632, R46 ;  /* 0x000076320b2e7816 */ /* 0x000fe4000000002e */
[----:B------:R-:W-:Y:S02]  /*06e0*/  SHF.L.U32 R8, R8, 0x10, RZ ;  /* 0x0000001008087819 */ /* 0x000fe400000006ff */
[----:B------:R-:W-:Y:S02]  /*06f0*/  SHF.L.U32 R44, R10, 0x10, RZ ;  /* 0x000000100a2c7819 */ /* 0x000fe400000006ff */
[----:B------:R-:W-:Y:S01]  /*0700*/  PRMT R35, R4, 0x7632, R35 ;  /* 0x0000763204237816 */ /* 0x000fe20000000023 */
[----:B------:R-:W-:Y:S01]  /*0710*/  FADD.FTZ R40, R8, R29 ;  /* 0x0000001d08287221 */ /* 0x000fe20000010000 */
[----:B------:R-:W-:-:S02]  /*0720*/  PRMT R45, R7, 0x7632, R45 ;  /* 0x00007632072d7816 */ /* 0x000fc4000000002d */
[----:B------:R-:W-:Y:S02]  /*0730*/  SHF.L.U32 R48, R11, 0x10, RZ ;  /* 0x000000100b307819 */ /* 0x000fe400000006ff */
[----:B------:R-:W-:Y:S02]  /*0740*/  SHF.L.U32 R36, R6, 0x10, RZ ;  /* 0x0000001006247819 */ /* 0x000fe400000006ff */
[----:B------:R-:W-:Y:S01]  /*0750*/  SHF.L.U32 R10, R38, 0x10, RZ ;  /* 0x00000010260a7819 */ /* 0x000fe200000006ff */
[--C-:B------:R-:W-:Y:S01]  /*0760*/  FADD.FTZ R38, R44, R29.reuse ;  /* 0x0000001d2c267221 */ /* 0x100fe20000010000 */
[----:B------:R-:W-:Y:S01]  /*0770*/  SHF.L.U32 R42, R9, 0x10, RZ ;  /* 0x00000010092a7819 */ /* 0x000fe200000006ff */
[----:B------:R-:W-:Y:S01]  /*0780*/  FADD.FTZ R36, R36, R29 ;  /* 0x0000001d24247221 */ /* 0x000fe20000010000 */
[----:B------:R-:W-:Y:S01]  /*0790*/  SHF.L.U32 R46, R46, 0x10, RZ ;  /* 0x000000102e2e7819 */ /* 0x000fe200000006ff */
[----:B------:R-:W-:Y:S01]  /*07a0*/  FMUL.FTZ R50, R5, R38 ;  /* 0x0000002605327220 */ /* 0x000fe20000410000 */
        /* <DEDUP_REMOVED lines=17> */
.L_x_4566:
[----:B-----5:R-:W-:Y:S01]  /*08c0*/  SHF.L.U32 R40, R8, 0x10, RZ ;  /* 0x0000001008287819 */ /* 0x020fe200000006ff */
[----:B------:R-:W-:Y:S01]  /*08d0*/  BSSY.RECONVERGENT B0, `(.L_x_4568) ;  /* 0x0000039000007945 */ /* 0x000fe20003800200 */
[C---:B------:R-:W-:Y:S02]  /*08e0*/  SHF.L.U32 R36, R9.reuse, 0x10, RZ ;  /* 0x0000001009247819 */ /* 0x040fe400000006ff */
[----:B------:R-:W-:Y:S01]  /*08f0*/  PRMT R9, R9, 0x7632, R9 ;  /* 0x0000763209097816 */ /* 0x000fe20000000009 */
[--C-:B------:R-:W-:Y:S01]  /*0900*/  FADD.FTZ R40, R40, R29.reuse ;  /* 0x0000001d28287221 */ /* 0x100fe20000010000 */
[----:B------:R-:W-:Y:S01]  /*0910*/  PRMT R8, R8, 0x7632, R8 ;  /* 0x0000763208087816 */ /* 0x000fe20000000008 */
[----:B------:R-:W-:Y:S01]  /*0920*/  FADD.FTZ R39, R36, R29 ;  /* 0x0000001d24277221 */ /* 0x000fe20000010000 */
[----:B------:R-:W-:Y:S02]  /*0930*/  SHF.L.U32 R38, R10, 0x10, RZ ;  /* 0x000000100a267819 */ /* 0x000fe400000006ff */
[----:B------:R-:W-:-:S02]  /*0940*/  FSETP.GTU.FTZ.AND P4, PT, R40, 20, PT ;  /* 0x41a000002800780b */ /* 0x000fc40003f9c000 */
[----:B------:R-:W-:Y:S01]  /*0950*/  PRMT R41, R10, 0x7632, R41 ;  /* 0x000076320a297816 */ /* 0x000fe20000000029 */
[--C-:B------:R-:W-:Y:S01]  /*0960*/  FADD.FTZ R38, R38, R29.reuse ;  /* 0x0000001d26267221 */ /* 0x100fe20000010000 */
[----:B------:R-:W-:Y:S02]  /*0970*/  SHF.L.U32 R10, R9, 0x10, RZ ;  /* 0x00000010090a7819 */ /* 0x000fe400000006ff */
[----:B------:R-:W-:Y:S02]  /*0980*/  SHF.L.U32 R42, R11, 0x10, RZ ;  /* 0x000000100b2a7819 */ /* 0x000fe400000006ff */
[----:B------:R-:W-:Y:S01]  /*0990*/  SHF.L.U32 R8, R8, 0x10, RZ ;  /* 0x0000001008087819 */ /* 0x000fe200000006ff */
[--C-:B------:R-:W-:Y:S01]  /*09a0*/  FADD.FTZ R35, R10, R29.reuse ;  /* 0x0000001d0a237221 */ /* 0x100fe20000010000 */
[----:B------:R-:W-:Y:S01]  /*09b0*/  SHF.L.U32 R10, R41, 0x10, RZ ;  /* 0x00000010290a7819 */ /* 0x000fe200000006ff */
[--C-:B------:R-:W-:Y:S01]  /*09c0*/  FADD.FTZ R37, R42, R29.reuse ;  /* 0x0000001d2a257221 */ /* 0x100fe20000010000 */
[----:B------:R-:W-:Y:S01]  /*09d0*/  FSETP.GTU.FTZ.AND P0, PT, R39, 20, PT ;  /* 0x41a000002700780b */ /* 0x000fe20003f1c000 */
[--C-:B------:R-:W-:Y:S01]  /*09e0*/  FADD.FTZ R36, R8, R29.reuse ;  /* 0x0000001d08247221 */ /* 0x100fe20000010000 */
[----:B------:R-:W-:Y:S01]  /*09f0*/  FSETP.GTU.FTZ.AND P1, PT, R38, 20, PT ;  /* 0x41a000002600780b */ /* 0x000fe20003f3c000 */
[----:B------:R-:W-:Y:S01]  /*0a00*/  FADD.FTZ R41, R10, R29 ;  /* 0x0000001d0a297221 */ /* 0x000fe20000010000 */
[----:B------:R-:W-:-:S02]  /*0a10*/  FSETP.GTU.FTZ.AND P2, PT, R37, 20, PT ;  /* 0x41a000002500780b */ /* 0x000fc40003f5c000 */
[----:B------:R-:W-:Y:S02]  /*0a20*/  FSETP.GTU.FTZ.AND P5, PT, R36, 20, PT ;  /* 0x41a000002400780b */ /* 0x000fe40003fbc000 */
[----:B------:R-:W-:Y:S02]  /*0a30*/  FSETP.GTU.FTZ.AND P3, PT, R35, 20, PT ;  /* 0x41a000002300780b */ /* 0x000fe40003f7c000 */
        /* <DEDUP_REMOVED lines=34> */
.L_x_4569:
[----:B------:R-:W-:Y:S05]  /*0c60*/  BSYNC.RECONVERGENT B0 ;  /* 0x0000000000007941 */ /* 0x000fea0003800200 */
.L_x_4568:
        /* <DEDUP_REMOVED lines=39> */
.L_x_4571:
[----:B------:R-:W-:Y:S05]  /*0ee0*/  BSYNC.RECONVERGENT B0 ;  /* 0x0000000000007941 */ /* 0x000fea0003800200 */
.L_x_4570:
        /* <DEDUP_REMOVED lines=39> */
.L_x_4573:
[----:B------:R-:W-:Y:S05]  /*1160*/  BSYNC.RECONVERGENT B0 ;  /* 0x0000000000007941 */ /* 0x000fea0003800200 */
.L_x_4572:
        /* <DEDUP_REMOVED lines=32> */
.L_x_4575:
[----:B------:R-:W-:Y:S05]  /*1370*/  BSYNC.RECONVERGENT B0 ;  /* 0x0000000000007941 */ /* 0x000fea0003800200 */
.L_x_4574:
        /* <DEDUP_REMOVED lines=32> */
.L_x_4577:
[----:B------:R-:W-:Y:S05]  /*1580*/  BSYNC.RECONVERGENT B0 ;  /* 0x0000000000007941 */ /* 0x000fea0003800200 */
.L_x_4576:
        /* <DEDUP_REMOVED lines=32> */
.L_x_4579:
[----:B------:R-:W-:Y:S05]  /*1790*/  BSYNC.RECONVERGENT B0 ;  /* 0x0000000000007941 */ /* 0x000fea0003800200 */
.L_x_4578:
        /* <DEDUP_REMOVED lines=32> */
.L_x_4581:
[----:B------:R-:W-:Y:S05]  /*19a0*/  BSYNC.RECONVERGENT B0 ;  /* 0x0000000000007941 */ /* 0x000fea0003800200 */
.L_x_4580:
        /* <DEDUP_REMOVED lines=32> */
.L_x_4583:
[----:B------:R-:W-:Y:S05]  /*1bb0*/  BSYNC.RECONVERGENT B0 ;  /* 0x0000000000007941 */ /* 0x000fea0003800200 */
.L_x_4582:
        /* <DEDUP_REMOVED lines=8> */
.L_x_4567:
        /* <DEDUP_REMOVED lines=28> */
.L_x_4587:
[----:B------:R-:W-:Y:S02]  /*1e00*/  MOV R6, R63 ;  /* 0x0000003f00067202 */ /* 0x000fe40000000f00 */
[----:B------:R-:W-:-:S05]  /*1e10*/  MOV R7, R58 ;  /* 0x0000003a00077202 */ /* 0x000fca0000000f00 */
[----:B0-----:R0:W3:Y:S01]  /*1e20*/  LDG.E R10, desc[UR16][R6.64] ;  /* 0x00000010060a7981 */ /* 0x0010e2000c1e1900 */
[----:B------:R-:W-:Y:S02]  /*1e30*/  MOV R8, R65 ;  /* 0x0000004100087202 */ /* 0x000fe40000000f00 */
[----:B------:R-:W-:-:S05]  /*1e40*/  MOV R9, R60 ;  /* 0x0000003c00097202 */ /* 0x000fca0000000f00 */
[----:B------:R-:W4:Y:S01]  /*1e50*/  LDG.E R69, desc[UR16][R8.64] ;  /* 0x0000001008457981 */ /* 0x000f22000c1e1900 */
[----:B0-----:R-:W-:Y:S02]  /*1e60*/  MOV R6, R67 ;  /* 0x0000004300067202 */ /* 0x001fe40000000f00 */
[----:B------:R-:W-:-:S05]  /*1e70*/  MOV R7, R62 ;  /* 0x0000003e00077202 */ /* 0x000fca0000000f00 */
[----:B------:R0:W4:Y:S01]  /*1e80*/  LDG.E R64, desc[UR16][R6.64] ;  /* 0x0000001006407981 */ /* 0x000122000c1e1900 */
[C---:B-1----:R-:W-:Y:S01]  /*1e90*/  ISETP.GE.AND P1, PT, R76.reuse, 0x1, PT ;  /* 0x000000014c00780c */ /* 0x042fe20003f26270 */
[----:B------:R-:W1:Y:S01]  /*1ea0*/  S2UR UR8, SR_CgaCtaId ;  /* 0x00000000000879c3 */ /* 0x000e620000008800 */
[----:B------:R-:W-:Y:S01]  /*1eb0*/  UMOV UR7, 0x400 ;  /* 0x0000040000077882 */ /* 0x000fe20000000000 */
[----:B------:R-:W-:Y:S01]  /*1ec0*/  ISETP.NE.AND P2, PT, R76, RZ, PT ;  /* 0x000000ff4c00720c */ /* 0x000fe20003f45270 */
[----:B-1----:R-:W-:Y:S01]  /*1ed0*/  ULEA UR7, UR8, UR7, 0x18 ;  /* 0x0000000708077291 */ /* 0x002fe2000f8ec0ff */
[----:B---3--:R-:W-:-:S04]  /*1ee0*/  FMUL.FTZ R10, R10, 1.4426950216293334961 ;  /* 0x3fb8aa3b0a0a7820 */ /* 0x008fc80000410000 */
        /* <DEDUP_REMOVED lines=9> */
[----:B------:R-:W3:Y:S01]  /*1f80*/  MUFU.EX2 R72, R72 ;  /* 0x0000004800487308 */ /* 0x000ee20000000800 */
[----:B0-----:R-:W-:Y:S01]  /*1f90*/  FFMA.FTZ R6, R73, R53, R48 ;  /* 0x0000003549067223 */ /* 0x001fe20000010030 */
[----:B------:R-:W-:-:S06]  /*1fa0*/  FMUL.FTZ R74, R10, R44 ;  /* 0x0000002c0a4a7220 */ /* 0x000fcc0000410000 */
[----:B------:R-:W0:Y:S01]  /*1fb0*/  MUFU.EX2 R75, R75 ;  /* 0x0000004b004b7308 */ /* 0x000e220000000800 */
[----:B-1----:R-:W-:-:S07]  /*1fc0*/  FFMA.FTZ R6, R70, R6, R51 ;  /* 0x0000000646067223 */ /* 0x002fce0000010033 */
[----:B------:R-:W1:Y:S01]  /*1fd0*/  MUFU.EX2 R71, R71 ;  /* 0x0000004700477308 */ /* 0x000e620000000800 */
[----:B---3--:R-:W-:-:S07]  /*1fe0*/  FFMA.FTZ R6, R72, R6, R47 ;  /* 0x0000000648067223 */ /* 0x008fce000001002f */
[----:B------:R-:W3:Y:S08]  /*1ff0*/  MUFU.EX2 R66, R66 ;  /* 0x0000004200427308 */ /* 0x000ef00000000800 */
[----:B------:R-:W5:Y:S01]  /*2000*/  MUFU.EX2 R68, R68 ;  /* 0x0000004400447308 */ /* 0x000f620000000800 */
[----:B0-----:R-:W-:-:S07]  /*2010*/  FFMA.FTZ R6, R75, R6, R50 ;  /* 0x000000064b067223 */ /* 0x001fce0000010032 */
[----:B------:R-:W0:Y:S01]  /*2020*/  MUFU.EX2 R74, R74 ;  /* 0x0000004a004a7308 */ /* 0x000e220000000800 */
[----:B-1----:R-:W-:Y:S01]  /*2030*/  FFMA.FTZ R6, R71, R6, R46 ;  /* 0x0000000647067223 */ /* 0x002fe2000001002e */
[----:B---3--:R-:W-:-:S04]  /*2040*/  FMUL.FTZ R7, R66, R73 ;  /* 0x0000004942077220 */ /* 0x008fc80000410000 */
[----:B------:R-:W-:Y:S01]  /*2050*/  FMUL.FTZ R7, R70, R7 ;  /* 0x0000000746077220 */ /* 0x000fe20000410000 */
[----:B-----5:R-:W-:-:S04]  /*2060*/  FFMA.FTZ R6, R68, R6, R49 ;  /* 0x0000000644067223 */ /* 0x020fc80000010031 */
        /* <DEDUP_REMOVED lines=34> */
[----:B------:R-:W3:Y:S01]  /*2290*/  @P0 LDS.64 R6, [UR4] ;  /* 0x00000004ff060984 */ /* 0x000ee20008000a00 */
[C---:B0-----:R-:W-:Y:S01]  /*22a0*/  FMUL.FTZ R10, R77.reuse, R8 ;  /* 0x000000084d0a7220 */ /* 0x041fe20000410000 */
[----:B-1----:R-:W-:-:S07]  /*22b0*/  FFMA.FTZ R11, R77, R11, R78 ;  /* 0x0000000b4d0b7223 */ /* 0x002fce000001004e */
[----:B------:R-:W-:Y:S01]  /*22c0*/  @!P1 STS.64 [UR7+0x220], R10 ;  /* 0x0002200aff009988 */ /* 0x000fe20008000a07 */
[----:B------:R-:W-:Y:S01]  /*22d0*/  BAR.SYNC.DEFER_BLOCKING 0x0 ;  /* 0x0000000000007b1d */ /* 0x000fe20000010000 */
[----:B------:R-:W-:-:S05]  /*22e0*/  ISETP.NE.AND P3, PT, R28, RZ, PT ;  /* 0x000000ff1c00720c */ /* 0x000fca0003f65270 */
        /* <DEDUP_REMOVED lines=10> */
[----:B------:R-:W-:-:S02]  /*2390*/  ISETP.NE.AND P1, PT, R28, RZ, PT ;  /* 0x000000ff1c00720c */ /* 0x000fc40003f25270 */
[----:B-1----:R-:W-:-:S05]  /*23a0*/  @!P2 MOV R79, R7 ;  /* 0x00000007004fa202 */ /* 0x002fca0000000f00 */
[----:B------:R-:W-:-:S04]  /*23b0*/  @P3 FFMA.FTZ R79, R82, R80, R79 ;  /* 0x00000050524f3223 */ /* 0x000fc8000001004f */
        /* <DEDUP_REMOVED lines=14> */
[----:B--2---:R-:W-:-:S04]  /*24a0*/  LEA R10, P1, R11, R4, 0x3 ;  /* 0x000000040b0a7211 */ /* 0x004fc800078218ff */
[----:B------:R-:W-:-:S05]  /*24b0*/  LEA.HI.X R11, R11, R5, R64, 0x3, P1 ;  /* 0x000000050b0b7211 */ /* 0x000fca00008f1c40 */
[----:B------:R0:W-:Y:S04]  /*24c0*/  STG.E.64 desc[UR16][R10.64], R8 ;  /* 0x000000080a007986 */ /* 0x0001e8000c101b10 */
.L_x_4586:
[----:B------:R-:W-:Y:S05]  /*24d0*/  BSYNC.RECONVERGENT B0 ;  /* 0x0000000000007941 */ /* 0x000fea0003800200 */
.L_x_4585:
[----:B------:R-:W-:Y:S01]  /*24e0*/  UIADD3 UR5, UPT, UPT, UR5, 0x1, URZ ;  /* 0x0000000105057890 */ /* 0x000fe2000fffe0ff */
[----:B------:R-:W-:Y:S01]  /*24f0*/  FFMA.FTZ R6, R71, R75, R46 ;  /* 0x0000004b47067223 */ /* 0x000fe2000001002e */
[----:B------:R-:W-:Y:S01]  /*2500*/  LEA R67, P1, R18, R67, 0x2 ;  /* 0x0000004312437211 */ /* 0x000fe200078210ff */
[C---:B------:R-:W-:Y:S01]  /*2510*/  FFMA.FTZ R42, R69.reuse, R66, R42 ;  /* 0x00000042452a7223 */ /* 0x040fe2000001002a */
[----:B------:R-:W-:Y:S01]  /*2520*/  UISETP.NE.AND UP1, UPT, UR5, URZ, UPT ;  /* 0x000000ff0500728c */ /* 0x000fe2000bf25270 */
[----:B------:R-:W-:Y:S01]  /*2530*/  FFMA.FTZ R68, R68, R6, R49 ;  /* 0x0000000644447223 */ /* 0x000fe20000010031 */
[----:B------:R-:W-:Y:S01]  /*2540*/  LEA R65, P2, R16, R65, 0x2 ;  /* 0x0000004110417211 */ /* 0x000fe200078410ff */
[C---:B------:R-:W-:Y:S01]  /*2550*/  FFMA.FTZ R43, R69.reuse, R80, R43 ;  /* 0x00000050452b7223 */ /* 0x040fe2000001002b */
[----:B------:R-:W-:Y:S01]  /*2560*/  LEA R63, P3, R14, R63, 0x2 ;  /* 0x0000003f0e3f7211 */ /* 0x000fe200078610ff */
[----:B------:R-:W-:Y:S01]  /*2570*/  FFMA.FTZ R74, R74, R68, R45 ;  /* 0x000000444a4a7223 */ /* 0x000fe2000001002d */
        /* <DEDUP_REMOVED lines=12> */
.L_x_4584:
[----:B------:R-:W-:Y:S01]  /*2640*/  BAR.SYNC.DEFER_BLOCKING 0x0 ;  /* 0x0000000000007b1d */ /* 0x000fe20000010000 */
[----:B--2---:R-:W-:Y:S02]  /*2650*/  LEA R5, P0, R21, R12, 0x8 ;  /* 0x0000000c15057211 */ /* 0x004fe400078040ff */
[----:B------:R-:W-:Y:S02]  /*2660*/  F2FP.BF16.F32.PACK_AB R7, R59, R56 ;  /* 0x000000383b07723e */ /* 0x000fe400000010ff */
[----:B------:R-:W-:Y:S01]  /*2670*/  IADD3.X R4, PT, PT, RZ, R20, RZ, P0, !PT ;  /* 0x00000014ff047210 */ /* 0x000fe200007fe4ff */
[----:B------:R-:W1:Y:S01]  /*2680*/  LDCU UR4, c[0x0][0x394] ;  /* 0x00007280ff0477ac */ /* 0x000e620008000800 */
[----:B0-----:R-:W-:Y:S02]  /*2690*/  LEA R8, P0, R5, R2, 0x1 ;  /* 0x0000000205087211 */ /* 0x001fe400078008ff */
        /* <DEDUP_REMOVED lines=9> */
[----:B-1----:R-:W-:-:S02]  /*2730*/  ISETP.NE.AND P0, PT, R21, UR4, PT ;  /* 0x0000000415007c0c */ /* 0x002fc4000bf05270 */
[----:B------:R-:W-:-:S11]  /*2740*/  IADD3.X R31, PT, PT, RZ, R31, RZ, P2, !PT ;  /* 0x0000001fff1f7210 */ /* 0x000fd600017fe4ff */
[----:B------:R-:W-:Y:S05]  /*2750*/  @P0 BRA `(.L_x_4588) ;  /* 0xffffffdc00900947 */ /* 0x000fea000383ffff */
[----:B------:R-:W-:Y:S05]  /*2760*/  EXIT ;  /* 0x000000000000794d */ /* 0x000fea0003800000 */
.L_x_4589:
        /* <DEDUP_REMOVED lines=9> */
.L_x_5134:


//--------------------- .text._Z25selective_scan_fwd_kernelI32Selective_Scan_fwd_kernel_traitsILi32ELi8ELi1ELb1ELb0ELb0ELb1EN3c108BFloat16EfEEv13SSMParamsBase --------------------------
	.section	.text._Z25selective_scan_fwd_kernelI32Selective_Scan_fwd_kernel_traitsILi32ELi8ELi1ELb1ELb0ELb0ELb1EN3c108BFloat16EfEEv13SSMParamsBase,"ax",@progbits
	.align	128
        .global         _Z25selective_scan_fwd_kernelI32Selective_Scan_fwd_kernel_traitsILi32ELi8ELi1ELb1ELb0ELb0ELb1EN3c108BFloat16EfEEv13SSMParamsBase
        .type           _Z25selective_scan_fwd_kernelI32Selective_Scan_fwd_kernel_traitsILi32ELi8ELi1ELb1ELb0ELb0ELb1EN3c108BFloat16EfEEv13SSMParamsBase,@function
        .size           _Z25selective_scan_fwd_kernelI32Selective_Scan_fwd_kernel_traitsILi32ELi8ELi1ELb1ELb0ELb0ELb1EN3c108BFloat16EfEEv13SSMParamsBase,(.L_x_5135 - _Z25selective_scan_fwd_kernelI32Selective_Scan_fwd_kernel_traitsILi32ELi8ELi1ELb1ELb0ELb0ELb1EN3c108BFloat16EfEEv13SSMParamsBase)
        .other          _Z25selective_scan_fwd_kernelI32Selective_Scan_fwd_kernel_traitsILi32ELi8ELi1ELb1ELb0ELb0ELb1EN3c108BFloat16EfEEv13SSMParamsBase,@"STO_CUDA_ENTRY STV_DEFAULT"
_Z25selective_scan_fwd_kernelI32Selective_Scan_fwd_kernel_traitsILi32ELi8ELi1ELb1ELb0ELb0ELb1EN3c108BFloat16EfEEv13SSMParamsBase:
.text._Z25selective_scan_fwd_kernelI32Selective_Scan_fwd_kernel_traitsILi32ELi8ELi1ELb1ELb0ELb0ELb1EN3c108BFloat16EfEEv13SSMParamsBase:
        /* <DEDUP_REMOVED lines=37> */
[----:B------:R-:W-:Y:S02]  /*0250*/  MOV R6, UR6 ;  /* 0x0000000600067c02 */ /* 0x000fe40008000f00 */
[----:B------:R-:W-:Y:S01]  /*0260*/  MOV R5, UR8 ;  /* 0x0000000800057c02 */ /* 0x000fe20008000f00 */
[C---:B------:R-:W-:Y:S01]  /*0270*/  IMAD.WIDE.U32 R2, R0.reuse, UR10, R2 ;  /* 0x0000000a00027c25 */ /* 0x040fe2000f8e0002 */
[----:B------:R-:W3:Y:S01]  /*0280*/  LDC.64 R12, c[0x0][0x428] ;  /* 0x00010a00ff0c7b82 */ /* 0x000ee20000000a00 */
[----:B------:R-:W-:Y:S02]  /*0290*/  MOV R4, R6 ;  /* 0x0000000600047202 */ /* 0x000fe40000000f00 */
[----:B------:R-:W-:Y:S01]  /*02a0*/  MOV R7, UR7 ;  /* 0x0000000700077c02 */ /* 0x000fe20008000f00 */
[----:B------:R-:W3:Y:S01]  /*02b0*/  LDCU.64 UR6, c[0x0][0x3d8] ;  /* 0x00007b00ff0677ac */ /* 0x000ee20008000a00 */
[----:B------:R-:W-:Y:S01]  /*02c0*/  IMAD R41, R0, UR11, R3 ;  /* 0x0000000b00297c24 */ /* 0x000fe2000f8e0203 */
[----:B-1----:R-:W-:Y:S01]  /*02d0*/  LEA R44, P0, R2, R44, 0x1 ;  /* 0x0000002c022c7211 */ /* 0x002fe200078008ff */
[----:B------:R-:W-:Y:S01]  /*02e0*/  IMAD.WIDE.U32 R4, R0, UR14, R4 ;  /* 0x0000000e00047c25 */ /* 0x000fe2000f8e0004 */
[----:B------:R-:W1:Y:S02]  /*02f0*/  LDC.64 R14, c[0x0][0x418] ;  /* 0x00010600ff0e7b82 */ /* 0x000e640000000a00 */
[----:B------:R-:W-:Y:S01]  /*0300*/  LEA.HI.X R41, R2, R45, R41, 0x1, P0 ;  /* 0x0000002d02297211 */ /* 0x000fe200000f0c29 */
[----:B--2---:R-:W-:Y:S01]  /*0310*/  IMAD.WIDE.U32 R6, R0, UR4, RZ ;  /* 0x0000000400067c25 */ /* 0x004fe2000f8e00ff */
[----:B------:R-:W-:Y:S01]  /*0320*/  LEA R42, P1, R4, R42, 0x1 ;  /* 0x0000002a042a7211 */ /* 0x000fe200078208ff */
[----:B------:R-:W2:Y:S02]  /*0330*/  LDCU UR4, c[0x0][0x38c] ;  /* 0x00007180ff0477ac */ /* 0x000ea40008000800 */
[C---:B------:R-:W-:Y:S01]  /*0340*/  IMAD R3, R0.reuse, UR15, R5 ;  /* 0x0000000f00037c24 */ /* 0x040fe2000f8e0205 */
[----:B------:R-:W1:Y:S01]  /*0350*/  LDC.64 R20, c[0x0][0x450] ;  /* 0x00011400ff147b82 */ /* 0x000e620000000a00 */
[----:B------:R-:W-:Y:S01]  /*0360*/  IMAD R37, R0, UR5, R7 ;  /* 0x0000000500257c24 */ /* 0x000fe2000f8e0207 */
[----:B0-----:R-:W-:Y:S01]  /*0370*/  LEA R38, P0, R6, R18, 0x2 ;  /* 0x0000001206267211 */ /* 0x001fe200078010ff */
[----:B----4-:R-:W-:Y:S01]  /*0380*/  IMAD R2, R9, UR18, R0 ;  /* 0x0000001209027c24 */ /* 0x010fe2000f8e0200 */
[----:B------:R-:W-:Y:S01]  /*0390*/  LEA.HI.X R4, R4, R43, R3, 0x1, P1 ;  /* 0x0000002b04047211 */ /* 0x000fe200008f0c03 */
[----:B------:R-:W0:Y:S01]  /*03a0*/  LDCU.U8 UR5, c[0x0][0x39e] ;  /* 0x000073c0ff0577ac */ /* 0x000e220008000000 */
[----:B------:R-:W-:Y:S01]  /*03b0*/  LEA.HI.X R37, R6, R19, R37, 0x2, P0 ;  /* 0x0000001306257211 */ /* 0x000fe200000f1425 */
[----:B------:R-:W-:Y:S01]  /*03c0*/  IMAD R5, R2, R11, RZ ;  /* 0x0000000b02057224 */ /* 0x000fe200078e02ff */
[----:B------:R-:W4:Y:S01]  /*03d0*/  LDC.64 R16, c[0x0][0x438] ;  /* 0x00010e00ff107b82 */ /* 0x000f220000000a00 */
[----:B---3--:R-:W-:-:S04]  /*03e0*/  IMAD.WIDE.U32 R2, R0, R12, RZ ;  /* 0x0000000c00027225 */ /* 0x008fc800078e00ff */
[C---:B------:R-:W-:Y:S02]  /*03f0*/  IMAD R3, R0.reuse, R13, R3 ;  /* 0x0000000d00037224 */ /* 0x040fe400078e0203 */
[C---:B------:R-:W-:Y:S01]  /*0400*/  IMAD.WIDE.U32 R34, R0.reuse, UR6, RZ ;  /* 0x0000000600227c25 */ /* 0x040fe2000f8e00ff */
[----:B------:R-:W3:Y:S01]  /*0410*/  LDC.64 R48, c[0x0][0x3a0] ;  /* 0x0000e800ff307b82 */ /* 0x000ee20000000a00 */
[----:B--2---:R-:W-:Y:S02]  /*0420*/  UISETP.LT.AND UP1, UPT, UR4, 0x1, UPT ;  /* 0x000000010400788c */ /* 0x004fe4000bf21270 */
[----:B-1----:R-:W-:-:S04]  /*0430*/  IMAD.WIDE.U32 R6, R0, R14, RZ ;  /* 0x0000000e00067225 */ /* 0x002fc800078e00ff */
[C---:B------:R-:W-:Y:S01]  /*0440*/  IMAD R7, R0.reuse, R15, R7 ;  /* 0x0000000f00077224 */ /* 0x040fe200078e0207 */
[----:B------:R-:W1:Y:S01]  /*0450*/  LDC.64 R50, c[0x0][0x440] ;  /* 0x00011000ff327b82 */ /* 0x000e620000000a00 */
[----:B------:R-:W-:Y:S01]  /*0460*/  IMAD R8, R0, UR7, R35 ;  /* 0x0000000700087c24 */ /* 0x000fe2000f8e0223 */
[----:B------:R-:W-:Y:S01]  /*0470*/  LEA R35, P0, R34, R20, 0x2 ;  /* 0x0000001422237211 */ /* 0x000fe200078010ff */
[----:B0-----:R-:W-:-:S03]  /*0480*/  UISETP.NE.AND UP0, UPT, UR5, URZ, UPT ;  /* 0x000000ff0500728c */ /* 0x001fc6000bf05270 */
[----:B------:R-:W-:Y:S02]  /*0490*/  LEA.HI.X R34, R34, R21, R8, 0x2, P0 ;  /* 0x0000001522227211 */ /* 0x000fe400000f1408 */
[----:B------:R-:W0:Y:S01]  /*04a0*/  LDC.64 R28, c[0x0][0x410] ;  /* 0x00010400ff1c7b82 */ /* 0x000e220000000a00 */
[----:B----4-:R-:W-:-:S04]  /*04b0*/  IMAD.WIDE.U32 R8, R0, R16, RZ ;  /* 0x0000001000087225 */ /* 0x010fc800078e00ff */
[----:B------:R-:W-:-:S03]  /*04c0*/  IMAD R9, R0, R17, R9 ;  /* 0x0000001100097224 */ /* 0x000fc600078e0209 */
[----:B------:R-:W2:Y:S01]  /*04d0*/  LDC.64 R30, c[0x0][0x420] ;  /* 0x00010800ff1e7b82 */ /* 0x000ea20000000a00 */
[----:B---3--:R-:W-:-:S04]  /*04e0*/  IMAD.WIDE.U32 R32, R0, R48, RZ ;  /* 0x0000003000207225 */ /* 0x008fc800078e00ff */
[----:B------:R-:W-:-:S03]  /*04f0*/  IMAD R0, R0, R49, R33 ;  /* 0x0000003100007224 */ /* 0x000fc600078e0221 */
[----:B------:R-:W3:Y:S01]  /*0500*/  LDC.64 R46, c[0x0][0x430] ;  /* 0x00010c00ff2e7b82 */ /* 0x000ee20000000a00 */
[----:B-1----:R-:W-:-:S04]  /*0510*/  LEA R33, P0, R32, R50, 0x2 ;  /* 0x0000003220217211 */ /* 0x002fc800078010ff */
[----:B------:R-:W-:Y:S01]  /*0520*/  LEA.HI.X R32, R32, R51, R0, 0x2, P0 ;  /* 0x0000003320207211 */ /* 0x000fe200000f1400 */
[----:B------:R-:W-:Y:S01]  /*0530*/  IMAD R0, R5, UR4, RZ ;  /* 0x0000000405007c24 */ /* 0x000fe2000f8e02ff */
[----:B------:R-:W-:Y:S01]  /*0540*/  USEL UR4, UR4, 0x1, !UP1 ;  /* 0x0000000104047887 */ /* 0x000fe2000c800000 */
[----:B------:R-:W1:Y:S01]  /*0550*/  LDC.64 R22, c[0x0][0x3a8] ;  /* 0x0000ea00ff167b82 */ /* 0x000e620000000a00 */
[----:B0-----:R-:W-:Y:S01]  /*0560*/  IMAD.WIDE.U32 R18, R28, UR18, R6 ;  /* 0x000000121c127c25 */ /* 0x001fe2000f8e0006 */
[----:B------:R-:W-:Y:S01]  /*0570*/  MOV R28, RZ ;  /* 0x000000ff001c7202 */ /* 0x000fe20000000f00 */
[----:B------:R-:W-:-:S05]  /*0580*/  UIADD3 UR6, UPT, UPT, -UR4, URZ, URZ ;  /* 0x000000ff04067290 */ /* 0x000fca000fffe1ff */
[----:B------:R-:W0:Y:S01]  /*0590*/  LDC.64 R14, c[0x0][0x478] ;  /* 0x00011e00ff0e7b82 */ /* 0x000e220000000a00 */
[----:B--2---:R-:W-:-:S04]  /*05a0*/  IMAD.WIDE.U32 R20, R30, UR18, R2 ;  /* 0x000000121e147c25 */ /* 0x004fc8000f8e0002 */
[----:B------:R-:W-:Y:S02]  /*05b0*/  IMAD R30, R29, UR18, R19 ;  /* 0x000000121d1e7c24 */ /* 0x000fe4000f8e0213 */
[----:B------:R-:W-:Y:S01]  /*05c0*/  IMAD R31, R31, UR18, R21 ;  /* 0x000000121f1f7c24 */ /* 0x000fe2000f8e0215 */
[----:B------:R-:W2:Y:S01]  /*05d0*/  LDC.64 R12, c[0x0][0x488] ;  /* 0x00012200ff0c7b82 */ /* 0x000ea20000000a00 */
[----:B---3--:R-:W-:-:S04]  /*05e0*/  IMAD.WIDE.U32 R16, R46, UR18, R8 ;  /* 0x000000122e107c25 */ /* 0x008fc8000f8e0008 */
[----:B------:R-:W-:-:S03]  /*05f0*/  IMAD R29, R47, UR18, R17 ;  /* 0x000000122f1d7c24 */ /* 0x000fc6000f8e0211 */
[----:B------:R-:W3:Y:S01]  /*0600*/  LDC.64 R10, c[0x0][0x490] ;  /* 0x00012400ff0a7b82 */ /* 0x000ee20000000a00 */
[----:B-1----:R-:W-:Y:S02]  /*0610*/  SHF.L.U64.HI R43, R22, 0x2, R23 ;  /* 0x00000002162b7819 */ /* 0x002fe40000010217 */
[----:B------:R-:W-:-:S05]  /*0620*/  MOV R23, R4 ;  /* 0x0000000400177202 */ /* 0x000fca0000000f00 */
[----:B------:R-:W1:Y:S01]  /*0630*/  LDC.64 R26, c[0x0][0x3c0] ;  /* 0x0000f000ff1a7b82 */ /* 0x000e620000000a00 */
[----:B0-----:R-:W-:-:S07]  /*0640*/  IMAD.WIDE.U32 R14, R36, 0x10, R14 ;  /* 0x00000010240e7825 */ /* 0x001fce00078e000e */
[----:B------:R-:W0:Y:S01]  /*0650*/  LDC.64 R24, c[0x0][0x3e0] ;  /* 0x0000f800ff187b82 */ /* 0x000e220000000a00 */
[----:B--2---:R-:W-:-:S04]  /*0660*/  IMAD.WIDE.U32 R12, R36, 0x10, R12 ;  /* 0x00000010240c7825 */ /* 0x004fc800078e000c */
[----:B---3--:R-:W-:Y:S01]  /*0670*/  IMAD.WIDE.U32 R2, R36, 0x10, R10 ;  /* 0x0000001024027825 */ /* 0x008fe200078e000a */
[----:B-1----:R-:W-:Y:S02]  /*0680*/  SHF.L.U64.HI R27, R26, 0x2, R27 ;  /* 0x000000021a1b7819 */ /* 0x002fe4000001021b */
[----:B0-----:R-:W-:-:S07]  /*0690*/  SHF.L.U64.HI R25, R24, 0x2, R25 ;  /* 0x0000000218197819 */ /* 0x001fce0000010219 */
.L_x_4612:
        /* <DEDUP_REMOVED lines=15> */
[C---:B------:R-:W-:Y:S02]  /*0790*/  PRMT R50, R6.reuse, 0x7632, R50 ;  /* 0x0000763206327816 */ /* 0x040fe40000000032 */
[----:B------:R-:W-:Y:S02]  /*07a0*/  SHF.L.U32 R52, R6, 0x10, RZ ;  /* 0x0000001006347819 */ /* 0x000fe400000006ff */
[----:B------:R-:W-:Y:S02]  /*07b0*/  SHF.L.U32 R8, R8, 0x10, RZ ;  /* 0x0000001008087819 */ /* 0x000fe400000006ff */
[----:B------:R-:W-:Y:S02]  /*07c0*/  SHF.L.U32 R10, R10, 0x10, RZ ;  /* 0x000000100a0a7819 */ /* 0x000fe400000006ff */
[C---:B------:R-:W-:Y:S01]  /*07d0*/  PRMT R6, R9.reuse, 0x7632, R6 ;  /* 0x0000763209067816 */ /* 0x040fe20000000006 */
[--C-:B------:R-:W-:Y:S01]  /*07e0*/  FADD.FTZ R53, R8, R39.reuse ;  /* 0x0000002708357221 */ /* 0x100fe20000010000 */
[----:B------:R-:W-:Y:S01]  /*07f0*/  SHF.L.U32 R54, R9, 0x10, RZ ;  /* 0x0000001009367819 */ /* 0x000fe200000006ff */
[----:B------:R-:W-:Y:S01]  /*0800*/  FADD.FTZ R55, R10, R39 ;  /* 0x000000270a377221 */ /* 0x000fe20000010000 */
[----:B------:R-:W-:-:S02]  /*0810*/  PRMT R9, R11, 0x7632, R9 ;  /* 0x000076320b097816 */ /* 0x000fc40000000009 */
[----:B------:R-:W-:Y:S01]  /*0820*/  PRMT R45, R4, 0x7632, R45 ;  /* 0x00007632042d7816 */ /* 0x000fe2000000002d */
[--C-:B------:R-:W-:Y:S01]  /*0830*/  FADD.FTZ R54, R54, R39.reuse ;  /* 0x0000002736367221 */ /* 0x100fe20000010000 */
[----:B------:R-:W-:Y:S01]  /*0840*/  SHF.L.U32 R56, R11, 0x10, RZ ;  /* 0x000000100b387819 */ /* 0x000fe200000006ff */
[----:B------:R-:W-:Y:S01]  /*0850*/  FMUL.FTZ R63, R52, R55 ;  /* 0x00000037343f7220 */ /* 0x000fe20000410000 */
        /* <DEDUP_REMOVED lines=22> */
.L_x_4590:
        /* <DEDUP_REMOVED lines=58> */
.L_x_4593:
[----:B------:R-:W-:Y:S05]  /*0d60*/  BSYNC.RECONVERGENT B0 ;  /* 0x0000000000007941 */ /* 0x000fea0003800200 */
.L_x_4592:
        /* <DEDUP_REMOVED lines=39> */
.L_x_4595:
[----:B------:R-:W-:Y:S05]  /*0fe0*/  BSYNC.RECONVERGENT B0 ;  /* 0x0000000000007941 */ /* 0x000fea0003800200 */
.L_x_4594:
        /* <DEDUP_REMOVED lines=39> */
.L_x_4597:
[----:B------:R-:W-:Y:S05]  /*1260*/  BSYNC.RECONVERGENT B0 ;  /* 0x0000000000007941 */ /* 0x000fea0003800200 */
.L_x_4596:
        /* <DEDUP_REMOVED lines=32> */
.L_x_4599:
[----:B------:R-:W-:Y:S05]  /*1470*/  BSYNC.RECONVERGENT B0 ;  /* 0x0000000000007941 */ /* 0x000fea0003800200 */
.L_x_4598:
        /* <DEDUP_REMOVED lines=32> */
.L_x_4601:
[----:B------:R-:W-:Y:S05]  /*1680*/  BSYNC.RECONVERGENT B0 ;  /* 0x0000000000007941 */ /* 0x000fea0003800200 */
.L_x_4600:
        /* <DEDUP_REMOVED lines=32> */
.L_x_4603:
[----:B------:R-:W-:Y:S05]  /*1890*/  BSYNC.RECONVERGENT B0 ;  /* 0x0000000000007941 */ /* 0x000fea0003800200 */
.L_x_4602:
        /* <DEDUP_REMOVED lines=32> */
.L_x_4605:
[----:B------:R-:W-:Y:S05]  /*1aa0*/  BSYNC.RECONVERGENT B0 ;  /* 0x0000000000007941 */ /* 0x000fea0003800200 */
.L_x_4604:
        /* <DEDUP_REMOVED lines=32> */
.L_x_4607:
[----:B------:R-:W-:Y:S05]  /*1cb0*/  BSYNC.RECONVERGENT B0 ;  /* 0x0000000000007941 */ /* 0x000fea0003800200 */
.L_x_4606:
        /* <DEDUP_REMOVED lines=8> */
.L_x_4591:
        /* <DEDUP_REMOVED lines=28> */
.L_x_4611:
        /* <DEDUP_REMOVED lines=36> */
[----:B---3--:R-:W-:-:S03]  /*2140*/  FMUL.FTZ R6, R82, R85 ;  /* 0x0000005552067220 */ /* 0x008fc60000410000 */
[----:B-----5:R-:W-:Y:S01]  /*2150*/  FFMA.FTZ R8, R79, R7, R64 ;  /* 0x000000074f087223 */ /* 0x020fe20000010040 */
[----:B------:R-:W-:-:S04]  /*2160*/  FMUL.FTZ R7, R87, R6 ;  /* 0x0000000657077220 */ /* 0x000fc80000410000 */
[----:B------:R-:W-:Y:S01]  /*2170*/  FMUL.FTZ R7, R84, R7 ;  /* 0x0000000754077220 */ /* 0x000fe20000410000 */
[----:B0-----:R-:W-:-:S03]  /*2180*/  FFMA.FTZ R8, R77, R8, R68 ;  /* 0x000000084d087223 */ /* 0x001fc60000010044 */
        /* <DEDUP_REMOVED lines=68> */
.L_x_4610:
[----:B------:R-:W-:Y:S05]  /*25d0*/  BSYNC.RECONVERGENT B0 ;  /* 0x0000000000007941 */ /* 0x000fea0003800200 */
.L_x_4609:
        /* <DEDUP_REMOVED lines=22> */
.L_x_4608:
[----:B------:R-:W-:Y:S01]  /*2740*/  BAR.SYNC.DEFER_BLOCKING 0x0 ;  /* 0x0000000000007b1d */ /* 0x000fe20000010000 */
[----:B------:R-:W-:-:S04]  /*2750*/  SHF.L.U32 R53, R28, 0x8, RZ ;  /* 0x000000081c357819 */ /* 0x000fc800000006ff */
[C---:B------:R-:W-:Y:S01]  /*2760*/  IADD3 R7, P0, PT, R53.reuse, R20, RZ ;  /* 0x0000001435077210 */ /* 0x040fe20007f1e0ff */
[----:B------:R-:W1:Y:S01]  /*2770*/  LDCU UR4, c[0x0][0x394] ;  /* 0x00007280ff0477ac */ /* 0x000e620008000800 */
[----:B--2---:R-:W-:Y:S02]  /*2780*/  IADD3 R5, P1, PT, R53, R18, RZ ;  /* 0x0000001235057210 */ /* 0x004fe40007f3e0ff */
[----:B------:R-:W-:Y:S02]  /*2790*/  IADD3.X R6, PT, PT, RZ, R31, RZ, P0, !PT ;  /* 0x0000001fff067210 */ /* 0x000fe400007fe4ff */
[----:B------:R-:W-:Y:S02]  /*27a0*/  IADD3.X R4, PT, PT, RZ, R30, RZ, P1, !PT ;  /* 0x0000001eff047210 */ /* 0x000fe40000ffe4ff */
[----:B------:R-:W-:Y:S02]  /*27b0*/  LEA R58, P0, R7, R14, 0x1 ;  /* 0x0000000e073a7211 */ /* 0x000fe400078008ff */
[----:B0-----:R-:W-:-:S02]  /*27c0*/  LEA R8, P1, R5, R12, 0x1 ;  /* 0x0000000c05087211 */ /* 0x001fc400078208ff */
        /* <DEDUP_REMOVED lines=13> */
[----:B------:R-:W-:Y:S02]  /*28a0*/  IADD3.X R23, PT, PT, RZ, R23, RZ, P1, !PT ;  /* 0x00000017ff177210 */ /* 0x000fe40000ffe4ff */
[----:B------:R-:W-:Y:S01]  /*28b0*/  IADD3.X R41, PT, PT, RZ, R41, RZ, P2, !PT ;  /* 0x00000029ff297210 */ /* 0x000fe200017fe4ff */
[----:B------:R-:W-:Y:S01]  /*28c0*/  BAR.SYNC.DEFER_BLOCKING 0x0 ;  /* 0x0000000000007b1d */ /* 0x000fe20000010000 */
[----:B--2---:R-:W-:Y:S02]  /*28d0*/  SHF.L.U32 R56, R8, 0x10, RZ ;  /* 0x0000001008387819 */ /* 0x004fe400000006ff */
[----:B------:R-:W-:-:S02]  /*28e0*/  SHF.L.U32 R54, R10, 0x10, RZ ;  /* 0x000000100a367819 */ /* 0x000fc400000006ff */
[C---:B0-----:R-:W-:Y:S01]  /*28f0*/  SHF.L.U32 R4, R11.reuse, 0x10, RZ ;  /* 0x000000100b047819 */ /* 0x041fe200000006ff */
[----:B------:R-:W-:Y:S01]  /*2900*/  FMUL.FTZ R57, R56, -1.4426950216293334961 ;  /* 0xbfb8aa3b38397820 */ /* 0x000fe20000410000 */
[----:B------:R-:W-:Y:S01]  /*2910*/  PRMT R10, R10, 0x7632, R10 ;  /* 0x000076320a0a7816 */ /* 0x000fe2000000000a */
[----:B------:R-:W-:Y:S01]  /*2920*/  FMUL.FTZ R61, R54, -1.4426950216293334961 ;  /* 0xbfb8aa3b363d7820 */ /* 0x000fe20000410000 */
[----:B------:R-:W-:Y:S01]  /*2930*/  PRMT R11, R11, 0x7632, R11 ;  /* 0x000076320b0b7816 */ /* 0x000fe2000000000b */
[----:B------:R-:W-:Y:S01]  /*2940*/  FMUL.FTZ R59, R4, -1.4426950216293334961 ;  /* 0xbfb8aa3b043b7820 */ /* 0x000fe20000410000 */
[----:B------:R-:W-:Y:S01]  /*2950*/  PRMT R5, R8, 0x7632, R5 ;  /* 0x0000763208057816 */ /* 0x000fe20000000005 */
[----:B------:R-:W0:Y:S01]  /*2960*/  MUFU.EX2 R57, R57 ;  /* 0x0000003900397308 */ /* 0x000e220000000800 */
[----:B------:R-:W-:Y:S02]  /*2970*/  PRMT R6, R9, 0x7632, R6 ;  /* 0x0000763209067816 */ /* 0x000fe40000000006 */
        /* <DEDUP_REMOVED lines=11> */
[----:B0-----:R-:W-:-:S04]  /*2a30*/  FADD.FTZ R57, R57, 1 ;  /* 0x3f80000039397421 */ /* 0x001fc80000010000 */
[----:B------:R-:W0:Y:S08]  /*2a40*/  MUFU.EX2 R59, R59 ;  /* 0x0000003b003b7308 */ /* 0x000e300000000800 */
[----:B------:R-:W-:Y:S01]  /*2a50*/  MUFU.EX2 R9, R9 ;  /* 0x0000000900097308 */ /* 0x000fe20000000800 */
[----:B--2---:R-:W-:-:S07]  /*2a60*/  FADD.FTZ R61, R61, 1 ;  /* 0x3f8000003d3d7421 */ /* 0x004fce0000010000 */
[----:B------:R-:W2:Y:S01]  /*2a70*/  MUFU.EX2 R60, R60 ;  /* 0x0000003c003c7308 */ /* 0x000ea20000000800 */
[----:B0-----:R-:W-:-:S07]  /*2a80*/  FADD.FTZ R59, R59, 1 ;  /* 0x3f8000003b3b7421 */ /* 0x001fce0000010000 */
[----:B------:R-:W0:Y:S08]  /*2a90*/  MUFU.EX2 R10, R10 ;  /* 0x0000000a000a7308 */ /* 0x000e300000000800 */
[----:B------:R-:W3:Y:S01]  /*2aa0*/  MUFU.EX2 R7, R7 ;  /* 0x0000000700077308 */ /* 0x000ee20000000800 */
[----:B--2---:R-:W-:-:S07]  /*2ab0*/  FADD.FTZ R60, R60, 1 ;  /* 0x3f8000003c3c7421 */ /* 0x004fce0000010000 */
[----:B------:R-:W2:Y:S01]  /*2ac0*/  MUFU.EX2 R8, R8 ;  /* 0x0000000800087308 */ /* 0x000ea20000000800 */
[----:B0-----:R-:W-:-:S07]  /*2ad0*/  FADD.FTZ R63, R10, 1 ;  /* 0x3f8000000a3f7421 */ /* 0x001fce0000010000 */
[----:B------:R0:W4:Y:S01]  /*2ae0*/  MUFU.RCP R65, R57 ;  /* 0x0000003900417308 */ /* 0x0001220000001000 */
[----:B---3--:R-:W-:-:S07]  /*2af0*/  FADD.FTZ R7, R7, 1 ;  /* 0x3f80000007077421 */ /* 0x008fce0000010000 */
[----:B------:R-:W-:Y:S01]  /*2b00*/  MUFU.RCP R61, R61 ;  /* 0x0000003d003d7308 */ /* 0x000fe20000001000 */
[----:B0-----:R-:W-:Y:S01]  /*2b10*/  FADD.FTZ R57, R9, 1 ;  /* 0x3f80000009397421 */ /* 0x001fe20000010000 */
[----:B--2---:R-:W-:Y:S01]  /*2b20*/  FADD.FTZ R11, R8, 1 ;  /* 0x3f800000080b7421 */ /* 0x004fe20000010000 */
[----:B------:R-:W-:Y:S02]  /*2b30*/  IADD3.X R9, PT, PT, RZ, R29, RZ, P0, !PT ;  /* 0x0000001dff097210 */ /* 0x000fe400007fe4ff */
[----:B------:R-:W-:-:S03]  /*2b40*/  LEA R8, P0, R53, R2, 0x1 ;  /* 0x0000000235087211 */ /* 0x000fc600078008ff */
[----:B------:R-:W-:Y:S01]  /*2b50*/  MUFU.RCP R59, R59 ;  /* 0x0000003b003b7308 */ /* 0x000fe20000001000 */
[----:B----4-:R-:W-:Y:S01]  /*2b60*/  FMUL.FTZ R56, R56, R65 ;  /* 0x0000004138387220 */ /* 0x010fe20000410000 */
[----:B------:R-:W-:Y:S02]  /*2b70*/  LEA.HI.X R9, R53, R3, R9, 0x1, P0 ;  /* 0x0000000335097211 */ /* 0x000fe400000f0c09 */
[----:B-1----:R-:W-:-:S04]  /*2b80*/  ISETP.NE.AND P0, PT, R28, UR4, PT ;  /* 0x000000041c007c0c */ /* 0x002fc8000bf05270 */
[----:B------:R-:W0:Y:S08]  /*2b90*/  MUFU.RCP R57, R57 ;  /* 0x0000003900397308 */ /* 0x000e300000001000 */
[----:B------:R-:W1:Y:S08]  /*2ba0*/  MUFU.RCP R60, R60 ;  /* 0x0000003c003c7308 */ /* 0x000e700000001000 */
[----:B------:R-:W2:Y:S01]  /*2bb0*/  MUFU.RCP R64, R7 ;  /* 0x0000000700407308 */ /* 0x000ea20000001000 */
[----:B0-----:R-:W-:-:S07]  /*2bc0*/  FMUL.FTZ R58, R58, R57 ;  /* 0x000000393a3a7220 */ /* 0x001fce0000410000 */
[----:B------:R0:W3:Y:S01]  /*2bd0*/  MUFU.RCP R67, R11 ;  /* 0x0000000b00437308 */ /* 0x0000e20000001000 */
[----:B-1----:R-:W-:-:S04]  /*2be0*/  FMUL.FTZ R10, R55, R60 ;  /* 0x0000003c370a7220 */ /* 0x002fc80000410000 */
[----:B------:R-:W-:-:S03]  /*2bf0*/  FMUL.FTZ R10, R10, R47 ;  /* 0x0000002f0a0a7220 */ /* 0x000fc60000410000 */
[----:B------:R-:W1:Y:S01]  /*2c00*/  MUFU.RCP R63, R63 ;  /* 0x0000003f003f7308 */ /* 0x000e620000001000 */
[----:B0-----:R-:W-:Y:S01]  /*2c10*/  FMUL.FTZ R11, R54, R61 ;  /* 0x0000003d360b7220 */ /* 0x001fe20000410000 */
[----:B------:R-:W-:Y:S01]  /*2c20*/  FMUL.FTZ R54, R4, R59 ;  /* 0x0000003b04367220 */ /* 0x000fe20000410000 */
[----:B------:R-:W-:Y:S01]  /*2c30*/  FMUL.FTZ R4, R56, R51 ;  /* 0x0000003338047220 */ /* 0x000fe20000410000 */
[----:B--2---:R-:W-:Y:S02]  /*2c40*/  FMUL.FTZ R5, R5, R64 ;  /* 0x0000004005057220 */ /* 0x004fe40000410000 */
[----:B------:R-:W-:Y:S01]  /*2c50*/  FMUL.FTZ R54, R54, R49 ;  /* 0x0000003136367220 */ /* 0x000fe20000410000 */
[----:B------:R-:W-:Y:S01]  /*2c60*/  FMUL.FTZ R49, R58, R45 ;  /* 0x0000002d3a317220 */ /* 0x000fe20000410000 */
[----:B---3--:R-:W-:Y:S01]  /*2c70*/  FMUL.FTZ R7, R6, R67 ;  /* 0x0000004306077220 */ /* 0x008fe20000410000 */
[----:B------:R-:W-:Y:S01]  /*2c80*/  FMUL.FTZ R6, R11, R52 ;  /* 0x000000340b067220 */ /* 0x000fe20000410000 */
[----:B------:R-:W-:-:S02]  /*2c90*/  FMUL.FTZ R11, R5, R46 ;  /* 0x0000002e050b7220 */ /* 0x000fc40000410000 */
[----:B------:R-:W-:Y:S02]  /*2ca0*/  FMUL.FTZ R45, R7, R48 ;  /* 0x00000030072d7220 */ /* 0x000fe40000410000 */
[----:B------:R-:W-:Y:S01]  /*2cb0*/  F2FP.BF16.F32.PACK_AB R6, R49, R6 ;  /* 0x000000063106723e */ /* 0x000fe200000010ff */
[----:B-1----:R-:W-:Y:S02]  /*2cc0*/  FMUL.FTZ R51, R62, R63 ;  /* 0x0000003f3e337220 */ /* 0x002fe40000410000 */
[----:B------:R-:W-:Y:S02]  /*2cd0*/  F2FP.BF16.F32.PACK_AB R5, R45, R10 ;  /* 0x0000000a2d05723e */ /* 0x000fe400000010ff */
[----:B------:R-:W-:Y:S01]  /*2ce0*/  F2FP.BF16.F32.PACK_AB R4, R11, R4 ;  /* 0x000000040b04723e */ /* 0x000fe200000010ff */
[----:B------:R-:W-:-:S05]  /*2cf0*/  FMUL.FTZ R51, R51, R50 ;  /* 0x0000003233337220 */ /* 0x000fca0000410000 */
[----:B------:R-:W-:-:S05]  /*2d00*/  F2FP.BF16.F32.PACK_AB R7, R51, R54 ;  /* 0x000000363307723e */ /* 0x000fca00000010ff */
[----:B------:R0:W-:Y:S01]  /*2d10*/  STG.E.128 desc[UR16][R8.64], R4 ;  /* 0x0000000408007986 */ /* 0x0001e2000c101d10 */
[----:B------:R-:W-:Y:S05]  /*2d20*/  @P0 BRA `(.L_x_4612) ;  /* 0xffffffd8005c0947 */ /* 0x000fea000383ffff */
[----:B------:R-:W-:Y:S05]  /*2d30*/  EXIT ;  /* 0x000000000000794d */ /* 0x000fea0003800000 */
.L_x_4613:
        /* <DEDUP_REMOVED lines=12> */
.L_x_5135:


//--------------------- .text._Z25selective_scan_fwd_kernelI32Selective_Scan_fwd_kernel_traitsILi32ELi8ELi1ELb1ELb0ELb1ELb0EN3c108BFloat16EfEEv13SSMParamsBase --------------------------
	.section	.text._Z25selective_scan_fwd_kernelI32Selective_Scan_fwd_kernel_traitsILi32ELi8ELi1ELb1ELb0ELb1ELb0EN3c108BFloat16EfEEv13SSMParamsBase,"ax",@progbits
	.align	128
        .global         _Z25selective_scan_fwd_kernelI32Selective_Scan_fwd_kernel_traitsILi32ELi8ELi1ELb1ELb0ELb1ELb0EN3c108BFloat16EfEEv13SSMParamsBase
        .type           _Z25selective_scan_fwd_kernelI32Selective_Scan_fwd_kernel_traitsILi32ELi8ELi1ELb1ELb0ELb1ELb0EN3c108BFloat16EfEEv13SSMParamsBase,@function
        .size           _Z25selective_scan_fwd_kernelI32Selective_Scan_fwd_kernel_traitsILi32ELi8ELi1ELb1ELb0ELb1ELb0EN3c108BFloat16EfEEv13SSMParamsBase,(.L_x_5136 - _Z25selective_scan_fwd_kernelI32Selective_Scan_fwd_kernel_traitsILi32ELi8ELi1ELb1ELb0ELb1ELb0EN3c108BFloat16EfEEv13SSMParamsBase)
        .other          _Z25selective_scan_fwd_kernelI32Selective_Scan_fwd_kernel_traitsILi32ELi8ELi1ELb1ELb0ELb1ELb0EN3c108BFloat16EfEEv13SSMParamsBase,@"STO_CUDA_ENTRY STV_DEFAULT"
_Z25selective_scan_fwd_kernelI32Selective_Scan_fwd_kernel_traitsILi32ELi8ELi1ELb1ELb0ELb1ELb0EN3c108BFloat16EfEEv13SSMParamsBase:
.text._Z25selective_scan_fwd_kernelI32Selective_Scan_fwd_kernel_traitsILi32ELi8ELi1ELb1ELb0ELb1ELb0EN3c108BFloat16EfEEv13SSMParamsBase:
        /* <DEDUP_REMOVED lines=22> */
[C---:B------:R-:W-:Y:S01]  /*0160*/  @P0 LEA.HI.X R3, R0.reuse, R3, RZ, 0x2, P2 ;  /* 0x0000000300030211 */ /* 0x040fe200010f14ff */
[----:B0-----:R-:W-:Y:S02]  /*0170*/  UIMAD.WIDE.U32 UR4, UR18, UR8, URZ ;  /* 0x00000008120472a5 */ /* 0x001fe4000f8e00ff */
[----:B------:R-:W-:Y:S01]  /*0180*/  UIMAD.WIDE.U32 UR6, UR18, UR12, URZ ;  /* 0x0000000c120672a5 */ /* 0x000fe2000f8e00ff */
[----:B----4-:R-:W-:Y:S01]  /*0190*/  ISETP.GE.AND P4, PT, R23, 0x1, PT ;  /* 0x000000011700780c */ /* 0x010fe20003f86270 */
[----:B------:R0:W5:Y:S01]  /*01a0*/  @P0 LDG.E R32, desc[UR16][R2.64] ;  /* 0x0000001002200981 */ /* 0x000162000c1e1900 */
[----:B------:R-:W-:-:S02]  /*01b0*/  @P1 LEA R4, P3, R0, R4, 0x2 ;  /* 0x0000000400041211 */ /* 0x000fc400078610ff */
[----:B--2---:R-:W-:Y:S01]  /*01c0*/  IADD3 R6, PT, PT, R8, 0xffffffe, RZ ;  /* 0x0ffffffe08067810 */ /* 0x004fe20007ffe0ff */
[----:B------:R-:W-:Y:S01]  /*01d0*/  UIMAD UR8, UR18, UR9, UR5 ;  /* 0x00000009120872a4 */ /* 0x000fe2000f8e0205 */
[C---:B------:R-:W-:Y:S02]  /*01e0*/  @P1 LEA.HI.X R5, R0.reuse, R5, RZ, 0x2, P3 ;  /* 0x0000000500051211 */ /* 0x040fe400018f14ff */
[----:B------:R2:W0:Y:S01]  /*01f0*/  F2I.FTZ.U32.TRUNC.NTZ R7, R6 ;  /* 0x0000000600077305 */ /* 0x000422000021f000 */
[----:B------:R-:W-:Y:S02]  /*0200*/  LOP3.LUT R8, R0, R11, RZ, 0x3c, !PT ;  /* 0x0000000b00087212 */ /* 0x000fe400078e3cff */
[----:B------:R4:W5:Y:S01]  /*0210*/  @P1 LDG.E R30, desc[UR16][R4.64] ;  /* 0x00000010041e1981 */ /* 0x000962000c1e1900 */
[----:B--2---:R-:W-:Y:S01]  /*0220*/  HFMA2 R6, -RZ, RZ, 0, 0 ;  /* 0x00000000ff067431 */ /* 0x004fe200000001ff */
[----:B0-----:R-:W-:-:S05]  /*0230*/  IADD3 R2, PT, PT, RZ, -R7, RZ ;  /* 0x80000007ff027210 */ /* 0x001fca0007ffe0ff */
[----:B------:R-:W-:Y:S01]  /*0240*/  IMAD R3, R2, R9, RZ ;  /* 0x0000000902037224 */ /* 0x000fe200078e02ff */
[----:B------:R-:W-:-:S03]  /*0250*/  IABS R2, R0 ;  /* 0x0000000000027213 */ /* 0x000fc60000000000 */
[----:B------:R-:W-:-:S06]  /*0260*/  IMAD.HI.U32 R7, R7, R3, R6 ;  /* 0x0000000307077227 */ /* 0x000fcc00078e0006 */
[----:B------:R-:W-:-:S05]  /*0270*/  IMAD.HI.U32 R7, R7, R2, RZ ;  /* 0x0000000207077227 */ /* 0x000fca00078e00ff */
[----:B------:R-:W-:-:S05]  /*0280*/  IADD3 R6, PT, PT, -R7, RZ, RZ ;  /* 0x000000ff07067210 */ /* 0x000fca0007ffe1ff */
[----:B------:R-:W-:-:S05]  /*0290*/  IMAD R6, R9, R6, R2 ;  /* 0x0000000609067224 */ /* 0x000fca00078e0202 */
[----:B------:R-:W-:Y:S02]  /*02a0*/  ISETP.GT.U32.AND P2, PT, R9, R6, PT ;  /* 0x000000060900720c */ /* 0x000fe40003f44070 */
[----:B------:R-:W-:Y:S01]  /*02b0*/  MOV R2, UR4 ;  /* 0x0000000400027c02 */ /* 0x000fe20008000f00 */
[----:B------:R-:W-:Y:S01]  /*02c0*/  UIMAD UR4, UR18, UR13, UR7 ;  /* 0x0000000d120472a4 */ /* 0x000fe2000f8e0207 */
[----:B------:R-:W-:Y:S02]  /*02d0*/  MOV R3, UR5 ;  /* 0x0000000500037c02 */ /* 0x000fe40008000f00 */
[----:B----4-:R-:W-:Y:S02]  /*02e0*/  MOV R4, UR6 ;  /* 0x0000000600047c02 */ /* 0x010fe40008000f00 */
[----:B------:R-:W-:Y:S01]  /*02f0*/  MOV R5, UR7 ;  /* 0x0000000700057c02 */ /* 0x000fe20008000f00 */
[----:B------:R-:W0:Y:S01]  /*0300*/  LDCU.64 UR6, c[0x0][0x3d0] ;  /* 0x00007a00ff0677ac */ /* 0x000e220008000a00 */
[----:B------:R-:W-:-:S02]  /*0310*/  MOV R3, UR8 ;  /* 0x0000000800037c02 */ /* 0x000fc40008000f00 */
[----:B------:R-:W-:Y:S02]  /*0320*/  MOV R5, UR4 ;  /* 0x0000000400057c02 */ /* 0x000fe40008000f00 */
[-C--:B------:R-:W-:Y:S01]  /*0330*/  @!P2 IADD3 R6, PT, PT, R6, -R9.reuse, RZ ;  /* 0x800000090606a210 */ /* 0x080fe20007ffe0ff */
[----:B------:R-:W-:Y:S01]  /*0340*/  @!P2 VIADD R7, R7, 0x1 ;  /* 0x000000010707a836 */ /* 0x000fe20000000000 */
[----:B------:R-:W-:Y:S02]  /*0350*/  ISETP.GE.AND P3, PT, R8, RZ, PT ;  /* 0x000000ff0800720c */ /* 0x000fe40003f66270 */
[----:B------:R-:W-:Y:S02]  /*0360*/  ISETP.GE.U32.AND P0, PT, R6, R9, PT ;  /* 0x000000090600720c */ /* 0x000fe40003f06070 */
[----:B------:R-:W-:Y:S01]  /*0370*/  ISETP.NE.AND P1, PT, R11, RZ, PT ;  /* 0x000000ff0b00720c */ /* 0x000fe20003f25270 */
[----:B01-3--:R-:W-:-:S12]  /*0380*/  @!P4 EXIT ;  /* 0x000000000000c94d */ /* 0x00bfd80003800000 */
[----:B------:R-:W0:Y:S01]  /*0390*/  LDC.64 R14, c[0x0][0x428] ;  /* 0x00010a00ff0e7b82 */ /* 0x000e220000000a00 */
[----:B------:R-:W-:Y:S01]  /*03a0*/  @P0 IADD3 R7, PT, PT, R7, 0x1, RZ ;  /* 0x0000000107070810 */ /* 0x000fe20007ffe0ff */
[C---:B------:R-:W-:Y:S01]  /*03b0*/  IMAD.WIDE.U32 R2, R0.reuse, UR10, R2 ;  /* 0x0000000a00027c25 */ /* 0x040fe2000f8e0002 */
[----:B------:R-:W-:Y:S01]  /*03c0*/  UIMAD.WIDE.U32 UR4, UR18, UR6, URZ ;  /* 0x00000006120472a5 */ /* 0x000fe2000f8e00ff */
[----:B------:R-:W1:Y:S01]  /*03d0*/  S2R R31, SR_TID.X ;  /* 0x00000000001f7919 */ /* 0x000e620000002100 */
[----:B------:R-:W-:Y:S01]  /*03e0*/  MOV R8, R7 ;  /* 0x0000000700087202 */ /* 0x000fe20000000f00 */
[----:B------:R-:W-:Y:S01]  /*03f0*/  IMAD R35, R0, UR11, R3 ;  /* 0x0000000b00237c24 */ /* 0x000fe2000f8e0203 */
[----:B------:R-:W-:Y:S01]  /*0400*/  UIMAD UR5, UR18, UR7, UR5 ;  /* 0x00000007120572a4 */ /* 0x000fe2000f8e0205 */
[----:B------:R-:W2:Y:S01]  /*0410*/  LDC.64 R20, c[0x0][0x450] ;  /* 0x00011400ff147b82 */ /* 0x000ea20000000a00 */
[----:B------:R-:W-:Y:S01]  /*0420*/  @!P3 IADD3 R8, PT, PT, -R8, RZ, RZ ;  /* 0x000000ff0808b210 */ /* 0x000fe20007ffe1ff */
[----:B------:R-:W-:Y:S01]  /*0430*/  IMAD.WIDE.U32 R4, R0, UR14, R4 ;  /* 0x0000000e00047c25 */ /* 0x000fe2000f8e0004 */
[----:B------:R-:W-:Y:S01]  /*0440*/  @!P1 LOP3.LUT R8, RZ, R11, RZ, 0x33, !PT ;  /* 0x0000000bff089212 */ /* 0x000fe200078e33ff */
[----:B------:R-:W3:Y:S01]  /*0450*/  LDCU.64 UR6, c[0x0][0x3b8] ;  /* 0x00007700ff0677ac */ /* 0x000ee20008000a00 */
[----:B------:R-:W-:Y:S01]  /*0460*/  LEA R38, P0, R2, R38, 0x1 ;  /* 0x0000002602267211 */ /* 0x000fe200078008ff */
[----:B------:R-:W-:Y:S01]  /*0470*/  IMAD R33, R0, UR15, R5 ;  /* 0x0000000f00217c24 */ /* 0x000fe2000f8e0205 */
[----:B------:R-:W-:Y:S01]  /*0480*/  SHF.R.S32.HI R3, RZ, 0x1f, R8 ;  /* 0x0000001fff037819 */ /* 0x000fe20000011408 */
[----:B------:R-:W4:Y:S01]  /*0490*/  LDC.64 R36, c[0x0][0x468] ;  /* 0x00011a00ff247b82 */ /* 0x000f220000000a00 */
[----:B------:R-:W-:Y:S01]  /*04a0*/  LEA.HI.X R35, R2, R39, R35, 0x1, P0 ;  /* 0x0000002702237211 */ /* 0x000fe200000f0c23 */
[----:B------:R-:W0:Y:S02]  /*04b0*/  LDCU.U8 UR9, c[0x0][0x39e] ;  /* 0x000073c0ff0977ac */ /* 0x000e240008000000 */
[----:B------:R-:W-:-:S04]  /*04c0*/  IMAD R3, R3, R12, RZ ;  /* 0x0000000c03037224 */ /* 0x000fc800078e02ff */
[----:B------:R-:W1:Y:S01]  /*04d0*/  LDC.64 R28, c[0x0][0x3a0] ;  /* 0x0000e800ff1c7b82 */ /* 0x000e620000000a00 */
[----:B0-----:R-:W-:-:S04]  /*04e0*/  IMAD.WIDE.U32 R6, R0, R14, RZ ;  /* 0x0000000e00067225 */ /* 0x001fc800078e00ff */
[----:B------:R-:W-:Y:S02]  /*04f0*/  IMAD R5, R8, R13, R3 ;  /* 0x0000000d08057224 */ /* 0x000fe400078e0203 */
[----:B------:R-:W-:Y:S01]  /*0500*/  IMAD R7, R0, R15, R7 ;  /* 0x0000000f00077224 */ /* 0x000fe200078e0207 */
[----:B------:R-:W0:Y:S01]  /*0510*/  LDC R11, c[0x0][0x384] ;  /* 0x0000e100ff0b7b82 */ /* 0x000e220000000800 */
[----:B------:R-:W-:Y:S01]  /*0520*/  IMAD.WIDE.U32 R2, R8, R12, UR4 ;  /* 0x0000000408027e25 */ /* 0x000fe2000f8e000c */
[----:B------:R-:W1:Y:S02]  /*0530*/  LDCU UR4, c[0x0][0x38c] ;  /* 0x00007180ff0477ac */ /* 0x000e640008000800 */
[----:B--2---:R-:W-:-:S04]  /*0540*/  LEA R34, P1, R2, R20, 0x1 ;  /* 0x0000001402227211 */ /* 0x004fc800078208ff */
[----:B------:R-:W2:Y:S01]  /*0550*/  LDC.64 R40, c[0x0][0x448] ;  /* 0x00011200ff287b82 */ /* 0x000ea20000000a00 */
[----:B------:R-:W-:Y:S02]  /*0560*/  IADD3 R10, PT, PT, R3, R5, RZ ;  /* 0x00000005030a7210 */ /* 0x000fe40007ffe0ff */
[----:B----4-:R-:W-:Y:S02]  /*0570*/  LEA R36, P0, R4, R36, 0x1 ;  /* 0x0000002404247211 */ /* 0x010fe400078008ff */
[----:B------:R-:W-:Y:S01]  /*0580*/  LEA.HI.X R10, R2, R21, R10, 0x1, P1 ;  /* 0x00000015020a7211 */ /* 0x000fe200008f0c0a */
[----:B---3--:R-:W-:Y:S01]  /*0590*/  IMAD.WIDE.U32 R2, R0, UR6, RZ ;  /* 0x0000000600027c25 */ /* 0x008fe2000f8e00ff */
[----:B------:R-:W-:Y:S01]  /*05a0*/  LEA.HI.X R33, R4, R37, R33, 0x1, P0 ;  /* 0x0000002504217211 */ /* 0x000fe200000f0c21 */
[----:B------:R-:W3:Y:S02]  /*05b0*/  LDC.64 R24, c[0x0][0x420] ;  /* 0x00010800ff187b82 */ /* 0x000ee40000000a00 */
[----:B-1----:R-:W-:Y:S01]  /*05c0*/  IMAD.WIDE.U32 R26, R0, R28, RZ ;  /* 0x0000001c001a7225 */ /* 0x002fe200078e00ff */
[----:B------:R-:W-:-:S03]  /*05d0*/  UISETP.LT.AND UP0, UPT, UR4, 0x1, UPT ;  /* 0x000000010400788c */ /* 0x000fc6000bf01270 */
[C---:B------:R-:W-:Y:S02]  /*05e0*/  IMAD R5, R0.reuse, R29, R27 ;  /* 0x0000001d00057224 */ /* 0x040fe400078e021b */
[----:B------:R-:W1:Y:S01]  /*05f0*/  LDC.64 R42, c[0x0][0x440] ;  /* 0x00011000ff2a7b82 */ /* 0x000e620000000a00 */
[----:B0-----:R-:W-:Y:S02]  /*0600*/  IMAD R4, R11, UR18, R0 ;  /* 0x000000120b047c24 */ /* 0x001fe4000f8e0200 */
[----:B------:R-:W-:Y:S02]  /*0610*/  IMAD R27, R0, UR7, R3 ;  /* 0x00000007001b7c24 */ /* 0x000fe4000f8e0203 */
[----:B------:R-:W-:-:S03]  /*0620*/  IMAD R0, R4, R23, RZ ;  /* 0x0000001704007224 */ /* 0x000fc600078e02ff */
[----:B------:R-:W0:Y:S01]  /*0630*/  LDC.64 R14, c[0x0][0x3a8] ;  /* 0x0000ea00ff0e7b82 */ /* 0x000e220000000a00 */
[----:B--2---:R-:W-:Y:S01]  /*0640*/  LEA R29, P0, R2, R40, 0x2 ;  /* 0x00000028021d7211 */ /* 0x004fe200078010ff */
[----:B------:R-:W-:Y:S01]  /*0650*/  IMAD R0, R0, UR4, RZ ;  /* 0x0000000400007c24 */ /* 0x000fe2000f8e02ff */
[----:B------:R-:W-:Y:S02]  /*0660*/  USEL UR4, UR4, 0x1, !UP0 ;  /* 0x0000000104047887 */ /* 0x000fe4000c000000 */
[----:B------:R-:W-:Y:S02]  /*0670*/  LEA.HI.X R27, R2, R41, R27, 0x2, P0 ;  /* 0x00000029021b7211 */ /* 0x000fe400000f141b */
[----:B------:R-:W-:Y:S01]  /*0680*/  UIADD3 UR6, UPT, UPT, -UR4, URZ, URZ ;  /* 0x000000ff04067290 */ /* 0x000fe2000fffe1ff */
[----:B------:R-:W2:Y:S01]  /*0690*/  LDC.64 R8, c[0x0][0x478] ;  /* 0x00011e00ff087b82 */ /* 0x000ea20000000a00 */
[----:B---3--:R-:W-:-:S04]  /*06a0*/  IMAD.WIDE.U32 R12, R24, UR18, R6 ;  /* 0x00000012180c7c25 */ /* 0x008fc8000f8e0006 */
[----:B------:R-:W-:Y:S01]  /*06b0*/  IMAD R24, R25, UR18, R13 ;  /* 0x0000001219187c24 */ /* 0x000fe2000f8e020d */
[----:B------:R-:W-:Y:S02]  /*06c0*/  MOV R25, RZ ;  /* 0x000000ff00197202 */ /* 0x000fe40000000f00 */
[----:B------:R-:W3:Y:S01]  /*06d0*/  LDC.64 R18, c[0x0][0x3e0] ;  /* 0x0000f800ff127b82 */ /* 0x000ee20000000a00 */
[----:B-1----:R-:W-:-:S04]  /*06e0*/  LEA R28, P1, R26, R42, 0x2 ;  /* 0x0000002a1a1c7211 */ /* 0x002fc800078210ff */
[----:B------:R-:W-:-:S03]  /*06f0*/  LEA.HI.X R26, R26, R43, R5, 0x2, P1 ;  /* 0x0000002b1a1a7211 */ /* 0x000fc600008f1405 */
[----:B------:R-:W1:Y:S01]  /*0700*/  LDC.64 R16, c[0x0][0x3c0] ;  /* 0x0000f000ff107b82 */ /* 0x000e620000000a00 */
[----:B0-----:R-:W-:Y:S02]  /*0710*/  SHF.L.U64.HI R37, R14, 0x2, R15 ;  /* 0x000000020e257819 */ /* 0x001fe4000001020f */
[----:B------:R-:W-:Y:S01]  /*0720*/  MOV R15, R10 ;  /* 0x0000000a000f7202 */ /* 0x000fe20000000f00 */
[----:B--2---:R-:W-:Y:S01]  /*0730*/  IMAD.WIDE.U32 R2, R31, 0x10, R8 ;  /* 0x000000101f027825 */ /* 0x004fe200078e0008 */
[----:B---3--:R-:W-:Y:S02]  /*0740*/  SHF.L.U64.HI R19, R18, 0x1, R19 ;  /* 0x0000000112137819 */ /* 0x008fe40000010213 */
[----:B-1----:R-:W-:-:S07]  /*0750*/  SHF.L.U64.HI R17, R16, 0x2, R17 ;  /* 0x0000000210117819 */ /* 0x002fce0000010211 */
.L_x_4636:
[----:B------:R-:W-:Y:S01]  /*0760*/  BAR.SYNC.DEFER_BLOCKING 0x0 ;  /* 0x0000000000007b1d */ /* 0x000fe20000010000 */
[----:B------:R-:W-:Y:S02]  /*0770*/  MOV R39, R35 ;  /* 0x0000002300277202 */ /* 0x000fe40000000f00 */
[----:B-1----:R-:W-:Y:S02]  /*0780*/  MOV R6, R36 ;  /* 0x0000002400067202 */ /* 0x002fe40000000f00 */
        /* <DEDUP_REMOVED lines=8> */
[----:B------:R-:W-:Y:S01]  /*0810*/  SHF.L.U32 R21, R5, 0x10, RZ ;  /* 0x0000001005157819 */ /* 0x000fe200000006ff */
[C---:B------:R-:W-:Y:S01]  /*0820*/  IMAD.U32 R5, R7.reuse, 0x10000, RZ ;  /* 0x0001000007057824 */ /* 0x040fe200078e00ff */
[----:B------:R-:W-:Y:S02]  /*0830*/  PRMT R63, R7, 0x7632, R63 ;  /* 0x00007632073f7816 */ /* 0x000fe4000000003f */
[C---:B------:R-:W-:Y:S02]  /*0840*/  PRMT R22, R6.reuse, 0x7632, R22 ;  /* 0x0000763206167816 */ /* 0x040fe40000000016 */
[----:B------:R-:W-:Y:S02]  /*0850*/  SHF.L.U32 R58, R6, 0x10, RZ ;  /* 0x00000010063a7819 */ /* 0x000fe400000006ff */
[----:B------:R-:W-:-:S02]  /*0860*/  PRMT R7, R9, 0x7632, R7 ;  /* 0x0000763209077816 */ /* 0x000fc40000000007 */
[C---:B------:R-:W-:Y:S02]  /*0870*/  PRMT R6, R8.reuse, 0x7632, R6 ;  /* 0x0000763208067816 */ /* 0x040fe40000000006 */
        /* <DEDUP_REMOVED lines=33> */
.L_x_4614:
[C---:B-----5:R-:W-:Y:S01]  /*0a90*/  IMAD.U32 R39, R8.reuse, 0x10000, RZ ;  /* 0x0001000008277824 */ /* 0x060fe200078e00ff */
[----:B------:R-:W-:Y:S01]  /*0aa0*/  SHF.L.U32 R21, R9, 0x10, RZ ;  /* 0x0000001009157819 */ /* 0x000fe200000006ff */
[----:B------:R-:W-:Y:S01]  /*0ab0*/  BSSY.RECONVERGENT B0, `(.L_x_4616) ;  /* 0x0000038000007945 */ /* 0x000fe20003800200 */
[----:B------:R-:W-:Y:S01]  /*0ac0*/  PRMT R8, R8, 0x7632, R8 ;  /* 0x0000763208087816 */ /* 0x000fe20000000008 */
[--C-:B------:R-:W-:Y:S01]  /*0ad0*/  FADD.FTZ R39, R39, R30.reuse ;  /* 0x0000001e27277221 */ /* 0x100fe20000010000 */
[----:B------:R-:W-:Y:S01]  /*0ae0*/  PRMT R9, R9, 0x7632, R9 ;  /* 0x0000763209097816 */ /* 0x000fe20000000009 */
[--C-:B------:R-:W-:Y:S01]  /*0af0*/  FADD.FTZ R40, R21, R30.reuse ;  /* 0x0000001e15287221 */ /* 0x100fe20000010000 */
[----:B------:R-:W-:Y:S02]  /*0b00*/  SHF.L.U32 R41, R10, 0x10, RZ ;  /* 0x000000100a297819 */ /* 0x000fe400000006ff */
[----:B------:R-:W-:Y:S02]  /*0b10*/  FSETP.GTU.FTZ.AND P4, PT, R39, 20, PT ;  /* 0x41a000002700780b */ /* 0x000fe40003f9c000 */
        /* <DEDUP_REMOVED lines=49> */
.L_x_4617:
[----:B------:R-:W-:Y:S05]  /*0e30*/  BSYNC.RECONVERGENT B0 ;  /* 0x0000000000007941 */ /* 0x000fea0003800200 */
.L_x_4616:
[----:B------:R-:W-:Y:S01]  /*0e40*/  IMAD.U32 R11, R11, 0x10000, RZ ;  /* 0x000100000b0b7824 */ /* 0x000fe200078e00ff */
        /* <DEDUP_REMOVED lines=38> */
.L_x_4619:
[----:B------:R-:W-:Y:S05]  /*10b0*/  BSYNC.RECONVERGENT B0 ;  /* 0x0000000000007941 */ /* 0x000fea0003800200 */
.L_x_4618:
        /* <DEDUP_REMOVED lines=39> */
.L_x_4621:
[----:B------:R-:W-:Y:S05]  /*1330*/  BSYNC.RECONVERGENT B0 ;  /* 0x0000000000007941 */ /* 0x000fea0003800200 */
.L_x_4620:
        /* <DEDUP_REMOVED lines=32> */
.L_x_4623:
[----:B------:R-:W-:Y:S05]  /*1540*/  BSYNC.RECONVERGENT B0 ;  /* 0x0000000000007941 */ /* 0x000fea0003800200 */
.L_x_4622:
        /* <DEDUP_REMOVED lines=32> */
.L_x_4625:
[----:B------:R-:W-:Y:S05]  /*1750*/  BSYNC.RECONVERGENT B0 ;  /* 0x0000000000007941 */ /* 0x000fea0003800200 */
.L_x_4624:
        /* <DEDUP_REMOVED lines=32> */
.L_x_4627:
[----:B------:R-:W-:Y:S05]  /*1960*/  BSYNC.RECONVERGENT B0 ;  /* 0x0000000000007941 */ /* 0x000fea0003800200 */
.L_x_4626:
        /* <DEDUP_REMOVED lines=32> */
.L_x_4629:
[----:B------:R-:W-:Y:S05]  /*1b70*/  BSYNC.RECONVERGENT B0 ;  /* 0x0000000000007941 */ /* 0x000fea0003800200 */
.L_x_4628:
        /* <DEDUP_REMOVED lines=32> */
.L_x_4631:
[----:B------:R-:W-:Y:S05]  /*1d80*/  BSYNC.RECONVERGENT B0 ;  /* 0x0000000000007941 */ /* 0x000fea0003800200 */
.L_x_4630:
        /* <DEDUP_REMOVED lines=8> */
.L_x_4615:
        /* <DEDUP_REMOVED lines=14> */
[----:B------:R-:W-:Y:S01]  /*1ef0*/  MOV R4, R34 ;  /* 0x0000002200047202 */ /* 0x000fe20000000f00 */
[----:B------:R-:W-:Y:S01]  /*1f00*/  UMOV UR4, 0x400 ;  /* 0x0000040000047882 */ /* 0x000fe20000000000 */
[----:B------:R-:W-:Y:S01]  /*1f10*/  MOV R5, R15 ;  /* 0x0000000f00057202 */ /* 0x000fe20000000f00 */
[C---:B------:R-:W-:Y:S01]  /*1f20*/  IMAD R71, R25.reuse, R10, RZ ;  /* 0x0000000a19477224 */ /* 0x040fe200078e02ff */
[----:B------:R-:W-:Y:S02]  /*1f30*/  ISETP.NE.AND P0, PT, R25, RZ, PT ;  /* 0x000000ff1900720c */ /* 0x000fe40003f05270 */
[----:B------:R-:W2:Y:S01]  /*1f40*/  LDC.64 R8, c[0x0][0x480] ;  /* 0x00012000ff087b82 */ /* 0x000ea20000000a00 */
[C---:B------:R-:W-:Y:S01]  /*1f50*/  IMAD.WIDE.U32 R4, R31.reuse, 0x10, R4 ;  /* 0x000000101f047825 */ /* 0x040fe200078e0004 */
[----:B------:R-:W-:-:S02]  /*1f60*/  ISETP.EQ.AND P0, PT, R31, RZ, P0 ;  /* 0x000000ff1f00720c */ /* 0x000fc40000702270 */
[----:B------:R-:W-:Y:S02]  /*1f70*/  MOV R69, R28 ;  /* 0x0000001c00457202 */ /* 0x000fe40000000f00 */
[----:B------:R-:W-:Y:S02]  /*1f80*/  MOV R65, R4 ;  /* 0x0000000400417202 */ /* 0x000fe40000000f00 */
[----:B------:R-:W-:Y:S02]  /*1f90*/  MOV R66, R5 ;  /* 0x0000000500427202 */ /* 0x000fe40000000f00 */
[----:B------:R-:W-:Y:S02]  /*1fa0*/  MOV R64, R26 ;  /* 0x0000001a00407202 */ /* 0x000fe40000000f00 */
[----:B------:R-:W-:Y:S02]  /*1fb0*/  MOV R67, R29 ;  /* 0x0000001d00437202 */ /* 0x000fe40000000f00 */
[----:B------:R-:W-:Y:S01]  /*1fc0*/  MOV R62, R27 ;  /* 0x0000001b003e7202 */ /* 0x000fe20000000f00 */
[----:B0-----:R-:W-:-:S03]  /*1fd0*/  ULEA UR4, UR5, UR4, 0x18 ;  /* 0x0000000405047291 */ /* 0x001fc6000f8ec0ff */
[----:B------:R-:W-:Y:S01]  /*1fe0*/  UMOV UR5, UR6 ;  /* 0x0000000600057c82 */ /* 0x000fe20008000000 */
[----:B------:R-:W-:-:S12]  /*1ff0*/  UIADD3 UR4, UPT, UPT, UR4, 0x240, URZ ;  /* 0x0000024004047890 */ /* 0x000fd8000fffe0ff */
.L_x_4635:
[----:B------:R-:W-:Y:S01]  /*2000*/  MOV R10, R69 ;  /* 0x00000045000a7202 */ /* 0x000fe20000000f00 */
[----:B------:R-:W-:-:S05]  /*2010*/  IMAD.MOV.U32 R11, RZ, RZ, R64 ;  /* 0x000000ffff0b7224 */ /* 0x000fca00078e0040 */
[----:B------:R0:W3:Y:S01]  /*2020*/  LDG.E R20, desc[UR16][R10.64] ;  /* 0x000000100a147981 */ /* 0x0000e2000c1e1900 */
[----:B------:R-:W-:Y:S02]  /*2030*/  MOV R4, R65 ;  /* 0x0000004100047202 */ /* 0x000fe40000000f00 */
[----:B------:R-:W-:-:S06]  /*2040*/  MOV R5, R66 ;  /* 0x0000004200057202 */ /* 0x000fcc0000000f00 */
[----:B------:R-:W4:Y:S01]  /*2050*/  LDG.E.128 R4, desc[UR16][R4.64] ;  /* 0x0000001004047981 */ /* 0x000f22000c1e1d00 */
[----:B0-----:R-:W-:Y:S02]  /*2060*/  MOV R10, R67 ;  /* 0x00000043000a7202 */ /* 0x001fe40000000f00 */
[----:B------:R-:W-:-:S05]  /*2070*/  MOV R11, R62 ;  /* 0x0000003e000b7202 */ /* 0x000fca0000000f00 */
[----:B------:R0:W5:Y:S01]  /*2080*/  LDG.E R72, desc[UR16][R10.64] ;  /* 0x000000100a487981 */ /* 0x000162000c1e1900 */
[C---:B-1----:R-:W-:Y:S01]  /*2090*/  ISETP.GE.AND P1, PT, R79.reuse, 0x1, PT ;  /* 0x000000014f00780c */ /* 0x042fe20003f26270 */
[----:B------:R-:W1:Y:S01]  /*20a0*/  S2UR UR8, SR_CgaCtaId ;  /* 0x00000000000879c3 */ /* 0x000e620000008800 */
[----:B------:R-:W-:Y:S01]  /*20b0*/  UMOV UR7, 0x400 ;  /* 0x0000040000077882 */ /* 0x000fe20000000000 */
[----:B------:R-:W-:Y:S01]  /*20c0*/  ISETP.NE.AND P2, PT, R79, RZ, PT ;  /* 0x000000ff4f00720c */ /* 0x000fe20003f45270 */
[----:B------:R-:W-:Y:S01]  /*20d0*/  BSSY.RECONVERGENT B0, `(.L_x_4633) ;  /* 0x0000073000007945 */ /* 0x000fe20003800200 */
[----:B------:R-:W-:Y:S01]  /*20e0*/  ISETP.NE.AND P3, PT, R31, RZ, PT ;  /* 0x000000ff1f00720c */ /* 0x000fe20003f65270 */
[----:B-1----:R-:W-:Y:S01]  /*20f0*/  ULEA UR7, UR8, UR7, 0x18 ;  /* 0x0000000708077291 */ /* 0x002fe2000f8ec0ff */
[----:B---3--:R-:W-:-:S04]  /*2100*/  FMUL.FTZ R20, R20, 1.4426950216293334961 ;  /* 0x3fb8aa3b14147820 */ /* 0x008fc80000410000 */
        /* <DEDUP_REMOVED lines=8> */
[----:B------:R-:W-:Y:S01]  /*2190*/  FMUL.FTZ R70, R20, R48 ;  /* 0x0000003014467220 */ /* 0x000fe20000410000 */
[----:B----4-:R-:W-:Y:S02]  /*21a0*/  SHF.L.U32 R93, R7, 0x10, RZ ;  /* 0x00000010075d7819 */ /* 0x010fe400000006ff */
[----:B------:R-:W-:-:S02]  /*21b0*/  SHF.L.U32 R87, R4, 0x10, RZ ;  /* 0x0000001004577819 */ /* 0x000fc400000006ff */
[----:B------:R-:W-:Y:S01]  /*21c0*/  SHF.L.U32 R91, R6, 0x10, RZ ;  /* 0x00000010065b7819 */ /* 0x000fe200000006ff */
[----:B------:R-:W1:Y:S08]  /*21d0*/  MUFU.EX2 R76, R76 ;  /* 0x0000004c004c7308 */ /* 0x000e700000000800 */
[----:B------:R-:W3:Y:S01]  /*21e0*/  MUFU.EX2 R74, R74 ;  /* 0x0000004a004a7308 */ /* 0x000ee20000000800 */
[----:B0-----:R-:W-:-:S07]  /*21f0*/  FFMA.FTZ R10, R77, R57, R52 ;  /* 0x000000394d0a7223 */ /* 0x001fce0000010034 */
[----:B------:R-:W0:Y:S01]  /*2200*/  MUFU.EX2 R75, R75 ;  /* 0x0000004b004b7308 */ /* 0x000e220000000800 */
[----:B-1----:R-:W-:-:S07]  /*2210*/  FFMA.FTZ R10, R76, R10, R55 ;  /* 0x0000000a4c0a7223 */ /* 0x002fce0000010037 */
[----:B------:R-:W1:Y:S01]  /*2220*/  MUFU.EX2 R73, R73 ;  /* 0x0000004900497308 */ /* 0x000e620000000800 */
[----:B---3--:R-:W-:-:S07]  /*2230*/  FFMA.FTZ R10, R74, R10, R51 ;  /* 0x0000000a4a0a7223 */ /* 0x008fce0000010033 */
[----:B------:R-:W3:Y:S01]  /*2240*/  MUFU.EX2 R78, R78 ;  /* 0x0000004e004e7308 */ /* 0x000ee20000000800 */
[----:B0-----:R-:W-:-:S07]  /*2250*/  FFMA.FTZ R10, R75, R10, R54 ;  /* 0x0000000a4b0a7223 */ /* 0x001fce0000010036 */
[----:B------:R-:W0:Y:S01]  /*2260*/  MUFU.EX2 R68, R68 ;  /* 0x0000004400447308 */ /* 0x000e220000000800 */
[----:B-1----:R-:W-:-:S07]  /*2270*/  FFMA.FTZ R10, R73, R10, R50 ;  /* 0x0000000a490a7223 */ /* 0x002fce0000010032 */
[----:B------:R-:W1:Y:S01]  /*2280*/  MUFU.EX2 R70, R70 ;  /* 0x0000004600467308 */ /* 0x000e620000000800 */
[----:B---3--:R-:W-:-:S04]  /*2290*/  FMUL.FTZ R11, R78, R77 ;  /* 0x0000004d4e0b7220 */ /* 0x008fc80000410000 */
[----:B------:R-:W-:Y:S01]  /*22a0*/  FMUL.FTZ R11, R76, R11 ;  /* 0x0000000b4c0b7220 */ /* 0x000fe20000410000 */
[----:B0-----:R-:W-:-:S04]  /*22b0*/  FFMA.FTZ R10, R68, R10, R53 ;  /* 0x0000000a440a7223 */ /* 0x001fc80000010035 */
[----:B-1----:R-:W-:Y:S01]  /*22c0*/  FFMA.FTZ R20, R70, R10, R49 ;  /* 0x0000000a46147223 */ /* 0x002fe20000010031 */
        /* <DEDUP_REMOVED lines=26> */
[----:B------:R-:W1:Y:S04]  /*2470*/  SHFL.UP PT, R80, R81, 0x8, RZ ;  /* 0x0500000051507989 */ /* 0x000e6800000e00ff */
[----:B------:R-:W-:Y:S01]  /*2480*/  @P0 LDS.64 R10, [UR4] ;  /* 0x00000004ff0a0984 */ /* 0x000fe20008000a00 */
[----:B0-----:R-:W-:-:S03]  /*2490*/  FFMA.FTZ R21, R81, R21, R22 ;  /* 0x0000001551157223 */ /* 0x001fc60000010016 */
[----:B-1----:R-:W-:Y:S02]  /*24a0*/  @P1 FMUL.FTZ R81, R81, R80 ;  /* 0x0000005051511220 */ /* 0x002fe40000410000 */
[----:B------:R-:W-:Y:S02]  /*24b0*/  FSEL R80, R22, R21, !P1 ;  /* 0x0000001516507208 */ /* 0x000fe40004800000 */
[----:B------:R-:W-:Y:S01]  /*24c0*/  ISETP.NE.AND P1, PT, R79, 0x1f, PT ;  /* 0x0000001f4f00780c */ /* 0x000fe20003f25270 */
[----:B------:R-:W0:Y:S04]  /*24d0*/  SHFL.UP PT, R20, R81, 0x10, RZ ;  /* 0x0600000051147989 */ /* 0x000e2800000e00ff */
[----:B------:R-:W1:Y:S01]  /*24e0*/  SHFL.UP PT, R23, R80, 0x10, RZ ;  /* 0x0600000050177989 */ /* 0x000e6200000e00ff */
[C---:B0-----:R-:W-:Y:S01]  /*24f0*/  FMUL.FTZ R22, R81.reuse, R20 ;  /* 0x0000001451167220 */ /* 0x041fe20000410000 */
[----:B-1----:R-:W-:-:S06]  /*2500*/  FFMA.FTZ R23, R81, R23, R80 ;  /* 0x0000001751177223 */ /* 0x002fcc0000010050 */
[----:B------:R0:W-:Y:S01]  /*2510*/  @!P1 STS.64 [UR7+0x220], R22 ;  /* 0x00022016ff009988 */ /* 0x0001e20008000a07 */
[----:B------:R-:W-:Y:S01]  /*2520*/  BAR.SYNC.DEFER_BLOCKING 0x0 ;  /* 0x0000000000007b1d */ /* 0x000fe20000010000 */
[----:B------:R-:W-:-:S04]  /*2530*/  ISETP.GE.AND P1, PT, R79, 0x10, PT ;  /* 0x000000104f00780c */ /* 0x000fc80003f26270 */
[----:B------:R-:W-:Y:S02]  /*2540*/  FSEL R81, R81, R22, !P1 ;  /* 0x0000001651517208 */ /* 0x000fe40004800000 */
[----:B------:R-:W-:Y:S02]  /*2550*/  FSEL R80, R80, R23, !P1 ;  /* 0x0000001750507208 */ /* 0x000fe40004800000 */
[----:B0-----:R-:W-:Y:S01]  /*2560*/  PRMT R23, R7, 0x7632, R23 ;  /* 0x0000763207177816 */ /* 0x001fe20000000017 */
[----:B------:R5:W0:Y:S01]  /*2570*/  SHFL.UP PT, R83, R81, 0x1, RZ ;  /* 0x0420000051537989 */ /* 0x000a2200000e00ff */
[----:B------:R-:W-:Y:S02]  /*2580*/  PRMT R22, R4, 0x7632, R22 ;  /* 0x0000763204167816 */ /* 0x000fe40000000016 */
[----:B------:R-:W-:Y:S01]  /*2590*/  ISETP.NE.AND P1, PT, R31, RZ, PT ;  /* 0x000000ff1f00720c */ /* 0x000fe20003f25270 */
[----:B------:R-:W1:Y:S01]  /*25a0*/  SHFL.UP PT, R82, R80, 0x1, RZ ;  /* 0x0420000050527989 */ /* 0x000e6200000e00ff */
[----:B------:R-:W-:Y:S01]  /*25b0*/  PRMT R4, R5, 0x7632, R4 ;  /* 0x0000763205047816 */ /* 0x000fe20000000004 */
[----:B-----5:R-:W-:-:S03]  /*25c0*/  FMUL.FTZ R81, R91, R72 ;  /* 0x000000485b517220 */ /* 0x020fc60000410000 */
[----:B------:R-:W-:Y:S02]  /*25d0*/  SHF.L.U32 R89, R4, 0x10, RZ ;  /* 0x0000001004597819 */ /* 0x000fe400000006ff */
[----:B------:R-:W-:Y:S01]  /*25e0*/  SHF.L.U32 R4, R23, 0x10, RZ ;  /* 0x0000001017047819 */ /* 0x000fe200000006ff */
[----:B------:R-:W-:Y:S04]  /*25f0*/  @!P2 STS.64 [UR7+0x230], R10 ;  /* 0x0002300aff00a988 */ /* 0x000fe80008000a07 */
[----:B------:R-:W3:Y:S01]  /*2600*/  LDS.64 R20, [UR7+0x220] ;  /* 0x00022007ff147984 */ /* 0x000ee20008000a00 */
[----:B------:R-:W-:Y:S01]  /*2610*/  BAR.SYNC.DEFER_BLOCKING 0x0 ;  /* 0x0000000000007b1d */ /* 0x000fe20000010000 */
[----:B0-----:R-:W-:Y:S02]  /*2620*/  @!P2 MOV R83, R10 ;  /* 0x0000000a0053a202 */ /* 0x001fe40000000f00 */
[----:B-1----:R-:W-:-:S03]  /*2630*/  @!P2 MOV R82, R11 ;  /* 0x0000000b0052a202 */ /* 0x002fc60000000f00 */
[----:B------:R-:W0:Y:S01]  /*2640*/  @P3 LDS R85, [UR7+0x234] ;  /* 0x00023407ff553984 */ /* 0x000e220008000800 */
[----:B---3--:R-:W-:Y:S01]  /*2650*/  FFMA.FTZ R21, R20, R11, R21 ;  /* 0x0000000b14157223 */ /* 0x008fe20000010015 */
[----:B0-----:R-:W-:Y:S01]  /*2660*/  @P3 FFMA.FTZ R82, R85, R83, R82 ;  /* 0x0000005355523223 */ /* 0x001fe20000010052 */
[----:B------:R-:W-:Y:S01]  /*2670*/  SHF.L.U32 R83, R5, 0x10, RZ ;  /* 0x0000001005537819 */ /* 0x000fe200000006ff */
[----:B------:R-:W-:Y:S01]  /*2680*/  IMAD.U32 R85, R22, 0x10000, RZ ;  /* 0x0001000016557824 */ /* 0x000fe200078e00ff */
[----:B------:R-:W-:Y:S01]  /*2690*/  PRMT R5, R6, 0x7632, R5 ;  /* 0x0000763206057816 */ /* 0x000fe20000000005 */
[----:B------:R-:W-:Y:S01]  /*26a0*/  FFMA.FTZ R7, R78, R82, R57 ;  /* 0x000000524e077223 */ /* 0x000fe20000010039 */
[-C--:B------:R-:W-:Y:S01]  /*26b0*/  FMUL.FTZ R22, R87, R72.reuse ;  /* 0x0000004857167220 */ /* 0x080fe20000410000 */
[-C--:B------:R-:W-:Y:S01]  /*26c0*/  FMUL.FTZ R23, R83, R72.reuse ;  /* 0x0000004853177220 */ /* 0x080fe20000410000 */
[----:B------:R-:W-:Y:S01]  /*26d0*/  SHF.L.U32 R5, R5, 0x10, RZ ;  /* 0x0000001005057819 */ /* 0x000fe200000006ff */
[----:B------:R-:W-:Y:S01]  /*26e0*/  FFMA.FTZ R6, R77, R7, R52 ;  /* 0x000000074d067223 */ /* 0x000fe20000010034 */
[-C--:B------:R-:W-:Y:S01]  /*26f0*/  FMUL.FTZ R83, R93, R72.reuse ;  /* 0x000000485d537220 */ /* 0x080fe20000410000 */
[----:B------:R-:W-:-:S02]  /*2700*/  FMUL.FTZ R78, R89, R72 ;  /* 0x00000048594e7220 */ /* 0x000fc40000410000 */
[----:B------:R-:W-:Y:S01]  /*2710*/  FFMA.FTZ R77, R76, R6, R55 ;  /* 0x000000064c4d7223 */ /* 0x000fe20000010037 */
[-C--:B------:R-:W-:Y:S01]  /*2720*/  FMUL.FTZ R76, R85, R72.reuse ;  /* 0x00000048554c7220 */ /* 0x080fe20000410000 */
[-C--:B------:R-:W-:Y:S01]  /*2730*/  FMUL.FTZ R80, R5, R72.reuse ;  /* 0x0000004805507220 */ /* 0x080fe20000410000 */
[----:B------:R-:W-:Y:S01]  /*2740*/  FMUL.FTZ R72, R4, R72 ;  /* 0x0000004804487220 */ /* 0x000fe20000410000 */
        /* <DEDUP_REMOVED lines=11> */
.L_x_4634:
[----:B------:R-:W-:Y:S05]  /*2800*/  BSYNC.RECONVERGENT B0 ;  /* 0x0000000000007941 */ /* 0x000fea0003800200 */
.L_x_4633:
[----:B------:R-:W-:Y:S01]  /*2810*/  UIADD3 UR5, UPT, UPT, UR5, 0x1, URZ ;  /* 0x0000000105057890 */ /* 0x000fe2000fffe0ff */
[----:B0-----:R-:W-:Y:S01]  /*2820*/  FFMA.FTZ R4, R73, R75, R50 ;  /* 0x0000004b49047223 */ /* 0x001fe20000010032 */
        /* <DEDUP_REMOVED lines=15> */
[----:B------:R-:W-:Y:S01]  /*2920*/  UIADD3 UR4, UPT, UPT, UR4, 0x8, URZ ;  /* 0x0000000804047890 */ /* 0x000fe2000fffe0ff */
[----:B------:R-:W-:-:S02]  /*2930*/  IADD3.X R62, PT, PT, R62, R17, RZ, P2, !PT ;  /* 0x000000113e3e7210 */ /* 0x000fc400017fe4ff */
[----:B------:R-:W-:Y:S02]  /*2940*/  IADD3.X R64, PT, PT, R64, R37, RZ, P3, !PT ;  /* 0x0000002540407210 */ /* 0x000fe40001ffe4ff */
[----:B------:R-:W-:Y:S01]  /*2950*/  IADD3 R71, PT, PT, R71, 0x1, RZ ;  /* 0x0000000147477810 */ /* 0x000fe20007ffe0ff */
[----:B------:R-:W-:Y:S06]  /*2960*/  BRA.U UP0, `(.L_x_4635) ;  /* 0xfffffff500a47547 */ /* 0x000fec000b83ffff */
.L_x_4632:
[----:B------:R-:W-:Y:S01]  /*2970*/  BAR.SYNC.DEFER_BLOCKING 0x0 ;  /* 0x0000000000007b1d */ /* 0x000fe20000010000 */
[----:B------:R-:W-:Y:S02]  /*2980*/  LEA R5, P0, R25, R12, 0x8 ;  /* 0x0000000c19057211 */ /* 0x000fe400078040ff */
[----:B------:R-:W-:Y:S02]  /*2990*/  F2FP.BF16.F32.PACK_AB R7, R63, R60 ;  /* 0x0000003c3f07723e */ /* 0x000fe400000010ff */
[----:B------:R-:W-:Y:S01]  /*29a0*/  IADD3.X R4, PT, PT, RZ, R24, RZ, P0, !PT ;  /* 0x00000018ff047210 */ /* 0x000fe200007fe4ff */
[----:B------:R-:W0:Y:S01]  /*29b0*/  LDCU UR4, c[0x0][0x394] ;  /* 0x00007280ff0477ac */ /* 0x000e220008000800 */
[----:B--2---:R-:W-:Y:S02]  /*29c0*/  LEA R8, P0, R5, R2, 0x1 ;  /* 0x0000000205087211 */ /* 0x004fe400078008ff */
        /* <DEDUP_REMOVED lines=9> */
[----:B0-----:R-:W-:-:S02]  /*2a60*/  ISETP.NE.AND P0, PT, R25, UR4, PT ;  /* 0x0000000419007c0c */ /* 0x001fc4000bf05270 */
[----:B------:R-:W-:Y:S02]  /*2a70*/  IADD3.X R15, PT, PT, RZ, R15, RZ, P1, !PT ;  /* 0x0000000fff0f7210 */ /* 0x000fe40000ffe4ff */
[----:B------:R-:W-:Y:S02]  /*2a80*/  IADD3.X R33, PT, PT, RZ, R33, RZ, P2, !PT ;  /* 0x00000021ff217210 */ /* 0x000fe400017fe4ff */
[----:B------:R-:W-:-:S07]  /*2a90*/  IADD3.X R35, PT, PT, RZ, R35, RZ, P3, !PT ;  /* 0x00000023ff237210 */ /* 0x000fce0001ffe4ff */
[----:B------:R-:W-:Y:S05]  /*2aa0*/  @P0 BRA `(.L_x_4636) ;  /* 0xffffffdc002c0947 */ /* 0x000fea000383ffff */
[----:B------:R-:W-:Y:S05]  /*2ab0*/  EXIT ;  /* 0x000000000000794d */ /* 0x000fea0003800000 */
.L_x_4637:
        /* <DEDUP_REMOVED lines=12> */
.L_x_5136:


//--------------------- .text._Z25selective_scan_fwd_kernelI32Selective_Scan_fwd_kernel_traitsILi32ELi8ELi1ELb1ELb0ELb1ELb1EN3c108BFloat16EfEEv13SSMParamsBase --------------------------
	.section	.text._Z25selective_scan_fwd_kernelI32Selective_Scan_fwd_kernel_traitsILi32ELi8ELi1ELb1ELb0ELb1ELb1EN3c108BFloat16EfEEv13SSMParamsBase,"ax",@progbits
	.align	128
        .global         _Z25selective_scan_fwd_kernelI32Selective_Scan_fwd_kernel_traitsILi32ELi8ELi1ELb1ELb0ELb1ELb1EN3c108BFloat16EfEEv13SSMParamsBase
        .type           _Z25selective_scan_fwd_kernelI32Selective_Scan_fwd_kernel_traitsILi32ELi8ELi1ELb1ELb0ELb1ELb1EN3c108BFloat16EfEEv13SSMParamsBase,@function
        .size           _Z25selective_scan_fwd_kernelI32Selective_Scan_fwd_kernel_traitsILi32ELi8ELi1ELb1ELb0ELb1ELb1EN3c108BFloat16EfEEv13SSMParamsBase,(.L_x_5137 - _Z25selective_scan_fwd_kernelI32Selective_Scan_fwd_kernel_traitsILi32ELi8ELi1ELb1ELb0ELb1ELb1EN3c108BFloat16EfEEv13SSMParamsBase)
        .other          _Z25selective_scan_fwd_kernelI32Selective_Scan_fwd_kernel_traitsILi32ELi8ELi1ELb1ELb0ELb1ELb1EN3c108BFloat16EfEEv13SSMParamsBase,@"STO_CUDA_ENTRY STV_DEFAULT"
_Z25selective_scan_fwd_kernelI32Selective_Scan_fwd_kernel_traitsILi32ELi8ELi1ELb1ELb0ELb1ELb1EN3c108BFloat16EfEEv13SSMParamsBase:
.text._Z25selective_scan_fwd_kernelI32Selective_Scan_fwd_kernel_traitsILi32ELi8ELi1ELb1ELb0ELb1ELb1EN3c108BFloat16EfEEv13SSMParamsBase:
        /* <DEDUP_REMOVED lines=39> */
[----:B------:R-:W-:Y:S01]  /*0270*/  ISETP.GT.U32.AND P1, PT, R9, R2, PT ;  /* 0x000000020900720c */ /* 0x000fe20003f24070 */
[----:B------:R-:W-:Y:S02]  /*0280*/  UIMAD.WIDE.U32 UR6, UR18, UR12, URZ ;  /* 0x0000000c120672a5 */ /* 0x000fe4000f8e00ff */
[----:B------:R-:W-:Y:S02]  /*0290*/  UIMAD.WIDE.U32 UR4, UR18, UR8, URZ ;  /* 0x00000008120472a5 */ /* 0x000fe4000f8e00ff */
[----:B------:R-:W-:Y:S01]  /*02a0*/  UIMAD UR8, UR18, UR13, UR7 ;  /* 0x0000000d120872a4 */ /* 0x000fe2000f8e0207 */
[----:B------:R-:W0:Y:S07]  /*02b0*/  LDCU.64 UR12, c[0x0][0x3d0] ;  /* 0x00007a00ff0c77ac */ /* 0x000e2e0008000a00 */
[----:B------:R-:W-:-:S04]  /*02c0*/  @!P1 IADD3 R2, PT, PT, R2, -R9, RZ ;  /* 0x8000000902029210 */ /* 0x000fc80007ffe0ff */
[----:B------:R-:W-:Y:S02]  /*02d0*/  ISETP.GE.U32.AND P0, PT, R2, R9, PT ;  /* 0x000000090200720c */ /* 0x000fe40003f06070 */
[----:B------:R-:W-:Y:S01]  /*02e0*/  @!P1 IADD3 R7, PT, PT, R7, 0x1, RZ ;  /* 0x0000000107079810 */ /* 0x000fe20007ffe0ff */
[----:B------:R-:W3:Y:S01]  /*02f0*/  LDC R9, c[0x0][0x384] ;  /* 0x0000e100ff097b82 */ /* 0x000ee20000000800 */
[----:B------:R-:W-:Y:S01]  /*0300*/  UIMAD UR9, UR18, UR9, UR5 ;  /* 0x00000009120972a4 */ /* 0x000fe2000f8e0205 */
[----:B------:R-:W-:Y:S02]  /*0310*/  LOP3.LUT R6, R0, R13, RZ, 0x3c, !PT ;  /* 0x0000000d00067212 */ /* 0x000fe400078e3cff */
[----:B------:R-:W-:Y:S02]  /*0320*/  MOV R3, UR5 ;  /* 0x0000000500037c02 */ /* 0x000fe40008000f00 */
[----:B------:R-:W-:-:S04]  /*0330*/  ISETP.GE.AND P2, PT, R6, RZ, PT ;  /* 0x000000ff0600720c */ /* 0x000fc80003f46270 */
[----:B------:R-:W-:Y:S02]  /*0340*/  @P0 IADD3 R7, PT, PT, R7, 0x1, RZ ;  /* 0x0000000107070810 */ /* 0x000fe40007ffe0ff */
[----:B----4-:R-:W-:Y:S02]  /*0350*/  ISETP.GE.AND P0, PT, R27, 0x1, PT ;  /* 0x000000011b00780c */ /* 0x010fe40003f06270 */
[----:B------:R-:W-:Y:S02]  /*0360*/  MOV R5, UR7 ;  /* 0x0000000700057c02 */ /* 0x000fe40008000f00 */
[----:B------:R-:W-:Y:S02]  /*0370*/  ISETP.NE.AND P1, PT, R13, RZ, PT ;  /* 0x000000ff0d00720c */ /* 0x000fe40003f25270 */
[----:B------:R-:W-:Y:S02]  /*0380*/  MOV R2, UR4 ;  /* 0x0000000400027c02 */ /* 0x000fe40008000f00 */
[----:B------:R-:W-:-:S02]  /*0390*/  MOV R4, UR6 ;  /* 0x0000000600047c02 */ /* 0x000fc40008000f00 */
[----:B------:R-:W-:Y:S02]  /*03a0*/  MOV R3, UR9 ;  /* 0x0000000900037c02 */ /* 0x000fe40008000f00 */
[----:B------:R-:W-:Y:S01]  /*03b0*/  MOV R5, UR8 ;  /* 0x0000000800057c02 */ /* 0x000fe20008000f00 */
[----:B0-----:R-:W-:Y:S01]  /*03c0*/  UIMAD.WIDE.U32 UR4, UR18, UR12, URZ ;  /* 0x0000000c120472a5 */ /* 0x001fe2000f8e00ff */
[----:B------:R-:W-:Y:S01]  /*03d0*/  IMAD.WIDE.U32 R2, R0, UR10, R2 ;  /* 0x0000000a00027c25 */ /* 0x000fe2000f8e0002 */
[----:B------:R-:W-:-:S03]  /*03e0*/  MOV R8, R7 ;  /* 0x0000000700087202 */ /* 0x000fc60000000f00 */
[----:B------:R-:W-:Y:S01]  /*03f0*/  IMAD.WIDE.U32 R4, R0, UR14, R4 ;  /* 0x0000000e00047c25 */ /* 0x000fe2000f8e0004 */
[----:B------:R-:W-:Y:S01]  /*0400*/  UIMAD UR6, UR18, UR13, UR5 ;  /* 0x0000000d120672a4 */ /* 0x000fe2000f8e0205 */
[----:B------:R-:W-:Y:S02]  /*0410*/  @!P2 IADD3 R8, PT, PT, -R8, RZ, RZ ;  /* 0x000000ff0808a210 */ /* 0x000fe40007ffe1ff */
[C---:B------:R-:W-:Y:S02]  /*0420*/  IMAD R19, R0.reuse, UR11, R3 ;  /* 0x0000000b00137c24 */ /* 0x040fe4000f8e0203 */
[----:B------:R-:W-:Y:S01]  /*0430*/  IMAD R17, R0, UR15, R5 ;  /* 0x0000000f00117c24 */ /* 0x000fe2000f8e0205 */
[----:B------:R-:W-:Y:S01]  /*0440*/  @!P1 LOP3.LUT R8, RZ, R13, RZ, 0x33, !PT ;  /* 0x0000000dff089212 */ /* 0x000fe200078e33ff */
[----:B-12---:R-:W-:Y:S06]  /*0450*/  @!P0 EXIT ;  /* 0x000000000000894d */ /* 0x006fec0003800000 */
[----:B------:R-:W0:Y:S01]  /*0460*/  LDC.64 R34, c[0x0][0x448] ;  /* 0x00011200ff227b82 */ /* 0x000e220000000a00 */
[----:B------:R-:W1:Y:S01]  /*0470*/  LDCU.64 UR8, c[0x0][0x3b8] ;  /* 0x00007700ff0877ac */ /* 0x000e620008000a00 */
[----:B------:R-:W-:Y:S01]  /*0480*/  SHF.R.S32.HI R3, RZ, 0x1f, R8 ;  /* 0x0000001fff037819 */ /* 0x000fe20000011408 */
[----:B------:R-:W2:Y:S01]  /*0490*/  S2R R10, SR_TID.X ;  /* 0x00000000000a7919 */ /* 0x000ea20000002100 */
[----:B------:R-:W-:Y:S01]  /*04a0*/  LEA R20, P0, R2, R20, 0x1 ;  /* 0x0000001402147211 */ /* 0x000fe200078008ff */
[----:B------:R-:W-:Y:S01]  /*04b0*/  UMOV UR5, UR6 ;  /* 0x0000000600057c82 */ /* 0x000fe20008000000 */
[----:B------:R-:W-:Y:S01]  /*04c0*/  LEA R18, P1, R4, R14, 0x1 ;  /* 0x0000000e04127211 */ /* 0x000fe200078208ff */
[-C--:B------:R-:W-:Y:S01]  /*04d0*/  IMAD R3, R3, R22.reuse, RZ ;  /* 0x0000001603037224 */ /* 0x080fe200078e02ff */
[----:B------:R-:W4:Y:S01]  /*04e0*/  LDC.64 R40, c[0x0][0x438] ;  /* 0x00010e00ff287b82 */ /* 0x000f220000000a00 */
[----:B------:R-:W-:Y:S01]  /*04f0*/  IMAD.WIDE.U32 R6, R8, R22, UR4 ;  /* 0x0000000408067e25 */ /* 0x000fe2000f8e0016 */
[----:B------:R-:W-:Y:S01]  /*0500*/  LEA.HI.X R19, R2, R21, R19, 0x1, P0 ;  /* 0x0000001502137211 */ /* 0x000fe200000f0c13 */
[----:B------:R-:W0:Y:S01]  /*0510*/  LDCU UR4, c[0x0][0x38c] ;  /* 0x00007180ff0477ac */ /* 0x000e220008000800 */
[----:B------:R-:W-:Y:S01]  /*0520*/  LEA.HI.X R17, R4, R15, R17, 0x1, P1 ;  /* 0x0000000f04117211 */ /* 0x000fe200008f0c11 */
[----:B------:R-:W-:Y:S01]  /*0530*/  IMAD R3, R8, R23, R3 ;  /* 0x0000001708037224 */ /* 0x000fe200078e0203 */
[----:B------:R-:W-:Y:S01]  /*0540*/  LEA R16, P0, R6, R24, 0x1 ;  /* 0x0000001806107211 */ /* 0x000fe200078008ff */
[----:B---3--:R-:W-:Y:S01]  /*0550*/  IMAD R2, R9, UR18, R0 ;  /* 0x0000001209027c24 */ /* 0x008fe2000f8e0200 */
[----:B------:R-:W3:Y:S02]  /*0560*/  LDC.64 R28, c[0x0][0x428] ;  /* 0x00010a00ff1c7b82 */ /* 0x000ee40000000a00 */
[----:B------:R-:W-:Y:S01]  /*0570*/  IADD3 R22, PT, PT, R7, R3, RZ ;  /* 0x0000000307167210 */ /* 0x000fe20007ffe0ff */
[----:B-1----:R-:W-:-:S03]  /*0580*/  IMAD.WIDE.U32 R8, R0, UR8, RZ ;  /* 0x0000000800087c25 */ /* 0x002fc6000f8e00ff */
[----:B------:R-:W-:Y:S01]  /*0590*/  LEA.HI.X R22, R6, R25, R22, 0x1, P0 ;  /* 0x0000001906167211 */ /* 0x000fe200000f0c16 */
[----:B------:R-:W-:Y:S01]  /*05a0*/  IMAD R14, R0, UR9, R9 ;  /* 0x00000009000e7c24 */ /* 0x000fe2000f8e0209 */
[----:B------:R-:W1:Y:S01]  /*05b0*/  LDC.64 R30, c[0x0][0x418] ;  /* 0x00010600ff1e7b82 */ /* 0x000e620000000a00 */
[----:B------:R-:W-:Y:S01]  /*05c0*/  IMAD R13, R2, R27, RZ ;  /* 0x0000001b020d7224 */ /* 0x000fe200078e02ff */
[C---:B0-----:R-:W-:Y:S01]  /*05d0*/  LEA R9, P0, R8.reuse, R34, 0x2 ;  /* 0x0000002208097211 */ /* 0x041fe200078010ff */
[----:B------:R-:W0:Y:S03]  /*05e0*/  LDCU.U8 UR9, c[0x0][0x39e] ;  /* 0x000073c0ff0977ac */ /* 0x000e260008000000 */
[----:B------:R-:W-:Y:S01]  /*05f0*/  LEA.HI.X R8, R8, R35, R14, 0x2, P0 ;  /* 0x0000002308087211 */ /* 0x000fe200000f140e */
[----:B------:R-:W-:Y:S01]  /*0600*/  UISETP.LT.AND UP0, UPT, UR4, 0x1, UPT ;  /* 0x000000010400788c */ /* 0x000fe2000bf01270 */
[----:B------:R-:W2:Y:S01]  /*0610*/  LDC.64 R42, c[0x0][0x3a0] ;  /* 0x0000e800ff2a7b82 */ /* 0x000ea20000000a00 */
[----:B----4-:R-:W-:-:S04]  /*0620*/  IMAD.WIDE.U32 R6, R0, R40, RZ ;  /* 0x0000002800067225 */ /* 0x010fc800078e00ff */
[C---:B------:R-:W-:Y:S01]  /*0630*/  IMAD R41, R0.reuse, R41, R7 ;  /* 0x0000002900297224 */ /* 0x040fe200078e0207 */
[----:B------:R-:W-:Y:S02]  /*0640*/  MOV R40, R6 ;  /* 0x0000000600287202 */ /* 0x000fe40000000f00 */
[----:B------:R-:W4:Y:S01]  /*0650*/  LDC.64 R52, c[0x0][0x440] ;  /* 0x00011000ff347b82 */ /* 0x000f220000000a00 */
[----:B---3--:R-:W-:-:S04]  /*0660*/  IMAD.WIDE.U32 R2, R0, R28, RZ ;  /* 0x0000001c00027225 */ /* 0x008fc800078e00ff */
[----:B------:R-:W-:-:S03]  /*0670*/  IMAD R3, R0, R29, R3 ;  /* 0x0000001d00037224 */ /* 0x000fc600078e0203 */
[----:B------:R-:W3:Y:S01]  /*0680*/  LDC.64 R24, c[0x0][0x420] ;  /* 0x00010800ff187b82 */ /* 0x000ee20000000a00 */
[----:B-1----:R-:W-:-:S04]  /*0690*/  IMAD.WIDE.U32 R4, R0, R30, RZ ;  /* 0x0000001e00047225 */ /* 0x002fc800078e00ff */
[----:B------:R-:W-:-:S03]  /*06a0*/  IMAD R5, R0, R31, R5 ;  /* 0x0000001f00057224 */ /* 0x000fc600078e0205 */
[----:B------:R-:W1:Y:S01]  /*06b0*/  LDC.64 R26, c[0x0][0x410] ;  /* 0x00010400ff1a7b82 */ /* 0x000e620000000a00 */
[----:B--2---:R-:W-:-:S04]  /*06c0*/  IMAD.WIDE.U32 R14, R0, R42, RZ ;  /* 0x0000002a000e7225 */ /* 0x004fc800078e00ff */
[----:B------:R-:W-:Y:S01]  /*06d0*/  IMAD R6, R0, R43, R15 ;  /* 0x0000002b00067224 */ /* 0x000fe200078e020f */
[----:B------:R-:W-:Y:S01]  /*06e0*/  MOV R15, R22 ;  /* 0x00000016000f7202 */ /* 0x000fe20000000f00 */
[----:B------:R-:W-:Y:S01]  /*06f0*/  IMAD R0, R13, UR4, RZ ;  /* 0x000000040d007c24 */ /* 0x000fe2000f8e02ff */
[----:B------:R-:W2:Y:S01]  /*0700*/  LDC.64 R32, c[0x0][0x430] ;  /* 0x00010c00ff207b82 */ /* 0x000ea20000000a00 */
[----:B----4-:R-:W-:Y:S01]  /*0710*/  LEA R7, P0, R14, R52, 0x2 ;  /* 0x000000340e077211 */ /* 0x010fe200078010ff */
[----:B------:R-:W-:-:S03]  /*0720*/  USEL UR4, UR4, 0x1, !UP0 ;  /* 0x0000000104047887 */ /* 0x000fc6000c000000 */
[----:B------:R-:W-:Y:S01]  /*0730*/  LEA.HI.X R6, R14, R53, R6, 0x2, P0 ;  /* 0x000000350e067211 */ /* 0x000fe200000f1406 */
[----:B------:R-:W-:Y:S02]  /*0740*/  UIADD3 UR6, UPT, UPT, -UR4, URZ, URZ ;  /* 0x000000ff04067290 */ /* 0x000fe4000fffe1ff */
[----:B------:R-:W4:Y:S01]  /*0750*/  LDC.64 R38, c[0x0][0x478] ;  /* 0x00011e00ff267b82 */ /* 0x000f220000000a00 */
[----:B---3--:R-:W-:Y:S01]  /*0760*/  IMAD.WIDE.U32 R44, R24, UR18, R2 ;  /* 0x00000012182c7c25 */ /* 0x008fe2000f8e0002 */
[----:B------:R-:W-:-:S06]  /*0770*/  MOV R2, RZ ;  /* 0x000000ff00027202 */ /* 0x000fcc0000000f00 */
[----:B------:R-:W3:Y:S01]  /*0780*/  LDC.64 R36, c[0x0][0x488] ;  /* 0x00012200ff247b82 */ /* 0x000ee20000000a00 */
[----:B-1----:R-:W-:-:S04]  /*0790*/  IMAD.WIDE.U32 R42, R26, UR18, R4 ;  /* 0x000000121a2a7c25 */ /* 0x002fc8000f8e0004 */
[----:B------:R-:W-:Y:S02]  /*07a0*/  IMAD R5, R25, UR18, R45 ;  /* 0x0000001219057c24 */ /* 0x000fe4000f8e022d */
[----:B------:R-:W-:Y:S01]  /*07b0*/  IMAD R4, R27, UR18, R43 ;  /* 0x000000121b047c24 */ /* 0x000fe2000f8e022b */
[----:B------:R-:W1:Y:S01]  /*07c0*/  LDC.64 R34, c[0x0][0x490] ;  /* 0x00012400ff227b82 */ /* 0x000e620000000a00 */
[----:B--2---:R-:W-:-:S04]  /*07d0*/  IMAD.WIDE.U32 R40, R32, UR18, R40 ;  /* 0x0000001220287c25 */ /* 0x004fc8000f8e0028 */
[----:B------:R-:W-:-:S03]  /*07e0*/  IMAD R3, R33, UR18, R41 ;  /* 0x0000001221037c24 */ /* 0x000fc6000f8e0229 */
[----:B------:R-:W2:Y:S01]  /*07f0*/  LDC.64 R50, c[0x0][0x3e0] ;  /* 0x0000f800ff327b82 */ /* 0x000ea20000000a00 */
[----:B----4-:R-:W-:-:S07]  /*0800*/  IMAD.WIDE.U32 R38, R10, 0x10, R38 ;  /* 0x000000100a267825 */ /* 0x010fce00078e0026 */
[----:B------:R-:W4:Y:S01]  /*0810*/  LDC.64 R48, c[0x0][0x3c0] ;  /* 0x0000f000ff307b82 */ /* 0x000f220000000a00 */
[----:B---3--:R-:W-:-:S07]  /*0820*/  IMAD.WIDE.U32 R36, R10, 0x10, R36 ;  /* 0x000000100a247825 */ /* 0x008fce00078e0024 */
[----:B------:R-:W3:Y:S01]  /*0830*/  LDC.64 R46, c[0x0][0x3a8] ;  /* 0x0000ea00ff2e7b82 */ /* 0x000ee20000000a00 */
[----:B-1----:R-:W-:Y:S01]  /*0840*/  IMAD.WIDE.U32 R34, R10, 0x10, R34 ;  /* 0x000000100a227825 */ /* 0x002fe200078e0022 */
[----:B--2---:R-:W-:Y:S02]  /*0850*/  SHF.L.U64.HI R13, R50, 0x1, R51 ;  /* 0x00000001320d7819 */ /* 0x004fe40000010233 */
[----:B----4-:R-:W-:Y:S02]  /*0860*/  SHF.L.U64.HI R14, R48, 0x2, R49 ;  /* 0x00000002300e7819 */ /* 0x010fe40000010231 */
[----:B0--3--:R-:W-:-:S07]  /*0870*/  SHF.L.U64.HI R21, R46, 0x2, R47 ;  /* 0x000000022e157819 */ /* 0x009fce000001022f */
.L_x_4660:
[----:B------:R-:W-:Y:S01]  /*0880*/  BAR.SYNC.DEFER_BLOCKING 0x0 ;  /* 0x0000000000007b1d */ /* 0x000fe20000010000 */
[----:B------:R-:W-:Y:S02]  /*0890*/  MOV R22, R20 ;  /* 0x0000001400167202 */ /* 0x000fe40000000f00 */
[----:B------:R-:W-:Y:S02]  /*08a0*/  MOV R23, R19 ;  /* 0x0000001300177202 */ /* 0x000fe40000000f00 */
[----:B0-----:R-:W-:Y:S02]  /*08b0*/  MOV R26, R18 ;  /* 0x00000012001a7202 */ /* 0x001fe40000000f00 */
        /* <DEDUP_REMOVED lines=11> */
[----:B------:R-:W-:Y:S02]  /*0970*/  SHF.L.U32 R54, R30, 0x10, RZ ;  /* 0x000000101e367819 */ /* 0x000fe400000006ff */
[----:B------:R-:W-:-:S02]  /*0980*/  PRMT R33, R25, 0x7632, R33 ;  /* 0x0000763219217816 */ /* 0x000fc40000000021 */
[----:B------:R-:W-:Y:S01]  /*0990*/  SHF.L.U32 R32, R25, 0x10, RZ ;  /* 0x0000001019207819 */ /* 0x000fe200000006ff */
[----:B------:R-:W-:Y:S01]  /*09a0*/  FADD.FTZ R51, R54, R11 ;  /* 0x0000000b36337221 */ /* 0x000fe20000010000 */
[C---:B------:R-:W-:Y:S02]  /*09b0*/  PRMT R53, R27.reuse, 0x7632, R53 ;  /* 0x000076321b357816 */ /* 0x040fe40000000035 */
[----:B------:R-:W-:Y:S01]  /*09c0*/  SHF.L.U32 R26, R27, 0x10, RZ ;  /* 0x000000101b1a7819 */ /* 0x000fe200000006ff */
[----:B------:R-:W-:Y:S01]  /*09d0*/  FMUL.FTZ R67, R24, R51 ;  /* 0x0000003318437220 */ /* 0x000fe20000410000 */
[----:B------:R-:W-:Y:S02]  /*09e0*/  PRMT R25, R28, 0x7632, R25 ;  /* 0x000076321c197816 */ /* 0x000fe40000000019 */
[----:B------:R-:W-:Y:S02]  /*09f0*/  PRMT R27, R29, 0x7632, R27 ;  /* 0x000076321d1b7816 */ /* 0x000fe4000000001b */
[----:B------:R-:W-:-:S02]  /*0a00*/  PRMT R49, R30, 0x7632, R49 ;  /* 0x000076321e317816 */ /* 0x000fc40000000031 */
[----:B------:R-:W-:Y:S02]  /*0a10*/  PRMT R55, R31, 0x7632, R55 ;  /* 0x000076321f377816 */ /* 0x000fe40000000037 */
[----:B------:R-:W-:Y:S02]  /*0a20*/  SHF.L.U32 R52, R29, 0x10, RZ ;  /* 0x000000101d347819 */ /* 0x000fe400000006ff */
[----:B------:R-:W-:Y:S02]  /*0a30*/  SHF.L.U32 R30, R22, 0x10, RZ ;  /* 0x00000010161e7819 */ /* 0x000fe400000006ff */
[----:B------:R-:W-:Y:S01]  /*0a40*/  SHF.L.U32 R28, R28, 0x10, RZ ;  /* 0x000000101c1c7819 */ /* 0x000fe200000006ff */
[--C-:B------:R-:W-:Y:S01]  /*0a50*/  FADD.FTZ R29, R52, R11.reuse ;  /* 0x0000000b341d7221 */ /* 0x100fe20000010000 */
[----:B------:R-:W-:Y:S02]  /*0a60*/  SHF.L.U32 R56, R31, 0x10, RZ ;  /* 0x000000101f387819 */ /* 0x000fe400000006ff */
[----:B------:R-:W-:Y:S01]  /*0a70*/  SHF.L.U32 R22, R25, 0x10, RZ ;  /* 0x0000001019167819 */ /* 0x000fe200000006ff */
        /* <DEDUP_REMOVED lines=13> */
[----:B------:R-:W-:Y:S01]  /*0b50*/  FADD.FTZ R64, R64, R11 ;  /* 0x0000000b40407221 */ /* 0x000fe20000010000 */
[----:B------:R-:W-:Y:S01]  /*0b60*/  FMUL.FTZ R70, R30, R55 ;  /* 0x000000371e467220 */ /* 0x000fe20000410000 */
[----:B------:R-:W-:Y:S01]  /*0b70*/  FMUL.FTZ R69, R33, R62 ;  /* 0x0000003e21457220 */ /* 0x000fe20000410000 */
[----:B------:R-:W-:Y:S01]  /*0b80*/  FMUL.FTZ R68, R26, R53 ;  /* 0x000000351a447220 */ /* 0x000fe20000410000 */
[----:B------:R-:W-:Y:S01]  /*0b90*/  FMUL.FTZ R71, R52, R63 ;  /* 0x0000003f34477220 */ /* 0x000fe20000410000 */
[----:B------:R-:W-:Y:S01]  /*0ba0*/  FMUL.FTZ R72, R25, R64 ;  /* 0x0000004019487220 */ /* 0x000fe20000410000 */
[----:B------:R-:W-:Y:S06]  /*0bb0*/  BRA `(.L_x_4639) ;  /* 0x0000001000e07947 */ /* 0x000fec0003800000 */
.L_x_4638:
[C---:B-----5:R-:W-:Y:S01]  /*0bc0*/  SHF.L.U32 R32, R28.reuse, 0x10, RZ ;  /* 0x000000101c207819 */ /* 0x060fe200000006ff */
[----:B------:R-:W-:Y:S01]  /*0bd0*/  BSSY.RECONVERGENT B0, `(.L_x_4640) ;  /* 0x0000039000007945 */ /* 0x000fe20003800200 */
[----:B------:R-:W-:Y:S02]  /*0be0*/  PRMT R22, R28, 0x7632, R22 ;  /* 0x000076321c167816 */ /* 0x000fe40000000016 */
[C---:B------:R-:W-:Y:S01]  /*0bf0*/  PRMT R23, R29.reuse, 0x7632, R23 ;  /* 0x000076321d177816 */ /* 0x040fe20000000017 */
        /* <DEDUP_REMOVED lines=9> */
[--C-:B------:R-:W-:Y:S01]  /*0c90*/  FADD.FTZ R51, R54, R11.reuse ;  /* 0x0000000b36337221 */ /* 0x100fe20000010000 */
[----:B------:R-:W-:Y:S01]  /*0ca0*/  PRMT R30, R30, 0x7632, R30 ;  /* 0x000076321e1e7816 */ /* 0x000fe2000000001e */
[--C-:B------:R-:W-:Y:S01]  /*0cb0*/  FADD.FTZ R53, R56, R11.reuse ;  /* 0x0000000b38357221 */ /* 0x100fe20000010000 */
[----:B------:R-:W-:Y:S01]  /*0cc0*/  FSETP.GTU.FTZ.AND P0, PT, R29, 20, PT ;  /* 0x41a000001d00780b */ /* 0x000fe20003f1c000 */
[--C-:B------:R-:W-:Y:S01]  /*0cd0*/  FADD.FTZ R62, R62, R11.reuse ;  /* 0x0000000b3e3e7221 */ /* 0x100fe20000010000 */
[----:B------:R-:W-:Y:S02]  /*0ce0*/  SHF.L.U32 R22, R30, 0x10, RZ ;  /* 0x000000101e167819 */ /* 0x000fe400000006ff */
[----:B------:R-:W-:Y:S02]  /*0cf0*/  FSETP.GTU.FTZ.AND P1, PT, R51, 20, PT ;  /* 0x41a000003300780b */ /* 0x000fe40003f3c000 */
[----:B------:R-:W-:Y:S01]  /*0d00*/  FSETP.GTU.FTZ.AND P2, PT, R53, 20, PT ;  /* 0x41a000003500780b */ /* 0x000fe20003f5c000 */
[----:B------:R-:W-:Y:S01]  /*0d10*/  FADD.FTZ R63, R22, R11 ;  /* 0x0000000b163f7221 */ /* 0x000fe20000010000 */
[----:B------:R-:W-:-:S02]  /*0d20*/  FSETP.GTU.FTZ.AND P5, PT, R55, 20, PT ;  /* 0x41a000003700780b */ /* 0x000fc40003fbc000 */
        /* <DEDUP_REMOVED lines=35> */
.L_x_4641:
[----:B------:R-:W-:Y:S05]  /*0f60*/  BSYNC.RECONVERGENT B0 ;  /* 0x0000000000007941 */ /* 0x000fea0003800200 */
.L_x_4640:
        /* <DEDUP_REMOVED lines=39> */
.L_x_4643:
[----:B------:R-:W-:Y:S05]  /*11e0*/  BSYNC.RECONVERGENT B0 ;  /* 0x0000000000007941 */ /* 0x000fea0003800200 */
.L_x_4642:
        /* <DEDUP_REMOVED lines=39> */
.L_x_4645:
[----:B------:R-:W-:Y:S05]  /*1460*/  BSYNC.RECONVERGENT B0 ;  /* 0x0000000000007941 */ /* 0x000fea0003800200 */
.L_x_4644:
        /* <DEDUP_REMOVED lines=32> */
.L_x_4647:
[----:B------:R-:W-:Y:S05]  /*1670*/  BSYNC.RECONVERGENT B0 ;  /* 0x0000000000007941 */ /* 0x000fea0003800200 */
.L_x_4646:
        /* <DEDUP_REMOVED lines=32> */
.L_x_4649:
[----:B------:R-:W-:Y:S05]  /*1880*/  BSYNC.RECONVERGENT B0 ;  /* 0x0000000000007941 */ /* 0x000fea0003800200 */
.L_x_4648:
        /* <DEDUP_REMOVED lines=32> */
.L_x_4651:
[----:B------:R-:W-:Y:S05]  /*1a90*/  BSYNC.RECONVERGENT B0 ;  /* 0x0000000000007941 */ /* 0x000fea0003800200 */
.L_x_4650:
        /* <DEDUP_REMOVED lines=32> */
.L_x_4653:
[----:B------:R-:W-:Y:S05]  /*1ca0*/  BSYNC.RECONVERGENT B0 ;  /* 0x0000000000007941 */ /* 0x000fea0003800200 */
.L_x_4652:
        /* <DEDUP_REMOVED lines=32> */
.L_x_4655:
[----:B------:R-:W-:Y:S05]  /*1eb0*/  BSYNC.RECONVERGENT B0 ;  /* 0x0000000000007941 */ /* 0x000fea0003800200 */
.L_x_4654:
        /* <DEDUP_REMOVED lines=8> */
.L_x_4639:
        /* <DEDUP_REMOVED lines=25> */
[----:B------:R-:W-:Y:S01]  /*20d0*/  MOV R81, R8 ;  /* 0x0000000800517202 */ /* 0x000fe20000000f00 */
[----:B0-----:R-:W-:-:S03]  /*20e0*/  ULEA UR4, UR5, UR4, 0x18 ;  /* 0x0000000405047291 */ /* 0x001fc6000f8ec0ff */
[----:B------:R-:W-:Y:S01]  /*20f0*/  UMOV UR5, UR6 ;  /* 0x0000000600057c82 */ /* 0x000fe20008000000 */
[----:B------:R-:W-:-:S12]  /*2100*/  UIADD3 UR4, UPT, UPT, UR4, 0x240, URZ ;  /* 0x0000024004047890 */ /* 0x000fd8000fffe0ff */
.L_x_4659:
[----:B------:R-:W-:Y:S01]  /*2110*/  MOV R56, R76 ;  /* 0x0000004c00387202 */ /* 0x000fe20000000f00 */
[----:B------:R-:W3:Y:S01]  /*2120*/  LDG.E.128 R24, desc[UR16][R74.64] ;  /* 0x000000104a187981 */ /* 0x000ee2000c1e1d00 */
[----:B------:R-:W-:-:S05]  /*2130*/  MOV R57, R79 ;  /* 0x0000004f00397202 */ /* 0x000fca0000000f00 */
[----:B------:R-:W4:Y:S01]  /*2140*/  LDG.E R56, desc[UR16][R56.64] ;  /* 0x0000001038387981 */ /* 0x000f22000c1e1900 */
[----:B------:R-:W-:-:S05]  /*2150*/  MOV R80, R78 ;  /* 0x0000004e00507202 */ /* 0x000fca0000000f00 */
[----:B0-----:R0:W5:Y:S01]  /*2160*/  LDG.E R86, desc[UR16][R80.64] ;  /* 0x0000001050567981 */ /* 0x001162000c1e1900 */
[C---:B-1----:R-:W-:Y:S01]  /*2170*/  ISETP.GE.AND P1, PT, R73.reuse, 0x1, PT ;  /* 0x000000014900780c */ /* 0x042fe20003f26270 */
[----:B------:R-:W1:Y:S01]  /*2180*/  S2UR UR8, SR_CgaCtaId ;  /* 0x00000000000879c3 */ /* 0x000e620000008800 */
[----:B------:R-:W-:Y:S01]  /*2190*/  UMOV UR7, 0x400 ;  /* 0x0000040000077882 */ /* 0x000fe20000000000 */
[----:B------:R-:W-:Y:S01]  /*21a0*/  ISETP.NE.AND P2, PT, R73, RZ, PT ;  /* 0x000000ff4900720c */ /* 0x000fe20003f45270 */
[----:B-1----:R-:W-:Y:S01]  /*21b0*/  ULEA UR7, UR8, UR7, 0x18 ;  /* 0x0000000708077291 */ /* 0x002fe2000f8ec0ff */
[----:B------:R-:W-:Y:S01]  /*21c0*/  ISETP.NE.AND P3, PT, R10, RZ, PT ;  /* 0x000000ff0a00720c */ /* 0x000fe20003f65270 */
[----:B----4-:R-:W-:-:S04]  /*21d0*/  FMUL.FTZ R58, R56, 1.4426950216293334961 ;  /* 0x3fb8aa3b383a7820 */ /* 0x010fc80000410000 */
[C---:B------:R-:W-:Y:S01]  /*21e0*/  FMUL.FTZ R89, R58.reuse, R55 ;  /* 0x000000373a597220 */ /* 0x040fe20000410000 */
[C---:B------:R-:W-:Y:S01]  /*21f0*/  FMUL.FTZ R87, R58.reuse, R29 ;  /* 0x0000001d3a577220 */ /* 0x040fe20000410000 */
[----:B------:R-:W-:-:S04]  /*2200*/  FMUL.FTZ R84, R58, R62 ;  /* 0x0000003e3a547220 */ /* 0x000fc80000410000 */
[----:B------:R-:W1:Y:S01]  /*2210*/  MUFU.EX2 R89, R89 ;  /* 0x0000005900597308 */ /* 0x000e620000000800 */
[C---:B------:R-:W-:Y:S01]  /*2220*/  FMUL.FTZ R88, R58.reuse, R51 ;  /* 0x000000333a587220 */ /* 0x040fe20000410000 */
[----:B0-----:R-:W-:-:S06]  /*2230*/  FMUL.FTZ R80, R58, R63 ;  /* 0x0000003f3a507220 */ /* 0x001fcc0000410000 */
[----:B------:R-:W0:Y:S01]  /*2240*/  MUFU.EX2 R87, R87 ;  /* 0x0000005700577308 */ /* 0x000e220000000800 */
[C---:B------:R-:W-:Y:S01]  /*2250*/  FMUL.FTZ R82, R58.reuse, R28 ;  /* 0x0000001c3a527220 */ /* 0x040fe20000410000 */
[----:B------:R-:W-:-:S06]  /*2260*/  FMUL.FTZ R83, R58, R53 ;  /* 0x000000353a537220 */ /* 0x000fcc0000410000 */
[----:B------:R-:W4:Y:S01]  /*2270*/  MUFU.EX2 R84, R84 ;  /* 0x0000005400547308 */ /* 0x000f220000000800 */
[----:B-1----:R-:W-:Y:S01]  /*2280*/  FFMA.FTZ R56, R89, R65, R70 ;  /* 0x0000004159387223 */ /* 0x002fe20000010046 */
[----:B------:R-:W-:-:S06]  /*2290*/  FMUL.FTZ R85, R58, R64 ;  /* 0x000000403a557220 */ /* 0x000fcc0000410000 */
[----:B------:R-:W1:Y:S01]  /*22a0*/  MUFU.EX2 R88, R88 ;  /* 0x0000005800587308 */ /* 0x000e620000000800 */
[----:B0-----:R-:W-:-:S07]  /*22b0*/  FFMA.FTZ R56, R87, R56, R66 ;  /* 0x0000003857387223 */ /* 0x001fce0000010042 */
[----:B------:R-:W0:Y:S01]  /*22c0*/  MUFU.EX2 R80, R80 ;  /* 0x0000005000507308 */ /* 0x000e220000000800 */
[----:B----4-:R-:W-:-:S07]  /*22d0*/  FFMA.FTZ R56, R84, R56, R69 ;  /* 0x0000003854387223 */ /* 0x010fce0000010045 */
[----:B------:R-:W4:Y:S08]  /*22e0*/  MUFU.EX2 R82, R82 ;  /* 0x0000005200527308 */ /* 0x000f300000000800 */
[----:B------:R-:W2:Y:S01]  /*22f0*/  MUFU.EX2 R83, R83 ;  /* 0x0000005300537308 */ /* 0x000ea20000000800 */
[----:B-1----:R-:W-:-:S07]  /*2300*/  FFMA.FTZ R56, R88, R56, R67 ;  /* 0x0000003858387223 */ /* 0x002fce0000010043 */
[----:B------:R-:W1:Y:S01]  /*2310*/  MUFU.EX2 R85, R85 ;  /* 0x0000005500557308 */ /* 0x000e620000000800 */
[----:B0-----:R-:W-:Y:S01]  /*2320*/  FFMA.FTZ R57, R80, R56, R71 ;  /* 0x0000003850397223 */ /* 0x001fe20000010047 */
[----:B----4-:R-:W-:-:S03]  /*2330*/  FMUL.FTZ R56, R82, R89 ;  /* 0x0000005952387220 */ /* 0x010fc60000410000 */
[----:B--2---:R-:W-:Y:S01]  /*2340*/  FFMA.FTZ R58, R83, R57, R68 ;  /* 0x00000039533a7223 */ /* 0x004fe20000010044 */
[----:B------:R-:W-:-:S04]  /*2350*/  FMUL.FTZ R57, R87, R56 ;  /* 0x0000003857397220 */ /* 0x000fc80000410000 */
[----:B------:R-:W-:Y:S01]  /*2360*/  FMUL.FTZ R57, R84, R57 ;  /* 0x0000003954397220 */ /* 0x000fe20000410000 */
[----:B-1----:R-:W-:-:S03]  /*2370*/  FFMA.FTZ R58, R85, R58, R72 ;  /* 0x0000003a553a7223 */ /* 0x002fc60000010048 */
        /* <DEDUP_REMOVED lines=36> */
[----:B------:R-:W-:Y:S06]  /*25c0*/  BAR.SYNC.DEFER_BLOCKING 0x0 ;  /* 0x0000000000007b1d */ /* 0x000fec0000010000 */
        /* <DEDUP_REMOVED lines=10> */
[----:B---3--:R-:W-:-:S02]  /*2670*/  PRMT R58, R24, 0x7632, R58 ;  /* 0x00007632183a7816 */ /* 0x008fc4000000003a */
[----:B------:R-:W-:Y:S02]  /*2680*/  SHF.L.U32 R59, R24, 0x10, RZ ;  /* 0x00000010183b7819 */ /* 0x000fe400000006ff */
[----:B------:R-:W-:Y:S02]  /*2690*/  PRMT R24, R25, 0x7632, R24 ;  /* 0x0000763219187816 */ /* 0x000fe40000000018 */
[----:B------:R-:W-:Y:S02]  /*26a0*/  SHF.L.U32 R92, R27, 0x10, RZ ;  /* 0x000000101b5c7819 */ /* 0x000fe400000006ff */
[----:B-1----:R-:W-:Y:S02]  /*26b0*/  @!P2 MOV R90, R57 ;  /* 0x00000039005aa202 */ /* 0x002fe40000000f00 */
[----:B------:R-:W-:-:S03]  /*26c0*/  ISETP.NE.AND P1, PT, R10, RZ, PT ;  /* 0x000000ff0a00720c */ /* 0x000fc60003f25270 */
[----:B------:R-:W-:Y:S01]  /*26d0*/  @P3 FFMA.FTZ R90, R91, R93, R90 ;  /* 0x0000005d5b5a3223 */ /* 0x000fe2000001005a */
[C---:B------:R-:W-:Y:S02]  /*26e0*/  PRMT R91, R26.reuse, 0x7632, R91 ;  /* 0x000076321a5b7816 */ /* 0x040fe4000000005b */
[----:B------:R-:W-:Y:S02]  /*26f0*/  SHF.L.U32 R93, R26, 0x10, RZ ;  /* 0x000000101a5d7819 */ /* 0x000fe400000006ff */
[----:B------:R-:W-:Y:S01]  /*2700*/  PRMT R26, R27, 0x7632, R26 ;  /* 0x000076321b1a7816 */ /* 0x000fe2000000001a */
[----:B------:R-:W-:Y:S01]  /*2710*/  FFMA.FTZ R27, R82, R90, R65 ;  /* 0x0000005a521b7223 */ /* 0x000fe20000010041 */
[----:B------:R-:W-:-:S03]  /*2720*/  SHF.L.U32 R82, R24, 0x10, RZ ;  /* 0x0000001018527819 */ /* 0x000fc600000006ff */
[----:B------:R-:W-:Y:S01]  /*2730*/  FFMA.FTZ R24, R89, R27, R70 ;  /* 0x0000001b59187223 */ /* 0x000fe20000010046 */
[----:B------:R-:W-:-:S03]  /*2740*/  SHF.L.U32 R25, R25, 0x10, RZ ;  /* 0x0000001019197819 */ /* 0x000fc600000006ff */
[----:B------:R-:W-:Y:S01]  /*2750*/  FFMA.FTZ R87, R87, R24, R66 ;  /* 0x0000001857577223 */ /* 0x000fe20000010042 */
[----:B------:R-:W-:Y:S02]  /*2760*/  SHF.L.U32 R58, R58, 0x10, RZ ;  /* 0x000000103a3a7819 */ /* 0x000fe400000006ff */
[----:B------:R-:W-:Y:S01]  /*2770*/  SHF.L.U32 R91, R91, 0x10, RZ ;  /* 0x000000105b5b7819 */ /* 0x000fe200000006ff */
[----:B------:R-:W-:Y:S01]  /*2780*/  FFMA.FTZ R84, R84, R87, R69 ;  /* 0x0000005754547223 */ /* 0x000fe20000010045 */
[----:B------:R-:W-:Y:S01]  /*2790*/  SHF.L.U32 R89, R26, 0x10, RZ ;  /* 0x000000101a597819 */ /* 0x000fe200000006ff */
[----:B------:R-:W-:Y:S01]  /*27a0*/  BSSY.RECONVERGENT B0, `(.L_x_4657) ;  /* 0x0000014000007945 */ /* 0x000fe20003800200 */
        /* <DEDUP_REMOVED lines=19> */
.L_x_4658:
[----:B------:R-:W-:Y:S05]  /*28e0*/  BSYNC.RECONVERGENT B0 ;  /* 0x0000000000007941 */ /* 0x000fea0003800200 */
.L_x_4657:
[----:B------:R-:W-:Y:S01]  /*28f0*/  UIADD3 UR5, UPT, UPT, UR5, 0x1, URZ ;  /* 0x0000000105057890 */ /* 0x000fe2000fffe0ff */
[----:B------:R-:W-:Y:S01]  /*2900*/  FFMA.FTZ R57, R80, R88, R71 ;  /* 0x0000005850397223 */ /* 0x000fe20000010047 */
[----:B------:R-:W-:Y:S01]  /*2910*/  FFMA.FTZ R23, R24, R58, R23 ;  /* 0x0000003a18177223 */ /* 0x000fe20000010017 */
[----:B------:R-:W-:Y:S01]  /*2920*/  LEA R74, P1, R50, R74, 0x1 ;  /* 0x0000004a324a7211 */ /* 0x000fe200078208ff */
        /* <DEDUP_REMOVED lines=18> */
.L_x_4656:
[----:B------:R-:W-:Y:S01]  /*2a50*/  BAR.SYNC.DEFER_BLOCKING 0x0 ;  /* 0x0000000000007b1d */ /* 0x000fe20000010000 */
[----:B------:R-:W-:-:S04]  /*2a60*/  SHF.L.U32 R51, R2, 0x8, RZ ;  /* 0x0000000802337819 */ /* 0x000fc800000006ff */
[C---:B------:R-:W-:Y:S01]  /*2a70*/  IADD3 R27, P0, PT, R51.reuse, R44, RZ ;  /* 0x0000002c331b7210 */ /* 0x040fe20007f1e0ff */
[----:B------:R-:W1:Y:S01]  /*2a80*/  LDCU UR4, c[0x0][0x394] ;  /* 0x00007280ff0477ac */ /* 0x000e620008000800 */
        /* <DEDUP_REMOVED lines=13> */
[----:B------:R-:W3:Y:S01]  /*2b60*/  LDG.E.128 R28, desc[UR16][R28.64] ;  /* 0x000000101c1c7981 */ /* 0x000ee2000c1e1d00 */
        /* <DEDUP_REMOVED lines=9> */
[----:B---3--:R-:W-:-:S02]  /*2c00*/  SHF.L.U32 R56, R28, 0x10, RZ ;  /* 0x000000101c387819 */ /* 0x008fc400000006ff */
[C---:B------:R-:W-:Y:S02]  /*2c10*/  SHF.L.U32 R55, R29.reuse, 0x10, RZ ;  /* 0x000000101d377819 */ /* 0x040fe400000006ff */
[----:B------:R-:W-:Y:S01]  /*2c20*/  SHF.L.U32 R53, R30, 0x10, RZ ;  /* 0x000000101e357819 */ /* 0x000fe200000006ff */
[----:B------:R-:W-:Y:S01]  /*2c30*/  FMUL.FTZ R57, R56, -1.4426950216293334961 ;  /* 0xbfb8aa3b38397820 */ /* 0x000fe20000410000 */
[----:B--2---:R-:W-:Y:S01]  /*2c40*/  PRMT R26, R29, 0x7632, R26 ;  /* 0x000076321d1a7816 */ /* 0x004fe2000000001a */
[----:B0-----:R-:W-:Y:S01]  /*2c50*/  FMUL.FTZ R60, R55, -1.4426950216293334961 ;  /* 0xbfb8aa3b373c7820 */ /* 0x001fe20000410000 */
[----:B------:R-:W-:Y:S01]  /*2c60*/  PRMT R25, R28, 0x7632, R25 ;  /* 0x000076321c197816 */ /* 0x000fe20000000019 */
[----:B------:R-:W-:Y:S01]  /*2c70*/  FMUL.FTZ R61, R53, -1.4426950216293334961 ;  /* 0xbfb8aa3b353d7820 */ /* 0x000fe20000410000 */
[----:B------:R-:W-:Y:S01]  /*2c80*/  PRMT R30, R30, 0x7632, R30 ;  /* 0x000076321e1e7816 */ /* 0x000fe2000000001e */
[----:B------:R-:W0:Y:S01]  /*2c90*/  MUFU.EX2 R57, R57 ;  /* 0x0000003900397308 */ /* 0x000e220000000800 */
[----:B------:R-:W-:-:S02]  /*2ca0*/  PRMT R29, R31, 0x7632, R29 ;  /* 0x000076321f1d7816 */ /* 0x000fc4000000001d */
[----:B------:R-:W-:Y:S02]  /*2cb0*/  SHF.L.U32 R24, R31, 0x10, RZ ;  /* 0x000000101f187819 */ /* 0x000fe400000006ff */
        /* <DEDUP_REMOVED lines=8> */
[----:B------:R-:W-:-:S02]  /*2d40*/  FMUL.FTZ R29, R31, -1.4426950216293334961 ;  /* 0xbfb8aa3b1f1d7820 */ /* 0x000fc40000410000 */
[----:B------:R-:W-:Y:S01]  /*2d50*/  FMUL.FTZ R30, R59, -1.4426950216293334961 ;  /* 0xbfb8aa3b3b1e7820 */ /* 0x000fe20000410000 */
[----:B0-----:R-:W-:-:S04]  /*2d60*/  FADD.FTZ R57, R57, 1 ;  /* 0x3f80000039397421 */ /* 0x001fc80000010000 */
[----:B------:R-:W0:Y:S08]  /*2d70*/  MUFU.EX2 R58, R58 ;  /* 0x0000003a003a7308 */ /* 0x000e300000000800 */
[----:B------:R-:W3:Y:S01]  /*2d80*/  MUFU.EX2 R62, R30 ;  /* 0x0000001e003e7308 */ /* 0x000ee20000000800 */
[----:B--2---:R-:W-:-:S07]  /*2d90*/  FADD.FTZ R60, R60, 1 ;  /* 0x3f8000003c3c7421 */ /* 0x004fce0000010000 */
[----:B------:R-:W2:Y:S01]  /*2da0*/  MUFU.EX2 R61, R61 ;  /* 0x0000003d003d7308 */ /* 0x000ea20000000800 */
[----:B0-----:R-:W-:-:S07]  /*2db0*/  FADD.FTZ R58, R58, 1 ;  /* 0x3f8000003a3a7421 */ /* 0x001fce0000010000 */
[----:B------:R-:W0:Y:S01]  /*2dc0*/  MUFU.EX2 R27, R27 ;  /* 0x0000001b001b7308 */ /* 0x000e220000000800 */
[----:B---3--:R-:W-:-:S07]  /*2dd0*/  FADD.FTZ R62, R62, 1 ;  /* 0x3f8000003e3e7421 */ /* 0x008fce0000010000 */
[----:B------:R-:W3:Y:S01]  /*2de0*/  MUFU.EX2 R28, R28 ;  /* 0x0000001c001c7308 */ /* 0x000ee20000000800 */
[----:B--2---:R-:W-:-:S07]  /*2df0*/  FADD.FTZ R61, R61, 1 ;  /* 0x3f8000003d3d7421 */ /* 0x004fce0000010000 */
[----:B------:R-:W2:Y:S01]  /*2e00*/  MUFU.EX2 R29, R29 ;  /* 0x0000001d001d7308 */ /* 0x000ea20000000800 */
[----:B0-----:R-:W-:-:S07]  /*2e10*/  FADD.FTZ R27, R27, 1 ;  /* 0x3f8000001b1b7421 */ /* 0x001fce0000010000 */
[----:B------:R2:W0:Y:S01]  /*2e20*/  MUFU.RCP R63, R57 ;  /* 0x00000039003f7308 */ /* 0x0004220000001000 */
[----:B---3--:R-:W-:-:S07]  /*2e30*/  FADD.FTZ R30, R28, 1 ;  /* 0x3f8000001c1e7421 */ /* 0x008fce0000010000 */
[----:B------:R-:W3:Y:S01]  /*2e40*/  MUFU.RCP R67, R58 ;  /* 0x0000003a00437308 */ /* 0x000ee20000001000 */
[----:B--2---:R-:W-:Y:S01]  /*2e50*/  FADD.FTZ R57, R29, 1 ;  /* 0x3f8000001d397421 */ /* 0x004fe20000010000 */
[----:B------:R-:W-:Y:S02]  /*2e60*/  IADD3.X R29, PT, PT, RZ, R3, RZ, P0, !PT ;  /* 0x00000003ff1d7210 */ /* 0x000fe400007fe4ff */
[----:B------:R-:W-:-:S04]  /*2e70*/  LEA R28, P0, R51, R34, 0x1 ;  /* 0x00000022331c7211 */ /* 0x000fc800078008ff */
[----:B------:R-:W-:Y:S01]  /*2e80*/  MUFU.RCP R66, R61 ;  /* 0x0000003d00427308 */ /* 0x000fe20000001000 */
[----:B------:R-:W-:Y:S02]  /*2e90*/  LEA.HI.X R29, R51, R35, R29, 0x1, P0 ;  /* 0x00000023331d7211 */ /* 0x000fe400000f0c1d */
[----:B-1----:R-:W-:-:S05]  /*2ea0*/  ISETP.NE.AND P0, PT, R2, UR4, PT ;  /* 0x0000000402007c0c */ /* 0x002fca000bf05270 */
[----:B------:R-:W1:Y:S08]  /*2eb0*/  MUFU.RCP R60, R60 ;  /* 0x0000003c003c7308 */ /* 0x000e700000001000 */
[----:B------:R0:W2:Y:S08]  /*2ec0*/  MUFU.RCP R64, R27 ;  /* 0x0000001b00407308 */ /* 0x0000b00000001000 */
[----:B------:R4:W5:Y:S01]  /*2ed0*/  MUFU.RCP R65, R30 ;  /* 0x0000001e00417308 */ /* 0x0009620000001000 */
[----:B0-----:R-:W-:Y:S01]  /*2ee0*/  FMUL.FTZ R27, R56, R63 ;  /* 0x0000003f381b7220 */ /* 0x001fe20000410000 */
[----:B---3--:R-:W-:Y:S01]  /*2ef0*/  FMUL.FTZ R56, R24, R67 ;  /* 0x0000004318387220 */ /* 0x008fe20000410000 */
[----:B-1----:R-:W-:-:S02]  /*2f00*/  FMUL.FTZ R55, R55, R60 ;  /* 0x0000003c37377220 */ /* 0x002fc40000410000 */
[----:B------:R-:W-:Y:S01]  /*2f10*/  FMUL.FTZ R24, R27, R22 ;  /* 0x000000161b187220 */ /* 0x000fe20000410000 */
[----:B------:R-:W-:Y:S02]  /*2f20*/  FMUL.FTZ R27, R56, R49 ;  /* 0x00000031381b7220 */ /* 0x000fe40000410000 */
[----:B------:R-:W0:Y:S01]  /*2f30*/  MUFU.RCP R62, R62 ;  /* 0x0000003e003e7308 */ /* 0x000e220000001000 */
[----:B----4-:R-:W-:Y:S01]  /*2f40*/  FMUL.FTZ R30, R53, R66 ;  /* 0x00000042351e7220 */ /* 0x010fe20000410000 */
[----:B--2---:R-:W-:Y:S01]  /*2f50*/  FMUL.FTZ R22, R25, R64 ;  /* 0x0000004019167220 */ /* 0x004fe20000410000 */
[----:B------:R-:W-:Y:S02]  /*2f60*/  FMUL.FTZ R25, R55, R32 ;  /* 0x0000002037197220 */ /* 0x000fe40000410000 */
[----:B------:R-:W-:Y:S01]  /*2f70*/  FMUL.FTZ R47, R30, R47 ;  /* 0x0000002f1e2f7220 */ /* 0x000fe20000410000 */
[----:B------:R-:W-:Y:S02]  /*2f80*/  FMUL.FTZ R23, R22, R23 ;  /* 0x0000001716177220 */ /* 0x000fe40000410000 */
[----:B------:R-:W1:Y:S01]  /*2f90*/  MUFU.RCP R68, R57 ;  /* 0x0000003900447308 */ /* 0x000e620000001000 */
[----:B-----5:R-:W-:-:S02]  /*2fa0*/  FMUL.FTZ R26, R26, R65 ;  /* 0x000000411a1a7220 */ /* 0x020fc40000410000 */
[----:B------:R-:W-:Y:S02]  /*2fb0*/  F2FP.BF16.F32.PACK_AB R24, R23, R24 ;  /* 0x000000181718723e */ /* 0x000fe400000010ff */
[----:B------:R-:W-:Y:S01]  /*2fc0*/  FMUL.FTZ R30, R26, R33 ;  /* 0x000000211a1e7220 */ /* 0x000fe20000410000 */
[----:B0-----:R-:W-:-:S04]  /*2fd0*/  FMUL.FTZ R59, R59, R62 ;  /* 0x0000003e3b3b7220 */ /* 0x001fc80000410000 */
[----:B------:R-:W-:Y:S01]  /*2fe0*/  F2FP.BF16.F32.PACK_AB R25, R30, R25 ;  /* 0x000000191e19723e */ /* 0x000fe200000010ff */
[----:B------:R-:W-:Y:S01]  /*2ff0*/  FMUL.FTZ R54, R59, R54 ;  /* 0x000000363b367220 */ /* 0x000fe20000410000 */
[----:B-1----:R-:W-:-:S04]  /*3000*/  FMUL.FTZ R31, R31, R68 ;  /* 0x000000441f1f7220 */ /* 0x002fc80000410000 */
[----:B------:R-:W-:Y:S01]  /*3010*/  F2FP.BF16.F32.PACK_AB R27, R54, R27 ;  /* 0x0000001b361b723e */ /* 0x000fe200000010ff */
[----:B------:R-:W-:-:S05]  /*3020*/  FMUL.FTZ R52, R31, R52 ;  /* 0x000000341f347220 */ /* 0x000fca0000410000 */
[----:B------:R-:W-:-:S05]  /*3030*/  F2FP.BF16.F32.PACK_AB R26, R52, R47 ;  /* 0x0000002f341a723e */ /* 0x000fca00000010ff */
[----:B------:R0:W-:Y:S01]  /*3040*/  STG.E.128 desc[UR16][R28.64], R24 ;  /* 0x000000181c007986 */ /* 0x0001e2000c101d10 */
[----:B------:R-:W-:Y:S05]  /*3050*/  @P0 BRA `(.L_x_4660) ;  /* 0xffffffd800080947 */ /* 0x000fea000383ffff */
[----:B------:R-:W-:Y:S05]  /*3060*/  EXIT ;  /* 0x000000000000794d */ /* 0x000fea0003800000 */
.L_x_4661:
        /* <DEDUP_REMOVED lines=9> */
.L_x_5137:


//--------------------- .text._Z25selective_scan_fwd_kernelI32Selective_Scan_fwd_kernel_traitsILi32ELi8ELi1ELb1ELb1ELb0ELb0EN3c108BFloat16EfEEv13SSMParamsBase --------------------------
	.section	.text._Z25selective_scan_fwd_kernelI32Selective_Scan_fwd_kernel_traitsILi32ELi8ELi1ELb1ELb1ELb0ELb0EN3c108BFloat16EfEEv13SSMParamsBase,"ax",@progbits
	.align	128
        .global         _Z25selective_scan_fwd_kernelI32Selective_Scan_fwd_kernel_traitsILi32ELi8ELi1ELb1ELb1ELb0ELb0EN3c108BFloat16EfEEv13SSMParamsBase
        .type           _Z25selective_scan_fwd_kernelI32Selective_Scan_fwd_kernel_traitsILi32ELi8ELi1ELb1ELb1ELb0ELb0EN3c108BFloat16EfEEv13SSMParamsBase,@function
        .size           _Z25selective_scan_fwd_kernelI32Selective_Scan_fwd_kernel_traitsILi32ELi8ELi1ELb1ELb1ELb0ELb0EN3c108BFloat16EfEEv13SSMParamsBase,(.L_x_5138 - _Z25selective_scan_fwd_kernelI32Selective_Scan_fwd_kernel_traitsILi32ELi8ELi1ELb1ELb1ELb0ELb0EN3c108BFloat16EfEEv13SSMParamsBase)
        .other          _Z25selective_scan_fwd_kernelI32Selective_Scan_fwd_kernel_traitsILi32ELi8ELi1ELb1ELb1ELb0ELb0EN3c108BFloat16EfEEv13SSMParamsBase,@"STO_CUDA_ENTRY STV_DEFAULT"
_Z25selective_scan_fwd_kernelI32Selective_Scan_fwd_kernel_traitsILi32ELi8ELi1ELb1ELb1ELb0ELb0EN3c108BFloat16EfEEv13SSMParamsBase:
.text._Z25selective_scan_fwd_kernelI32Selective_Scan_fwd_kernel_traitsILi32ELi8ELi1ELb1ELb1ELb0ELb0EN3c108BFloat16EfEEv13SSMParamsBase:
        /* <DEDUP_REMOVED lines=91> */
[----:B------:R-:W3:Y:S01]  /*05b0*/  LDC.64 R42, c[0x0][0x440] ;  /* 0x00011000ff2a7b82 */ /* 0x000ee20000000a00 */
[----:B------:R-:W-:Y:S01]  /*05c0*/  MOV R21, RZ ;  /* 0x000000ff00157202 */ /* 0x000fe20000000f00 */
        /* <DEDUP_REMOVED lines=14> */
[----:B---3--:R-:W-:-:S04]  /*06b0*/  LEA R24, P1, R22, R42, 0x2 ;  /* 0x0000002a16187211 */ /* 0x008fc800078210ff */
[----:B------:R-:W-:-:S03]  /*06c0*/  LEA.HI.X R22, R22, R43, R5, 0x2, P1 ;  /* 0x0000002b16167211 */ /* 0x000fc600008f1405 */
[----:B------:R-:W3:Y:S01]  /*06d0*/  LDC.64 R18, c[0x0][0x3c0] ;  /* 0x0000f000ff127b82 */ /* 0x000ee20000000a00 */
[----:B-1----:R-:W-:-:S04]  /*06e0*/  IMAD.WIDE.U32 R12, R38, UR18, R6 ;  /* 0x00000012260c7c25 */ /* 0x002fc8000f8e0006 */
[----:B------:R-:W-:-:S03]  /*06f0*/  IMAD R20, R39, UR18, R13 ;  /* 0x0000001227147c24 */ /* 0x000fc6000f8e020d */
[----:B------:R-:W1:Y:S01]  /*0700*/  LDC.64 R16, c[0x0][0x3e0] ;  /* 0x0000f800ff107b82 */ /* 0x000e620000000a00 */
[----:B0-----:R-:W-:Y:S02]  /*0710*/  SHF.L.U64.HI R33, R14, 0x2, R15 ;  /* 0x000000020e217819 */ /* 0x001fe4000001020f */
[----:B------:R-:W-:Y:S01]  /*0720*/  MOV R15, R10 ;  /* 0x0000000a000f7202 */ /* 0x000fe20000000f00 */
[----:B--2---:R-:W-:Y:S01]  /*0730*/  IMAD.WIDE.U32 R2, R27, 0x10, R8 ;  /* 0x000000101b027825 */ /* 0x004fe200078e0008 */
[----:B---3--:R-:W-:Y:S02]  /*0740*/  SHF.L.U64.HI R19, R18, 0x1, R19 ;  /* 0x0000000112137819 */ /* 0x008fe40000010213 */
[----:B-1----:R-:W-:-:S07]  /*0750*/  SHF.L.U64.HI R17, R16, 0x2, R17 ;  /* 0x0000000210117819 */ /* 0x002fce0000010211 */
.L_x_4684:
        /* <DEDUP_REMOVED lines=10> */
[----:B-----5:R-:W-:Y:S01]  /*0800*/  PRMT R36, R5, 0x7632, R36 ;  /* 0x0000763205247816 */ /* 0x020fe20000000024 */
[----:B------:R-:W-:Y:S01]  /*0810*/  IMAD.U32 R57, R7, 0x10000, RZ ;  /* 0x0001000007397824 */ /* 0x000fe200078e00ff */
[----:B------:R-:W-:Y:S02]  /*0820*/  SHF.L.U32 R53, R5, 0x10, RZ ;  /* 0x0000001005357819 */ /* 0x000fe400000006ff */
[----:B------:R-:W-:Y:S02]  /*0830*/  PRMT R40, R7, 0x7632, R40 ;  /* 0x0000763207287816 */ /* 0x000fe40000000028 */
[C---:B------:R-:W-:Y:S02]  /*0840*/  PRMT R5, R8.reuse, 0x7632, R5 ;  /* 0x0000763208057816 */ /* 0x040fe40000000005 */
[----:B------:R-:W-:Y:S02]  /*0850*/  SHF.L.U32 R7, R8, 0x10, RZ ;  /* 0x0000001008077819 */ /* 0x000fe400000006ff */
[----:B------:R-:W-:-:S02]  /*0860*/  PRMT R8, R9, 0x7632, R8 ;  /* 0x0000763209087816 */ /* 0x000fc40000000008 */
[----:B------:R-:W-:Y:S02]  /*0870*/  SHF.L.U32 R9, R9, 0x10, RZ ;  /* 0x0000001009097819 */ /* 0x000fe400000006ff */
[C---:B------:R-:W-:Y:S02]  /*0880*/  PRMT R38, R10.reuse, 0x7632, R38 ;  /* 0x000076320a267816 */ /* 0x040fe40000000026 */
[----:B------:R-:W-:Y:S02]  /*0890*/  SHF.L.U32 R37, R10, 0x10, RZ ;  /* 0x000000100a257819 */ /* 0x000fe400000006ff */
[----:B------:R-:W-:Y:S02]  /*08a0*/  PRMT R10, R11, 0x7632, R10 ;  /* 0x000076320b0a7816 */ /* 0x000fe4000000000a */
[----:B------:R-:W-:Y:S01]  /*08b0*/  SHF.L.U32 R39, R5, 0x10, RZ ;  /* 0x0000001005277819 */ /* 0x000fe200000006ff */
[----:B------:R-:W-:Y:S01]  /*08c0*/  FADD.FTZ R37, R37, R26 ;  /* 0x0000001a25257221 */ /* 0x000fe20000010000 */
[----:B------:R-:W-:-:S02]  /*08d0*/  PRMT R35, R4, 0x7632, R35 ;  /* 0x0000763204237816 */ /* 0x000fc40000000023 */
[----:B------:R-:W-:Y:S01]  /*08e0*/  SHF.L.U32 R5, R36, 0x10, RZ ;  /* 0x0000001024057819 */ /* 0x000fe200000006ff */
[--C-:B------:R-:W-:Y:S01]  /*08f0*/  FADD.FTZ R36, R9, R26.reuse ;  /* 0x0000001a09247221 */ /* 0x100fe20000010000 */
[----:B------:R-:W-:Y:S01]  /*0900*/  SHF.L.U32 R42, R4, 0x10, RZ ;  /* 0x00000010042a7819 */ /* 0x000fe200000006ff */
[----:B------:R-:W-:Y:S01]  /*0910*/  FADD.FTZ R39, R39, R26 ;  /* 0x0000001a27277221 */ /* 0x000fe20000010000 */
[----:B------:R-:W-:Y:S01]  /*0920*/  PRMT R56, R6, 0x7632, R56 ;  /* 0x0000763206387816 */ /* 0x000fe20000000038 */
[----:B------:R-:W-:Y:S01]  /*0930*/  FMUL.FTZ R46, R53, R36 ;  /* 0x00000024352e7220 */ /* 0x000fe20000410000 */
[----:B------:R-:W-:Y:S02]  /*0940*/  SHF.L.U32 R11, R11, 0x10, RZ ;  /* 0x000000100b0b7819 */ /* 0x000fe400000006ff */
[----:B------:R-:W-:Y:S02]  /*0950*/  SHF.L.U32 R9, R8, 0x10, RZ ;  /* 0x0000001008097819 */ /* 0x000fe400000006ff */
[----:B------:R-:W-:Y:S01]  /*0960*/  SHF.L.U32 R41, R38, 0x10, RZ ;  /* 0x0000001026297819 */ /* 0x000fe200000006ff */
[----:B------:R-:W-:Y:S01]  /*0970*/  FADD.FTZ R38, R11, R26 ;  /* 0x0000001a0b267221 */ /* 0x000fe20000010000 */
        /* <DEDUP_REMOVED lines=17> */
.L_x_4662:
        /* <DEDUP_REMOVED lines=58> */
.L_x_4665:
[----:B------:R-:W-:Y:S05]  /*0e30*/  BSYNC.RECONVERGENT B0 ;  /* 0x0000000000007941 */ /* 0x000fea0003800200 */
.L_x_4664:
        /* <DEDUP_REMOVED lines=39> */
.L_x_4667:
[----:B------:R-:W-:Y:S05]  /*10b0*/  BSYNC.RECONVERGENT B0 ;  /* 0x0000000000007941 */ /* 0x000fea0003800200 */
.L_x_4666:
        /* <DEDUP_REMOVED lines=39> */
.L_x_4669:
[----:B------:R-:W-:Y:S05]  /*1330*/  BSYNC.RECONVERGENT B0 ;  /* 0x0000000000007941 */ /* 0x000fea0003800200 */
.L_x_4668:
        /* <DEDUP_REMOVED lines=32> */
.L_x_4671:
[----:B------:R-:W-:Y:S05]  /*1540*/  BSYNC.RECONVERGENT B0 ;  /* 0x0000000000007941 */ /* 0x000fea0003800200 */
.L_x_4670:
        /* <DEDUP_REMOVED lines=32> */
.L_x_4673:
[----:B------:R-:W-:Y:S05]  /*1750*/  BSYNC.RECONVERGENT B0 ;  /* 0x0000000000007941 */ /* 0x000fea0003800200 */
.L_x_4672:
        /* <DEDUP_REMOVED lines=32> */
.L_x_4675:
[----:B------:R-:W-:Y:S05]  /*1960*/  BSYNC.RECONVERGENT B0 ;  /* 0x0000000000007941 */ /* 0x000fea0003800200 */
.L_x_4674:
        /* <DEDUP_REMOVED lines=32> */
.L_x_4677:
[----:B------:R-:W-:Y:S05]  /*1b70*/  BSYNC.RECONVERGENT B0 ;  /* 0x0000000000007941 */ /* 0x000fea0003800200 */
.L_x_4676:
        /* <DEDUP_REMOVED lines=32> */
.L_x_4679:
[----:B------:R-:W-:Y:S05]  /*1d80*/  BSYNC.RECONVERGENT B0 ;  /* 0x0000000000007941 */ /* 0x000fea0003800200 */
.L_x_4678:
        /* <DEDUP_REMOVED lines=8> */
.L_x_4663:
        /* <DEDUP_REMOVED lines=31> */
.L_x_4683:
[----:B0-----:R-:W-:Y:S01]  /*2000*/  MOV R10, R63 ;  /* 0x0000003f000a7202 */ /* 0x001fe20000000f00 */
        /* <DEDUP_REMOVED lines=16> */
[C---:B------:R-:W-:Y:S01]  /*2110*/  FMUL.FTZ R71, R78.reuse, R40 ;  /* 0x000000284e477220 */ /* 0x040fe20000410000 */
[----:B------:R-:W-:Y:S01]  /*2120*/  FMUL.FTZ R70, R78, R37 ;  /* 0x000000254e467220 */ /* 0x000fe20000410000 */
[C---:B----4-:R-:W-:Y:S02]  /*2130*/  PRMT R66, R4.reuse, 0x7632, R66 ;  /* 0x0000763204427816 */ /* 0x050fe40000000042 */
[----:B------:R-:W1:Y:S01]  /*2140*/  MUFU.EX2 R69, R69 ;  /* 0x0000004500457308 */ /* 0x000e620000000800 */
[----:B------:R-:W-:Y:S01]  /*2150*/  SHF.L.U32 R4, R4, 0x10, RZ ;  /* 0x0000001004047819 */ /* 0x000fe200000006ff */
[----:B------:R-:W-:Y:S01]  /*2160*/  FMUL.FTZ R79, R78, R41 ;  /* 0x000000294e4f7220 */ /* 0x000fe20000410000 */
[----:B------:R-:W-:Y:S01]  /*2170*/  SHF.L.U32 R76, R66, 0x10, RZ ;  /* 0x00000010424c7819 */ /* 0x000fe200000006ff */
[----:B------:R-:W-:-:S04]  /*2180*/  FMUL.FTZ R68, R78, R35 ;  /* 0x000000234e447220 */ /* 0x000fc80000410000 */
[----:B------:R-:W3:Y:S01]  /*2190*/  MUFU.EX2 R72, R72 ;  /* 0x0000004800487308 */ /* 0x000ee20000000800 */
[C---:B------:R-:W-:Y:S01]  /*21a0*/  PRMT R73, R5.reuse, 0x7632, R73 ;  /* 0x0000763205497816 */ /* 0x040fe20000000049 */
[----:B------:R-:W-:Y:S01]  /*21b0*/  FMUL.FTZ R75, R4, R45 ;  /* 0x0000002d044b7220 */ /* 0x000fe20000410000 */
[----:B------:R-:W-:-:S05]  /*21c0*/  SHF.L.U32 R77, R5, 0x10, RZ ;  /* 0x00000010054d7819 */ /* 0x000fca00000006ff */
[----:B------:R-:W4:Y:S01]  /*21d0*/  MUFU.EX2 R71, R71 ;  /* 0x0000004700477308 */ /* 0x000f220000000800 */
[----:B------:R-:W-:Y:S01]  /*21e0*/  FMUL.FTZ R76, R76, R49 ;  /* 0x000000314c4c7220 */ /* 0x000fe20000410000 */
[----:B0-----:R-:W-:Y:S01]  /*21f0*/  FMUL.FTZ R11, R78, R38 ;  /* 0x000000264e0b7220 */ /* 0x001fe20000410000 */
[----:B------:R-:W-:-:S05]  /*2200*/  SHF.L.U32 R5, R73, 0x10, RZ ;  /* 0x0000001049057819 */ /* 0x000fca00000006ff */
[----:B------:R-:W0:Y:S01]  /*2210*/  MUFU.EX2 R70, R70 ;  /* 0x0000004600467308 */ /* 0x000e220000000800 */
[----:B------:R-:W-:Y:S01]  /*2220*/  FMUL.FTZ R77, R77, R46 ;  /* 0x0000002e4d4d7220 */ /* 0x000fe20000410000 */
[----:B-1----:R-:W-:Y:S01]  /*2230*/  FFMA.FTZ R4, R75, R69, R76 ;  /* 0x000000454b047223 */ /* 0x002fe2000001004c */
[----:B------:R-:W-:Y:S01]  /*2240*/  FMUL.FTZ R78, R78, R44 ;  /* 0x0000002c4e4e7220 */ /* 0x000fe20000410000 */
[----:B------:R-:W-:-:S04]  /*2250*/  PRMT R10, R6, 0x7632, R10 ;  /* 0x00007632060a7816 */ /* 0x000fc8000000000a */
[----:B------:R1:W2:Y:S01]  /*2260*/  MUFU.EX2 R66, R79 ;  /* 0x0000004f00427308 */ /* 0x0002a20000000800 */
[----:B------:R-:W-:Y:S01]  /*2270*/  SHF.L.U32 R6, R6, 0x10, RZ ;  /* 0x0000001006067819 */ /* 0x000fe200000006ff */
[----:B------:R-:W-:Y:S01]  /*2280*/  FMUL.FTZ R80, R5, R50 ;  /* 0x0000003205507220 */ /* 0x000fe20000410000 */
[----:B---3--:R-:W-:-:S05]  /*2290*/  FFMA.FTZ R4, R72, R4, R77 ;  /* 0x0000000448047223 */ /* 0x008fca000001004d */
[----:B------:R-:W3:Y:S01]  /*22a0*/  MUFU.EX2 R68, R68 ;  /* 0x0000004400447308 */ /* 0x000ee20000000800 */
[----:B------:R-:W-:Y:S01]  /*22b0*/  SHF.L.U32 R10, R10, 0x10, RZ ;  /* 0x000000100a0a7819 */ /* 0x000fe200000006ff */
[----:B------:R-:W-:Y:S01]  /*22c0*/  FMUL.FTZ R81, R6, R47 ;  /* 0x0000002f06517220 */ /* 0x000fe20000410000 */
[----:B----4-:R-:W-:-:S05]  /*22d0*/  FFMA.FTZ R5, R71, R4, R80 ;  /* 0x0000000447057223 */ /* 0x010fca0000010050 */
[----:B------:R-:W4:Y:S01]  /*22e0*/  MUFU.EX2 R73, R11 ;  /* 0x0000000b00497308 */ /* 0x000f220000000800 */
[C---:B------:R-:W-:Y:S01]  /*22f0*/  PRMT R4, R7.reuse, 0x7632, R4 ;  /* 0x0000763207047816 */ /* 0x040fe20000000004 */
[----:B-1----:R-:W-:Y:S01]  /*2300*/  FMUL.FTZ R79, R10, R51 ;  /* 0x000000330a4f7220 */ /* 0x002fe20000410000 */
[----:B------:R-:W-:-:S05]  /*2310*/  SHF.L.U32 R7, R7, 0x10, RZ ;  /* 0x0000001007077819 */ /* 0x000fca00000006ff */
[----:B------:R-:W1:Y:S01]  /*2320*/  MUFU.EX2 R78, R78 ;  /* 0x0000004e004e7308 */ /* 0x000e620000000800 */
[----:B0-----:R-:W-:Y:S01]  /*2330*/  FFMA.FTZ R5, R70, R5, R81 ;  /* 0x0000000546057223 */ /* 0x001fe20000010051 */
[----:B------:R-:W-:Y:S01]  /*2340*/  SHF.L.U32 R83, R4, 0x10, RZ ;  /* 0x0000001004537819 */ /* 0x000fe200000006ff */
[----:B------:R-:W-:Y:S02]  /*2350*/  FMUL.FTZ R82, R7, R48 ;  /* 0x0000003007527220 */ /* 0x000fe40000410000 */
[----:B--2---:R-:W-:Y:S01]  /*2360*/  FFMA.FTZ R4, R66, R5, R79 ;  /* 0x0000000542047223 */ /* 0x004fe2000001004f */
[----:B---3--:R-:W-:Y:S01]  /*2370*/  FMUL.FTZ R5, R68, R69 ;  /* 0x0000004544057220 */ /* 0x008fe20000410000 */
[----:B------:R-:W-:Y:S02]  /*2380*/  FMUL.FTZ R83, R83, R52 ;  /* 0x0000003453537220 */ /* 0x000fe40000410000 */
[----:B----4-:R-:W-:Y:S01]  /*2390*/  FFMA.FTZ R6, R73, R4, R82 ;  /* 0x0000000449067223 */ /* 0x010fe20000010052 */
        /* <DEDUP_REMOVED lines=27> */
[----:B------:R-:W-:Y:S02]  /*2550*/  HFMA2 R5, -RZ, RZ, 0, 0 ;  /* 0x00000000ff057431 */ /* 0x000fe400000001ff */
[----:B0-----:R-:W-:-:S10]  /*2560*/  FFMA.FTZ R7, R85, R7, R10 ;  /* 0x0000000755077223 */ /* 0x001fd4000001000a */
[----:B-1----:R-:W-:Y:S01]  /*2570*/  @P1 FMUL.FTZ R85, R85, R84 ;  /* 0x0000005455551220 */ /* 0x002fe20000410000 */
[----:B------:R-:W-:-:S04]  /*2580*/  FSEL R84, R10, R7, !P1 ;  /* 0x000000070a547208 */ /* 0x000fc80004800000 */
[----:B------:R-:W0:Y:S04]  /*2590*/  SHFL.UP PT, R6, R85, 0x10, RZ ;  /* 0x0600000055067989 */ /* 0x000e2800000e00ff */
[----:B------:R-:W1:Y:S01]  /*25a0*/  SHFL.UP PT, R11, R84, 0x10, RZ ;  /* 0x06000000540b7989 */ /* 0x000e6200000e00ff */
[----:B------:R-:W-:Y:S01]  /*25b0*/  IMAD.MOV.U32 R4, RZ, RZ, 0x3f800000 ;  /* 0x3f800000ff047424 */ /* 0x000fe200078e00ff */
[----:B------:R-:W-:-:S05]  /*25c0*/  ISETP.NE.AND P1, PT, R74, 0x1f, PT ;  /* 0x0000001f4a00780c */ /* 0x000fca0003f25270 */
[----:B------:R-:W2:Y:S01]  /*25d0*/  @P0 LDS.64 R4, [UR4] ;  /* 0x00000004ff040984 */ /* 0x000ea20008000a00 */
[C---:B0-----:R-:W-:Y:S01]  /*25e0*/  FMUL.FTZ R10, R85.reuse, R6 ;  /* 0x00000006550a7220 */ /* 0x041fe20000410000 */
[----:B-1----:R-:W-:-:S06]  /*25f0*/  FFMA.FTZ R11, R85, R11, R84 ;  /* 0x0000000b550b7223 */ /* 0x002fcc0000010054 */
        /* <DEDUP_REMOVED lines=21> */
[----:B------:R-:W-:-:S03]  /*2750*/  FFMA.FTZ R7, R6, R5, R7 ;  /* 0x0000000506077223 */ /* 0x000fc60000010007 */
        /* <DEDUP_REMOVED lines=10> */
.L_x_4682:
[----:B------:R-:W-:Y:S05]  /*2800*/  BSYNC.RECONVERGENT B0 ;  /* 0x0000000000007941 */ /* 0x000fea0003800200 */
.L_x_4681:
        /* <DEDUP_REMOVED lines=22> */
.L_x_4680:
[----:B------:R-:W-:Y:S01]  /*2970*/  BAR.SYNC.DEFER_BLOCKING 0x0 ;  /* 0x0000000000007b1d */ /* 0x000fe20000010000 */
[----:B------:R-:W-:Y:S02]  /*2980*/  LEA R5, P0, R21, R12, 0x8 ;  /* 0x0000000c15057211 */ /* 0x000fe400078040ff */
[----:B0-----:R-:W-:Y:S02]  /*2990*/  F2FP.BF16.F32.PACK_AB R7, R58, R57 ;  /* 0x000000393a07723e */ /* 0x001fe400000010ff */
        /* <DEDUP_REMOVED lines=18> */
.L_x_4685:
        /* <DEDUP_REMOVED lines=12> */
.L_x_5138:


//--------------------- .text._Z25selective_scan_fwd_kernelI32Selective_Scan_fwd_kernel_traitsILi32ELi8ELi1ELb1ELb1ELb0ELb1EN3c108BFloat16EfEEv13SSMParamsBase --------------------------
	.section	.text._Z25selective_scan_fwd_kernelI32Selective_Scan_fwd_kernel_traitsILi32ELi8ELi1ELb1ELb1ELb0ELb1EN3c108BFloat16EfEEv13SSMParamsBase,"ax",@progbits
	.align	128
        .global         _Z25selective_scan_fwd_kernelI32Selective_Scan_fwd_kernel_traitsILi32ELi8ELi1ELb1ELb1ELb0ELb1EN3c108BFloat16EfEEv13SSMParamsBase
        .type           _Z25selective_scan_fwd_kernelI32Selective_Scan_fwd_kernel_traitsILi32ELi8ELi1ELb1ELb1ELb0ELb1EN3c108BFloat16EfEEv13SSMParamsBase,@function
        .size           _Z25selective_scan_fwd_kernelI32Selective_Scan_fwd_kernel_traitsILi32ELi8ELi1ELb1ELb1ELb0ELb1EN3c108BFloat16EfEEv13SSMParamsBase,(.L_x_5139 - _Z25selective_scan_fwd_kernelI32Selective_Scan_fwd_kernel_traitsILi32ELi8ELi1ELb1ELb1ELb0ELb1EN3c108BFloat16EfEEv13SSMParamsBase)
        .other          _Z25selective_scan_fwd_kernelI32Selective_Scan_fwd_kernel_traitsILi32ELi8ELi1ELb1ELb1ELb0ELb1EN3c108BFloat16EfEEv13SSMParamsBase,@"STO_CUDA_ENTRY STV_DEFAULT"
_Z25selective_scan_fwd_kernelI32Selective_Scan_fwd_kernel_traitsILi32ELi8ELi1ELb1ELb1ELb0ELb1EN3c108BFloat16EfEEv13SSMParamsBase:
.text._Z25selective_scan_fwd_kernelI32Selective_Scan_fwd_kernel_traitsILi32ELi8ELi1ELb1ELb1ELb0ELb1EN3c108BFloat16EfEEv13SSMParamsBase:
        /* <DEDUP_REMOVED lines=40> */
[----:B------:R-:W-:Y:S02]  /*0280*/  ISETP.GT.U32.AND P1, PT, R9, R2, PT ;  /* 0x000000020900720c */ /* 0x000fe40003f24070 */
[----:B------:R-:W-:-:S11]  /*0290*/  LOP3.LUT R6, R17, R10, RZ, 0x3c, !PT ;  /* 0x0000000a11067212 */ /* 0x000fd600078e3cff */
[----:B------:R-:W-:-:S04]  /*02a0*/  @!P1 IADD3 R2, PT, PT, R2, -R9, RZ ;  /* 0x8000000902029210 */ /* 0x000fc80007ffe0ff */
[----:B------:R-:W-:Y:S02]  /*02b0*/  ISETP.GE.U32.AND P0, PT, R2, R9, PT ;  /* 0x000000090200720c */ /* 0x000fe40003f06070 */
[----:B------:R-:W-:Y:S02]  /*02c0*/  ISETP.GE.AND P2, PT, R6, RZ, PT ;  /* 0x000000ff0600720c */ /* 0x000fe40003f46270 */
[----:B------:R-:W-:Y:S02]  /*02d0*/  @!P1 IADD3 R7, PT, PT, R7, 0x1, RZ ;  /* 0x0000000107079810 */ /* 0x000fe40007ffe0ff */
[----:B------:R-:W-:Y:S01]  /*02e0*/  ISETP.NE.AND P1, PT, R10, RZ, PT ;  /* 0x000000ff0a00720c */ /* 0x000fe20003f25270 */
[----:B------:R-:W-:Y:S02]  /*02f0*/  UIMAD.WIDE.U32 UR4, UR18, UR8, URZ ;  /* 0x00000008120472a5 */ /* 0x000fe4000f8e00ff */
[----:B------:R-:W-:Y:S01]  /*0300*/  UIMAD UR8, UR18, UR13, UR7 ;  /* 0x0000000d120872a4 */ /* 0x000fe2000f8e0207 */
[----:B------:R-:W3:Y:S03]  /*0310*/  LDCU.64 UR12, c[0x0][0x3b0] ;  /* 0x00007600ff0c77ac */ /* 0x000ee60008000a00 */
[----:B------:R-:W-:-:S04]  /*0320*/  @P0 IADD3 R7, PT, PT, R7, 0x1, RZ ;  /* 0x0000000107070810 */ /* 0x000fc80007ffe0ff */
        /* <DEDUP_REMOVED lines=20> */
[----:B------:R-:W-:Y:S01]  /*0470*/  SHF.R.S32.HI R3, RZ, 0x1f, R8 ;  /* 0x0000001fff037819 */ /* 0x000fe20000011408 */
[----:B------:R-:W-:Y:S01]  /*0480*/  UMOV UR5, UR6 ;  /* 0x0000000600057c82 */ /* 0x000fe20008000000 */
[----:B0-----:R-:W-:Y:S01]  /*0490*/  LEA R40, P0, R2, R12, 0x1 ;  /* 0x0000000c02287211 */ /* 0x001fe200078008ff */
[----:B------:R-:W-:Y:S01]  /*04a0*/  IMAD.WIDE.U32 R6, R8, R18, UR4 ;  /* 0x0000000408067e25 */ /* 0x000fe2000f8e0012 */
[----:B------:R-:W0:Y:S01]  /*04b0*/  LDCU.64 UR8, c[0x0][0x3d8] ;  /* 0x00007b00ff0877ac */ /* 0x000e220008000a00 */
[----:B------:R-:W-:Y:S01]  /*04c0*/  LEA R42, P1, R4, R14, 0x1 ;  /* 0x0000000e042a7211 */ /* 0x000fe200078208ff */
[----:B------:R-:W2:Y:S01]  /*04d0*/  S2R R29, SR_TID.X ;  /* 0x00000000001d7919 */ /* 0x000ea20000002100 */
[----:B------:R-:W3:Y:S01]  /*04e0*/  LDC.64 R24, c[0x0][0x418] ;  /* 0x00010600ff187b82 */ /* 0x000ee20000000a00 */
[----:B------:R-:W-:Y:S01]  /*04f0*/  IMAD R3, R3, R18, RZ ;  /* 0x0000001203037224 */ /* 0x000fe200078e02ff */
[----:B------:R-:W-:Y:S01]  /*0500*/  LEA.HI.X R41, R2, R13, R41, 0x1, P0 ;  /* 0x0000000d02297211 */ /* 0x000fe200000f0c29 */
[----:B------:R-:W-:Y:S01]  /*0510*/  IMAD R2, R16, UR18, R17 ;  /* 0x0000001210027c24 */ /* 0x000fe2000f8e0211 */
[----:B------:R-:W-:Y:S01]  /*0520*/  LEA R44, P0, R6, R10, 0x1 ;  /* 0x0000000a062c7211 */ /* 0x000fe200078008ff */
[----:B------:R-:W-:Y:S01]  /*0530*/  IMAD R3, R8, R19, R3 ;  /* 0x0000001308037224 */ /* 0x000fe200078e0203 */
[----:B------:R-:W-:Y:S01]  /*0540*/  LEA.HI.X R43, R4, R15, R43, 0x1, P1 ;  /* 0x0000000f042b7211 */ /* 0x000fe200008f0c2b */
[----:B------:R-:W-:Y:S01]  /*0550*/  IMAD R38, R2, R21, RZ ;  /* 0x0000001502267224 */ /* 0x000fe200078e02ff */
[----:B------:R-:W4:Y:S01]  /*0560*/  LDC.64 R26, c[0x0][0x438] ;  /* 0x00010e00ff1a7b82 */ /* 0x000f220000000a00 */
[----:B------:R-:W3:Y:S01]  /*0570*/  LDCU UR4, c[0x0][0x38c] ;  /* 0x00007180ff0477ac */ /* 0x000ee20008000800 */
[----:B------:R-:W-:-:S04]  /*0580*/  IADD3 R45, PT, PT, R7, R3, RZ ;  /* 0x00000003072d7210 */ /* 0x000fc80007ffe0ff */
[----:B------:R-:W-:Y:S01]  /*0590*/  LEA.HI.X R45, R6, R11, R45, 0x1, P0 ;  /* 0x0000000b062d7211 */ /* 0x000fe200000f0c2d */
[C---:B0-----:R-:W-:Y:S01]  /*05a0*/  IMAD.WIDE.U32 R8, R17.reuse, UR8, RZ ;  /* 0x0000000811087c25 */ /* 0x041fe2000f8e00ff */
[----:B------:R-:W0:Y:S03]  /*05b0*/  LDC.64 R32, c[0x0][0x450] ;  /* 0x00011400ff207b82 */ /* 0x000e260000000a00 */
[----:B-1----:R-:W-:-:S04]  /*05c0*/  IMAD.WIDE.U32 R2, R17, R22, RZ ;  /* 0x0000001611027225 */ /* 0x002fc800078e00ff */
[C---:B------:R-:W-:Y:S01]  /*05d0*/  IMAD R3, R17.reuse, R23, R3 ;  /* 0x0000001711037224 */ /* 0x040fe200078e0203 */
[----:B------:R-:W1:Y:S01]  /*05e0*/  LDC.64 R18, c[0x0][0x3a0] ;  /* 0x0000e800ff127b82 */ /* 0x000e620000000a00 */
[----:B---3--:R-:W-:Y:S01]  /*05f0*/  IMAD.WIDE.U32 R4, R17, R24, RZ ;  /* 0x0000001811047225 */ /* 0x008fe200078e00ff */
[----:B------:R-:W-:-:S03]  /*0600*/  UISETP.LT.AND UP0, UPT, UR4, 0x1, UPT ;  /* 0x000000010400788c */ /* 0x000fc6000bf01270 */
[C---:B------:R-:W-:Y:S02]  /*0610*/  IMAD R5, R17.reuse, R25, R5 ;  /* 0x0000001911057224 */ /* 0x040fe400078e0205 */
[C---:B------:R-:W-:Y:S01]  /*0620*/  IMAD R31, R17.reuse, UR9, R9 ;  /* 0x00000009111f7c24 */ /* 0x040fe2000f8e0209 */
[----:B------:R-:W3:Y:S01]  /*0630*/  LDC.64 R34, c[0x0][0x420] ;  /* 0x00010800ff227b82 */ /* 0x000ee20000000a00 */
[C---:B----4-:R-:W-:Y:S01]  /*0640*/  IMAD.WIDE.U32 R6, R17.reuse, R26, RZ ;  /* 0x0000001a11067225 */ /* 0x050fe200078e00ff */
[----:B------:R-:W4:Y:S03]  /*0650*/  LDCU.U8 UR9, c[0x0][0x39e] ;  /* 0x000073c0ff0977ac */ /* 0x000f260008000000 */
[----:B------:R-:W-:Y:S02]  /*0660*/  IMAD R7, R17, R27, R7 ;  /* 0x0000001b11077224 */ /* 0x000fe400078e0207 */
[----:B------:R-:W-:Y:S01]  /*0670*/  IMAD R38, R38, UR4, RZ ;  /* 0x0000000426267c24 */ /* 0x000fe2000f8e02ff */
[----:B------:R-:W2:Y:S01]  /*0680*/  LDC.64 R36, c[0x0][0x410] ;  /* 0x00010400ff247b82 */ /* 0x000ea20000000a00 */
[----:B0-----:R-:W-:Y:S01]  /*0690*/  LEA R30, P0, R8, R32, 0x2 ;  /* 0x00000020081e7211 */ /* 0x001fe200078010ff */
[----:B------:R-:W-:-:S03]  /*06a0*/  USEL UR4, UR4, 0x1, !UP0 ;  /* 0x0000000104047887 */ /* 0x000fc6000c000000 */
[----:B------:R-:W-:Y:S01]  /*06b0*/  LEA.HI.X R31, R8, R33, R31, 0x2, P0 ;  /* 0x00000021081f7211 */ /* 0x000fe200000f141f */
[----:B------:R-:W-:Y:S02]  /*06c0*/  UIADD3 UR6, UPT, UPT, -UR4, URZ, URZ ;  /* 0x000000ff04067290 */ /* 0x000fe4000fffe1ff */
[----:B------:R-:W0:Y:S01]  /*06d0*/  LDC.64 R48, c[0x0][0x440] ;  /* 0x00011000ff307b82 */ /* 0x000e220000000a00 */
[----:B-1----:R-:W-:-:S04]  /*06e0*/  IMAD.WIDE.U32 R8, R17, R18, RZ ;  /* 0x0000001211087225 */ /* 0x002fc800078e00ff */
[----:B------:R-:W-:-:S03]  /*06f0*/  IMAD R33, R17, R19, R9 ;  /* 0x0000001311217224 */ /* 0x000fc600078e0209 */
[----:B------:R-:W1:Y:S01]  /*0700*/  LDC.64 R46, c[0x0][0x430] ;  /* 0x00010c00ff2e7b82 */ /* 0x000e620000000a00 */
[----:B---3--:R-:W-:-:S04]  /*0710*/  IMAD.WIDE.U32 R20, R34, UR18, R2 ;  /* 0x0000001222147c25 */ /* 0x008fc8000f8e0002 */
[----:B------:R-:W-:-:S03]  /*0720*/  IMAD R34, R35, UR18, R21 ;  /* 0x0000001223227c24 */ /* 0x000fc6000f8e0215 */
[----:B------:R-:W3:Y:S01]  /*0730*/  LDC.64 R14, c[0x0][0x478] ;  /* 0x00011e00ff0e7b82 */ /* 0x000ee20000000a00 */
[----:B--2---:R-:W-:-:S04]  /*0740*/  IMAD.WIDE.U32 R18, R36, UR18, R4 ;  /* 0x0000001224127c25 */ /* 0x004fc8000f8e0004 */
[----:B------:R-:W-:Y:S01]  /*0750*/  IMAD R35, R37, UR18, R19 ;  /* 0x0000001225237c24 */ /* 0x000fe2000f8e0213 */
[----:B------:R-:W-:Y:S02]  /*0760*/  MOV R37, RZ ;  /* 0x000000ff00257202 */ /* 0x000fe40000000f00 */
[----:B------:R-:W2:Y:S01]  /*0770*/  LDC.64 R12, c[0x0][0x488] ;  /* 0x00012200ff0c7b82 */ /* 0x000ea20000000a00 */
[----:B0-----:R-:W-:-:S04]  /*0780*/  LEA R32, P0, R8, R48, 0x2 ;  /* 0x0000003008207211 */ /* 0x001fc800078010ff */
[----:B------:R-:W-:-:S03]  /*0790*/  LEA.HI.X R33, R8, R49, R33, 0x2, P0 ;  /* 0x0000003108217211 */ /* 0x000fc600000f1421 */
[----:B------:R-:W0:Y:S01]  /*07a0*/  LDC.64 R10, c[0x0][0x490] ;  /* 0x00012400ff0a7b82 */ /* 0x000e220000000a00 */
[----:B-1----:R-:W-:-:S04]  /*07b0*/  IMAD.WIDE.U32 R16, R46, UR18, R6 ;  /* 0x000000122e107c25 */ /* 0x002fc8000f8e0006 */
[----:B------:R-:W-:-:S03]  /*07c0*/  IMAD R36, R47, UR18, R17 ;  /* 0x000000122f247c24 */ /* 0x000fc6000f8e0211 */
[----:B------:R-:W1:Y:S01]  /*07d0*/  LDC.64 R26, c[0x0][0x3c0] ;  /* 0x0000f000ff1a7b82 */ /* 0x000e620000000a00 */
[----:B---3--:R-:W-:-:S07]  /*07e0*/  IMAD.WIDE.U32 R14, R29, 0x10, R14 ;  /* 0x000000101d0e7825 */ /* 0x008fce00078e000e */
[----:B------:R-:W3:Y:S01]  /*07f0*/  LDC.64 R24, c[0x0][0x3e0] ;  /* 0x0000f800ff187b82 */ /* 0x000ee20000000a00 */
[----:B--2---:R-:W-:-:S07]  /*0800*/  IMAD.WIDE.U32 R12, R29, 0x10, R12 ;  /* 0x000000101d0c7825 */ /* 0x004fce00078e000c */
[----:B------:R-:W2:Y:S01]  /*0810*/  LDC.64 R22, c[0x0][0x3a8] ;  /* 0x0000ea00ff167b82 */ /* 0x000ea20000000a00 */
[----:B0-----:R-:W-:Y:S01]  /*0820*/  IMAD.WIDE.U32 R2, R29, 0x10, R10 ;  /* 0x000000101d027825 */ /* 0x001fe200078e000a */
[----:B-1----:R-:W-:Y:S02]  /*0830*/  SHF.L.U64.HI R27, R26, 0x1, R27 ;  /* 0x000000011a1b7819 */ /* 0x002fe4000001021b */
[----:B---3--:R-:W-:Y:S02]  /*0840*/  SHF.L.U64.HI R25, R24, 0x2, R25 ;  /* 0x0000000218197819 */ /* 0x008fe40000010219 */
[----:B--2-4-:R-:W-:-:S07]  /*0850*/  SHF.L.U64.HI R23, R22, 0x2, R23 ;  /* 0x0000000216177819 */ /* 0x014fce0000010217 */
.L_x_4708:
[----:B------:R-:W-:Y:S01]  /*0860*/  BAR.SYNC.DEFER_BLOCKING 0x0 ;  /* 0x0000000000007b1d */ /* 0x000fe20000010000 */
[----:B0-----:R-:W-:-:S04]  /*0870*/  IMAD.WIDE.U32 R4, R29, 0x10, R40 ;  /* 0x000000101d047825 */ /* 0x001fc800078e0028 */
[----:B------:R-:W-:Y:S02]  /*0880*/  IMAD.WIDE.U32 R8, R29, 0x10, R42 ;  /* 0x000000101d087825 */ /* 0x000fe400078e002a */
[----:B-----5:R-:W5:Y:S04]  /*0890*/  LDG.E.128 R4, desc[UR16][R4.64] ;  /* 0x0000001004047981 */ /* 0x020f68000c1e1d00 */
[----:B------:R-:W5:Y:S01]  /*08a0*/  LDG.E.128 R8, desc[UR16][R8.64] ;  /* 0x0000001008087981 */ /* 0x000f62000c1e1d00 */
[----:B------:R-:W-:-:S09]  /*08b0*/  UISETP.NE.AND UP0, UPT, UR9, URZ, UPT ;  /* 0x000000ff0900728c */ /* 0x000fd2000bf05270 */
[----:B------:R-:W-:Y:S05]  /*08c0*/  BRA.U UP0, `(.L_x_4686) ;  /* 0x0000000100a47547 */ /* 0x000fea000b800000 */
[C---:B-----5:R-:W-:Y:S02]  /*08d0*/  PRMT R49, R6.reuse, 0x7632, R49 ;  /* 0x0000763206317816 */ /* 0x060fe40000000031 */
[----:B------:R-:W-:Y:S02]  /*08e0*/  SHF.L.U32 R50, R6, 0x10, RZ ;  /* 0x0000001006327819 */ /* 0x000fe400000006ff */
[----:B------:R-:W-:Y:S02]  /*08f0*/  PRMT R39, R4, 0x7632, R39 ;  /* 0x0000763204277816 */ /* 0x000fe40000000027 */
[C---:B------:R-:W-:Y:S02]  /*0900*/  PRMT R6, R8.reuse, 0x7632, R6 ;  /* 0x0000763208067816 */ /* 0x040fe40000000006 */
[----:B------:R-:W-:Y:S02]  /*0910*/  SHF.L.U32 R51, R8, 0x10, RZ ;  /* 0x0000001008337819 */ /* 0x000fe400000006ff */
[----:B------:R-:W-:-:S02]  /*0920*/  PRMT R54, R10, 0x7632, R54 ;  /* 0x000076320a367816 */ /* 0x000fc40000000036 */
[----:B------:R-:W-:Y:S01]  /*0930*/  SHF.L.U32 R53, R10, 0x10, RZ ;  /* 0x000000100a357819 */ /* 0x000fe200000006ff */
[----:B------:R-:W-:Y:S01]  /*0940*/  FADD.FTZ R51, R51, R28 ;  /* 0x0000001c33337221 */ /* 0x000fe20000010000 */
[----:B------:R-:W-:Y:S02]  /*0950*/  PRMT R8, R9, 0x7632, R8 ;  /* 0x0000763209087816 */ /* 0x000fe40000000008 */
[----:B------:R-:W-:Y:S01]  /*0960*/  PRMT R10, R11, 0x7632, R10 ;  /* 0x000076320b0a7816 */ /* 0x000fe2000000000a */
[--C-:B------:R-:W-:Y:S01]  /*0970*/  FADD.FTZ R53, R53, R28.reuse ;  /* 0x0000001c35357221 */ /* 0x100fe20000010000 */
[----:B------:R-:W-:Y:S02]  /*0980*/  SHF.L.U32 R46, R4, 0x10, RZ ;  /* 0x00000010042e7819 */ /* 0x000fe400000006ff */
[----:B------:R-:W-:Y:S01]  /*0990*/  SHF.L.U32 R9, R9, 0x10, RZ ;  /* 0x0000001009097819 */ /* 0x000fe200000006ff */
[----:B------:R-:W-:Y:S01]  /*09a0*/  FMUL.FTZ R63, R50, R53 ;  /* 0x00000035323f7220 */ /* 0x000fe20000410000 */
[----:B------:R-:W-:Y:S01]  /*09b0*/  SHF.L.U32 R59, R11, 0x10, RZ ;  /* 0x000000100b3b7819 */ /* 0x000fe200000006ff */
[----:B------:R-:W-:Y:S01]  /*09c0*/  FMUL.FTZ R61, R46, R51 ;  /* 0x000000332e3d7220 */ /* 0x000fe20000410000 */
[----:B------:R-:W-:Y:S01]  /*09d0*/  SHF.L.U32 R4, R39, 0x10, RZ ;  /* 0x0000001027047819 */ /* 0x000fe200000006ff */
[----:B------:R-:W-:Y:S01]  /*09e0*/  FADD.FTZ R52, R9, R28 ;  /* 0x0000001c09347221 */ /* 0x000fe20000010000 */
[----:B------:R-:W-:-:S02]  /*09f0*/  PRMT R48, R5, 0x7632, R48 ;  /* 0x0000763205307816 */ /* 0x000fc40000000030 */
[----:B------:R-:W-:Y:S02]  /*0a00*/  PRMT R56, R7, 0x7632, R56 ;  /* 0x0000763207387816 */ /* 0x000fe40000000038 */
        /* <DEDUP_REMOVED lines=11> */
[----:B------:R-:W-:Y:S01]  /*0ac0*/  FMUL.FTZ R62, R47, R52 ;  /* 0x000000342f3e7220 */ /* 0x000fe20000410000 */
[----:B------:R-:W-:Y:S01]  /*0ad0*/  SHF.L.U32 R6, R49, 0x10, RZ ;  /* 0x0000001031067819 */ /* 0x000fe200000006ff */
[----:B------:R-:W-:Y:S01]  /*0ae0*/  FMUL.FTZ R64, R5, R54 ;  /* 0x0000003605407220 */ /* 0x000fe20000410000 */
[----:B------:R-:W-:Y:S01]  /*0af0*/  SHF.L.U32 R9, R56, 0x10, RZ ;  /* 0x0000001038097819 */ /* 0x000fe200000006ff */
[----:B------:R-:W-:Y:S01]  /*0b00*/  FADD.FTZ R56, R11, R28 ;  /* 0x0000001c0b387221 */ /* 0x000fe20000010000 */
[----:B------:R-:W-:Y:S01]  /*0b10*/  FMUL.FTZ R65, R4, R55 ;  /* 0x0000003704417220 */ /* 0x000fe20000410000 */
[----:B------:R-:W-:-:S02]  /*0b20*/  FMUL.FTZ R67, R6, R57 ;  /* 0x0000003906437220 */ /* 0x000fc40000410000 */
[----:B------:R-:W-:Y:S01]  /*0b30*/  FMUL.FTZ R66, R7, R56 ;  /* 0x0000003807427220 */ /* 0x000fe20000410000 */
[----:B------:R-:W-:Y:S01]  /*0b40*/  FMUL.FTZ R68, R9, R58 ;  /* 0x0000003a09447220 */ /* 0x000fe20000410000 */
[----:B------:R-:W-:Y:S06]  /*0b50*/  BRA `(.L_x_4687) ;  /* 0x0000001000e07947 */ /* 0x000fec0003800000 */
.L_x_4686:
[C---:B-----5:R-:W-:Y:S01]  /*0b60*/  SHF.L.U32 R51, R8.reuse, 0x10, RZ ;  /* 0x0000001008337819 */ /* 0x060fe200000006ff */
[----:B------:R-:W-:Y:S01]  /*0b70*/  BSSY.RECONVERGENT B0, `(.L_x_4688) ;  /* 0x0000039000007945 */ /* 0x000fe20003800200 */
[----:B------:R-:W-:Y:S02]  /*0b80*/  SHF.L.U32 R39, R9, 0x10, RZ ;  /* 0x0000001009277819 */ /* 0x000fe400000006ff */
[----:B------:R-:W-:Y:S01]  /*0b90*/  PRMT R8, R8, 0x7632, R8 ;  /* 0x0000763208087816 */ /* 0x000fe20000000008 */
[--C-:B------:R-:W-:Y:S01]  /*0ba0*/  FADD.FTZ R51, R51, R28.reuse ;  /* 0x0000001c33337221 */ /* 0x100fe20000010000 */
        /* <DEDUP_REMOVED lines=8> */
[----:B------:R-:W-:Y:S01]  /*0c30*/  FADD.FTZ R54, R47, R28 ;  /* 0x0000001c2f367221 */ /* 0x000fe20000010000 */
        /* <DEDUP_REMOVED lines=44> */
.L_x_4689:
[----:B------:R-:W-:Y:S05]  /*0f00*/  BSYNC.RECONVERGENT B0 ;  /* 0x0000000000007941 */ /* 0x000fea0003800200 */
.L_x_4688:
        /* <DEDUP_REMOVED lines=39> */
.L_x_4691:
[----:B------:R-:W-:Y:S05]  /*1180*/  BSYNC.RECONVERGENT B0 ;  /* 0x0000000000007941 */ /* 0x000fea0003800200 */
.L_x_4690:
        /* <DEDUP_REMOVED lines=39> */
.L_x_4693:
[----:B------:R-:W-:Y:S05]  /*1400*/  BSYNC.RECONVERGENT B0 ;  /* 0x0000000000007941 */ /* 0x000fea0003800200 */
.L_x_4692:
        /* <DEDUP_REMOVED lines=32> */
.L_x_4695:
[----:B------:R-:W-:Y:S05]  /*1610*/  BSYNC.RECONVERGENT B0 ;  /* 0x0000000000007941 */ /* 0x000fea0003800200 */
.L_x_4694:
        /* <DEDUP_REMOVED lines=32> */
.L_x_4697:
[----:B------:R-:W-:Y:S05]  /*1820*/  BSYNC.RECONVERGENT B0 ;  /* 0x0000000000007941 */ /* 0x000fea0003800200 */
.L_x_4696:
        /* <DEDUP_REMOVED lines=32> */
.L_x_4699:
[----:B------:R-:W-:Y:S05]  /*1a30*/  BSYNC.RECONVERGENT B0 ;  /* 0x0000000000007941 */ /* 0x000fea0003800200 */
.L_x_4698:
        /* <DEDUP_REMOVED lines=32> */
.L_x_4701:
[----:B------:R-:W-:Y:S05]  /*1c40*/  BSYNC.RECONVERGENT B0 ;  /* 0x0000000000007941 */ /* 0x000fea0003800200 */
.L_x_4700:
        /* <DEDUP_REMOVED lines=32> */
.L_x_4703:
[----:B------:R-:W-:Y:S05]  /*1e50*/  BSYNC.RECONVERGENT B0 ;  /* 0x0000000000007941 */ /* 0x000fea0003800200 */
.L_x_4702:
        /* <DEDUP_REMOVED lines=8> */
.L_x_4687:
        /* <DEDUP_REMOVED lines=14> */
[----:B------:R-:W-:Y:S01]  /*1fc0*/  IMAD.WIDE.U32 R4, R29, 0x10, R44 ;  /* 0x000000101d047825 */ /* 0x000fe200078e002c */
[C---:B------:R-:W-:Y:S01]  /*1fd0*/  ISETP.NE.AND P0, PT, R37.reuse, RZ, PT ;  /* 0x000000ff2500720c */ /* 0x040fe20003f05270 */
[----:B------:R-:W-:Y:S01]  /*1fe0*/  UMOV UR4, 0x400 ;  /* 0x0000040000047882 */ /* 0x000fe20000000000 */
[----:B------:R-:W-:Y:S01]  /*1ff0*/  MOV R73, R32 ;  /* 0x0000002000497202 */ /* 0x000fe20000000f00 */
[----:B------:R-:W-:Y:S01]  /*2000*/  IMAD R71, R37, R10, RZ ;  /* 0x0000000a25477224 */ /* 0x000fe200078e02ff */
[----:B------:R-:W-:Y:S01]  /*2010*/  MOV R69, R4 ;  /* 0x0000000400457202 */ /* 0x000fe20000000f00 */
[----:B------:R-:W2:Y:S01]  /*2020*/  LDC.64 R8, c[0x0][0x480] ;  /* 0x00012000ff087b82 */ /* 0x000ea20000000a00 */
[----:B------:R-:W-:Y:S02]  /*2030*/  MOV R70, R5 ;  /* 0x0000000500467202 */ /* 0x000fe40000000f00 */
[----:B------:R-:W-:-:S02]  /*2040*/  ISETP.EQ.AND P0, PT, R29, RZ, P0 ;  /* 0x000000ff1d00720c */ /* 0x000fc40000702270 */
[----:B------:R-:W-:Y:S02]  /*2050*/  MOV R72, R33 ;  /* 0x0000002100487202 */ /* 0x000fe40000000f00 */
[----:B------:R-:W-:Y:S02]  /*2060*/  MOV R75, R30 ;  /* 0x0000001e004b7202 */ /* 0x000fe40000000f00 */
[----:B------:R-:W-:Y:S01]  /*2070*/  MOV R74, R31 ;  /* 0x0000001f004a7202 */ /* 0x000fe20000000f00 */
[----:B0-----:R-:W-:-:S03]  /*2080*/  ULEA UR4, UR5, UR4, 0x18 ;  /* 0x0000000405047291 */ /* 0x001fc6000f8ec0ff */
[----:B------:R-:W-:Y:S01]  /*2090*/  UMOV UR5, UR6 ;  /* 0x0000000600057c82 */ /* 0x000fe20008000000 */
[----:B------:R-:W-:-:S12]  /*20a0*/  UIADD3 UR4, UPT, UPT, UR4, 0x240, URZ ;  /* 0x0000024004047890 */ /* 0x000fd8000fffe0ff */
.L_x_4707:
[----:B0-----:R-:W-:Y:S02]  /*20b0*/  MOV R10, R73 ;  /* 0x00000049000a7202 */ /* 0x001fe40000000f00 */
[----:B------:R-:W-:-:S05]  /*20c0*/  MOV R11, R72 ;  /* 0x00000048000b7202 */ /* 0x000fca0000000f00 */
[----:B------:R0:W3:Y:S01]  /*20d0*/  LDG.E R10, desc[UR16][R10.64] ;  /* 0x000000100a0a7981 */ /* 0x0000e2000c1e1900 */
[----:B------:R-:W-:Y:S02]  /*20e0*/  MOV R4, R69 ;  /* 0x0000004500047202 */ /* 0x000fe40000000f00 */
[----:B------:R-:W-:-:S06]  /*20f0*/  MOV R5, R70 ;  /* 0x0000004600057202 */ /* 0x000fcc0000000f00 */
[----:B------:R-:W4:Y:S01]  /*2100*/  LDG.E.128 R4, desc[UR16][R4.64] ;  /* 0x0000001004047981 */ /* 0x000f22000c1e1d00 */
[----:B0-----:R-:W-:Y:S02]  /*2110*/  MOV R11, R74 ;  /* 0x0000004a000b7202 */ /* 0x001fe40000000f00 */
[C---:B-1----:R-:W-:Y:S01]  /*2120*/  ISETP.GE.AND P1, PT, R93.reuse, 0x1, PT ;  /* 0x000000015d00780c */ /* 0x042fe20003f26270 */
[----:B------:R-:W0:Y:S01]  /*2130*/  S2UR UR8, SR_CgaCtaId ;  /* 0x00000000000879c3 */ /* 0x000e220000008800 */
[----:B------:R-:W-:Y:S01]  /*2140*/  UMOV UR7, 0x400 ;  /* 0x0000040000077882 */ /* 0x000fe20000000000 */
[----:B------:R-:W-:Y:S01]  /*2150*/  ISETP.NE.AND P2, PT, R93, RZ, PT ;  /* 0x000000ff5d00720c */ /* 0x000fe20003f45270 */
[----:B0-----:R-:W-:Y:S01]  /*2160*/  ULEA UR7, UR8, UR7, 0x18 ;  /* 0x0000000708077291 */ /* 0x001fe2000f8ec0ff */
[----:B------:R-:W-:Y:S01]  /*2170*/  ISETP.NE.AND P3, PT, R29, RZ, PT ;  /* 0x000000ff1d00720c */ /* 0x000fe20003f65270 */
[----:B---3--:R-:W-:Y:S01]  /*2180*/  FMUL.FTZ R87, R10, 1.4426950216293334961 ;  /* 0x3fb8aa3b0a577820 */ /* 0x008fe20000410000 */
[----:B------:R-:W-:-:S03]  /*2190*/  MOV R10, R75 ;  /* 0x0000004b000a7202 */ /* 0x000fc60000000f00 */
[C---:B------:R-:W-:Y:S01]  /*21a0*/  FMUL.FTZ R78, R87.reuse, R55 ;  /* 0x00000037574e7220 */ /* 0x040fe20000410000 */
[C---:B------:R-:W-:Y:S01]  /*21b0*/  FMUL.FTZ R79, R87.reuse, R52 ;  /* 0x00000034574f7220 */ /* 0x040fe20000410000 */
[C---:B------:R-:W-:Y:S01]  /*21c0*/  FMUL.FTZ R81, R87.reuse, R56 ;  /* 0x0000003857517220 */ /* 0x040fe20000410000 */
[C---:B------:R-:W-:Y:S01]  /*21d0*/  FMUL.FTZ R82, R87.reuse, R53 ;  /* 0x0000003557527220 */ /* 0x040fe20000410000 */
[C---:B----4-:R-:W-:Y:S02]  /*21e0*/  PRMT R80, R4.reuse, 0x7632, R80 ;  /* 0x0000763204507816 */ /* 0x050fe40000000050 */
[----:B------:R-:W0:Y:S01]  /*21f0*/  MUFU.EX2 R78, R78 ;  /* 0x0000004e004e7308 */ /* 0x000e220000000800 */
[----:B------:R-:W-:Y:S01]  /*2200*/  SHF.L.U32 R84, R4, 0x10, RZ ;  /* 0x0000001004547819 */ /* 0x000fe200000006ff */
[C---:B------:R-:W-:Y:S01]  /*2210*/  FMUL.FTZ R88, R87.reuse, R57 ;  /* 0x0000003957587220 */ /* 0x040fe20000410000 */
[----:B------:R-:W-:Y:S01]  /*2220*/  SHF.L.U32 R4, R80, 0x10, RZ ;  /* 0x0000001050047819 */ /* 0x000fe200000006ff */
[----:B------:R-:W-:Y:S01]  /*2230*/  FMUL.FTZ R77, R87, R51 ;  /* 0x00000033574d7220 */ /* 0x000fe20000410000 */
[C---:B------:R-:W-:Y:S01]  /*2240*/  PRMT R83, R5.reuse, 0x7632, R83 ;  /* 0x0000763205537816 */ /* 0x040fe20000000053 */
[----:B------:R1:W5:Y:S02]  /*2250*/  LDG.E R76, desc[UR16][R10.64] ;  /* 0x000000100a4c7981 */ /* 0x000364000c1e1900 */
[----:B------:R-:W3:Y:S01]  /*2260*/  MUFU.EX2 R79, R79 ;  /* 0x0000004f004f7308 */ /* 0x000ee20000000800 */
[----:B------:R-:W-:Y:S01]  /*2270*/  SHF.L.U32 R5, R5, 0x10, RZ ;  /* 0x0000001005057819 */ /* 0x000fe200000006ff */
[----:B------:R-:W-:Y:S01]  /*2280*/  FMUL.FTZ R84, R84, R61 ;  /* 0x0000003d54547220 */ /* 0x000fe20000410000 */
[----:B------:R-:W-:-:S05]  /*2290*/  FMUL.FTZ R85, R4, R65 ;  /* 0x0000004104557220 */ /* 0x000fca0000410000 */
[----:B------:R-:W4:Y:S01]  /*22a0*/  MUFU.EX2 R81, R81 ;  /* 0x0000005100517308 */ /* 0x000f220000000800 */
[----:B------:R-:W-:Y:S01]  /*22b0*/  FMUL.FTZ R89, R87, R54 ;  /* 0x0000003657597220 */ /* 0x000fe20000410000 */
[----:B-1----:R-:W-:Y:S01]  /*22c0*/  SHF.L.U32 R11, R83, 0x10, RZ ;  /* 0x00000010530b7819 */ /* 0x002fe200000006ff */
[----:B------:R-:W-:-:S05]  /*22d0*/  FMUL.FTZ R86, R5, R62 ;  /* 0x0000003e05567220 */ /* 0x000fca0000410000 */
[----:B------:R-:W1:Y:S01]  /*22e0*/  MUFU.EX2 R82, R82 ;  /* 0x0000005200527308 */ /* 0x000e620000000800 */
[----:B0-----:R-:W-:Y:S01]  /*22f0*/  FFMA.FTZ R4, R84, R78, R85 ;  /* 0x0000004e54047223 */ /* 0x001fe20000010055 */
[----:B------:R-:W-:Y:S01]  /*2300*/  FMUL.FTZ R87, R87, R58 ;  /* 0x0000003a57577220 */ /* 0x000fe20000410000 */
[----:B------:R-:W-:-:S05]  /*2310*/  PRMT R10, R6, 0x7632, R10 ;  /* 0x00007632060a7816 */ /* 0x000fca000000000a */
[----:B------:R0:W2:Y:S01]  /*2320*/  MUFU.EX2 R80, R88 ;  /* 0x0000005800507308 */ /* 0x0000a20000000800 */
[----:B------:R-:W-:Y:S01]  /*2330*/  SHF.L.U32 R6, R6, 0x10, RZ ;  /* 0x0000001006067819 */ /* 0x000fe200000006ff */
[----:B---3--:R-:W-:Y:S01]  /*2340*/  FFMA.FTZ R4, R79, R4, R86 ;  /* 0x000000044f047223 */ /* 0x008fe20000010056 */
[----:B------:R-:W-:-:S05]  /*2350*/  SHF.L.U32 R10, R10, 0x10, RZ ;  /* 0x000000100a0a7819 */ /* 0x000fca00000006ff */
[----:B------:R-:W3:Y:S01]  /*2360*/  MUFU.EX2 R77, R77 ;  /* 0x0000004d004d7308 */ /* 0x000ee20000000800 */
[----:B0-----:R-:W-:Y:S01]  /*2370*/  FMUL.FTZ R88, R11, R66 ;  /* 0x000000420b587220 */ /* 0x001fe20000410000 */
[----:B------:R-:W-:-:S06]  /*2380*/  FMUL.FTZ R91, R6, R63 ;  /* 0x0000003f065b7220 */ /* 0x000fcc0000410000 */
[----:B------:R0:W3:Y:S01]  /*2390*/  MUFU.EX2 R83, R89 ;  /* 0x0000005900537308 */ /* 0x0000e20000000800 */
[----:B----4-:R-:W-:Y:S01]  /*23a0*/  FFMA.FTZ R5, R81, R4, R88 ;  /* 0x0000000451057223 */ /* 0x010fe20000010058 */
[C---:B------:R-:W-:Y:S02]  /*23b0*/  PRMT R4, R7.reuse, 0x7632, R4 ;  /* 0x0000763207047816 */ /* 0x040fe40000000004 */
[----:B------:R-:W-:-:S04]  /*23c0*/  SHF.L.U32 R7, R7, 0x10, RZ ;  /* 0x0000001007077819 */ /* 0x000fc800000006ff */
[----:B------:R-:W4:Y:S01]  /*23d0*/  MUFU.EX2 R87, R87 ;  /* 0x0000005700577308 */ /* 0x000f220000000800 */
[----:B0-----:R-:W-:Y:S01]  /*23e0*/  FMUL.FTZ R89, R10, R67 ;  /* 0x000000430a597220 */ /* 0x001fe20000410000 */
[----:B-1----:R-:W-:Y:S01]  /*23f0*/  FFMA.FTZ R6, R82, R5, R91 ;  /* 0x0000000552067223 */ /* 0x002fe2000001005b */
[----:B------:R-:W-:Y:S01]  /*2400*/  SHF.L.U32 R5, R4, 0x10, RZ ;  /* 0x0000001004057819 */ /* 0x000fe200000006ff */
[----:B------:R-:W-:Y:S02]  /*2410*/  FMUL.FTZ R90, R7, R64 ;  /* 0x00000040075a7220 */ /* 0x000fe40000410000 */
[----:B--2---:R-:W-:Y:S01]  /*2420*/  FFMA.FTZ R6, R80, R6, R89 ;  /* 0x0000000650067223 */ /* 0x004fe20000010059 */
[----:B---3--:R-:W-:Y:S01]  /*2430*/  FMUL.FTZ R4, R77, R78 ;  /* 0x0000004e4d047220 */ /* 0x008fe20000410000 */
[----:B------:R-:W-:Y:S02]  /*2440*/  FMUL.FTZ R92, R5, R68 ;  /* 0x00000044055c7220 */ /* 0x000fe40000410000 */
[----:B------:R-:W-:Y:S01]  /*2450*/  FFMA.FTZ R6, R83, R6, R90 ;  /* 0x0000000653067223 */ /* 0x000fe2000001005a */
[----:B------:R-:W-:-:S03]  /*2460*/  FMUL.FTZ R4, R79, R4 ;  /* 0x000000044f047220 */ /* 0x000fc60000410000 */
[----:B----4-:R-:W-:Y:S01]  /*2470*/  FFMA.FTZ R6, R87, R6, R92 ;  /* 0x0000000657067223 */ /* 0x010fe2000001005c */
        /* <DEDUP_REMOVED lines=67> */
.L_x_4706:
[----:B------:R-:W-:Y:S05]  /*28b0*/  BSYNC.RECONVERGENT B0 ;  /* 0x0000000000007941 */ /* 0x000fea0003800200 */
.L_x_4705:
[----:B------:R-:W-:Y:S01]  /*28c0*/  UIADD3 UR5, UPT, UPT, UR5, 0x1, URZ ;  /* 0x0000000105057890 */ /* 0x000fe2000fffe0ff */
[----:B------:R-:W-:Y:S01]  /*28d0*/  FFMA.FTZ R80, R80, R91, R89 ;  /* 0x0000005b50507223 */ /* 0x000fe20000010059 */
[----:B------:R-:W-:Y:S01]  /*28e0*/  LEA R69, P1, R26, R69, 0x1 ;  /* 0x000000451a457211 */ /* 0x000fe200078208ff */
[----:B-----5:R-:W-:Y:S01]  /*28f0*/  FFMA.FTZ R39, R76, R77, R39 ;  /* 0x0000004d4c277223 */ /* 0x020fe20000010027 */
        /* <DEDUP_REMOVED lines=18> */
.L_x_4704:
[----:B------:R-:W-:Y:S01]  /*2a20*/  BAR.SYNC.DEFER_BLOCKING 0x0 ;  /* 0x0000000000007b1d */ /* 0x000fe20000010000 */
[----:B------:R-:W-:-:S04]  /*2a30*/  SHF.L.U32 R51, R37, 0x8, RZ ;  /* 0x0000000825337819 */ /* 0x000fc800000006ff */
[C---:B0-----:R-:W-:Y:S01]  /*2a40*/  IADD3 R7, P0, PT, R51.reuse, R20, RZ ;  /* 0x0000001433077210 */ /* 0x041fe20007f1e0ff */
        /* <DEDUP_REMOVED lines=24> */
[----:B-1----:R-:W-:Y:S02]  /*2bd0*/  SHF.L.U32 R53, R11, 0x10, RZ ;  /* 0x000000100b357819 */ /* 0x002fe400000006ff */
[----:B------:R-:W-:Y:S01]  /*2be0*/  SHF.L.U32 R56, R9, 0x10, RZ ;  /* 0x0000001009387819 */ /* 0x000fe200000006ff */
[----:B------:R-:W-:Y:S01]  /*2bf0*/  FMUL.FTZ R55, R54, -1.4426950216293334961 ;  /* 0xbfb8aa3b36377820 */ /* 0x000fe20000410000 */
[----:B------:R-:W-:Y:S01]  /*2c00*/  PRMT R11, R11, 0x7632, R11 ;  /* 0x000076320b0b7816 */ /* 0x000fe2000000000b */
[----:B------:R-:W-:Y:S01]  /*2c10*/  FMUL.FTZ R52, R53, -1.4426950216293334961 ;  /* 0xbfb8aa3b35347820 */ /* 0x000fe20000410000 */
[----:B------:R-:W-:Y:S01]  /*2c20*/  PRMT R9, R9, 0x7632, R9 ;  /* 0x0000763209097816 */ /* 0x000fe20000000009 */
[----:B------:R-:W-:Y:S01]  /*2c30*/  FMUL.FTZ R57, R56, -1.4426950216293334961 ;  /* 0xbfb8aa3b38397820 */ /* 0x000fe20000410000 */
[----:B------:R-:W-:Y:S01]  /*2c40*/  SHF.L.U32 R58, R10, 0x10, RZ ;  /* 0x000000100a3a7819 */ /* 0x000fe200000006ff */
[----:B------:R-:W1:Y:S01]  /*2c50*/  MUFU.EX2 R55, R55 ;  /* 0x0000003700377308 */ /* 0x000e620000000800 */
[----:B------:R-:W-:-:S02]  /*2c60*/  PRMT R8, R8, 0x7632, R8 ;  /* 0x0000763208087816 */ /* 0x000fc40000000008 */
[----:B------:R-:W-:Y:S01]  /*2c70*/  PRMT R10, R10, 0x7632, R10 ;  /* 0x000076320a0a7816 */ /* 0x000fe2000000000a */
[----:B------:R-:W-:Y:S01]  /*2c80*/  FMUL.FTZ R61, R58, -1.4426950216293334961 ;  /* 0xbfb8aa3b3a3d7820 */ /* 0x000fe20000410000 */
[----:B------:R-:W-:Y:S02]  /*2c90*/  SHF.L.U32 R62, R11, 0x10, RZ ;  /* 0x000000100b3e7819 */ /* 0x000fe400000006ff */
[----:B------:R-:W-:Y:S01]  /*2ca0*/  SHF.L.U32 R6, R9, 0x10, RZ ;  /* 0x0000001009067819 */ /* 0x000fe200000006ff */
[----:B------:R-:W2:Y:S01]  /*2cb0*/  MUFU.EX2 R57, R57 ;  /* 0x0000003900397308 */ /* 0x000ea20000000800 */
[----:B------:R-:W-:Y:S01]  /*2cc0*/  SHF.L.U32 R5, R8, 0x10, RZ ;  /* 0x0000001008057819 */ /* 0x000fe200000006ff */
[----:B------:R-:W-:Y:S01]  /*2cd0*/  FMUL.FTZ R11, R62, -1.4426950216293334961 ;  /* 0xbfb8aa3b3e0b7820 */ /* 0x000fe20000410000 */
[----:B------:R-:W-:Y:S01]  /*2ce0*/  SHF.L.U32 R10, R10, 0x10, RZ ;  /* 0x000000100a0a7819 */ /* 0x000fe200000006ff */
[----:B------:R-:W-:Y:S02]  /*2cf0*/  FMUL.FTZ R7, R6, -1.4426950216293334961 ;  /* 0xbfb8aa3b06077820 */ /* 0x000fe40000410000 */
[----:B------:R-:W-:-:S02]  /*2d00*/  FMUL.FTZ R4, R5, -1.4426950216293334961 ;  /* 0xbfb8aa3b05047820 */ /* 0x000fc40000410000 */
[----:B------:R-:W-:Y:S01]  /*2d10*/  FMUL.FTZ R8, R10, -1.4426950216293334961 ;  /* 0xbfb8aa3b0a087820 */ /* 0x000fe20000410000 */
[----:B------:R-:W3:Y:S01]  /*2d20*/  MUFU.EX2 R61, R61 ;  /* 0x0000003d003d7308 */ /* 0x000ee20000000800 */
[----:B-1----:R-:W-:-:S07]  /*2d30*/  FADD.FTZ R55, R55, 1 ;  /* 0x3f80000037377421 */ /* 0x002fce0000010000 */
[----:B------:R-:W-:Y:S01]  /*2d40*/  MUFU.EX2 R11, R11 ;  /* 0x0000000b000b7308 */ /* 0x000fe20000000800 */
[----:B--2---:R-:W-:-:S07]  /*2d50*/  FADD.FTZ R57, R57, 1 ;  /* 0x3f80000039397421 */ /* 0x004fce0000010000 */
[----:B------:R-:W1:Y:S01]  /*2d60*/  MUFU.EX2 R7, R7 ;  /* 0x0000000700077308 */ /* 0x000e620000000800 */
[----:B---3--:R-:W-:-:S07]  /*2d70*/  FADD.FTZ R61, R61, 1 ;  /* 0x3f8000003d3d7421 */ /* 0x008fce0000010000 */
[----:B------:R-:W2:Y:S08]  /*2d80*/  MUFU.EX2 R52, R52 ;  /* 0x0000003400347308 */ /* 0x000eb00000000800 */
[----:B------:R-:W3:Y:S01]  /*2d90*/  MUFU.EX2 R4, R4 ;  /* 0x0000000400047308 */ /* 0x000ee20000000800 */
[----:B-1----:R-:W-:-:S07]  /*2da0*/  FADD.FTZ R7, R7, 1 ;  /* 0x3f80000007077421 */ /* 0x002fce0000010000 */
[----:B------:R-:W1:Y:S01]  /*2db0*/  MUFU.EX2 R8, R8 ;  /* 0x0000000800087308 */ /* 0x000e620000000800 */
[----:B--2---:R-:W-:-:S07]  /*2dc0*/  FADD.FTZ R9, R52, 1 ;  /* 0x3f80000034097421 */ /* 0x004fce0000010000 */
[----:B------:R2:W4:Y:S01]  /*2dd0*/  MUFU.RCP R63, R55 ;  /* 0x00000037003f7308 */ /* 0x0005220000001000 */
[----:B---3--:R-:W-:-:S07]  /*2de0*/  FADD.FTZ R4, R4, 1 ;  /* 0x3f80000004047421 */ /* 0x008fce0000010000 */
[----:B------:R-:W3:Y:S01]  /*2df0*/  MUFU.RCP R61, R61 ;  /* 0x0000003d003d7308 */ /* 0x000ee20000001000 */
[----:B--2---:R-:W-:Y:S01]  /*2e00*/  FADD.FTZ R55, R11, 1 ;  /* 0x3f8000000b377421 */ /* 0x004fe20000010000 */
[----:B-1----:R-:W-:Y:S01]  /*2e10*/  FADD.FTZ R52, R8, 1 ;  /* 0x3f80000008347421 */ /* 0x002fe20000010000 */
[----:B------:R-:W-:-:S04]  /*2e20*/  IADD3 R11, P0, PT, R51, R16, RZ ;  /* 0x00000010330b7210 */ /* 0x000fc80007f1e0ff */
[----:B------:R-:W-:Y:S01]  /*2e30*/  IADD3.X R65, PT, PT, RZ, R36, RZ, P0, !PT ;  /* 0x00000024ff417210 */ /* 0x000fe200007fe4ff */
[----:B------:R-:W-:Y:S01]  /*2e40*/  MUFU.RCP R55, R55 ;  /* 0x0000003700377308 */ /* 0x000fe20000001000 */
[----:B------:R-:W-:Y:S01]  /*2e50*/  LEA R8, P0, R11, R2, 0x1 ;  /* 0x000000020b087211 */ /* 0x000fe200078008ff */
[----:B----4-:R-:W-:-:S06]  /*2e60*/  FMUL.FTZ R54, R54, R63 ;  /* 0x0000003f36367220 */ /* 0x010fcc0000410000 */
[----:B------:R-:W1:Y:S08]  /*2e70*/  MUFU.RCP R57, R57 ;  /* 0x0000003900397308 */ /* 0x000e700000001000 */
[----:B------:R2:W4:Y:S08]  /*2e80*/  MUFU.RCP R66, R9 ;  /* 0x0000000900427308 */ /* 0x0005300000001000 */
[----:B------:R5:W4:Y:S01]  /*2e90*/  MUFU.RCP R64, R4 ;  /* 0x0000000400407308 */ /* 0x000b220000001000 */
[----:B--2---:R-:W-:Y:S01]  /*2ea0*/  LEA.HI.X R9, R11, R3, R65, 0x1, P0 ;  /* 0x000000030b097211 */ /* 0x004fe200000f0c41 */
[----:B---3--:R-:W-:Y:S01]  /*2eb0*/  FMUL.FTZ R11, R58, R61 ;  /* 0x0000003d3a0b7220 */ /* 0x008fe20000410000 */
[----:B-1----:R-:W-:Y:S01]  /*2ec0*/  FMUL.FTZ R56, R56, R57 ;  /* 0x0000003938387220 */ /* 0x002fe20000410000 */
[----:B0-----:R-:W-:-:S03]  /*2ed0*/  ISETP.NE.AND P0, PT, R37, UR4, PT ;  /* 0x0000000425007c0c */ /* 0x001fc6000bf05270 */
[----:B------:R-:W-:Y:S01]  /*2ee0*/  FMUL.FTZ R56, R56, R47 ;  /* 0x0000002f38387220 */ /* 0x000fe20000410000 */
[----:B------:R-:W0:Y:S01]  /*2ef0*/  MUFU.RCP R7, R7 ;  /* 0x0000000700077308 */ /* 0x000e220000001000 */
[----:B-----5:R-:W-:Y:S01]  /*2f00*/  FMUL.FTZ R4, R54, R39 ;  /* 0x0000002736047220 */ /* 0x020fe20000410000 */
[----:B------:R-:W-:Y:S01]  /*2f10*/  FMUL.FTZ R39, R62, R55 ;  /* 0x000000373e277220 */ /* 0x000fe20000410000 */
[----:B----4-:R-:W-:-:S04]  /*2f20*/  FMUL.FTZ R58, R53, R66 ;  /* 0x00000042353a7220 */ /* 0x010fc80000410000 */
[----:B------:R-:W-:Y:S01]  /*2f30*/  FMUL.FTZ R58, R58, R59 ;  /* 0x0000003b3a3a7220 */ /* 0x000fe20000410000 */
[----:B------:R-:W1:Y:S01]  /*2f40*/  MUFU.RCP R51, R52 ;  /* 0x0000003400337308 */ /* 0x000e620000001000 */
[----:B------:R-:W-:Y:S01]  /*2f50*/  FMUL.FTZ R5, R5, R64 ;  /* 0x0000004005057220 */ /* 0x000fe20000410000 */
[----:B0-----:R-:W-:Y:S01]  /*2f60*/  FMUL.FTZ R7, R6, R7 ;  /* 0x0000000706077220 */ /* 0x001fe20000410000 */
[----:B------:R-:W-:Y:S02]  /*2f70*/  FMUL.FTZ R6, R11, R50 ;  /* 0x000000320b067220 */ /* 0x000fe40000410000 */
[----:B------:R-:W-:-:S05]  /*2f80*/  FMUL.FTZ R11, R5, R46 ;  /* 0x0000002e050b7220 */ /* 0x000fca0000410000 */
[----:B------:R-:W-:Y:S01]  /*2f90*/  F2FP.BF16.F32.PACK_AB R4, R11, R4 ;  /* 0x000000040b04723e */ /* 0x000fe200000010ff */
[----:B-1----:R-:W-:Y:S01]  /*2fa0*/  FMUL.FTZ R10, R10, R51 ;  /* 0x000000330a0a7220 */ /* 0x002fe20000410000 */
[----:B------:R-:W-:Y:S01]  /*2fb0*/  FMUL.FTZ R51, R39, R60 ;  /* 0x0000003c27337220 */ /* 0x000fe20000410000 */
[----:B------:R-:W-:Y:S02]  /*2fc0*/  FMUL.FTZ R39, R7, R48 ;  /* 0x0000003007277220 */ /* 0x000fe40000410000 */
[----:B------:R-:W-:Y:S02]  /*2fd0*/  FMUL.FTZ R49, R10, R49 ;  /* 0x000000310a317220 */ /* 0x000fe40000410000 */
[----:B------:R-:W-:Y:S02]  /*2fe0*/  F2FP.BF16.F32.PACK_AB R7, R51, R58 ;  /* 0x0000003a3307723e */ /* 0x000fe400000010ff */
[----:B------:R-:W-:Y:S02]  /*2ff0*/  F2FP.BF16.F32.PACK_AB R5, R39, R56 ;  /* 0x000000382705723e */ /* 0x000fe400000010ff */
[----:B------:R-:W-:-:S05]  /*3000*/  F2FP.BF16.F32.PACK_AB R6, R49, R6 ;  /* 0x000000063106723e */ /* 0x000fca00000010ff */
[----:B------:R0:W-:Y:S01]  /*3010*/  STG.E.128 desc[UR16][R8.64], R4 ;  /* 0x0000000408007986 */ /* 0x0001e2000c101d10 */
[----:B------:R-:W-:Y:S05]  /*3020*/  @P0 BRA `(.L_x_4708) ;  /* 0xffffffd8000c0947 */ /* 0x000fea000383ffff */
[----:B------:R-:W-:Y:S05]  /*3030*/  EXIT ;  /* 0x000000000000794d */ /* 0x000fea0003800000 */
.L_x_4709:
        /* <DEDUP_REMOVED lines=12> */
.L_x_5139:


//--------------------- .text._Z25selective_scan_fwd_kernelI32Selective_Scan_fwd_kernel_traitsILi32ELi8ELi1ELb1ELb1ELb1ELb0EN3c108BFloat16EfEEv13SSMParamsBase --------------------------
	.section	.text._Z25selective_scan_fwd_kernelI32Selective_Scan_fwd_kernel_traitsILi32ELi8ELi1ELb1ELb1ELb1ELb0EN3c108BFloat16EfEEv13SSMParamsBase,"ax",@progbits
	.align	128
        .global         _Z25selective_scan_fwd_kernelI32Selective_Scan_fwd_kernel_traitsILi32ELi8ELi1ELb1ELb1ELb1ELb0EN3c108BFloat16EfEEv13SSMParamsBase
        .type           _Z25selective_scan_fwd_kernelI32Selective_Scan_fwd_kernel_traitsILi32ELi8ELi1ELb1ELb1ELb1ELb0EN3c108BFloat16EfEEv13SSMParamsBase,@function
        .size           _Z25selective_scan_fwd_kernelI32Selective_Scan_fwd_kernel_traitsILi32ELi8ELi1ELb1ELb1ELb1ELb0EN3c108BFloat16EfEEv13SSMParamsBase,(.L_x_5140 - _Z25selective_scan_fwd_kernelI32Selective_Scan_fwd_kernel_traitsILi32ELi8ELi1ELb1ELb1ELb1ELb0EN3c108BFloat16EfEEv13SSMParamsBase)
        .other          _Z25selective_scan_fwd_kernelI32Selective_Scan_fwd_kernel_traitsILi32ELi8ELi1ELb1ELb1ELb1ELb0EN3c108BFloat16EfEEv13SSMParamsBase,@"STO_CUDA_ENTRY STV_DEFAULT"
_Z25selective_scan_fwd_kernelI32Selective_Scan_fwd_kernel_traitsILi32ELi8ELi1ELb1ELb1ELb1ELb0EN3c108BFloat16EfEEv13SSMParamsBase:
.text._Z25selective_scan_fwd_kernelI32Selective_Scan_fwd_kernel_traitsILi32ELi8ELi1ELb1ELb1ELb1ELb0EN3c108BFloat16EfEEv13SSMParamsBase:
        /* <DEDUP_REMOVED lines=43> */
[----:B------:R-:W-:Y:S01]  /*02b0*/  @!P1 VIADD R7, R7, 0x1 ;  /* 0x0000000107079836 */ /* 0x000fe20000000000 */
[----:B------:R-:W-:Y:S02]  /*02c0*/  ISETP.NE.AND P1, PT, R11, RZ, PT ;  /* 0x000000ff0b00720c */ /* 0x000fe40003f25270 */
[----:B------:R-:W-:-:S07]  /*02d0*/  ISETP.GE.AND P2, PT, R2, RZ, PT ;  /* 0x000000ff0200720c */ /* 0x000fce0003f46270 */
[----:B------:R-:W-:-:S04]  /*02e0*/  @P0 IADD3 R7, PT, PT, R7, 0x1, RZ ;  /* 0x0000000107070810 */ /* 0x000fc80007ffe0ff */
[----:B------:R-:W-:-:S04]  /*02f0*/  MOV R8, R7 ;  /* 0x0000000700087202 */ /* 0x000fc80000000f00 */
[----:B------:R-:W-:Y:S02]  /*0300*/  @!P2 IADD3 R8, PT, PT, -R8, RZ, RZ ;  /* 0x000000ff0808a210 */ /* 0x000fe40007ffe1ff */
[----:B------:R-:W-:Y:S02]  /*0310*/  @!P1 LOP3.LUT R8, RZ, R11, RZ, 0x33, !PT ;  /* 0x0000000bff089212 */ /* 0x000fe400078e33ff */
[----:B------:R-:W3:Y:S01]  /*0320*/  LDC.64 R10, c[0x0][0x448] ;  /* 0x00011200ff0a7b82 */ /* 0x000ee20000000a00 */
[----:B0-----:R-:W-:Y:S01]  /*0330*/  ISETP.GE.AND P0, PT, R25, 0x1, PT ;  /* 0x000000011900780c */ /* 0x001fe20003f06270 */
[----:B------:R-:W-:Y:S02]  /*0340*/  UIMAD.WIDE.U32 UR4, UR20, UR8, URZ ;  /* 0x00000008140472a5 */ /* 0x000fe4000f8e00ff */
[----:B------:R-:W-:Y:S02]  /*0350*/  UIMAD.WIDE.U32 UR6, UR20, UR12, URZ ;  /* 0x0000000c140672a5 */ /* 0x000fe4000f8e00ff */
[----:B------:R-:W-:-:S02]  /*0360*/  UIMAD UR9, UR20, UR9, UR5 ;  /* 0x00000009140972a4 */ /* 0x000fc4000f8e0205 */
[----:B------:R-:W-:Y:S01]  /*0370*/  UIMAD UR8, UR20, UR13, UR7 ;  /* 0x0000000d140872a4 */ /* 0x000fe2000f8e0207 */
[----:B------:R-:W-:Y:S02]  /*0380*/  MOV R2, UR4 ;  /* 0x0000000400027c02 */ /* 0x000fe40008000f00 */
[----:B------:R-:W-:Y:S01]  /*0390*/  MOV R3, UR5 ;  /* 0x0000000500037c02 */ /* 0x000fe20008000f00 */
[----:B------:R-:W-:Y:S01]  /*03a0*/  IMAD.U32 R3, RZ, RZ, UR9 ;  /* 0x00000009ff037e24 */ /* 0x000fe2000f8e00ff */
[----:B------:R-:W-:Y:S01]  /*03b0*/  MOV R5, UR7 ;  /* 0x0000000700057c02 */ /* 0x000fe20008000f00 */
[----:B------:R-:W-:Y:S01]  /*03c0*/  UIMAD.WIDE.U32 UR4, UR20, UR16, URZ ;  /* 0x00000010140472a5 */ /* 0x000fe2000f8e00ff */
[----:B------:R-:W-:Y:S02]  /*03d0*/  MOV R4, UR6 ;  /* 0x0000000600047c02 */ /* 0x000fe40008000f00 */
[----:B------:R-:W-:Y:S01]  /*03e0*/  MOV R5, UR8 ;  /* 0x0000000800057c02 */ /* 0x000fe20008000f00 */
[----:B-12---:R-:W-:Y:S08]  /*03f0*/  @!P0 EXIT ;  /* 0x000000000000894d */ /* 0x006ff00003800000 */
[----:B------:R-:W0:Y:S01]  /*0400*/  LDC.64 R14, c[0x0][0x428] ;  /* 0x00010a00ff0e7b82 */ /* 0x000e220000000a00 */
[----:B------:R-:W1:Y:S01]  /*0410*/  LDCU.64 UR6, c[0x0][0x3d0] ;  /* 0x00007a00ff0677ac */ /* 0x000e620008000a00 */
[C---:B------:R-:W-:Y:S01]  /*0420*/  IMAD.WIDE.U32 R2, R0.reuse, UR10, R2 ;  /* 0x0000000a00027c25 */ /* 0x040fe2000f8e0002 */
[----:B------:R-:W-:Y:S01]  /*0430*/  SHF.R.S32.HI R9, RZ, 0x1f, R8 ;  /* 0x0000001fff097819 */ /* 0x000fe20000011408 */
[----:B------:R-:W2:Y:S01]  /*0440*/  S2R R28, SR_TID.X ;  /* 0x00000000001c7919 */ /* 0x000ea20000002100 */
[----:B------:R-:W-:Y:S01]  /*0450*/  UIMAD UR5, UR20, UR17, UR5 ;  /* 0x00000011140572a4 */ /* 0x000fe2000f8e0205 */
[----:B------:R-:W-:Y:S01]  /*0460*/  IMAD R35, R0, UR11, R3 ;  /* 0x0000000b00237c24 */ /* 0x000fe2000f8e0203 */
[----:B------:R-:W-:Y:S01]  /*0470*/  LEA R38, P0, R2, R38, 0x1 ;  /* 0x0000002602267211 */ /* 0x000fe200078008ff */
[----:B------:R-:W4:Y:S01]  /*0480*/  LDC.64 R20, c[0x0][0x3e8] ;  /* 0x0000fa00ff147b82 */ /* 0x000f220000000a00 */
[----:B------:R-:W-:Y:S01]  /*0490*/  IMAD R3, R9, R12, RZ ;  /* 0x0000000c09037224 */ /* 0x000fe200078e02ff */
[----:B------:R-:W0:Y:S01]  /*04a0*/  LDCU.U8 UR9, c[0x0][0x39e] ;  /* 0x000073c0ff0977ac */ /* 0x000e220008000000 */
[----:B------:R-:W-:Y:S01]  /*04b0*/  IMAD.WIDE.U32 R4, R0, UR14, R4 ;  /* 0x0000000e00047c25 */ /* 0x000fe2000f8e0004 */
[----:B------:R-:W-:-:S03]  /*04c0*/  LEA.HI.X R35, R2, R39, R35, 0x1, P0 ;  /* 0x0000002702237211 */ /* 0x000fc600000f0c23 */
[----:B------:R-:W-:Y:S01]  /*04d0*/  IMAD R31, R8, R13, R3 ;  /* 0x0000000d081f7224 */ /* 0x000fe200078e0203 */
[----:B------:R-:W2:Y:S01]  /*04e0*/  LDC.64 R42, c[0x0][0x3a0] ;  /* 0x0000e800ff2a7b82 */ /* 0x000ea20000000a00 */
[----:B------:R-:W-:Y:S01]  /*04f0*/  IMAD R33, R0, UR15, R5 ;  /* 0x0000000f00217c24 */ /* 0x000fe2000f8e0205 */
[----:B------:R-:W-:Y:S01]  /*0500*/  LEA R36, P0, R4, R36, 0x1 ;  /* 0x0000002404247211 */ /* 0x000fe200078008ff */
[----:B------:R-:W-:Y:S01]  /*0510*/  IMAD.WIDE.U32 R2, R8, R12, UR4 ;  /* 0x0000000408027e25 */ /* 0x000fe2000f8e000c */
[----:B-1----:R-:W-:Y:S02]  /*0520*/  UIMAD.WIDE.U32 UR4, UR20, UR6, URZ ;  /* 0x00000006140472a5 */ /* 0x002fe4000f8e00ff */
[----:B------:R-:W-:Y:S01]  /*0530*/  LEA.HI.X R33, R4, R37, R33, 0x1, P0 ;  /* 0x0000002504217211 */ /* 0x000fe200000f0c21 */
[----:B------:R-:W1:Y:S01]  /*0540*/  LDCU UR6, c[0x0][0x38c] ;  /* 0x00007180ff0677ac */ /* 0x000e620008000800 */
[----:B------:R-:W1:Y:S01]  /*0550*/  LDC.64 R22, c[0x0][0x450] ;  /* 0x00011400ff167b82 */ /* 0x000e620000000a00 */
[----:B0-----:R-:W-:Y:S01]  /*0560*/  IMAD.WIDE.U32 R6, R0, R14, RZ ;  /* 0x0000000e00067225 */ /* 0x001fe200078e00ff */
[----:B---3--:R-:W-:Y:S01]  /*0570*/  LEA R34, P1, R2, R10, 0x1 ;  /* 0x0000000a02227211 */ /* 0x008fe200078208ff */
[----:B------:R-:W-:Y:S01]  /*0580*/  UIMAD UR5, UR20, UR7, UR5 ;  /* 0x00000007140572a4 */ /* 0x000fe2000f8e0205 */
[----:B------:R-:W-:Y:S01]  /*0590*/  IADD3 R31, PT, PT, R3, R31, RZ ;  /* 0x0000001f031f7210 */ /* 0x000fe20007ffe0ff */
[----:B------:R-:W-:-:S03]  /*05a0*/  IMAD R7, R0, R15, R7 ;  /* 0x0000000f00077224 */ /* 0x000fc600078e0207 */
[----:B------:R-:W0:Y:S01]  /*05b0*/  LDC R13, c[0x0][0x384] ;  /* 0x0000e100ff0d7b82 */ /* 0x000e220000000800 */
[-C--:B----4-:R-:W-:Y:S01]  /*05c0*/  IMAD R9, R9, R20.reuse, RZ ;  /* 0x0000001409097224 */ /* 0x090fe200078e02ff */
[----:B------:R-:W-:Y:S01]  /*05d0*/  LEA.HI.X R31, R2, R11, R31, 0x1, P1 ;  /* 0x0000000b021f7211 */ /* 0x000fe200008f0c1f */
[----:B------:R-:W-:-:S04]  /*05e0*/  IMAD.WIDE.U32 R2, R8, R20, UR4 ;  /* 0x0000000408027e25 */ /* 0x000fc8000f8e0014 */
[----:B------:R-:W-:Y:S01]  /*05f0*/  IMAD R9, R8, R21, R9 ;  /* 0x0000001508097224 */ /* 0x000fe200078e0209 */
[----:B------:R-:W3:Y:S01]  /*0600*/  LDC.64 R44, c[0x0][0x440] ;  /* 0x00011000ff2c7b82 */ /* 0x000ee20000000a00 */
[C---:B--2---:R-:W-:Y:S01]  /*0610*/  IMAD.WIDE.U32 R26, R0.reuse, R42, RZ ;  /* 0x0000002a001a7225 */ /* 0x044fe200078e00ff */
[----:B-1----:R-:W-:Y:S02]  /*0620*/  UISETP.LT.AND UP0, UPT, UR6, 0x1, UPT ;  /* 0x000000010600788c */ /* 0x002fe4000bf01270 */
[----:B------:R-:W-:Y:S01]  /*0630*/  IADD3 R9, PT, PT, R3, R9, RZ ;  /* 0x0000000903097210 */ /* 0x000fe20007ffe0ff */
[----:B------:R-:W-:Y:S01]  /*0640*/  IMAD R3, R0, R43, R27 ;  /* 0x0000002b00037224 */ /* 0x000fe200078e021b */
[----:B------:R-:W-:Y:S02]  /*0650*/  USEL UR4, UR6, 0x1, !UP0 ;  /* 0x0000000106047887 */ /* 0x000fe4000c000000 */
[----:B------:R-:W1:Y:S01]  /*0660*/  LDC.64 R40, c[0x0][0x420] ;  /* 0x00010800ff287b82 */ /* 0x000e620000000a00 */
[----:B------:R-:W-:-:S07]  /*0670*/  LEA R32, P0, R2, R22, 0x1 ;  /* 0x0000001602207211 */ /* 0x000fce00078008ff */
[----:B------:R-:W2:Y:S01]  /*0680*/  LDC.64 R14, c[0x0][0x3a8] ;  /* 0x0000ea00ff0e7b82 */ /* 0x000ea20000000a00 */
[----:B0-----:R-:W-:-:S04]  /*0690*/  IMAD R8, R13, UR20, R0 ;  /* 0x000000140d087c24 */ /* 0x001fc8000f8e0200 */
[----:B------:R-:W-:Y:S01]  /*06a0*/  IMAD R0, R8, R25, RZ ;  /* 0x0000001908007224 */ /* 0x000fe200078e02ff */
[----:B------:R-:W-:Y:S02]  /*06b0*/  MOV R25, RZ ;  /* 0x000000ff00197202 */ /* 0x000fe40000000f00 */
[----:B------:R-:W0:Y:S01]  /*06c0*/  LDC.64 R4, c[0x0][0x478] ;  /* 0x00011e00ff047b82 */ /* 0x000e220000000a00 */
[----:B---3--:R-:W-:Y:S01]  /*06d0*/  LEA R27, P1, R26, R44, 0x2 ;  /* 0x0000002c1a1b7211 */ /* 0x008fe200078210ff */
[----:B------:R-:W-:Y:S01]  /*06e0*/  IMAD R0, R0, UR6, RZ ;  /* 0x0000000600007c24 */ /* 0x000fe2000f8e02ff */
[----:B------:R-:W-:Y:S02]  /*06f0*/  UIADD3 UR6, UPT, UPT, -UR4, URZ, URZ ;  /* 0x000000ff04067290 */ /* 0x000fe4000fffe1ff */
[----:B------:R-:W-:-:S03]  /*0700*/  LEA.HI.X R26, R26, R45, R3, 0x2, P1 ;  /* 0x0000002d1a1a7211 */ /* 0x000fc600008f1403 */
[----:B------:R-:W3:Y:S01]  /*0710*/  LDC.64 R18, c[0x0][0x3c0] ;  /* 0x0000f000ff127b82 */ /* 0x000ee20000000a00 */
[----:B-1----:R-:W-:Y:S01]  /*0720*/  IMAD.WIDE.U32 R12, R40, UR20, R6 ;  /* 0x00000014280c7c25 */ /* 0x002fe2000f8e0006 */
[----:B------:R-:W-:-:S03]  /*0730*/  LEA.HI.X R6, R2, R23, R9, 0x1, P0 ;  /* 0x0000001702067211 */ /* 0x000fc600000f0c09 */
[----:B------:R-:W-:-:S03]  /*0740*/  IMAD R24, R41, UR20, R13 ;  /* 0x0000001429187c24 */ /* 0x000fc6000f8e020d */
[----:B------:R-:W1:Y:S01]  /*0750*/  LDC.64 R16, c[0x0][0x3e0] ;  /* 0x0000f800ff107b82 */ /* 0x000e620000000a00 */
[----:B--2---:R-:W-:Y:S02]  /*0760*/  SHF.L.U64.HI R37, R14, 0x2, R15 ;  /* 0x000000020e257819 */ /* 0x004fe4000001020f */
[----:B------:R-:W-:Y:S01]  /*0770*/  MOV R15, R6 ;  /* 0x00000006000f7202 */ /* 0x000fe20000000f00 */
[----:B0-----:R-:W-:Y:S01]  /*0780*/  IMAD.WIDE.U32 R2, R28, 0x10, R4 ;  /* 0x000000101c027825 */ /* 0x001fe200078e0004 */
[----:B---3--:R-:W-:Y:S02]  /*0790*/  SHF.L.U64.HI R19, R18, 0x1, R19 ;  /* 0x0000000112137819 */ /* 0x008fe40000010213 */
[----:B-1----:R-:W-:-:S07]  /*07a0*/  SHF.L.U64.HI R17, R16, 0x1, R17 ;  /* 0x0000000110117819 */ /* 0x002fce0000010211 */
.L_x_4732:
[----:B------:R-:W-:Y:S01]  /*07b0*/  BAR.SYNC.DEFER_BLOCKING 0x0 ;  /* 0x0000000000007b1d */ /* 0x000fe20000010000 */
[----:B------:R-:W-:Y:S01]  /*07c0*/  MOV R39, R35 ;  /* 0x0000002300277202 */ /* 0x000fe20000000f00 */
[----:B-1----:R-:W-:Y:S01]  /*07d0*/  IMAD.MOV.U32 R6, RZ, RZ, R36 ;  /* 0x000000ffff067224 */ /* 0x002fe200078e0024 */
[----:B------:R-:W-:Y:S01]  /*07e0*/  MOV R7, R33 ;  /* 0x0000002100077202 */ /* 0x000fe20000000f00 */
[----:B------:R-:W-:-:S04]  /*07f0*/  IMAD.WIDE.U32 R4, R28, 0x10, R38 ;  /* 0x000000101c047825 */ /* 0x000fc800078e0026 */
[----:B------:R-:W-:Y:S02]  /*0800*/  IMAD.WIDE.U32 R8, R28, 0x10, R6 ;  /* 0x000000101c087825 */ /* 0x000fe400078e0006 */
[----:B-----5:R-:W5:Y:S04]  /*0810*/  LDG.E.128 R4, desc[UR18][R4.64] ;  /* 0x0000001204047981 */ /* 0x020f68000c1e1d00 */
[----:B------:R-:W5:Y:S01]  /*0820*/  LDG.E.128 R8, desc[UR18][R8.64] ;  /* 0x0000001208087981 */ /* 0x000f62000c1e1d00 */
[----:B------:R-:W-:-:S09]  /*0830*/  UISETP.NE.AND UP0, UPT, UR9, URZ, UPT ;  /* 0x000000ff0900728c */ /* 0x000fd2000bf05270 */
[----:B--2---:R-:W-:Y:S05]  /*0840*/  BRA.U UP0, `(.L_x_4710) ;  /* 0x0000000100a47547 */ /* 0x004fea000b800000 */
[C---:B-----5:R-:W-:Y:S02]  /*0850*/  PRMT R45, R4.reuse, 0x7632, R45 ;  /* 0x00007632042d7816 */ /* 0x060fe4000000002d */
[----:B------:R-:W-:Y:S02]  /*0860*/  SHF.L.U32 R21, R4, 0x10, RZ ;  /* 0x0000001004157819 */ /* 0x000fe400000006ff */
[C---:B------:R-:W-:Y:S02]  /*0870*/  PRMT R48, R5.reuse, 0x7632, R48 ;  /* 0x0000763205307816 */ /* 0x040fe40000000030 */
[----:B------:R-:W-:Y:S02]  /*0880*/  SHF.L.U32 R4, R5, 0x10, RZ ;  /* 0x0000001005047819 */ /* 0x000fe400000006ff */
[----:B------:R-:W-:Y:S02]  /*0890*/  PRMT R5, R8, 0x7632, R5 ;  /* 0x0000763208057816 */ /* 0x000fe40000000005 */
[----:B------:R-:W-:-:S02]  /*08a0*/  PRMT R50, R6, 0x7632, R50 ;  /* 0x0000763206327816 */ /* 0x000fc40000000032 */
[----:B------:R-:W-:Y:S02]  /*08b0*/  SHF.L.U32 R51, R6, 0x10, RZ ;  /* 0x0000001006337819 */ /* 0x000fe400000006ff */
[----:B------:R-:W-:Y:S02]  /*08c0*/  SHF.L.U32 R8, R8, 0x10, RZ ;  /* 0x0000001008087819 */ /* 0x000fe400000006ff */
[C---:B------:R-:W-:Y:S02]  /*08d0*/  PRMT R53, R7.reuse, 0x7632, R53 ;  /* 0x0000763207357816 */ /* 0x040fe40000000035 */
[----:B------:R-:W-:Y:S01]  /*08e0*/  SHF.L.U32 R54, R7, 0x10, RZ ;  /* 0x0000001007367819 */ /* 0x000fe200000006ff */
[----:B------:R-:W-:Y:S01]  /*08f0*/  FADD.FTZ R44, R8, R29 ;  /* 0x0000001d082c7221 */ /* 0x000fe20000010000 */
[----:B------:R-:W-:Y:S01]  /*0900*/  PRMT R6, R9, 0x7632, R6 ;  /* 0x0000763209067816 */ /* 0x000fe20000000006 */
[----:B------:R-:W-:Y:S01]  /*0910*/  IMAD.U32 R53, R53, 0x10000, RZ ;  /* 0x0001000035357824 */ /* 0x000fe200078e00ff */
[----:B------:R-:W-:Y:S01]  /*0920*/  SHF.L.U32 R20, R9, 0x10, RZ ;  /* 0x0000001009147819 */ /* 0x000fe200000006ff */
[----:B------:R-:W-:Y:S01]  /*0930*/  FMUL.FTZ R62, R21, R44 ;  /* 0x0000002c153e7220 */ /* 0x000fe20000410000 */
[C---:B------:R-:W-:Y:S01]  /*0940*/  PRMT R7, R10.reuse, 0x7632, R7 ;  /* 0x000076320a077816 */ /* 0x040fe20000000007 */
[----:B------:R-:W-:Y:S01]  /*0950*/  IMAD.U32 R10, R10, 0x10000, RZ ;  /* 0x000100000a0a7824 */ /* 0x000fe200078e00ff */
[C---:B------:R-:W-:Y:S01]  /*0960*/  PRMT R9, R11.reuse, 0x7632, R9 ;  /* 0x000076320b097816 */ /* 0x040fe20000000009 */
[--C-:B------:R-:W-:Y:S01]  /*0970*/  FADD.FTZ R43, R20, R29.reuse ;  /* 0x0000001d142b7221 */ /* 0x100fe20000010000 */
[----:B------:R-:W-:Y:S01]  /*0980*/  SHF.L.U32 R22, R11, 0x10, RZ ;  /* 0x000000100b167819 */ /* 0x000fe200000006ff */
[--C-:B------:R-:W-:Y:S01]  /*0990*/  FADD.FTZ R42, R10, R29.reuse ;  /* 0x0000001d0a2a7221 */ /* 0x100fe20000010000 */
        /* <DEDUP_REMOVED lines=20> */
.L_x_4710:
        /* <DEDUP_REMOVED lines=9> */
[----:B------:R-:W-:Y:S01]  /*0b70*/  PRMT R20, R10, 0x7632, R20 ;  /* 0x000076320a147816 */ /* 0x000fe20000000014 */
[--C-:B------:R-:W-:Y:S01]  /*0b80*/  FADD.FTZ R42, R42, R29.reuse ;  /* 0x0000001d2a2a7221 */ /* 0x100fe20000010000 */
[----:B------:R-:W-:Y:S02]  /*0b90*/  SHF.L.U32 R40, R11, 0x10, RZ ;  /* 0x000000100b287819 */ /* 0x000fe400000006ff */
[----:B------:R-:W-:Y:S01]  /*0ba0*/  SHF.L.U32 R8, R8, 0x10, RZ ;  /* 0x0000001008087819 */ /* 0x000fe200000006ff */
[----:B------:R-:W-:Y:S01]  /*0bb0*/  IMAD.U32 R20, R20, 0x10000, RZ ;  /* 0x0001000014147824 */ /* 0x000fe200078e00ff */
[----:B------:R-:W-:Y:S01]  /*0bc0*/  SHF.L.U32 R10, R9, 0x10, RZ ;  /* 0x00000010090a7819 */ /* 0x000fe200000006ff */
[--C-:B------:R-:W-:Y:S01]  /*0bd0*/  FADD.FTZ R41, R40, R29.reuse ;  /* 0x0000001d28297221 */ /* 0x100fe20000010000 */
[----:B------:R-:W-:Y:S01]  /*0be0*/  FSETP.GTU.FTZ.AND P0, PT, R43, 20, PT ;  /* 0x41a000002b00780b */ /* 0x000fe20003f1c000 */
[--C-:B------:R-:W-:Y:S01]  /*0bf0*/  FADD.FTZ R40, R8, R29.reuse ;  /* 0x0000001d08287221 */ /* 0x100fe20000010000 */
[----:B------:R-:W-:Y:S01]  /*0c00*/  FSETP.GTU.FTZ.AND P1, PT, R42, 20, PT ;  /* 0x41a000002a00780b */ /* 0x000fe20003f3c000 */
[--C-:B------:R-:W-:Y:S01]  /*0c10*/  FADD.FTZ R39, R10, R29.reuse ;  /* 0x0000001d0a277221 */ /* 0x100fe20000010000 */
        /* <DEDUP_REMOVED lines=38> */
.L_x_4713:
[----:B------:R-:W-:Y:S05]  /*0e80*/  BSYNC.RECONVERGENT B0 ;  /* 0x0000000000007941 */ /* 0x000fea0003800200 */
.L_x_4712:
[----:B------:R-:W-:Y:S01]  /*0e90*/  SHF.L.U32 R52, R11, 0x10, RZ ;  /* 0x000000100b347819 */ /* 0x000fe200000006ff */
[----:B------:R-:W-:Y:S01]  /*0ea0*/  BSSY.RECONVERGENT B0, `(.L_x_4714) ;  /* 0x0000026000007945 */ /* 0x000fe20003800200 */
[----:B------:R-:W-:Y:S01]  /*0eb0*/  FSETP.GTU.FTZ.AND P4, PT, R47, 20, PT ;  /* 0x41a000002f00780b */ /* 0x000fe20003f9c000 */
[C---:B------:R-:W-:Y:S01]  /*0ec0*/  IMAD.U32 R4, R5.reuse, 0x10000, RZ ;  /* 0x0001000005047824 */ /* 0x040fe200078e00ff */
[----:B------:R-:W-:Y:S01]  /*0ed0*/  PRMT R48, R5, 0x7632, R48 ;  /* 0x0000763205307816 */ /* 0x000fe20000000030 */
[----:B------:R-:W-:Y:S01]  /*0ee0*/  FADD.FTZ R52, R52, R29 ;  /* 0x0000001d34347221 */ /* 0x000fe20000010000 */
        /* <DEDUP_REMOVED lines=33> */
.L_x_4715:
[----:B------:R-:W-:Y:S05]  /*1100*/  BSYNC.RECONVERGENT B0 ;  /* 0x0000000000007941 */ /* 0x000fea0003800200 */
.L_x_4714:
[C---:B------:R-:W-:Y:S01]  /*1110*/  SHF.L.U32 R54, R7.reuse, 0x10, RZ ;  /* 0x0000001007367819 */ /* 0x040fe200000006ff */
[----:B------:R-:W-:Y:S01]  /*1120*/  BSSY.RECONVERGENT B0, `(.L_x_4716) ;  /* 0x0000026000007945 */ /* 0x000fe20003800200 */
[----:B------:R-:W-:Y:S01]  /*1130*/  PRMT R7, R7, 0x7632, R7 ;  /* 0x0000763207077816 */ /* 0x000fe20000000007 */
[----:B------:R-:W-:Y:S01]  /*1140*/  IMAD.U32 R45, R45, 0x10000, RZ ;  /* 0x000100002d2d7824 */ /* 0x000fe200078e00ff */
        /* <DEDUP_REMOVED lines=35> */
.L_x_4717:
[----:B------:R-:W-:Y:S05]  /*1380*/  BSYNC.RECONVERGENT B0 ;  /* 0x0000000000007941 */ /* 0x000fea0003800200 */
.L_x_4716:
        /* <DEDUP_REMOVED lines=32> */
.L_x_4719:
[----:B------:R-:W-:Y:S05]  /*1590*/  BSYNC.RECONVERGENT B0 ;  /* 0x0000000000007941 */ /* 0x000fea0003800200 */
.L_x_4718:
        /* <DEDUP_REMOVED lines=32> */
.L_x_4721:
[----:B------:R-:W-:Y:S05]  /*17a0*/  BSYNC.RECONVERGENT B0 ;  /* 0x0000000000007941 */ /* 0x000fea0003800200 */
.L_x_4720:
        /* <DEDUP_REMOVED lines=32> */
.L_x_4723:
[----:B------:R-:W-:Y:S05]  /*19b0*/  BSYNC.RECONVERGENT B0 ;  /* 0x0000000000007941 */ /* 0x000fea0003800200 */
.L_x_4722:
        /* <DEDUP_REMOVED lines=32> */
.L_x_4725:
[----:B------:R-:W-:Y:S05]  /*1bc0*/  BSYNC.RECONVERGENT B0 ;  /* 0x0000000000007941 */ /* 0x000fea0003800200 */
.L_x_4724:
        /* <DEDUP_REMOVED lines=32> */
.L_x_4727:
[----:B------:R-:W-:Y:S05]  /*1dd0*/  BSYNC.RECONVERGENT B0 ;  /* 0x0000000000007941 */ /* 0x000fea0003800200 */
.L_x_4726:
        /* <DEDUP_REMOVED lines=8> */
.L_x_4711:
        /* <DEDUP_REMOVED lines=18> */
[----:B------:R-:W-:Y:S02]  /*1f80*/  MOV R6, R32 ;  /* 0x0000002000067202 */ /* 0x000fe40000000f00 */
[----:B------:R-:W2:Y:S01]  /*1f90*/  LDC.64 R20, c[0x0][0x480] ;  /* 0x00012000ff147b82 */ /* 0x000ea20000000a00 */
[----:B------:R-:W-:Y:S01]  /*1fa0*/  MOV R7, R15 ;  /* 0x0000000f00077202 */ /* 0x000fe20000000f00 */
[----:B------:R-:W-:Y:S01]  /*1fb0*/  IMAD.WIDE.U32 R4, R28, 0x10, R4 ;  /* 0x000000101c047825 */ /* 0x000fe200078e0004 */
[----:B------:R-:W-:-:S02]  /*1fc0*/  ISETP.NE.AND P0, PT, R25, RZ, PT ;  /* 0x000000ff1900720c */ /* 0x000fc40003f05270 */
[----:B------:R-:W-:Y:S01]  /*1fd0*/  MOV R69, R27 ;  /* 0x0000001b00457202 */ /* 0x000fe20000000f00 */
[C---:B------:R-:W-:Y:S01]  /*1fe0*/  IMAD.WIDE.U32 R6, R28.reuse, 0x10, R6 ;  /* 0x000000101c067825 */ /* 0x040fe200078e0006 */
[----:B------:R-:W-:Y:S02]  /*1ff0*/  MOV R63, R4 ;  /* 0x00000004003f7202 */ /* 0x000fe40000000f00 */
[----:B------:R-:W-:Y:S01]  /*2000*/  MOV R64, R5 ;  /* 0x0000000500407202 */ /* 0x000fe20000000f00 */
[----:B------:R-:W-:Y:S01]  /*2010*/  IMAD.MOV.U32 R65, RZ, RZ, R6 ;  /* 0x000000ffff417224 */ /* 0x000fe200078e0006 */
[----:B------:R-:W-:Y:S02]  /*2020*/  ISETP.EQ.AND P0, PT, R28, RZ, P0 ;  /* 0x000000ff1c00720c */ /* 0x000fe40000702270 */
[----:B------:R-:W-:Y:S02]  /*2030*/  MOV R66, R7 ;  /* 0x0000000700427202 */ /* 0x000fe40000000f00 */
[----:B------:R-:W-:Y:S01]  /*2040*/  MOV R68, R26 ;  /* 0x0000001a00447202 */ /* 0x000fe20000000f00 */
[----:B0-----:R-:W-:-:S03]  /*2050*/  ULEA UR4, UR5, UR4, 0x18 ;  /* 0x0000000405047291 */ /* 0x001fc6000f8ec0ff */
[----:B------:R-:W-:Y:S01]  /*2060*/  UMOV UR5, UR6 ;  /* 0x0000000600057c82 */ /* 0x000fe20008000000 */
[----:B------:R-:W-:-:S12]  /*2070*/  UIADD3 UR4, UPT, UPT, UR4, 0x440, URZ ;  /* 0x0000044004047890 */ /* 0x000fd8000fffe0ff */
.L_x_4731:
[----:B------:R-:W-:Y:S02]  /*2080*/  MOV R22, R69 ;  /* 0x0000004500167202 */ /* 0x000fe40000000f00 */
[----:B------:R-:W-:-:S05]  /*2090*/  MOV R23, R68 ;  /* 0x0000004400177202 */ /* 0x000fca0000000f00 */
[----:B------:R-:W3:Y:S01]  /*20a0*/  LDG.E R73, desc[UR18][R22.64] ;  /* 0x0000001216497981 */ /* 0x000ee2000c1e1900 */
[----:B------:R-:W-:Y:S02]  /*20b0*/  MOV R8, R63 ;  /* 0x0000003f00087202 */ /* 0x000fe40000000f00 */
[----:B------:R-:W-:-:S06]  /*20c0*/  MOV R9, R64 ;  /* 0x0000004000097202 */ /* 0x000fcc0000000f00 */
[----:B------:R-:W4:Y:S01]  /*20d0*/  LDG.E.128 R8, desc[UR18][R8.64] ;  /* 0x0000001208087981 */ /* 0x000f22000c1e1d00 */
[----:B------:R-:W-:Y:S01]  /*20e0*/  IMAD.MOV.U32 R4, RZ, RZ, R65 ;  /* 0x000000ffff047224 */ /* 0x000fe200078e0041 */
[----:B------:R-:W-:-:S06]  /*20f0*/  MOV R5, R66 ;  /* 0x0000004200057202 */ /* 0x000fcc0000000f00 */
[----:B------:R-:W5:Y:S01]  /*2100*/  LDG.E.128 R4, desc[UR18][R4.64] ;  /* 0x0000001204047981 */ /* 0x000f62000c1e1d00 */
[C---:B-1----:R-:W-:Y:S01]  /*2110*/  ISETP.GE.AND P1, PT, R71.reuse, 0x1, PT ;  /* 0x000000014700780c */ /* 0x042fe20003f26270 */
[----:B------:R-:W0:Y:S01]  /*2120*/  S2UR UR8, SR_CgaCtaId ;  /* 0x00000000000879c3 */ /* 0x000e220000008800 */
[----:B------:R-:W-:Y:S01]  /*2130*/  UMOV UR7, 0x400 ;  /* 0x0000040000077882 */ /* 0x000fe20000000000 */
[----:B------:R-:W-:Y:S01]  /*2140*/  ISETP.NE.AND P2, PT, R71, RZ, PT ;  /* 0x000000ff4700720c */ /* 0x000fe20003f45270 */
[----:B------:R-:W-:Y:S01]  /*2150*/  BSSY.RECONVERGENT B0, `(.L_x_4729) ;  /* 0x000007c000007945 */ /* 0x000fe20003800200 */
[----:B------:R-:W-:Y:S01]  /*2160*/  ISETP.NE.AND P3, PT, R28, RZ, PT ;  /* 0x000000ff1c00720c */ /* 0x000fe20003f65270 */
[----:B0-----:R-:W-:Y:S01]  /*2170*/  ULEA UR7, UR8, UR7, 0x18 ;  /* 0x0000000708077291 */ /* 0x001fe2000f8ec0ff */
[----:B---3--:R-:W-:-:S04]  /*2180*/  FMUL.FTZ R73, R73, 1.4426950216293334961 ;  /* 0x3fb8aa3b49497820 */ /* 0x008fc80000410000 */
[C---:B------:R-:W-:Y:S01]  /*2190*/  FMUL.FTZ R82, R73.reuse, R40 ;  /* 0x0000002849527220 */ /* 0x040fe20000410000 */
[C---:B------:R-:W-:Y:S01]  /*21a0*/  FMUL.FTZ R78, R73.reuse, R43 ;  /* 0x0000002b494e7220 */ /* 0x040fe20000410000 */
[C---:B------:R-:W-:Y:S01]  /*21b0*/  FMUL.FTZ R74, R73.reuse, R39 ;  /* 0x00000027494a7220 */ /* 0x040fe20000410000 */
[C---:B------:R-:W-:Y:S01]  /*21c0*/  FMUL.FTZ R75, R73.reuse, R42 ;  /* 0x0000002a494b7220 */ /* 0x040fe20000410000 */
[C---:B------:R-:W-:Y:S01]  /*21d0*/  FMUL.FTZ R70, R73.reuse, R47 ;  /* 0x0000002f49467220 */ /* 0x040fe20000410000 */
[C---:B----4-:R-:W-:Y:S01]  /*21e0*/  PRMT R22, R8.reuse, 0x7632, R22 ;  /* 0x0000763208167816 */ /* 0x050fe20000000016 */
[----:B------:R-:W0:Y:S01]  /*21f0*/  MUFU.EX2 R82, R82 ;  /* 0x0000005200527308 */ /* 0x000e220000000800 */
[----:B------:R-:W-:Y:S01]  /*2200*/  SHF.L.U32 R23, R8, 0x10, RZ ;  /* 0x0000001008177819 */ /* 0x000fe200000006ff */
[C---:B------:R-:W-:Y:S01]  /*2210*/  FMUL.FTZ R81, R73.reuse, R44 ;  /* 0x0000002c49517220 */ /* 0x040fe20000410000 */
[----:B------:R-:W-:Y:S01]  /*2220*/  SHF.L.U32 R83, R22, 0x10, RZ ;  /* 0x0000001016537819 */ /* 0x000fe200000006ff */
[----:B------:R-:W-:Y:S01]  /*2230*/  FMUL.FTZ R72, R73, R41 ;  /* 0x0000002949487220 */ /* 0x000fe20000410000 */
[----:B------:R-:W-:Y:S01]  /*2240*/  SHF.L.U32 R22, R9, 0x10, RZ ;  /* 0x0000001009167819 */ /* 0x000fe200000006ff */
[----:B------:R-:W-:Y:S01]  /*2250*/  FMUL.FTZ R84, R23, R62 ;  /* 0x0000003e17547220 */ /* 0x000fe20000410000 */
[----:B------:R-:W-:Y:S01]  /*2260*/  PRMT R8, R9, 0x7632, R8 ;  /* 0x0000763209087816 */ /* 0x000fe20000000008 */
[----:B------:R-:W1:Y:S01]  /*2270*/  MUFU.EX2 R78, R78 ;  /* 0x0000004e004e7308 */ /* 0x000e620000000800 */
[----:B------:R-:W-:Y:S01]  /*2280*/  FMUL.FTZ R83, R83, R58 ;  /* 0x0000003a53537220 */ /* 0x000fe20000410000 */
[----:B------:R-:W-:Y:S01]  /*2290*/  FMUL.FTZ R85, R22, R61 ;  /* 0x0000003d16557220 */ /* 0x000fe20000410000 */
[----:B------:R-:W-:Y:S01]  /*22a0*/  SHF.L.U32 R8, R8, 0x10, RZ ;  /* 0x0000001008087819 */ /* 0x000fe200000006ff */
[----:B------:R-:W-:Y:S01]  /*22b0*/  FMUL.FTZ R73, R73, R52 ;  /* 0x0000003449497220 */ /* 0x000fe20000410000 */
[----:B------:R-:W-:-:S02]  /*22c0*/  PRMT R9, R10, 0x7632, R9 ;  /* 0x000076320a097816 */ /* 0x000fc40000000009 */
[----:B------:R-:W-:Y:S01]  /*22d0*/  SHF.L.U32 R23, R10, 0x10, RZ ;  /* 0x000000100a177819 */ /* 0x000fe200000006ff */
[----:B------:R-:W3:Y:S01]  /*22e0*/  MUFU.EX2 R74, R74 ;  /* 0x0000004a004a7308 */ /* 0x000ee20000000800 */
[----:B0-----:R-:W-:Y:S01]  /*22f0*/  FFMA.FTZ R22, R84, R82, R83 ;  /* 0x0000005254167223 */ /* 0x001fe20000010053 */
[----:B------:R-:W-:Y:S01]  /*2300*/  FMUL.FTZ R87, R8, R57 ;  /* 0x0000003908577220 */ /* 0x000fe20000410000 */
[----:B------:R-:W-:Y:S01]  /*2310*/  SHF.L.U32 R9, R9, 0x10, RZ ;  /* 0x0000001009097819 */ /* 0x000fe200000006ff */
[----:B------:R-:W-:Y:S01]  /*2320*/  FMUL.FTZ R80, R23, R60 ;  /* 0x0000003c17507220 */ /* 0x000fe20000410000 */
[C---:B------:R-:W-:Y:S01]  /*2330*/  PRMT R8, R11.reuse, 0x7632, R8 ;  /* 0x000076320b087816 */ /* 0x040fe20000000008 */
[----:B------:R-:W-:Y:S02]  /*2340*/  IMAD.U32 R10, R11, 0x10000, RZ ;  /* 0x000100000b0a7824 */ /* 0x000fe400078e00ff */
[----:B------:R-:W0:Y:S01]  /*2350*/  MUFU.EX2 R75, R75 ;  /* 0x0000004b004b7308 */ /* 0x000e220000000800 */
[----:B-1----:R-:W-:Y:S01]  /*2360*/  FFMA.FTZ R22, R78, R22, R85 ;  /* 0x000000164e167223 */ /* 0x002fe20000010055 */
[----:B------:R-:W-:Y:S01]  /*2370*/  FMUL.FTZ R79, R9, R56 ;  /* 0x00000038094f7220 */ /* 0x000fe20000410000 */
[----:B------:R-:W-:Y:S01]  /*2380*/  SHF.L.U32 R8, R8, 0x10, RZ ;  /* 0x0000001008087819 */ /* 0x000fe200000006ff */
[----:B------:R-:W-:-:S04]  /*2390*/  FMUL.FTZ R77, R10, R59 ;  /* 0x0000003b0a4d7220 */ /* 0x000fc80000410000 */
[----:B------:R-:W1:Y:S01]  /*23a0*/  MUFU.EX2 R70, R70 ;  /* 0x0000004600467308 */ /* 0x000e620000000800 */
[----:B---3--:R-:W-:Y:S01]  /*23b0*/  FFMA.FTZ R22, R74, R22, R87 ;  /* 0x000000164a167223 */ /* 0x008fe20000010057 */
[----:B------:R-:W-:-:S06]  /*23c0*/  FMUL.FTZ R76, R8, R55 ;  /* 0x00000037084c7220 */ /* 0x000fcc0000410000 */
[----:B------:R-:W3:Y:S01]  /*23d0*/  MUFU.EX2 R81, R81 ;  /* 0x0000005100517308 */ /* 0x000ee20000000800 */
[----:B0-----:R-:W-:-:S07]  /*23e0*/  FFMA.FTZ R22, R75, R22, R80 ;  /* 0x000000164b167223 */ /* 0x001fce0000010050 */
[----:B------:R-:W0:Y:S01]  /*23f0*/  MUFU.EX2 R72, R72 ;  /* 0x0000004800487308 */ /* 0x000e220000000800 */
[----:B-1----:R-:W-:-:S07]  /*2400*/  FFMA.FTZ R22, R70, R22, R79 ;  /* 0x0000001646167223 */ /* 0x002fce000001004f */
[----:B------:R-:W1:Y:S01]  /*2410*/  MUFU.EX2 R73, R73 ;  /* 0x0000004900497308 */ /* 0x000e620000000800 */
[----:B---3--:R-:W-:-:S04]  /*2420*/  FMUL.FTZ R9, R81, R82 ;  /* 0x0000005251097220 */ /* 0x008fc80000410000 */
[----:B------:R-:W-:Y:S01]  /*2430*/  FMUL.FTZ R9, R78, R9 ;  /* 0x000000094e097220 */ /* 0x000fe20000410000 */
[----:B0-----:R-:W-:-:S03]  /*2440*/  FFMA.FTZ R22, R72, R22, R77 ;  /* 0x0000001648167223 */ /* 0x001fc6000001004d */
[----:B------:R-:W-:-:S04]  /*2450*/  FMUL.FTZ R8, R74, R9 ;  /* 0x000000094a087220 */ /* 0x000fc80000410000 */
[----:B------:R-:W-:Y:S01]  /*2460*/  FMUL.FTZ R9, R75, R8 ;  /* 0x000000084b097220 */ /* 0x000fe20000410000 */
[----:B-1----:R-:W-:-:S03]  /*2470*/  FFMA.FTZ R22, R73, R22, R76 ;  /* 0x0000001649167223 */ /* 0x002fc6000001004c */
[----:B------:R-:W-:Y:S02]  /*2480*/  FMUL.FTZ R9, R70, R9 ;  /* 0x0000000946097220 */ /* 0x000fe40000410000 */
[----:B------:R-:W0:Y:S02]  /*2490*/  SHFL.UP PT, R10, R22, 0x1, RZ ;  /* 0x04200000160a7989 */ /* 0x000e2400000e00ff */
        /* <DEDUP_REMOVED lines=18> */
[----:B------:R-:W-:Y:S01]  /*25c0*/  HFMA2 R8, -RZ, RZ, 1.875, 0 ;  /* 0x3f800000ff087431 */ /* 0x000fe200000001ff */
[----:B------:R-:W-:Y:S02]  /*25d0*/  ISETP.GE.AND P1, PT, R71, 0x8, PT ;  /* 0x000000084700780c */ /* 0x000fe40003f26270 */
[----:B------:R-:W-:Y:S01]  /*25e0*/  SHFL.UP PT, R86, R89, 0x8, RZ ;  /* 0x0500000059567989 */ /* 0x000fe200000e00ff */
[----:B------:R-:W-:-:S03]  /*25f0*/  MOV R9, RZ ;  /* 0x000000ff00097202 */ /* 0x000fc60000000f00 */
[----:B------:R-:W0:Y:S04]  /*2600*/  SHFL.UP PT, R11, R10, 0x8, RZ ;  /* 0x050000000a0b7989 */ /* 0x000e2800000e00ff */
[----:B------:R-:W-:Y:S01]  /*2610*/  @P0 LDS.64 R8, [UR4] ;  /* 0x00000004ff080984 */ /* 0x000fe20008000a00 */
[C---:B0-----:R-:W-:Y:S02]  /*2620*/  FFMA.FTZ R11, R89.reuse, R11, R10 ;  /* 0x0000000b590b7223 */ /* 0x041fe4000001000a */
[----:B------:R-:W-:-:S03]  /*2630*/  @P1 FMUL.FTZ R89, R89, R86 ;  /* 0x0000005659591220 */ /* 0x000fc60000410000 */
[----:B------:R-:W-:Y:S02]  /*2640*/  FSEL R86, R10, R11, !P1 ;  /* 0x0000000b0a567208 */ /* 0x000fe40004800000 */
[----:B------:R-:W0:Y:S01]  /*2650*/  SHFL.UP PT, R22, R89, 0x10, RZ ;  /* 0x0600000059167989 */ /* 0x000e2200000e00ff */
[----:B------:R-:W-:-:S03]  /*2660*/  ISETP.NE.AND P1, PT, R71, 0x1f, PT ;  /* 0x0000001f4700780c */ /* 0x000fc60003f25270 */
[----:B------:R-:W1:Y:S01]  /*2670*/  SHFL.UP PT, R23, R86, 0x10, RZ ;  /* 0x0600000056177989 */ /* 0x000e6200000e00ff */
[C---:B0-----:R-:W-:Y:S01]  /*2680*/  FMUL.FTZ R22, R89.reuse, R22 ;  /* 0x0000001659167220 */ /* 0x041fe20000410000 */
[----:B-1----:R-:W-:-:S08]  /*2690*/  FFMA.FTZ R23, R89, R23, R86 ;  /* 0x0000001759177223 */ /* 0x002fd00000010056 */
        /* <DEDUP_REMOVED lines=11> */
[----:B0-----:R-:W-:-:S02]  /*2750*/  @!P2 MOV R91, R8 ;  /* 0x00000008005ba202 */ /* 0x001fc40000000f00 */
[----:B-1----:R-:W-:-:S03]  /*2760*/  @!P2 MOV R88, R9 ;  /* 0x000000090058a202 */ /* 0x002fc60000000f00 */
[----:B------:R-:W0:Y:S01]  /*2770*/  @P3 LDS R93, [UR7+0x434] ;  /* 0x00043407ff5d3984 */ /* 0x000e220008000800 */
[----:B---3--:R-:W-:Y:S01]  /*2780*/  FFMA.FTZ R11, R10, R9, R11 ;  /* 0x000000090a0b7223 */ /* 0x008fe2000001000b */
[----:B0-----:R-:W-:-:S04]  /*2790*/  @P3 FFMA.FTZ R88, R93, R91, R88 ;  /* 0x0000005b5d583223 */ /* 0x001fc80000010058 */
[----:B------:R-:W-:Y:S01]  /*27a0*/  FFMA.FTZ R23, R81, R88, R84 ;  /* 0x0000005851177223 */ /* 0x000fe20000010054 */
[----:B-----5:R-:W-:Y:S01]  /*27b0*/  IMAD.U32 R84, R6, 0x10000, RZ ;  /* 0x0001000006547824 */ /* 0x020fe200078e00ff */
[----:B------:R-:W-:Y:S02]  /*27c0*/  SHF.L.U32 R81, R4, 0x10, RZ ;  /* 0x0000001004517819 */ /* 0x000fe400000006ff */
[--C-:B------:R-:W-:Y:S01]  /*27d0*/  FFMA.FTZ R22, R82, R23, R83.reuse ;  /* 0x0000001752167223 */ /* 0x100fe20000010053 */
[----:B------:R-:W-:Y:S02]  /*27e0*/  PRMT R83, R6, 0x7632, R83 ;  /* 0x0000763206537816 */ /* 0x000fe40000000053 */
[----:B------:R-:W-:Y:S01]  /*27f0*/  PRMT R6, R7, 0x7632, R6 ;  /* 0x0000763207067816 */ /* 0x000fe20000000006 */
[--C-:B------:R-:W-:Y:S01]  /*2800*/  FFMA.FTZ R78, R78, R22, R85.reuse ;  /* 0x000000164e4e7223 */ /* 0x100fe20000010055 */
[----:B------:R-:W-:Y:S02]  /*2810*/  PRMT R85, R4, 0x7632, R85 ;  /* 0x0000763204557816 */ /* 0x000fe40000000055 */
[C---:B------:R-:W-:Y:S01]  /*2820*/  SHF.L.U32 R82, R5.reuse, 0x10, RZ ;  /* 0x0000001005527819 */ /* 0x040fe200000006ff */
[----:B------:R-:W-:Y:S01]  /*2830*/  FFMA.FTZ R87, R74, R78, R87 ;  /* 0x0000004e4a577223 */ /* 0x000fe20000010057 */
[----:B------:R-:W-:-:S02]  /*2840*/  PRMT R74, R5, 0x7632, R74 ;  /* 0x00007632054a7816 */ /* 0x000fc4000000004a */
[----:B------:R-:W-:Y:S01]  /*2850*/  SHF.L.U32 R7, R7, 0x10, RZ ;  /* 0x0000001007077819 */ /* 0x000fe200000006ff */
[----:B------:R-:W-:Y:S01]  /*2860*/  FFMA.FTZ R75, R75, R87, R80 ;  /* 0x000000574b4b7223 */ /* 0x000fe20000010050 */
[----:B------:R-:W-:Y:S01]  /*2870*/  SHF.L.U32 R86, R85, 0x10, RZ ;  /* 0x0000001055567819 */ /* 0x000fe200000006ff */
        /* <DEDUP_REMOVED lines=9> */
.L_x_4730:
[----:B------:R-:W-:Y:S05]  /*2910*/  BSYNC.RECONVERGENT B0 ;  /* 0x0000000000007941 */ /* 0x000fea0003800200 */
.L_x_4729:
[----:B------:R-:W-:Y:S01]  /*2920*/  UIADD3 UR5, UPT, UPT, UR5, 0x1, URZ ;  /* 0x0000000105057890 */ /* 0x000fe2000fffe0ff */
[----:B------:R-:W-:Y:S01]  /*2930*/  FFMA.FTZ R70, R70, R75, R79 ;  /* 0x0000004b46467223 */ /* 0x000fe2000001004f */
[----:B0-----:R-:W-:Y:S01]  /*2940*/  SHF.L.U32 R5, R74, 0x10, RZ ;  /* 0x000000104a057819 */ /* 0x001fe200000006ff */
[----:B------:R-:W-:Y:S01]  /*2950*/  FFMA.FTZ R46, R81, R23, R46 ;  /* 0x00000017512e7223 */ /* 0x000fe2000001002e */
[----:B------:R-:W-:Y:S01]  /*2960*/  UISETP.NE.AND UP0, UPT, UR5, URZ, UPT ;  /* 0x000000ff0500728c */ /* 0x000fe2000bf05270 */
[----:B------:R-:W-:Y:S01]  /*2970*/  FFMA.FTZ R72, R72, R70, R77 ;  /* 0x0000004648487223 */ /* 0x000fe2000001004d */
[----:B------:R-:W-:Y:S01]  /*2980*/  SHF.L.U32 R83, R83, 0x10, RZ ;  /* 0x0000001053537819 */ /* 0x000fe200000006ff */
[----:B------:R-:W-:Y:S01]  /*2990*/  FFMA.FTZ R45, R86, R22, R45 ;  /* 0x00000016562d7223 */ /* 0x000fe2000001002d */
[----:B------:R-:W-:Y:S01]  /*29a0*/  SHF.L.U32 R6, R6, 0x10, RZ ;  /* 0x0000001006067819 */ /* 0x000fe200000006ff */
[----:B------:R-:W-:Y:S01]  /*29b0*/  FFMA.FTZ R73, R73, R72, R76 ;  /* 0x0000004849497223 */ /* 0x000fe2000001004c */
[----:B------:R-:W-:Y:S01]  /*29c0*/  LEA R69, P3, R14, R69, 0x2 ;  /* 0x000000450e457211 */ /* 0x000fe200078610ff */
        /* <DEDUP_REMOVED lines=8> */
[----:B------:R-:W-:Y:S01]  /*2a50*/  IADD3.X R64, PT, PT, R64, R19, RZ, P1, !PT ;  /* 0x0000001340407210 */ /* 0x000fe20000ffe4ff */
[----:B------:R-:W-:Y:S01]  /*2a60*/  IMAD.X R68, R68, 0x1, R37, P3 ;  /* 0x0000000144447824 */ /* 0x000fe200018e0625 */
[----:B------:R-:W-:Y:S01]  /*2a70*/  IADD3.X R66, PT, PT, R66, R17, RZ, P2, !PT ;  /* 0x0000001142427210 */ /* 0x000fe200017fe4ff */
[----:B------:R-:W-:Y:S01]  /*2a80*/  UIADD3 UR4, UPT, UPT, UR4, 0x8, URZ ;  /* 0x0000000804047890 */ /* 0x000fe2000fffe0ff */
[----:B------:R-:W-:Y:S01]  /*2a90*/  IADD3 R67, PT, PT, R67, 0x1, RZ ;  /* 0x0000000143437810 */ /* 0x000fe20007ffe0ff */
[----:B------:R-:W-:Y:S10]  /*2aa0*/  BRA.U UP0, `(.L_x_4731) ;  /* 0xfffffff500747547 */ /* 0x000ff4000b83ffff */
.L_x_4728:
        /* <DEDUP_REMOVED lines=16> */
[----:B------:R-:W-:Y:S02]  /*2bb0*/  IADD3 R38, P4, PT, R38, 0x200, RZ ;  /* 0x0000020026267810 */ /* 0x000fe40007f9e0ff */
[----:B------:R-:W-:Y:S02]  /*2bc0*/  IADD3.X R31, PT, PT, RZ, R31, RZ, P1, !PT ;  /* 0x0000001fff1f7210 */ /* 0x000fe40000ffe4ff */
[----:B------:R-:W-:Y:S02]  /*2bd0*/  IADD3.X R15, PT, PT, RZ, R15, RZ, P2, !PT ;  /* 0x0000000fff0f7210 */ /* 0x000fe400017fe4ff */
[----:B------:R-:W-:Y:S02]  /*2be0*/  IADD3.X R33, PT, PT, RZ, R33, RZ, P3, !PT ;  /* 0x00000021ff217210 */ /* 0x000fe40001ffe4ff */
[----:B------:R-:W-:-:S03]  /*2bf0*/  IADD3.X R35, PT, PT, RZ, R35, RZ, P4, !PT ;  /* 0x00000023ff237210 */ /* 0x000fc600027fe4ff */
[----:B------:R-:W-:Y:S05]  /*2c00*/  @P0 BRA `(.L_x_4732) ;  /* 0xffffffd800e80947 */ /* 0x000fea000383ffff */
[----:B------:R-:W-:Y:S05]  /*2c10*/  EXIT ;  /* 0x000000000000794d */ /* 0x000fea0003800000 */
.L_x_4733:
        /* <DEDUP_REMOVED lines=14> */
.L_x_5140:


//--------------------- .text._Z25selective_scan_fwd_kernelI32Selective_Scan_fwd_kernel_traitsILi32ELi8ELi1ELb1ELb1ELb1ELb1EN3c108BFloat16EfEEv13SSMParamsBase --------------------------
	.section	.text._Z25selective_scan_fwd_kernelI32Selective_Scan_fwd_kernel_traitsILi32ELi8ELi1ELb1ELb1ELb1ELb1EN3c108BFloat16EfEEv13SSMParamsBase,"ax",@progbits
	.align	128
        .global         _Z25selective_scan_fwd_kernelI32Selective_Scan_fwd_kernel_traitsILi32ELi8ELi1ELb1ELb1ELb1ELb1EN3c108BFloat16EfEEv13SSMParamsBase
        .type           _Z25selective_scan_fwd_kernelI32Selective_Scan_fwd_kernel_traitsILi32ELi8ELi1ELb1ELb1ELb1ELb1EN3c108BFloat16EfEEv13SSMParamsBase,@function
        .size           _Z25selective_scan_fwd_kernelI32Selective_Scan_fwd_kernel_traitsILi32ELi8ELi1ELb1ELb1ELb1ELb1EN3c108BFloat16EfEEv13SSMParamsBase,(.L_x_5141 - _Z25selective_scan_fwd_kernelI32Selective_Scan_fwd_kernel_traitsILi32ELi8ELi1ELb1ELb1ELb1ELb1EN3c108BFloat16EfEEv13SSMParamsBase)
        .other          _Z25selective_scan_fwd_kernelI32Selective_Scan_fwd_kernel_traitsILi32ELi8ELi1ELb1ELb1ELb1ELb1EN3c108BFloat16EfEEv13SSMParamsBase,@"STO_CUDA_ENTRY STV_DEFAULT"
_Z25selective_scan_fwd_kernelI32Selective_Scan_fwd_kernel_traitsILi32ELi8ELi1ELb1ELb1ELb1ELb1EN3c108BFloat16EfEEv13SSMParamsBase:
.text._Z25selective_scan_fwd_kernelI32Selective_Scan_fwd_kernel_traitsILi32ELi8ELi1ELb1ELb1ELb1ELb1EN3c108BFloat16EfEEv13SSMParamsBase:
        /* <DEDUP_REMOVED lines=53> */
[----:B----4-:R-:W-:Y:S02]  /*0350*/  MOV R4, UR6 ;  /* 0x0000000600047c02 */ /* 0x010fe40008000f00 */
[----:B------:R-:W-:Y:S01]  /*0360*/  MOV R5, UR7 ;  /* 0x0000000700057c02 */ /* 0x000fe20008000f00 */
[----:B------:R-:W3:Y:S01]  /*0370*/  LDCU.64 UR6, c[0x0][0x3d0] ;  /* 0x00007a00ff0677ac */ /* 0x000ee20008000a00 */
[----:B------:R-:W-:Y:S02]  /*0380*/  @!P2 IADD3 R8, PT, PT, -R8, RZ, RZ ;  /* 0x000000ff0808a210 */ /* 0x000fe40007ffe1ff */
[----:B------:R-:W-:Y:S02]  /*0390*/  @!P1 LOP3.LUT R8, RZ, R10, RZ, 0x33, !PT ;  /* 0x0000000aff089212 */ /* 0x000fe400078e33ff */
[----:B------:R-:W4:Y:S01]  /*03a0*/  LDC.64 R10, c[0x0][0x460] ;  /* 0x00011800ff0a7b82 */ /* 0x000f220000000a00 */
[----:B------:R-:W-:Y:S01]  /*03b0*/  UIMAD UR9, UR20, UR9, UR5 ;  /* 0x00000009140972a4 */ /* 0x000fe2000f8e0205 */
[----:B------:R-:W-:-:S02]  /*03c0*/  MOV R2, UR4 ;  /* 0x0000000400027c02 */ /* 0x000fc40008000f00 */
[----:B------:R-:W-:Y:S01]  /*03d0*/  MOV R3, UR5 ;  /* 0x0000000500037c02 */ /* 0x000fe20008000f00 */
[----:B------:R-:W-:Y:S01]  /*03e0*/  UIMAD.WIDE.U32 UR4, UR20, UR16, URZ ;  /* 0x00000010140472a5 */ /* 0x000fe2000f8e00ff */
[----:B------:R-:W-:Y:S02]  /*03f0*/  ISETP.GE.AND P0, PT, R29, 0x1, PT ;  /* 0x000000011d00780c */ /* 0x000fe40003f06270 */
[----:B------:R-:W-:Y:S02]  /*0400*/  SHF.R.S32.HI R9, RZ, 0x1f, R8 ;  /* 0x0000001fff097819 */ /* 0x000fe40000011408 */
[----:B------:R-:W-:Y:S02]  /*0410*/  MOV R3, UR9 ;  /* 0x0000000900037c02 */ /* 0x000fe40008000f00 */
[----:B------:R-:W-:Y:S01]  /*0420*/  MOV R5, UR8 ;  /* 0x0000000800057c02 */ /* 0x000fe20008000f00 */
[----:B------:R-:W-:Y:S01]  /*0430*/  UIMAD UR5, UR20, UR17, UR5 ;  /* 0x00000011140572a4 */ /* 0x000fe2000f8e0205 */
[----:B--2---:R-:W-:-:S02]  /*0440*/  IMAD R6, R9, R46, RZ ;  /* 0x0000002e09067224 */ /* 0x004fc400078e02ff */
[----:B------:R-:W-:-:S04]  /*0450*/  IMAD.WIDE.U32 R2, R17, UR10, R2 ;  /* 0x0000000a11027c25 */ /* 0x000fc8000f8e0002 */
[----:B------:R-:W-:-:S04]  /*0460*/  IMAD.WIDE.U32 R4, R17, UR14, R4 ;  /* 0x0000000e11047c25 */ /* 0x000fc8000f8e0004 */
[C---:B------:R-:W-:Y:S02]  /*0470*/  IMAD R47, R8.reuse, R47, R6 ;  /* 0x0000002f082f7224 */ /* 0x040fe400078e0206 */
[----:B------:R-:W-:Y:S01]  /*0480*/  IMAD.WIDE.U32 R6, R8, R46, UR4 ;  /* 0x0000000408067e25 */ /* 0x000fe2000f8e002e */
[----:B---3--:R-:W-:-:S03]  /*0490*/  UIMAD.WIDE.U32 UR4, UR20, UR6, URZ ;  /* 0x00000006140472a5 */ /* 0x008fc6000f8e00ff */
[C---:B------:R-:W-:Y:S02]  /*04a0*/  IMAD R43, R17.reuse, UR11, R3 ;  /* 0x0000000b112b7c24 */ /* 0x040fe4000f8e0203 */
[----:B------:R-:W-:Y:S01]  /*04b0*/  IMAD R45, R17, UR15, R5 ;  /* 0x0000000f112d7c24 */ /* 0x000fe2000f8e0205 */
[----:B01----:R-:W-:Y:S06]  /*04c0*/  @!P0 EXIT ;  /* 0x000000000000894d */ /* 0x003fec0003800000 */
[----:B------:R-:W0:Y:S01]  /*04d0*/  LDC.64 R22, c[0x0][0x428] ;  /* 0x00010a00ff167b82 */ /* 0x000e220000000a00 */
[----:B------:R-:W-:Y:S01]  /*04e0*/  UIMAD UR5, UR20, UR7, UR5 ;  /* 0x00000007140572a4 */ /* 0x000fe2000f8e0205 */
[----:B----4-:R-:W-:Y:S01]  /*04f0*/  LEA R42, P0, R2, R10, 0x1 ;  /* 0x0000000a022a7211 */ /* 0x010fe200078008ff */
[----:B------:R-:W-:Y:S01]  /*0500*/  IMAD R9, R9, R18, RZ ;  /* 0x0000001209097224 */ /* 0x000fe200078e02ff */
[----:B------:R-:W-:Y:S01]  /*0510*/  LEA R44, P1, R4, R12, 0x1 ;  /* 0x0000000c042c7211 */ /* 0x000fe200078208ff */
[----:B------:R-:W1:Y:S01]  /*0520*/  S2R R33, SR_TID.X ;  /* 0x0000000000217919 */ /* 0x000e620000002100 */
[----:B------:R-:W-:Y:S01]  /*0530*/  LEA.HI.X R43, R2, R11, R43, 0x1, P0 ;  /* 0x0000000b022b7211 */ /* 0x000fe200000f0c2b */
[C---:B------:R-:W-:Y:S01]  /*0540*/  IMAD R9, R8.reuse, R19, R9 ;  /* 0x0000001308097224 */ /* 0x040fe200078e0209 */
[----:B------:R-:W2:Y:S01]  /*0550*/  LDC.64 R24, c[0x0][0x418] ;  /* 0x00010600ff187b82 */ /* 0x000ea20000000a00 */
[----:B------:R-:W-:Y:S01]  /*0560*/  IMAD.WIDE.U32 R2, R8, R18, UR4 ;  /* 0x0000000408027e25 */ /* 0x000fe2000f8e0012 */
[----:B------:R-:W-:Y:S01]  /*0570*/  LEA R46, P2, R6, R14, 0x1 ;  /* 0x0000000e062e7211 */ /* 0x000fe200078408ff */
[----:B------:R-:W3:Y:S01]  /*0580*/  LDCU UR4, c[0x0][0x38c] ;  /* 0x00007180ff0477ac */ /* 0x000ee20008000800 */
[----:B------:R-:W-:-:S02]  /*0590*/  IADD3 R47, PT, PT, R7, R47, RZ ;  /* 0x0000002f072f7210 */ /* 0x000fc40007ffe0ff */
[----:B------:R-:W-:Y:S01]  /*05a0*/  LEA.HI.X R45, R4, R13, R45, 0x1, P1 ;  /* 0x0000000d042d7211 */ /* 0x000fe200008f0c2d */
[----:B------:R-:W4:Y:S01]  /*05b0*/  LDCU.U8 UR9, c[0x0][0x39e] ;  /* 0x000073c0ff0977ac */ /* 0x000f220008000000 */
[----:B------:R-:W4:Y:S01]  /*05c0*/  LDC.64 R26, c[0x0][0x438] ;  /* 0x00010e00ff1a7b82 */ /* 0x000f220000000a00 */
[----:B------:R-:W-:Y:S02]  /*05d0*/  LEA.HI.X R47, R6, R15, R47, 0x1, P2 ;  /* 0x0000000f062f7211 */ /* 0x000fe400010f0c2f */
[----:B------:R-:W-:Y:S02]  /*05e0*/  IADD3 R49, PT, PT, R3, R9, RZ ;  /* 0x0000000903317210 */ /* 0x000fe40007ffe0ff */
[----:B------:R-:W-:-:S03]  /*05f0*/  LEA R48, P0, R2, R20, 0x1 ;  /* 0x0000001402307211 */ /* 0x000fc600078008ff */
[----:B------:R-:W1:Y:S01]  /*0600*/  LDC R16, c[0x0][0x384] ;  /* 0x0000e100ff107b82 */ /* 0x000e620000000800 */
[----:B0-----:R-:W-:Y:S01]  /*0610*/  IMAD.WIDE.U32 R4, R17, R22, RZ ;  /* 0x0000001611047225 */ /* 0x001fe200078e00ff */
[----:B------:R-:W-:-:S03]  /*0620*/  LEA.HI.X R49, R2, R21, R49, 0x1, P0 ;  /* 0x0000001502317211 */ /* 0x000fc600000f0c31 */
[C---:B------:R-:W-:Y:S01]  /*0630*/  IMAD R5, R17.reuse, R23, R5 ;  /* 0x0000001711057224 */ /* 0x040fe200078e0205 */
[----:B---3--:R-:W-:Y:S02]  /*0640*/  UISETP.LT.AND UP0, UPT, UR4, 0x1, UPT ;  /* 0x000000010400788c */ /* 0x008fe4000bf01270 */
[----:B------:R-:W0:Y:S01]  /*0650*/  LDC.64 R34, c[0x0][0x3a0] ;  /* 0x0000e800ff227b82 */ /* 0x000e220000000a00 */
[----:B--2---:R-:W-:-:S04]  /*0660*/  IMAD.WIDE.U32 R6, R17, R24, RZ ;  /* 0x0000001811067225 */ /* 0x004fc800078e00ff */
[----:B------:R-:W-:-:S03]  /*0670*/  IMAD R7, R17, R25, R7 ;  /* 0x0000001911077224 */ /* 0x000fc600078e0207 */
[----:B------:R-:W2:Y:S01]  /*0680*/  LDC.64 R50, c[0x0][0x440] ;  /* 0x00011000ff327b82 */ /* 0x000ea20000000a00 */
[----:B----4-:R-:W-:-:S04]  /*0690*/  IMAD.WIDE.U32 R8, R17, R26, RZ ;  /* 0x0000001a11087225 */ /* 0x010fc800078e00ff */
[----:B------:R-:W-:-:S03]  /*06a0*/  IMAD R9, R17, R27, R9 ;  /* 0x0000001b11097224 */ /* 0x000fc600078e0209 */
[----:B------:R-:W3:Y:S01]  /*06b0*/  LDC.64 R38, c[0x0][0x430] ;  /* 0x00010c00ff267b82 */ /* 0x000ee20000000a00 */
[----:B-1----:R-:W-:-:S04]  /*06c0*/  IMAD R2, R16, UR20, R17 ;  /* 0x0000001410027c24 */ /* 0x002fc8000f8e0211 */
[----:B------:R-:W-:-:S03]  /*06d0*/  IMAD R40, R2, R29, RZ ;  /* 0x0000001d02287224 */ /* 0x000fc600078e02ff */
[----:B------:R-:W1:Y:S01]  /*06e0*/  LDC.64 R30, c[0x0][0x420] ;  /* 0x00010800ff1e7b82 */ /* 0x000e620000000a00 */
[----:B0-----:R-:W-:-:S04]  /*06f0*/  IMAD.WIDE.U32 R2, R17, R34, RZ ;  /* 0x0000002211027225 */ /* 0x001fc800078e00ff */
[----:B------:R-:W-:Y:S02]  /*0700*/  IMAD R35, R17, R35, R3 ;  /* 0x0000002311237224 */ /* 0x000fe400078e0203 */
[----:B------:R-:W-:Y:S01]  /*0710*/  IMAD R40, R40, UR4, RZ ;  /* 0x0000000428287c24 */ /* 0x000fe2000f8e02ff */
[----:B------:R-:W0:Y:S01]  /*0720*/  LDC.64 R36, c[0x0][0x410] ;  /* 0x00010400ff247b82 */ /* 0x000e220000000a00 */
[----:B--2---:R-:W-:Y:S01]  /*0730*/  LEA R34, P0, R2, R50, 0x2 ;  /* 0x0000003202227211 */ /* 0x004fe200078010ff */
[----:B------:R-:W-:-:S03]  /*0740*/  USEL UR4, UR4, 0x1, !UP0 ;  /* 0x0000000104047887 */ /* 0x000fc6000c000000 */
[----:B------:R-:W-:Y:S01]  /*0750*/  LEA.HI.X R35, R2, R51, R35, 0x2, P0 ;  /* 0x0000003302237211 */ /* 0x000fe200000f1423 */
[----:B------:R-:W-:Y:S02]  /*0760*/  UIADD3 UR6, UPT, UPT, -UR4, URZ, URZ ;  /* 0x000000ff04067290 */ /* 0x000fe4000fffe1ff */
[----:B------:R-:W2:Y:S01]  /*0770*/  LDC.64 R14, c[0x0][0x478] ;  /* 0x00011e00ff0e7b82 */ /* 0x000ea20000000a00 */
[----:B---3--:R-:W-:-:S04]  /*0780*/  IMAD.WIDE.U32 R16, R38, UR20, R8 ;  /* 0x0000001426107c25 */ /* 0x008fc8000f8e0008 */
[----:B------:R-:W-:Y:S01]  /*0790*/  IMAD R38, R39, UR20, R17 ;  /* 0x0000001427267c24 */ /* 0x000fe2000f8e0211 */
[----:B------:R-:W-:Y:S02]  /*07a0*/  MOV R39, RZ ;  /* 0x000000ff00277202 */ /* 0x000fe40000000f00 */
[----:B------:R-:W3:Y:S01]  /*07b0*/  LDC.64 R12, c[0x0][0x488] ;  /* 0x00012200ff0c7b82 */ /* 0x000ee20000000a00 */
[----:B-1----:R-:W-:-:S07]  /*07c0*/  IMAD.WIDE.U32 R20, R30, UR20, R4 ;  /* 0x000000141e147c25 */ /* 0x002fce000f8e0004 */
[----:B------:R-:W1:Y:S01]  /*07d0*/  LDC.64 R10, c[0x0][0x490] ;  /* 0x00012400ff0a7b82 */ /* 0x000e620000000a00 */
[----:B0-----:R-:W-:-:S04]  /*07e0*/  IMAD.WIDE.U32 R18, R36, UR20, R6 ;  /* 0x0000001424127c25 */ /* 0x001fc8000f8e0006 */
[----:B------:R-:W-:Y:S02]  /*07f0*/  IMAD R36, R31, UR20, R21 ;  /* 0x000000141f247c24 */ /* 0x000fe4000f8e0215 */
[----:B------:R-:W-:Y:S01]  /*0800*/  IMAD R37, R37, UR20, R19 ;  /* 0x0000001425257c24 */ /* 0x000fe2000f8e0213 */
[----:B------:R-:W0:Y:S01]  /*0810*/  LDC.64 R26, c[0x0][0x3c0] ;  /* 0x0000f000ff1a7b82 */ /* 0x000e220000000a00 */
[----:B--2---:R-:W-:-:S07]  /*0820*/  IMAD.WIDE.U32 R14, R33, 0x10, R14 ;  /* 0x00000010210e7825 */ /* 0x004fce00078e000e */
[----:B------:R-:W2:Y:S01]  /*0830*/  LDC.64 R24, c[0x0][0x3e0] ;  /* 0x0000f800ff187b82 */ /* 0x000ea20000000a00 */
[----:B---3--:R-:W-:-:S07]  /*0840*/  IMAD.WIDE.U32 R12, R33, 0x10, R12 ;  /* 0x00000010210c7825 */ /* 0x008fce00078e000c */
[----:B------:R-:W3:Y:S01]  /*0850*/  LDC.64 R22, c[0x0][0x3a8] ;  /* 0x0000ea00ff167b82 */ /* 0x000ee20000000a00 */
[----:B-1----:R-:W-:Y:S01]  /*0860*/  IMAD.WIDE.U32 R2, R33, 0x10, R10 ;  /* 0x0000001021027825 */ /* 0x002fe200078e000a */
[----:B0-----:R-:W-:Y:S02]  /*0870*/  SHF.L.U64.HI R27, R26, 0x1, R27 ;  /* 0x000000011a1b7819 */ /* 0x001fe4000001021b */
[----:B--2---:R-:W-:Y:S02]  /*0880*/  SHF.L.U64.HI R25, R24, 0x1, R25 ;  /* 0x0000000118197819 */ /* 0x004fe40000010219 */
[----:B---3--:R-:W-:-:S07]  /*0890*/  SHF.L.U64.HI R23, R22, 0x2, R23 ;  /* 0x0000000216177819 */ /* 0x008fce0000010217 */
.L_x_4756:
        /* <DEDUP_REMOVED lines=14> */
[----:B------:R-:W-:Y:S01]  /*0980*/  SHF.L.U32 R51, R10, 0x10, RZ ;  /* 0x000000100a337819 */ /* 0x000fe200000006ff */
[----:B------:R-:W-:Y:S01]  /*0990*/  FADD.FTZ R52, R29, R32 ;  /* 0x000000201d347221 */ /* 0x000fe20000010000 */
[----:B------:R-:W-:Y:S02]  /*09a0*/  PRMT R8, R9, 0x7632, R8 ;  /* 0x0000763209087816 */ /* 0x000fe40000000008 */
[----:B------:R-:W-:Y:S01]  /*09b0*/  PRMT R10, R11, 0x7632, R10 ;  /* 0x000076320b0a7816 */ /* 0x000fe2000000000a */
[----:B------:R-:W-:Y:S01]  /*09c0*/  FADD.FTZ R54, R51, R32 ;  /* 0x0000002033367221 */ /* 0x000fe20000010000 */
[----:B------:R-:W-:Y:S02]  /*09d0*/  SHF.L.U32 R53, R9, 0x10, RZ ;  /* 0x0000001009357819 */ /* 0x000fe400000006ff */
[----:B------:R-:W-:Y:S01]  /*09e0*/  PRMT R28, R4, 0x7632, R28 ;  /* 0x00007632041c7816 */ /* 0x000fe2000000001c */
[----:B------:R-:W-:Y:S01]  /*09f0*/  IMAD.U32 R63, R10, 0x10000, RZ ;  /* 0x000100000a3f7824 */ /* 0x000fe200078e00ff */
[----:B------:R-:W-:Y:S01]  /*0a00*/  PRMT R58, R5, 0x7632, R58 ;  /* 0x00007632053a7816 */ /* 0x000fe2000000003a */
        /* <DEDUP_REMOVED lines=25> */
.L_x_4734:
        /* <DEDUP_REMOVED lines=58> */
.L_x_4737:
[----:B------:R-:W-:Y:S05]  /*0f40*/  BSYNC.RECONVERGENT B0 ;  /* 0x0000000000007941 */ /* 0x000fea0003800200 */
.L_x_4736:
        /* <DEDUP_REMOVED lines=39> */
.L_x_4739:
[----:B------:R-:W-:Y:S05]  /*11c0*/  BSYNC.RECONVERGENT B0 ;  /* 0x0000000000007941 */ /* 0x000fea0003800200 */
.L_x_4738:
        /* <DEDUP_REMOVED lines=39> */
.L_x_4741:
[----:B------:R-:W-:Y:S05]  /*1440*/  BSYNC.RECONVERGENT B0 ;  /* 0x0000000000007941 */ /* 0x000fea0003800200 */
.L_x_4740:
        /* <DEDUP_REMOVED lines=32> */
.L_x_4743:
[----:B------:R-:W-:Y:S05]  /*1650*/  BSYNC.RECONVERGENT B0 ;  /* 0x0000000000007941 */ /* 0x000fea0003800200 */
.L_x_4742:
        /* <DEDUP_REMOVED lines=32> */
.L_x_4745:
[----:B------:R-:W-:Y:S05]  /*1860*/  BSYNC.RECONVERGENT B0 ;  /* 0x0000000000007941 */ /* 0x000fea0003800200 */
.L_x_4744:
        /* <DEDUP_REMOVED lines=32> */
.L_x_4747:
[----:B------:R-:W-:Y:S05]  /*1a70*/  BSYNC.RECONVERGENT B0 ;  /* 0x0000000000007941 */ /* 0x000fea0003800200 */
.L_x_4746:
        /* <DEDUP_REMOVED lines=32> */
.L_x_4749:
[----:B------:R-:W-:Y:S05]  /*1c80*/  BSYNC.RECONVERGENT B0 ;  /* 0x0000000000007941 */ /* 0x000fea0003800200 */
.L_x_4748:
        /* <DEDUP_REMOVED lines=32> */
.L_x_4751:
[----:B------:R-:W-:Y:S05]  /*1e90*/  BSYNC.RECONVERGENT B0 ;  /* 0x0000000000007941 */ /* 0x000fea0003800200 */
.L_x_4750:
        /* <DEDUP_REMOVED lines=8> */
.L_x_4735:
        /* <DEDUP_REMOVED lines=15> */
[----:B------:R-:W-:Y:S01]  /*2010*/  ISETP.NE.AND P0, PT, R39, RZ, PT ;  /* 0x000000ff2700720c */ /* 0x000fe20003f05270 */
[----:B------:R-:W-:Y:S01]  /*2020*/  UMOV UR4, 0x400 ;  /* 0x0000040000047882 */ /* 0x000fe20000000000 */
[----:B------:R-:W-:Y:S01]  /*2030*/  MOV R79, R34 ;  /* 0x00000022004f7202 */ /* 0x000fe20000000f00 */
[----:B------:R-:W-:Y:S01]  /*2040*/  IMAD.WIDE.U32 R6, R33, 0x10, R48 ;  /* 0x0000001021067825 */ /* 0x000fe200078e0030 */
[----:B------:R-:W-:Y:S01]  /*2050*/  MOV R73, R4 ;  /* 0x0000000400497202 */ /* 0x000fe20000000f00 */
[----:B------:R-:W2:Y:S01]  /*2060*/  LDC.64 R28, c[0x0][0x480] ;  /* 0x00012000ff1c7b82 */ /* 0x000ea20000000a00 */
[----:B------:R-:W-:Y:S01]  /*2070*/  MOV R74, R5 ;  /* 0x00000005004a7202 */ /* 0x000fe20000000f00 */
[----:B------:R-:W-:Y:S01]  /*2080*/  IMAD R77, R39, R8, RZ ;  /* 0x00000008274d7224 */ /* 0x000fe200078e02ff */
[----:B------:R-:W-:-:S02]  /*2090*/  ISETP.EQ.AND P0, PT, R33, RZ, P0 ;  /* 0x000000ff2100720c */ /* 0x000fc40000702270 */
[----:B------:R-:W-:Y:S02]  /*20a0*/  MOV R75, R6 ;  /* 0x00000006004b7202 */ /* 0x000fe40000000f00 */
[----:B------:R-:W-:Y:S02]  /*20b0*/  MOV R76, R7 ;  /* 0x00000007004c7202 */ /* 0x000fe40000000f00 */
[----:B------:R-:W-:Y:S01]  /*20c0*/  MOV R78, R35 ;  /* 0x00000023004e7202 */ /* 0x000fe20000000f00 */
[----:B0-----:R-:W-:-:S03]  /*20d0*/  ULEA UR4, UR5, UR4, 0x18 ;  /* 0x0000000405047291 */ /* 0x001fc6000f8ec0ff */
[----:B------:R-:W-:Y:S01]  /*20e0*/  UMOV UR5, UR6 ;  /* 0x0000000600057c82 */ /* 0x000fe20008000000 */
[----:B------:R-:W-:-:S12]  /*20f0*/  UIADD3 UR4, UPT, UPT, UR4, 0x440, URZ ;  /* 0x0000044004047890 */ /* 0x000fd8000fffe0ff */
.L_x_4755:
[----:B------:R-:W-:Y:S02]  /*2100*/  MOV R30, R79 ;  /* 0x0000004f001e7202 */ /* 0x000fe40000000f00 */
[----:B------:R-:W-:-:S05]  /*2110*/  MOV R31, R78 ;  /* 0x0000004e001f7202 */ /* 0x000fca0000000f00 */
[----:B------:R-:W3:Y:S01]  /*2120*/  LDG.E R30, desc[UR18][R30.64] ;  /* 0x000000121e1e7981 */ /* 0x000ee2000c1e1900 */
[----:B------:R-:W-:Y:S02]  /*2130*/  MOV R8, R73 ;  /* 0x0000004900087202 */ /* 0x000fe40000000f00 */
[----:B------:R-:W-:-:S06]  /*2140*/  MOV R9, R74 ;  /* 0x0000004a00097202 */ /* 0x000fcc0000000f00 */
[----:B------:R-:W4:Y:S01]  /*2150*/  LDG.E.128 R8, desc[UR18][R8.64] ;  /* 0x0000001208087981 */ /* 0x000f22000c1e1d00 */
[----:B------:R-:W-:Y:S02]  /*2160*/  MOV R4, R75 ;  /* 0x0000004b00047202 */ /* 0x000fe40000000f00 */
        /* <DEDUP_REMOVED lines=21> */
[C---:B------:R-:W-:Y:S01]  /*22c0*/  PRMT R8, R9.reuse, 0x7632, R8 ;  /* 0x0000763209087816 */ /* 0x040fe20000000008 */
[----:B------:R-:W-:Y:S01]  /*22d0*/  FMUL.FTZ R88, R88, R65 ;  /* 0x0000004158587220 */ /* 0x000fe20000410000 */
[----:B------:R-:W-:Y:S01]  /*22e0*/  SHF.L.U32 R9, R9, 0x10, RZ ;  /* 0x0000001009097819 */ /* 0x000fe200000006ff */
[----:B------:R-:W1:Y:S01]  /*22f0*/  MUFU.EX2 R83, R83 ;  /* 0x0000005300537308 */ /* 0x000e620000000800 */
[----:B------:R-:W-:Y:S01]  /*2300*/  FMUL.FTZ R87, R30, R69 ;  /* 0x000000451e577220 */ /* 0x000fe20000410000 */
[----:B------:R-:W-:Y:S01]  /*2310*/  SHF.L.U32 R31, R8, 0x10, RZ ;  /* 0x00000010081f7819 */ /* 0x000fe200000006ff */
[----:B------:R-:W-:Y:S01]  /*2320*/  FMUL.FTZ R89, R89, R63 ;  /* 0x0000003f59597220 */ /* 0x000fe20000410000 */
[----:B------:R-:W-:Y:S01]  /*2330*/  FMUL.FTZ R90, R9, R66 ;  /* 0x00000042095a7220 */ /* 0x000fe20000410000 */
[----:B------:R-:W-:-:S02]  /*2340*/  PRMT R91, R10, 0x7632, R91 ;  /* 0x000076320a5b7816 */ /* 0x000fc4000000005b */
[----:B------:R-:W-:Y:S01]  /*2350*/  SHF.L.U32 R10, R10, 0x10, RZ ;  /* 0x000000100a0a7819 */ /* 0x000fe200000006ff */
[----:B------:R-:W3:Y:S01]  /*2360*/  MUFU.EX2 R85, R85 ;  /* 0x0000005500557308 */ /* 0x000ee20000000800 */
[----:B0-----:R-:W-:Y:S01]  /*2370*/  FFMA.FTZ R8, R88, R84, R87 ;  /* 0x0000005458087223 */ /* 0x001fe20000010057 */
[----:B------:R-:W-:Y:S01]  /*2380*/  FMUL.FTZ R92, R31, R70 ;  /* 0x000000461f5c7220 */ /* 0x000fe20000410000 */
[----:B------:R-:W-:Y:S01]  /*2390*/  SHF.L.U32 R95, R11, 0x10, RZ ;  /* 0x000000100b5f7819 */ /* 0x000fe200000006ff */
[----:B------:R-:W-:-:S04]  /*23a0*/  FMUL.FTZ R93, R10, R67 ;  /* 0x000000430a5d7220 */ /* 0x000fc80000410000 */
[----:B------:R-:W0:Y:S01]  /*23b0*/  MUFU.EX2 R82, R82 ;  /* 0x0000005200527308 */ /* 0x000e220000000800 */
[----:B-1----:R-:W-:Y:S01]  /*23c0*/  FFMA.FTZ R9, R83, R8, R90 ;  /* 0x0000000853097223 */ /* 0x002fe2000001005a */
[----:B------:R-:W-:Y:S01]  /*23d0*/  SHF.L.U32 R8, R91, 0x10, RZ ;  /* 0x000000105b087819 */ /* 0x000fe200000006ff */
[----:B------:R-:W-:-:S04]  /*23e0*/  FMUL.FTZ R95, R95, R68 ;  /* 0x000000445f5f7220 */ /* 0x000fc80000410000 */
[----:B------:R-:W-:Y:S01]  /*23f0*/  FMUL.FTZ R91, R8, R71 ;  /* 0x00000047085b7220 */ /* 0x000fe20000410000 */
[----:B------:R-:W1:Y:S01]  /*2400*/  MUFU.EX2 R80, R80 ;  /* 0x0000005000507308 */ /* 0x000e620000000800 */
[----:B---3--:R-:W-:Y:S01]  /*2410*/  FFMA.FTZ R10, R85, R9, R92 ;  /* 0x00000009550a7223 */ /* 0x008fe2000001005c */
[----:B------:R-:W-:-:S04]  /*2420*/  PRMT R9, R11, 0x7632, R9 ;  /* 0x000076320b097816 */ /* 0x000fc80000000009 */
[----:B------:R-:W-:Y:S02]  /*2430*/  SHF.L.U32 R9, R9, 0x10, RZ ;  /* 0x0000001009097819 */ /* 0x000fe400000006ff */
[----:B------:R-:W3:Y:S01]  /*2440*/  MUFU.EX2 R81, R81 ;  /* 0x0000005100517308 */ /* 0x000ee20000000800 */
[----:B0-----:R-:W-:Y:S02]  /*2450*/  FFMA.FTZ R10, R82, R10, R93 ;  /* 0x0000000a520a7223 */ /* 0x001fe4000001005d */
[----:B------:R-:W-:-:S05]  /*2460*/  FMUL.FTZ R94, R9, R72 ;  /* 0x00000048095e7220 */ /* 0x000fca0000410000 */
        /* <DEDUP_REMOVED lines=43> */
[----:B------:R5:W-:Y:S01]  /*2720*/  @!P1 STS.64 [UR7+0x420], R30 ;  /* 0x0004201eff009988 */ /* 0x000be20008000a07 */
[----:B------:R-:W-:Y:S01]  /*2730*/  BAR.SYNC.DEFER_BLOCKING 0x0 ;  /* 0x0000000000007b1d */ /* 0x000fe20000010000 */
[----:B------:R-:W-:-:S04]  /*2740*/  ISETP.GE.AND P1, PT, R96, 0x10, PT ;  /* 0x000000106000780c */ /* 0x000fc80003f26270 */
[----:B------:R-:W-:Y:S02]  /*2750*/  FSEL R97, R97, R30, !P1 ;  /* 0x0000001e61617208 */ /* 0x000fe40004800000 */
[----:B------:R-:W-:Y:S02]  /*2760*/  FSEL R98, R98, R31, !P1 ;  /* 0x0000001f62627208 */ /* 0x000fe40004800000 */
[----:B------:R-:W-:Y:S01]  /*2770*/  ISETP.NE.AND P1, PT, R33, RZ, PT ;  /* 0x000000ff2100720c */ /* 0x000fe20003f25270 */
[----:B------:R-:W0:Y:S01]  /*2780*/  SHFL.UP PT, R100, R97, 0x1, RZ ;  /* 0x0420000061647989 */ /* 0x000e2200000e00ff */
[----:B-----5:R-:W-:Y:S02]  /*2790*/  PRMT R30, R4, 0x7632, R30 ;  /* 0x00007632041e7816 */ /* 0x020fe4000000001e */
[----:B------:R-:W-:Y:S01]  /*27a0*/  PRMT R31, R5, 0x7632, R31 ;  /* 0x00007632051f7816 */ /* 0x000fe2000000001f */
        /* <DEDUP_REMOVED lines=10> */
[----:B------:R-:W-:Y:S01]  /*2850*/  PRMT R81, R6, 0x7632, R81 ;  /* 0x0000763206517816 */ /* 0x000fe20000000051 */
[----:B------:R-:W-:Y:S02]  /*2860*/  IMAD.U32 R88, R5, 0x10000, RZ ;  /* 0x0001000005587824 */ /* 0x000fe400078e00ff */
[----:B------:R-:W-:Y:S01]  /*2870*/  FFMA.FTZ R87, R84, R99, R87 ;  /* 0x0000006354577223 */ /* 0x000fe20000010057 */
[----:B------:R-:W-:-:S03]  /*2880*/  SHF.L.U32 R84, R4, 0x10, RZ ;  /* 0x0000001004547819 */ /* 0x000fc600000006ff */
[----:B------:R-:W-:Y:S01]  /*2890*/  FFMA.FTZ R100, R83, R87, R90 ;  /* 0x0000005753647223 */ /* 0x000fe2000001005a */
[----:B------:R-:W-:Y:S02]  /*28a0*/  SHF.L.U32 R90, R6, 0x10, RZ ;  /* 0x00000010065a7819 */ /* 0x000fe400000006ff */
[----:B------:R-:W-:Y:S01]  /*28b0*/  PRMT R6, R7, 0x7632, R6 ;  /* 0x0000763207067816 */ /* 0x000fe20000000006 */
[----:B------:R-:W-:Y:S01]  /*28c0*/  FFMA.FTZ R85, R85, R100, R92 ;  /* 0x0000006455557223 */ /* 0x000fe2000001005c */
[----:B------:R-:W-:Y:S02]  /*28d0*/  SHF.L.U32 R92, R7, 0x10, RZ ;  /* 0x00000010075c7819 */ /* 0x000fe400000006ff */
[----:B------:R-:W-:Y:S01]  /*28e0*/  SHF.L.U32 R83, R30, 0x10, RZ ;  /* 0x000000101e537819 */ /* 0x000fe200000006ff */
        /* <DEDUP_REMOVED lines=10> */
.L_x_4754:
[----:B------:R-:W-:Y:S05]  /*2990*/  BSYNC.RECONVERGENT B0 ;  /* 0x0000000000007941 */ /* 0x000fea0003800200 */
.L_x_4753:
[----:B------:R-:W-:Y:S01]  /*29a0*/  UIADD3 UR5, UPT, UPT, UR5, 0x1, URZ ;  /* 0x0000000105057890 */ /* 0x000fe2000fffe0ff */
[----:B------:R-:W-:Y:S01]  /*29b0*/  FFMA.FTZ R80, R80, R82, R91 ;  /* 0x0000005250507223 */ /* 0x000fe2000001005b */
[----:B------:R-:W-:Y:S01]  /*29c0*/  SHF.L.U32 R31, R31, 0x10, RZ ;  /* 0x000000101f1f7819 */ /* 0x000fe200000006ff */
[----:B------:R-:W-:Y:S01]  /*29d0*/  FFMA.FTZ R41, R84, R99, R41 ;  /* 0x0000006354297223 */ /* 0x000fe20000010029 */
[----:B------:R-:W-:Y:S01]  /*29e0*/  UISETP.NE.AND UP0, UPT, UR5, URZ, UPT ;  /* 0x000000ff0500728c */ /* 0x000fe2000bf05270 */
[----:B------:R-:W-:Y:S01]  /*29f0*/  FFMA.FTZ R86, R86, R80, R95 ;  /* 0x0000005056567223 */ /* 0x000fe2000001005f */
[----:B------:R-:W-:Y:S01]  /*2a00*/  SHF.L.U32 R81, R81, 0x10, RZ ;  /* 0x0000001051517819 */ /* 0x000fe200000006ff */
[----:B------:R-:W-:Y:S01]  /*2a10*/  FFMA.FTZ R50, R83, R87, R50 ;  /* 0x0000005753327223 */ /* 0x000fe20000010032 */
[----:B0-----:R-:W-:Y:S01]  /*2a20*/  SHF.L.U32 R5, R6, 0x10, RZ ;  /* 0x0000001006057819 */ /* 0x001fe200000006ff */
        /* <DEDUP_REMOVED lines=16> */
.L_x_4752:
[----:B------:R-:W-:Y:S01]  /*2b30*/  BAR.SYNC.DEFER_BLOCKING 0x0 ;  /* 0x0000000000007b1d */ /* 0x000fe20000010000 */
[----:B------:R-:W-:-:S04]  /*2b40*/  SHF.L.U32 R31, R39, 0x8, RZ ;  /* 0x00000008271f7819 */ /* 0x000fc800000006ff */
[C---:B------:R-:W-:Y:S01]  /*2b50*/  IADD3 R7, P0, PT, R31.reuse, R20, RZ ;  /* 0x000000141f077210 */ /* 0x040fe20007f1e0ff */
[----:B------:R-:W0:Y:S01]  /*2b60*/  LDCU UR4, c[0x0][0x394] ;  /* 0x00007280ff0477ac */ /* 0x000e220008000800 */
[----:B------:R-:W-:Y:S02]  /*2b70*/  IADD3 R5, P1, PT, R31, R18, RZ ;  /* 0x000000121f057210 */ /* 0x000fe40007f3e0ff */
[----:B------:R-:W-:Y:S02]  /*2b80*/  IADD3.X R6, PT, PT, RZ, R36, RZ, P0, !PT ;  /* 0x00000024ff067210 */ /* 0x000fe400007fe4ff */
[----:B------:R-:W-:Y:S02]  /*2b90*/  IADD3.X R4, PT, PT, RZ, R37, RZ, P1, !PT ;  /* 0x00000025ff047210 */ /* 0x000fe40000ffe4ff */
[----:B--2---:R-:W-:Y:S02]  /*2ba0*/  LEA R28, P0, R7, R14, 0x1 ;  /* 0x0000000e071c7211 */ /* 0x004fe400078008ff */
        /* <DEDUP_REMOVED lines=20> */
[----:B------:R-:W-:Y:S01]  /*2cf0*/  BAR.SYNC.DEFER_BLOCKING 0x0 ;  /* 0x0000000000007b1d */ /* 0x000fe20000010000 */
[C---:B--2---:R-:W-:Y:S02]  /*2d00*/  SHF.L.U32 R30, R8.reuse, 0x10, RZ ;  /* 0x00000010081e7819 */ /* 0x044fe400000006ff */
[----:B------:R-:W-:Y:S02]  /*2d10*/  PRMT R8, R8, 0x7632, R8 ;  /* 0x0000763208087816 */ /* 0x000fe40000000008 */
[----:B------:R-:W-:Y:S01]  /*2d20*/  SHF.L.U32 R55, R10, 0x10, RZ ;  /* 0x000000100a377819 */ /* 0x000fe200000006ff */
[----:B------:R-:W-:Y:S01]  /*2d30*/  FMUL.FTZ R52, R30, -1.4426950216293334961 ;  /* 0xbfb8aa3b1e347820 */ /* 0x000fe20000410000 */
[----:B------:R-:W-:-:S02]  /*2d40*/  PRMT R10, R10, 0x7632, R10 ;  /* 0x000076320a0a7816 */ /* 0x000fc4000000000a */
[----:B------:R-:W-:Y:S01]  /*2d50*/  SHF.L.U32 R53, R9, 0x10, RZ ;  /* 0x0000001009357819 */ /* 0x000fe200000006ff */
[----:B------:R-:W-:Y:S01]  /*2d60*/  FMUL.FTZ R56, R55, -1.4426950216293334961 ;  /* 0xbfb8aa3b37387820 */ /* 0x000fe20000410000 */
[----:B-1----:R-:W-:Y:S01]  /*2d70*/  SHF.L.U32 R5, R8, 0x10, RZ ;  /* 0x0000001008057819 */ /* 0x002fe200000006ff */
[----:B------:R-:W1:Y:S01]  /*2d80*/  MUFU.EX2 R52, R52 ;  /* 0x0000003400347308 */ /* 0x000e620000000800 */
[----:B------:R-:W-:Y:S01]  /*2d90*/  SHF.L.U32 R29, R11, 0x10, RZ ;  /* 0x000000100b1d7819 */ /* 0x000fe200000006ff */
[----:B------:R-:W-:Y:S01]  /*2da0*/  FMUL.FTZ R54, R53, -1.4426950216293334961 ;  /* 0xbfb8aa3b35367820 */ /* 0x000fe20000410000 */
        /* <DEDUP_REMOVED lines=23> */
[----:B------:R-:W3:Y:S01]  /*2f20*/  MUFU.RCP R28, R28 ;  /* 0x0000001c001c7308 */ /* 0x000ee20000001000 */
[----:B-1----:R-:W-:-:S07]  /*2f30*/  FADD.FTZ R4, R4, 1 ;  /* 0x3f80000004047421 */ /* 0x002fce0000010000 */
[----:B------:R-:W1:Y:S01]  /*2f40*/  MUFU.RCP R63, R52 ;  /* 0x00000034003f7308 */ /* 0x000e620000001000 */
[----:B--2---:R-:W-:Y:S01]  /*2f50*/  FADD.FTZ R10, R6, 1 ;  /* 0x3f800000060a7421 */ /* 0x004fe20000010000 */
[----:B------:R-:W-:Y:S02]  /*2f60*/  IADD3.X R6, PT, PT, RZ, R38, RZ, P0, !PT ;  /* 0x00000026ff067210 */ /* 0x000fe400007fe4ff */
[----:B------:R-:W-:-:S04]  /*2f70*/  LEA R8, P0, R31, R2, 0x1 ;  /* 0x000000021f087211 */ /* 0x000fc800078008ff */
[----:B------:R-:W2:Y:S01]  /*2f80*/  MUFU.RCP R54, R54 ;  /* 0x0000003600367308 */ /* 0x000ea20000001000 */
[----:B---3--:R-:W-:-:S07]  /*2f90*/  FMUL.FTZ R11, R11, R28 ;  /* 0x0000001c0b0b7220 */ /* 0x008fce0000410000 */
[----:B------:R-:W-:Y:S01]  /*2fa0*/  MUFU.RCP R56, R56 ;  /* 0x0000003800387308 */ /* 0x000fe20000001000 */
[----:B-1----:R-:W-:-:S07]  /*2fb0*/  FMUL.FTZ R30, R30, R63 ;  /* 0x0000003f1e1e7220 */ /* 0x002fce0000410000 */
[----:B------:R1:W3:Y:S08]  /*2fc0*/  MUFU.RCP R70, R9 ;  /* 0x0000000900467308 */ /* 0x0002f00000001000 */
[----:B------:R4:W5:Y:S01]  /*2fd0*/  MUFU.RCP R66, R4 ;  /* 0x0000000400427308 */ /* 0x0009620000001000 */
[----:B-1----:R-:W-:Y:S01]  /*2fe0*/  LEA.HI.X R9, R31, R3, R6, 0x1, P0 ;  /* 0x000000031f097211 */ /* 0x002fe200000f0c06 */
[----:B--2---:R-:W-:Y:S01]  /*2ff0*/  FMUL.FTZ R6, R53, R54 ;  /* 0x0000003635067220 */ /* 0x004fe20000410000 */
[----:B0-----:R-:W-:-:S03]  /*3000*/  ISETP.NE.AND P0, PT, R39, UR4, PT ;  /* 0x0000000427007c0c */ /* 0x001fc6000bf05270 */
[----:B------:R-:W-:Y:S02]  /*3010*/  FMUL.FTZ R51, R6, R51 ;  /* 0x0000003306337220 */ /* 0x000fe40000410000 */
[----:B------:R0:W1:Y:S01]  /*3020*/  MUFU.RCP R68, R10 ;  /* 0x0000000a00447308 */ /* 0x0000620000001000 */
[----:B---3--:R-:W-:Y:S01]  /*3030*/  FMUL.FTZ R52, R29, R70 ;  /* 0x000000461d347220 */ /* 0x008fe20000410000 */
[----:B------:R-:W-:Y:S01]  /*3040*/  FMUL.FTZ R29, R11, R62 ;  /* 0x0000003e0b1d7220 */ /* 0x000fe20000410000 */
[----:B----4-:R-:W-:Y:S02]  /*3050*/  FMUL.FTZ R4, R30, R41 ;  /* 0x000000291e047220 */ /* 0x010fe40000410000 */
[----:B------:R-:W-:-:S03]  /*3060*/  FMUL.FTZ R52, R52, R61 ;  /* 0x0000003d34347220 */ /* 0x000fc60000410000 */
[----:B------:R-:W2:Y:S01]  /*3070*/  MUFU.RCP R60, R60 ;  /* 0x0000003c003c7308 */ /* 0x000ea20000001000 */
[----:B0-----:R-:W-:Y:S01]  /*3080*/  FMUL.FTZ R10, R55, R56 ;  /* 0x00000038370a7220 */ /* 0x001fe20000410000 */
[----:B-----5:R-:W-:-:S03]  /*3090*/  FMUL.FTZ R5, R5, R66 ;  /* 0x0000004205057220 */ /* 0x020fc60000410000 */
[----:B------:R-:W-:Y:S01]  /*30a0*/  FMUL.FTZ R10, R10, R59 ;  /* 0x0000003b0a0a7220 */ /* 0x000fe20000410000 */
[----:B------:R-:W-:Y:S01]  /*30b0*/  FMUL.FTZ R11, R5, R50 ;  /* 0x00000032050b7220 */ /* 0x000fe20000410000 */
[----:B-1----:R-:W-:-:S03]  /*30c0*/  FMUL.FTZ R7, R7, R68 ;  /* 0x0000004407077220 */ /* 0x002fc60000410000 */
[----:B------:R-:W-:Y:S02]  /*30d0*/  F2FP.BF16.F32.PACK_AB R6, R29, R10 ;  /* 0x0000000a1d06723e */ /* 0x000fe400000010ff */
[----:B------:R-:W-:Y:S01]  /*30e0*/  F2FP.BF16.F32.PACK_AB R4, R11, R4 ;  /* 0x000000040b04723e */ /* 0x000fe200000010ff */
[----:B------:R-:W-:Y:S01]  /*30f0*/  FMUL.FTZ R58, R7, R58 ;  /* 0x0000003a073a7220 */ /* 0x000fe20000410000 */
[----:B--2---:R-:W-:-:S04]  /*3100*/  FMUL.FTZ R57, R57, R60 ;  /* 0x0000003c39397220 */ /* 0x004fc80000410000 */
[----:B------:R-:W-:Y:S01]  /*3110*/  F2FP.BF16.F32.PACK_AB R5, R58, R51 ;  /* 0x000000333a05723e */ /* 0x000fe200000010ff */
[----:B------:R-:W-:-:S05]  /*3120*/  FMUL.FTZ R57, R57, R64 ;  /* 0x0000004039397220 */ /* 0x000fca0000410000 */
[----:B------:R-:W-:-:S05]  /*3130*/  F2FP.BF16.F32.PACK_AB R7, R57, R52 ;  /* 0x000000343907723e */ /* 0x000fca00000010ff */
[----:B------:R0:W-:Y:S01]  /*3140*/  STG.E.128 desc[UR18][R8.64], R4 ;  /* 0x0000000408007986 */ /* 0x0001e2000c101d12 */
[----:B------:R-:W-:Y:S05]  /*3150*/  @P0 BRA `(.L_x_4756) ;  /* 0xffffffd400d00947 */ /* 0x000fea000383ffff */
[----:B------:R-:W-:Y:S05]  /*3160*/  EXIT ;  /* 0x000000000000794d */ /* 0x000fea0003800000 */
.L_x_4757:
        /* <DEDUP_REMOVED lines=9> */
.L_x_5141:


//--------------------- .text._Z25selective_scan_fwd_kernelI32Selective_Scan_fwd_kernel_traitsILi32ELi4ELi1ELb0ELb0ELb0ELb0EN3c108BFloat16EfEEv13SSMParamsBase --------------------------
	.section	.text._Z25selective_scan_fwd_kernelI32Selective_Scan_fwd_kernel_traitsILi32ELi4ELi1ELb0ELb0ELb0ELb0EN3c108BFloat16EfEEv13SSMParamsBase,"ax",@progbits
	.align	128
        .global         _Z25selective_scan_fwd_kernelI32Selective_Scan_fwd_kernel_traitsILi32ELi4ELi1ELb0ELb0ELb0ELb0EN3c108BFloat16EfEEv13SSMParamsBase
        .type           _Z25selective_scan_fwd_kernelI32Selective_Scan_fwd_kernel_traitsILi32ELi4ELi1ELb0ELb0ELb0ELb0EN3c108BFloat16EfEEv13SSMParamsBase,@function
        .size           _Z25selective_scan_fwd_kernelI32Selective_Scan_fwd_kernel_traitsILi32ELi4ELi1ELb0ELb0ELb0ELb0EN3c108BFloat16EfEEv13SSMParamsBase,(.L_x_5142 - _Z25selective_scan_fwd_kernelI32Selective_Scan_fwd_kernel_traitsILi32ELi4ELi1ELb0ELb0ELb0ELb0EN3c108BFloat16EfEEv13SSMParamsBase)
        .other          _Z25selective_scan_fwd_kernelI32Selective_Scan_fwd_kernel_traitsILi32ELi4ELi1ELb0ELb0ELb0ELb0EN3c108BFloat16EfEEv13SSMParamsBase,@"STO_CUDA_ENTRY STV_DEFAULT"
_Z25selective_scan_fwd_kernelI32Selective_Scan_fwd_kernel_traitsILi32ELi4ELi1ELb0ELb0ELb0ELb0EN3c108BFloat16EfEEv13SSMParamsBase:
.text._Z25selective_scan_fwd_kernelI32Selective_Scan_fwd_kernel_traitsILi32ELi4ELi1ELb0ELb0ELb0ELb0EN3c108BFloat16EfEEv13SSMParamsBase:
        /* <DEDUP_REMOVED lines=28> */
[----:B--2---:R-:W-:-:S02]  /*01c0*/  IMAD.U32 R2, RZ, RZ, UR4 ;  /* 0x00000004ff027e24 */ /* 0x004fc4000f8e00ff */
[----:B------:R-:W-:Y:S01]  /*01d0*/  IMAD.U32 R3, RZ, RZ, UR5 ;  /* 0x00000005ff037e24 */ /* 0x000fe2000f8e00ff */
[----:B0-----:R-:W-:Y:S01]  /*01e0*/  MOV R4, UR6 ;  /* 0x0000000600047c02 */ /* 0x001fe20008000f00 */
[----:B------:R-:W-:Y:S01]  /*01f0*/  IMAD.U32 R5, RZ, RZ, UR7 ;  /* 0x00000007ff057e24 */ /* 0x000fe2000f8e00ff */
[----:B------:R-:W-:Y:S06]  /*0200*/  @!P0 EXIT ;  /* 0x000000000000894d */ /* 0x000fec0003800000 */
[----:B------:R-:W0:Y:S01]  /*0210*/  LDC.64 R16, c[0x0][0x428] ;  /* 0x00010a00ff107b82 */ /* 0x000e220000000a00 */
[----:B------:R-:W2:Y:S01]  /*0220*/  S2R R27, SR_TID.X ;  /* 0x00000000001b7919 */ /* 0x000ea20000002100 */
[----:B------:R-:W-:Y:S01]  /*0230*/  IMAD.U32 R3, RZ, RZ, UR9 ;  /* 0x00000009ff037e24 */ /* 0x000fe2000f8e00ff */
[----:B------:R-:W-:Y:S01]  /*0240*/  MOV R5, UR8 ;  /* 0x0000000800057c02 */ /* 0x000fe20008000f00 */
[----:B------:R-:W3:Y:S01]  /*0250*/  LDCU.64 UR6, c[0x0][0x3b8] ;  /* 0x00007700ff0677ac */ /* 0x000ee20008000a00 */
[----:B----4-:R-:W-:Y:S02]  /*0260*/  IMAD R0, R0, UR18, R25 ;  /* 0x0000001200007c24 */ /* 0x010fe4000f8e0219 */
[C---:B------:R-:W-:Y:S01]  /*0270*/  IMAD.WIDE.U32 R2, R25.reuse, UR10, R2 ;  /* 0x0000000a19027c25 */ /* 0x040fe2000f8e0002 */
[----:B------:R-:W4:Y:S01]  /*0280*/  LDC.64 R38, c[0x0][0x3a0] ;  /* 0x0000e800ff267b82 */ /* 0x000f220000000a00 */
[----:B------:R-:W4:Y:S02]  /*0290*/  LDCU.64 UR8, c[0x0][0x3d8] ;  /* 0x00007b00ff0877ac */ /* 0x000f240008000a00 */
[C---:B------:R-:W-:Y:S01]  /*02a0*/  IMAD.WIDE.U32 R4, R25.reuse, UR14, R4 ;  /* 0x0000000e19047c25 */ /* 0x040fe2000f8e0004 */
[----:B-1----:R-:W-:Y:S01]  /*02b0*/  LEA R34, P0, R2, R34, 0x1 ;  /* 0x0000002202227211 */ /* 0x002fe200078008ff */
[----:B------:R-:W1:Y:S02]  /*02c0*/  LDCU UR4, c[0x0][0x38c] ;  /* 0x00007180ff0477ac */ /* 0x000e640008000800 */
[----:B------:R-:W-:Y:S01]  /*02d0*/  IMAD R37, R25, UR15, R5 ;  /* 0x0000000f19257c24 */ /* 0x000fe2000f8e0205 */
[----:B------:R-:W2:Y:S01]  /*02e0*/  LDC.64 R12, c[0x0][0x450] ;  /* 0x00011400ff0c7b82 */ /* 0x000ea20000000a00 */
[----:B------:R-:W-:Y:S01]  /*02f0*/  LEA R33, P1, R4, R6, 0x1 ;  /* 0x0000000604217211 */ /* 0x000fe200078208ff */
[----:B------:R-:W-:-:S02]  /*0300*/  IMAD R0, R0, R9, RZ ;  /* 0x0000000900007224 */ /* 0x000fc400078e02ff */
[----:B------:R-:W-:Y:S01]  /*0310*/  IMAD R36, R25, UR11, R3 ;  /* 0x0000000b19247c24 */ /* 0x000fe2000f8e0203 */
[----:B------:R-:W-:-:S03]  /*0320*/  LEA.HI.X R37, R4, R7, R37, 0x1, P1 ;  /* 0x0000000704257211 */ /* 0x000fc600008f0c25 */
[----:B------:R-:W2:Y:S01]  /*0330*/  LDC.64 R22, c[0x0][0x448] ;  /* 0x00011200ff167b82 */ /* 0x000ea20000000a00 */
[----:B0-----:R-:W-:Y:S01]  /*0340*/  IMAD.WIDE.U32 R14, R25, R16, RZ ;  /* 0x00000010190e7225 */ /* 0x001fe200078e00ff */
[----:B------:R-:W-:-:S03]  /*0350*/  LEA.HI.X R36, R2, R35, R36, 0x1, P0 ;  /* 0x0000002302247211 */ /* 0x000fc600000f0c24 */
[C---:B------:R-:W-:Y:S02]  /*0360*/  IMAD R15, R25.reuse, R17, R15 ;  /* 0x00000011190f7224 */ /* 0x040fe400078e020f */
[C---:B---3--:R-:W-:Y:S01]  /*0370*/  IMAD.WIDE.U32 R16, R25.reuse, UR6, RZ ;  /* 0x0000000619107c25 */ /* 0x048fe2000f8e00ff */
[----:B------:R-:W0:Y:S01]  /*0380*/  LDC.64 R10, c[0x0][0x420] ;  /* 0x00010800ff0a7b82 */ /* 0x000e220000000a00 */
[----:B-1----:R-:W-:Y:S02]  /*0390*/  UISETP.LT.AND UP0, UPT, UR4, 0x1, UPT ;  /* 0x000000010400788c */ /* 0x002fe4000bf01270 */
[----:B----4-:R-:W-:-:S04]  /*03a0*/  IMAD.WIDE.U32 R30, R25, R38, RZ ;  /* 0x00000026191e7225 */ /* 0x010fc800078e00ff */
[C---:B------:R-:W-:Y:S01]  /*03b0*/  IMAD.WIDE.U32 R18, R25.reuse, UR8, RZ ;  /* 0x0000000819127c25 */ /* 0x040fe2000f8e00ff */
[----:B------:R-:W1:Y:S03]  /*03c0*/  LDC.64 R20, c[0x0][0x440] ;  /* 0x00011000ff147b82 */ /* 0x000e660000000a00 */
[C---:B------:R-:W-:Y:S02]  /*03d0*/  IMAD R32, R25.reuse, UR7, R17 ;  /* 0x0000000719207c24 */ /* 0x040fe4000f8e0211 */
[C---:B------:R-:W-:Y:S02]  /*03e0*/  IMAD R17, R25.reuse, R39, R31 ;  /* 0x0000002719117224 */ /* 0x040fe400078e021f */
[----:B------:R-:W-:Y:S01]  /*03f0*/  IMAD R19, R25, UR9, R19 ;  /* 0x0000000919137c24 */ /* 0x000fe2000f8e0213 */
[----:B------:R-:W3:Y:S01]  /*0400*/  LDC.64 R8, c[0x0][0x3c0] ;  /* 0x0000f000ff087b82 */ /* 0x000ee20000000a00 */
[----:B--2---:R-:W-:Y:S01]  /*0410*/  LEA R25, P1, R18, R12, 0x2 ;  /* 0x0000000c12197211 */ /* 0x004fe200078210ff */
[----:B------:R-:W-:Y:S01]  /*0420*/  IMAD.MOV.U32 R31, RZ, RZ, R33 ;  /* 0x000000ffff1f7224 */ /* 0x000fe200078e0021 */
[----:B------:R-:W-:Y:S01]  /*0430*/  LEA R26, P0, R16, R22, 0x2 ;  /* 0x00000016101a7211 */ /* 0x000fe200078010ff */
[----:B------:R-:W2:Y:S01]  /*0440*/  LDCU.U8 UR9, c[0x0][0x39e] ;  /* 0x000073c0ff0977ac */ /* 0x000ea20008000000 */
[----:B------:R-:W-:Y:S01]  /*0450*/  LEA.HI.X R22, R18, R13, R19, 0x2, P1 ;  /* 0x0000000d12167211 */ /* 0x000fe200008f1413 */
[----:B------:R-:W-:Y:S01]  /*0460*/  IMAD R18, R0, UR4, RZ ;  /* 0x0000000400127c24 */ /* 0x000fe2000f8e02ff */
[----:B------:R-:W-:Y:S01]  /*0470*/  LEA.HI.X R23, R16, R23, R32, 0x2, P0 ;  /* 0x0000001710177211 */ /* 0x000fe200000f1420 */
[----:B------:R-:W4:Y:S01]  /*0480*/  LDC.64 R6, c[0x0][0x3e0] ;  /* 0x0000f800ff067b82 */ /* 0x000f220000000a00 */
[----:B------:R-:W-:Y:S01]  /*0490*/  IMAD.SHL.U32 R0, R27, 0x4, RZ ;  /* 0x000000041b007824 */ /* 0x000fe200078e00ff */
[----:B------:R-:W-:Y:S01]  /*04a0*/  USEL UR4, UR4, 0x1, !UP0 ;  /* 0x0000000104047887 */ /* 0x000fe2000c000000 */
[----:B0-----:R-:W-:-:S03]  /*04b0*/  IMAD.WIDE.U32 R2, R10, UR18, R14 ;  /* 0x000000120a027c25 */ /* 0x001fc6000f8e000e */
[----:B------:R-:W-:Y:S01]  /*04c0*/  LOP3.LUT R10, R0, 0xf80, RZ, 0xc0, !PT ;  /* 0x00000f80000a7812 */ /* 0x000fe200078ec0ff */
[----:B------:R-:W-:Y:S01]  /*04d0*/  IMAD.MOV.U32 R19, RZ, RZ, RZ ;  /* 0x000000ffff137224 */ /* 0x000fe200078e00ff */
[----:B------:R-:W0:Y:S01]  /*04e0*/  LDC.64 R4, c[0x0][0x3a8] ;  /* 0x0000ea00ff047b82 */ /* 0x000e220000000a00 */
[----:B-1----:R-:W-:Y:S01]  /*04f0*/  LEA R24, P2, R30, R20, 0x2 ;  /* 0x000000141e187211 */ /* 0x002fe200078410ff */
[----:B------:R-:W-:Y:S01]  /*0500*/  IMAD R20, R11, UR18, R3 ;  /* 0x000000120b147c24 */ /* 0x000fe2000f8e0203 */
[----:B------:R-:W-:Y:S01]  /*0510*/  LOP3.LUT R35, R10, 0x1f, R27, 0xf8, !PT ;  /* 0x0000001f0a237812 */ /* 0x000fe200078ef81b */
[----:B------:R-:W-:Y:S01]  /*0520*/  VIADD R33, R0, 0x2 ;  /* 0x0000000200217836 */ /* 0x000fe20000000000 */
[----:B------:R-:W-:Y:S01]  /*0530*/  LEA.HI.X R21, R30, R21, R17, 0x2, P2 ;  /* 0x000000151e157211 */ /* 0x000fe200010f1411 */
[----:B------:R-:W-:Y:S01]  /*0540*/  UIADD3 UR7, UPT, UPT, -UR4, URZ, URZ ;  /* 0x000000ff04077290 */ /* 0x000fe2000fffe1ff */
[----:B------:R-:W-:Y:S02]  /*0550*/  MOV R30, R34 ;  /* 0x00000022001e7202 */ /* 0x000fe40000000f00 */
[----:B---3--:R-:W-:-:S02]  /*0560*/  SHF.L.U64.HI R9, R8, 0x2, R9 ;  /* 0x0000000208097819 */ /* 0x008fc40000010209 */
[C---:B------:R-:W-:Y:S02]  /*0570*/  IADD3 R32, PT, PT, R0.reuse, 0x1, RZ ;  /* 0x0000000100207810 */ /* 0x040fe40007ffe0ff */
[----:B------:R-:W-:Y:S02]  /*0580*/  IADD3 R34, PT, PT, R0, 0x3, RZ ;  /* 0x0000000300227810 */ /* 0x000fe40007ffe0ff */
[C---:B------:R-:W-:Y:S02]  /*0590*/  LOP3.LUT R38, R35.reuse, 0x20, RZ, 0xfc, !PT ;  /* 0x0000002023267812 */ /* 0x040fe400078efcff */
[----:B----4-:R-:W-:Y:S02]  /*05a0*/  SHF.L.U64.HI R7, R6, 0x2, R7 ;  /* 0x0000000206077819 */ /* 0x010fe40000010207 */
[C---:B------:R-:W-:Y:S02]  /*05b0*/  LOP3.LUT R39, R35.reuse, 0x40, RZ, 0xfc, !PT ;  /* 0x0000004023277812 */ /* 0x040fe400078efcff */
[----:B------:R-:W-:-:S02]  /*05c0*/  LOP3.LUT R40, R35, 0x60, RZ, 0xfc, !PT ;  /* 0x0000006023287812 */ /* 0x000fc400078efcff */
[----:B0-2---:R-:W-:-:S07]  /*05d0*/  SHF.L.U64.HI R5, R4, 0x2, R5 ;  /* 0x0000000204057819 */ /* 0x005fce0000010205 */
.L_x_4770:
[----:B------:R-:W0:Y:S01]  /*05e0*/  LDCU UR4, c[0x0][0x388] ;  /* 0x00007100ff0477ac */ /* 0x000e220008000800 */
[----:B------:R-:W-:Y:S01]  /*05f0*/  IMAD.SHL.U32 R41, R19, 0x80, RZ ;  /* 0x0000008013297824 */ /* 0x000fe200078e00ff */
[----:B------:R-:W-:Y:S02]  /*0600*/  SHF.L.U32 R12, R35, 0x1, RZ ;  /* 0x00000001230c7819 */ /* 0x000fe400000006ff */
[----:B------:R-:W-:Y:S02]  /*0610*/  PRMT R14, RZ, 0x7610, R14 ;  /* 0x00007610ff0e7816 */ /* 0x000fe4000000000e */
[----:B------:R-:W-:Y:S02]  /*0620*/  IADD3 R10, P4, PT, R12, R30, RZ ;  /* 0x0000001e0c0a7210 */ /* 0x000fe40007f9e0ff */
[----:B------:R-:W-:Y:S02]  /*0630*/  PRMT R46, RZ, 0x7610, R46 ;  /* 0x00007610ff2e7816 */ /* 0x000fe4000000002e */
[----:B------:R-:W-:Y:S01]  /*0640*/  PRMT R48, RZ, 0x7610, R48 ;  /* 0x00007610ff307816 */ /* 0x000fe20000000030 */
[----:B------:R-:W-:Y:S01]  /*0650*/  IMAD.X R11, RZ, RZ, R36, P4 ;  /* 0x000000ffff0b7224 */ /* 0x000fe200020e0624 */
[----:B------:R-:W-:-:S02]  /*0660*/  PRMT R50, RZ, 0x7610, R50 ;  /* 0x00007610ff327816 */ /* 0x000fc40000000032 */
[----:B0-----:R-:W-:-:S04]  /*0670*/  IADD3 R17, PT, PT, -R41, UR4, RZ ;  /* 0x0000000429117c10 */ /* 0x001fc8000fffe1ff */
        /* <DEDUP_REMOVED lines=19> */
[C---:B-1----:R-:W-:Y:S02]  /*07b0*/  LEA R43, R42.reuse, UR4, 0x1 ;  /* 0x000000042a2b7c11 */ /* 0x042fe4000f8e08ff */
        /* <DEDUP_REMOVED lines=20> */
[C---:B-1----:R-:W-:Y:S01]  /*0900*/  IMAD.U32 R45, R14.reuse, 0x10000, RZ ;  /* 0x000100000e2d7824 */ /* 0x042fe200078e00ff */
[----:B------:R-:W-:Y:S02]  /*0910*/  PRMT R46, R14, 0x7632, R46 ;  /* 0x000076320e2e7816 */ /* 0x000fe4000000002e */
[----:B------:R-:W-:Y:S01]  /*0920*/  PRMT R47, R15, 0x7632, R47 ;  /* 0x000076320f2f7816 */ /* 0x000fe2000000002f */
[--C-:B-----5:R-:W-:Y:S01]  /*0930*/  FADD.FTZ R45, R45, R28.reuse ;  /* 0x0000001c2d2d7221 */ /* 0x120fe20000010000 */
[----:B------:R-:W-:Y:S01]  /*0940*/  SHF.L.U32 R15, R15, 0x10, RZ ;  /* 0x000000100f0f7819 */ /* 0x000fe200000006ff */
[----:B------:R-:W-:Y:S01]  /*0950*/  IMAD.U32 R13, R46, 0x10000, RZ ;  /* 0x000100002e0d7824 */ /* 0x000fe200078e00ff */
[----:B------:R-:W-:Y:S02]  /*0960*/  SHF.L.U32 R49, R47, 0x10, RZ ;  /* 0x000000102f317819 */ /* 0x000fe400000006ff */
[----:B------:R-:W-:Y:S01]  /*0970*/  FSETP.GTU.FTZ.AND P0, PT, R45, 20, PT ;  /* 0x41a000002d00780b */ /* 0x000fe20003f1c000 */
[--C-:B------:R-:W-:Y:S01]  /*0980*/  FADD.FTZ R46, R15, R28.reuse ;  /* 0x0000001c0f2e7221 */ /* 0x100fe20000010000 */
[--C-:B------:R-:W-:Y:S01]  /*0990*/  FADD.FTZ R47, R13, R28.reuse ;  /* 0x0000001c0d2f7221 */ /* 0x100fe20000010000 */
[----:B------:R-:W-:Y:S01]  /*09a0*/  FADD.FTZ R48, R49, R28 ;  /* 0x0000001c31307221 */ /* 0x000fe20000010000 */
[----:B------:R-:W-:-:S02]  /*09b0*/  ISETP.EQ.OR P3, PT, RZ, UR9, P0 ;  /* 0x00000009ff007c0c */ /* 0x000fc40008762670 */
[----:B------:R-:W-:Y:S02]  /*09c0*/  FSETP.GTU.FTZ.AND P1, PT, R46, 20, PT ;  /* 0x41a000002e00780b */ /* 0x000fe40003f3c000 */
[----:B------:R-:W-:Y:S02]  /*09d0*/  FSETP.GTU.FTZ.AND P2, PT, R47, 20, PT ;  /* 0x41a000002f00780b */ /* 0x000fe40003f5c000 */
[----:B------:R-:W-:Y:S02]  /*09e0*/  FSETP.GTU.FTZ.AND P4, PT, R48, 20, PT ;  /* 0x41a000003000780b */ /* 0x000fe40003f9c000 */
[----:B------:R-:W-:Y:S02]  /*09f0*/  ISETP.EQ.OR P0, PT, RZ, UR9, P1 ;  /* 0x00000009ff007c0c */ /* 0x000fe40008f02670 */
        /* <DEDUP_REMOVED lines=33> */
.L_x_4759:
[----:B------:R-:W-:Y:S05]  /*0c10*/  BSYNC.RECONVERGENT B0 ;  /* 0x0000000000007941 */ /* 0x000fea0003800200 */
.L_x_4758:
        /* <DEDUP_REMOVED lines=32> */
.L_x_4761:
[----:B------:R-:W-:Y:S05]  /*0e20*/  BSYNC.RECONVERGENT B0 ;  /* 0x0000000000007941 */ /* 0x000fea0003800200 */
.L_x_4760:
        /* <DEDUP_REMOVED lines=32> */
.L_x_4763:
[----:B------:R-:W-:Y:S05]  /*1030*/  BSYNC.RECONVERGENT B0 ;  /* 0x0000000000007941 */ /* 0x000fea0003800200 */
.L_x_4762:
        /* <DEDUP_REMOVED lines=32> */
.L_x_4765:
[----:B------:R-:W-:Y:S05]  /*1240*/  BSYNC.RECONVERGENT B0 ;  /* 0x0000000000007941 */ /* 0x000fea0003800200 */
.L_x_4764:
[----:B------:R-:W-:Y:S01]  /*1250*/  BAR.SYNC.DEFER_BLOCKING 0x0 ;  /* 0x0000000000007b1d */ /* 0x000fe20000010000 */
[----:B------:R-:W-:Y:S01]  /*1260*/  ISETP.GE.AND P0, PT, R12, 0x1, PT ;  /* 0x000000010c00780c */ /* 0x000fe20003f06270 */
[C---:B------:R-:W-:Y:S01]  /*1270*/  IMAD.U32 R14, R10.reuse, 0x10000, RZ ;  /* 0x000100000a0e7824 */ /* 0x040fe200078e00ff */
[----:B------:R-:W-:Y:S02]  /*1280*/  PRMT R13, R10, 0x7632, R13 ;  /* 0x000076320a0d7816 */ /* 0x000fe4000000000d */
[C---:B------:R-:W-:Y:S01]  /*1290*/  PRMT R10, R11.reuse, 0x7632, R10 ;  /* 0x000076320b0a7816 */ /* 0x040fe2000000000a */
[----:B------:R-:W-:Y:S01]  /*12a0*/  FMUL.FTZ R51, R14, R29 ;  /* 0x0000001d0e337220 */ /* 0x000fe20000410000 */
[----:B------:R-:W-:Y:S01]  /*12b0*/  SHF.L.U32 R15, R11, 0x10, RZ ;  /* 0x000000100b0f7819 */ /* 0x000fe200000006ff */
[----:B------:R-:W-:Y:S01]  /*12c0*/  IMAD.U32 R16, R13, 0x10000, RZ ;  /* 0x000100000d107824 */ /* 0x000fe200078e00ff */
[----:B------:R-:W-:-:S03]  /*12d0*/  SHF.L.U32 R13, R10, 0x10, RZ ;  /* 0x000000100a0d7819 */ /* 0x000fc600000006ff */
[-C--:B------:R-:W-:Y:S01]  /*12e0*/  FMUL.FTZ R52, R15, R29.reuse ;  /* 0x0000001d0f347220 */ /* 0x080fe20000410000 */
[-C--:B------:R-:W-:Y:S01]  /*12f0*/  FMUL.FTZ R50, R16, R29.reuse ;  /* 0x0000001d10327220 */ /* 0x080fe20000410000 */
[----:B------:R-:W-:Y:S01]  /*1300*/  FMUL.FTZ R49, R13, R29 ;  /* 0x0000001d0d317220 */ /* 0x000fe20000410000 */
[----:B------:R-:W-:Y:S06]  /*1310*/  @!P0 BRA `(.L_x_4766) ;  /* 0x0000000800208947 */ /* 0x000fec0003800000 */
[----:B------:R-:W0:Y:S01]  /*1320*/  LDC.64 R10, c[0x0][0x480] ;  /* 0x00012000ff0a7b82 */ /* 0x000e220000000a00 */
[----:B------:R-:W-:Y:S01]  /*1330*/  FMUL.FTZ R60, R14, R45 ;  /* 0x0000002d0e3c7220 */ /* 0x000fe20000410000 */
[----:B------:R-:W-:Y:S01]  /*1340*/  FMUL.FTZ R61, R16, R47 ;  /* 0x0000002f103d7220 */ /* 0x000fe20000410000 */
[----:B------:R-:W-:Y:S01]  /*1350*/  FMUL.FTZ R62, R15, R46 ;  /* 0x0000002e0f3e7220 */ /* 0x000fe20000410000 */
[----:B------:R-:W-:Y:S01]  /*1360*/  FMUL.FTZ R63, R13, R48 ;  /* 0x000000300d3f7220 */ /* 0x000fe20000410000 */
[-C--:B------:R-:W-:Y:S01]  /*1370*/  ISETP.GE.U32.AND P1, PT, R34, R17.reuse, PT ;  /* 0x000000112200720c */ /* 0x080fe20003f26070 */
[----:B------:R-:W-:Y:S01]  /*1380*/  IMAD R53, R19, R12, RZ ;  /* 0x0000000c13357224 */ /* 0x000fe200078e02ff */
[-C--:B------:R-:W-:Y:S01]  /*1390*/  ISETP.GE.U32.AND P2, PT, R33, R17.reuse, PT ;  /* 0x000000112100720c */ /* 0x080fe20003f46070 */
[----:B------:R-:W-:Y:S01]  /*13a0*/  IMAD.MOV.U32 R55, RZ, RZ, R24 ;  /* 0x000000ffff377224 */ /* 0x000fe200078e0018 */
[-C--:B------:R-:W-:Y:S01]  /*13b0*/  ISETP.GE.U32.AND P3, PT, R32, R17.reuse, PT ;  /* 0x000000112000720c */ /* 0x080fe20003f66070 */
[----:B------:R-:W-:Y:S01]  /*13c0*/  IMAD.MOV.U32 R57, RZ, RZ, R25 ;  /* 0x000000ffff397224 */ /* 0x000fe200078e0019 */
[----:B------:R-:W-:Y:S01]  /*13d0*/  ISETP.GE.U32.AND P4, PT, R0, R17, PT ;  /* 0x000000110000720c */ /* 0x000fe20003f86070 */
[----:B------:R-:W-:Y:S01]  /*13e0*/  IMAD.MOV.U32 R59, RZ, RZ, R26 ;  /* 0x000000ffff3b7224 */ /* 0x000fe200078e001a */
[----:B------:R-:W-:Y:S01]  /*13f0*/  ISETP.NE.AND P0, PT, R19, RZ, PT ;  /* 0x000000ff1300720c */ /* 0x000fe20003f05270 */
[----:B------:R-:W-:Y:S01]  /*1400*/  UIADD3 UR5, UPT, UPT, UR4, 0x130, URZ ;  /* 0x0000013004057890 */ /* 0x000fe2000fffe0ff */
[----:B------:R-:W-:Y:S01]  /*1410*/  MOV R54, R21 ;  /* 0x0000001500367202 */ /* 0x000fe20000000f00 */
[----:B------:R-:W-:Y:S01]  /*1420*/  UMOV UR6, UR7 ;  /* 0x0000000700067c82 */ /* 0x000fe20008000000 */
[----:B------:R-:W-:-:S02]  /*1430*/  MOV R56, R22 ;  /* 0x0000001600387202 */ /* 0x000fc40000000f00 */
[----:B------:R-:W-:Y:S02]  /*1440*/  ISETP.EQ.AND P0, PT, R27, RZ, P0 ;  /* 0x000000ff1b00720c */ /* 0x000fe40000702270 */
[----:B------:R-:W-:Y:S02]  /*1450*/  MOV R58, R23 ;  /* 0x00000017003a7202 */ /* 0x000fe40000000f00 */
[----:B------:R-:W-:Y:S02]  /*1460*/  FSEL R60, R60, RZ, !P4 ;  /* 0x000000ff3c3c7208 */ /* 0x000fe40006000000 */
[----:B------:R-:W-:Y:S02]  /*1470*/  FSEL R61, R61, RZ, !P3 ;  /* 0x000000ff3d3d7208 */ /* 0x000fe40005800000 */
[----:B------:R-:W-:Y:S02]  /*1480*/  FSEL R62, R62, RZ, !P2 ;  /* 0x000000ff3e3e7208 */ /* 0x000fe40005000000 */
[----:B------:R-:W-:-:S07]  /*1490*/  FSEL R63, R63, RZ, !P1 ;  /* 0x000000ff3f3f7208 */ /* 0x000fce0004800000 */
.L_x_4769:
[----:B------:R-:W-:Y:S01]  /*14a0*/  IMAD.MOV.U32 R12, RZ, RZ, R55 ;  /* 0x000000ffff0c7224 */ /* 0x000fe200078e0037 */
[----:B------:R-:W-:-:S05]  /*14b0*/  MOV R13, R54 ;  /* 0x00000036000d7202 */ /* 0x000fca0000000f00 */
[----:B-1----:R1:W2:Y:S01]  /*14c0*/  LDG.E R16, desc[UR16][R12.64] ;  /* 0x000000100c107981 */ /* 0x0022a2000c1e1900 */
[----:B------:R-:W-:Y:S01]  /*14d0*/  IMAD.MOV.U32 R14, RZ, RZ, R57 ;  /* 0x000000ffff0e7224 */ /* 0x000fe200078e0039 */
[----:B------:R-:W-:-:S05]  /*14e0*/  MOV R15, R56 ;  /* 0x00000038000f7202 */ /* 0x000fca0000000f00 */
[----:B------:R-:W3:Y:S01]  /*14f0*/  LDG.E R65, desc[UR16][R14.64] ;  /* 0x000000100e417981 */ /* 0x000ee2000c1e1900 */
[----:B-1----:R-:W-:Y:S01]  /*1500*/  IMAD.MOV.U32 R12, RZ, RZ, R59 ;  /* 0x000000ffff0c7224 */ /* 0x002fe200078e003b */
[----:B------:R-:W-:-:S05]  /*1510*/  MOV R13, R58 ;  /* 0x0000003a000d7202 */ /* 0x000fca0000000f00 */
[----:B------:R1:W3:Y:S01]  /*1520*/  LDG.E R64, desc[UR16][R12.64] ;  /* 0x000000100c407981 */ /* 0x0002e2000c1e1900 */
[C---:B------:R-:W-:Y:S01]  /*1530*/  ISETP.GE.AND P5, PT, R42.reuse, 0x1, PT ;  /* 0x000000012a00780c */ /* 0x040fe20003fa6270 */
[----:B------:R-:W4:Y:S01]  /*1540*/  S2UR UR8, SR_CgaCtaId ;  /* 0x00000000000879c3 */ /* 0x000f220000008800 */
[----:B------:R-:W-:Y:S01]  /*1550*/  UMOV UR4, 0x400 ;  /* 0x0000040000047882 */ /* 0x000fe20000000000 */
[----:B------:R-:W-:Y:S01]  /*1560*/  ISETP.GE.AND P6, PT, R42, 0x10, PT ;  /* 0x000000102a00780c */ /* 0x000fe20003fc6270 */
[----:B----4-:R-:W-:Y:S01]  /*1570*/  ULEA UR4, UR8, UR4, 0x18 ;  /* 0x0000000408047291 */ /* 0x010fe2000f8ec0ff */
[----:B--2---:R-:W-:-:S04]  /*1580*/  FMUL.FTZ R16, R16, 1.4426950216293334961 ;  /* 0x3fb8aa3b10107820 */ /* 0x004fc80000410000 */
[C---:B------:R-:W-:Y:S01]  /*1590*/  FMUL.FTZ R17, R16.reuse, R47 ;  /* 0x0000002f10117220 */ /* 0x040fe20000410000 */
[C---:B------:R-:W-:Y:S01]  /*15a0*/  FMUL.FTZ R69, R16.reuse, R46 ;  /* 0x0000002e10457220 */ /* 0x040fe20000410000 */
[----:B------:R-:W-:-:S04]  /*15b0*/  FMUL.FTZ R70, R16, R48 ;  /* 0x0000003010467220 */ /* 0x000fc80000410000 */
[----:B------:R-:W2:Y:S08]  /*15c0*/  MUFU.EX2 R17, R17 ;  /* 0x0000001100117308 */ /* 0x000eb00000000800 */
[----:B------:R-:W4:Y:S01]  /*15d0*/  MUFU.EX2 R67, R69 ;  /* 0x0000004500437308 */ /* 0x000f220000000800 */
[----:B------:R-:W-:-:S07]  /*15e0*/  FMUL.FTZ R16, R16, R45 ;  /* 0x0000002d10107220 */ /* 0x000fce0000410000 */
[----:B------:R-:W5:Y:S01]  /*15f0*/  MUFU.EX2 R66, R70 ;  /* 0x0000004600427308 */ /* 0x000f620000000800 */
[----:B--2---:R-:W-:-:S05]  /*1600*/  FSEL R68, R17, 1, !P3 ;  /* 0x3f80000011447808 */ /* 0x004fca0005800000 */
[----:B-1----:R-:W-:Y:S02]  /*1610*/  FFMA.FTZ R12, R60, R68, R61 ;  /* 0x000000443c0c7223 */ /* 0x002fe4000001003d */
[----:B------:R-:W1:Y:S01]  /*1620*/  MUFU.EX2 R16, R16 ;  /* 0x0000001000107308 */ /* 0x000e620000000800 */
[----:B----4-:R-:W-:-:S05]  /*1630*/  FSEL R67, R67, 1, !P2 ;  /* 0x3f80000043437808 */ /* 0x010fca0005000000 */
[----:B------:R-:W-:Y:S01]  /*1640*/  FFMA.FTZ R12, R67, R12, R62 ;  /* 0x0000000c430c7223 */ /* 0x000fe2000001003e */
[----:B-----5:R-:W-:-:S05]  /*1650*/  FSEL R66, R66, 1, !P1 ;  /* 0x3f80000042427808 */ /* 0x020fca0004800000 */
[----:B------:R-:W-:Y:S01]  /*1660*/  FFMA.FTZ R14, R66, R12, R63 ;  /* 0x0000000c420e7223 */ /* 0x000fe2000001003f */
[----:B-1----:R-:W-:-:S04]  /*1670*/  FSEL R69, R16, 1, !P4 ;  /* 0x3f80000010457808 */ /* 0x002fc80006000000 */
[----:B------:R-:W1:Y:S01]  /*1680*/  SHFL.UP PT, R13, R14, 0x1, RZ ;  /* 0x042000000e0d7989 */ /* 0x000e6200000e00ff */
[----:B------:R-:W-:-:S04]  /*1690*/  FMUL.FTZ R12, R69, R68 ;  /* 0x00000044450c7220 */ /* 0x000fc80000410000 */
[----:B------:R-:W-:-:S04]  /*16a0*/  FMUL.FTZ R17, R67, R12 ;  /* 0x0000000c43117220 */ /* 0x000fc80000410000 */
[----:B------:R-:W-:-:S05]  /*16b0*/  FMUL.FTZ R17, R66, R17 ;  /* 0x0000001142117220 */ /* 0x000fca0000410000 */
[----:B------:R-:W2:Y:S01]  /*16c0*/  SHFL.UP PT, R12, R17, 0x1, RZ ;  /* 0x04200000110c7989 */ /* 0x000ea200000e00ff */
[----:B-1----:R-:W-:-:S05]  /*16d0*/  FFMA.FTZ R13, R17, R13, R14 ;  /* 0x0000000d110d7223 */ /* 0x002fca000001000e */
[----:B------:R-:W-:-:S05]  /*16e0*/  FSEL R16, R14, R13, !P5 ;  /* 0x0000000d0e107208 */ /* 0x000fca0006800000 */
[----:B------:R-:W1:Y:S01]  /*16f0*/  SHFL.UP PT, R13, R16, 0x2, RZ ;  /* 0x04400000100d7989 */ /* 0x000e6200000e00ff */
        /* <DEDUP_REMOVED lines=20> */
[----:B------:R-:W-:Y:S02]  /*1840*/  HFMA2 R13, -RZ, RZ, 0, 0 ;  /* 0x00000000ff0d7431 */ /* 0x000fe400000001ff */
[----:B------:R-:W-:Y:S01]  /*1850*/  IMAD.MOV.U32 R12, RZ, RZ, 0x3f800000 ;  /* 0x3f800000ff0c7424 */ /* 0x000fe200078e00ff */
[----:B------:R-:W-:-:S05]  /*1860*/  ISETP.NE.AND P5, PT, R42, 0x1f, PT ;  /* 0x0000001f2a00780c */ /* 0x000fca0003fa5270 */
[----:B------:R-:W4:Y:S01]  /*1870*/  @P0 LDS.64 R12, [UR5] ;  /* 0x00000005ff0c0984 */ /* 0x000f220008000a00 */
[C---:B-1----:R-:W-:Y:S01]  /*1880*/  FMUL.FTZ R14, R17.reuse, R14 ;  /* 0x0000000e110e7220 */ /* 0x042fe20000410000 */
[----:B--2---:R-:W-:-:S06]  /*1890*/  FFMA.FTZ R15, R17, R15, R70 ;  /* 0x0000000f110f7223 */ /* 0x004fcc0000010046 */
[----:B------:R-:W-:Y:S01]  /*18a0*/  @!P5 STS.64 [UR4+0x110], R14 ;  /* 0x0001100eff00d988 */ /* 0x000fe20008000a04 */
[----:B------:R-:W-:Y:S01]  /*18b0*/  FSEL R71, R17, R14, !P6 ;  /* 0x0000000e11477208 */ /* 0x000fe20007000000 */
[----:B------:R-:W-:Y:S01]  /*18c0*/  BAR.SYNC.DEFER_BLOCKING 0x0 ;  /* 0x0000000000007b1d */ /* 0x000fe20000010000 */
[----:B------:R-:W-:Y:S02]  /*18d0*/  FSEL R72, R70, R15, !P6 ;  /* 0x0000000f46487208 */ /* 0x000fe40007000000 */
[----:B------:R-:W-:Y:S02]  /*18e0*/  ISETP.NE.AND P6, PT, R42, RZ, PT ;  /* 0x000000ff2a00720c */ /* 0x000fe40003fc5270 */
[----:B------:R-:W-:-:S11]  /*18f0*/  ISETP.NE.AND P5, PT, R27, RZ, PT ;  /* 0x000000ff1b00720c */ /* 0x000fd60003fa5270 */
[----:B----4-:R-:W-:Y:S04]  /*1900*/  @!P6 STS.64 [UR4+0x120], R12 ;  /* 0x0001200cff00e988 */ /* 0x010fe80008000a04 */
[----:B------:R-:W-:Y:S01]  /*1910*/  LDS.64 R16, [UR4+0x110] ;  /* 0x00011004ff107984 */ /* 0x000fe20008000a00 */
[----:B------:R-:W-:Y:S06]  /*1920*/  BAR.SYNC.DEFER_BLOCKING 0x0 ;  /* 0x0000000000007b1d */ /* 0x000fec0000010000 */
[----:B------:R-:W1:Y:S04]  /*1930*/  SHFL.UP PT, R70, R72, 0x1, RZ ;  /* 0x0420000048467989 */ /* 0x000e6800000e00ff */
[----:B------:R-:W2:Y:S04]  /*1940*/  SHFL.UP PT, R73, R71, 0x1, RZ ;  /* 0x0420000047497989 */ /* 0x000ea800000e00ff */
[----:B------:R-:W4:Y:S01]  /*1950*/  @P5 LDS R75, [UR4+0x124] ;  /* 0x00012404ff4b5984 */ /* 0x000f220008000800 */
[----:B-1----:R-:W-:Y:S01]  /*1960*/  @!P6 MOV R70, R13 ;  /* 0x0000000d0046e202 */ /* 0x002fe20000000f00 */
[----:B--2---:R-:W-:Y:S01]  /*1970*/  @!P6 IMAD.MOV.U32 R73, RZ, RZ, R12 ;  /* 0x000000ffff49e224 */ /* 0x004fe200078e000c */
[----:B------:R-:W-:Y:S01]  /*1980*/  BSSY.RECONVERGENT B0, `(.L_x_4767) ;  /* 0x0000010000007945 */ /* 0x000fe20003800200 */
[----:B---3--:R-:W-:Y:S01]  /*1990*/  FMUL.FTZ R65, R64, R65 ;  /* 0x0000004140417220 */ /* 0x008fe20000410000 */
[----:B------:R-:W-:Y:S01]  /*19a0*/  FFMA.FTZ R17, R16, R13, R17 ;  /* 0x0000000d10117223 */ /* 0x000fe20000010011 */
[----:B----4-:R-:W-:Y:S01]  /*19b0*/  @P5 FFMA.FTZ R70, R75, R73, R70 ;  /* 0x000000494b465223 */ /* 0x010fe20000010046 */
[----:B------:R-:W-:-:S03]  /*19c0*/  ISETP.NE.AND P5, PT, R27, RZ, PT ;  /* 0x000000ff1b00720c */ /* 0x000fc60003fa5270 */
[----:B------:R-:W-:-:S04]  /*19d0*/  FFMA.FTZ R70, R69, R70, R60 ;  /* 0x0000004645467223 */ /* 0x000fc8000001003c */
[----:B------:R-:W-:-:S06]  /*19e0*/  FFMA.FTZ R68, R68, R70, R61 ;  /* 0x0000004644447223 */ /* 0x000fcc000001003d */
[----:B------:R-:W-:Y:S05]  /*19f0*/  @P5 BRA `(.L_x_4768) ;  /* 0x0000000000205947 */ /* 0x000fea0003800000 */
[----:B------:R-:W-:Y:S01]  /*1a00*/  SHF.R.S32.HI R13, RZ, 0x1f, R53 ;  /* 0x0000001fff0d7819 */ /* 0x000fe20000011435 */
[----:B------:R-:W-:Y:S01]  /*1a10*/  FMUL.FTZ R16, R16, R12 ;  /* 0x0000000c10107220 */ /* 0x000fe20000410000 */
[----:B------:R-:W-:-:S04]  /*1a20*/  IADD3 R15, P5, PT, R18, R53, RZ ;  /* 0x00000035120f7210 */ /* 0x000fc80007fbe0ff */
[----:B------:R-:W-:Y:S01]  /*1a30*/  LEA.HI.X.SX32 R64, R18, R13, 0x1, P5 ;  /* 0x0000000d12407211 */ /* 0x000fe200028f0eff */
[----:B------:R1:W-:Y:S01]  /*1a40*/  STS.64 [UR5], R16 ;  /* 0x00000010ff007988 */ /* 0x0003e20008000a05 */
[----:B0-----:R-:W-:-:S04]  /*1a50*/  LEA R14, P5, R15, R10, 0x3 ;  /* 0x0000000a0f0e7211 */ /* 0x001fc800078a18ff */
[----:B------:R-:W-:-:S05]  /*1a60*/  LEA.HI.X R15, R15, R11, R64, 0x3, P5 ;  /* 0x0000000b0f0f7211 */ /* 0x000fca00028f1c40 */
[----:B------:R1:W-:Y:S04]  /*1a70*/  STG.E.64 desc[UR16][R14.64], R16 ;  /* 0x000000100e007986 */ /* 0x0003e8000c101b10 */
.L_x_4768:
[----:B------:R-:W-:Y:S05]  /*1a80*/  BSYNC.RECONVERGENT B0 ;  /* 0x0000000000007941 */ /* 0x000fea0003800200 */
.L_x_4767:
[----:B------:R-:W-:Y:S01]  /*1a90*/  UIADD3 UR6, UPT, UPT, UR6, 0x1, URZ ;  /* 0x0000000106067890 */ /* 0x000fe2000fffe0ff */
[----:B------:R-:W-:Y:S01]  /*1aa0*/  LEA R59, P6, R8, R59, 0x2 ;  /* 0x0000003b083b7211 */ /* 0x000fe200078c10ff */
[----:B------:R-:W-:Y:S01]  /*1ab0*/  FFMA.FTZ R67, R67, R68, R62 ;  /* 0x0000004443437223 */ /* 0x000fe2000001003e */
[----:B------:R-:W-:Y:S01]  /*1ac0*/  LEA R57, P5, R6, R57, 0x2 ;  /* 0x0000003906397211 */ /* 0x000fe200078a10ff */
[----:B------:R-:W-:Y:S01]  /*1ad0*/  UISETP.NE.AND UP0, UPT, UR6, URZ, UPT ;  /* 0x000000ff0600728c */ /* 0x000fe2000bf05270 */
[C---:B------:R-:W-:Y:S01]  /*1ae0*/  FFMA.FTZ R51, R65.reuse, R70, R51 ;  /* 0x0000004641337223 */ /* 0x040fe20000010033 */
[----:B------:R-:W-:Y:S01]  /*1af0*/  IMAD.X R58, R58, 0x1, R9, P6 ;  /* 0x000000013a3a7824 */ /* 0x000fe200030e0609 */
[----:B------:R-:W-:Y:S01]  /*1b00*/  LEA R55, P6, R4, R55, 0x2 ;  /* 0x0000003704377211 */ /* 0x000fe200078c10ff */
[-C--:B------:R-:W-:Y:S01]  /*1b10*/  FFMA.FTZ R66, R66, R67.reuse, R63 ;  /* 0x0000004342427223 */ /* 0x080fe2000001003f */
[C---:B------:R-:W-:Y:S01]  /*1b20*/  FFMA.FTZ R50, R65.reuse, R68, R50 ;  /* 0x0000004441327223 */ /* 0x040fe20000010032 */
[C---:B------:R-:W-:Y:S01]  /*1b30*/  FFMA.FTZ R52, R65.reuse, R67, R52 ;  /* 0x0000004341347223 */ /* 0x040fe20000010034 */
[----:B------:R-:W-:Y:S01]  /*1b40*/  IADD3.X R56, PT, PT, R56, R7, RZ, P5, !PT ;  /* 0x0000000738387210 */ /* 0x000fe20002ffe4ff */
[----:B------:R-:W-:Y:S01]  /*1b50*/  FFMA.FTZ R49, R65, R66, R49 ;  /* 0x0000004241317223 */ /* 0x000fe20000010031 */
[----:B------:R-:W-:Y:S01]  /*1b60*/  IMAD.X R54, R54, 0x1, R5, P6 ;  /* 0x0000000136367824 */ /* 0x000fe200030e0605 */
[----:B------:R-:W-:Y:S01]  /*1b70*/  IADD3 R53, PT, PT, R53, 0x1, RZ ;  /* 0x0000000135357810 */ /* 0x000fe20007ffe0ff */
[----:B------:R-:W-:Y:S01]  /*1b80*/  UIADD3 UR5, UPT, UPT, UR5, 0x8, URZ ;  /* 0x0000000805057890 */ /* 0x000fe2000fffe0ff */
[----:B------:R-:W-:Y:S11]  /*1b90*/  BRA.U UP0, `(.L_x_4769) ;  /* 0xfffffff900407547 */ /* 0x000ff6000b83ffff */
.L_x_4766:
[----:B------:R-:W-:Y:S01]  /*1ba0*/  BAR.SYNC.DEFER_BLOCKING 0x0 ;  /* 0x0000000000007b1d */ /* 0x000fe20000010000 */
[----:B------:R-:W-:Y:S02]  /*1bb0*/  ISETP.NE.AND P0, PT, R27, RZ, PT ;  /* 0x000000ff1b00720c */ /* 0x000fe40003f05270 */
[----:B------:R-:W-:Y:S02]  /*1bc0*/  F2FP.BF16.F32.PACK_AB R48, R50, R51 ;  /* 0x000000333230723e */ /* 0x000fe400000010ff */
[----:B------:R-:W-:Y:S02]  /*1bd0*/  F2FP.BF16.F32.PACK_AB R49, R49, R52 ;  /* 0x000000343131723e */ /* 0x000fe400000010ff */
[----:B------:R-:W-:-:S07]  /*1be0*/  IADD3 R19, PT, PT, R19, 0x1, RZ ;  /* 0x0000000113137810 */ /* 0x000fce0007ffe0ff */
[----:B0-----:R-:W0:Y:S01]  /*1bf0*/  @!P0 LDC R10, c[0x0][0x388] ;  /* 0x0000e200ff0a8b82 */ /* 0x001e220000000800 */
[----:B------:R-:W-:Y:S01]  /*1c00*/  STS.64 [R44], R48 ;  /* 0x000000302c007388 */ /* 0x000fe20000000a00 */
[----:B------:R-:W-:-:S03]  /*1c10*/  NOP ;  /* 0x0000000000007918 */ /* 0x000fc60000000000 */
[----:B------:R-:W-:Y:S04]  /*1c20*/  LDS.U16 R13, [R43] ;  /* 0x000000002b0d7984 */ /* 0x000fe80000000400 */
[----:B-1----:R-:W-:Y:S01]  /*1c30*/  LDS.U16 R15, [R43+0x40] ;  /* 0x000040002b0f7984 */ /* 0x002fe20000000400 */
[----:B0-----:R-:W-:-:S03]  /*1c40*/  @!P0 IMAD.IADD R14, R10, 0x1, -R41 ;  /* 0x000000010a0e8824 */ /* 0x001fc600078e0a29 */
[----:B------:R-:W-:Y:S01]  /*1c50*/  LDS.U16 R17, [R43+0x80] ;  /* 0x000080002b117984 */ /* 0x000fe20000000400 */
[----:B------:R-:W-:-:S03]  /*1c60*/  IADD3 R41, P4, P5, R35, R2, R41 ;  /* 0x0000000223297210 */ /* 0x000fc60007d9e029 */
[----:B------:R-:W-:Y:S01]  /*1c70*/  LDS.U16 R45, [R43+0xc0] ;  /* 0x0000c0002b2d7984 */ /* 0x000fe20000000400 */
[----:B------:R-:W-:-:S03]  /*1c80*/  IADD3.X R12, PT, PT, RZ, R20, RZ, P4, P5 ;  /* 0x00000014ff0c7210 */ /* 0x000fc600027ea4ff */
[----:B------:R-:W-:Y:S01]  /*1c90*/  @!P0 STS [UR4+0x100], R14 ;  /* 0x0001000eff008988 */ /* 0x000fe20008000804 */
[----:B------:R-:W-:Y:S06]  /*1ca0*/  BAR.SYNC.DEFER_BLOCKING 0x0 ;  /* 0x0000000000007b1d */ /* 0x000fec0000010000 */
[----:B------:R-:W0:Y:S01]  /*1cb0*/  LDS R10, [UR4+0x100] ;  /* 0x00010004ff0a7984 */ /* 0x000e220008000800 */
[----:B------:R-:W1:Y:S01]  /*1cc0*/  LDCU.64 UR4, c[0x0][0x478] ;  /* 0x00008f00ff0477ac */ /* 0x000e620008000a00 */
[-C--:B0-----:R-:W-:Y:S02]  /*1cd0*/  ISETP.GE.AND P0, PT, R35, R10.reuse, PT ;  /* 0x0000000a2300720c */ /* 0x081fe40003f06270 */
[----:B------:R-:W-:-:S02]  /*1ce0*/  ISETP.GE.AND P1, PT, R38, R10, PT ;  /* 0x0000000a2600720c */ /* 0x000fc40003f26270 */
[-C--:B------:R-:W-:Y:S02]  /*1cf0*/  ISETP.GE.AND P2, PT, R39, R10.reuse, PT ;  /* 0x0000000a2700720c */ /* 0x080fe40003f46270 */
[----:B------:R-:W-:Y:S02]  /*1d00*/  ISETP.GE.AND P3, PT, R40, R10, PT ;  /* 0x0000000a2800720c */ /* 0x000fe40003f66270 */
[C---:B-1----:R-:W-:Y:S01]  /*1d10*/  LEA R10, P4, R41.reuse, UR4, 0x1 ;  /* 0x00000004290a7c11 */ /* 0x042fe2000f8808ff */
[----:B------:R-:W0:Y:S03]  /*1d20*/  LDCU UR4, c[0x0][0x394] ;  /* 0x00007280ff0477ac */ /* 0x000e260008000800 */
[----:B------:R-:W-:-:S05]  /*1d30*/  LEA.HI.X R11, R41, UR5, R12, 0x1, P4 ;  /* 0x00000005290b7c11 */ /* 0x000fca000a0f0c0c */
[----:B------:R1:W-:Y:S04]  /*1d40*/  @!P0 STG.E.U16 desc[UR16][R10.64], R13 ;  /* 0x0000000d0a008986 */ /* 0x0003e8000c101510 */
[----:B------:R1:W-:Y:S04]  /*1d50*/  @!P3 STG.E.U16 desc[UR16][R10.64+0xc0], R45 ;  /* 0x0000c02d0a00b986 */ /* 0x0003e8000c101510 */
[----:B------:R1:W-:Y:S01]  /*1d60*/  @!P1 STG.E.U16 desc[UR16][R10.64+0x40], R15 ;  /* 0x0000400f0a009986 */ /* 0x0003e2000c101510 */
[----:B------:R-:W-:Y:S02]  /*1d70*/  IADD3 R31, P1, PT, R31, 0x100, RZ ;  /* 0x000001001f1f7810 */ /* 0x000fe40007f3e0ff */
[----:B0-----:R-:W-:Y:S01]  /*1d80*/  ISETP.NE.AND P0, PT, R19, UR4, PT ;  /* 0x0000000413007c0c */ /* 0x001fe2000bf05270 */
[----:B------:R1:W-:Y:S01]  /*1d90*/  @!P2 STG.E.U16 desc[UR16][R10.64+0x80], R17 ;  /* 0x000080110a00a986 */ /* 0x0003e2000c101510 */
[----:B------:R-:W-:Y:S01]  /*1da0*/  IADD3 R30, P2, PT, R30, 0x100, RZ ;  /* 0x000001001e1e7810 */ /* 0x000fe20007f5e0ff */
[----:B------:R-:W-:-:S03]  /*1db0*/  IMAD.X R37, RZ, RZ, R37, P1 ;  /* 0x000000ffff257224 */ /* 0x000fc600008e0625 */
[----:B------:R-:W-:-:S07]  /*1dc0*/  IADD3.X R36, PT, PT, RZ, R36, RZ, P2, !PT ;  /* 0x00000024ff247210 */ /* 0x000fce00017fe4ff */
[----:B-1----:R-:W-:Y:S05]  /*1dd0*/  @P0 BRA `(.L_x_4770) ;  /* 0xffffffe800000947 */ /* 0x002fea000383ffff */
[----:B------:R-:W-:Y:S05]  /*1de0*/  EXIT ;  /* 0x000000000000794d */ /* 0x000fea0003800000 */
.L_x_4771:
        /* <DEDUP_REMOVED lines=9> */
.L_x_5142:


//--------------------- .text._Z25selective_scan_fwd_kernelI32Selective_Scan_fwd_kernel_traitsILi32ELi4ELi1ELb0ELb0ELb0ELb1EN3c108BFloat16EfEEv13SSMParamsBase --------------------------
	.section	.text._Z25selective_scan_fwd_kernelI32Selective_Scan_fwd_kernel_traitsILi32ELi4ELi1ELb0ELb0ELb0ELb1EN3c108BFloat16EfEEv13SSMParamsBase,"ax",@progbits
	.align	128
        .global         _Z25selective_scan_fwd_kernelI32Selective_Scan_fwd_kernel_traitsILi32ELi4ELi1ELb0ELb0ELb0ELb1EN3c108BFloat16EfEEv13SSMParamsBase
        .type           _Z25selective_scan_fwd_kernelI32Selective_Scan_fwd_kernel_traitsILi32ELi4ELi1ELb0ELb0ELb0ELb1EN3c108BFloat16EfEEv13SSMParamsBase,@function
        .size           _Z25selective_scan_fwd_kernelI32Selective_Scan_fwd_kernel_traitsILi32ELi4ELi1ELb0ELb0ELb0ELb1EN3c108BFloat16EfEEv13SSMParamsBase,(.L_x_5143 - _Z25selective_scan_fwd_kernelI32Selective_Scan_fwd_kernel_traitsILi32ELi4ELi1ELb0ELb0ELb0ELb1EN3c108BFloat16EfEEv13SSMParamsBase)
        .other          _Z25selective_scan_fwd_kernelI32Selective_Scan_fwd_kernel_traitsILi32ELi4ELi1ELb0ELb0ELb0ELb1EN3c108BFloat16EfEEv13SSMParamsBase,@"STO_CUDA_ENTRY STV_DEFAULT"
_Z25selective_scan_fwd_kernelI32Selective_Scan_fwd_kernel_traitsILi32ELi4ELi1ELb0ELb0ELb0ELb1EN3c108BFloat16EfEEv13SSMParamsBase:
.text._Z25selective_scan_fwd_kernelI32Selective_Scan_fwd_kernel_traitsILi32ELi4ELi1ELb0ELb0ELb0ELb1EN3c108BFloat16EfEEv13SSMParamsBase:
[----:B------:R-:W-:Y:S08]  /*0000*/  LDC R1, c[0x0][0x37c] ;  /* 0x0000df00ff017b82 */ /* 0x000ff00000000800 */
[----:B------:R-:W0:Y:S01]  /*0010*/  LDC.64 R2, c[0x0][0x458] ;  /* 0x00011600ff027b82 */ /* 0x000e220000000a00 */
[----:B------:R-:W1:Y:S01]  /*0020*/  S2R R19, SR_CTAID.Y ;  /* 0x0000000000137919 */ /* 0x000e620000002600 */
[----:B------:R-:W2:Y:S01]  /*0030*/  LDCU.64 UR16, c[0x0][0x358] ;  /* 0x00006b00ff1077ac */ /* 0x000ea20008000a00 */
[----:B------:R-:W-:-:S02]  /*0040*/  IMAD.MOV.U32 R0, RZ, RZ, RZ ;  /* 0x000000ffff007224 */ /* 0x000fc400078e00ff */
        /* <DEDUP_REMOVED lines=27> */
[----:B------:R-:W-:-:S02]  /*0200*/  IMAD.U32 R8, RZ, RZ, UR6 ;  /* 0x00000006ff087e24 */ /* 0x000fc4000f8e00ff */
[----:B--2---:R-:W-:Y:S02]  /*0210*/  IMAD.U32 R3, RZ, RZ, UR9 ;  /* 0x00000009ff037e24 */ /* 0x004fe4000f8e00ff */
        /* <DEDUP_REMOVED lines=8> */
[----:B------:R-:W0:Y:S03]  /*02a0*/  LDCU.64 UR6, c[0x0][0x3d8] ;  /* 0x00007b00ff0677ac */ /* 0x000e260008000a00 */
        /* <DEDUP_REMOVED lines=16> */
[C---:B------:R-:W-:Y:S01]  /*03b0*/  IMAD R3, R19.reuse, R9, R3 ;  /* 0x0000000913037224 */ /* 0x040fe200078e0203 */
[----:B------:R-:W0:Y:S01]  /*03c0*/  LDC.64 R16, c[0x0][0x418] ;  /* 0x00010600ff107b82 */ /* 0x000e220000000a00 */
[C---:B------:R-:W-:Y:S01]  /*03d0*/  IMAD R25, R19.reuse, UR5, R7 ;  /* 0x0000000513197c24 */ /* 0x040fe2000f8e0207 */
[----:B---3--:R-:W-:Y:S01]  /*03e0*/  LEA R24, P0, R6, R26, 0x2 ;  /* 0x0000001a06187211 */ /* 0x008fe200078010ff */
[----:B------:R-:W-:-:S03]  /*03f0*/  IMAD.WIDE.U32 R14, R19, UR6, RZ ;  /* 0x00000006130e7c25 */ /* 0x000fc6000f8e00ff */
[----:B------:R-:W-:Y:S01]  /*0400*/  LEA.HI.X R25, R6, R27, R25, 0x2, P0 ;  /* 0x0000001b06197211 */ /* 0x000fe200000f1419 */
[----:B------:R-:W-:Y:S01]  /*0410*/  IMAD R27, R19, UR7, R15 ;  /* 0x00000007131b7c24 */ /* 0x000fe2000f8e020f */
[----:B------:R-:W3:Y:S01]  /*0420*/  LDC.64 R20, c[0x0][0x420] ;  /* 0x00010800ff147b82 */ /* 0x000ee20000000a00 */
[----:B-1----:R-:W-:Y:S01]  /*0430*/  LEA R26, P0, R14, R40, 0x2 ;  /* 0x000000280e1a7211 */ /* 0x002fe200078010ff */
[----:B------:R-:W-:Y:S01]  /*0440*/  IMAD.SHL.U32 R35, R23, 0x4, RZ ;  /* 0x0000000417237824 */ /* 0x000fe200078e00ff */
[----:B--2---:R-:W-:Y:S02]  /*0450*/  UISETP.LT.AND UP0, UPT, UR4, 0x1, UPT ;  /* 0x000000010400788c */ /* 0x004fe4000bf01270 */
[----:B------:R-:W-:Y:S01]  /*0460*/  IMAD R34, R34, UR4, RZ ;  /* 0x0000000422227c24 */ /* 0x000fe2000f8e02ff */
[----:B------:R-:W-:Y:S01]  /*0470*/  LEA.HI.X R27, R14, R41, R27, 0x2, P0 ;  /* 0x000000290e1b7211 */ /* 0x000fe200000f141b */
[----:B------:R-:W-:Y:S01]  /*0480*/  VIADD R39, R35, 0x1 ;  /* 0x0000000123277836 */ /* 0x000fe20000000000 */
[----:B------:R-:W-:Y:S01]  /*0490*/  USEL UR4, UR4, 0x1, !UP0 ;  /* 0x0000000104047887 */ /* 0x000fe2000c000000 */
[----:B------:R-:W1:Y:S01]  /*04a0*/  LDC.64 R42, c[0x0][0x3a0] ;  /* 0x0000e800ff2a7b82 */ /* 0x000e620000000a00 */
[----:B----4-:R-:W-:Y:S01]  /*04b0*/  IMAD.WIDE.U32 R6, R19, R28, RZ ;  /* 0x0000001c13067225 */ /* 0x010fe200078e00ff */
[----:B------:R-:W-:Y:S01]  /*04c0*/  IADD3 R40, PT, PT, R35, 0x2, RZ ;  /* 0x0000000223287810 */ /* 0x000fe20007ffe0ff */
[----:B------:R-:W-:-:S02]  /*04d0*/  UIADD3 UR7, UPT, UPT, -UR4, URZ, URZ ;  /* 0x000000ff04077290 */ /* 0x000fc4000fffe1ff */
[C---:B------:R-:W-:Y:S02]  /*04e0*/  IMAD R15, R19.reuse, R29, R7 ;  /* 0x0000001d130f7224 */ /* 0x040fe400078e0207 */
[----:B------:R-:W-:Y:S01]  /*04f0*/  IMAD.MOV.U32 R14, RZ, RZ, R6 ;  /* 0x000000ffff0e7224 */ /* 0x000fe200078e0006 */
[----:B------:R-:W2:Y:S01]  /*0500*/  LDC.64 R32, c[0x0][0x430] ;  /* 0x00010c00ff207b82 */ /* 0x000ea20000000a00 */
[----:B0-----:R-:W-:-:S04]  /*0510*/  IMAD.WIDE.U32 R4, R19, R16, RZ ;  /* 0x0000001013047225 */ /* 0x001fc800078e00ff */
[----:B------:R-:W-:Y:S02]  /*0520*/  IMAD R5, R19, R17, R5 ;  /* 0x0000001113057224 */ /* 0x000fe400078e0205 */
[----:B------:R-:W-:Y:S01]  /*0530*/  VIADD R41, R35, 0x3 ;  /* 0x0000000323297836 */ /* 0x000fe20000000000 */
[----:B------:R-:W0:Y:S01]  /*0540*/  LDC.64 R46, c[0x0][0x440] ;  /* 0x00011000ff2e7b82 */ /* 0x000e220000000a00 */
[----:B---3--:R-:W-:-:S07]  /*0550*/  IMAD.WIDE.U32 R6, R20, UR18, R2 ;  /* 0x0000001214067c25 */ /* 0x008fce000f8e0002 */
[----:B------:R-:W3:Y:S01]  /*0560*/  LDC.64 R30, c[0x0][0x410] ;  /* 0x00010400ff1e7b82 */ /* 0x000ee20000000a00 */
[----:B-1----:R-:W-:-:S04]  /*0570*/  IMAD.WIDE.U32 R16, R19, R42, RZ ;  /* 0x0000002a13107225 */ /* 0x002fc800078e00ff */
[----:B------:R-:W-:-:S03]  /*0580*/  IMAD R29, R19, R43, R17 ;  /* 0x0000002b131d7224 */ /* 0x000fc600078e0211 */
[----:B------:R-:W1:Y:S01]  /*0590*/  LDC.64 R8, c[0x0][0x3a8] ;  /* 0x0000ea00ff087b82 */ /* 0x000e620000000a00 */
[----:B--2---:R-:W-:Y:S01]  /*05a0*/  IMAD.WIDE.U32 R2, R32, UR18, R14 ;  /* 0x0000001220027c25 */ /* 0x004fe2000f8e000e */
[----:B------:R-:W-:-:S03]  /*05b0*/  LOP3.LUT R14, R35, 0xf80, RZ, 0xc0, !PT ;  /* 0x00000f80230e7812 */ /* 0x000fc600078ec0ff */
[----:B------:R-:W-:Y:S01]  /*05c0*/  IMAD R32, R33, UR18, R3 ;  /* 0x0000001221207c24 */ /* 0x000fe2000f8e0203 */
[----:B------:R-:W-:Y:S01]  /*05d0*/  LOP3.LUT R43, R14, 0x1f, R23, 0xf8, !PT ;  /* 0x0000001f0e2b7812 */ /* 0x000fe200078ef817 */
[----:B------:R-:W-:Y:S01]  /*05e0*/  HFMA2 R33, -RZ, RZ, 0, 0 ;  /* 0x00000000ff217431 */ /* 0x000fe200000001ff */
[----:B------:R-:W2:Y:S01]  /*05f0*/  LDC.64 R12, c[0x0][0x3c0] ;  /* 0x0000f000ff0c7b82 */ /* 0x000ea20000000a00 */
[C---:B0-----:R-:W-:Y:S02]  /*0600*/  LEA R28, P0, R16.reuse, R46, 0x2 ;  /* 0x0000002e101c7211 */ /* 0x041fe400078010ff */
[C---:B------:R-:W-:Y:S02]  /*0610*/  LOP3.LUT R45, R43.reuse, 0x20, RZ, 0xfc, !PT ;  /* 0x000000202b2d7812 */ /* 0x040fe400078efcff */
[----:B------:R-:W-:Y:S02]  /*0620*/  LEA.HI.X R29, R16, R47, R29, 0x2, P0 ;  /* 0x0000002f101d7211 */ /* 0x000fe400000f141d */
[C---:B------:R-:W-:Y:S01]  /*0630*/  LOP3.LUT R46, R43.reuse, 0x40, RZ, 0xfc, !PT ;  /* 0x000000402b2e7812 */ /* 0x040fe200078efcff */
[----:B------:R-:W0:Y:S01]  /*0640*/  LDC.64 R10, c[0x0][0x3e0] ;  /* 0x0000f800ff0a7b82 */ /* 0x000e220000000a00 */
[----:B---3--:R-:W-:Y:S01]  /*0650*/  IMAD.WIDE.U32 R4, R30, UR18, R4 ;  /* 0x000000121e047c25 */ /* 0x008fe2000f8e0004 */
[----:B------:R-:W-:-:S03]  /*0660*/  LOP3.LUT R42, R43, 0x60, RZ, 0xfc, !PT ;  /* 0x000000602b2a7812 */ /* 0x000fc600078efcff */
[----:B------:R-:W-:Y:S02]  /*0670*/  IMAD R30, R21, UR18, R7 ;  /* 0x00000012151e7c24 */ /* 0x000fe4000f8e0207 */
[----:B------:R-:W-:Y:S01]  /*0680*/  IMAD R31, R31, UR18, R5 ;  /* 0x000000121f1f7c24 */ /* 0x000fe2000f8e0205 */
[----:B-1----:R-:W-:Y:S02]  /*0690*/  SHF.L.U64.HI R36, R8, 0x2, R9 ;  /* 0x0000000208247819 */ /* 0x002fe40000010209 */
[----:B------:R-:W-:Y:S02]  /*06a0*/  MOV R9, R18 ;  /* 0x0000001200097202 */ /* 0x000fe40000000f00 */
[----:B--2---:R-:W-:Y:S02]  /*06b0*/  SHF.L.U64.HI R13, R12, 0x2, R13 ;  /* 0x000000020c0d7819 */ /* 0x004fe4000001020d */
[----:B0-----:R-:W-:-:S07]  /*06c0*/  SHF.L.U64.HI R11, R10, 0x2, R11 ;  /* 0x000000020a0b7819 */ /* 0x001fce000001020b */
.L_x_4784:
[----:B------:R-:W0:Y:S01]  /*06d0*/  LDCU UR4, c[0x0][0x388] ;  /* 0x00007100ff0477ac */ /* 0x000e220008000800 */
[----:B------:R-:W-:Y:S01]  /*06e0*/  SHF.L.U32 R47, R33, 0x7, RZ ;  /* 0x00000007212f7819 */ /* 0x000fe200000006ff */
[----:B------:R-:W-:Y:S01]  /*06f0*/  IMAD.SHL.U32 R16, R43, 0x2, RZ ;  /* 0x000000022b107824 */ /* 0x000fe200078e00ff */
[----:B------:R-:W-:Y:S02]  /*0700*/  PRMT R19, RZ, 0x7610, R19 ;  /* 0x00007610ff137816 */ /* 0x000fe40000000013 */
[----:B------:R-:W-:Y:S02]  /*0710*/  PRMT R21, RZ, 0x7610, R21 ;  /* 0x00007610ff157816 */ /* 0x000fe40000000015 */
[----:B------:R-:W-:Y:S02]  /*0720*/  IADD3 R14, P4, PT, R16, R38, RZ ;  /* 0x00000026100e7210 */ /* 0x000fe40007f9e0ff */
[----:B------:R-:W-:Y:S02]  /*0730*/  PRMT R51, RZ, 0x7610, R51 ;  /* 0x00007610ff337816 */ /* 0x000fe40000000033 */
[----:B------:R-:W-:-:S02]  /*0740*/  PRMT R53, RZ, 0x7610, R53 ;  /* 0x00007610ff357816 */ /* 0x000fc40000000035 */
[----:B------:R-:W-:Y:S02]  /*0750*/  IADD3.X R15, PT, PT, RZ, R44, RZ, P4, !PT ;  /* 0x0000002cff0f7210 */ /* 0x000fe400027fe4ff */
        /* <DEDUP_REMOVED lines=15> */
[----:B------:R-:W-:Y:S01]  /*0850*/  PRMT R57, RZ, 0x7610, R57 ;  /* 0x00007610ff397816 */ /* 0x000fe20000000039 */
[----:B------:R-:W-:Y:S01]  /*0860*/  IMAD.X R17, RZ, RZ, R37, P4 ;  /* 0x000000ffff117224 */ /* 0x000fe200020e0625 */
[----:B------:R-:W-:Y:S02]  /*0870*/  PRMT R59, RZ, 0x7610, R59 ;  /* 0x00007610ff3b7816 */ /* 0x000fe4000000003b */
[----:B------:R-:W-:Y:S01]  /*0880*/  PRMT R61, RZ, 0x7610, R61 ;  /* 0x00007610ff3d7816 */ /* 0x000fe2000000003d */
        /* <DEDUP_REMOVED lines=22> */
[C---:B-1----:R-:W-:Y:S01]  /*09f0*/  SHF.L.U32 R19, R50.reuse, 0x10, RZ ;  /* 0x0000001032137819 */ /* 0x042fe200000006ff */
[C---:B------:R-:W-:Y:S01]  /*0a00*/  IMAD.U32 R21, R51.reuse, 0x10000, RZ ;  /* 0x0001000033157824 */ /* 0x040fe200078e00ff */
[----:B------:R-:W-:Y:S02]  /*0a10*/  PRMT R18, R50, 0x7632, R18 ;  /* 0x0000763232127816 */ /* 0x000fe40000000012 */
[----:B------:R-:W-:Y:S01]  /*0a20*/  PRMT R20, R51, 0x7632, R20 ;  /* 0x0000763233147816 */ /* 0x000fe20000000014 */
[--C-:B-----5:R-:W-:Y:S01]  /*0a30*/  FADD.FTZ R60, R19, R22.reuse ;  /* 0x00000016133c7221 */ /* 0x120fe20000010000 */
[----:B------:R-:W-:Y:S01]  /*0a40*/  SHF.L.U32 R17, R18, 0x10, RZ ;  /* 0x0000001012117819 */ /* 0x000fe200000006ff */
[--C-:B------:R-:W-:Y:S02]  /*0a50*/  FADD.FTZ R59, R21, R22.reuse ;  /* 0x00000016153b7221 */ /* 0x100fe40000010000 */
[----:B------:R-:W-:Y:S01]  /*0a60*/  IMAD.U32 R51, R20, 0x10000, RZ ;  /* 0x0001000014337824 */ /* 0x000fe200078e00ff */
[----:B------:R-:W-:Y:S01]  /*0a70*/  FSETP.GTU.FTZ.AND P0, PT, R60, 20, PT ;  /* 0x41a000003c00780b */ /* 0x000fe20003f1c000 */
[--C-:B------:R-:W-:Y:S01]  /*0a80*/  FADD.FTZ R58, R17, R22.reuse ;  /* 0x00000016113a7221 */ /* 0x100fe20000010000 */
[----:B------:R-:W-:Y:S01]  /*0a90*/  FSETP.GTU.FTZ.AND P1, PT, R59, 20, PT ;  /* 0x41a000003b00780b */ /* 0x000fe20003f3c000 */
[----:B------:R-:W-:Y:S01]  /*0aa0*/  FADD.FTZ R57, R51, R22 ;  /* 0x0000001633397221 */ /* 0x000fe20000010000 */
[----:B------:R-:W-:-:S02]  /*0ab0*/  ISETP.EQ.OR P3, PT, RZ, UR9, P0 ;  /* 0x00000009ff007c0c */ /* 0x000fc40008762670 */
[----:B------:R-:W-:Y:S02]  /*0ac0*/  FSETP.GTU.FTZ.AND P2, PT, R58, 20, PT ;  /* 0x41a000003a00780b */ /* 0x000fe40003f5c000 */
[----:B------:R-:W-:Y:S02]  /*0ad0*/  FSETP.GTU.FTZ.AND P4, PT, R57, 20, PT ;  /* 0x41a000003900780b */ /* 0x000fe40003f9c000 */
[----:B------:R-:W-:Y:S02]  /*0ae0*/  ISETP.EQ.OR P0, PT, RZ, UR9, P1 ;  /* 0x00000009ff007c0c */ /* 0x000fe40008f02670 */
[----:B------:R-:W-:Y:S02]  /*0af0*/  ISETP.EQ.OR P2, PT, RZ, UR9, P2 ;  /* 0x00000009ff007c0c */ /* 0x000fe40009742670 */
[----:B------:R-:W-:-:S03]  /*0b00*/  ISETP.EQ.OR P1, PT, RZ, UR9, P4 ;  /* 0x00000009ff007c0c */ /* 0x000fc6000a722670 */
[----:B0-----:R-:W-:Y:S10]  /*0b10*/  @P3 BRA `(.L_x_4773) ;  /* 0x0000000000783947 */ /* 0x001ff40003800000 */
        /* <DEDUP_REMOVED lines=30> */
.L_x_4773:
[----:B------:R-:W-:Y:S05]  /*0d00*/  BSYNC.RECONVERGENT B0 ;  /* 0x0000000000007941 */ /* 0x000fea0003800200 */
.L_x_4772:
        /* <DEDUP_REMOVED lines=32> */
.L_x_4775:
[----:B------:R-:W-:Y:S05]  /*0f10*/  BSYNC.RECONVERGENT B0 ;  /* 0x0000000000007941 */ /* 0x000fea0003800200 */
.L_x_4774:
        /* <DEDUP_REMOVED lines=32> */
.L_x_4777:
[----:B------:R-:W-:Y:S05]  /*1120*/  BSYNC.RECONVERGENT B0 ;  /* 0x0000000000007941 */ /* 0x000fea0003800200 */
.L_x_4776:
        /* <DEDUP_REMOVED lines=32> */
.L_x_4779:
[----:B------:R-:W-:Y:S05]  /*1330*/  BSYNC.RECONVERGENT B0 ;  /* 0x0000000000007941 */ /* 0x000fea0003800200 */
.L_x_4778:
[----:B------:R-:W-:Y:S01]  /*1340*/  BAR.SYNC.DEFER_BLOCKING 0x0 ;  /* 0x0000000000007b1d */ /* 0x000fe20000010000 */
[----:B------:R-:W-:Y:S02]  /*1350*/  ISETP.GE.AND P0, PT, R16, 0x1, PT ;  /* 0x000000011000780c */ /* 0x000fe40003f06270 */
[C---:B------:R-:W-:Y:S02]  /*1360*/  PRMT R17, R14.reuse, 0x7632, R17 ;  /* 0x000076320e117816 */ /* 0x040fe40000000011 */
[----:B------:R-:W-:Y:S02]  /*1370*/  SHF.L.U32 R19, R14, 0x10, RZ ;  /* 0x000000100e137819 */ /* 0x000fe400000006ff */
[C---:B------:R-:W-:Y:S01]  /*1380*/  PRMT R14, R15.reuse, 0x7632, R14 ;  /* 0x000076320f0e7816 */ /* 0x040fe2000000000e */
[----:B------:R-:W-:Y:S01]  /*1390*/  IMAD.U32 R15, R15, 0x10000, RZ ;  /* 0x000100000f0f7824 */ /* 0x000fe200078e00ff */
[----:B------:R-:W-:Y:S01]  /*13a0*/  SHF.L.U32 R17, R17, 0x10, RZ ;  /* 0x0000001011117819 */ /* 0x000fe200000006ff */
[----:B------:R-:W-:Y:S01]  /*13b0*/  FMUL.FTZ R52, R19, R0 ;  /* 0x0000000013347220 */ /* 0x000fe20000410000 */
[----:B------:R-:W-:Y:S01]  /*13c0*/  PRMT R55, RZ, 0x7610, R55 ;  /* 0x00007610ff377816 */ /* 0x000fe20000000037 */
[----:B------:R-:W-:-:S02]  /*13d0*/  IMAD.U32 R18, R14, 0x10000, RZ ;  /* 0x000100000e127824 */ /* 0x000fc400078e00ff */
        /* <DEDUP_REMOVED lines=8> */
[----:B------:R-:W-:Y:S01]  /*1460*/  FMUL.FTZ R71, R18, R57 ;  /* 0x0000003912477220 */ /* 0x000fe20000410000 */
[C---:B------:R-:W-:Y:S01]  /*1470*/  ISETP.NE.AND P0, PT, R33.reuse, RZ, PT ;  /* 0x000000ff2100720c */ /* 0x040fe20003f05270 */
[----:B------:R-:W-:Y:S01]  /*1480*/  IMAD R61, R33, R16, RZ ;  /* 0x00000010213d7224 */ /* 0x000fe200078e02ff */
[-C--:B------:R-:W-:Y:S01]  /*1490*/  ISETP.GE.U32.AND P1, PT, R41, R54.reuse, PT ;  /* 0x000000362900720c */ /* 0x080fe20003f26070 */
[----:B------:R-:W-:Y:S01]  /*14a0*/  IMAD.MOV.U32 R62, RZ, RZ, R29 ;  /* 0x000000ffff3e7224 */ /* 0x000fe200078e001d */
[-C--:B------:R-:W-:Y:S01]  /*14b0*/  ISETP.GE.U32.AND P2, PT, R40, R54.reuse, PT ;  /* 0x000000362800720c */ /* 0x080fe20003f46070 */
[----:B------:R-:W-:Y:S01]  /*14c0*/  IMAD.MOV.U32 R64, RZ, RZ, R27 ;  /* 0x000000ffff407224 */ /* 0x000fe200078e001b */
[-C--:B------:R-:W-:Y:S01]  /*14d0*/  ISETP.GE.U32.AND P3, PT, R39, R54.reuse, PT ;  /* 0x000000362700720c */ /* 0x080fe20003f66070 */
[----:B------:R-:W-:Y:S01]  /*14e0*/  IMAD.MOV.U32 R66, RZ, RZ, R25 ;  /* 0x000000ffff427224 */ /* 0x000fe200078e0019 */
[----:B------:R-:W-:Y:S01]  /*14f0*/  ISETP.GE.U32.AND P4, PT, R35, R54, PT ;  /* 0x000000362300720c */ /* 0x000fe20003f86070 */
        /* <DEDUP_REMOVED lines=10> */
.L_x_4783:
[----:B------:R-:W-:Y:S01]  /*15a0*/  MOV R16, R63 ;  /* 0x0000003f00107202 */ /* 0x000fe20000000f00 */
[----:B------:R-:W-:-:S05]  /*15b0*/  IMAD.MOV.U32 R17, RZ, RZ, R62 ;  /* 0x000000ffff117224 */ /* 0x000fca00078e003e */
[----:B-1----:R1:W2:Y:S01]  /*15c0*/  LDG.E R20, desc[UR16][R16.64] ;  /* 0x0000001010147981 */ /* 0x0022a2000c1e1900 */
[----:B------:R-:W-:Y:S01]  /*15d0*/  MOV R18, R65 ;  /* 0x0000004100127202 */ /* 0x000fe20000000f00 */
[----:B------:R-:W-:-:S05]  /*15e0*/  IMAD.MOV.U32 R19, RZ, RZ, R64 ;  /* 0x000000ffff137224 */ /* 0x000fca00078e0040 */
[----:B------:R-:W3:Y:S01]  /*15f0*/  LDG.E R73, desc[UR16][R18.64] ;  /* 0x0000001012497981 */ /* 0x000ee2000c1e1900 */
[----:B-1----:R-:W-:Y:S01]  /*1600*/  MOV R16, R67 ;  /* 0x0000004300107202 */ /* 0x002fe20000000f00 */
[----:B------:R-:W-:-:S05]  /*1610*/  IMAD.MOV.U32 R17, RZ, RZ, R66 ;  /* 0x000000ffff117224 */ /* 0x000fca00078e0042 */
        /* <DEDUP_REMOVED lines=50> */
[----:B------:R-:W-:Y:S02]  /*1940*/  HFMA2 R16, -RZ, RZ, 1.875, 0 ;  /* 0x3f800000ff107431 */ /* 0x000fe400000001ff */
[----:B------:R-:W-:Y:S01]  /*1950*/  IMAD.MOV.U32 R17, RZ, RZ, RZ ;  /* 0x000000ffff117224 */ /* 0x000fe200078e00ff */
        /* <DEDUP_REMOVED lines=34> */
.L_x_4782:
[----:B------:R-:W-:Y:S05]  /*1b80*/  BSYNC.RECONVERGENT B0 ;  /* 0x0000000000007941 */ /* 0x000fea0003800200 */
.L_x_4781:
[----:B------:R-:W-:Y:S01]  /*1b90*/  UIADD3 UR6, UPT, UPT, UR6, 0x1, URZ ;  /* 0x0000000106067890 */ /* 0x000fe2000fffe0ff */
[----:B------:R-:W-:Y:S01]  /*1ba0*/  LEA R67, P6, R12, R67, 0x2 ;  /* 0x000000430c437211 */ /* 0x000fe200078c10ff */
[----:B------:R-:W-:Y:S01]  /*1bb0*/  FFMA.FTZ R16, R75, R76, R70 ;  /* 0x0000004c4b107223 */ /* 0x000fe20000010046 */
[----:B------:R-:W-:Y:S01]  /*1bc0*/  LEA R65, P5, R10, R65, 0x2 ;  /* 0x000000410a417211 */ /* 0x000fe200078a10ff */
[----:B------:R-:W-:Y:S01]  /*1bd0*/  UISETP.NE.AND UP0, UPT, UR6, URZ, UPT ;  /* 0x000000ff0600728c */ /* 0x000fe2000bf05270 */
[----:B------:R-:W-:Y:S01]  /*1be0*/  IADD3.X R66, PT, PT, R66, R13, RZ, P6, !PT ;  /* 0x0000000d42427210 */ /* 0x000fe200037fe4ff */
[----:B------:R-:W-:Y:S01]  /*1bf0*/  FFMA.FTZ R17, R74, R16, R71 ;  /* 0x000000104a117223 */ /* 0x000fe20000010047 */
[----:B------:R-:W-:Y:S01]  /*1c00*/  LEA R63, P6, R8, R63, 0x2 ;  /* 0x0000003f083f7211 */ /* 0x000fe200078c10ff */
        /* <DEDUP_REMOVED lines=9> */
.L_x_4780:
[----:B------:R-:W-:Y:S01]  /*1ca0*/  BAR.SYNC.DEFER_BLOCKING 0x0 ;  /* 0x0000000000007b1d */ /* 0x000fe20000010000 */
[----:B------:R-:W-:Y:S02]  /*1cb0*/  ISETP.NE.AND P0, PT, R23, RZ, PT ;  /* 0x000000ff1700720c */ /* 0x000fe40003f05270 */
[----:B0-----:R-:W-:Y:S02]  /*1cc0*/  F2FP.BF16.F32.PACK_AB R14, R51, R52 ;  /* 0x00000034330e723e */ /* 0x001fe400000010ff */
[----:B------:R-:W-:Y:S01]  /*1cd0*/  F2FP.BF16.F32.PACK_AB R15, R50, R53 ;  /* 0x00000035320f723e */ /* 0x000fe200000010ff */
[----:B------:R-:W0:Y:S01]  /*1ce0*/  LDCU.64 UR10, c[0x0][0x478] ;  /* 0x00008f00ff0a77ac */ /* 0x000e220008000a00 */
[----:B------:R-:W2:Y:S01]  /*1cf0*/  LDCU UR5, c[0x0][0x388] ;  /* 0x00007100ff0577ac */ /* 0x000ea20008000800 */
[----:B------:R-:W3:Y:S02]  /*1d00*/  LDCU.64 UR12, c[0x0][0x488] ;  /* 0x00009100ff0c77ac */ /* 0x000ee40008000a00 */
[----:B------:R4:W-:Y:S01]  /*1d10*/  STS.64 [R49], R14 ;  /* 0x0000000e31007388 */ /* 0x0009e20000000a00 */
[----:B------:R-:W-:-:S03]  /*1d20*/  NOP ;  /* 0x0000000000007918 */ /* 0x000fc60000000000 */
[----:B-1----:R-:W-:Y:S04]  /*1d30*/  LDS.U16 R19, [R48] ;  /* 0x0000000030137984 */ /* 0x002fe80000000400 */
[----:B------:R-:W-:Y:S01]  /*1d40*/  LDS.U16 R21, [R48+0x40] ;  /* 0x0000400030157984 */ /* 0x000fe20000000400 */
[----:B----4-:R-:W-:-:S03]  /*1d50*/  IADD3 R15, P1, P3, R43, R6, R47 ;  /* 0x000000062b0f7210 */ /* 0x010fc60007b3e02f */
[----:B------:R-:W-:Y:S01]  /*1d60*/  LDS.U16 R57, [R48+0x80] ;  /* 0x0000800030397984 */ /* 0x000fe20000000400 */
[----:B------:R-:W-:Y:S02]  /*1d70*/  IADD3.X R18, PT, PT, RZ, R30, RZ, P1, P3 ;  /* 0x0000001eff127210 */ /* 0x000fe40000fe64ff */
[C---:B0-----:R-:W-:Y:S01]  /*1d80*/  LEA R14, P1, R15.reuse, UR10, 0x1 ;  /* 0x0000000a0f0e7c11 */ /* 0x041fe2000f8208ff */
[----:B------:R-:W-:Y:S03]  /*1d90*/  LDS.U16 R59, [R48+0xc0] ;  /* 0x0000c000303b7984 */ /* 0x000fe60000000400 */
[----:B------:R-:W-:Y:S01]  /*1da0*/  LEA.HI.X R15, R15, UR11, R18, 0x1, P1 ;  /* 0x0000000b0f0f7c11 */ /* 0x000fe200088f0c12 */
[----:B------:R-:W-:Y:S01]  /*1db0*/  @!P0 STS [UR4+0x100], R54 ;  /* 0x00010036ff008988 */ /* 0x000fe20008000804 */
[----:B--2---:R-:W-:Y:S01]  /*1dc0*/  IADD3 R18, PT, PT, -R47, UR5, RZ ;  /* 0x000000052f127c10 */ /* 0x004fe2000fffe1ff */
[----:B------:R-:W-:Y:S06]  /*1dd0*/  BAR.SYNC.DEFER_BLOCKING 0x0 ;  /* 0x0000000000007b1d */ /* 0x000fec0000010000 */
[----:B------:R-:W0:Y:S02]  /*1de0*/  LDS R16, [UR4+0x100] ;  /* 0x00010004ff107984 */ /* 0x000e240008000800 */
[----:B0-----:R-:W-:-:S02]  /*1df0*/  ISETP.GE.AND P2, PT, R43, R16, PT ;  /* 0x000000102b00720c */ /* 0x001fc40003f46270 */
[-C--:B------:R-:W-:Y:S02]  /*1e00*/  ISETP.GE.AND P3, PT, R45, R16.reuse, PT ;  /* 0x000000102d00720c */ /* 0x080fe40003f66270 */
[-C--:B------:R-:W-:Y:S02]  /*1e10*/  ISETP.GE.AND P4, PT, R46, R16.reuse, PT ;  /* 0x000000102e00720c */ /* 0x080fe40003f86270 */
[----:B------:R-:W-:-:S07]  /*1e20*/  ISETP.GE.AND P1, PT, R42, R16, PT ;  /* 0x000000102a00720c */ /* 0x000fce0003f26270 */
[----:B------:R0:W-:Y:S01]  /*1e30*/  @!P2 STG.E.U16 desc[UR16][R14.64], R19 ;  /* 0x000000130e00a986 */ /* 0x0001e2000c101510 */
[----:B------:R-:W-:-:S03]  /*1e40*/  IADD3 R17, P2, P5, R43, R4, R47 ;  /* 0x000000042b117210 */ /* 0x000fc60007d5e02f */
[----:B------:R1:W-:Y:S01]  /*1e50*/  @!P3 STG.E.U16 desc[UR16][R14.64+0x40], R21 ;  /* 0x000040150e00b986 */ /* 0x0003e2000c101510 */
[----:B------:R-:W-:Y:S02]  /*1e60*/  IADD3.X R20, PT, PT, RZ, R31, RZ, P2, P5 ;  /* 0x0000001fff147210 */ /* 0x000fe400017ea4ff */
[-C--:B------:R-:W-:Y:S01]  /*1e70*/  ISETP.GE.AND P2, PT, R43, R18.reuse, PT ;  /* 0x000000122b00720c */ /* 0x080fe20003f46270 */
[----:B------:R2:W-:Y:S01]  /*1e80*/  @!P4 STG.E.U16 desc[UR16][R14.64+0x80], R57 ;  /* 0x000080390e00c986 */ /* 0x0005e2000c101510 */
[-C--:B------:R-:W-:Y:S02]  /*1e90*/  ISETP.GE.AND P3, PT, R45, R18.reuse, PT ;  /* 0x000000122d00720c */ /* 0x080fe40003f66270 */
[-C--:B------:R-:W-:Y:S01]  /*1ea0*/  ISETP.GE.AND P4, PT, R46, R18.reuse, PT ;  /* 0x000000122e00720c */ /* 0x080fe20003f86270 */
[----:B------:R-:W-:Y:S01]  /*1eb0*/  @!P1 STG.E.U16 desc[UR16][R14.64+0xc0], R59 ;  /* 0x0000c03b0e009986 */ /* 0x000fe2000c101510 */
[----:B------:R-:W-:Y:S01]  /*1ec0*/  BAR.SYNC.DEFER_BLOCKING 0x0 ;  /* 0x0000000000007b1d */ /* 0x000fe20000010000 */
[----:B------:R-:W-:-:S02]  /*1ed0*/  ISETP.GE.AND P5, PT, R42, R18, PT ;  /* 0x000000122a00720c */ /* 0x000fc40003fa6270 */
[C---:B---3--:R-:W-:Y:S02]  /*1ee0*/  LEA R16, P6, R17.reuse, UR12, 0x1 ;  /* 0x0000000c11107c11 */ /* 0x048fe4000f8c08ff */
[----:B0-----:R-:W-:Y:S02]  /*1ef0*/  PRMT R19, RZ, 0x7610, R19 ;  /* 0x00007610ff137816 */ /* 0x001fe40000000013 */
[----:B-1----:R-:W-:Y:S02]  /*1f00*/  PRMT R21, RZ, 0x7610, R21 ;  /* 0x00007610ff157816 */ /* 0x002fe40000000015 */
[----:B--2---:R-:W-:Y:S02]  /*1f10*/  PRMT R57, RZ, 0x7610, R57 ;  /* 0x00007610ff397816 */ /* 0x004fe40000000039 */
[----:B------:R-:W-:-:S05]  /*1f20*/  LEA.HI.X R17, R17, UR13, R20, 0x1, P6 ;  /* 0x0000000d11117c11 */ /* 0x000fca000b0f0c14 */
[----:B------:R-:W2:Y:S04]  /*1f30*/  @!P2 LDG.E.U16 R19, desc[UR16][R16.64] ;  /* 0x000000101013a981 */ /* 0x000ea8000c1e1500 */
[----:B------:R-:W3:Y:S04]  /*1f40*/  @!P3 LDG.E.U16 R21, desc[UR16][R16.64+0x40] ;  /* 0x000040101015b981 */ /* 0x000ee8000c1e1500 */
[----:B------:R-:W4:Y:S04]  /*1f50*/  @!P4 LDG.E.U16 R57, desc[UR16][R16.64+0x80] ;  /* 0x000080101039c981 */ /* 0x000f28000c1e1500 */
[----:B------:R-:W5:Y:S01]  /*1f60*/  @!P5 LDG.E.U16 R55, desc[UR16][R16.64+0xc0] ;  /* 0x0000c0101037d981 */ /* 0x000f62000c1e1500 */
[----:B------:R-:W-:-:S02]  /*1f70*/  IADD3 R47, P4, P5, R43, R2, R47 ;  /* 0x000000022b2f7210 */ /* 0x000fc40007d9e02f */
[----:B------:R-:W-:Y:S01]  /*1f80*/  IADD3 R33, PT, PT, R33, 0x1, RZ ;  /* 0x0000000121217810 */ /* 0x000fe20007ffe0ff */
[----:B--2---:R-:W-:Y:S04]  /*1f90*/  STS.U16 [R48], R19 ;  /* 0x0000001330007388 */ /* 0x004fe80000000400 */
[----:B---3--:R-:W-:Y:S04]  /*1fa0*/  STS.U16 [R48+0x40], R21 ;  /* 0x0000401530007388 */ /* 0x008fe80000000400 */
[----:B----4-:R-:W-:Y:S04]  /*1fb0*/  STS.U16 [R48+0x80], R57 ;  /* 0x0000803930007388 */ /* 0x010fe80000000400 */
[----:B-----5:R-:W-:Y:S01]  /*1fc0*/  STS.U16 [R48+0xc0], R55 ;  /* 0x0000c03730007388 */ /* 0x020fe20000000400 */
[----:B------:R-:W-:-:S03]  /*1fd0*/  NOP ;  /* 0x0000000000007918 */ /* 0x000fc60000000000 */
[----:B------:R-:W0:Y:S02]  /*1fe0*/  LDS.64 R14, [R49] ;  /* 0x00000000310e7984 */ /* 0x000e240000000a00 */
[C---:B0-----:R-:W-:Y:S01]  /*1ff0*/  SHF.L.U32 R20, R14.reuse, 0x10, RZ ;  /* 0x000000100e147819 */ /* 0x041fe200000006ff */
[C---:B------:R-:W-:Y:S01]  /*2000*/  IMAD.U32 R56, R15.reuse, 0x10000, RZ ;  /* 0x000100000f387824 */ /* 0x040fe200078e00ff */
[----:B------:R-:W-:Y:S02]  /*2010*/  PRMT R14, R14, 0x7632, R14 ;  /* 0x000076320e0e7816 */ /* 0x000fe4000000000e */
[----:B------:R-:W-:Y:S01]  /*2020*/  PRMT R15, R15, 0x7632, R15 ;  /* 0x000076320f0f7816 */ /* 0x000fe2000000000f */
[----:B------:R-:W-:Y:S01]  /*2030*/  FMUL.FTZ R17, R56, -1.4426950216293334961 ;  /* 0xbfb8aa3b38117820 */ /* 0x000fe20000410000 */
[----:B------:R-:W-:Y:S01]  /*2040*/  SHF.L.U32 R14, R14, 0x10, RZ ;  /* 0x000000100e0e7819 */ /* 0x000fe200000006ff */
[----:B------:R-:W-:Y:S02]  /*2050*/  FMUL.FTZ R54, R20, -1.4426950216293334961 ;  /* 0xbfb8aa3b14367820 */ /* 0x000fe40000410000 */
[----:B------:R-:W-:-:S02]  /*2060*/  IMAD.U32 R21, R15, 0x10000, RZ ;  /* 0x000100000f157824 */ /* 0x000fc400078e00ff */
        /* <DEDUP_REMOVED lines=12> */
[----:B------:R0:W3:Y:S01]  /*2130*/  MUFU.RCP R59, R16 ;  /* 0x00000010003b7308 */ /* 0x0000e20000001000 */
[----:B-1----:R-:W-:-:S04]  /*2140*/  FMUL.FTZ R15, R20, R57 ;  /* 0x00000039140f7220 */ /* 0x002fc80000410000 */
[----:B------:R-:W-:-:S03]  /*2150*/  FMUL.FTZ R15, R15, R52 ;  /* 0x000000340f0f7220 */ /* 0x000fc60000410000 */
[----:B------:R-:W1:Y:S01]  /*2160*/  MUFU.RCP R58, R17 ;  /* 0x00000011003a7308 */ /* 0x000e620000001000 */
[----:B------:R-:W-:Y:S01]  /*2170*/  BAR.SYNC.DEFER_BLOCKING 0x0 ;  /* 0x0000000000007b1d */ /* 0x000fe20000010000 */
[----:B--2---:R-:W-:Y:S01]  /*2180*/  FMUL.FTZ R56, R56, R19 ;  /* 0x0000001338387220 */ /* 0x004fe20000410000 */
[----:B0-----:R-:W-:-:S03]  /*2190*/  IADD3.X R16, PT, PT, RZ, R32, RZ, P4, P5 ;  /* 0x00000020ff107210 */ /* 0x001fc600027ea4ff */
[----:B------:R-:W-:Y:S01]  /*21a0*/  FMUL.FTZ R56, R56, R53 ;  /* 0x0000003538387220 */ /* 0x000fe20000410000 */
[----:B---3--:R-:W-:-:S04]  /*21b0*/  FMUL.FTZ R14, R14, R59 ;  /* 0x0000003b0e0e7220 */ /* 0x008fc80000410000 */
[----:B------:R-:W-:Y:S01]  /*21c0*/  FMUL.FTZ R14, R14, R51 ;  /* 0x000000330e0e7220 */ /* 0x000fe20000410000 */
[----:B-1----:R-:W-:-:S04]  /*21d0*/  FMUL.FTZ R21, R21, R58 ;  /* 0x0000003a15157220 */ /* 0x002fc80000410000 */
        /* <DEDUP_REMOVED lines=31> */
.L_x_4785:
        /* <DEDUP_REMOVED lines=11> */
.L_x_5143:


//--------------------- .text._Z25selective_scan_fwd_kernelI32Selective_Scan_fwd_kernel_traitsILi32ELi4ELi1ELb0ELb0ELb1ELb0EN3c108BFloat16EfEEv13SSMParamsBase --------------------------
	.section	.text._Z25selective_scan_fwd_kernelI32Selective_Scan_fwd_kernel_traitsILi32ELi4ELi1ELb0ELb0ELb1ELb0EN3c108BFloat16EfEEv13SSMParamsBase,"ax",@progbits
	.align	128
        .global         _Z25selective_scan_fwd_kernelI32Selective_Scan_fwd_kernel_traitsILi32ELi4ELi1ELb0ELb0ELb1ELb0EN3c108BFloat16EfEEv13SSMParamsBase
        .type           _Z25selective_scan_fwd_kernelI32Selective_Scan_fwd_kernel_traitsILi32ELi4ELi1ELb0ELb0ELb1ELb0EN3c108BFloat16EfEEv13SSMParamsBase,@function
        .size           _Z25selective_scan_fwd_kernelI32Selective_Scan_fwd_kernel_traitsILi32ELi4ELi1ELb0ELb0ELb1ELb0EN3c108BFloat16EfEEv13SSMParamsBase,(.L_x_5144 - _Z25selective_scan_fwd_kernelI32Selective_Scan_fwd_kernel_traitsILi32ELi4ELi1ELb0ELb0ELb1ELb0EN3c108BFloat16EfEEv13SSMParamsBase)
        .other          _Z25selective_scan_fwd_kernelI32Selective_Scan_fwd_kernel_traitsILi32ELi4ELi1ELb0ELb0ELb1ELb0EN3c108BFloat16EfEEv13SSMParamsBase,@"STO_CUDA_ENTRY STV_DEFAULT"
_Z25selective_scan_fwd_kernelI32Selective_Scan_fwd_kernel_traitsILi32ELi4ELi1ELb0ELb0ELb1ELb0EN3c108BFloat16EfEEv13SSMParamsBase:
.text._Z25selective_scan_fwd_kernelI32Selective_Scan_fwd_kernel_traitsILi32ELi4ELi1ELb0ELb0ELb1ELb0EN3c108BFloat16EfEEv13SSMParamsBase:
        /* <DEDUP_REMOVED lines=20> */
[----:B------:R-:W-:Y:S02]  /*0140*/  @P0 LEA.HI.X R3, R0, R3, RZ, 0x2, P2 ;  /* 0x0000000300030211 */ /* 0x000fe400010f14ff */
[----:B0-----:R-:W-:-:S03]  /*0150*/  ISETP.GE.AND P4, PT, R14, 0x1, PT ;  /* 0x000000010e00780c */ /* 0x001fc60003f86270 */
[----:B------:R-:W-:Y:S01]  /*0160*/  @P1 LEA R4, P3, R0, R4, 0x2 ;  /* 0x0000000400041211 */ /* 0x000fe200078610ff */
[----:B------:R0:W5:Y:S01]  /*0170*/  @P0 LDG.E R33, desc[UR16][R2.64] ;  /* 0x0000001002210981 */ /* 0x000162000c1e1900 */
[----:B---3--:R-:W-:Y:S01]  /*0180*/  VIADD R6, R8, 0xffffffe ;  /* 0x0ffffffe08067836 */ /* 0x008fe20000000000 */
[----:B----4-:R-:W-:Y:S01]  /*0190*/  UIMAD.WIDE.U32 UR6, UR18, UR12, URZ ;  /* 0x0000000c120672a5 */ /* 0x010fe2000f8e00ff */
[----:B------:R-:W-:Y:S02]  /*01a0*/  @P1 LEA.HI.X R5, R0, R5, RZ, 0x2, P3 ;  /* 0x0000000500051211 */ /* 0x000fe400018f14ff */
[----:B------:R1:W3:Y:S01]  /*01b0*/  F2I.FTZ.U32.TRUNC.NTZ R7, R6 ;  /* 0x0000000600077305 */ /* 0x0002e2000021f000 */
[----:B------:R-:W-:Y:S02]  /*01c0*/  UIMAD.WIDE.U32 UR4, UR18, UR8, URZ ;  /* 0x00000008120472a5 */ /* 0x000fe4000f8e00ff */
[----:B------:R4:W5:Y:S01]  /*01d0*/  @P1 LDG.E R32, desc[UR16][R4.64] ;  /* 0x0000001004201981 */ /* 0x000962000c1e1900 */
[----:B-1----:R-:W-:-:S02]  /*01e0*/  HFMA2 R6, -RZ, RZ, 0, 0 ;  /* 0x00000000ff067431 */ /* 0x002fc400000001ff */
[----:B---3--:R-:W-:-:S04]  /*01f0*/  IMAD.MOV R10, RZ, RZ, -R7 ;  /* 0x000000ffff0a7224 */ /* 0x008fc800078e0a07 */
[----:B0-----:R-:W-:Y:S01]  /*0200*/  IMAD R3, R10, R9, RZ ;  /* 0x000000090a037224 */ /* 0x001fe200078e02ff */
[----:B------:R-:W-:-:S03]  /*0210*/  IABS R2, R0 ;  /* 0x0000000000027213 */ /* 0x000fc60000000000 */
[----:B------:R-:W-:-:S06]  /*0220*/  IMAD.HI.U32 R7, R7, R3, R6 ;  /* 0x0000000307077227 */ /* 0x000fcc00078e0006 */
[----:B------:R-:W-:-:S04]  /*0230*/  IMAD.HI.U32 R7, R7, R2, RZ ;  /* 0x0000000207077227 */ /* 0x000fc800078e00ff */
[----:B------:R-:W-:-:S04]  /*0240*/  IMAD.MOV R6, RZ, RZ, -R7 ;  /* 0x000000ffff067224 */ /* 0x000fc800078e0a07 */
[----:B------:R-:W-:-:S05]  /*0250*/  IMAD R6, R9, R6, R2 ;  /* 0x0000000609067224 */ /* 0x000fca00078e0202 */
[----:B------:R-:W-:-:S13]  /*0260*/  ISETP.GT.U32.AND P2, PT, R9, R6, PT ;  /* 0x000000060900720c */ /* 0x000fda0003f44070 */
[----:B------:R-:W-:-:S05]  /*0270*/  @!P2 IMAD.IADD R6, R6, 0x1, -R9 ;  /* 0x000000010606a824 */ /* 0x000fca00078e0a09 */
[----:B------:R-:W-:Y:S02]  /*0280*/  ISETP.GE.U32.AND P0, PT, R6, R9, PT ;  /* 0x000000090600720c */ /* 0x000fe40003f06070 */
[----:B------:R-:W0:Y:S01]  /*0290*/  LDC.64 R8, c[0x0][0x460] ;  /* 0x00011800ff087b82 */ /* 0x000e220000000a00 */
[----:B------:R-:W-:Y:S02]  /*02a0*/  UIMAD UR9, UR18, UR9, UR5 ;  /* 0x00000009120972a4 */ /* 0x000fe4000f8e0205 */
[----:B------:R-:W-:Y:S01]  /*02b0*/  UIMAD UR8, UR18, UR13, UR7 ;  /* 0x0000000d120872a4 */ /* 0x000fe2000f8e0207 */
[----:B------:R-:W-:Y:S01]  /*02c0*/  MOV R3, UR5 ;  /* 0x0000000500037c02 */ /* 0x000fe20008000f00 */
[----:B----4-:R-:W-:Y:S01]  /*02d0*/  IMAD.U32 R4, RZ, RZ, UR6 ;  /* 0x00000006ff047e24 */ /* 0x010fe2000f8e00ff */
[----:B------:R-:W-:Y:S01]  /*02e0*/  MOV R5, UR7 ;  /* 0x0000000700057c02 */ /* 0x000fe20008000f00 */
[----:B------:R-:W-:Y:S01]  /*02f0*/  IMAD.U32 R2, RZ, RZ, UR4 ;  /* 0x00000004ff027e24 */ /* 0x000fe2000f8e00ff */
[----:B------:R-:W-:Y:S01]  /*0300*/  LOP3.LUT R10, R0, R11, RZ, 0x3c, !PT ;  /* 0x0000000b000a7212 */ /* 0x000fe200078e3cff */
[----:B------:R-:W-:Y:S01]  /*0310*/  IMAD.U32 R3, RZ, RZ, UR9 ;  /* 0x00000009ff037e24 */ /* 0x000fe2000f8e00ff */
[----:B------:R-:W1:Y:S01]  /*0320*/  LDCU.64 UR6, c[0x0][0x3d0] ;  /* 0x00007a00ff0677ac */ /* 0x000e620008000a00 */
[----:B------:R-:W-:Y:S01]  /*0330*/  IMAD.U32 R5, RZ, RZ, UR8 ;  /* 0x00000008ff057e24 */ /* 0x000fe2000f8e00ff */
[----:B------:R-:W-:-:S02]  /*0340*/  ISETP.GE.AND P3, PT, R10, RZ, PT ;  /* 0x000000ff0a00720c */ /* 0x000fc40003f66270 */
[----:B------:R-:W-:Y:S02]  /*0350*/  ISETP.NE.AND P1, PT, R11, RZ, PT ;  /* 0x000000ff0b00720c */ /* 0x000fe40003f25270 */
[----:B------:R-:W-:Y:S01]  /*0360*/  @!P2 IADD3 R7, PT, PT, R7, 0x1, RZ ;  /* 0x000000010707a810 */ /* 0x000fe20007ffe0ff */
[----:B-12---:R-:W-:Y:S10]  /*0370*/  @!P4 EXIT ;  /* 0x000000000000c94d */ /* 0x006ff40003800000 */
[----:B------:R-:W1:Y:S01]  /*0380*/  LDC.64 R20, c[0x0][0x468] ;  /* 0x00011a00ff147b82 */ /* 0x000e620000000a00 */
[----:B------:R-:W-:Y:S01]  /*0390*/  @P0 VIADD R7, R7, 0x1 ;  /* 0x0000000107070836 */ /* 0x000fe20000000000 */
[----:B------:R-:W-:Y:S01]  /*03a0*/  UIMAD.WIDE.U32 UR4, UR18, UR6, URZ ;  /* 0x00000006120472a5 */ /* 0x000fe2000f8e00ff */
[----:B------:R-:W2:Y:S01]  /*03b0*/  S2R R31, SR_TID.X ;  /* 0x00000000001f7919 */ /* 0x000ea20000002100 */
[C---:B------:R-:W-:Y:S01]  /*03c0*/  IMAD.WIDE.U32 R2, R0.reuse, UR10, R2 ;  /* 0x0000000a00027c25 */ /* 0x040fe2000f8e0002 */
[----:B------:R-:W3:Y:S03]  /*03d0*/  LDCU.U8 UR9, c[0x0][0x39e] ;  /* 0x000073c0ff0977ac */ /* 0x000ee60008000000 */
[----:B------:R-:W4:Y:S01]  /*03e0*/  LDC.64 R22, c[0x0][0x450] ;  /* 0x00011400ff167b82 */ /* 0x000f220000000a00 */
[----:B------:R-:W-:Y:S01]  /*03f0*/  @!P3 IMAD.MOV R7, RZ, RZ, -R7 ;  /* 0x000000ffff07b224 */ /* 0x000fe200078e0a07 */
[----:B------:R-:W-:Y:S01]  /*0400*/  @!P1 LOP3.LUT R7, RZ, R11, RZ, 0x33, !PT ;  /* 0x0000000bff079212 */ /* 0x000fe200078e33ff */
[----:B------:R-:W-:Y:S01]  /*0410*/  UIMAD UR5, UR18, UR7, UR5 ;  /* 0x00000007120572a4 */ /* 0x000fe2000f8e0205 */
[C---:B------:R-:W-:Y:S01]  /*0420*/  IMAD R43, R0.reuse, UR11, R3 ;  /* 0x0000000b002b7c24 */ /* 0x040fe2000f8e0203 */
[----:B------:R-:W3:Y:S01]  /*0430*/  LDCU.64 UR6, c[0x0][0x3b8] ;  /* 0x00007700ff0677ac */ /* 0x000ee20008000a00 */
[----:B------:R-:W-:Y:S01]  /*0440*/  SHF.R.S32.HI R3, RZ, 0x1f, R7 ;  /* 0x0000001fff037819 */ /* 0x000fe20000011407 */
[----:B------:R-:W-:Y:S01]  /*0450*/  IMAD.WIDE.U32 R4, R0, UR14, R4 ;  /* 0x0000000e00047c25 */ /* 0x000fe2000f8e0004 */
[----:B------:R-:W2:Y:S01]  /*0460*/  LDC.64 R24, c[0x0][0x428] ;  /* 0x00010a00ff187b82 */ /* 0x000ea20000000a00 */
[----:B0-----:R-:W-:-:S02]  /*0470*/  LEA R49, P0, R2, R8, 0x1 ;  /* 0x0000000802317211 */ /* 0x001fc400078008ff */
[-C--:B------:R-:W-:Y:S02]  /*0480*/  IMAD R6, R3, R36.reuse, RZ ;  /* 0x0000002403067224 */ /* 0x080fe400078e02ff */
[----:B------:R-:W-:Y:S01]  /*0490*/  IMAD R42, R0, UR15, R5 ;  /* 0x0000000f002a7c24 */ /* 0x000fe2000f8e0205 */
[----:B------:R-:W-:Y:S01]  /*04a0*/  LEA.HI.X R43, R2, R9, R43, 0x1, P0 ;  /* 0x00000009022b7211 */ /* 0x000fe200000f0c2b */
[C---:B------:R-:W-:Y:S01]  /*04b0*/  IMAD R37, R7.reuse, R37, R6 ;  /* 0x0000002507257224 */ /* 0x040fe200078e0206 */
[----:B------:R-:W0:Y:S01]  /*04c0*/  LDC.64 R34, c[0x0][0x3a0] ;  /* 0x0000e800ff227b82 */ /* 0x000e220000000a00 */
[----:B------:R-:W-:Y:S01]  /*04d0*/  IMAD.WIDE.U32 R16, R7, R36, UR4 ;  /* 0x0000000407107e25 */ /* 0x000fe2000f8e0024 */
[----:B-1----:R-:W-:Y:S01]  /*04e0*/  LEA R48, P0, R4, R20, 0x1 ;  /* 0x0000001404307211 */ /* 0x002fe200078008ff */
[----:B------:R-:W1:Y:S03]  /*04f0*/  LDCU UR4, c[0x0][0x38c] ;  /* 0x00007180ff0477ac */ /* 0x000e660008000800 */
[----:B------:R-:W-:Y:S01]  /*0500*/  IADD3 R37, PT, PT, R17, R37, RZ ;  /* 0x0000002511257210 */ /* 0x000fe20007ffe0ff */
[----:B---3--:R-:W-:Y:S01]  /*0510*/  IMAD.WIDE.U32 R28, R0, UR6, RZ ;  /* 0x00000006001c7c25 */ /* 0x008fe2000f8e00ff */
[----:B------:R-:W3:Y:S01]  /*0520*/  LDC R15, c[0x0][0x384] ;  /* 0x0000e100ff0f7b82 */ /* 0x000ee20000000800 */
[----:B----4-:R-:W-:-:S02]  /*0530*/  LEA R36, P1, R16, R22, 0x1 ;  /* 0x0000001610247211 */ /* 0x010fc400078208ff */
[----:B------:R-:W-:Y:S02]  /*0540*/  LEA.HI.X R42, R4, R21, R42, 0x1, P0 ;  /* 0x00000015042a7211 */ /* 0x000fe400000f0c2a */
[----:B------:R-:W-:-:S03]  /*0550*/  LEA.HI.X R37, R16, R23, R37, 0x1, P1 ;  /* 0x0000001710257211 */ /* 0x000fc600008f0c25 */
[----:B------:R-:W4:Y:S01]  /*0560*/  LDC.64 R12, c[0x0][0x448] ;  /* 0x00011200ff0c7b82 */ /* 0x000f220000000a00 */
[----:B--2---:R-:W-:-:S04]  /*0570*/  IMAD.WIDE.U32 R18, R0, R24, RZ ;  /* 0x0000001800127225 */ /* 0x004fc800078e00ff */
[C---:B------:R-:W-:Y:S01]  /*0580*/  IMAD R19, R0.reuse, R25, R19 ;  /* 0x0000001900137224 */ /* 0x040fe200078e0213 */
[----:B-1----:R-:W-:Y:S01]  /*0590*/  UISETP.LT.AND UP0, UPT, UR4, 0x1, UPT ;  /* 0x000000010400788c */ /* 0x002fe2000bf01270 */
[----:B------:R-:W-:Y:S01]  /*05a0*/  IMAD.MOV.U32 R25, RZ, RZ, RZ ;  /* 0x000000ffff197224 */ /* 0x000fe200078e00ff */
[----:B------:R-:W1:Y:S01]  /*05b0*/  LDC.64 R2, c[0x0][0x420] ;  /* 0x00010800ff027b82 */ /* 0x000e620000000a00 */
[----:B0-----:R-:W-:-:S04]  /*05c0*/  IMAD.WIDE.U32 R20, R0, R34, RZ ;  /* 0x0000002200147225 */ /* 0x001fc800078e00ff */
[----:B------:R-:W-:-:S03]  /*05d0*/  IMAD R16, R0, R35, R21 ;  /* 0x0000002300107224 */ /* 0x000fc600078e0215 */
[----:B------:R-:W0:Y:S01]  /*05e0*/  LDC.64 R26, c[0x0][0x440] ;  /* 0x00011000ff1a7b82 */ /* 0x000e220000000a00 */
[----:B---3--:R-:W-:Y:S02]  /*05f0*/  IMAD R15, R15, UR18, R0 ;  /* 0x000000120f0f7c24 */ /* 0x008fe4000f8e0200 */
[----:B------:R-:W-:Y:S02]  /*0600*/  IMAD R0, R0, UR7, R29 ;  /* 0x0000000700007c24 */ /* 0x000fe4000f8e021d */
[----:B------:R-:W-:-:S03]  /*0610*/  IMAD R15, R15, R14, RZ ;  /* 0x0000000e0f0f7224 */ /* 0x000fc600078e02ff */
[----:B------:R-:W2:Y:S01]  /*0620*/  LDC.64 R10, c[0x0][0x3e0] ;  /* 0x0000f800ff0a7b82 */ /* 0x000ea20000000a00 */
[C---:B----4-:R-:W-:Y:S01]  /*0630*/  LEA R30, P0, R28.reuse, R12, 0x2 ;  /* 0x0000000c1c1e7211 */ /* 0x050fe200078010ff */
[----:B------:R-:W-:Y:S01]  /*0640*/  IMAD R24, R15, UR4, RZ ;  /* 0x000000040f187c24 */ /* 0x000fe2000f8e02ff */
[----:B------:R-:W-:Y:S02]  /*0650*/  USEL UR4, UR4, 0x1, !UP0 ;  /* 0x0000000104047887 */ /* 0x000fe4000c000000 */
[----:B------:R-:W-:Y:S01]  /*0660*/  LEA.HI.X R28, R28, R13, R0, 0x2, P0 ;  /* 0x0000000d1c1c7211 */ /* 0x000fe200000f1400 */
[----:B------:R-:W-:Y:S01]  /*0670*/  IMAD.SHL.U32 R0, R31, 0x4, RZ ;  /* 0x000000041f007824 */ /* 0x000fe200078e00ff */
[----:B------:R-:W-:Y:S01]  /*0680*/  UIADD3 UR7, UPT, UPT, -UR4, URZ, URZ ;  /* 0x000000ff04077290 */ /* 0x000fe2000fffe1ff */
[----:B------:R-:W3:Y:S01]  /*0690*/  LDC.64 R8, c[0x0][0x3c0] ;  /* 0x0000f000ff087b82 */ /* 0x000ee20000000a00 */
[----:B-1----:R-:W-:Y:S02]  /*06a0*/  IMAD.WIDE.U32 R4, R2, UR18, R18 ;  /* 0x0000001202047c25 */ /* 0x002fe4000f8e0012 */
[----:B------:R-:W-:-:S02]  /*06b0*/  LOP3.LUT R46, R0, 0xf80, RZ, 0xc0, !PT ;  /* 0x00000f80002e7812 */ /* 0x000fc400078ec0ff */
[C---:B------:R-:W-:Y:S01]  /*06c0*/  IADD3 R47, PT, PT, R0.reuse, 0x1, RZ ;  /* 0x00000001002f7810 */ /* 0x040fe20007ffe0ff */
[----:B------:R-:W-:Y:S01]  /*06d0*/  VIADD R45, R0, 0x2 ;  /* 0x00000002002d7836 */ /* 0x000fe20000000000 */
[----:B------:R-:W-:Y:S01]  /*06e0*/  LOP3.LUT R46, R46, 0x1f, R31, 0xf8, !PT ;  /* 0x0000001f2e2e7812 */ /* 0x000fe200078ef81f */
[----:B------:R-:W1:Y:S01]  /*06f0*/  LDC.64 R6, c[0x0][0x3a8] ;  /* 0x0000ea00ff067b82 */ /* 0x000e620000000a00 */
[----:B0-----:R-:W-:Y:S01]  /*0700*/  LEA R29, P1, R20, R26, 0x2 ;  /* 0x0000001a141d7211 */ /* 0x001fe200078210ff */
[----:B------:R-:W-:Y:S01]  /*0710*/  IMAD R26, R3, UR18, R5 ;  /* 0x00000012031a7c24 */ /* 0x000fe2000f8e0205 */
[C---:B------:R-:W-:Y:S01]  /*0720*/  LOP3.LUT R41, R46.reuse, 0x20, RZ, 0xfc, !PT ;  /* 0x000000202e297812 */ /* 0x040fe200078efcff */
[----:B------:R-:W-:Y:S01]  /*0730*/  IMAD.WIDE.U32 R2, R46, 0x2, RZ ;  /* 0x000000022e027825 */ /* 0x000fe200078e00ff */
[----:B------:R-:W-:Y:S02]  /*0740*/  LEA.HI.X R27, R20, R27, R16, 0x2, P1 ;  /* 0x0000001b141b7211 */ /* 0x000fe400008f1410 */
[----:B------:R-:W-:Y:S01]  /*0750*/  LOP3.LUT R40, R46, 0x40, RZ, 0xfc, !PT ;  /* 0x000000402e287812 */ /* 0x000fe200078efcff */
[----:B------:R-:W-:Y:S01]  /*0760*/  VIADD R44, R0, 0x3 ;  /* 0x00000003002c7836 */ /* 0x000fe20000000000 */
[----:B--2---:R-:W-:-:S02]  /*0770*/  SHF.L.U64.HI R11, R10, 0x1, R11 ;  /* 0x000000010a0b7819 */ /* 0x004fc4000001020b */
[----:B------:R-:W-:Y:S02]  /*0780*/  LOP3.LUT R38, R46, 0x60, RZ, 0xfc, !PT ;  /* 0x000000602e267812 */ /* 0x000fe400078efcff */
[----:B------:R-:W-:Y:S02]  /*0790*/  LOP3.LUT R39, R2, 0x80, RZ, 0xfc, !PT ;  /* 0x0000008002277812 */ /* 0x000fe400078efcff */
[----:B---3--:R-:W-:Y:S02]  /*07a0*/  SHF.L.U64.HI R9, R8, 0x2, R9 ;  /* 0x0000000208097819 */ /* 0x008fe40000010209 */
[----:B-1----:R-:W-:-:S07]  /*07b0*/  SHF.L.U64.HI R50, R6, 0x2, R7 ;  /* 0x0000000206327819 */ /* 0x002fce0000010207 */
.L_x_4798:
[----:B0-----:R-:W0:Y:S01]  /*07c0*/  LDCU UR4, c[0x0][0x388] ;  /* 0x00007100ff0477ac */ /* 0x001e220008000800 */
[----:B------:R-:W-:Y:S01]  /*07d0*/  SHF.L.U32 R35, R25, 0x7, RZ ;  /* 0x0000000719237819 */ /* 0x000fe200000006ff */
[----:B------:R-:W-:Y:S01]  /*07e0*/  IMAD.SHL.U32 R14, R46, 0x2, RZ ;  /* 0x000000022e0e7824 */ /* 0x000fe200078e00ff */
[----:B------:R-:W-:Y:S02]  /*07f0*/  PRMT R17, RZ, 0x7610, R17 ;  /* 0x00007610ff117816 */ /* 0x000fe40000000011 */
[----:B------:R-:W-:Y:S02]  /*0800*/  PRMT R19, RZ, 0x7610, R19 ;  /* 0x00007610ff137816 */ /* 0x000fe40000000013 */
[----:B------:R-:W-:Y:S02]  /*0810*/  IADD3 R12, P3, PT, R14, R49, RZ ;  /* 0x000000310e0c7210 */ /* 0x000fe40007f7e0ff */
[----:B------:R-:W-:Y:S02]  /*0820*/  PRMT R21, RZ, 0x7610, R21 ;  /* 0x00007610ff157816 */ /* 0x000fe40000000015 */
[----:B------:R-:W-:Y:S01]  /*0830*/  PRMT R23, RZ, 0x7610, R23 ;  /* 0x00007610ff177816 */ /* 0x000fe20000000017 */
[----:B------:R-:W-:Y:S01]  /*0840*/  IMAD.X R13, RZ, RZ, R43, P3 ;  /* 0x000000ffff0d7224 */ /* 0x000fe200018e062b */
        /* <DEDUP_REMOVED lines=35> */
[----:B--2---:R-:W-:Y:S04]  /*0a80*/  STS.U16 [R34+0x40], R57 ;  /* 0x0000403922007388 */ /* 0x004fe80000000400 */
[----:B---3--:R-:W-:Y:S04]  /*0a90*/  STS.U16 [R34+0x80], R59 ;  /* 0x0000803b22007388 */ /* 0x008fe80000000400 */
[----:B----4-:R-:W-:Y:S04]  /*0aa0*/  STS.U16 [R34], R55 ;  /* 0x0000003722007388 */ /* 0x010fe80000000400 */
        /* <DEDUP_REMOVED lines=8> */
[----:B------:R-:W-:Y:S02]  /*0b30*/  IMAD.U32 R17, R17, 0x10000, RZ ;  /* 0x0001000011117824 */ /* 0x000fe400078e00ff */
[----:B------:R-:W-:Y:S01]  /*0b40*/  IMAD.U32 R21, R20, 0x10000, RZ ;  /* 0x0001000014157824 */ /* 0x000fe200078e00ff */
        /* <DEDUP_REMOVED lines=42> */
.L_x_4787:
[----:B------:R-:W-:Y:S05]  /*0df0*/  BSYNC.RECONVERGENT B0 ;  /* 0x0000000000007941 */ /* 0x000fea0003800200 */
.L_x_4786:
        /* <DEDUP_REMOVED lines=32> */
.L_x_4789:
[----:B------:R-:W-:Y:S05]  /*1000*/  BSYNC.RECONVERGENT B0 ;  /* 0x0000000000007941 */ /* 0x000fea0003800200 */
.L_x_4788:
        /* <DEDUP_REMOVED lines=32> */
.L_x_4791:
[----:B------:R-:W-:Y:S05]  /*1210*/  BSYNC.RECONVERGENT B0 ;  /* 0x0000000000007941 */ /* 0x000fea0003800200 */
.L_x_4790:
        /* <DEDUP_REMOVED lines=32> */
.L_x_4793:
[----:B------:R-:W-:Y:S05]  /*1420*/  BSYNC.RECONVERGENT B0 ;  /* 0x0000000000007941 */ /* 0x000fea0003800200 */
.L_x_4792:
[----:B------:R-:W-:Y:S01]  /*1430*/  BAR.SYNC.DEFER_BLOCKING 0x0 ;  /* 0x0000000000007b1d */ /* 0x000fe20000010000 */
[----:B------:R-:W-:Y:S01]  /*1440*/  ISETP.GE.AND P0, PT, R14, 0x1, PT ;  /* 0x000000010e00780c */ /* 0x000fe20003f06270 */
[C---:B------:R-:W-:Y:S01]  /*1450*/  IMAD.U32 R16, R12.reuse, 0x10000, RZ ;  /* 0x000100000c107824 */ /* 0x040fe200078e00ff */
[----:B------:R-:W-:Y:S01]  /*1460*/  PRMT R15, R12, 0x7632, R15 ;  /* 0x000076320c0f7816 */ /* 0x000fe2000000000f */
[C---:B------:R-:W-:Y:S01]  /*1470*/  IMAD.U32 R18, R13.reuse, 0x10000, RZ ;  /* 0x000100000d127824 */ /* 0x040fe200078e00ff */
[----:B------:R-:W-:Y:S01]  /*1480*/  PRMT R12, R13, 0x7632, R12 ;  /* 0x000076320d0c7816 */ /* 0x000fe2000000000c */
[-C--:B------:R-:W-:Y:S01]  /*1490*/  FMUL.FTZ R69, R16, R33.reuse ;  /* 0x0000002110457220 */ /* 0x080fe20000410000 */
[----:B------:R-:W-:Y:S01]  /*14a0*/  SHF.L.U32 R15, R15, 0x10, RZ ;  /* 0x000000100f0f7819 */ /* 0x000fe200000006ff */
[----:B------:R-:W-:Y:S02]  /*14b0*/  FMUL.FTZ R57, R18, R33 ;  /* 0x0000002112397220 */ /* 0x000fe40000410000 */
[----:B------:R-:W-:-:S02]  /*14c0*/  IMAD.U32 R17, R12, 0x10000, RZ ;  /* 0x000100000c117824 */ /* 0x000fc400078e00ff */
        /* <DEDUP_REMOVED lines=8> */
[----:B------:R-:W-:Y:S01]  /*1550*/  IADD3 R22, P6, PT, R36, R39, RZ ;  /* 0x0000002724167210 */ /* 0x000fe20007fde0ff */
[C---:B------:R-:W-:Y:S01]  /*1560*/  IMAD R67, R25.reuse, R14, RZ ;  /* 0x0000000e19437224 */ /* 0x040fe200078e02ff */
[----:B------:R-:W-:Y:S01]  /*1570*/  ISETP.NE.AND P0, PT, R25, RZ, PT ;  /* 0x000000ff1900720c */ /* 0x000fe20003f05270 */
[----:B------:R-:W-:Y:S01]  /*1580*/  IMAD.MOV.U32 R66, RZ, RZ, R29 ;  /* 0x000000ffff427224 */ /* 0x000fe200078e001d */
[-C--:B------:R-:W-:Y:S01]  /*1590*/  ISETP.GE.U32.AND P5, PT, R44, R53.reuse, PT ;  /* 0x000000352c00720c */ /* 0x080fe20003fa6070 */
[----:B------:R-:W-:Y:S01]  /*15a0*/  IMAD.MOV.U32 R63, RZ, RZ, R30 ;  /* 0x000000ffff3f7224 */ /* 0x000fe200078e001e */
[-C--:B------:R-:W-:Y:S01]  /*15b0*/  ISETP.GE.U32.AND P3, PT, R45, R53.reuse, PT ;  /* 0x000000352d00720c */ /* 0x080fe20003f66070 */
[----:B------:R-:W-:Y:S01]  /*15c0*/  IMAD.X R23, R3, 0x1, R37, P6 ;  /* 0x0000000103177824 */ /* 0x000fe200030e0625 */
[-C--:B------:R-:W-:Y:S01]  /*15d0*/  ISETP.GE.U32.AND P2, PT, R47, R53.reuse, PT ;  /* 0x000000352f00720c */ /* 0x080fe20003f46070 */
[----:B------:R-:W-:Y:S01]  /*15e0*/  UIADD3 UR5, UPT, UPT, UR4, 0x130, URZ ;  /* 0x0000013004057890 */ /* 0x000fe2000fffe0ff */
[----:B------:R-:W-:Y:S01]  /*15f0*/  ISETP.GE.U32.AND P1, PT, R0, R53, PT ;  /* 0x000000350000720c */ /* 0x000fe20003f26070 */
        /* <DEDUP_REMOVED lines=8> */
.L_x_4797:
[----:B------:R-:W-:Y:S01]  /*1680*/  ISETP.GE.AND P6, PT, R41, R53, PT ;  /* 0x000000352900720c */ /* 0x000fe20003fc6270 */
[----:B------:R-:W-:Y:S01]  /*1690*/  IMAD.MOV.U32 R15, RZ, RZ, R23 ;  /* 0x000000ffff0f7224 */ /* 0x000fe200078e0017 */
[----:B------:R-:W-:-:S05]  /*16a0*/  MOV R14, R22 ;  /* 0x00000016000e7202 */ /* 0x000fca0000000f00 */
[----:B------:R-:W2:Y:S06]  /*16b0*/  @!P4 LDG.E.U16 R17, desc[UR16][R14.64+-0x80] ;  /* 0xffff80100e11c981 */ /* 0x000eac000c1e1500 */
[----:B------:R-:W3:Y:S01]  /*16c0*/  @!P6 LDG.E.U16 R16, desc[UR16][R14.64+-0x40] ;  /* 0xffffc0100e10e981 */ /* 0x000ee2000c1e1500 */
[----:B------:R-:W-:Y:S01]  /*16d0*/  HFMA2 R21, -RZ, RZ, 0, 0 ;  /* 0x00000000ff157431 */ /* 0x000fe200000001ff */
[----:B--2---:R-:W-:-:S04]  /*16e0*/  @!P4 PRMT R21, R17, 0x5410, RZ ;  /* 0x000054101115c816 */ /* 0x004fc800000000ff */
[----:B---3--:R-:W-:Y:S02]  /*16f0*/  @!P6 PRMT R21, R21, 0x5410, R16 ;  /* 0x000054101515e816 */ /* 0x008fe40000000010 */
[----:B------:R-:W-:-:S13]  /*1700*/  ISETP.GE.AND P6, PT, R40, R53, PT ;  /* 0x000000352800720c */ /* 0x000fda0003fc6270 */
[----:B------:R-:W2:Y:S01]  /*1710*/  @!P6 LDG.E.U16 R18, desc[UR16][R14.64] ;  /* 0x000000100e12e981 */ /* 0x000ea2000c1e1500 */
[----:B------:R-:W-:Y:S01]  /*1720*/  MOV R16, R66 ;  /* 0x0000004200107202 */ /* 0x000fe20000000f00 */
[----:B------:R-:W-:Y:S02]  /*1730*/  IMAD.MOV.U32 R17, RZ, RZ, R65 ;  /* 0x000000ffff117224 */ /* 0x000fe400078e0041 */
[----:B------:R-:W-:-:S03]  /*1740*/  IMAD.MOV.U32 R19, RZ, RZ, RZ ;  /* 0x000000ffff137224 */ /* 0x000fc600078e00ff */
[----:B------:R-:W3:Y:S01]  /*1750*/  LDG.E R23, desc[UR16][R16.64] ;  /* 0x0000001010177981 */ /* 0x000ee2000c1e1900 */
[----:B--2---:R-:W-:Y:S02]  /*1760*/  @!P6 PRMT R19, R18, 0x5410, RZ ;  /* 0x000054101213e816 */ /* 0x004fe400000000ff */
[----:B------:R-:W-:-:S13]  /*1770*/  ISETP.GE.AND P6, PT, R38, R53, PT ;  /* 0x000000352600720c */ /* 0x000fda0003fc6270 */
[----:B------:R-:W2:Y:S01]  /*1780*/  @!P6 LDG.E.U16 R18, desc[UR16][R14.64+0x40] ;  /* 0x000040100e12e981 */ /* 0x000ea2000c1e1500 */
[----:B---3--:R-:W-:Y:S01]  /*1790*/  FMUL.FTZ R23, R23, 1.4426950216293334961 ;  /* 0x3fb8aa3b17177820 */ /* 0x008fe20000410000 */
[----:B------:R-:W-:Y:S02]  /*17a0*/  PRMT R17, R21, 0x7632, R17 ;  /* 0x0000763215117816 */ /* 0x000fe40000000011 */
[----:B------:R-:W-:Y:S01]  /*17b0*/  STS.U16 [R34], R21 ;  /* 0x0000001522007388 */ /* 0x000fe20000000400 */
[C---:B------:R-:W-:Y:S01]  /*17c0*/  FMUL.FTZ R20, R23.reuse, R54 ;  /* 0x0000003617147220 */ /* 0x040fe20000410000 */
[C---:B------:R-:W-:Y:S01]  /*17d0*/  FMUL.FTZ R73, R23.reuse, R56 ;  /* 0x0000003817497220 */ /* 0x040fe20000410000 */
[C---:B------:R-:W-:Y:S01]  /*17e0*/  FMUL.FTZ R22, R23.reuse, R55 ;  /* 0x0000003717167220 */ /* 0x040fe20000410000 */
[----:B------:R-:W-:Y:S01]  /*17f0*/  FMUL.FTZ R23, R23, R52 ;  /* 0x0000003417177220 */ /* 0x000fe20000410000 */
[----:B------:R1:W-:Y:S02]  /*1800*/  STS.U16 [R34+0x40], R17 ;  /* 0x0000401122007388 */ /* 0x0003e40000000400 */
[----:B------:R-:W3:Y:S08]  /*1810*/  MUFU.EX2 R20, R20 ;  /* 0x0000001400147308 */ /* 0x000ef00000000800 */
[----:B------:R-:W4:Y:S01]  /*1820*/  MUFU.EX2 R73, R73 ;  /* 0x0000004900497308 */ /* 0x000f220000000800 */
[----:B-1----:R-:W-:-:S07]  /*1830*/  IMAD.MOV.U32 R17, RZ, RZ, R64 ;  /* 0x000000ffff117224 */ /* 0x002fce00078e0040 */
[----:B------:R-:W1:Y:S08]  /*1840*/  MUFU.EX2 R22, R22 ;  /* 0x0000001600167308 */ /* 0x000e700000000800 */
[----:B------:R-:W5:Y:S01]  /*1850*/  MUFU.EX2 R23, R23 ;  /* 0x0000001700177308 */ /* 0x000f620000000800 */
[----:B---3--:R-:W-:Y:S02]  /*1860*/  FSEL R74, R20, 1, !P2 ;  /* 0x3f800000144a7808 */ /* 0x008fe40005000000 */
[----:B----4-:R-:W-:-:S03]  /*1870*/  FSEL R73, R73, 1, !P1 ;  /* 0x3f80000049497808 */ /* 0x010fc60004800000 */
[----:B------:R-:W-:Y:S01]  /*1880*/  FFMA.FTZ R20, R62, R74, R61 ;  /* 0x0000004a3e147223 */ /* 0x000fe2000001003d */
[----:B-1----:R-:W-:-:S05]  /*1890*/  FSEL R71, R22, 1, !P3 ;  /* 0x3f80000016477808 */ /* 0x002fca0005800000 */
[----:B------:R-:W-:Y:S01]  /*18a0*/  FFMA.FTZ R20, R71, R20, R60 ;  /* 0x0000001447147223 */ /* 0x000fe2000001003c */
[----:B-----5:R-:W-:-:S05]  /*18b0*/  FSEL R70, R23, 1, !P5 ;  /* 0x3f80000017467808 */ /* 0x020fca0006800000 */
[----:B------:R-:W-:Y:S01]  /*18c0*/  FFMA.FTZ R20, R70, R20, R59 ;  /* 0x0000001446147223 */ /* 0x000fe2000001003b */
[----:B------:R-:W1:Y:S01]  /*18d0*/  S2UR UR8, SR_CgaCtaId ;  /* 0x00000000000879c3 */ /* 0x000e620000008800 */
[----:B------:R-:W-:Y:S02]  /*18e0*/  UMOV UR4, 0x400 ;  /* 0x0000040000047882 */ /* 0x000fe40000000000 */
[----:B-1----:R-:W-:Y:S01]  /*18f0*/  ULEA UR4, UR8, UR4, 0x18 ;  /* 0x0000000408047291 */ /* 0x002fe2000f8ec0ff */
[----:B--2---:R-:W-:Y:S01]  /*1900*/  @!P6 PRMT R19, R19, 0x5410, R18 ;  /* 0x000054101313e816 */ /* 0x004fe20000000012 */
[----:B------:R-:W-:-:S03]  /*1910*/  FMUL.FTZ R18, R73, R74 ;  /* 0x0000004a49127220 */ /* 0x000fc60000410000 */
[----:B------:R-:W-:Y:S01]  /*1920*/  PRMT R16, R19, 0x7632, R16 ;  /* 0x0000763213107816 */ /* 0x000fe20000000010 */
[----:B------:R1:W-:Y:S04]  /*1930*/  STS.U16 [R34+0x80], R19 ;  /* 0x0000801322007388 */ /* 0x0003e80000000400 */
[----:B------:R2:W-:Y:S01]  /*1940*/  STS.U16 [R34+0xc0], R16 ;  /* 0x0000c01022007388 */ /* 0x0005e20000000400 */
[----:B-1----:R-:W-:Y:S01]  /*1950*/  FMUL.FTZ R19, R71, R18 ;  /* 0x0000001247137220 */ /* 0x002fe20000410000 */
[----:B--2---:R-:W-:Y:S01]  /*1960*/  MOV R16, R63 ;  /* 0x0000003f00107202 */ /* 0x004fe20000000f00 */
[----:B------:R-:W-:-:S04]  /*1970*/  NOP ;  /* 0x0000000000007918 */ /* 0x000fc80000000000 */
[----:B------:R1:W2:Y:S01]  /*1980*/  LDG.E R72, desc[UR16][R16.64] ;  /* 0x0000001010487981 */ /* 0x0002a2000c1e1900 */
[----:B------:R-:W-:Y:S01]  /*1990*/  FMUL.FTZ R19, R70, R19 ;  /* 0x0000001346137220 */ /* 0x000fe20000410000 */
[----:B------:R-:W-:Y:S01]  /*19a0*/  ISETP.GE.AND P6, PT, R51, 0x1, PT ;  /* 0x000000013300780c */ /* 0x000fe20003fc6270 */
[----:B------:R-:W-:Y:S01]  /*19b0*/  BSSY.RECONVERGENT B0, `(.L_x_4795) ;  /* 0x000004e000007945 */ /* 0x000fe20003800200 */
[----:B-1----:R-:W1:Y:S04]  /*19c0*/  SHFL.UP PT, R17, R20, 0x1, RZ ;  /* 0x0420000014117989 */ /* 0x002e6800000e00ff */
[----:B------:R-:W3:Y:S01]  /*19d0*/  SHFL.UP PT, R16, R19, 0x1, RZ ;  /* 0x0420000013107989 */ /* 0x000ee200000e00ff */
[----:B-1----:R-:W-:-:S06]  /*19e0*/  FFMA.FTZ R17, R19, R17, R20 ;  /* 0x0000001113117223 */ /* 0x002fcc0000010014 */
[----:B---3--:R-:W-:Y:S01]  /*19f0*/  @P6 FMUL.FTZ R19, R19, R16 ;  /* 0x0000001013136220 */ /* 0x008fe20000410000 */
[----:B------:R-:W-:Y:S02]  /*1a00*/  FSEL R16, R20, R17, !P6 ;  /* 0x0000001114107208 */ /* 0x000fe40007000000 */
[----:B------:R-:W-:Y:S02]  /*1a10*/  ISETP.GE.AND P6, PT, R51, 0x2, PT ;  /* 0x000000023300780c */ /* 0x000fe40003fc6270 */
[----:B------:R-:W-:Y:S04]  /*1a20*/  SHFL.UP PT, R18, R19, 0x2, RZ ;  /* 0x0440000013127989 */ /* 0x000fe800000e00ff */
[----:B------:R-:W1:Y:S02]  /*1a30*/  SHFL.UP PT, R17, R16, 0x2, RZ ;  /* 0x0440000010117989 */ /* 0x000e6400000e00ff */
[----:B-1----:R-:W-:-:S05]  /*1a40*/  FFMA.FTZ R17, R19, R17, R16 ;  /* 0x0000001113117223 */ /* 0x002fca0000010010 */
[----:B------:R-:W-:Y:S01]  /*1a50*/  @P6 FMUL.FTZ R19, R19, R18 ;  /* 0x0000001213136220 */ /* 0x000fe20000410000 */
[----:B------:R-:W-:-:S04]  /*1a60*/  FSEL R18, R16, R17, !P6 ;  /* 0x0000001110127208 */ /* 0x000fc80007000000 */
[----:B------:R-:W-:Y:S01]  /*1a70*/  SHFL.UP PT, R20, R19, 0x4, RZ ;  /* 0x0480000013147989 */ /* 0x000fe200000e00ff */
[----:B------:R-:W-:-:S03]  /*1a80*/  ISETP.GE.AND P6, PT, R51, 0x4, PT ;  /* 0x000000043300780c */ /* 0x000fc60003fc6270 */
[----:B------:R-:W1:Y:S02]  /*1a90*/  SHFL.UP PT, R17, R18, 0x4, RZ ;  /* 0x0480000012117989 */ /* 0x000e6400000e00ff */
[----:B-1----:R-:W-:-:S08]  /*1aa0*/  FFMA.FTZ R17, R19, R17, R18 ;  /* 0x0000001113117223 */ /* 0x002fd00000010012 */
[----:B------:R-:W-:Y:S01]  /*1ab0*/  @P6 FMUL.FTZ R19, R19, R20 ;  /* 0x0000001413136220 */ /* 0x000fe20000410000 */
[----:B------:R-:W-:-:S04]  /*1ac0*/  FSEL R20, R18, R17, !P6 ;  /* 0x0000001112147208 */ /* 0x000fc80007000000 */
[----:B------:R-:W-:Y:S01]  /*1ad0*/  SHFL.UP PT, R16, R19, 0x8, RZ ;  /* 0x0500000013107989 */ /* 0x000fe200000e00ff */
[----:B------:R-:W-:-:S03]  /*1ae0*/  ISETP.GE.AND P6, PT, R51, 0x8, PT ;  /* 0x000000083300780c */ /* 0x000fc60003fc6270 */
[----:B------:R-:W1:Y:S02]  /*1af0*/  SHFL.UP PT, R17, R20, 0x8, RZ ;  /* 0x0500000014117989 */ /* 0x000e6400000e00ff */
[----:B-1----:R-:W-:-:S08]  /*1b00*/  FFMA.FTZ R17, R19, R17, R20 ;  /* 0x0000001113117223 */ /* 0x002fd00000010014 */
[----:B------:R-:W-:Y:S01]  /*1b10*/  @P6 FMUL.FTZ R19, R19, R16 ;  /* 0x0000001013136220 */ /* 0x000fe20000410000 */
[----:B------:R-:W-:Y:S01]  /*1b20*/  HFMA2 R16, -RZ, RZ, 1.875, 0 ;  /* 0x3f800000ff107431 */ /* 0x000fe200000001ff */
[----:B------:R-:W-:-:S03]  /*1b30*/  FSEL R18, R20, R17, !P6 ;  /* 0x0000001114127208 */ /* 0x000fc60007000000 */
[----:B------:R-:W1:Y:S01]  /*1b40*/  SHFL.UP PT, R22, R19, 0x10, RZ ;  /* 0x0600000013167989 */ /* 0x000e6200000e00ff */
[----:B------:R-:W-:Y:S01]  /*1b50*/  IMAD.MOV.U32 R17, RZ, RZ, RZ ;  /* 0x000000ffff117224 */ /* 0x000fe200078e00ff */
[----:B------:R-:W-:Y:S02]  /*1b60*/  ISETP.GE.AND P6, PT, R51, 0x10, PT ;  /* 0x000000103300780c */ /* 0x000fe40003fc6270 */
[----:B------:R-:W3:Y:S04]  /*1b70*/  SHFL.UP PT, R23, R18, 0x10, RZ ;  /* 0x0600000012177989 */ /* 0x000ee800000e00ff */
[----:B------:R-:W-:Y:S01]  /*1b80*/  @P0 LDS.64 R16, [UR5] ;  /* 0x00000005ff100984 */ /* 0x000fe20008000a00 */
[C---:B-1----:R-:W-:Y:S01]  /*1b90*/  FMUL.FTZ R22, R19.reuse, R22 ;  /* 0x0000001613167220 */ /* 0x042fe20000410000 */
[----:B---3--:R-:W-:-:S04]  /*1ba0*/  FFMA.FTZ R23, R19, R23, R18 ;  /* 0x0000001713177223 */ /* 0x008fc80000010012 */
[----:B------:R-:W-:Y:S02]  /*1bb0*/  FSEL R20, R19, R22, !P6 ;  /* 0x0000001613147208 */ /* 0x000fe40007000000 */
[----:B------:R-:W-:-:S03]  /*1bc0*/  FSEL R77, R18, R23, !P6 ;  /* 0x00000017124d7208 */ /* 0x000fc60007000000 */
[----:B------:R-:W1:Y:S01]  /*1bd0*/  SHFL.UP PT, R76, R20, 0x1, RZ ;  /* 0x04200000144c7989 */ /* 0x000e6200000e00ff */
[----:B------:R-:W-:-:S03]  /*1be0*/  ISETP.NE.AND P6, PT, R51, 0x1f, PT ;  /* 0x0000001f3300780c */ /* 0x000fc60003fc5270 */
[----:B------:R-:W-:Y:S04]  /*1bf0*/  LDS.64 R18, [R7] ;  /* 0x0000000007127984 */ /* 0x000fe80000000a00 */
[----:B------:R-:W3:Y:S06]  /*1c00*/  SHFL.UP PT, R75, R77, 0x1, RZ ;  /* 0x042000004d4b7989 */ /* 0x000eec00000e00ff */
[----:B------:R-:W-:Y:S01]  /*1c10*/  @!P6 STS.64 [UR4+0x110], R22 ;  /* 0x00011016ff00e988 */ /* 0x000fe20008000a04 */
[----:B------:R-:W-:Y:S01]  /*1c20*/  BAR.SYNC.DEFER_BLOCKING 0x0 ;  /* 0x0000000000007b1d */ /* 0x000fe20000010000 */
[----:B------:R-:W-:-:S13]  /*1c30*/  ISETP.NE.AND P6, PT, R51, RZ, PT ;  /* 0x000000ff3300720c */ /* 0x000fda0003fc5270 */
[----:B-1----:R-:W-:Y:S01]  /*1c40*/  @!P6 MOV R76, R16 ;  /* 0x00000010004ce202 */ /* 0x002fe20000000f00 */
[----:B---3--:R-:W-:Y:S01]  /*1c50*/  @!P6 IMAD.MOV.U32 R75, RZ, RZ, R17 ;  /* 0x000000ffff4be224 */ /* 0x008fe200078e0011 */
[----:B------:R-:W-:Y:S01]  /*1c60*/  @!P6 STS.64 [UR4+0x120], R16 ;  /* 0x00012010ff00e988 */ /* 0x000fe20008000a04 */
[----:B------:R-:W-:-:S03]  /*1c70*/  ISETP.NE.AND P6, PT, R31, RZ, PT ;  /* 0x000000ff1f00720c */ /* 0x000fc60003fc5270 */
[----:B------:R-:W1:Y:S01]  /*1c80*/  LDS.64 R20, [UR4+0x110] ;  /* 0x00011004ff147984 */ /* 0x000e620008000a00 */
[----:B------:R-:W-:Y:S09]  /*1c90*/  BAR.SYNC.DEFER_BLOCKING 0x0 ;  /* 0x0000000000007b1d */ /* 0x000ff20000010000 */
[----:B------:R-:W3:Y:S01]  /*1ca0*/  @P6 LDS R77, [UR4+0x124] ;  /* 0x00012404ff4d6984 */ /* 0x000ee20008000800 */
[----:B-1----:R-:W-:Y:S01]  /*1cb0*/  FFMA.FTZ R21, R20, R17, R21 ;  /* 0x0000001114157223 */ /* 0x002fe20000010015 */
[----:B---3--:R-:W-:Y:S01]  /*1cc0*/  @P6 FFMA.FTZ R75, R77, R76, R75 ;  /* 0x0000004c4d4b6223 */ /* 0x008fe2000001004b */
[----:B------:R-:W-:Y:S01]  /*1cd0*/  LEA R63, P6, R8, R63, 0x2 ;  /* 0x0000003f083f7211 */ /* 0x000fe200078c10ff */
[----:B------:R-:W-:-:S02]  /*1ce0*/  IMAD.U32 R77, R18, 0x10000, RZ ;  /* 0x00010000124d7824 */ /* 0x000fc400078e00ff */
[----:B------:R-:W-:Y:S01]  /*1cf0*/  FFMA.FTZ R73, R73, R75, R62 ;  /* 0x0000004b49497223 */ /* 0x000fe2000001003e */
[----:B------:R-:W-:Y:S02]  /*1d00*/  IADD3.X R64, PT, PT, R64, R9, RZ, P6, !PT ;  /* 0x0000000940407210 */ /* 0x000fe400037fe4ff */
[----:B------:R-:W-:Y:S01]  /*1d10*/  LEA R66, P6, R6, R66, 0x2 ;  /* 0x0000004206427211 */ /* 0x000fe200078c10ff */
[----:B--2---:R-:W-:Y:S01]  /*1d20*/  FMUL.FTZ R76, R77, R72 ;  /* 0x000000484d4c7220 */ /* 0x004fe20000410000 */
[----:B------:R-:W-:-:S03]  /*1d30*/  FFMA.FTZ R77, R74, R73, R61 ;  /* 0x000000494a4d7223 */ /* 0x000fc6000001003d */
[----:B------:R-:W-:Y:S01]  /*1d40*/  IMAD.X R65, R65, 0x1, R50, P6 ;  /* 0x0000000141417824 */ /* 0x000fe200030e0632 */
[----:B------:R-:W-:Y:S02]  /*1d50*/  LEA R22, P6, R10, R14, 0x1 ;  /* 0x0000000e0a167211 */ /* 0x000fe400078c08ff */
[----:B------:R-:W-:Y:S02]  /*1d60*/  PRMT R14, R18, 0x7632, R14 ;  /* 0x00007632120e7816 */ /* 0x000fe4000000000e */
[----:B------:R-:W-:Y:S02]  /*1d70*/  IADD3.X R23, PT, PT, R15, R11, RZ, P6, !PT ;  /* 0x0000000b0f177210 */ /* 0x000fe400037fe4ff */
[----:B------:R-:W-:Y:S02]  /*1d80*/  ISETP.NE.AND P6, PT, R31, RZ, PT ;  /* 0x000000ff1f00720c */ /* 0x000fe40003fc5270 */
[C---:B------:R-:W-:Y:S02]  /*1d90*/  PRMT R15, R19.reuse, 0x7632, R15 ;  /* 0x00007632130f7816 */ /* 0x040fe4000000000f */
[----:B------:R-:W-:Y:S01]  /*1da0*/  SHF.L.U32 R18, R19, 0x10, RZ ;  /* 0x0000001013127819 */ /* 0x000fe200000006ff */
[----:B------:R-:W-:Y:S01]  /*1db0*/  IMAD.U32 R19, R14, 0x10000, RZ ;  /* 0x000100000e137824 */ /* 0x000fe200078e00ff */
[----:B------:R-:W-:-:S03]  /*1dc0*/  SHF.L.U32 R15, R15, 0x10, RZ ;  /* 0x000000100f0f7819 */ /* 0x000fc600000006ff */
[-C--:B------:R-:W-:Y:S01]  /*1dd0*/  FMUL.FTZ R18, R18, R72.reuse ;  /* 0x0000004812127220 */ /* 0x080fe20000410000 */
[-C--:B------:R-:W-:Y:S01]  /*1de0*/  FMUL.FTZ R19, R19, R72.reuse ;  /* 0x0000004813137220 */ /* 0x080fe20000410000 */
[----:B------:R-:W-:Y:S02]  /*1df0*/  FMUL.FTZ R75, R15, R72 ;  /* 0x000000480f4b7220 */ /* 0x000fe40000410000 */
        /* <DEDUP_REMOVED lines=9> */
.L_x_4796:
[----:B------:R-:W-:Y:S05]  /*1e90*/  BSYNC.RECONVERGENT B0 ;  /* 0x0000000000007941 */ /* 0x000fea0003800200 */
.L_x_4795:
[----:B------:R-:W-:Y:S01]  /*1ea0*/  UIADD3 UR6, UPT, UPT, UR6, 0x1, URZ ;  /* 0x0000000106067890 */ /* 0x000fe2000fffe0ff */
[----:B-1----:R-:W-:Y:S01]  /*1eb0*/  FFMA.FTZ R14, R71, R77, R60 ;  /* 0x0000004d470e7223 */ /* 0x002fe2000001003c */
[----:B------:R-:W-:Y:S01]  /*1ec0*/  FFMA.FTZ R69, R73, R76, R69 ;  /* 0x0000004c49457223 */ /* 0x000fe20000010045 */
[----:B------:R-:W-:Y:S01]  /*1ed0*/  FFMA.FTZ R68, R77, R19, R68 ;  /* 0x000000134d447223 */ /* 0x000fe20000010044 */
[----:B------:R-:W-:Y:S01]  /*1ee0*/  UISETP.NE.AND UP0, UPT, UR6, URZ, UPT ;  /* 0x000000ff0600728c */ /* 0x000fe2000bf05270 */
[----:B------:R-:W-:Y:S01]  /*1ef0*/  FFMA.FTZ R15, R70, R14, R59 ;  /* 0x0000000e460f7223 */ /* 0x000fe2000001003b */
[----:B------:R-:W-:Y:S01]  /*1f00*/  FFMA.FTZ R57, R14, R18, R57 ;  /* 0x000000120e397223 */ /* 0x000fe20000010039 */
[----:B------:R-:W-:Y:S01]  /*1f10*/  VIADD R67, R67, 0x1 ;  /* 0x0000000143437836 */ /* 0x000fe20000000000 */
[----:B------:R-:W-:Y:S01]  /*1f20*/  UIADD3 UR5, UPT, UPT, UR5, 0x8, URZ ;  /* 0x0000000805057890 */ /* 0x000fe2000fffe0ff */
[----:B------:R-:W-:-:S04]  /*1f30*/  FFMA.FTZ R58, R15, R75, R58 ;  /* 0x0000004b0f3a7223 */ /* 0x000fc8000001003a */
[----:B------:R-:W-:Y:S07]  /*1f40*/  BRA.U UP0, `(.L_x_4797) ;  /* 0xfffffff500cc7547 */ /* 0x000fee000b83ffff */
.L_x_4794:
[----:B------:R-:W-:Y:S01]  /*1f50*/  BAR.SYNC.DEFER_BLOCKING 0x0 ;  /* 0x0000000000007b1d */ /* 0x000fe20000010000 */
[----:B------:R-:W-:Y:S01]  /*1f60*/  ISETP.NE.AND P0, PT, R31, RZ, PT ;  /* 0x000000ff1f00720c */ /* 0x000fe20003f05270 */
[----:B------:R-:W-:Y:S01]  /*1f70*/  VIADD R25, R25, 0x1 ;  /* 0x0000000119197836 */ /* 0x000fe20000000000 */
[----:B0-----:R-:W-:Y:S02]  /*1f80*/  F2FP.BF16.F32.PACK_AB R12, R68, R69 ;  /* 0x00000045440c723e */ /* 0x001fe400000010ff */
[----:B------:R-:W-:-:S09]  /*1f90*/  F2FP.BF16.F32.PACK_AB R13, R58, R57 ;  /* 0x000000393a0d723e */ /* 0x000fd200000010ff */
[----:B------:R-:W0:Y:S01]  /*1fa0*/  @!P0 LDC R14, c[0x0][0x388] ;  /* 0x0000e200ff0e8b82 */ /* 0x000e220000000800 */
[----:B------:R1:W-:Y:S01]  /*1fb0*/  STS.64 [R7], R12 ;  /* 0x0000000c07007388 */ /* 0x0003e20000000a00 */
[----:B------:R-:W-:-:S03]  /*1fc0*/  NOP ;  /* 0x0000000000007918 */ /* 0x000fc60000000000 */
[----:B------:R-:W-:Y:S04]  /*1fd0*/  LDS.U16 R15, [R34] ;  /* 0x00000000220f7984 */ /* 0x000fe80000000400 */
[----:B------:R-:W-:Y:S01]  /*1fe0*/  LDS.U16 R17, [R34+0x40] ;  /* 0x0000400022117984 */ /* 0x000fe20000000400 */
[----:B0-----:R-:W-:-:S03]  /*1ff0*/  @!P0 IADD3 R16, PT, PT, -R35, R14, RZ ;  /* 0x0000000e23108210 */ /* 0x001fc60007ffe1ff */
[----:B------:R-:W-:Y:S01]  /*2000*/  LDS.U16 R19, [R34+0x80] ;  /* 0x0000800022137984 */ /* 0x000fe20000000400 */
[----:B------:R-:W-:-:S03]  /*2010*/  IADD3 R35, P4, P5, R46, R4, R35 ;  /* 0x000000042e237210 */ /* 0x000fc60007d9e023 */
[----:B------:R-:W-:Y:S01]  /*2020*/  LDS.U16 R21, [R34+0xc0] ;  /* 0x0000c00022157984 */ /* 0x000fe20000000400 */
[----:B------:R-:W-:-:S03]  /*2030*/  IADD3.X R14, PT, PT, RZ, R26, RZ, P4, P5 ;  /* 0x0000001aff0e7210 */ /* 0x000fc600027ea4ff */
        /* <DEDUP_REMOVED lines=24> */
.L_x_4799:
        /* <DEDUP_REMOVED lines=12> */
.L_x_5144:


//--------------------- .text._Z25selective_scan_fwd_kernelI32Selective_Scan_fwd_kernel_traitsILi32ELi4ELi1ELb0ELb0ELb1ELb1EN3c108BFloat16EfEEv13SSMParamsBase --------------------------
	.section	.text._Z25selective_scan_fwd_kernelI32Selective_Scan_fwd_kernel_traitsILi32ELi4ELi1ELb0ELb0ELb1ELb1EN3c108BFloat16EfEEv13SSMParamsBase,"ax",@progbits
	.align	128
        .global         _Z25selective_scan_fwd_kernelI32Selective_Scan_fwd_kernel_traitsILi32ELi4ELi1ELb0ELb0ELb1ELb1EN3c108BFloat16EfEEv13SSMParamsBase
        .type           _Z25selective_scan_fwd_kernelI32Selective_Scan_fwd_kernel_traitsILi32ELi4ELi1ELb0ELb0ELb1ELb1EN3c108BFloat16EfEEv13SSMParamsBase,@function
        .size           _Z25selective_scan_fwd_kernelI32Selective_Scan_fwd_kernel_traitsILi32ELi4ELi1ELb0ELb0ELb1ELb1EN3c108BFloat16EfEEv13SSMParamsBase,(.L_x_5145 - _Z25selective_scan_fwd_kernelI32Selective_Scan_fwd_kernel_traitsILi32ELi4ELi1ELb0ELb0ELb1ELb1EN3c108BFloat16EfEEv13SSMParamsBase)
        .other          _Z25selective_scan_fwd_kernelI32Selective_Scan_fwd_kernel_traitsILi32ELi4ELi1ELb0ELb0ELb1ELb1EN3c108BFloat16EfEEv13SSMParamsBase,@"STO_CUDA_ENTRY STV_DEFAULT"
_Z25selective_scan_fwd_kernelI32Selective_Scan_fwd_kernel_traitsILi32ELi4ELi1ELb0ELb0ELb1ELb1EN3c108BFloat16EfEEv13SSMParamsBase:
.text._Z25selective_scan_fwd_kernelI32Selective_Scan_fwd_kernel_traitsILi32ELi4ELi1ELb0ELb0ELb1ELb1EN3c108BFloat16EfEEv13SSMParamsBase:
        /* <DEDUP_REMOVED lines=26> */
[----:B0-----:R-:W-:Y:S01]  /*01a0*/  VIADD R8, R10, 0xffffffe ;  /* 0x0ffffffe0a087836 */ /* 0x001fe20000000000 */
[----:B------:R-:W-:-:S03]  /*01b0*/  @P1 LEA.HI.X R7, R0, R7, RZ, 0x2, P3 ;  /* 0x0000000700071211 */ /* 0x000fc600018f14ff */
[----:B------:R0:W4:Y:S01]  /*01c0*/  F2I.FTZ.U32.TRUNC.NTZ R9, R8 ;  /* 0x0000000800097305 */ /* 0x000122000021f000 */
[----:B---3--:R-:W-:Y:S01]  /*01d0*/  UIMAD.WIDE.U32 UR4, UR20, UR8, URZ ;  /* 0x00000008140472a5 */ /* 0x008fe2000f8e00ff */
[----:B------:R3:W5:Y:S01]  /*01e0*/  @P1 LDG.E R3, desc[UR18][R6.64] ;  /* 0x0000001206031981 */ /* 0x000762000c1e1900 */
[----:B------:R-:W1:Y:S01]  /*01f0*/  LDC.64 R20, c[0x0][0x468] ;  /* 0x00011a00ff147b82 */ /* 0x000e620000000a00 */
[----:B0-----:R-:W-:-:S07]  /*0200*/  HFMA2 R8, -RZ, RZ, 0, 0 ;  /* 0x00000000ff087431 */ /* 0x001fce00000001ff */
[----:B------:R-:W0:Y:S01]  /*0210*/  LDC.64 R24, c[0x0][0x450] ;  /* 0x00011400ff187b82 */ /* 0x000e220000000a00 */
[----:B----4-:R-:W-:-:S04]  /*0220*/  IMAD.MOV R12, RZ, RZ, -R9 ;  /* 0x000000ffff0c7224 */ /* 0x010fc800078e0a09 */
[----:B------:R-:W-:Y:S01]  /*0230*/  IMAD R5, R12, R11, RZ ;  /* 0x0000000b0c057224 */ /* 0x000fe200078e02ff */
        /* <DEDUP_REMOVED lines=8> */
[----:B------:R-:W-:Y:S01]  /*02c0*/  @!P2 IADD3 R9, PT, PT, R9, 0x1, RZ ;  /* 0x000000010909a810 */ /* 0x000fe20007ffe0ff */
[----:B------:R-:W-:Y:S01]  /*02d0*/  UIMAD.WIDE.U32 UR6, UR20, UR12, URZ ;  /* 0x0000000c140672a5 */ /* 0x000fe2000f8e00ff */
[----:B------:R-:W-:Y:S01]  /*02e0*/  LOP3.LUT R4, R0, R13, RZ, 0x3c, !PT ;  /* 0x0000000d00047212 */ /* 0x000fe200078e3cff */
[----:B---3--:R-:W-:Y:S01]  /*02f0*/  IMAD.U32 R6, RZ, RZ, UR4 ;  /* 0x00000004ff067e24 */ /* 0x008fe2000f8e00ff */
[----:B------:R-:W-:Y:S01]  /*0300*/  ISETP.NE.AND P1, PT, R13, RZ, PT ;  /* 0x000000ff0d00720c */ /* 0x000fe20003f25270 */
[----:B------:R-:W-:Y:S01]  /*0310*/  UIMAD UR4, UR20, UR13, UR7 ;  /* 0x0000000d140472a4 */ /* 0x000fe2000f8e0207 */
[----:B------:R-:W-:-:S05]  /*0320*/  ISETP.GE.AND P3, PT, R4, RZ, PT ;  /* 0x000000ff0400720c */ /* 0x000fca0003f66270 */
[----:B------:R-:W-:Y:S01]  /*0330*/  @P0 VIADD R9, R9, 0x1 ;  /* 0x0000000109090836 */ /* 0x000fe20000000000 */
[----:B------:R-:W-:Y:S01]  /*0340*/  ISETP.GE.AND P0, PT, R22, 0x1, PT ;  /* 0x000000011600780c */ /* 0x000fe20003f06270 */
[----:B------:R-:W-:Y:S01]  /*0350*/  UIMAD UR8, UR20, UR9, UR5 ;  /* 0x00000009140872a4 */ /* 0x000fe2000f8e0205 */
[----:B------:R-:W-:Y:S02]  /*0360*/  IMAD.U32 R11, RZ, RZ, UR7 ;  /* 0x00000007ff0b7e24 */ /* 0x000fe4000f8e00ff */
[----:B------:R-:W-:Y:S02]  /*0370*/  IMAD.U32 R7, RZ, RZ, UR5 ;  /* 0x00000005ff077e24 */ /* 0x000fe4000f8e00ff */
[----:B------:R-:W-:Y:S01]  /*0380*/  IMAD.U32 R11, RZ, RZ, UR4 ;  /* 0x00000004ff0b7e24 */ /* 0x000fe2000f8e00ff */
[----:B------:R-:W-:Y:S01]  /*0390*/  UIMAD.WIDE.U32 UR4, UR20, UR16, URZ ;  /* 0x00000010140472a5 */ /* 0x000fe2000f8e00ff */
[----:B------:R-:W-:Y:S01]  /*03a0*/  IMAD.MOV.U32 R5, RZ, RZ, R9 ;  /* 0x000000ffff057224 */ /* 0x000fe200078e0009 */
[----:B------:R-:W-:-:S02]  /*03b0*/  MOV R10, UR6 ;  /* 0x00000006000a7c02 */ /* 0x000fc40008000f00 */
[----:B------:R-:W-:Y:S01]  /*03c0*/  MOV R7, UR8 ;  /* 0x0000000800077c02 */ /* 0x000fe20008000f00 */
[----:B------:R-:W-:Y:S01]  /*03d0*/  UIMAD UR6, UR20, UR17, UR5 ;  /* 0x00000011140672a4 */ /* 0x000fe2000f8e0205 */
[----:B------:R-:W-:Y:S02]  /*03e0*/  @!P3 IADD3 R5, PT, PT, -R5, RZ, RZ ;  /* 0x000000ff0505b210 */ /* 0x000fe40007ffe1ff */
[----:B------:R-:W-:Y:S01]  /*03f0*/  @!P1 LOP3.LUT R5, RZ, R13, RZ, 0x33, !PT ;  /* 0x0000000dff059212 */ /* 0x000fe200078e33ff */
[----:B012---:R-:W-:Y:S08]  /*0400*/  @!P0 EXIT ;  /* 0x000000000000894d */ /* 0x007ff00003800000 */
[----:B------:R-:W0:Y:S01]  /*0410*/  S2R R4, SR_TID.X ;  /* 0x0000000000047919 */ /* 0x000e220000002100 */
[----:B------:R-:W1:Y:S01]  /*0420*/  LDC.64 R8, c[0x0][0x440] ;  /* 0x00011000ff087b82 */ /* 0x000e620000000a00 */
[----:B------:R-:W2:Y:S01]  /*0430*/  LDCU.64 UR12, c[0x0][0x3a0] ;  /* 0x00007400ff0c77ac */ /* 0x000ea20008000a00 */
[----:B------:R-:W-:Y:S01]  /*0440*/  SHF.R.S32.HI R13, RZ, 0x1f, R5 ;  /* 0x0000001fff0d7819 */ /* 0x000fe20000011405 */
[C---:B------:R-:W-:Y:S01]  /*0450*/  IMAD.WIDE.U32 R10, R0.reuse, UR14, R10 ;  /* 0x0000000e000a7c25 */ /* 0x040fe2000f8e000a */
[----:B------:R-:W3:Y:S03]  /*0460*/  LDCU.64 UR8, c[0x0][0x3b8] ;  /* 0x00007700ff0877ac */ /* 0x000ee60008000a00 */
[----:B------:R-:W-:Y:S01]  /*0470*/  IMAD R14, R13, R26, RZ ;  /* 0x0000001a0d0e7224 */ /* 0x000fe200078e02ff */
[----:B------:R-:W4:Y:S01]  /*0480*/  LDC.64 R30, c[0x0][0x448] ;  /* 0x00011200ff1e7b82 */ /* 0x000f220000000a00 */
[----:B------:R-:W-:Y:S01]  /*0490*/  UMOV UR5, UR6 ;  /* 0x0000000600057c82 */ /* 0x000fe20008000000 */
[----:B------:R-:W-:Y:S01]  /*04a0*/  IMAD R18, R0, UR15, R11 ;  /* 0x0000000f00127c24 */ /* 0x000fe2000f8e020b */
[C---:B------:R-:W-:Y:S01]  /*04b0*/  LEA R23, P1, R10.reuse, R20, 0x1 ;  /* 0x000000140a177211 */ /* 0x040fe200078208ff */
[C---:B------:R-:W-:Y:S01]  /*04c0*/  IMAD.WIDE.U32 R12, R5.reuse, R26, UR4 ;  /* 0x00000004050c7e25 */ /* 0x040fe2000f8e001a */
[----:B------:R-:W0:Y:S02]  /*04d0*/  LDCU UR4, c[0x0][0x38c] ;  /* 0x00007180ff0477ac */ /* 0x000e240008000800 */
[----:B------:R-:W-:Y:S01]  /*04e0*/  LEA.HI.X R18, R10, R21, R18, 0x1, P1 ;  /* 0x000000150a127211 */ /* 0x000fe200008f0c12 */
[----:B------:R-:W-:Y:S01]  /*04f0*/  IMAD R27, R5, R27, R14 ;  /* 0x0000001b051b7224 */ /* 0x000fe200078e020e */
[----:B------:R-:W-:Y:S01]  /*0500*/  LEA R26, P2, R12, R24, 0x1 ;  /* 0x000000180c1a7211 */ /* 0x000fe200078408ff */
[----:B------:R-:W-:Y:S01]  /*0510*/  IMAD.WIDE.U32 R6, R0, UR10, R6 ;  /* 0x0000000a00067c25 */ /* 0x000fe2000f8e0006 */
[----:B------:R-:W0:Y:S03]  /*0520*/  LDCU.U8 UR7, c[0x0][0x39e] ;  /* 0x000073c0ff0777ac */ /* 0x000e260008000000 */
[----:B------:R-:W-:Y:S01]  /*0530*/  IMAD.IADD R27, R13, 0x1, R27 ;  /* 0x000000010d1b7824 */ /* 0x000fe200078e021b */
[----:B------:R-:W-:Y:S01]  /*0540*/  LEA R16, P0, R6, R16, 0x1 ;  /* 0x0000001006107211 */ /* 0x000fe200078008ff */
[----:B------:R-:W-:-:S02]  /*0550*/  IMAD R19, R0, UR11, R7 ;  /* 0x0000000b00137c24 */ /* 0x000fc4000f8e0207 */
[----:B--2---:R-:W-:Y:S01]  /*0560*/  IMAD.WIDE.U32 R10, R0, UR12, RZ ;  /* 0x0000000c000a7c25 */ /* 0x004fe2000f8e00ff */
[----:B------:R-:W-:Y:S02]  /*0570*/  LEA.HI.X R27, R12, R25, R27, 0x1, P2 ;  /* 0x000000190c1b7211 */ /* 0x000fe400010f0c1b */
[----:B------:R-:W-:Y:S01]  /*0580*/  LEA.HI.X R19, R6, R17, R19, 0x1, P0 ;  /* 0x0000001106137211 */ /* 0x000fe200000f0c13 */
[----:B------:R-:W-:Y:S01]  /*0590*/  IMAD R7, R29, UR20, R0 ;  /* 0x000000141d077c24 */ /* 0x000fe2000f8e0200 */
[----:B-1----:R-:W-:Y:S01]  /*05a0*/  LEA R6, P1, R10, R8, 0x2 ;  /* 0x000000080a067211 */ /* 0x002fe200078210ff */
[C---:B------:R-:W-:Y:S01]  /*05b0*/  IMAD R12, R0.reuse, UR13, R11 ;  /* 0x0000000d000c7c24 */ /* 0x040fe2000f8e020b */
[----:B------:R-:W-:Y:S01]  /*05c0*/  MOV R25, RZ ;  /* 0x000000ff00197202 */ /* 0x000fe20000000f00 */
[----:B---3--:R-:W-:-:S03]  /*05d0*/  IMAD.WIDE.U32 R14, R0, UR8, RZ ;  /* 0x00000008000e7c25 */ /* 0x008fc6000f8e00ff */
[----:B------:R-:W-:Y:S01]  /*05e0*/  LEA.HI.X R9, R10, R9, R12, 0x2, P1 ;  /* 0x000000090a097211 */ /* 0x000fe200008f140c */
[----:B------:R-:W-:Y:S01]  /*05f0*/  IMAD R11, R7, R22, RZ ;  /* 0x00000016070b7224 */ /* 0x000fe200078e02ff */
[----:B----4-:R-:W-:Y:S01]  /*0600*/  LEA R5, P0, R14, R30, 0x2 ;  /* 0x0000001e0e057211 */ /* 0x010fe200078010ff */
[----:B0-----:R-:W-:Y:S01]  /*0610*/  IMAD.SHL.U32 R8, R4, 0x4, RZ ;  /* 0x0000000404087824 */ /* 0x001fe200078e00ff */
[----:B------:R-:W-:Y:S01]  /*0620*/  MOV R12, R27 ;  /* 0x0000001b000c7202 */ /* 0x000fe20000000f00 */
[----:B------:R-:W-:Y:S02]  /*0630*/  IMAD R13, R0, UR9, R15 ;  /* 0x00000009000d7c24 */ /* 0x000fe4000f8e020f */
[----:B------:R-:W-:Y:S01]  /*0640*/  IMAD R10, R11, UR4, RZ ;  /* 0x000000040b0a7c24 */ /* 0x000fe2000f8e02ff */
[C---:B------:R-:W-:Y:S01]  /*0650*/  LOP3.LUT R11, R8.reuse, 0xf80, RZ, 0xc0, !PT ;  /* 0x00000f80080b7812 */ /* 0x040fe200078ec0ff */
[----:B------:R-:W-:Y:S01]  /*0660*/  VIADD R15, R8, 0x1 ;  /* 0x00000001080f7836 */ /* 0x000fe20000000000 */
[----:B------:R-:W-:Y:S01]  /*0670*/  LEA.HI.X R7, R14, R31, R13, 0x2, P0 ;  /* 0x0000001f0e077211 */ /* 0x000fe200000f140d */
[----:B------:R-:W-:Y:S01]  /*0680*/  IMAD.MOV.U32 R13, RZ, RZ, R16 ;  /* 0x000000ffff0d7224 */ /* 0x000fe200078e0010 */
[----:B------:R-:W-:Y:S01]  /*0690*/  LOP3.LUT R14, R11, 0x1f, R4, 0xf8, !PT ;  /* 0x0000001f0b0e7812 */ /* 0x000fe200078ef804 */
[C---:B------:R-:W-:Y:S01]  /*06a0*/  VIADD R17, R8.reuse, 0x3 ;  /* 0x0000000308117836 */ /* 0x040fe20000000000 */
[----:B------:R-:W-:Y:S01]  /*06b0*/  IADD3 R16, PT, PT, R8, 0x2, RZ ;  /* 0x0000000208107810 */ /* 0x000fe20007ffe0ff */
[----:B------:R-:W-:Y:S01]  /*06c0*/  IMAD.MOV.U32 R11, RZ, RZ, R26 ;  /* 0x000000ffff0b7224 */ /* 0x000fe200078e001a */
[C---:B------:R-:W-:Y:S01]  /*06d0*/  LOP3.LUT R20, R14.reuse, 0x20, RZ, 0xfc, !PT ;  /* 0x000000200e147812 */ /* 0x040fe200078efcff */
[C---:B------:R-:W-:Y:S01]  /*06e0*/  IMAD.WIDE.U32 R40, R14.reuse, 0x2, RZ ;  /* 0x000000020e287825 */ /* 0x040fe200078e00ff */
[----:B------:R-:W-:-:S02]  /*06f0*/  LOP3.LUT R21, R14, 0x40, RZ, 0xfc, !PT ;  /* 0x000000400e157812 */ /* 0x000fc400078efcff */
[----:B------:R-:W-:Y:S02]  /*0700*/  LOP3.LUT R22, R14, 0x60, RZ, 0xfc, !PT ;  /* 0x000000600e167812 */ /* 0x000fe400078efcff */
[----:B------:R-:W-:-:S07]  /*0710*/  LOP3.LUT R24, R40, 0x80, RZ, 0xfc, !PT ;  /* 0x0000008028187812 */ /* 0x000fce00078efcff */
.L_x_4812:
[----:B0-----:R-:W0:Y:S01]  /*0720*/  LDCU UR4, c[0x0][0x388] ;  /* 0x00007100ff0477ac */ /* 0x001e220008000800 */
[----:B------:R-:W-:Y:S01]  /*0730*/  IMAD.SHL.U32 R52, R25, 0x80, RZ ;  /* 0x0000008019347824 */ /* 0x000fe200078e00ff */
[----:B------:R-:W-:Y:S01]  /*0740*/  PRMT R35, RZ, 0x7610, R35 ;  /* 0x00007610ff237816 */ /* 0x000fe20000000023 */
[----:B------:R-:W-:Y:S01]  /*0750*/  IMAD.SHL.U32 R32, R14, 0x2, RZ ;  /* 0x000000020e207824 */ /* 0x000fe200078e00ff */
[----:B------:R-:W-:Y:S02]  /*0760*/  PRMT R37, RZ, 0x7610, R37 ;  /* 0x00007610ff257816 */ /* 0x000fe40000000025 */
[----:B------:R-:W-:Y:S02]  /*0770*/  PRMT R39, RZ, 0x7610, R39 ;  /* 0x00007610ff277816 */ /* 0x000fe40000000027 */
[----:B------:R-:W-:Y:S02]  /*0780*/  IADD3 R30, P4, PT, R32, R13, RZ ;  /* 0x0000000d201e7210 */ /* 0x000fe40007f9e0ff */
        /* <DEDUP_REMOVED lines=45> */
[C---:B------:R-:W-:Y:S01]  /*0a60*/  PRMT R34, R37.reuse, 0x7632, R34 ;  /* 0x0000763225227816 */ /* 0x040fe20000000022 */
        /* <DEDUP_REMOVED lines=46> */
.L_x_4801:
[----:B------:R-:W-:Y:S05]  /*0d50*/  BSYNC.RECONVERGENT B0 ;  /* 0x0000000000007941 */ /* 0x000fea0003800200 */
.L_x_4800:
        /* <DEDUP_REMOVED lines=32> */
.L_x_4803:
[----:B------:R-:W-:Y:S05]  /*0f60*/  BSYNC.RECONVERGENT B0 ;  /* 0x0000000000007941 */ /* 0x000fea0003800200 */
.L_x_4802:
        /* <DEDUP_REMOVED lines=32> */
.L_x_4805:
[----:B------:R-:W-:Y:S05]  /*1170*/  BSYNC.RECONVERGENT B0 ;  /* 0x0000000000007941 */ /* 0x000fea0003800200 */
.L_x_4804:
        /* <DEDUP_REMOVED lines=32> */
.L_x_4807:
[----:B------:R-:W-:Y:S05]  /*1380*/  BSYNC.RECONVERGENT B0 ;  /* 0x0000000000007941 */ /* 0x000fea0003800200 */
.L_x_4806:
[----:B------:R-:W-:Y:S01]  /*1390*/  BAR.SYNC.DEFER_BLOCKING 0x0 ;  /* 0x0000000000007b1d */ /* 0x000fe20000010000 */
[----:B------:R-:W-:Y:S01]  /*13a0*/  ISETP.GE.AND P0, PT, R32, 0x1, PT ;  /* 0x000000012000780c */ /* 0x000fe20003f06270 */
[C---:B------:R-:W-:Y:S01]  /*13b0*/  IMAD.U32 R33, R30.reuse, 0x10000, RZ ;  /* 0x000100001e217824 */ /* 0x040fe200078e00ff */
[----:B------:R-:W-:Y:S02]  /*13c0*/  PRMT R26, R30, 0x7632, R26 ;  /* 0x000076321e1a7816 */ /* 0x000fe4000000001a */
[----:B------:R-:W-:Y:S01]  /*13d0*/  PRMT R30, R31, 0x7632, R30 ;  /* 0x000076321f1e7816 */ /* 0x000fe2000000001e */
[-C--:B------:R-:W-:Y:S01]  /*13e0*/  FMUL.FTZ R53, R33, R2.reuse ;  /* 0x0000000221357220 */ /* 0x080fe20000410000 */
[----:B------:R-:W-:Y:S01]  /*13f0*/  SHF.L.U32 R34, R31, 0x10, RZ ;  /* 0x000000101f227819 */ /* 0x000fe200000006ff */
[----:B------:R-:W-:Y:S01]  /*1400*/  IMAD.U32 R31, R26, 0x10000, RZ ;  /* 0x000100001a1f7824 */ /* 0x000fe200078e00ff */
[----:B------:R-:W-:Y:S02]  /*1410*/  SHF.L.U32 R35, R30, 0x10, RZ ;  /* 0x000000101e237819 */ /* 0x000fe400000006ff */
[----:B------:R-:W-:Y:S01]  /*1420*/  PRMT R55, RZ, 0x7610, R55 ;  /* 0x00007610ff377816 */ /* 0x000fe20000000037 */
        /* <DEDUP_REMOVED lines=11> */
[----:B------:R-:W-:Y:S01]  /*14e0*/  ISETP.NE.AND P0, PT, R25, RZ, PT ;  /* 0x000000ff1900720c */ /* 0x000fe20003f05270 */
[----:B------:R-:W-:Y:S01]  /*14f0*/  IMAD.MOV.U32 R63, RZ, RZ, R6 ;  /* 0x000000ffff3f7224 */ /* 0x000fe200078e0006 */
[-C--:B------:R-:W-:Y:S01]  /*1500*/  ISETP.GE.U32.AND P5, PT, R8, R27.reuse, PT ;  /* 0x0000001b0800720c */ /* 0x080fe20003fa6070 */
[----:B------:R-:W1:Y:S01]  /*1510*/  LDC.64 R36, c[0x0][0x3c0] ;  /* 0x0000f000ff247b82 */ /* 0x000e620000000a00 */
[-C--:B------:R-:W-:Y:S01]  /*1520*/  ISETP.GE.U32.AND P4, PT, R15, R27.reuse, PT ;  /* 0x0000001b0f00720c */ /* 0x080fe20003f86070 */
[----:B------:R-:W-:Y:S01]  /*1530*/  IMAD.MOV.U32 R61, RZ, RZ, R5 ;  /* 0x000000ffff3d7224 */ /* 0x000fe200078e0005 */
[-C--:B------:R-:W-:Y:S01]  /*1540*/  ISETP.GE.U32.AND P3, PT, R16, R27.reuse, PT ;  /* 0x0000001b1000720c */ /* 0x080fe20003f66070 */
[----:B------:R-:W-:Y:S01]  /*1550*/  IMAD.MOV R59, RZ, RZ, -R59 ;  /* 0x000000ffff3b7224 */ /* 0x000fe200078e0a3b */
[-C--:B------:R-:W-:Y:S01]  /*1560*/  ISETP.GE.U32.AND P2, PT, R17, R27.reuse, PT ;  /* 0x0000001b1100720c */ /* 0x080fe20003f46070 */
[----:B------:R-:W-:Y:S01]  /*1570*/  UIADD3 UR5, UPT, UPT, UR4, 0x130, URZ ;  /* 0x0000013004057890 */ /* 0x000fe2000fffe0ff */
[----:B------:R-:W-:Y:S01]  /*1580*/  IADD3 R46, P6, PT, R11, R24, RZ ;  /* 0x000000180b2e7210 */ /* 0x000fe20007fde0ff */
[----:B------:R-:W2:Y:S01]  /*1590*/  LDC.64 R34, c[0x0][0x3a8] ;  /* 0x0000ea00ff227b82 */ /* 0x000ea20000000a00 */
[----:B------:R-:W-:-:S02]  /*15a0*/  ISETP.GE.AND P1, PT, R14, R27, PT ;  /* 0x0000001b0e00720c */ /* 0x000fc40003f26270 */
[----:B------:R-:W-:Y:S02]  /*15b0*/  MOV R62, R9 ;  /* 0x00000009003e7202 */ /* 0x000fe40000000f00 */
[----:B------:R-:W-:Y:S02]  /*15c0*/  MOV R60, R7 ;  /* 0x00000007003c7202 */ /* 0x000fe40000000f00 */
[----:B------:R-:W-:Y:S01]  /*15d0*/  ISETP.EQ.AND P0, PT, R4, RZ, P0 ;  /* 0x000000ff0400720c */ /* 0x000fe20000702270 */
[----:B------:R-:W3:Y:S01]  /*15e0*/  LDC.64 R32, c[0x0][0x480] ;  /* 0x00012000ff207b82 */ /* 0x000ee20000000a00 */
[----:B------:R-:W-:Y:S02]  /*15f0*/  FSEL R58, R58, RZ, !P5 ;  /* 0x000000ff3a3a7208 */ /* 0x000fe40006800000 */
[----:B------:R-:W-:Y:S02]  /*1600*/  FSEL R57, R57, RZ, !P4 ;  /* 0x000000ff39397208 */ /* 0x000fe40006000000 */
[----:B------:R-:W-:-:S02]  /*1610*/  FSEL R56, R56, RZ, !P3 ;  /* 0x000000ff38387208 */ /* 0x000fc40005800000 */
[----:B------:R-:W-:Y:S02]  /*1620*/  FSEL R54, R54, RZ, !P2 ;  /* 0x000000ff36367208 */ /* 0x000fe40005000000 */
[----:B------:R-:W-:Y:S02]  /*1630*/  IADD3.X R47, PT, PT, R41, R12, RZ, P6, !PT ;  /* 0x0000000c292f7210 */ /* 0x000fe400037fe4ff */
[----:B0-----:R-:W-:Y:S02]  /*1640*/  SHF.L.U64.HI R39, R38, 0x1, R39 ;  /* 0x0000000126277819 */ /* 0x001fe40000010227 */
[----:B-1----:R-:W-:Y:S02]  /*1650*/  SHF.L.U64.HI R37, R36, 0x2, R37 ;  /* 0x0000000224257819 */ /* 0x002fe40000010225 */
[----:B--2---:R-:W-:-:S07]  /*1660*/  SHF.L.U64.HI R35, R34, 0x2, R35 ;  /* 0x0000000222237819 */ /* 0x004fce0000010223 */
.L_x_4811:
[----:B------:R-:W-:Y:S01]  /*1670*/  ISETP.GE.AND P6, PT, R20, R27, PT ;  /* 0x0000001b1400720c */ /* 0x000fe20003fc6270 */
[----:B0-----:R-:W-:Y:S01]  /*1680*/  IMAD.MOV.U32 R42, RZ, RZ, R46 ;  /* 0x000000ffff2a7224 */ /* 0x001fe200078e002e */
[----:B------:R-:W-:-:S05]  /*1690*/  MOV R43, R47 ;  /* 0x0000002f002b7202 */ /* 0x000fca0000000f00 */
[----:B------:R-:W2:Y:S06]  /*16a0*/  @!P1 LDG.E.U16 R31, desc[UR18][R42.64+-0x80] ;  /* 0xffff80122a1f9981 */ /* 0x000eac000c1e1500 */
[----:B------:R-:W4:Y:S01]  /*16b0*/  @!P6 LDG.E.U16 R30, desc[UR18][R42.64+-0x40] ;  /* 0xffffc0122a1ee981 */ /* 0x000f22000c1e1500 */
[----:B------:R-:W-:Y:S01]  /*16c0*/  IMAD.MOV.U32 R47, RZ, RZ, RZ ;  /* 0x000000ffff2f7224 */ /* 0x000fe200078e00ff */
[----:B--2---:R-:W-:-:S04]  /*16d0*/  @!P1 PRMT R47, R31, 0x5410, RZ ;  /* 0x000054101f2f9816 */ /* 0x004fc800000000ff */
[----:B----4-:R-:W-:Y:S02]  /*16e0*/  @!P6 PRMT R47, R47, 0x5410, R30 ;  /* 0x000054102f2fe816 */ /* 0x010fe4000000001e */
[----:B------:R-:W-:-:S13]  /*16f0*/  ISETP.GE.AND P6, PT, R21, R27, PT ;  /* 0x0000001b1500720c */ /* 0x000fda0003fc6270 */
[----:B------:R-:W2:Y:S01]  /*1700*/  @!P6 LDG.E.U16 R44, desc[UR18][R42.64] ;  /* 0x000000122a2ce981 */ /* 0x000ea2000c1e1500 */
[----:B------:R-:W-:Y:S01]  /*1710*/  IMAD.MOV.U32 R30, RZ, RZ, R63 ;  /* 0x000000ffff1e7224 */ /* 0x000fe200078e003f */
[----:B------:R-:W-:Y:S01]  /*1720*/  MOV R31, R62 ;  /* 0x0000003e001f7202 */ /* 0x000fe20000000f00 */
[----:B------:R-:W-:-:S04]  /*1730*/  HFMA2 R45, -RZ, RZ, 0, 0 ;  /* 0x00000000ff2d7431 */ /* 0x000fc800000001ff */
[----:B------:R-:W4:Y:S01]  /*1740*/  LDG.E R49, desc[UR18][R30.64] ;  /* 0x000000121e317981 */ /* 0x000f22000c1e1900 */
[----:B--2---:R-:W-:Y:S02]  /*1750*/  @!P6 PRMT R45, R44, 0x5410, RZ ;  /* 0x000054102c2de816 */ /* 0x004fe400000000ff */
[----:B------:R-:W-:-:S13]  /*1760*/  ISETP.GE.AND P6, PT, R22, R27, PT ;  /* 0x0000001b1600720c */ /* 0x000fda0003fc6270 */
[----:B------:R-:W2:Y:S01]  /*1770*/  @!P6 LDG.E.U16 R44, desc[UR18][R42.64+0x40] ;  /* 0x000040122a2ce981 */ /* 0x000ea2000c1e1500 */
[----:B----4-:R-:W-:Y:S01]  /*1780*/  FMUL.FTZ R49, R49, 1.4426950216293334961 ;  /* 0x3fb8aa3b31317820 */ /* 0x010fe20000410000 */
[----:B------:R-:W-:Y:S02]  /*1790*/  PRMT R31, R47, 0x7632, R31 ;  /* 0x000076322f1f7816 */ /* 0x000fe4000000001f */
[----:B------:R-:W-:Y:S01]  /*17a0*/  STS.U16 [R28], R47 ;  /* 0x0000002f1c007388 */ /* 0x000fe20000000400 */
[C---:B------:R-:W-:Y:S01]  /*17b0*/  FMUL.FTZ R46, R49.reuse, R66 ;  /* 0x00000042312e7220 */ /* 0x040fe20000410000 */
[C---:B------:R-:W-:Y:S01]  /*17c0*/  FMUL.FTZ R75, R49.reuse, R68 ;  /* 0x00000044314b7220 */ /* 0x040fe20000410000 */
[C---:B------:R-:W-:Y:S01]  /*17d0*/  FMUL.FTZ R48, R49.reuse, R67 ;  /* 0x0000004331307220 */ /* 0x040fe20000410000 */
[----:B------:R-:W-:Y:S01]  /*17e0*/  FMUL.FTZ R49, R49, R64 ;  /* 0x0000004031317220 */ /* 0x000fe20000410000 */
[----:B------:R0:W-:Y:S02]  /*17f0*/  STS.U16 [R28+0x40], R31 ;  /* 0x0000401f1c007388 */ /* 0x0001e40000000400 */
[----:B------:R-:W1:Y:S08]  /*1800*/  MUFU.EX2 R46, R46 ;  /* 0x0000002e002e7308 */ /* 0x000e700000000800 */
[----:B------:R-:W4:Y:S01]  /*1810*/  MUFU.EX2 R75, R75 ;  /* 0x0000004b004b7308 */ /* 0x000f220000000800 */
[----:B0-----:R-:W-:-:S07]  /*1820*/  MOV R31, R60 ;  /* 0x0000003c001f7202 */ /* 0x001fce0000000f00 */
[----:B------:R-:W0:Y:S08]  /*1830*/  MUFU.EX2 R48, R48 ;  /* 0x0000003000307308 */ /* 0x000e300000000800 */
[----:B------:R-:W5:Y:S01]  /*1840*/  MUFU.EX2 R49, R49 ;  /* 0x0000003100317308 */ /* 0x000f620000000800 */
[----:B-1----:R-:W-:Y:S02]  /*1850*/  FSEL R74, R46, 1, !P4 ;  /* 0x3f8000002e4a7808 */ /* 0x002fe40006000000 */
[----:B----4-:R-:W-:-:S03]  /*1860*/  FSEL R75, R75, 1, !P5 ;  /* 0x3f8000004b4b7808 */ /* 0x010fc60006800000 */
[----:B------:R-:W-:Y:S01]  /*1870*/  FFMA.FTZ R46, R58, R74, R57 ;  /* 0x0000004a3a2e7223 */ /* 0x000fe20000010039 */
[----:B0-----:R-:W-:-:S05]  /*1880*/  FSEL R73, R48, 1, !P3 ;  /* 0x3f80000030497808 */ /* 0x001fca0005800000 */
[----:B------:R-:W-:Y:S01]  /*1890*/  FFMA.FTZ R46, R73, R46, R56 ;  /* 0x0000002e492e7223 */ /* 0x000fe20000010038 */
[----:B-----5:R-:W-:-:S05]  /*18a0*/  FSEL R71, R49, 1, !P2 ;  /* 0x3f80000031477808 */ /* 0x020fca0005000000 */
[----:B------:R-:W-:Y:S01]  /*18b0*/  FFMA.FTZ R46, R71, R46, R54 ;  /* 0x0000002e472e7223 */ /* 0x000fe20000010036 */
[----:B------:R-:W0:Y:S01]  /*18c0*/  S2UR UR6, SR_CgaCtaId ;  /* 0x00000000000679c3 */ /* 0x000e220000008800 */
[----:B------:R-:W-:Y:S02]  /*18d0*/  UMOV UR4, 0x400 ;  /* 0x0000040000047882 */ /* 0x000fe40000000000 */
[----:B0-----:R-:W-:Y:S01]  /*18e0*/  ULEA UR4, UR6, UR4, 0x18 ;  /* 0x0000000406047291 */ /* 0x001fe2000f8ec0ff */
[----:B--2---:R-:W-:-:S04]  /*18f0*/  @!P6 PRMT R45, R45, 0x5410, R44 ;  /* 0x000054102d2de816 */ /* 0x004fc8000000002c */
[----:B------:R-:W-:Y:S01]  /*1900*/  PRMT R30, R45, 0x7632, R30 ;  /* 0x000076322d1e7816 */ /* 0x000fe2000000001e */
[----:B------:R-:W-:Y:S01]  /*1910*/  FMUL.FTZ R44, R75, R74 ;  /* 0x0000004a4b2c7220 */ /* 0x000fe20000410000 */
[----:B------:R-:W-:Y:S04]  /*1920*/  STS.U16 [R28+0x80], R45 ;  /* 0x0000802d1c007388 */ /* 0x000fe80000000400 */
[----:B------:R0:W-:Y:S01]  /*1930*/  STS.U16 [R28+0xc0], R30 ;  /* 0x0000c01e1c007388 */ /* 0x0001e20000000400 */
[----:B------:R-:W-:Y:S01]  /*1940*/  FMUL.FTZ R44, R73, R44 ;  /* 0x0000002c492c7220 */ /* 0x000fe20000410000 */
[----:B0-----:R-:W-:Y:S01]  /*1950*/  IMAD.MOV.U32 R30, RZ, RZ, R61 ;  /* 0x000000ffff1e7224 */ /* 0x001fe200078e003d */
[----:B------:R-:W-:-:S04]  /*1960*/  NOP ;  /* 0x0000000000007918 */ /* 0x000fc80000000000 */
[----:B------:R0:W2:Y:S01]  /*1970*/  LDG.E R72, desc[UR18][R30.64] ;  /* 0x000000121e487981 */ /* 0x0000a2000c1e1900 */
[----:B------:R-:W-:Y:S01]  /*1980*/  FMUL.FTZ R45, R71, R44 ;  /* 0x0000002c472d7220 */ /* 0x000fe20000410000 */
[----:B------:R-:W-:Y:S01]  /*1990*/  ISETP.GE.AND P6, PT, R69, 0x1, PT ;  /* 0x000000014500780c */ /* 0x000fe20003fc6270 */
[----:B------:R-:W-:Y:S01]  /*19a0*/  BSSY.RECONVERGENT B0, `(.L_x_4809) ;  /* 0x0000050000007945 */ /* 0x000fe20003800200 */
[----:B------:R-:W-:Y:S01]  /*19b0*/  IADD3 R59, PT, PT, R59, 0x1, RZ ;  /* 0x000000013b3b7810 */ /* 0x000fe20007ffe0ff */
[----:B0-----:R-:W0:Y:S04]  /*19c0*/  SHFL.UP PT, R31, R46, 0x1, RZ ;  /* 0x042000002e1f7989 */ /* 0x001e2800000e00ff */
        /* <DEDUP_REMOVED lines=10> */
[----:B------:R-:W-:Y:S01]  /*1a70*/  SHFL.UP PT, R46, R45, 0x4, RZ ;  /* 0x048000002d2e7989 */ /* 0x000fe200000e00ff */
[----:B------:R-:W-:-:S03]  /*1a80*/  ISETP.GE.AND P6, PT, R69, 0x4, PT ;  /* 0x000000044500780c */ /* 0x000fc60003fc6270 */
[----:B------:R-:W0:Y:S02]  /*1a90*/  SHFL.UP PT, R31, R44, 0x4, RZ ;  /* 0x048000002c1f7989 */ /* 0x000e2400000e00ff */
[----:B0-----:R-:W-:-:S08]  /*1aa0*/  FFMA.FTZ R31, R45, R31, R44 ;  /* 0x0000001f2d1f7223 */ /* 0x001fd0000001002c */
[----:B------:R-:W-:Y:S01]  /*1ab0*/  @P6 FMUL.FTZ R45, R45, R46 ;  /* 0x0000002e2d2d6220 */ /* 0x000fe20000410000 */
[----:B------:R-:W-:-:S04]  /*1ac0*/  FSEL R46, R44, R31, !P6 ;  /* 0x0000001f2c2e7208 */ /* 0x000fc80007000000 */
[----:B------:R-:W-:Y:S01]  /*1ad0*/  SHFL.UP PT, R30, R45, 0x8, RZ ;  /* 0x050000002d1e7989 */ /* 0x000fe200000e00ff */
[----:B------:R-:W-:-:S03]  /*1ae0*/  ISETP.GE.AND P6, PT, R69, 0x8, PT ;  /* 0x000000084500780c */ /* 0x000fc60003fc6270 */
[----:B------:R-:W0:Y:S02]  /*1af0*/  SHFL.UP PT, R31, R46, 0x8, RZ ;  /* 0x050000002e1f7989 */ /* 0x000e2400000e00ff */
[----:B0-----:R-:W-:-:S08]  /*1b00*/  FFMA.FTZ R31, R45, R31, R46 ;  /* 0x0000001f2d1f7223 */ /* 0x001fd0000001002e */
[----:B------:R-:W-:Y:S01]  /*1b10*/  @P6 FMUL.FTZ R45, R45, R30 ;  /* 0x0000001e2d2d6220 */ /* 0x000fe20000410000 */
[----:B------:R-:W-:Y:S01]  /*1b20*/  IMAD.MOV.U32 R30, RZ, RZ, 0x3f800000 ;  /* 0x3f800000ff1e7424 */ /* 0x000fe200078e00ff */
[----:B------:R-:W-:-:S03]  /*1b30*/  FSEL R44, R46, R31, !P6 ;  /* 0x0000001f2e2c7208 */ /* 0x000fc60007000000 */
[----:B------:R-:W0:Y:S01]  /*1b40*/  SHFL.UP PT, R48, R45, 0x10, RZ ;  /* 0x060000002d307989 */ /* 0x000e2200000e00ff */
[----:B------:R-:W-:Y:S01]  /*1b50*/  HFMA2 R31, -RZ, RZ, 0, 0 ;  /* 0x00000000ff1f7431 */ /* 0x000fe200000001ff */
[----:B------:R-:W-:Y:S02]  /*1b60*/  ISETP.GE.AND P6, PT, R69, 0x10, PT ;  /* 0x000000104500780c */ /* 0x000fe40003fc6270 */
[----:B------:R-:W1:Y:S04]  /*1b70*/  SHFL.UP PT, R47, R44, 0x10, RZ ;  /* 0x060000002c2f7989 */ /* 0x000e6800000e00ff */
[----:B------:R-:W-:Y:S01]  /*1b80*/  @P0 LDS.64 R30, [UR5] ;  /* 0x00000005ff1e0984 */ /* 0x000fe20008000a00 */
[C---:B0-----:R-:W-:Y:S01]  /*1b90*/  FMUL.FTZ R46, R45.reuse, R48 ;  /* 0x000000302d2e7220 */ /* 0x041fe20000410000 */
[----:B-1----:R-:W-:-:S04]  /*1ba0*/  FFMA.FTZ R47, R45, R47, R44 ;  /* 0x0000002f2d2f7223 */ /* 0x002fc8000001002c */
[----:B------:R-:W-:Y:S02]  /*1bb0*/  FSEL R48, R45, R46, !P6 ;  /* 0x0000002e2d307208 */ /* 0x000fe40007000000 */
[----:B------:R-:W-:-:S03]  /*1bc0*/  FSEL R76, R44, R47, !P6 ;  /* 0x0000002f2c4c7208 */ /* 0x000fc60007000000 */
[----:B------:R-:W0:Y:S01]  /*1bd0*/  SHFL.UP PT, R77, R48, 0x1, RZ ;  /* 0x04200000304d7989 */ /* 0x000e2200000e00ff */
[----:B------:R-:W-:-:S03]  /*1be0*/  ISETP.NE.AND P6, PT, R69, 0x1f, PT ;  /* 0x0000001f4500780c */ /* 0x000fc60003fc5270 */
[----:B------:R-:W-:Y:S04]  /*1bf0*/  LDS.64 R44, [R29] ;  /* 0x000000001d2c7984 */ /* 0x000fe80000000a00 */
[----:B------:R-:W1:Y:S06]  /*1c00*/  SHFL.UP PT, R70, R76, 0x1, RZ ;  /* 0x042000004c467989 */ /* 0x000e6c00000e00ff */
[----:B------:R-:W-:Y:S01]  /*1c10*/  @!P6 STS.64 [UR4+0x110], R46 ;  /* 0x0001102eff00e988 */ /* 0x000fe20008000a04 */
[----:B------:R-:W-:Y:S01]  /*1c20*/  BAR.SYNC.DEFER_BLOCKING 0x0 ;  /* 0x0000000000007b1d */ /* 0x000fe20000010000 */
[----:B------:R-:W-:-:S13]  /*1c30*/  ISETP.NE.AND P6, PT, R69, RZ, PT ;  /* 0x000000ff4500720c */ /* 0x000fda0003fc5270 */
[----:B0-----:R-:W-:Y:S01]  /*1c40*/  @!P6 IMAD.MOV.U32 R77, RZ, RZ, R30 ;  /* 0x000000ffff4de224 */ /* 0x001fe200078e001e */
[----:B-1----:R-:W-:Y:S01]  /*1c50*/  @!P6 MOV R70, R31 ;  /* 0x0000001f0046e202 */ /* 0x002fe20000000f00 */
[----:B------:R-:W-:Y:S01]  /*1c60*/  @!P6 STS.64 [UR4+0x120], R30 ;  /* 0x0001201eff00e988 */ /* 0x000fe20008000a04 */
[----:B------:R-:W-:-:S03]  /*1c70*/  ISETP.NE.AND P6, PT, R4, RZ, PT ;  /* 0x000000ff0400720c */ /* 0x000fc60003fc5270 */
[----:B------:R-:W0:Y:S01]  /*1c80*/  LDS.64 R48, [UR4+0x110] ;  /* 0x00011004ff307984 */ /* 0x000e220008000a00 */
[----:B------:R-:W-:Y:S09]  /*1c90*/  BAR.SYNC.DEFER_BLOCKING 0x0 ;  /* 0x0000000000007b1d */ /* 0x000ff20000010000 */
[----:B------:R-:W1:Y:S01]  /*1ca0*/  @P6 LDS R76, [UR4+0x124] ;  /* 0x00012404ff4c6984 */ /* 0x000e620008000800 */
[----:B0-----:R-:W-:Y:S01]  /*1cb0*/  FFMA.FTZ R49, R48, R31, R49 ;  /* 0x0000001f30317223 */ /* 0x001fe20000010031 */
[----:B-1----:R-:W-:Y:S01]  /*1cc0*/  @P6 FFMA.FTZ R70, R76, R77, R70 ;  /* 0x0000004d4c466223 */ /* 0x002fe20000010046 */
[----:B------:R-:W-:-:S02]  /*1cd0*/  LEA R61, P6, R36, R61, 0x2 ;  /* 0x0000003d243d7211 */ /* 0x000fc400078c10ff */
[C---:B------:R-:W-:Y:S01]  /*1ce0*/  SHF.L.U32 R77, R44.reuse, 0x10, RZ ;  /* 0x000000102c4d7819 */ /* 0x040fe200000006ff */
[----:B------:R-:W-:Y:S01]  /*1cf0*/  FFMA.FTZ R70, R75, R70, R58 ;  /* 0x000000464b467223 */ /* 0x000fe2000001003a */
[----:B------:R-:W-:Y:S01]  /*1d00*/  PRMT R75, R44, 0x7632, R75 ;  /* 0x000076322c4b7816 */ /* 0x000fe2000000004b */
[----:B------:R-:W-:Y:S01]  /*1d10*/  IMAD.X R60, R60, 0x1, R37, P6 ;  /* 0x000000013c3c7824 */ /* 0x000fe200030e0625 */
[----:B------:R-:W-:Y:S01]  /*1d20*/  LEA R63, P6, R34, R63, 0x2 ;  /* 0x0000003f223f7211 */ /* 0x000fe200078c10ff */
[----:B------:R-:W-:Y:S01]  /*1d30*/  IMAD.U32 R44, R45, 0x10000, RZ ;  /* 0x000100002d2c7824 */ /* 0x000fe200078e00ff */
[----:B------:R-:W-:Y:S02]  /*1d40*/  SHF.L.U32 R75, R75, 0x10, RZ ;  /* 0x000000104b4b7819 */ /* 0x000fe400000006ff */
[----:B------:R-:W-:Y:S01]  /*1d50*/  IADD3.X R62, PT, PT, R62, R35, RZ, P6, !PT ;  /* 0x000000233e3e7210 */ /* 0x000fe200037fe4ff */
[----:B--2---:R-:W-:Y:S01]  /*1d60*/  FMUL.FTZ R44, R44, R72 ;  /* 0x000000482c2c7220 */ /* 0x004fe20000410000 */
[----:B------:R-:W-:Y:S01]  /*1d70*/  LEA R46, P6, R38, R42, 0x1 ;  /* 0x0000002a262e7211 */ /* 0x000fe200078c08ff */
[----:B------:R-:W-:-:S04]  /*1d80*/  FMUL.FTZ R75, R75, R72 ;  /* 0x000000484b4b7220 */ /* 0x000fc80000410000 */
[----:B------:R-:W-:Y:S01]  /*1d90*/  IMAD.X R47, R43, 0x1, R39, P6 ;  /* 0x000000012b2f7824 */ /* 0x000fe200030e0627 */
[----:B------:R-:W-:Y:S02]  /*1da0*/  ISETP.NE.AND P6, PT, R4, RZ, PT ;  /* 0x000000ff0400720c */ /* 0x000fe40003fc5270 */
[----:B------:R-:W-:Y:S01]  /*1db0*/  PRMT R43, R45, 0x7632, R43 ;  /* 0x000076322d2b7816 */ /* 0x000fe2000000002b */
[----:B------:R-:W-:Y:S01]  /*1dc0*/  FMUL.FTZ R45, R77, R72 ;  /* 0x000000484d2d7220 */ /* 0x000fe20000410000 */
[----:B------:R-:W-:-:S03]  /*1dd0*/  FFMA.FTZ R77, R74, R70, R57 ;  /* 0x000000464a4d7223 */ /* 0x000fc60000010039 */
[----:B------:R-:W-:Y:S02]  /*1de0*/  IMAD.U32 R43, R43, 0x10000, RZ ;  /* 0x000100002b2b7824 */ /* 0x000fe400078e00ff */
[----:B------:R-:W-:Y:S02]  /*1df0*/  FFMA.FTZ R74, R73, R77, R56 ;  /* 0x0000004d494a7223 */ /* 0x000fe40000010038 */
[----:B------:R-:W-:Y:S02]  /*1e00*/  FMUL.FTZ R72, R43, R72 ;  /* 0x000000482b487220 */ /* 0x000fe40000410000 */
[----:B------:R-:W-:Y:S05]  /*1e10*/  @P6 BRA `(.L_x_4810) ;  /* 0x0000000000206947 */ /* 0x000fea0003800000 */
        /* <DEDUP_REMOVED lines=8> */
.L_x_4810:
[----:B------:R-:W-:Y:S05]  /*1ea0*/  BSYNC.RECONVERGENT B0 ;  /* 0x0000000000007941 */ /* 0x000fea0003800200 */
.L_x_4809:
[----:B------:R-:W-:Y:S01]  /*1eb0*/  ISETP.NE.AND P6, PT, R59, RZ, PT ;  /* 0x000000ff3b00720c */ /* 0x000fe20003fc5270 */
[----:B------:R-:W-:Y:S01]  /*1ec0*/  FFMA.FTZ R71, R71, R74, R54 ;  /* 0x0000004a47477223 */ /* 0x000fe20000010036 */
[----:B------:R-:W-:Y:S01]  /*1ed0*/  UIADD3 UR5, UPT, UPT, UR5, 0x8, URZ ;  /* 0x0000000805057890 */ /* 0x000fe2000fffe0ff */
[----:B------:R-:W-:Y:S01]  /*1ee0*/  FFMA.FTZ R53, R70, R45, R53 ;  /* 0x0000002d46357223 */ /* 0x000fe20000010035 */
[----:B------:R-:W-:Y:S01]  /*1ef0*/  FFMA.FTZ R50, R77, R75, R50 ;  /* 0x0000004b4d327223 */ /* 0x000fe20000010032 */
[----:B------:R-:W-:Y:S01]  /*1f00*/  FFMA.FTZ R51, R74, R44, R51 ;  /* 0x0000002c4a337223 */ /* 0x000fe20000010033 */
[----:B------:R-:W-:Y:S01]  /*1f10*/  FFMA.FTZ R26, R71, R72, R26 ;  /* 0x00000048471a7223 */ /* 0x000fe2000001001a */
[----:B------:R-:W-:-:S06]  /*1f20*/  VIADD R65, R65, 0x1 ;  /* 0x0000000141417836 */ /* 0x000fcc0000000000 */
[----:B------:R-:W-:Y:S05]  /*1f30*/  @P6 BRA `(.L_x_4811) ;  /* 0xfffffff400cc6947 */ /* 0x000fea000383ffff */
.L_x_4808:
[----:B------:R-:W-:Y:S01]  /*1f40*/  BAR.SYNC.DEFER_BLOCKING 0x0 ;  /* 0x0000000000007b1d */ /* 0x000fe20000010000 */
[----:B------:R-:W-:Y:S01]  /*1f50*/  ISETP.NE.AND P0, PT, R4, RZ, PT ;  /* 0x000000ff0400720c */ /* 0x000fe20003f05270 */
[----:B------:R-:W-:Y:S01]  /*1f60*/  IMAD.MOV.U32 R37, RZ, RZ, RZ ;  /* 0x000000ffff257224 */ /* 0x000fe200078e00ff */
[----:B------:R-:W-:Y:S02]  /*1f70*/  F2FP.BF16.F32.PACK_AB R30, R50, R53 ;  /* 0x00000035321e723e */ /* 0x000fe400000010ff */
[----:B------:R-:W-:-:S03]  /*1f80*/  F2FP.BF16.F32.PACK_AB R31, R26, R51 ;  /* 0x000000331a1f723e */ /* 0x000fc600000010ff */
[----:B------:R-:W1:Y:S01]  /*1f90*/  LDC.64 R38, c[0x0][0x420] ;  /* 0x00010800ff267b82 */ /* 0x000e620000000a00 */
[----:B------:R-:W-:Y:S01]  /*1fa0*/  MOV R36, R52 ;  /* 0x0000003400247202 */ /* 0x000fe20000000f00 */
[----:B------:R-:W2:Y:S01]  /*1fb0*/  LDCU.64 UR8, c[0x0][0x478] ;  /* 0x00008f00ff0877ac */ /* 0x000ea20008000a00 */
[----:B------:R-:W-:Y:S01]  /*1fc0*/  ISETP.GE.AND P6, PT, R22, R27, PT ;  /* 0x0000001b1600720c */ /* 0x000fe20003fc6270 */
[----:B------:R-:W4:Y:S04]  /*1fd0*/  LDCU.64 UR10, c[0x0][0x488] ;  /* 0x00009100ff0a77ac */ /* 0x000f280008000a00 */
[----:B---3--:R-:W3:Y:S08]  /*1fe0*/  LDC.64 R32, c[0x0][0x428] ;  /* 0x00010a00ff207b82 */ /* 0x008ef00000000a00 */
[----:B------:R-:W5:Y:S01]  /*1ff0*/  LDC.64 R34, c[0x0][0x410] ;  /* 0x00010400ff227b82 */ /* 0x000f620000000a00 */
[----:B------:R1:W-:Y:S01]  /*2000*/  STS.64 [R29], R30 ;  /* 0x0000001e1d007388 */ /* 0x0003e20000000a00 */
[----:B------:R-:W-:-:S03]  /*2010*/  NOP ;  /* 0x0000000000007918 */ /* 0x000fc60000000000 */
[----:B0-----:R-:W-:Y:S04]  /*2020*/  LDS.U16 R43, [R28] ;  /* 0x000000001c2b7984 */ /* 0x001fe80000000400 */
[----:B------:R-:W-:Y:S01]  /*2030*/  LDS.U16 R45, [R28+0x40] ;  /* 0x000040001c2d7984 */ /* 0x000fe20000000400 */
[----:B-1----:R-:W-:-:S03]  /*2040*/  IMAD.WIDE.U32 R30, R38, UR20, R36 ;  /* 0x00000014261e7c25 */ /* 0x002fc6000f8e0024 */
[----:B------:R-:W-:Y:S01]  /*2050*/  LDS.U16 R47, [R28+0x80] ;  /* 0x000080001c2f7984 */ /* 0x000fe20000000400 */
[----:B------:R-:W-:Y:S02]  /*2060*/  IMAD R31, R39, UR20, R31 ;  /* 0x00000014271f7c24 */ /* 0x000fe4000f8e021f */
[----:B------:R-:W0:Y:S01]  /*2070*/  LDC.64 R38, c[0x0][0x418] ;  /* 0x00010600ff267b82 */ /* 0x000e220000000a00 */
[----:B------:R-:W-:Y:S01]  /*2080*/  LDS.U16 R49, [R28+0xc0] ;  /* 0x0000c0001c317984 */ /* 0x000fe20000000400 */
[----:B---3--:R-:W-:-:S03]  /*2090*/  IMAD.WIDE.U32 R30, R0, R32, R30 ;  /* 0x00000020001e7225 */ /* 0x008fc600078e001e */
[----:B------:R-:W-:Y:S01]  /*20a0*/  @!P0 STS [UR4+0x100], R27 ;  /* 0x0001001bff008988 */ /* 0x000fe20008000804 */
[----:B------:R-:W-:Y:S02]  /*20b0*/  IMAD R32, R0, R33, R31 ;  /* 0x0000002100207224 */ /* 0x000fe400078e021f */
[----:B------:R-:W-:Y:S01]  /*20c0*/  BAR.SYNC.DEFER_BLOCKING 0x0 ;  /* 0x0000000000007b1d */ /* 0x000fe20000010000 */
[----:B------:R-:W-:Y:S01]  /*20d0*/  IADD3 R33, P1, PT, R14, R30, RZ ;  /* 0x0000001e0e217210 */ /* 0x000fe20007f3e0ff */
[----:B-----5:R-:W-:-:S03]  /*20e0*/  IMAD.WIDE.U32 R30, R34, UR20, R36 ;  /* 0x00000014221e7c25 */ /* 0x020fc6000f8e0024 */
[----:B------:R-:W-:Y:S01]  /*20f0*/  IADD3.X R34, PT, PT, RZ, R32, RZ, P1, !PT ;  /* 0x00000020ff227210 */ /* 0x000fe20000ffe4ff */
[----:B------:R-:W-:Y:S01]  /*2100*/  IMAD R31, R35, UR20, R31 ;  /* 0x00000014231f7c24 */ /* 0x000fe2000f8e021f */
[C---:B--2---:R-:W-:Y:S02]  /*2110*/  LEA R32, P1, R33.reuse, UR8, 0x1 ;  /* 0x0000000821207c11 */ /* 0x044fe4000f8208ff */
[----:B------:R-:W-:Y:S02]  /*2120*/  PRMT R35, RZ, 0x7610, R35 ;  /* 0x00007610ff237816 */ /* 0x000fe40000000023 */
[----:B------:R-:W-:Y:S01]  /*2130*/  LEA.HI.X R33, R33, UR9, R34, 0x1, P1 ;  /* 0x0000000921217c11 */ /* 0x000fe200088f0c22 */
[----:B0-----:R-:W-:-:S04]  /*2140*/  IMAD.WIDE.U32 R30, R0, R38, R30 ;  /* 0x00000026001e7225 */ /* 0x001fc800078e001e */
[----:B------:R-:W-:Y:S01]  /*2150*/  IMAD R34, R0, R39, R31 ;  /* 0x0000002700227224 */ /* 0x000fe200078e021f */
[----:B------:R-:W-:Y:S02]  /*2160*/  IADD3 R31, P5, PT, R14, R30, RZ ;  /* 0x0000001e0e1f7210 */ /* 0x000fe40007fbe0ff */
[----:B------:R-:W-:Y:S01]  /*2170*/  PRMT R39, RZ, 0x7610, R39 ;  /* 0x00007610ff277816 */ /* 0x000fe20000000027 */
[----:B------:R-:W0:Y:S02]  /*2180*/  LDS R57, [UR4+0x100] ;  /* 0x00010004ff397984 */ /* 0x000e240008000800 */
[----:B------:R-:W-:Y:S01]  /*2190*/  IMAD.X R34, RZ, RZ, R34, P5 ;  /* 0x000000ffff227224 */ /* 0x000fe200028e0622 */
[----:B----4-:R-:W-:-:S04]  /*21a0*/  LEA R30, P5, R31, UR10, 0x1 ;  /* 0x0000000a1f1e7c11 */ /* 0x010fc8000f8a08ff */
[----:B------:R-:W-:Y:S02]  /*21b0*/  LEA.HI.X R31, R31, UR11, R34, 0x1, P5 ;  /* 0x0000000b1f1f7c11 */ /* 0x000fe4000a8f0c22 */
[-C--:B0-----:R-:W-:Y:S02]  /*21c0*/  ISETP.GE.AND P2, PT, R14, R57.reuse, PT ;  /* 0x000000390e00720c */ /* 0x081fe40003f46270 */
[-C--:B------:R-:W-:Y:S02]  /*21d0*/  ISETP.GE.AND P3, PT, R20, R57.reuse, PT ;  /* 0x000000391400720c */ /* 0x080fe40003f66270 */
[-C--:B------:R-:W-:Y:S02]  /*21e0*/  ISETP.GE.AND P4, PT, R21, R57.reuse, PT ;  /* 0x000000391500720c */ /* 0x080fe40003f86270 */
[----:B------:R-:W-:-:S07]  /*21f0*/  ISETP.GE.AND P1, PT, R22, R57, PT ;  /* 0x000000391600720c */ /* 0x000fce0003f26270 */
[----:B------:R0:W-:Y:S01]  /*2200*/  @!P2 STG.E.U16 desc[UR18][R32.64], R43 ;  /* 0x0000002b2000a986 */ /* 0x0001e2000c101512 */
[----:B------:R-:W-:-:S03]  /*2210*/  ISETP.GE.AND P2, PT, R21, R27, PT ;  /* 0x0000001b1500720c */ /* 0x000fc60003f46270 */
[----:B------:R-:W-:Y:S01]  /*2220*/  @!P3 STG.E.U16 desc[UR18][R32.64+0x40], R45 ;  /* 0x0000402d2000b986 */ /* 0x000fe2000c101512 */
[----:B------:R-:W-:-:S03]  /*2230*/  ISETP.GE.AND P3, PT, R20, R27, PT ;  /* 0x0000001b1400720c */ /* 0x000fc60003f66270 */
[----:B------:R-:W-:Y:S01]  /*2240*/  @!P4 STG.E.U16 desc[UR18][R32.64+0x80], R47 ;  /* 0x0000802f2000c986 */ /* 0x000fe2000c101512 */
[----:B------:R-:W-:-:S03]  /*2250*/  ISETP.GE.AND P4, PT, R14, R27, PT ;  /* 0x0000001b0e00720c */ /* 0x000fc60003f86270 */
[----:B------:R1:W-:Y:S01]  /*2260*/  @!P1 STG.E.U16 desc[UR18][R32.64+0xc0], R49 ;  /* 0x0000c03120009986 */ /* 0x0003e2000c101512 */
[----:B0-----:R-:W-:Y:S01]  /*2270*/  PRMT R43, RZ, 0x7610, R43 ;  /* 0x00007610ff2b7816 */ /* 0x001fe2000000002b */
[----:B------:R-:W-:Y:S08]  /*2280*/  BAR.SYNC.DEFER_BLOCKING 0x0 ;  /* 0x0000000000007b1d */ /* 0x000ff00000010000 */
[----:B-1----:R-:W0:Y:S01]  /*2290*/  LDC.64 R48, c[0x0][0x438] ;  /* 0x00010e00ff307b82 */ /* 0x002e220000000a00 */
[----:B------:R-:W2:Y:S04]  /*22a0*/  @!P4 LDG.E.U16 R35, desc[UR18][R30.64] ;  /* 0x000000121e23c981 */ /* 0x000ea8000c1e1500 */
[----:B------:R-:W3:Y:S04]  /*22b0*/  @!P3 LDG.E.U16 R39, desc[UR18][R30.64+0x40] ;  /* 0x000040121e27b981 */ /* 0x000ee8000c1e1500 */
[----:B------:R-:W4:Y:S04]  /*22c0*/  @!P2 LDG.E.U16 R43, desc[UR18][R30.64+0x80] ;  /* 0x000080121e2ba981 */ /* 0x000f28000c1e1500 */
[----:B------:R-:W5:Y:S01]  /*22d0*/  @!P6 LDG.E.U16 R55, desc[UR18][R30.64+0xc0] ;  /* 0x0000c0121e37e981 */ /* 0x000f62000c1e1500 */
[----:B------:R-:W-:-:S03]  /*22e0*/  VIADD R25, R25, 0x1 ;  /* 0x0000000119197836 */ /* 0x000fc60000000000 */
[----:B--2---:R-:W-:Y:S04]  /*22f0*/  STS.U16 [R28], R35 ;  /* 0x000000231c007388 */ /* 0x004fe80000000400 */
[----:B---3--:R-:W-:Y:S04]  /*2300*/  STS.U16 [R28+0x40], R39 ;  /* 0x000040271c007388 */ /* 0x008fe80000000400 */
[----:B----4-:R-:W-:Y:S04]  /*2310*/  STS.U16 [R28+0x80], R43 ;  /* 0x0000802b1c007388 */ /* 0x010fe80000000400 */
[----:B-----5:R-:W-:Y:S01]  /*2320*/  STS.U16 [R28+0xc0], R55 ;  /* 0x0000c0371c007388 */ /* 0x020fe20000000400 */
[----:B------:R-:W-:-:S03]  /*2330*/  NOP ;  /* 0x0000000000007918 */ /* 0x000fc60000000000 */
[----:B------:R-:W1:Y:S02]  /*2340*/  LDS.64 R32, [R29] ;  /* 0x000000001d207984 */ /* 0x000e640000000a00 */
[C---:B-1----:R-:W-:Y:S01]  /*2350*/  SHF.L.U32 R34, R32.reuse, 0x10, RZ ;  /* 0x0000001020227819 */ /* 0x042fe200000006ff */
        /* <DEDUP_REMOVED lines=8> */
[----:B------:R-:W1:Y:S01]  /*23e0*/  MUFU.EX2 R35, R35 ;  /* 0x0000002300237308 */ /* 0x000e620000000800 */
[----:B------:R-:W-:-:S07]  /*23f0*/  FMUL.FTZ R33, R43, -1.4426950216293334961 ;  /* 0xbfb8aa3b2b217820 */ /* 0x000fce0000410000 */
        /* <DEDUP_REMOVED lines=8> */
[----:B-1----:R-:W-:-:S07]  /*2480*/  FADD.FTZ R35, R33, 1 ;  /* 0x3f80000021237421 */ /* 0x002fce0000010000 */
[----:B------:R-:W1:Y:S01]  /*2490*/  MUFU.RCP R31, R31 ;  /* 0x0000001f001f7308 */ /* 0x000e620000001000 */
[----:B--2---:R-:W-:Y:S01]  /*24a0*/  FMUL.FTZ R42, R42, R39 ;  /* 0x000000272a2a7220 */ /* 0x004fe20000410000 */
[----:B------:R-:W-:Y:S03]  /*24b0*/  BAR.SYNC.DEFER_BLOCKING 0x0 ;  /* 0x0000000000007b1d */ /* 0x000fe60000010000 */
[----:B------:R-:W-:-:S03]  /*24c0*/  FMUL.FTZ R42, R42, R51 ;  /* 0x000000332a2a7220 */ /* 0x000fc60000410000 */
[----:B------:R-:W2:Y:S01]  /*24d0*/  MUFU.RCP R44, R35 ;  /* 0x00000023002c7308 */ /* 0x000ea20000001000 */
[----:B---3--:R-:W-:-:S04]  /*24e0*/  FMUL.FTZ R34, R34, R45 ;  /* 0x0000002d22227220 */ /* 0x008fc80000410000 */
[----:B------:R-:W-:Y:S01]  /*24f0*/  FMUL.FTZ R34, R34, R53 ;  /* 0x0000003522227220 */ /* 0x000fe20000410000 */
[----:B-1----:R-:W-:Y:S02]  /*2500*/  FMUL.FTZ R33, R32, R31 ;  /* 0x0000001f20217220 */ /* 0x002fe40000410000 */
[----:B------:R-:W1:Y:S02]  /*2510*/  LDC.64 R30, c[0x0][0x430] ;  /* 0x00010c00ff1e7b82 */ /* 0x000e640000000a00 */
[----:B------:R-:W-:Y:S01]  /*2520*/  FMUL.FTZ R33, R33, R50 ;  /* 0x0000003221217220 */ /* 0x000fe20000410000 */
[----:B--2---:R-:W-:-:S04]  /*2530*/  FMUL.FTZ R43, R43, R44 ;  /* 0x0000002c2b2b7220 */ /* 0x004fc80000410000 */
[----:B------:R-:W-:Y:S01]  /*2540*/  F2FP.BF16.F32.PACK_AB R46, R33, R34 ;  /* 0x00000022212e723e */ /* 0x000fe200000010ff */
[----:B------:R-:W-:-:S05]  /*2550*/  FMUL.FTZ R43, R43, R26 ;  /* 0x0000001a2b2b7220 */ /* 0x000fca0000410000 */
[----:B------:R-:W-:-:S05]  /*2560*/  F2FP.BF16.F32.PACK_AB R47, R43, R42 ;  /* 0x0000002a2b2f723e */ /* 0x000fca00000010ff */
[----:B------:R-:W-:Y:S01]  /*2570*/  STS.64 [R29], R46 ;  /* 0x0000002e1d007388 */ /* 0x000fe20000000a00 */
[----:B------:R-:W-:-:S03]  /*2580*/  NOP ;  /* 0x0000000000007918 */ /* 0x000fc60000000000 */
[----:B------:R-:W-:Y:S01]  /*2590*/  LDS.U16 R33, [R28] ;  /* 0x000000001c217984 */ /* 0x000fe20000000400 */
[----:B-1----:R-:W-:-:S03]  /*25a0*/  IMAD.WIDE.U32 R36, R30, UR20, R36 ;  /* 0x000000141e247c25 */ /* 0x002fc6000f8e0024 */
[----:B------:R-:W-:Y:S01]  /*25b0*/  LDS.U16 R35, [R28+0x40] ;  /* 0x000040001c237984 */ /* 0x000fe20000000400 */
[----:B------:R-:W-:-:S03]  /*25c0*/  IMAD R37, R31, UR20, R37 ;  /* 0x000000141f257c24 */ /* 0x000fc6000f8e0225 */
[----:B------:R-:W-:Y:S01]  /*25d0*/  LDS.U16 R39, [R28+0x80] ;  /* 0x000080001c277984 */ /* 0x000fe20000000400 */
[----:B0-----:R-:W-:-:S03]  /*25e0*/  IMAD.WIDE.U32 R30, R0, R48, R36 ;  /* 0x00000030001e7225 */ /* 0x001fc600078e0024 */
[----:B------:R-:W-:Y:S01]  /*25f0*/  LDS.U16 R43, [R28+0xc0] ;  /* 0x0000c0001c2b7984 */ /* 0x000fe20000000400 */
[----:B------:R-:W-:Y:S01]  /*2600*/  IMAD R26, R0, R49, R31 ;  /* 0x00000031001a7224 */ /* 0x000fe200078e021f */
[----:B------:R-:W-:Y:S02]  /*2610*/  IADD3 R30, P4, PT, R14, R30, RZ ;  /* 0x0000001e0e1e7210 */ /* 0x000fe40007f9e0ff */
[----:B------:R0:W-:Y:S01]  /*2620*/  @!P0 STS [UR4+0x100], R27 ;  /* 0x0001001bff008988 */ /* 0x0001e20008000804 */
[----:B------:R-:W-:Y:S01]  /*2630*/  BAR.SYNC.DEFER_BLOCKING 0x0 ;  /* 0x0000000000007b1d */ /* 0x000fe20000010000 */
[----:B0-----:R-:W-:-:S05]  /*2640*/  IADD3.X R27, PT, PT, RZ, R26, RZ, P4, !PT ;  /* 0x0000001aff1b7210 */ /* 0x001fca00027fe4ff */
[----:B------:R-:W0:Y:S01]  /*2650*/  LDS R45, [UR4+0x100] ;  /* 0x00010004ff2d7984 */ /* 0x000e220008000800 */
[----:B------:R-:W1:Y:S02]  /*2660*/  LDCU.64 UR4, c[0x0][0x490] ;  /* 0x00009200ff0477ac */ /* 0x000e640008000a00 */
[C---:B-1----:R-:W-:Y:S01]  /*2670*/  LEA R26, P4, R30.reuse, UR4, 0x1 ;  /* 0x000000041e1a7c11 */ /* 0x042fe2000f8808ff */
[----:B------:R-:W1:Y:S03]  /*2680*/  LDCU UR4, c[0x0][0x394] ;  /* 0x00007280ff0477ac */ /* 0x000e660008000800 */
[----:B------:R-:W-:Y:S02]  /*2690*/  LEA.HI.X R27, R30, UR5, R27, 0x1, P4 ;  /* 0x000000051e1b7c11 */ /* 0x000fe4000a0f0c1b */
[-C--:B0-----:R-:W-:Y:S02]  /*26a0*/  ISETP.GE.AND P0, PT, R14, R45.reuse, PT ;  /* 0x0000002d0e00720c */ /* 0x081fe40003f06270 */
[----:B------:R-:W-:-:S02]  /*26b0*/  ISETP.GE.AND P2, PT, R21, R45, PT ;  /* 0x0000002d1500720c */ /* 0x000fc40003f46270 */
[-C--:B------:R-:W-:Y:S02]  /*26c0*/  ISETP.GE.AND P1, PT, R20, R45.reuse, PT ;  /* 0x0000002d1400720c */ /* 0x080fe40003f26270 */
[----:B------:R-:W-:-:S07]  /*26d0*/  ISETP.GE.AND P3, PT, R22, R45, PT ;  /* 0x0000002d1600720c */ /* 0x000fce0003f66270 */
        /* <DEDUP_REMOVED lines=13> */
.L_x_4813:
        /* <DEDUP_REMOVED lines=13> */
.L_x_5145:


//--------------------- .text._Z25selective_scan_fwd_kernelI32Selective_Scan_fwd_kernel_traitsILi32ELi4ELi1ELb0ELb1ELb0ELb0EN3c108BFloat16EfEEv13SSMParamsBase --------------------------
	.section	.text._Z25selective_scan_fwd_kernelI32Selective_Scan_fwd_kernel_traitsILi32ELi4ELi1ELb0ELb1ELb0ELb0EN3c108BFloat16EfEEv13SSMParamsBase,"ax",@progbits
	.align	128
        .global         _Z25selective_scan_fwd_kernelI32Selective_Scan_fwd_kernel_traitsILi32ELi4ELi1ELb0ELb1ELb0ELb0EN3c108BFloat16EfEEv13SSMParamsBase
        .type           _Z25selective_scan_fwd_kernelI32Selective_Scan_fwd_kernel_traitsILi32ELi4ELi1ELb0ELb1ELb0ELb0EN3c108BFloat16EfEEv13SSMParamsBase,@function
        .size           _Z25selective_scan_fwd_kernelI32Selective_Scan_fwd_kernel_traitsILi32ELi4ELi1ELb0ELb1ELb0ELb0EN3c108BFloat16EfEEv13SSMParamsBase,(.L_x_5146 - _Z25selective_scan_fwd_kernelI32Selective_Scan_fwd_kernel_traitsILi32ELi4ELi1ELb0ELb1ELb0ELb0EN3c108BFloat16EfEEv13SSMParamsBase)
        .other          _Z25selective_scan_fwd_kernelI32Selective_Scan_fwd_kernel_traitsILi32ELi4ELi1ELb0ELb1ELb0ELb0EN3c108BFloat16EfEEv13SSMParamsBase,@"STO_CUDA_ENTRY STV_DEFAULT"
_Z25selective_scan_fwd_kernelI32Selective_Scan_fwd_kernel_traitsILi32ELi4ELi1ELb0ELb1ELb0ELb0EN3c108BFloat16EfEEv13SSMParamsBase:
.text._Z25selective_scan_fwd_kernelI32Selective_Scan_fwd_kernel_traitsILi32ELi4ELi1ELb0ELb1ELb0ELb0EN3c108BFloat16EfEEv13SSMParamsBase:
        /* <DEDUP_REMOVED lines=57> */
[----:B------:R-:W0:Y:S01]  /*0390*/  LDC.64 R14, c[0x0][0x468] ;  /* 0x00011a00ff0e7b82 */ /* 0x000e220000000a00 */
[----:B------:R-:W-:Y:S01]  /*03a0*/  @P0 IADD3 R7, PT, PT, R7, 0x1, RZ ;  /* 0x0000000107070810 */ /* 0x000fe20007ffe0ff */
[----:B------:R-:W-:Y:S01]  /*03b0*/  UIMAD.WIDE.U32 UR4, UR18, UR6, URZ ;  /* 0x00000006120472a5 */ /* 0x000fe2000f8e00ff */
[C---:B------:R-:W-:Y:S01]  /*03c0*/  IMAD.WIDE.U32 R2, R17.reuse, UR10, R2 ;  /* 0x0000000a11027c25 */ /* 0x040fe2000f8e0002 */
[----:B------:R-:W1:Y:S01]  /*03d0*/  S2R R23, SR_TID.X ;  /* 0x0000000000177919 */ /* 0x000e620000002100 */
[----:B------:R-:W2:Y:S02]  /*03e0*/  LDCU.U8 UR9, c[0x0][0x39e] ;  /* 0x000073c0ff0977ac */ /* 0x000ea40008000000 */
[----:B------:R-:W-:Y:S01]  /*03f0*/  @!P3 IMAD.MOV R7, RZ, RZ, -R7 ;  /* 0x000000ffff07b224 */ /* 0x000fe200078e0a07 */
[----:B------:R-:W3:Y:S01]  /*0400*/  LDC.64 R18, c[0x0][0x448] ;  /* 0x00011200ff127b82 */ /* 0x000ee20000000a00 */
[----:B------:R-:W-:Y:S01]  /*0410*/  @!P1 LOP3.LUT R7, RZ, R10, RZ, 0x33, !PT ;  /* 0x0000000aff079212 */ /* 0x000fe200078e33ff */
[----:B------:R-:W-:Y:S01]  /*0420*/  UIMAD UR5, UR18, UR7, UR5 ;  /* 0x00000007120572a4 */ /* 0x000fe2000f8e0205 */
[C---:B------:R-:W-:Y:S01]  /*0430*/  IMAD R38, R17.reuse, UR11, R3 ;  /* 0x0000000b11267c24 */ /* 0x040fe2000f8e0203 */
[----:B------:R-:W4:Y:S01]  /*0440*/  LDCU.64 UR6, c[0x0][0x3d8] ;  /* 0x00007b00ff0677ac */ /* 0x000f220008000a00 */
[C---:B------:R-:W-:Y:S01]  /*0450*/  LEA R32, P0, R2.reuse, R32, 0x1 ;  /* 0x0000002002207211 */ /* 0x040fe200078008ff */
[C---:B------:R-:W-:Y:S01]  /*0460*/  IMAD.WIDE.U32 R4, R17.reuse, UR14, R4 ;  /* 0x0000000e11047c25 */ /* 0x040fe2000f8e0004 */
[----:B------:R-:W-:Y:S01]  /*0470*/  SHF.R.S32.HI R3, RZ, 0x1f, R7 ;  /* 0x0000001fff037819 */ /* 0x000fe20000011407 */
[----:B------:R-:W2:Y:S01]  /*0480*/  LDC.64 R8, c[0x0][0x428] ;  /* 0x00010a00ff087b82 */ /* 0x000ea20000000a00 */
[----:B------:R-:W-:Y:S01]  /*0490*/  LEA.HI.X R38, R2, R33, R38, 0x1, P0 ;  /* 0x0000002102267211 */ /* 0x000fe200000f0c26 */
[----:B------:R-:W-:-:S02]  /*04a0*/  IMAD R39, R17, UR15, R5 ;  /* 0x0000000f11277c24 */ /* 0x000fc4000f8e0205 */
[----:B------:R-:W-:-:S04]  /*04b0*/  IMAD R2, R3, R44, RZ ;  /* 0x0000002c03027224 */ /* 0x000fc800078e02ff */
[----:B------:R-:W1:Y:S01]  /*04c0*/  LDC.64 R24, c[0x0][0x3a0] ;  /* 0x0000e800ff187b82 */ /* 0x000e620000000a00 */
[C---:B------:R-:W-:Y:S01]  /*04d0*/  IMAD R45, R7.reuse, R45, R2 ;  /* 0x0000002d072d7224 */ /* 0x040fe200078e0202 */
[C---:B0-----:R-:W-:Y:S01]  /*04e0*/  LEA R33, P0, R4.reuse, R14, 0x1 ;  /* 0x0000000e04217211 */ /* 0x041fe200078008ff */
[----:B------:R-:W-:Y:S01]  /*04f0*/  IMAD.WIDE.U32 R2, R7, R44, UR4 ;  /* 0x0000000407027e25 */ /* 0x000fe2000f8e002c */
[----:B------:R-:W0:Y:S02]  /*0500*/  LDCU UR4, c[0x0][0x38c] ;  /* 0x00007180ff0477ac */ /* 0x000e240008000800 */
[----:B------:R-:W-:Y:S01]  /*0510*/  LEA.HI.X R39, R4, R15, R39, 0x1, P0 ;  /* 0x0000000f04277211 */ /* 0x000fe200000f0c27 */
[----:B------:R-:W-:Y:S01]  /*0520*/  IMAD.IADD R45, R3, 0x1, R45 ;  /* 0x00000001032d7824 */ /* 0x000fe200078e022d */
[----:B------:R-:W1:Y:S01]  /*0530*/  LDC R16, c[0x0][0x384] ;  /* 0x0000e100ff107b82 */ /* 0x000e620000000800 */
[----:B---3--:R-:W-:Y:S01]  /*0540*/  LEA R44, P1, R2, R18, 0x1 ;  /* 0x00000012022c7211 */ /* 0x008fe200078208ff */
[----:B----4-:R-:W-:-:S03]  /*0550*/  IMAD.WIDE.U32 R26, R17, UR6, RZ ;  /* 0x00000006111a7c25 */ /* 0x010fc6000f8e00ff */
[----:B------:R-:W-:-:S03]  /*0560*/  LEA.HI.X R45, R2, R19, R45, 0x1, P1 ;  /* 0x00000013022d7211 */ /* 0x000fc600008f0c2d */
[----:B------:R-:W3:Y:S01]  /*0570*/  LDC.64 R30, c[0x0][0x450] ;  /* 0x00011400ff1e7b82 */ /* 0x000ee20000000a00 */
[----:B--2---:R-:W-:-:S04]  /*0580*/  IMAD.WIDE.U32 R12, R17, R8, RZ ;  /* 0x00000008110c7225 */ /* 0x004fc800078e00ff */
[C---:B------:R-:W-:Y:S01]  /*0590*/  IMAD R13, R17.reuse, R9, R13 ;  /* 0x00000009110d7224 */ /* 0x040fe200078e020d */
[----:B0-----:R-:W-:Y:S02]  /*05a0*/  UISETP.LT.AND UP0, UPT, UR4, 0x1, UPT ;  /* 0x000000010400788c */ /* 0x001fe4000bf01270 */
[----:B------:R-:W0:Y:S01]  /*05b0*/  LDC.64 R34, c[0x0][0x440] ;  /* 0x00011000ff227b82 */ /* 0x000e220000000a00 */
[----:B-1----:R-:W-:-:S04]  /*05c0*/  IMAD.WIDE.U32 R14, R17, R24, RZ ;  /* 0x00000018110e7225 */ /* 0x002fc800078e00ff */
[----:B------:R-:W-:-:S03]  /*05d0*/  IMAD R3, R17, R25, R15 ;  /* 0x0000001911037224 */ /* 0x000fc600078e020f */
[----:B------:R-:W1:Y:S01]  /*05e0*/  LDC.64 R28, c[0x0][0x420] ;  /* 0x00010800ff1c7b82 */ /* 0x000e620000000a00 */
[----:B------:R-:W-:Y:S02]  /*05f0*/  IMAD R2, R16, UR18, R17 ;  /* 0x0000001210027c24 */ /* 0x000fe4000f8e0211 */
[----:B------:R-:W-:Y:S02]  /*0600*/  IMAD R17, R17, UR7, R27 ;  /* 0x0000000711117c24 */ /* 0x000fe4000f8e021b */
[----:B------:R-:W-:-:S03]  /*0610*/  IMAD R2, R2, R21, RZ ;  /* 0x0000001502027224 */ /* 0x000fc600078e02ff */
[----:B------:R-:W2:Y:S01]  /*0620*/  LDC.64 R10, c[0x0][0x3c0] ;  /* 0x0000f000ff0a7b82 */ /* 0x000ea20000000a00 */
[----:B---3--:R-:W-:Y:S01]  /*0630*/  LEA R25, P0, R26, R30, 0x2 ;  /* 0x0000001e1a197211 */ /* 0x008fe200078010ff */
[----:B------:R-:W-:Y:S01]  /*0640*/  IMAD R30, R2, UR4, RZ ;  /* 0x00000004021e7c24 */ /* 0x000fe2000f8e02ff */
[----:B------:R-:W-:Y:S02]  /*0650*/  USEL UR4, UR4, 0x1, !UP0 ;  /* 0x0000000104047887 */ /* 0x000fe4000c000000 */
[----:B------:R-:W-:Y:S01]  /*0660*/  LEA.HI.X R26, R26, R31, R17, 0x2, P0 ;  /* 0x0000001f1a1a7211 */ /* 0x000fe200000f1411 */
[----:B------:R-:W-:Y:S01]  /*0670*/  IMAD.SHL.U32 R31, R23, 0x4, RZ ;  /* 0x00000004171f7824 */ /* 0x000fe200078e00ff */
[----:B------:R-:W-:Y:S01]  /*0680*/  UIADD3 UR7, UPT, UPT, -UR4, URZ, URZ ;  /* 0x000000ff04077290 */ /* 0x000fe2000fffe1ff */
[----:B------:R-:W3:Y:S01]  /*0690*/  LDC.64 R8, c[0x0][0x3e0] ;  /* 0x0000f800ff087b82 */ /* 0x000ee20000000a00 */
[C---:B0-----:R-:W-:Y:S01]  /*06a0*/  LEA R24, P1, R14.reuse, R34, 0x2 ;  /* 0x000000220e187211 */ /* 0x041fe200078210ff */
[C---:B------:R-:W-:Y:S01]  /*06b0*/  VIADD R34, R31.reuse, 0x1 ;  /* 0x000000011f227836 */ /* 0x040fe20000000000 */
[C---:B------:R-:W-:Y:S01]  /*06c0*/  LOP3.LUT R2, R31.reuse, 0xf80, RZ, 0xc0, !PT ;  /* 0x00000f801f027812 */ /* 0x040fe200078ec0ff */
[----:B------:R-:W-:Y:S01]  /*06d0*/  VIADD R37, R31, 0x3 ;  /* 0x000000031f257836 */ /* 0x000fe20000000000 */
[----:B------:R-:W-:-:S02]  /*06e0*/  LEA.HI.X R27, R14, R35, R3, 0x2, P1 ;  /* 0x000000230e1b7211 */ /* 0x000fc400008f1403 */
[----:B------:R-:W-:Y:S01]  /*06f0*/  LOP3.LUT R35, R2, 0x1f, R23, 0xf8, !PT ;  /* 0x0000001f02237812 */ /* 0x000fe200078ef817 */
[----:B------:R-:W0:Y:S01]  /*0700*/  LDC.64 R6, c[0x0][0x3a8] ;  /* 0x0000ea00ff067b82 */ /* 0x000e220000000a00 */
[----:B-1----:R-:W-:Y:S01]  /*0710*/  IMAD.WIDE.U32 R4, R28, UR18, R12 ;  /* 0x000000121c047c25 */ /* 0x002fe2000f8e000c */
[----:B------:R-:W-:Y:S02]  /*0720*/  IADD3 R36, PT, PT, R31, 0x2, RZ ;  /* 0x000000021f247810 */ /* 0x000fe40007ffe0ff */
[C---:B------:R-:W-:Y:S01]  /*0730*/  LOP3.LUT R40, R35.reuse, 0x20, RZ, 0xfc, !PT ;  /* 0x0000002023287812 */ /* 0x040fe200078efcff */
[C---:B------:R-:W-:Y:S01]  /*0740*/  IMAD.WIDE.U32 R2, R35.reuse, 0x2, RZ ;  /* 0x0000000223027825 */ /* 0x040fe200078e00ff */
[----:B------:R-:W-:Y:S02]  /*0750*/  LOP3.LUT R41, R35, 0x40, RZ, 0xfc, !PT ;  /* 0x0000004023297812 */ /* 0x000fe400078efcff */
[----:B--2---:R-:W-:Y:S01]  /*0760*/  SHF.L.U64.HI R11, R10, 0x1, R11 ;  /* 0x000000010a0b7819 */ /* 0x004fe2000001020b */
[----:B------:R-:W-:-:S02]  /*0770*/  IMAD R28, R29, UR18, R5 ;  /* 0x000000121d1c7c24 */ /* 0x000fc4000f8e0205 */
[----:B------:R-:W-:Y:S01]  /*0780*/  HFMA2 R29, -RZ, RZ, 0, 0 ;  /* 0x00000000ff1d7431 */ /* 0x000fe200000001ff */
[----:B------:R-:W-:Y:S02]  /*0790*/  LOP3.LUT R42, R35, 0x60, RZ, 0xfc, !PT ;  /* 0x00000060232a7812 */ /* 0x000fe400078efcff */
[----:B------:R-:W-:Y:S02]  /*07a0*/  LOP3.LUT R43, R2, 0x80, RZ, 0xfc, !PT ;  /* 0x00000080022b7812 */ /* 0x000fe400078efcff */
[----:B---3--:R-:W-:Y:S02]  /*07b0*/  SHF.L.U64.HI R9, R8, 0x2, R9 ;  /* 0x0000000208097819 */ /* 0x008fe40000010209 */
[----:B0-----:R-:W-:-:S07]  /*07c0*/  SHF.L.U64.HI R7, R6, 0x2, R7 ;  /* 0x0000000206077819 */ /* 0x001fce0000010207 */
.L_x_4826:
        /* <DEDUP_REMOVED lines=55> */
[----:B------:R-:W-:Y:S01]  /*0b40*/  FADD.FTZ R52, R19, R22 ;  /* 0x0000001613347221 */ /* 0x000fe20000010000 */
[----:B------:R-:W-:Y:S01]  /*0b50*/  IMAD.U32 R15, R16, 0x10000, RZ ;  /* 0x00010000100f7824 */ /* 0x000fe200078e00ff */
        /* <DEDUP_REMOVED lines=42> */
.L_x_4815:
[----:B------:R-:W-:Y:S05]  /*0e00*/  BSYNC.RECONVERGENT B0 ;  /* 0x0000000000007941 */ /* 0x000fea0003800200 */
.L_x_4814:
[----:B------:R-:W-:Y:S04]  /*0e10*/  BSSY.RECONVERGENT B0, `(.L_x_4816) ;  /* 0x0000020000007945 */ /* 0x000fe80003800200 */
        /* <DEDUP_REMOVED lines=31> */
.L_x_4817:
[----:B------:R-:W-:Y:S05]  /*1010*/  BSYNC.RECONVERGENT B0 ;  /* 0x0000000000007941 */ /* 0x000fea0003800200 */
.L_x_4816:
        /* <DEDUP_REMOVED lines=32> */
.L_x_4819:
[----:B------:R-:W-:Y:S05]  /*1220*/  BSYNC.RECONVERGENT B0 ;  /* 0x0000000000007941 */ /* 0x000fea0003800200 */
.L_x_4818:
        /* <DEDUP_REMOVED lines=32> */
.L_x_4821:
[----:B------:R-:W-:Y:S05]  /*1430*/  BSYNC.RECONVERGENT B0 ;  /* 0x0000000000007941 */ /* 0x000fea0003800200 */
.L_x_4820:
[----:B------:R-:W-:Y:S01]  /*1440*/  BAR.SYNC.DEFER_BLOCKING 0x0 ;  /* 0x0000000000007b1d */ /* 0x000fe20000010000 */
[----:B------:R-:W-:Y:S01]  /*1450*/  ISETP.GE.AND P0, PT, R14, 0x1, PT ;  /* 0x000000010e00780c */ /* 0x000fe20003f06270 */
[C---:B------:R-:W-:Y:S01]  /*1460*/  IMAD.U32 R17, R12.reuse, 0x10000, RZ ;  /* 0x000100000c117824 */ /* 0x040fe200078e00ff */
[----:B------:R-:W-:Y:S02]  /*1470*/  PRMT R15, R12, 0x7632, R15 ;  /* 0x000076320c0f7816 */ /* 0x000fe4000000000f */
[----:B------:R-:W-:Y:S01]  /*1480*/  PRMT R12, R13, 0x7632, R12 ;  /* 0x000076320d0c7816 */ /* 0x000fe2000000000c */
        /* <DEDUP_REMOVED lines=9> */
[----:B------:R-:W-:Y:S01]  /*1520*/  IADD3 R21, P1, PT, R44, R43, RZ ;  /* 0x0000002b2c157210 */ /* 0x000fe20007f3e0ff */
[C---:B------:R-:W-:Y:S01]  /*1530*/  IMAD R59, R29.reuse, R14, RZ ;  /* 0x0000000e1d3b7224 */ /* 0x040fe200078e02ff */
[----:B------:R-:W-:Y:S01]  /*1540*/  ISETP.NE.AND P0, PT, R29, RZ, PT ;  /* 0x000000ff1d00720c */ /* 0x000fe20003f05270 */
[----:B------:R-:W-:Y:S01]  /*1550*/  FMUL.FTZ R60, R17, R54 ;  /* 0x00000036113c7220 */ /* 0x000fe20000410000 */
[----:B------:R-:W-:Y:S01]  /*1560*/  FMUL.FTZ R61, R15, R53 ;  /* 0x000000350f3d7220 */ /* 0x000fe20000410000 */
[----:B------:R-:W-:Y:S01]  /*1570*/  FMUL.FTZ R62, R19, R52 ;  /* 0x00000034133e7220 */ /* 0x000fe20000410000 */
[----:B------:R-:W-:Y:S01]  /*1580*/  FMUL.FTZ R63, R63, R51 ;  /* 0x000000333f3f7220 */ /* 0x000fe20000410000 */
[----:B------:R-:W-:Y:S01]  /*1590*/  ISETP.EQ.AND P0, PT, R23, RZ, P0 ;  /* 0x000000ff1700720c */ /* 0x000fe20000702270 */
[----:B------:R-:W-:Y:S01]  /*15a0*/  IMAD.MOV.U32 R65, RZ, RZ, R24 ;  /* 0x000000ffff417224 */ /* 0x000fe200078e0018 */
[----:B------:R-:W-:Y:S01]  /*15b0*/  MOV R64, R27 ;  /* 0x0000001b00407202 */ /* 0x000fe20000000f00 */
[----:B------:R-:W-:Y:S01]  /*15c0*/  IMAD.MOV.U32 R67, RZ, RZ, R25 ;  /* 0x000000ffff437224 */ /* 0x000fe200078e0019 */
[----:B------:R-:W-:Y:S01]  /*15d0*/  MOV R66, R26 ;  /* 0x0000001a00427202 */ /* 0x000fe20000000f00 */
[----:B------:R-:W-:Y:S01]  /*15e0*/  IMAD.X R70, R3, 0x1, R45, P1 ;  /* 0x0000000103467824 */ /* 0x000fe200008e062d */
[----:B------:R-:W-:Y:S01]  /*15f0*/  UIADD3 UR5, UPT, UPT, UR4, 0x130, URZ ;  /* 0x0000013004057890 */ /* 0x000fe2000fffe0ff */
[----:B------:R-:W-:-:S11]  /*1600*/  UMOV UR6, UR7 ;  /* 0x0000000700067c82 */ /* 0x000fd60008000000 */
.L_x_4825:
        /* <DEDUP_REMOVED lines=9> */
[----:B------:R-:W-:Y:S01]  /*16a0*/  MOV R16, R65 ;  /* 0x0000004100107202 */ /* 0x000fe20000000f00 */
[----:B------:R-:W-:-:S05]  /*16b0*/  IMAD.MOV.U32 R17, RZ, RZ, R64 ;  /* 0x000000ffff117224 */ /* 0x000fca00078e0040 */
[----:B------:R1:W4:Y:S01]  /*16c0*/  LDG.E R69, desc[UR16][R16.64] ;  /* 0x0000001010457981 */ /* 0x000322000c1e1900 */
[----:B------:R-:W-:Y:S02]  /*16d0*/  HFMA2 R19, -RZ, RZ, 0, 0 ;  /* 0x00000000ff137431 */ /* 0x000fe400000001ff */
[----:B------:R-:W-:Y:S01]  /*16e0*/  IMAD.MOV.U32 R21, RZ, RZ, RZ ;  /* 0x000000ffff157224 */ /* 0x000fe200078e00ff */
[----:B------:R-:W-:Y:S01]  /*16f0*/  ISETP.GE.U32.AND P5, PT, R31, R47, PT ;  /* 0x0000002f1f00720c */ /* 0x000fe20003fa6070 */
[----:B------:R-:W0:Y:S01]  /*1700*/  S2UR UR8, SR_CgaCtaId ;  /* 0x00000000000879c3 */ /* 0x000e220000008800 */
[----:B------:R-:W-:Y:S02]  /*1710*/  UMOV UR4, 0x400 ;  /* 0x0000040000047882 */ /* 0x000fe40000000000 */
[----:B0-----:R-:W-:Y:S01]  /*1720*/  ULEA UR4, UR8, UR4, 0x18 ;  /* 0x0000000408047291 */ /* 0x001fe2000f8ec0ff */
[----:B--2---:R-:W-:Y:S02]  /*1730*/  @!P4 PRMT R19, R70, 0x5410, RZ ;  /* 0x000054104613c816 */ /* 0x004fe400000000ff */
[----:B---3--:R-:W-:-:S02]  /*1740*/  @!P2 PRMT R21, R20, 0x5410, RZ ;  /* 0x000054101415a816 */ /* 0x008fc400000000ff */
[----:B----4-:R-:W-:Y:S02]  /*1750*/  @!P1 PRMT R19, R19, 0x5410, R18 ;  /* 0x0000541013139816 */ /* 0x010fe40000000012 */
[----:B------:R-:W-:Y:S02]  /*1760*/  @!P3 PRMT R21, R21, 0x5410, R68 ;  /* 0x000054101515b816 */ /* 0x000fe40000000044 */
[----:B------:R-:W-:Y:S02]  /*1770*/  PRMT R18, R19, 0x7632, R18 ;  /* 0x0000763213127816 */ /* 0x000fe40000000012 */
[----:B------:R-:W-:Y:S01]  /*1780*/  PRMT R75, R21, 0x7632, R75 ;  /* 0x00007632154b7816 */ /* 0x000fe2000000004b */
[----:B------:R-:W-:Y:S04]  /*1790*/  STS.U16 [R48], R19 ;  /* 0x0000001330007388 */ /* 0x000fe80000000400 */
[----:B------:R0:W-:Y:S04]  /*17a0*/  STS.U16 [R48+0x40], R18 ;  /* 0x0000401230007388 */ /* 0x0001e80000000400 */
[----:B------:R-:W-:Y:S04]  /*17b0*/  STS.U16 [R48+0x80], R21 ;  /* 0x0000801530007388 */ /* 0x000fe80000000400 */
[----:B------:R-:W-:Y:S01]  /*17c0*/  STS.U16 [R48+0xc0], R75 ;  /* 0x0000c04b30007388 */ /* 0x000fe20000000400 */
[----:B------:R-:W-:-:S03]  /*17d0*/  NOP ;  /* 0x0000000000007918 */ /* 0x000fc60000000000 */
[----:B-1----:R-:W1:Y:S01]  /*17e0*/  LDS.64 R16, [R50] ;  /* 0x0000000032107984 */ /* 0x002e620000000a00 */
[----:B------:R-:W-:-:S04]  /*17f0*/  FMUL.FTZ R20, R69, 1.4426950216293334961 ;  /* 0x3fb8aa3b45147820 */ /* 0x000fc80000410000 */
[C---:B------:R-:W-:Y:S01]  /*1800*/  FMUL.FTZ R70, R20.reuse, R53 ;  /* 0x0000003514467220 */ /* 0x040fe20000410000 */
[C---:B------:R-:W-:Y:S01]  /*1810*/  FMUL.FTZ R72, R20.reuse, R52 ;  /* 0x0000003414487220 */ /* 0x040fe20000410000 */
[----:B0-----:R-:W-:Y:S01]  /*1820*/  MOV R18, R67 ;  /* 0x0000004300127202 */ /* 0x001fe20000000f00 */
[----:B------:R-:W-:Y:S01]  /*1830*/  IMAD.MOV.U32 R19, RZ, RZ, R66 ;  /* 0x000000ffff137224 */ /* 0x000fe200078e0042 */
[----:B------:R0:W2:Y:S01]  /*1840*/  MUFU.EX2 R71, R70 ;  /* 0x0000004600477308 */ /* 0x0000a20000000800 */
[----:B------:R-:W-:-:S03]  /*1850*/  FMUL.FTZ R74, R20, R51 ;  /* 0x00000033144a7220 */ /* 0x000fc60000410000 */
[----:B------:R3:W5:Y:S04]  /*1860*/  LDG.E R68, desc[UR16][R18.64] ;  /* 0x0000001012447981 */ /* 0x000768000c1e1900 */
[----:B------:R4:W4:Y:S01]  /*1870*/  MUFU.EX2 R73, R72 ;  /* 0x0000004800497308 */ /* 0x0009220000000800 */
[----:B------:R-:W-:Y:S01]  /*1880*/  ISETP.GE.U32.AND P3, PT, R34, R47, PT ;  /* 0x0000002f2200720c */ /* 0x000fe20003f66070 */
[----:B------:R-:W-:-:S06]  /*1890*/  FMUL.FTZ R20, R20, R54 ;  /* 0x0000003614147220 */ /* 0x000fcc0000410000 */
[----:B------:R-:W4:Y:S01]  /*18a0*/  MUFU.EX2 R74, R74 ;  /* 0x0000004a004a7308 */ /* 0x000f220000000800 */
[----:B------:R-:W-:Y:S02]  /*18b0*/  ISETP.GE.U32.AND P2, PT, R36, R47, PT ;  /* 0x0000002f2400720c */ /* 0x000fe40003f46070 */
[C---:B-1----:R-:W-:Y:S02]  /*18c0*/  PRMT R21, R16.reuse, 0x7632, R21 ;  /* 0x0000763210157816 */ /* 0x042fe40000000015 */
[----:B------:R-:W-:Y:S02]  /*18d0*/  SHF.L.U32 R69, R16, 0x10, RZ ;  /* 0x0000001010457819 */ /* 0x000fe400000006ff */
[----:B---3--:R-:W-:Y:S02]  /*18e0*/  SHF.L.U32 R18, R21, 0x10, RZ ;  /* 0x0000001015127819 */ /* 0x008fe400000006ff */
[C---:B------:R-:W-:Y:S01]  /*18f0*/  PRMT R16, R17.reuse, 0x7632, R16 ;  /* 0x0000763211107816 */ /* 0x040fe20000000010 */
[----:B------:R-:W-:-:S02]  /*1900*/  IMAD.U32 R17, R17, 0x10000, RZ ;  /* 0x0001000011117824 */ /* 0x000fc400078e00ff */
[----:B0-----:R-:W-:Y:S01]  /*1910*/  FMUL.FTZ R70, R60, R69 ;  /* 0x000000453c467220 */ /* 0x001fe20000410000 */
[----:B------:R-:W-:Y:S01]  /*1920*/  FMUL.FTZ R18, R61, R18 ;  /* 0x000000123d127220 */ /* 0x000fe20000410000 */
[----:B--2---:R-:W-:Y:S01]  /*1930*/  FSEL R69, R71, 1, !P3 ;  /* 0x3f80000047457808 */ /* 0x004fe20005800000 */
[----:B------:R-:W-:Y:S02]  /*1940*/  IMAD.U32 R16, R16, 0x10000, RZ ;  /* 0x0001000010107824 */ /* 0x000fe400078e00ff */
[----:B------:R-:W-:Y:S01]  /*1950*/  FMUL.FTZ R17, R62, R17 ;  /* 0x000000113e117220 */ /* 0x000fe20000410000 */
[----:B------:R-:W-:Y:S02]  /*1960*/  FSEL R70, R70, RZ, !P5 ;  /* 0x000000ff46467208 */ /* 0x000fe40006800000 */
[----:B----4-:R-:W-:Y:S01]  /*1970*/  FSEL R72, R18, RZ, !P3 ;  /* 0x000000ff12487208 */ /* 0x010fe20005800000 */
[----:B------:R-:W0:Y:S01]  /*1980*/  MUFU.EX2 R20, R20 ;  /* 0x0000001400147308 */ /* 0x000e220000000800 */
[----:B------:R-:W-:Y:S01]  /*1990*/  ISETP.GE.U32.AND P1, PT, R37, R47, PT ;  /* 0x0000002f2500720c */ /* 0x000fe20003f26070 */
[----:B------:R-:W-:Y:S01]  /*19a0*/  FMUL.FTZ R16, R63, R16 ;  /* 0x000000103f107220 */ /* 0x000fe20000410000 */
[----:B------:R-:W-:-:S02]  /*19b0*/  FSEL R73, R73, 1, !P2 ;  /* 0x3f80000049497808 */ /* 0x000fc40005000000 */
[----:B------:R-:W-:Y:S01]  /*19c0*/  FSEL R76, R17, RZ, !P2 ;  /* 0x000000ff114c7208 */ /* 0x000fe20005000000 */
[----:B------:R-:W-:Y:S01]  /*19d0*/  FFMA.FTZ R17, R70, R69, R72 ;  /* 0x0000004546117223 */ /* 0x000fe20000010048 */
[----:B------:R-:W-:Y:S02]  /*19e0*/  FSEL R71, R74, 1, !P1 ;  /* 0x3f8000004a477808 */ /* 0x000fe40004800000 */
[----:B------:R-:W-:Y:S01]  /*19f0*/  FSEL R74, R16, RZ, !P1 ;  /* 0x000000ff104a7208 */ /* 0x000fe20004800000 */
[----:B------:R-:W-:-:S04]  /*1a00*/  FFMA.FTZ R17, R73, R17, R76 ;  /* 0x0000001149117223 */ /* 0x000fc8000001004c */
[----:B------:R-:W-:Y:S01]  /*1a10*/  FFMA.FTZ R18, R71, R17, R74 ;  /* 0x0000001147127223 */ /* 0x000fe2000001004a */
[----:B0-----:R-:W-:-:S04]  /*1a20*/  FSEL R75, R20, 1, !P5 ;  /* 0x3f800000144b7808 */ /* 0x001fc80006800000 */
        /* <DEDUP_REMOVED lines=30> */
[----:B------:R-:W-:Y:S01]  /*1c10*/  IMAD.MOV.U32 R17, RZ, RZ, RZ ;  /* 0x000000ffff117224 */ /* 0x000fe200078e00ff */
[----:B------:R-:W-:-:S05]  /*1c20*/  ISETP.NE.AND P1, PT, R49, 0x1f, PT ;  /* 0x0000001f3100780c */ /* 0x000fca0003f25270 */
[----:B------:R-:W2:Y:S01]  /*1c30*/  @P0 LDS.64 R16, [UR5] ;  /* 0x00000005ff100984 */ /* 0x000ea20008000a00 */
[C---:B0-----:R-:W-:Y:S01]  /*1c40*/  FMUL.FTZ R20, R77.reuse, R18 ;  /* 0x000000124d147220 */ /* 0x041fe20000410000 */
[----:B-1----:R-:W-:-:S06]  /*1c50*/  FFMA.FTZ R21, R77, R21, R78 ;  /* 0x000000154d157223 */ /* 0x002fcc000001004e */
        /* <DEDUP_REMOVED lines=13> */
[----:B------:R-:W-:Y:S02]  /*1d30*/  ISETP.NE.AND P1, PT, R23, RZ, PT ;  /* 0x000000ff1700720c */ /* 0x000fe40003f25270 */
[----:B0-----:R-:W-:Y:S01]  /*1d40*/  @!P2 MOV R80, R16 ;  /* 0x000000100050a202 */ /* 0x001fe20000000f00 */
[----:B------:R-:W-:Y:S01]  /*1d50*/  BSSY.RECONVERGENT B0, `(.L_x_4823) ;  /* 0x0000012000007945 */ /* 0x000fe20003800200 */
[----:B------:R-:W-:Y:S01]  /*1d60*/  FFMA.FTZ R19, R18, R17, R19 ;  /* 0x0000001112137223 */ /* 0x000fe20000010013 */
[----:B-1----:R-:W-:Y:S01]  /*1d70*/  @!P2 IMAD.MOV.U32 R79, RZ, RZ, R17 ;  /* 0x000000ffff4fa224 */ /* 0x002fe200078e0011 */
[----:B------:R-:W-:-:S03]  /*1d80*/  LEA R21, P2, R10, R14, 0x1 ;  /* 0x0000000e0a157211 */ /* 0x000fc600078408ff */
[----:B------:R-:W-:-:S04]  /*1d90*/  @P3 FFMA.FTZ R79, R82, R80, R79 ;  /* 0x00000050524f3223 */ /* 0x000fc8000001004f */
[----:B------:R-:W-:-:S04]  /*1da0*/  FFMA.FTZ R75, R75, R79, R70 ;  /* 0x0000004f4b4b7223 */ /* 0x000fc80000010046 */
[----:B------:R-:W-:Y:S01]  /*1db0*/  FFMA.FTZ R69, R69, R75, R72 ;  /* 0x0000004b45457223 */ /* 0x000fe20000010048 */
[----:B------:R-:W-:-:S03]  /*1dc0*/  IADD3.X R70, PT, PT, R15, R11, RZ, P2, !PT ;  /* 0x0000000b0f467210 */ /* 0x000fc600017fe4ff */
        /* <DEDUP_REMOVED lines=10> */
.L_x_4824:
[----:B------:R-:W-:Y:S05]  /*1e70*/  BSYNC.RECONVERGENT B0 ;  /* 0x0000000000007941 */ /* 0x000fea0003800200 */
.L_x_4823:
[----:B------:R-:W-:Y:S01]  /*1e80*/  UIADD3 UR6, UPT, UPT, UR6, 0x1, URZ ;  /* 0x0000000106067890 */ /* 0x000fe2000fffe0ff */
[----:B------:R-:W-:Y:S01]  /*1e90*/  LEA R67, P1, R8, R67, 0x2 ;  /* 0x0000004308437211 */ /* 0x000fe200078210ff */
[----:B------:R-:W-:Y:S01]  /*1ea0*/  FFMA.FTZ R74, R71, R73, R74 ;  /* 0x00000049474a7223 */ /* 0x000fe2000001004a */
[----:B------:R-:W-:Y:S01]  /*1eb0*/  LEA R65, P2, R6, R65, 0x2 ;  /* 0x0000004106417211 */ /* 0x000fe200078410ff */
[----:B------:R-:W-:Y:S01]  /*1ec0*/  UISETP.NE.AND UP0, UPT, UR6, URZ, UPT ;  /* 0x000000ff0600728c */ /* 0x000fe2000bf05270 */
[C---:B-----5:R-:W-:Y:S01]  /*1ed0*/  FFMA.FTZ R55, R68.reuse, R75, R55 ;  /* 0x0000004b44377223 */ /* 0x060fe20000010037 */
        /* <DEDUP_REMOVED lines=8> */
.L_x_4822:
[----:B------:R-:W-:Y:S01]  /*1f60*/  BAR.SYNC.DEFER_BLOCKING 0x0 ;  /* 0x0000000000007b1d */ /* 0x000fe20000010000 */
[----:B------:R-:W-:Y:S01]  /*1f70*/  ISETP.NE.AND P0, PT, R23, RZ, PT ;  /* 0x000000ff1700720c */ /* 0x000fe20003f05270 */
[----:B------:R-:W-:Y:S01]  /*1f80*/  VIADD R29, R29, 0x1 ;  /* 0x000000011d1d7836 */ /* 0x000fe20000000000 */
[----:B------:R-:W-:Y:S02]  /*1f90*/  F2FP.BF16.F32.PACK_AB R58, R58, R55 ;  /* 0x000000373a3a723e */ /* 0x000fe400000010ff */
[----:B------:R-:W-:-:S09]  /*1fa0*/  F2FP.BF16.F32.PACK_AB R59, R57, R56 ;  /* 0x00000038393b723e */ /* 0x000fd200000010ff */
[----:B------:R-:W1:Y:S01]  /*1fb0*/  @!P0 LDC R13, c[0x0][0x388] ;  /* 0x0000e200ff0d8b82 */ /* 0x000e620000000800 */
[----:B------:R-:W-:Y:S01]  /*1fc0*/  STS.64 [R50], R58 ;  /* 0x0000003a32007388 */ /* 0x000fe20000000a00 */
[----:B------:R-:W-:-:S03]  /*1fd0*/  NOP ;  /* 0x0000000000007918 */ /* 0x000fc60000000000 */
[----:B0-----:R-:W-:Y:S04]  /*1fe0*/  LDS.U16 R15, [R48] ;  /* 0x00000000300f7984 */ /* 0x001fe80000000400 */
[----:B------:R-:W-:Y:S01]  /*1ff0*/  LDS.U16 R17, [R48+0x40] ;  /* 0x0000400030117984 */ /* 0x000fe20000000400 */
[----:B-1----:R-:W-:-:S03]  /*2000*/  @!P0 IADD3 R14, PT, PT, -R46, R13, RZ ;  /* 0x0000000d2e0e8210 */ /* 0x002fc60007ffe1ff */
        /* <DEDUP_REMOVED lines=16> */
[----:B------:R1:W-:Y:S01]  /*2110*/  @!P2 STG.E.U16 desc[UR16][R12.64+0x80], R19 ;  /* 0x000080130c00a986 */ /* 0x0003e2000c101510 */
[----:B------:R-:W-:-:S03]  /*2120*/  IADD3 R33, P2, PT, R33, 0x100, RZ ;  /* 0x0000010021217810 */ /* 0x000fc60007f5e0ff */
[----:B------:R1:W-:Y:S01]  /*2130*/  @!P1 STG.E.U16 desc[UR16][R12.64+0x40], R17 ;  /* 0x000040110c009986 */ /* 0x0003e2000c101510 */
[----:B------:R-:W-:Y:S01]  /*2140*/  IADD3 R44, P1, PT, R44, 0x100, RZ ;  /* 0x000001002c2c7810 */ /* 0x000fe20007f3e0ff */
[----:B------:R-:W-:Y:S01]  /*2150*/  IMAD.X R39, RZ, RZ, R39, P2 ;  /* 0x000000ffff277224 */ /* 0x000fe200010e0627 */
[----:B0-----:R-:W-:Y:S01]  /*2160*/  ISETP.NE.AND P0, PT, R29, UR4, PT ;  /* 0x000000041d007c0c */ /* 0x001fe2000bf05270 */
[----:B------:R1:W-:Y:S01]  /*2170*/  @!P3 STG.E.U16 desc[UR16][R12.64+0xc0], R21 ;  /* 0x0000c0150c00b986 */ /* 0x0003e2000c101510 */
[----:B------:R-:W-:Y:S02]  /*2180*/  IADD3 R32, P3, PT, R32, 0x100, RZ ;  /* 0x0000010020207810 */ /* 0x000fe40007f7e0ff */
[----:B------:R-:W-:Y:S02]  /*2190*/  IADD3.X R45, PT, PT, RZ, R45, RZ, P1, !PT ;  /* 0x0000002dff2d7210 */ /* 0x000fe40000ffe4ff */
[----:B------:R-:W-:-:S07]  /*21a0*/  IADD3.X R38, PT, PT, RZ, R38, RZ, P3, !PT ;  /* 0x00000026ff267210 */ /* 0x000fce0001ffe4ff */
[----:B-1----:R-:W-:Y:S05]  /*21b0*/  @P0 BRA `(.L_x_4826) ;  /* 0xffffffe400840947 */ /* 0x002fea000383ffff */
[----:B------:R-:W-:Y:S05]  /*21c0*/  EXIT ;  /* 0x000000000000794d */ /* 0x000fea0003800000 */
.L_x_4827:
        /* <DEDUP_REMOVED lines=11> */
.L_x_5146:


//--------------------- .text._Z25selective_scan_fwd_kernelI32Selective_Scan_fwd_kernel_traitsILi32ELi4ELi1ELb0ELb1ELb0ELb1EN3c108BFloat16EfEEv13SSMParamsBase --------------------------
	.section	.text._Z25selective_scan_fwd_kernelI32Selective_Scan_fwd_kernel_traitsILi32ELi4ELi1ELb0ELb1ELb0ELb1EN3c108BFloat16EfEEv13SSMParamsBase,"ax",@progbits
	.align	128
        .global         _Z25selective_scan_fwd_kernelI32Selective_Scan_fwd_kernel_traitsILi32ELi4ELi1ELb0ELb1ELb0ELb1EN3c108BFloat16EfEEv13SSMParamsBase
        .type           _Z25selective_scan_fwd_kernelI32Selective_Scan_fwd_kernel_traitsILi32ELi4ELi1ELb0ELb1ELb0ELb1EN3c108BFloat16EfEEv13SSMParamsBase,@function
        .size           _Z25selective_scan_fwd_kernelI32Selective_Scan_fwd_kernel_traitsILi32ELi4ELi1ELb0ELb1ELb0ELb1EN3c108BFloat16EfEEv13SSMParamsBase,(.L_x_5147 - _Z25selective_scan_fwd_kernelI32Selective_Scan_fwd_kernel_traitsILi32ELi4ELi1ELb0ELb1ELb0ELb1EN3c108BFloat16EfEEv13SSMParamsBase)
        .other          _Z25selective_scan_fwd_kernelI32Selective_Scan_fwd_kernel_traitsILi32ELi4ELi1ELb0ELb1ELb0ELb1EN3c108BFloat16EfEEv13SSMParamsBase,@"STO_CUDA_ENTRY STV_DEFAULT"
_Z25selective_scan_fwd_kernelI32Selective_Scan_fwd_kernel_traitsILi32ELi4ELi1ELb0ELb1ELb0ELb1EN3c108BFloat16EfEEv13SSMParamsBase:
.text._Z25selective_scan_fwd_kernelI32Selective_Scan_fwd_kernel_traitsILi32ELi4ELi1ELb0ELb1ELb0ELb1EN3c108BFloat16EfEEv13SSMParamsBase:
        /* <DEDUP_REMOVED lines=30> */
[----:B0-----:R-:W-:Y:S02]  /*01e0*/  HFMA2 R6, -RZ, RZ, 0, 0 ;  /* 0x00000000ff067431 */ /* 0x001fe400000001ff */
[----:B---3--:R-:W-:-:S04]  /*01f0*/  IMAD.MOV R10, RZ, RZ, -R7 ;  /* 0x000000ffff0a7224 */ /* 0x008fc800078e0a07 */
        /* <DEDUP_REMOVED lines=9> */
[----:B------:R-:W-:Y:S01]  /*0290*/  LOP3.LUT R2, R0, R11, RZ, 0x3c, !PT ;  /* 0x0000000b00027212 */ /* 0x000fe200078e3cff */
[----:B------:R-:W-:Y:S01]  /*02a0*/  UIMAD.WIDE.U32 UR4, UR20, UR8, URZ ;  /* 0x00000008140472a5 */ /* 0x000fe2000f8e00ff */
[----:B------:R-:W-:Y:S01]  /*02b0*/  @!P2 IADD3 R7, PT, PT, R7, 0x1, RZ ;  /* 0x000000010707a810 */ /* 0x000fe20007ffe0ff */
[----:B------:R-:W0:Y:S01]  /*02c0*/  LDC R9, c[0x0][0x384] ;  /* 0x0000e100ff097b82 */ /* 0x000e220000000800 */
[----:B------:R-:W-:Y:S02]  /*02d0*/  ISETP.GE.AND P3, PT, R2, RZ, PT ;  /* 0x000000ff0200720c */ /* 0x000fe40003f66270 */
[----:B------:R-:W-:-:S05]  /*02e0*/  ISETP.NE.AND P1, PT, R11, RZ, PT ;  /* 0x000000ff0b00720c */ /* 0x000fca0003f25270 */
[----:B------:R-:W-:-:S04]  /*02f0*/  @P0 VIADD R7, R7, 0x1 ;  /* 0x0000000107070836 */ /* 0x000fc80000000000 */
[----:B------:R-:W-:Y:S01]  /*0300*/  IMAD.MOV.U32 R8, RZ, RZ, R7 ;  /* 0x000000ffff087224 */ /* 0x000fe200078e0007 */
[----:B------:R-:W-:-:S04]  /*0310*/  UIMAD.WIDE.U32 UR6, UR20, UR12, URZ ;  /* 0x0000000c140672a5 */ /* 0x000fc8000f8e00ff */
[----:B------:R-:W-:Y:S02]  /*0320*/  @!P3 IADD3 R8, PT, PT, -R8, RZ, RZ ;  /* 0x000000ff0808b210 */ /* 0x000fe40007ffe1ff */
[----:B------:R-:W-:Y:S02]  /*0330*/  @!P1 LOP3.LUT R8, RZ, R11, RZ, 0x33, !PT ;  /* 0x0000000bff089212 */ /* 0x000fe400078e33ff */
[----:B------:R-:W3:Y:S01]  /*0340*/  LDC.64 R10, c[0x0][0x460] ;  /* 0x00011800ff0a7b82 */ /* 0x000ee20000000a00 */
[----:B------:R-:W-:Y:S01]  /*0350*/  IMAD.U32 R2, RZ, RZ, UR4 ;  /* 0x00000004ff027e24 */ /* 0x000fe2000f8e00ff */
[----:B----4-:R-:W-:Y:S01]  /*0360*/  ISETP.GE.AND P0, PT, R18, 0x1, PT ;  /* 0x000000011200780c */ /* 0x010fe20003f06270 */
[----:B------:R-:W-:Y:S02]  /*0370*/  UIMAD UR4, UR20, UR13, UR7 ;  /* 0x0000000d140472a4 */ /* 0x000fe4000f8e0207 */
[----:B------:R-:W-:Y:S01]  /*0380*/  IMAD.U32 R5, RZ, RZ, UR7 ;  /* 0x00000007ff057e24 */ /* 0x000fe2000f8e00ff */
[----:B------:R-:W-:-:S02]  /*0390*/  UIMAD UR8, UR20, UR9, UR5 ;  /* 0x00000009140872a4 */ /* 0x000fc4000f8e0205 */
[----:B------:R-:W-:Y:S02]  /*03a0*/  IMAD.U32 R3, RZ, RZ, UR5 ;  /* 0x00000005ff037e24 */ /* 0x000fe4000f8e00ff */
[----:B------:R-:W-:Y:S01]  /*03b0*/  IMAD.U32 R5, RZ, RZ, UR4 ;  /* 0x00000004ff057e24 */ /* 0x000fe2000f8e00ff */
[----:B------:R-:W-:Y:S01]  /*03c0*/  UIMAD.WIDE.U32 UR4, UR20, UR16, URZ ;  /* 0x00000010140472a5 */ /* 0x000fe2000f8e00ff */
[----:B------:R-:W-:Y:S02]  /*03d0*/  MOV R4, UR6 ;  /* 0x0000000600047c02 */ /* 0x000fe40008000f00 */
[----:B------:R-:W-:Y:S01]  /*03e0*/  MOV R3, UR8 ;  /* 0x0000000800037c02 */ /* 0x000fe20008000f00 */
[----:B------:R-:W-:Y:S01]  /*03f0*/  UIMAD UR6, UR20, UR17, UR5 ;  /* 0x00000011140672a4 */ /* 0x000fe2000f8e0205 */
[----:B-12---:R-:W-:Y:S11]  /*0400*/  @!P0 EXIT ;  /* 0x000000000000894d */ /* 0x006ff60003800000 */
[----:B------:R-:W1:Y:S01]  /*0410*/  S2R R22, SR_TID.X ;  /* 0x0000000000167919 */ /* 0x000e620000002100 */
[----:B------:R-:W2:Y:S01]  /*0420*/  LDCU.64 UR8, c[0x0][0x3d8] ;  /* 0x00007b00ff0877ac */ /* 0x000ea20008000a00 */
[C---:B------:R-:W-:Y:S01]  /*0430*/  IMAD.WIDE.U32 R2, R0.reuse, UR10, R2 ;  /* 0x0000000a00027c25 */ /* 0x040fe2000f8e0002 */
[----:B------:R-:W-:Y:S01]  /*0440*/  SHF.R.S32.HI R7, RZ, 0x1f, R8 ;  /* 0x0000001fff077819 */ /* 0x000fe20000011408 */
[----:B------:R-:W4:Y:S01]  /*0450*/  LDC.64 R32, c[0x0][0x450] ;  /* 0x00011400ff207b82 */ /* 0x000f220000000a00 */
[----:B------:R-:W-:Y:S01]  /*0460*/  UMOV UR5, UR6 ;  /* 0x0000000600057c82 */ /* 0x000fe20008000000 */
[----:B------:R-:W-:Y:S01]  /*0470*/  IMAD R37, R0, UR11, R3 ;  /* 0x0000000b00257c24 */ /* 0x000fe2000f8e0203 */
[----:B---3--:R-:W-:Y:S01]  /*0480*/  LEA R30, P0, R2, R10, 0x1 ;  /* 0x0000000a021e7211 */ /* 0x008fe200078008ff */
[-C--:B------:R-:W-:Y:S01]  /*0490*/  IMAD R3, R7, R14.reuse, RZ ;  /* 0x0000000e07037224 */ /* 0x080fe200078e02ff */
[----:B------:R-:W3:Y:S01]  /*04a0*/  LDCU.64 UR12, c[0x0][0x3a0] ;  /* 0x00007400ff0c77ac */ /* 0x000ee20008000a00 */
[----:B------:R-:W-:Y:S01]  /*04b0*/  IMAD.WIDE.U32 R6, R8, R14, UR4 ;  /* 0x0000000408067e25 */ /* 0x000fe2000f8e000e */
[----:B------:R-:W-:Y:S01]  /*04c0*/  LEA.HI.X R37, R2, R11, R37, 0x1, P0 ;  /* 0x0000000b02257211 */ /* 0x000fe200000f0c25 */
[----:B------:R-:W3:Y:S01]  /*04d0*/  LDC.64 R34, c[0x0][0x440] ;  /* 0x00011000ff227b82 */ /* 0x000ee20000000a00 */
[----:B------:R-:W1:Y:S01]  /*04e0*/  LDCU UR4, c[0x0][0x38c] ;  /* 0x00007180ff0477ac */ /* 0x000e620008000800 */
[----:B------:R-:W-:Y:S01]  /*04f0*/  IMAD R3, R8, R15, R3 ;  /* 0x0000000f08037224 */ /* 0x000fe200078e0203 */
[----:B------:R-:W-:Y:S01]  /*0500*/  LEA R29, P2, R6, R16, 0x1 ;  /* 0x00000010061d7211 */ /* 0x000fe200078408ff */
[----:B------:R-:W-:Y:S01]  /*0510*/  IMAD.WIDE.U32 R4, R0, UR14, R4 ;  /* 0x0000000e00047c25 */ /* 0x000fe2000f8e0004 */
[----:B------:R-:W-:Y:S01]  /*0520*/  MOV R43, RZ ;  /* 0x000000ff002b7202 */ /* 0x000fe20000000f00 */
[----:B------:R-:W1:Y:S02]  /*0530*/  LDCU.U8 UR7, c[0x0][0x39e] ;  /* 0x000073c0ff0777ac */ /* 0x000e640008000000 */
[----:B------:R-:W-:Y:S01]  /*0540*/  IMAD.IADD R31, R7, 0x1, R3 ;  /* 0x00000001071f7824 */ /* 0x000fe200078e0203 */
[----:B------:R-:W-:Y:S01]  /*0550*/  LEA R41, P1, R4, R12, 0x1 ;  /* 0x0000000c04297211 */ /* 0x000fe200078208ff */
[----:B--2---:R-:W-:-:S03]  /*0560*/  IMAD.WIDE.U32 R2, R0, UR8, RZ ;  /* 0x0000000800027c25 */ /* 0x004fc6000f8e00ff */
[----:B------:R-:W-:Y:S01]  /*0570*/  LEA.HI.X R31, R6, R17, R31, 0x1, P2 ;  /* 0x00000011061f7211 */ /* 0x000fe200010f0c1f */
[----:B------:R-:W-:Y:S02]  /*0580*/  IMAD R25, R0, UR9, R3 ;  /* 0x0000000900197c24 */ /* 0x000fe4000f8e0203 */
[----:B0-----:R-:W-:Y:S01]  /*0590*/  IMAD R3, R9, UR20, R0 ;  /* 0x0000001409037c24 */ /* 0x001fe2000f8e0200 */
[----:B----4-:R-:W-:Y:S01]  /*05a0*/  LEA R23, P0, R2, R32, 0x2 ;  /* 0x0000002002177211 */ /* 0x010fe200078010ff */
[----:B------:R-:W-:Y:S02]  /*05b0*/  IMAD R36, R0, UR15, R5 ;  /* 0x0000000f00247c24 */ /* 0x000fe4000f8e0205 */
[----:B------:R-:W-:Y:S01]  /*05c0*/  IMAD R3, R3, R18, RZ ;  /* 0x0000001203037224 */ /* 0x000fe200078e02ff */
[----:B------:R-:W-:Y:S01]  /*05d0*/  LEA.HI.X R25, R2, R33, R25, 0x2, P0 ;  /* 0x0000002102197211 */ /* 0x000fe200000f1419 */
[----:B-1----:R-:W-:Y:S01]  /*05e0*/  IMAD.SHL.U32 R26, R22, 0x4, RZ ;  /* 0x00000004161a7824 */ /* 0x002fe200078e00ff */
[----:B------:R-:W-:Y:S01]  /*05f0*/  LEA.HI.X R36, R4, R13, R36, 0x1, P1 ;  /* 0x0000000d04247211 */ /* 0x000fe200008f0c24 */
[----:B------:R-:W-:-:S02]  /*0600*/  IMAD R28, R3, UR4, RZ ;  /* 0x00000004031c7c24 */ /* 0x000fc4000f8e02ff */
[----:B---3--:R-:W-:Y:S01]  /*0610*/  IMAD.WIDE.U32 R4, R0, UR12, RZ ;  /* 0x0000000c00047c25 */ /* 0x008fe2000f8e00ff */
[----:B------:R-:W-:-:S03]  /*0620*/  LOP3.LUT R3, R26, 0xf80, RZ, 0xc0, !PT ;  /* 0x00000f801a037812 */ /* 0x000fc600078ec0ff */
[----:B------:R-:W-:Y:S01]  /*0630*/  IMAD R27, R0, UR13, R5 ;  /* 0x0000000d001b7c24 */ /* 0x000fe2000f8e0205 */
[----:B------:R-:W-:Y:S01]  /*0640*/  LOP3.LUT R32, R3, 0x1f, R22, 0xf8, !PT ;  /* 0x0000001f03207812 */ /* 0x000fe200078ef816 */
[----:B------:R-:W-:Y:S01]  /*0650*/  VIADD R33, R26, 0x1 ;  /* 0x000000011a217836 */ /* 0x000fe20000000000 */
[----:B------:R-:W-:Y:S01]  /*0660*/  LEA R24, P1, R4, R34, 0x2 ;  /* 0x0000002204187211 */ /* 0x000fe200078210ff */
[----:B------:R-:W-:Y:S01]  /*0670*/  VIADD R34, R26, 0x2 ;  /* 0x000000021a227836 */ /* 0x000fe20000000000 */
[C---:B------:R-:W-:Y:S01]  /*0680*/  LOP3.LUT R38, R32.reuse, 0x20, RZ, 0xfc, !PT ;  /* 0x0000002020267812 */ /* 0x040fe200078efcff */
[----:B------:R-:W-:Y:S01]  /*0690*/  IMAD.WIDE.U32 R2, R32, 0x2, RZ ;  /* 0x0000000220027825 */ /* 0x000fe200078e00ff */
[----:B------:R-:W-:Y:S02]  /*06a0*/  LEA.HI.X R27, R4, R35, R27, 0x2, P1 ;  /* 0x00000023041b7211 */ /* 0x000fe400008f141b */
[----:B------:R-:W-:Y:S02]  /*06b0*/  IADD3 R35, PT, PT, R26, 0x3, RZ ;  /* 0x000000031a237810 */ /* 0x000fe40007ffe0ff */
[----:B------:R-:W-:-:S02]  /*06c0*/  LOP3.LUT R39, R32, 0x40, RZ, 0xfc, !PT ;  /* 0x0000004020277812 */ /* 0x000fc400078efcff */
[----:B------:R-:W-:Y:S02]  /*06d0*/  LOP3.LUT R40, R32, 0x60, RZ, 0xfc, !PT ;  /* 0x0000006020287812 */ /* 0x000fe400078efcff */
[----:B------:R-:W-:-:S07]  /*06e0*/  LOP3.LUT R42, R2, 0x80, RZ, 0xfc, !PT ;  /* 0x00000080022a7812 */ /* 0x000fce00078efcff */
.L_x_4840:
[----:B0-----:R-:W0:Y:S01]  /*06f0*/  LDCU UR4, c[0x0][0x388] ;  /* 0x00007100ff0477ac */ /* 0x001e220008000800 */
[----:B------:R-:W-:Y:S01]  /*0700*/  IMAD.SHL.U32 R52, R43, 0x80, RZ ;  /* 0x000000802b347824 */ /* 0x000fe200078e00ff */
[----:B------:R-:W-:Y:S01]  /*0710*/  PRMT R9, RZ, 0x7610, R9 ;  /* 0x00007610ff097816 */ /* 0x000fe20000000009 */
[----:B------:R-:W-:Y:S01]  /*0720*/  IMAD.SHL.U32 R6, R32, 0x2, RZ ;  /* 0x0000000220067824 */ /* 0x000fe200078e00ff */
[----:B------:R-:W-:Y:S02]  /*0730*/  PRMT R11, RZ, 0x7610, R11 ;  /* 0x00007610ff0b7816 */ /* 0x000fe4000000000b */
[----:B------:R-:W-:Y:S02]  /*0740*/  PRMT R13, RZ, 0x7610, R13 ;  /* 0x00007610ff0d7816 */ /* 0x000fe4000000000d */
[----:B------:R-:W-:Y:S01]  /*0750*/  PRMT R15, RZ, 0x7610, R15 ;  /* 0x00007610ff0f7816 */ /* 0x000fe2000000000f */
[----:B------:R-:W-:Y:S01]  /*0760*/  BAR.SYNC.DEFER_BLOCKING 0x0 ;  /* 0x0000000000007b1d */ /* 0x000fe20000010000 */
[----:B------:R-:W-:-:S04]  /*0770*/  IADD3 R4, P4, PT, R6, R30, RZ ;  /* 0x0000001e06047210 */ /* 0x000fc80007f9e0ff */
[----:B------:R-:W-:-:S03]  /*0780*/  IADD3.X R5, PT, PT, RZ, R37, RZ, P4, !PT ;  /* 0x00000025ff057210 */ /* 0x000fc600027fe4ff */
[----:B------:R-:W1:Y:S01]  /*0790*/  S2UR UR5, SR_CgaCtaId ;  /* 0x00000000000579c3 */ /* 0x000e620000008800 */
[----:B0-----:R-:W-:-:S04]  /*07a0*/  IADD3 R45, PT, PT, -R52, UR4, RZ ;  /* 0x00000004342d7c10 */ /* 0x001fc8000fffe1ff */
[-C--:B------:R-:W-:Y:S01]  /*07b0*/  ISETP.GE.AND P0, PT, R32, R45.reuse, PT ;  /* 0x0000002d2000720c */ /* 0x080fe20003f06270 */
[----:B------:R-:W0:Y:S01]  /*07c0*/  S2R R53, SR_LANEID ;  /* 0x0000000000357919 */ /* 0x000e220000000000 */
[-C--:B------:R-:W-:Y:S01]  /*07d0*/  ISETP.GE.AND P1, PT, R38, R45.reuse, PT ;  /* 0x0000002d2600720c */ /* 0x080fe20003f26270 */
[----:B------:R-:W2:Y:S01]  /*07e0*/  LDC R12, c[0x0][0x38c] ;  /* 0x0000e300ff0c7b82 */ /* 0x000ea20000000800 */
[-C--:B------:R-:W-:Y:S02]  /*07f0*/  ISETP.GE.AND P2, PT, R39, R45.reuse, PT ;  /* 0x0000002d2700720c */ /* 0x080fe40003f46270 */
[----:B------:R-:W-:-:S07]  /*0800*/  ISETP.GE.AND P3, PT, R40, R45, PT ;  /* 0x0000002d2800720c */ /* 0x000fce0003f66270 */
[----:B------:R-:W3:Y:S04]  /*0810*/  @!P0 LDG.E.U16 R9, desc[UR18][R4.64] ;  /* 0x0000001204098981 */ /* 0x000ee8000c1e1500 */
[----:B------:R-:W4:Y:S04]  /*0820*/  @!P1 LDG.E.U16 R11, desc[UR18][R4.64+0x40] ;  /* 0x00004012040b9981 */ /* 0x000f28000c1e1500 */
[----:B------:R-:W2:Y:S04]  /*0830*/  @!P2 LDG.E.U16 R13, desc[UR18][R4.64+0x80] ;  /* 0x00008012040da981 */ /* 0x000ea8000c1e1500 */
[----:B------:R-:W2:Y:S01]  /*0840*/  @!P3 LDG.E.U16 R15, desc[UR18][R4.64+0xc0] ;  /* 0x0000c012040fb981 */ /* 0x000ea2000c1e1500 */
[----:B------:R-:W-:Y:S01]  /*0850*/  UMOV UR4, 0x400 ;  /* 0x0000040000047882 */ /* 0x000fe20000000000 */
[----:B------:R-:W-:Y:S01]  /*0860*/  IADD3 R6, P4, PT, R6, R41, RZ ;  /* 0x0000002906067210 */ /* 0x000fe20007f9e0ff */
[----:B-1----:R-:W-:Y:S01]  /*0870*/  ULEA UR4, UR5, UR4, 0x18 ;  /* 0x0000000405047291 */ /* 0x002fe2000f8ec0ff */
[----:B------:R-:W-:-:S02]  /*0880*/  PRMT R17, RZ, 0x7610, R17 ;  /* 0x00007610ff117816 */ /* 0x000fc40000000011 */
[----:B------:R-:W-:Y:S01]  /*0890*/  PRMT R19, RZ, 0x7610, R19 ;  /* 0x00007610ff137816 */ /* 0x000fe20000000013 */
[----:B------:R-:W-:Y:S01]  /*08a0*/  IMAD.X R7, RZ, RZ, R36, P4 ;  /* 0x000000ffff077224 */ /* 0x000fe200020e0624 */
[----:B------:R-:W-:Y:S02]  /*08b0*/  PRMT R47, RZ, 0x7610, R47 ;  /* 0x00007610ff2f7816 */ /* 0x000fe4000000002f */
[C---:B0-----:R-:W-:Y:S02]  /*08c0*/  LEA R44, R53.reuse, UR4, 0x1 ;  /* 0x00000004352c7c11 */ /* 0x041fe4000f8e08ff */
[----:B------:R-:W-:Y:S02]  /*08d0*/  LEA R46, R53, UR4, 0x3 ;  /* 0x00000004352e7c11 */ /* 0x000fe4000f8e18ff */
[----:B------:R-:W-:Y:S01]  /*08e0*/  PRMT R49, RZ, 0x7610, R49 ;  /* 0x00007610ff317816 */ /* 0x000fe20000000031 */
[----:B---3--:R-:W-:Y:S04]  /*08f0*/  STS.U16 [R44], R9 ;  /* 0x000000092c007388 */ /* 0x008fe80000000400 */
[----:B----4-:R-:W-:Y:S04]  /*0900*/  STS.U16 [R44+0x40], R11 ;  /* 0x0000400b2c007388 */ /* 0x010fe80000000400 */
[----:B--2---:R-:W-:Y:S04]  /*0910*/  STS.U16 [R44+0x80], R13 ;  /* 0x0000800d2c007388 */ /* 0x004fe80000000400 */
        /* <DEDUP_REMOVED lines=15> */
[C---:B0-----:R-:W-:Y:S01]  /*0a10*/  PRMT R8, R54.reuse, 0x7632, R8 ;  /* 0x0000763236087816 */ /* 0x041fe20000000008 */
[----:B------:R-:W-:Y:S01]  /*0a20*/  IMAD.U32 R54, R54, 0x10000, RZ ;  /* 0x0001000036367824 */ /* 0x000fe200078e00ff */
[C---:B------:R-:W-:Y:S02]  /*0a30*/  PRMT R9, R55.reuse, 0x7632, R9 ;  /* 0x0000763237097816 */ /* 0x040fe40000000009 */
[----:B------:R-:W-:Y:S01]  /*0a40*/  SHF.L.U32 R10, R55, 0x10, RZ ;  /* 0x00000010370a7819 */ /* 0x000fe200000006ff */
[----:B-----5:R-:W-:Y:S01]  /*0a50*/  FADD.FTZ R54, R54, R21 ;  /* 0x0000001536367221 */ /* 0x020fe20000010000 */
[----:B------:R-:W-:Y:S02]  /*0a60*/  IMAD.U32 R8, R8, 0x10000, RZ ;  /* 0x0001000008087824 */ /* 0x000fe400078e00ff */
[----:B------:R-:W-:-:S02]  /*0a70*/  IMAD.U32 R6, R9, 0x10000, RZ ;  /* 0x0001000009067824 */ /* 0x000fc400078e00ff */
[--C-:B------:R-:W-:Y:S01]  /*0a80*/  FADD.FTZ R55, R10, R21.reuse ;  /* 0x000000150a377221 */ /* 0x100fe20000010000 */
[----:B------:R-:W-:Y:S01]  /*0a90*/  FSETP.GTU.FTZ.AND P0, PT, R54, 20, PT ;  /* 0x41a000003600780b */ /* 0x000fe20003f1c000 */
[--C-:B------:R-:W-:Y:S01]  /*0aa0*/  FADD.FTZ R56, R8, R21.reuse ;  /* 0x0000001508387221 */ /* 0x100fe20000010000 */
[----:B------:R-:W-:Y:S02]  /*0ab0*/  FADD.FTZ R57, R6, R21 ;  /* 0x0000001506397221 */ /* 0x000fe40000010000 */
[----:B------:R-:W-:Y:S02]  /*0ac0*/  ISETP.EQ.OR P3, PT, RZ, UR7, P0 ;  /* 0x00000007ff007c0c */ /* 0x000fe40008762670 */
[----:B------:R-:W-:Y:S02]  /*0ad0*/  FSETP.GTU.FTZ.AND P1, PT, R55, 20, PT ;  /* 0x41a000003700780b */ /* 0x000fe40003f3c000 */
[----:B------:R-:W-:Y:S02]  /*0ae0*/  FSETP.GTU.FTZ.AND P2, PT, R56, 20, PT ;  /* 0x41a000003800780b */ /* 0x000fe40003f5c000 */
[----:B------:R-:W-:-:S02]  /*0af0*/  FSETP.GTU.FTZ.AND P4, PT, R57, 20, PT ;  /* 0x41a000003900780b */ /* 0x000fc40003f9c000 */
[----:B------:R-:W-:Y:S02]  /*0b00*/  ISETP.EQ.OR P0, PT, RZ, UR7, P1 ;  /* 0x00000007ff007c0c */ /* 0x000fe40008f02670 */
[----:B------:R-:W-:Y:S02]  /*0b10*/  ISETP.EQ.OR P2, PT, RZ, UR7, P2 ;  /* 0x00000007ff007c0c */ /* 0x000fe40009742670 */
        /* <DEDUP_REMOVED lines=32> */
.L_x_4829:
[----:B------:R-:W-:Y:S05]  /*0d20*/  BSYNC.RECONVERGENT B0 ;  /* 0x0000000000007941 */ /* 0x000fea0003800200 */
.L_x_4828:
        /* <DEDUP_REMOVED lines=32> */
.L_x_4831:
[----:B------:R-:W-:Y:S05]  /*0f30*/  BSYNC.RECONVERGENT B0 ;  /* 0x0000000000007941 */ /* 0x000fea0003800200 */
.L_x_4830:
        /* <DEDUP_REMOVED lines=32> */
.L_x_4833:
[----:B------:R-:W-:Y:S05]  /*1140*/  BSYNC.RECONVERGENT B0 ;  /* 0x0000000000007941 */ /* 0x000fea0003800200 */
.L_x_4832:
        /* <DEDUP_REMOVED lines=32> */
.L_x_4835:
[----:B------:R-:W-:Y:S05]  /*1350*/  BSYNC.RECONVERGENT B0 ;  /* 0x0000000000007941 */ /* 0x000fea0003800200 */
.L_x_4834:
        /* <DEDUP_REMOVED lines=8> */
[----:B------:R-:W-:Y:S01]  /*13e0*/  PRMT R51, RZ, 0x7610, R51 ;  /* 0x00007610ff337816 */ /* 0x000fe20000000033 */
[----:B------:R-:W-:-:S02]  /*13f0*/  IMAD.U32 R61, R4, 0x10000, RZ ;  /* 0x00010000043d7824 */ /* 0x000fc400078e00ff */
[-C--:B------:R-:W-:Y:S01]  /*1400*/  FMUL.FTZ R50, R60, R20.reuse ;  /* 0x000000143c327220 */ /* 0x080fe20000410000 */
[-C--:B------:R-:W-:Y:S01]  /*1410*/  FMUL.FTZ R48, R59, R20.reuse ;  /* 0x000000143b307220 */ /* 0x080fe20000410000 */
[----:B------:R-:W-:Y:S01]  /*1420*/  FMUL.FTZ R47, R61, R20 ;  /* 0x000000143d2f7220 */ /* 0x000fe20000410000 */
[----:B------:R-:W-:Y:S06]  /*1430*/  @!P0 BRA `(.L_x_4836) ;  /* 0x0000000800b48947 */ /* 0x000fec0003800000 */
[----:B------:R-:W0:Y:S01]  /*1440*/  LDC.64 R6, c[0x0][0x3c0] ;  /* 0x0000f000ff067b82 */ /* 0x000e220000000a00 */
[----:B------:R-:W-:Y:S01]  /*1450*/  IMAD R63, R43, R12, RZ ;  /* 0x0000000c2b3f7224 */ /* 0x000fe200078e02ff */
[----:B------:R-:W-:Y:S01]  /*1460*/  IADD3 R19, P2, PT, R29, R42, RZ ;  /* 0x0000002a1d137210 */ /* 0x000fe20007f5e0ff */
[----:B------:R-:W-:Y:S01]  /*1470*/  FMUL.FTZ R58, R13, R54 ;  /* 0x000000360d3a7220 */ /* 0x000fe20000410000 */
[----:B------:R-:W-:Y:S01]  /*1480*/  ISETP.NE.AND P0, PT, R43, RZ, PT ;  /* 0x000000ff2b00720c */ /* 0x000fe20003f05270 */
[----:B------:R-:W-:Y:S01]  /*1490*/  FMUL.FTZ R59, R59, R56 ;  /* 0x000000383b3b7220 */ /* 0x000fe20000410000 */
[----:B------:R-:W-:Y:S01]  /*14a0*/  VIMNMX R12, PT, PT, R12, 0x1, !PT ;  /* 0x000000010c0c7848 */ /* 0x000fe20007fe0100 */
[----:B------:R-:W-:Y:S01]  /*14b0*/  FMUL.FTZ R60, R60, R55 ;  /* 0x000000373c3c7220 */ /* 0x000fe20000410000 */
[----:B------:R-:W1:Y:S01]  /*14c0*/  LDC.64 R8, c[0x0][0x3e0] ;  /* 0x0000f800ff087b82 */ /* 0x000e620000000a00 */
[----:B------:R-:W-:Y:S01]  /*14d0*/  FMUL.FTZ R61, R61, R57 ;  /* 0x000000393d3d7220 */ /* 0x000fe20000410000 */
[----:B------:R-:W-:Y:S01]  /*14e0*/  ISETP.GE.AND P1, PT, R32, R45, PT ;  /* 0x0000002d2000720c */ /* 0x000fe20003f26270 */
[----:B------:R-:W-:Y:S01]  /*14f0*/  IMAD.MOV.U32 R64, RZ, RZ, R27 ;  /* 0x000000ffff407224 */ /* 0x000fe200078e001b */
[----:B------:R-:W-:Y:S01]  /*1500*/  MOV R67, R24 ;  /* 0x0000001800437202 */ /* 0x000fe20000000f00 */
[----:B------:R-:W-:Y:S01]  /*1510*/  IMAD.MOV.U32 R62, RZ, RZ, R25 ;  /* 0x000000ffff3e7224 */ /* 0x000fe200078e0019 */
[----:B------:R-:W-:Y:S01]  /*1520*/  MOV R65, R23 ;  /* 0x0000001700417202 */ /* 0x000fe20000000f00 */
[----:B------:R-:W-:Y:S01]  /*1530*/  IMAD.X R72, R3, 0x1, R31, P2 ;  /* 0x0000000103487824 */ /* 0x000fe200010e061f */
[----:B------:R-:W2:Y:S01]  /*1540*/  LDC.64 R10, c[0x0][0x3a8] ;  /* 0x0000ea00ff0a7b82 */ /* 0x000ea20000000a00 */
[----:B------:R-:W-:Y:S01]  /*1550*/  ISETP.EQ.AND P0, PT, R22, RZ, P0 ;  /* 0x000000ff1600720c */ /* 0x000fe20000702270 */
[----:B------:R-:W-:Y:S01]  /*1560*/  UIADD3 UR5, UPT, UPT, UR4, 0x130, URZ ;  /* 0x0000013004057890 */ /* 0x000fe2000fffe0ff */
[----:B------:R-:W-:-:S05]  /*1570*/  IADD3 R66, PT, PT, -R12, RZ, RZ ;  /* 0x000000ff0c427210 */ /* 0x000fca0007ffe1ff */
[----:B------:R-:W3:Y:S01]  /*1580*/  LDC.64 R4, c[0x0][0x480] ;  /* 0x00012000ff047b82 */ /* 0x000ee20000000a00 */
[----:B0-----:R-:W-:Y:S02]  /*1590*/  SHF.L.U64.HI R7, R6, 0x1, R7 ;  /* 0x0000000106077819 */ /* 0x001fe40000010207 */
[----:B-1----:R-:W-:Y:S02]  /*15a0*/  SHF.L.U64.HI R9, R8, 0x2, R9 ;  /* 0x0000000208097819 */ /* 0x002fe40000010209 */
[----:B--2---:R-:W-:-:S07]  /*15b0*/  SHF.L.U64.HI R11, R10, 0x2, R11 ;  /* 0x000000020a0b7819 */ /* 0x004fce000001020b */
.L_x_4839:
        /* <DEDUP_REMOVED lines=9> */
[----:B------:R-:W-:Y:S01]  /*1650*/  MOV R14, R67 ;  /* 0x00000043000e7202 */ /* 0x000fe20000000f00 */
[----:B------:R-:W-:-:S05]  /*1660*/  IMAD.MOV.U32 R15, RZ, RZ, R64 ;  /* 0x000000ffff0f7224 */ /* 0x000fca00078e0040 */
[----:B------:R0:W3:Y:S01]  /*1670*/  LDG.E R69, desc[UR18][R14.64] ;  /* 0x000000120e457981 */ /* 0x0000e2000c1e1900 */
[----:B------:R-:W-:Y:S02]  /*1680*/  HFMA2 R17, -RZ, RZ, 0, 0 ;  /* 0x00000000ff117431 */ /* 0x000fe400000001ff */
[----:B------:R-:W-:Y:S01]  /*1690*/  IMAD.MOV.U32 R19, RZ, RZ, RZ ;  /* 0x000000ffff137224 */ /* 0x000fe200078e00ff */
[----:B------:R-:W-:Y:S01]  /*16a0*/  ISETP.GE.U32.AND P5, PT, R26, R45, PT ;  /* 0x0000002d1a00720c */ /* 0x000fe20003fa6070 */
[----:B------:R-:W1:Y:S01]  /*16b0*/  S2UR UR6, SR_CgaCtaId ;  /* 0x00000000000679c3 */ /* 0x000e620000008800 */
[----:B------:R-:W-:Y:S02]  /*16c0*/  UMOV UR4, 0x400 ;  /* 0x0000040000047882 */ /* 0x000fe40000000000 */
[----:B-1----:R-:W-:Y:S01]  /*16d0*/  ULEA UR4, UR6, UR4, 0x18 ;  /* 0x0000000406047291 */ /* 0x002fe2000f8ec0ff */
[----:B--2---:R-:W-:Y:S02]  /*16e0*/  @!P1 PRMT R17, R70, 0x5410, RZ ;  /* 0x0000541046119816 */ /* 0x004fe400000000ff */
[----:B----4-:R-:W-:-:S02]  /*16f0*/  @!P3 PRMT R19, R18, 0x5410, RZ ;  /* 0x000054101213b816 */ /* 0x010fc400000000ff */
[----:B---3--:R-:W-:Y:S02]  /*1700*/  @!P2 PRMT R17, R17, 0x5410, R16 ;  /* 0x000054101111a816 */ /* 0x008fe40000000010 */
        /* <DEDUP_REMOVED lines=8> */
[----:B0-----:R-:W0:Y:S01]  /*1790*/  LDS.64 R14, [R46] ;  /* 0x000000002e0e7984 */ /* 0x001e220000000a00 */
[----:B------:R-:W-:-:S04]  /*17a0*/  FMUL.FTZ R18, R69, 1.4426950216293334961 ;  /* 0x3fb8aa3b45127820 */ /* 0x000fc80000410000 */
[C---:B------:R-:W-:Y:S01]  /*17b0*/  FMUL.FTZ R70, R18.reuse, R56 ;  /* 0x0000003812467220 */ /* 0x040fe20000410000 */
[C---:B------:R-:W-:Y:S01]  /*17c0*/  FMUL.FTZ R71, R18.reuse, R55 ;  /* 0x0000003712477220 */ /* 0x040fe20000410000 */
[----:B-1----:R-:W-:Y:S01]  /*17d0*/  MOV R16, R65 ;  /* 0x0000004100107202 */ /* 0x002fe20000000f00 */
[----:B------:R-:W-:Y:S02]  /*17e0*/  IMAD.MOV.U32 R17, RZ, RZ, R62 ;  /* 0x000000ffff117224 */ /* 0x000fe400078e003e */
[C---:B------:R-:W-:Y:S01]  /*17f0*/  FMUL.FTZ R73, R18.reuse, R57 ;  /* 0x0000003912497220 */ /* 0x040fe20000410000 */
[----:B------:R-:W1:Y:S02]  /*1800*/  MUFU.EX2 R70, R70 ;  /* 0x0000004600467308 */ /* 0x000e640000000800 */
[----:B------:R2:W5:Y:S06]  /*1810*/  LDG.E R68, desc[UR18][R16.64] ;  /* 0x0000001210447981 */ /* 0x00056c000c1e1900 */
[----:B------:R-:W3:Y:S01]  /*1820*/  MUFU.EX2 R71, R71 ;  /* 0x0000004700477308 */ /* 0x000ee20000000800 */
[----:B------:R-:W-:Y:S01]  /*1830*/  ISETP.GE.U32.AND P4, PT, R33, R45, PT ;  /* 0x0000002d2100720c */ /* 0x000fe20003f86070 */
[----:B------:R-:W-:-:S06]  /*1840*/  FMUL.FTZ R18, R18, R54 ;  /* 0x0000003612127220 */ /* 0x000fcc0000410000 */
[----:B------:R-:W4:Y:S01]  /*1850*/  MUFU.EX2 R73, R73 ;  /* 0x0000004900497308 */ /* 0x000f220000000800 */
[C---:B0-----:R-:W-:Y:S02]  /*1860*/  PRMT R19, R14.reuse, 0x7632, R19 ;  /* 0x000076320e137816 */ /* 0x041fe40000000013 */
[----:B------:R-:W-:Y:S02]  /*1870*/  SHF.L.U32 R69, R14, 0x10, RZ ;  /* 0x000000100e457819 */ /* 0x000fe400000006ff */
[----:B--2---:R-:W-:Y:S02]  /*1880*/  SHF.L.U32 R16, R19, 0x10, RZ ;  /* 0x0000001013107819 */ /* 0x004fe400000006ff */
[C---:B------:R-:W-:Y:S01]  /*1890*/  PRMT R14, R15.reuse, 0x7632, R14 ;  /* 0x000076320f0e7816 */ /* 0x040fe2000000000e */
[----:B------:R-:W-:Y:S02]  /*18a0*/  IMAD.U32 R15, R15, 0x10000, RZ ;  /* 0x000100000f0f7824 */ /* 0x000fe400078e00ff */
[----:B------:R-:W-:Y:S01]  /*18b0*/  FMUL.FTZ R72, R58, R69 ;  /* 0x000000453a487220 */ /* 0x000fe20000410000 */
[----:B------:R-:W-:Y:S01]  /*18c0*/  FMUL.FTZ R16, R59, R16 ;  /* 0x000000103b107220 */ /* 0x000fe20000410000 */
[----:B------:R-:W-:Y:S01]  /*18d0*/  ISETP.GE.U32.AND P3, PT, R34, R45, PT ;  /* 0x0000002d2200720c */ /* 0x000fe20003f66070 */
[----:B------:R-:W-:-:S02]  /*18e0*/  IMAD.U32 R14, R14, 0x10000, RZ ;  /* 0x000100000e0e7824 */ /* 0x000fc400078e00ff */
[----:B------:R-:W-:Y:S01]  /*18f0*/  FMUL.FTZ R15, R60, R15 ;  /* 0x0000000f3c0f7220 */ /* 0x000fe20000410000 */
[----:B-1----:R-:W-:Y:S02]  /*1900*/  FSEL R69, R70, 1, !P4 ;  /* 0x3f80000046457808 */ /* 0x002fe40006000000 */
[----:B------:R-:W-:Y:S02]  /*1910*/  FSEL R72, R72, RZ, !P5 ;  /* 0x000000ff48487208 */ /* 0x000fe40006800000 */
[----:B------:R-:W-:Y:S01]  /*1920*/  FSEL R74, R16, RZ, !P4 ;  /* 0x000000ff104a7208 */ /* 0x000fe20006000000 */
[----:B------:R-:W0:Y:S01]  /*1930*/  MUFU.EX2 R18, R18 ;  /* 0x0000001200127308 */ /* 0x000e220000000800 */
[----:B---3--:R-:W-:Y:S01]  /*1940*/  FSEL R70, R71, 1, !P3 ;  /* 0x3f80000047467808 */ /* 0x008fe20005800000 */
[----:B------:R-:W-:Y:S01]  /*1950*/  FMUL.FTZ R14, R61, R14 ;  /* 0x0000000e3d0e7220 */ /* 0x000fe20000410000 */
[----:B------:R-:W-:Y:S02]  /*1960*/  ISETP.GE.U32.AND P2, PT, R35, R45, PT ;  /* 0x0000002d2300720c */ /* 0x000fe40003f46070 */
[----:B------:R-:W-:Y:S01]  /*1970*/  FSEL R71, R15, RZ, !P3 ;  /* 0x000000ff0f477208 */ /* 0x000fe20005800000 */
[----:B------:R-:W-:Y:S01]  /*1980*/  FFMA.FTZ R15, R72, R69, R74 ;  /* 0x00000045480f7223 */ /* 0x000fe2000001004a */
[----:B----4-:R-:W-:-:S02]  /*1990*/  FSEL R73, R73, 1, !P2 ;  /* 0x3f80000049497808 */ /* 0x010fc40005000000 */
        /* <DEDUP_REMOVED lines=71> */
.L_x_4838:
[----:B------:R-:W-:Y:S05]  /*1e10*/  BSYNC.RECONVERGENT B0 ;  /* 0x0000000000007941 */ /* 0x000fea0003800200 */
.L_x_4837:
[----:B------:R-:W-:Y:S02]  /*1e20*/  VIADD R66, R66, 0x1 ;  /* 0x0000000142427836 */ /* 0x000fe40000000000 */
[----:B------:R-:W-:Y:S01]  /*1e30*/  FFMA.FTZ R71, R70, R69, R71 ;  /* 0x0000004546477223 */ /* 0x000fe20000010047 */
[----:B------:R-:W-:Y:S01]  /*1e40*/  LEA R67, P4, R10, R67, 0x2 ;  /* 0x000000430a437211 */ /* 0x000fe200078810ff */
[----:B------:R-:W-:Y:S01]  /*1e50*/  UIADD3 UR5, UPT, UPT, UR5, 0x8, URZ ;  /* 0x0000000805057890 */ /* 0x000fe2000fffe0ff */
[----:B------:R-:W-:Y:S01]  /*1e60*/  LEA R65, P3, R8, R65, 0x2 ;  /* 0x0000004108417211 */ /* 0x000fe200078610ff */
[----:B------:R-:W-:Y:S01]  /*1e70*/  FFMA.FTZ R76, R73, R71, R76 ;  /* 0x00000047494c7223 */ /* 0x000fe2000001004c */
[----:B------:R-:W-:Y:S01]  /*1e80*/  ISETP.NE.AND P2, PT, R66, RZ, PT ;  /* 0x000000ff4200720c */ /* 0x000fe20003f45270 */
[C---:B-----5:R-:W-:Y:S01]  /*1e90*/  FFMA.FTZ R49, R68.reuse, R75, R49 ;  /* 0x0000004b44317223 */ /* 0x060fe20000010031 */
[C---:B------:R-:W-:Y:S01]  /*1ea0*/  FFMA.FTZ R48, R68.reuse, R69, R48 ;  /* 0x0000004544307223 */ /* 0x040fe20000010030 */
[C---:B------:R-:W-:Y:S01]  /*1eb0*/  FFMA.FTZ R50, R68.reuse, R71, R50 ;  /* 0x0000004744327223 */ /* 0x040fe20000010032 */
[----:B------:R-:W-:Y:S01]  /*1ec0*/  FFMA.FTZ R47, R68, R76, R47 ;  /* 0x0000004c442f7223 */ /* 0x000fe2000001002f */
[----:B------:R-:W-:Y:S01]  /*1ed0*/  IADD3.X R62, PT, PT, R62, R9, RZ, P3, !PT ;  /* 0x000000093e3e7210 */ /* 0x000fe20001ffe4ff */
[----:B------:R-:W-:Y:S01]  /*1ee0*/  IMAD.X R64, R64, 0x1, R11, P4 ;  /* 0x0000000140407824 */ /* 0x000fe200020e060b */
[----:B------:R-:W-:-:S06]  /*1ef0*/  IADD3 R63, PT, PT, R63, 0x1, RZ ;  /* 0x000000013f3f7810 */ /* 0x000fcc0007ffe0ff */
[----:B------:R-:W-:Y:S05]  /*1f00*/  @P2 BRA `(.L_x_4839) ;  /* 0xfffffff400ac2947 */ /* 0x000fea000383ffff */
.L_x_4836:
[----:B------:R-:W-:Y:S01]  /*1f10*/  BAR.SYNC.DEFER_BLOCKING 0x0 ;  /* 0x0000000000007b1d */ /* 0x000fe20000010000 */
[----:B------:R-:W-:Y:S01]  /*1f20*/  ISETP.NE.AND P0, PT, R22, RZ, PT ;  /* 0x000000ff1600720c */ /* 0x000fe20003f05270 */
[----:B------:R-:W-:Y:S01]  /*1f30*/  IMAD.MOV.U32 R53, RZ, RZ, RZ ;  /* 0x000000ffff357224 */ /* 0x000fe200078e00ff */
[----:B------:R-:W-:Y:S02]  /*1f40*/  F2FP.BF16.F32.PACK_AB R4, R48, R49 ;  /* 0x000000313004723e */ /* 0x000fe400000010ff */
[----:B------:R-:W-:-:S03]  /*1f50*/  F2FP.BF16.F32.PACK_AB R5, R47, R50 ;  /* 0x000000322f05723e */ /* 0x000fc600000010ff */
[----:B------:R-:W1:Y:S01]  /*1f60*/  LDC.64 R56, c[0x0][0x420] ;  /* 0x00010800ff387b82 */ /* 0x000e620000000a00 */
[----:B------:R-:W2:Y:S01]  /*1f70*/  LDCU.64 UR8, c[0x0][0x478] ;  /* 0x00008f00ff0877ac */ /* 0x000ea20008000a00 */
[----:B------:R-:W-:Y:S01]  /*1f80*/  ISETP.GE.AND P6, PT, R40, R45, PT ;  /* 0x0000002d2800720c */ /* 0x000fe20003fc6270 */
[----:B------:R-:W3:Y:S05]  /*1f90*/  LDCU.64 UR10, c[0x0][0x488] ;  /* 0x00009100ff0a77ac */ /* 0x000eea0008000a00 */
[----:B------:R-:W4:Y:S08]  /*1fa0*/  LDC.64 R8, c[0x0][0x428] ;  /* 0x00010a00ff087b82 */ /* 0x000f300000000a00 */
[----:B------:R-:W5:Y:S01]  /*1fb0*/  LDC.64 R6, c[0x0][0x410] ;  /* 0x00010400ff067b82 */ /* 0x000f620000000a00 */
[----:B------:R2:W-:Y:S01]  /*1fc0*/  STS.64 [R46], R4 ;  /* 0x000000042e007388 */ /* 0x0005e20000000a00 */
[----:B------:R-:W-:-:S03]  /*1fd0*/  NOP ;  /* 0x0000000000007918 */ /* 0x000fc60000000000 */
[----:B0-----:R-:W-:Y:S01]  /*1fe0*/  LDS.U16 R13, [R44] ;  /* 0x000000002c0d7984 */ /* 0x001fe20000000400 */
[----:B-1----:R-:W-:-:S03]  /*1ff0*/  IMAD.WIDE.U32 R10, R56, UR20, R52 ;  /* 0x00000014380a7c25 */ /* 0x002fc6000f8e0034 */
[----:B------:R-:W-:Y:S01]  /*2000*/  LDS.U16 R15, [R44+0x40] ;  /* 0x000040002c0f7984 */ /* 0x000fe20000000400 */
[----:B------:R-:W-:Y:S01]  /*2010*/  IMAD R11, R57, UR20, R11 ;  /* 0x00000014390b7c24 */ /* 0x000fe2000f8e020b */
[----:B--2---:R-:W0:Y:S02]  /*2020*/  LDC.64 R4, c[0x0][0x418] ;  /* 0x00010600ff047b82 */ /* 0x004e240000000a00 */
[----:B------:R-:W-:Y:S01]  /*2030*/  LDS.U16 R17, [R44+0x80] ;  /* 0x000080002c117984 */ /* 0x000fe20000000400 */
[----:B----4-:R-:W-:-:S03]  /*2040*/  IMAD.WIDE.U32 R10, R0, R8, R10 ;  /* 0x00000008000a7225 */ /* 0x010fc600078e000a */
[----:B------:R-:W-:Y:S01]  /*2050*/  LDS.U16 R19, [R44+0xc0] ;  /* 0x0000c0002c137984 */ /* 0x000fe20000000400 */
[----:B------:R-:W-:Y:S01]  /*2060*/  IMAD R11, R0, R9, R11 ;  /* 0x00000009000b7224 */ /* 0x000fe200078e020b */
[----:B------:R-:W-:Y:S01]  /*2070*/  IADD3 R10, P1, PT, R32, R10, RZ ;  /* 0x0000000a200a7210 */ /* 0x000fe20007f3e0ff */
[----:B-----5:R-:W-:Y:S01]  /*2080*/  IMAD.WIDE.U32 R8, R6, UR20, R52 ;  /* 0x0000001406087c25 */ /* 0x020fe2000f8e0034 */
[----:B------:R-:W-:Y:S02]  /*2090*/  @!P0 STS [UR4+0x100], R45 ;  /* 0x0001002dff008988 */ /* 0x000fe40008000804 */
[----:B------:R-:W-:Y:S01]  /*20a0*/  IADD3.X R11, PT, PT, RZ, R11, RZ, P1, !PT ;  /* 0x0000000bff0b7210 */ /* 0x000fe20000ffe4ff */
[----:B------:R-:W-:Y:S01]  /*20b0*/  IMAD R9, R7, UR20, R9 ;  /* 0x0000001407097c24 */ /* 0x000fe2000f8e0209 */
[----:B------:R-:W-:Y:S01]  /*20c0*/  BAR.SYNC.DEFER_BLOCKING 0x0 ;  /* 0x0000000000007b1d */ /* 0x000fe20000010000 */
[----:B------:R-:W-:-:S04]  /*20d0*/  LEA R6, P1, R10, UR8, 0x1 ;  /* 0x000000080a067c11 */ /* 0x000fc8000f8208ff */
[--C-:B------:R-:W-:Y:S02]  /*20e0*/  LEA.HI.X R7, R10, UR9, R11.reuse, 0x1, P1 ;  /* 0x000000090a077c11 */ /* 0x100fe400088f0c0b */
[----:B------:R-:W-:Y:S01]  /*20f0*/  PRMT R11, RZ, 0x7610, R11 ;  /* 0x00007610ff0b7816 */ /* 0x000fe2000000000b */
[----:B0-----:R-:W-:-:S04]  /*2100*/  IMAD.WIDE.U32 R8, R0, R4, R8 ;  /* 0x0000000400087225 */ /* 0x001fc800078e0008 */
[--C-:B------:R-:W-:Y:S01]  /*2110*/  IMAD R5, R0, R5, R9.reuse ;  /* 0x0000000500057224 */ /* 0x100fe200078e0209 */
[----:B------:R-:W-:Y:S02]  /*2120*/  IADD3 R8, P5, PT, R32, R8, RZ ;  /* 0x0000000820087210 */ /* 0x000fe40007fbe0ff */
[----:B------:R-:W-:-:S03]  /*2130*/  PRMT R9, RZ, 0x7610, R9 ;  /* 0x00007610ff097816 */ /* 0x000fc60000000009 */
[----:B------:R-:W-:Y:S01]  /*2140*/  IMAD.X R5, RZ, RZ, R5, P5 ;  /* 0x000000ffff057224 */ /* 0x000fe200028e0605 */
[C---:B---3--:R-:W-:Y:S01]  /*2150*/  LEA R4, P5, R8.reuse, UR10, 0x1 ;  /* 0x0000000a08047c11 */ /* 0x048fe2000f8a08ff */
[----:B------:R-:W0:Y:S03]  /*2160*/  LDS R55, [UR4+0x100] ;  /* 0x00010004ff377984 */ /* 0x000e260008000800 */
[----:B------:R-:W-:Y:S02]  /*2170*/  LEA.HI.X R5, R8, UR11, R5, 0x1, P5 ;  /* 0x0000000b08057c11 */ /* 0x000fe4000a8f0c05 */
[-C--:B0-----:R-:W-:Y:S02]  /*2180*/  ISETP.GE.AND P2, PT, R32, R55.reuse, PT ;  /* 0x000000372000720c */ /* 0x081fe40003f46270 */
[-C--:B------:R-:W-:Y:S02]  /*2190*/  ISETP.GE.AND P3, PT, R38, R55.reuse, PT ;  /* 0x000000372600720c */ /* 0x080fe40003f66270 */
[----:B------:R-:W-:-:S02]  /*21a0*/  ISETP.GE.AND P4, PT, R39, R55, PT ;  /* 0x000000372700720c */ /* 0x000fc40003f86270 */
        /* <DEDUP_REMOVED lines=22> */
[C---:B-1----:R-:W-:Y:S01]  /*2310*/  PRMT R4, R14.reuse, 0x7632, R4 ;  /* 0x000076320e047816 */ /* 0x042fe20000000004 */
[C---:B------:R-:W-:Y:S01]  /*2320*/  IMAD.U32 R10, R15.reuse, 0x10000, RZ ;  /* 0x000100000f0a7824 */ /* 0x040fe200078e00ff */
[----:B------:R-:W-:Y:S02]  /*2330*/  PRMT R5, R15, 0x7632, R5 ;  /* 0x000076320f057816 */ /* 0x000fe40000000005 */
[----:B------:R-:W-:Y:S01]  /*2340*/  SHF.L.U32 R6, R14, 0x10, RZ ;  /* 0x000000100e067819 */ /* 0x000fe200000006ff */
[----:B------:R-:W-:Y:S01]  /*2350*/  FMUL.FTZ R9, R10, -1.4426950216293334961 ;  /* 0xbfb8aa3b0a097820 */ /* 0x000fe20000410000 */
[----:B------:R-:W-:Y:S01]  /*2360*/  SHF.L.U32 R4, R4, 0x10, RZ ;  /* 0x0000001004047819 */ /* 0x000fe200000006ff */
[----:B------:R-:W-:Y:S02]  /*2370*/  IMAD.U32 R12, R5, 0x10000, RZ ;  /* 0x00010000050c7824 */ /* 0x000fe400078e00ff */
[----:B------:R-:W-:-:S02]  /*2380*/  FMUL.FTZ R7, R6, -1.4426950216293334961 ;  /* 0xbfb8aa3b06077820 */ /* 0x000fc40000410000 */
[----:B------:R-:W-:Y:S01]  /*2390*/  FMUL.FTZ R5, R4, -1.4426950216293334961 ;  /* 0xbfb8aa3b04057820 */ /* 0x000fe20000410000 */
[----:B------:R-:W-:Y:S01]  /*23a0*/  FMUL.FTZ R13, R12, -1.4426950216293334961 ;  /* 0xbfb8aa3b0c0d7820 */ /* 0x000fe20000410000 */
        /* <DEDUP_REMOVED lines=20> */
[----:B--2---:R-:W-:Y:S02]  /*24f0*/  FMUL.FTZ R12, R12, R17 ;  /* 0x000000110c0c7220 */ /* 0x004fe40000410000 */
[----:B------:R-:W1:Y:S02]  /*2500*/  LDC.64 R16, c[0x0][0x430] ;  /* 0x00010c00ff107b82 */ /* 0x000e640000000a00 */
[----:B------:R-:W-:-:S05]  /*2510*/  FMUL.FTZ R12, R12, R47 ;  /* 0x0000002f0c0c7220 */ /* 0x000fca0000410000 */
[----:B------:R-:W-:-:S05]  /*2520*/  F2FP.BF16.F32.PACK_AB R5, R12, R9 ;  /* 0x000000090c05723e */ /* 0x000fca00000010ff */
[----:B------:R0:W-:Y:S01]  /*2530*/  STS.64 [R46], R4 ;  /* 0x000000042e007388 */ /* 0x0001e20000000a00 */
[----:B------:R-:W-:-:S03]  /*2540*/  NOP ;  /* 0x0000000000007918 */ /* 0x000fc60000000000 */
[----:B------:R-:W-:Y:S04]  /*2550*/  LDS.U16 R7, [R44] ;  /* 0x000000002c077984 */ /* 0x000fe80000000400 */
[----:B------:R-:W-:Y:S01]  /*2560*/  LDS.U16 R9, [R44+0x40] ;  /* 0x000040002c097984 */ /* 0x000fe20000000400 */
[----:B-1----:R-:W-:-:S03]  /*2570*/  IMAD.WIDE.U32 R52, R16, UR20, R52 ;  /* 0x0000001410347c25 */ /* 0x002fc6000f8e0034 */
[----:B------:R-:W-:Y:S01]  /*2580*/  LDS.U16 R11, [R44+0x80] ;  /* 0x000080002c0b7984 */ /* 0x000fe20000000400 */
[----:B------:R-:W-:-:S03]  /*2590*/  IMAD R53, R17, UR20, R53 ;  /* 0x0000001411357c24 */ /* 0x000fc6000f8e0235 */
[----:B------:R-:W-:Y:S01]  /*25a0*/  LDS.U16 R13, [R44+0xc0] ;  /* 0x0000c0002c0d7984 */ /* 0x000fe20000000400 */
[----:B0-----:R-:W-:-:S03]  /*25b0*/  IMAD.WIDE.U32 R4, R0, R18, R52 ;  /* 0x0000001200047225 */ /* 0x001fc600078e0034 */
[----:B------:R-:W-:Y:S01]  /*25c0*/  @!P0 STS [UR4+0x100], R45 ;  /* 0x0001002dff008988 */ /* 0x000fe20008000804 */
[----:B------:R-:W-:Y:S01]  /*25d0*/  IMAD R6, R0, R19, R5 ;  /* 0x0000001300067224 */ /* 0x000fe200078e0205 */
        /* <DEDUP_REMOVED lines=25> */
.L_x_4841:
        /* <DEDUP_REMOVED lines=9> */
.L_x_5147:


//--------------------- .text._Z25selective_scan_fwd_kernelI32Selective_Scan_fwd_kernel_traitsILi32ELi4ELi1ELb0ELb1ELb1ELb0EN3c108BFloat16EfEEv13SSMParamsBase --------------------------
	.section	.text._Z25selective_scan_fwd_kernelI32Selective_Scan_fwd_kernel_traitsILi32ELi4ELi1ELb0ELb1ELb1ELb0EN3c108BFloat16EfEEv13SSMParamsBase,"ax",@progbits
	.align	128
        .global         _Z25selective_scan_fwd_kernelI32Selective_Scan_fwd_kernel_traitsILi32ELi4ELi1ELb0ELb1ELb1ELb0EN3c108BFloat16EfEEv13SSMParamsBase
        .type           _Z25selective_scan_fwd_kernelI32Selective_Scan_fwd_kernel_traitsILi32ELi4ELi1ELb0ELb1ELb1ELb0EN3c108BFloat16EfEEv13SSMParamsBase,@function
        .size           _Z25selective_scan_fwd_kernelI32Selective_Scan_fwd_kernel_traitsILi32ELi4ELi1ELb0ELb1ELb1ELb0EN3c108BFloat16EfEEv13SSMParamsBase,(.L_x_5148 - _Z25selective_scan_fwd_kernelI32Selective_Scan_fwd_kernel_traitsILi32ELi4ELi1ELb0ELb1ELb1ELb0EN3c108BFloat16EfEEv13SSMParamsBase)
        .other          _Z25selective_scan_fwd_kernelI32Selective_Scan_fwd_kernel_traitsILi32ELi4ELi1ELb0ELb1ELb1ELb0EN3c108BFloat16EfEEv13SSMParamsBase,@"STO_CUDA_ENTRY STV_DEFAULT"
_Z25selective_scan_fwd_kernelI32Selective_Scan_fwd_kernel_traitsILi32ELi4ELi1ELb0ELb1ELb1ELb0EN3c108BFloat16EfEEv13SSMParamsBase:
.text._Z25selective_scan_fwd_kernelI32Selective_Scan_fwd_kernel_traitsILi32ELi4ELi1ELb0ELb1ELb1ELb0EN3c108BFloat16EfEEv13SSMParamsBase:
        /* <DEDUP_REMOVED lines=29> */
[----:B------:R3:W3:Y:S03]  /*01d0*/  F2I.FTZ.U32.TRUNC.NTZ R9, R8 ;  /* 0x0000000800097305 */ /* 0x0006e6000021f000 */
[----:B------:R0:W5:Y:S01]  /*01e0*/  @P1 LDG.E R26, desc[UR18][R6.64] ;  /* 0x00000012061a1981 */ /* 0x000162000c1e1900 */
[----:B----4-:R-:W-:Y:S01]  /*01f0*/  IABS R4, R2 ;  /* 0x0000000200047213 */ /* 0x010fe20000000000 */
[----:B------:R-:W4:Y:S01]  /*0200*/  LDC.64 R14, c[0x0][0x448] ;  /* 0x00011200ff0e7b82 */ /* 0x000f220000000a00 */
[----:B---3--:R-:W-:-:S02]  /*0210*/  IMAD.MOV.U32 R8, RZ, RZ, RZ ;  /* 0x000000ffff087224 */ /* 0x008fc400078e00ff */
[----:B------:R-:W-:-:S04]  /*0220*/  IMAD.MOV R13, RZ, RZ, -R9 ;  /* 0x000000ffff0d7224 */ /* 0x000fc800078e0a09 */
[----:B------:R-:W-:-:S04]  /*0230*/  IMAD R5, R13, R10, RZ ;  /* 0x0000000a0d057224 */ /* 0x000fc800078e02ff */
[----:B------:R-:W-:-:S06]  /*0240*/  IMAD.HI.U32 R9, R9, R5, R8 ;  /* 0x0000000509097227 */ /* 0x000fcc00078e0008 */
[----:B------:R-:W-:-:S05]  /*0250*/  IMAD.HI.U32 R9, R9, R4, RZ ;  /* 0x0000000409097227 */ /* 0x000fca00078e00ff */
[----:B------:R-:W-:-:S05]  /*0260*/  IADD3 R3, PT, PT, -R9, RZ, RZ ;  /* 0x000000ff09037210 */ /* 0x000fca0007ffe1ff */
[----:B------:R-:W-:-:S05]  /*0270*/  IMAD R3, R10, R3, R4 ;  /* 0x000000030a037224 */ /* 0x000fca00078e0204 */
[----:B------:R-:W-:-:S13]  /*0280*/  ISETP.GT.U32.AND P1, PT, R10, R3, PT ;  /* 0x000000030a00720c */ /* 0x000fda0003f24070 */
[----:B------:R-:W-:-:S05]  /*0290*/  @!P1 IMAD.IADD R3, R3, 0x1, -R10 ;  /* 0x0000000103039824 */ /* 0x000fca00078e0a0a */
[----:B------:R-:W-:Y:S01]  /*02a0*/  ISETP.GE.U32.AND P0, PT, R3, R10, PT ;  /* 0x0000000a0300720c */ /* 0x000fe20003f06070 */
[----:B------:R-:W-:Y:S01]  /*02b0*/  @!P1 VIADD R9, R9, 0x1 ;  /* 0x0000000109099836 */ /* 0x000fe20000000000 */
[----:B------:R-:W-:Y:S01]  /*02c0*/  LOP3.LUT R3, R2, R11, RZ, 0x3c, !PT ;  /* 0x0000000b02037212 */ /* 0x000fe200078e3cff */
[----:B------:R-:W-:Y:S01]  /*02d0*/  UIMAD.WIDE.U32 UR4, UR20, UR8, URZ ;  /* 0x00000008140472a5 */ /* 0x000fe2000f8e00ff */
[----:B------:R-:W-:Y:S01]  /*02e0*/  ISETP.NE.AND P1, PT, R11, RZ, PT ;  /* 0x000000ff0b00720c */ /* 0x000fe20003f25270 */
[----:B------:R-:W-:Y:S01]  /*02f0*/  UIMAD.WIDE.U32 UR6, UR20, UR12, URZ ;  /* 0x0000000c140672a5 */ /* 0x000fe2000f8e00ff */
[----:B------:R-:W-:Y:S01]  /*0300*/  ISETP.GE.AND P2, PT, R3, RZ, PT ;  /* 0x000000ff0300720c */ /* 0x000fe20003f46270 */
[----:B------:R-:W-:-:S06]  /*0310*/  UIMAD UR8, UR20, UR9, UR5 ;  /* 0x00000009140872a4 */ /* 0x000fcc000f8e0205 */
[----:B------:R-:W-:Y:S02]  /*0320*/  @P0 IADD3 R9, PT, PT, R9, 0x1, RZ ;  /* 0x0000000109090810 */ /* 0x000fe40007ffe0ff */
[----:B0-----:R-:W-:Y:S01]  /*0330*/  ISETP.GE.AND P0, PT, R21, 0x1, PT ;  /* 0x000000011500780c */ /* 0x001fe20003f06270 */
[----:B------:R-:W-:Y:S01]  /*0340*/  UIMAD UR9, UR20, UR13, UR7 ;  /* 0x0000000d140972a4 */ /* 0x000fe2000f8e0207 */
[----:B------:R-:W-:Y:S02]  /*0350*/  IMAD.U32 R4, RZ, RZ, UR4 ;  /* 0x00000004ff047e24 */ /* 0x000fe4000f8e00ff */
[----:B------:R-:W-:Y:S01]  /*0360*/  IMAD.U32 R5, RZ, RZ, UR5 ;  /* 0x00000005ff057e24 */ /* 0x000fe2000f8e00ff */
[----:B------:R-:W-:Y:S01]  /*0370*/  UIMAD.WIDE.U32 UR4, UR20, UR16, URZ ;  /* 0x00000010140472a5 */ /* 0x000fe2000f8e00ff */
[----:B------:R-:W-:Y:S01]  /*0380*/  MOV R3, R9 ;  /* 0x0000000900037202 */ /* 0x000fe20000000f00 */
[----:B------:R-:W-:Y:S01]  /*0390*/  IMAD.U32 R5, RZ, RZ, UR8 ;  /* 0x00000008ff057e24 */ /* 0x000fe2000f8e00ff */
[----:B------:R-:W-:Y:S01]  /*03a0*/  MOV R8, UR6 ;  /* 0x0000000600087c02 */ /* 0x000fe20008000f00 */
[----:B------:R-:W-:Y:S01]  /*03b0*/  UIMAD UR8, UR20, UR17, UR5 ;  /* 0x00000011140872a4 */ /* 0x000fe2000f8e0205 */
[----:B------:R-:W-:-:S02]  /*03c0*/  IMAD.U32 R9, RZ, RZ, UR7 ;  /* 0x00000007ff097e24 */ /* 0x000fc4000f8e00ff */
[----:B------:R-:W-:Y:S02]  /*03d0*/  IMAD.U32 R7, RZ, RZ, UR9 ;  /* 0x00000009ff077e24 */ /* 0x000fe4000f8e00ff */
[----:B------:R-:W-:Y:S01]  /*03e0*/  @!P2 IMAD.MOV R3, RZ, RZ, -R3 ;  /* 0x000000ffff03a224 */ /* 0x000fe200078e0a03 */
[----:B------:R-:W-:Y:S01]  /*03f0*/  @!P1 LOP3.LUT R3, RZ, R11, RZ, 0x33, !PT ;  /* 0x0000000bff039212 */ /* 0x000fe200078e33ff */
[----:B-12-4-:R-:W-:Y:S06]  /*0400*/  @!P0 EXIT ;  /* 0x000000000000894d */ /* 0x016fec0003800000 */
[----:B------:R-:W0:Y:S01]  /*0410*/  LDCU.64 UR6, c[0x0][0x3d0] ;  /* 0x00007a00ff0677ac */ /* 0x000e220008000a00 */
[----:B------:R-:W1:Y:S01]  /*0420*/  LDC.64 R42, c[0x0][0x3e8] ;  /* 0x0000fa00ff2a7b82 */ /* 0x000e620000000a00 */
[----:B------:R-:W2:Y:S01]  /*0430*/  S2R R27, SR_TID.X ;  /* 0x00000000001b7919 */ /* 0x000ea20000002100 */
[C---:B------:R-:W-:Y:S01]  /*0440*/  IMAD.WIDE.U32 R4, R2.reuse, UR10, R4 ;  /* 0x0000000a02047c25 */ /* 0x040fe2000f8e0004 */
[----:B------:R-:W-:Y:S01]  /*0450*/  SHF.R.S32.HI R11, RZ, 0x1f, R3 ;  /* 0x0000001fff0b7819 */ /* 0x000fe20000011403 */
[----:B------:R-:W-:Y:S01]  /*0460*/  UMOV UR5, UR8 ;  /* 0x0000000800057c82 */ /* 0x000fe20008000000 */
[----:B------:R-:W-:Y:S01]  /*0470*/  MOV R6, R8 ;  /* 0x0000000800067202 */ /* 0x000fe20000000f00 */
[----:B------:R-:W-:Y:S01]  /*0480*/  IMAD R48, R2, UR11, R5 ;  /* 0x0000000b02307c24 */ /* 0x000fe2000f8e0205 */
[C---:B------:R-:W-:Y:S01]  /*0490*/  LEA R52, P0, R4.reuse, R52, 0x1 ;  /* 0x0000003404347211 */ /* 0x040fe200078008ff */
[----:B------:R-:W3:Y:S01]  /*04a0*/  LDC.64 R18, c[0x0][0x450] ;  /* 0x00011400ff127b82 */ /* 0x000ee20000000a00 */
[-C--:B------:R-:W-:Y:S01]  /*04b0*/  IMAD R8, R11, R44.reuse, RZ ;  /* 0x0000002c0b087224 */ /* 0x080fe200078e02ff */
[----:B------:R-:W4:Y:S01]  /*04c0*/  LDCU.U8 UR9, c[0x0][0x39e] ;  /* 0x000073c0ff0977ac */ /* 0x000f220008000000 */
[----:B------:R-:W-:Y:S01]  /*04d0*/  LEA.HI.X R48, R4, R53, R48, 0x1, P0 ;  /* 0x0000003504307211 */ /* 0x000fe200000f0c30 */
[----:B------:R-:W-:-:S04]  /*04e0*/  IMAD.WIDE.U32 R4, R3, R44, UR4 ;  /* 0x0000000403047e25 */ /* 0x000fc8000f8e002c */
[----:B------:R-:W4:Y:S01]  /*04f0*/  LDC.64 R22, c[0x0][0x428] ;  /* 0x00010a00ff167b82 */ /* 0x000f220000000a00 */
[----:B------:R-:W-:Y:S01]  /*0500*/  IMAD.WIDE.U32 R6, R2, UR14, R6 ;  /* 0x0000000e02067c25 */ /* 0x000fe2000f8e0006 */
[----:B0-----:R-:W-:Y:S01]  /*0510*/  UIMAD.WIDE.U32 UR4, UR20, UR6, URZ ;  /* 0x00000006140472a5 */ /* 0x001fe2000f8e00ff */
[----:B------:R-:W-:Y:S01]  /*0520*/  LEA R44, P1, R4, R14, 0x1 ;  /* 0x0000000e042c7211 */ /* 0x000fe200078208ff */
[----:B------:R-:W0:Y:S01]  /*0530*/  LDCU UR6, c[0x0][0x38c] ;  /* 0x00007180ff0677ac */ /* 0x000e220008000800 */
[----:B------:R-:W-:Y:S01]  /*0540*/  IMAD R45, R3, R45, R8 ;  /* 0x0000002d032d7224 */ /* 0x000fe200078e0208 */
[----:B------:R-:W-:Y:S01]  /*0550*/  LEA R50, P0, R6, R50, 0x1 ;  /* 0x0000003206327211 */ /* 0x000fe200078008ff */
[----:B------:R-:W-:Y:S01]  /*0560*/  IMAD R46, R2, UR15, R7 ;  /* 0x0000000f022e7c24 */ /* 0x000fe2000f8e0207 */
[----:B------:R-:W0:Y:S01]  /*0570*/  LDC.64 R28, c[0x0][0x3a0] ;  /* 0x0000e800ff1c7b82 */ /* 0x000e220000000a00 */
[----:B------:R-:W-:Y:S01]  /*0580*/  IMAD.IADD R45, R5, 0x1, R45 ;  /* 0x00000001052d7824 */ /* 0x000fe200078e022d */
[----:B------:R-:W-:Y:S01]  /*0590*/  UIMAD UR5, UR20, UR7, UR5 ;  /* 0x00000007140572a4 */ /* 0x000fe2000f8e0205 */
[----:B-1----:R-:W-:Y:S01]  /*05a0*/  IMAD R14, R11, R42, RZ ;  /* 0x0000002a0b0e7224 */ /* 0x002fe200078e02ff */
[----:B------:R-:W-:-:S02]  /*05b0*/  LEA.HI.X R46, R6, R51, R46, 0x1, P0 ;  /* 0x00000033062e7211 */ /* 0x000fc400000f0c2e */
[----:B------:R-:W-:Y:S01]  /*05c0*/  LEA.HI.X R45, R4, R15, R45, 0x1, P1 ;  /* 0x0000000f042d7211 */ /* 0x000fe200008f0c2d */
[C---:B------:R-:W-:Y:S01]  /*05d0*/  IMAD R43, R3.reuse, R43, R14 ;  /* 0x0000002b032b7224 */ /* 0x040fe200078e020e */
[----:B------:R-:W1:Y:S01]  /*05e0*/  LDC R17, c[0x0][0x384] ;  /* 0x0000e100ff117b82 */ /* 0x000e620000000800 */
[----:B------:R-:W-:-:S04]  /*05f0*/  IMAD.WIDE.U32 R10, R3, R42, UR4 ;  /* 0x00000004030a7e25 */ /* 0x000fc8000f8e002a */
[----:B------:R-:W-:Y:S01]  /*0600*/  IMAD.IADD R43, R11, 0x1, R43 ;  /* 0x000000010b2b7824 */ /* 0x000fe200078e022b */
[----:B---3--:R-:W-:Y:S01]  /*0610*/  LEA R42, P0, R10, R18, 0x1 ;  /* 0x000000120a2a7211 */ /* 0x008fe200078008ff */
[----:B--2---:R-:W-:Y:S01]  /*0620*/  IMAD.SHL.U32 R33, R27, 0x4, RZ ;  /* 0x000000041b217824 */ /* 0x004fe200078e00ff */
[----:B------:R-:W2:Y:S01]  /*0630*/  LDC.64 R30, c[0x0][0x440] ;  /* 0x00011000ff1e7b82 */ /* 0x000ea20000000a00 */
[----:B----4-:R-:W-:Y:S01]  /*0640*/  IMAD.WIDE.U32 R12, R2, R22, RZ ;  /* 0x00000016020c7225 */ /* 0x010fe200078e00ff */
[----:B------:R-:W-:Y:S01]  /*0650*/  LEA.HI.X R43, R10, R19, R43, 0x1, P0 ;  /* 0x000000130a2b7211 */ /* 0x000fe200000f0c2b */
[----:B0-----:R-:W-:Y:S01]  /*0660*/  UISETP.LT.AND UP0, UPT, UR6, 0x1, UPT ;  /* 0x000000010600788c */ /* 0x001fe2000bf01270 */
[C---:B------:R-:W-:Y:S01]  /*0670*/  LOP3.LUT R10, R33.reuse, 0xf80, RZ, 0xc0, !PT ;  /* 0x00000f80210a7812 */ /* 0x040fe200078ec0ff */
[C---:B------:R-:W-:Y:S01]  /*0680*/  IMAD R13, R2.reuse, R23, R13 ;  /* 0x00000017020d7224 */ /* 0x040fe200078e020d */
[----:B------:R-:W-:Y:S01]  /*0690*/  IADD3 R57, PT, PT, R33, 0x2, RZ ;  /* 0x0000000221397810 */ /* 0x000fe20007ffe0ff */
[----:B------:R-:W-:Y:S01]  /*06a0*/  USEL UR4, UR6, 0x1, !UP0 ;  /* 0x0000000106047887 */ /* 0x000fe2000c000000 */
[----:B------:R-:W0:Y:S01]  /*06b0*/  LDC.64 R24, c[0x0][0x420] ;  /* 0x00010800ff187b82 */ /* 0x000e220000000a00 */
[----:B------:R-:W-:Y:S01]  /*06c0*/  IMAD.WIDE.U32 R14, R2, R28, RZ ;  /* 0x0000001c020e7225 */ /* 0x000fe200078e00ff */
[----:B------:R-:W-:Y:S01]  /*06d0*/  LOP3.LUT R59, R10, 0x1f, R27, 0xf8, !PT ;  /* 0x0000001f0a3b7812 */ /* 0x000fe200078ef81b */
[----:B------:R-:W-:-:S02]  /*06e0*/  UIADD3 UR7, UPT, UPT, -UR4, URZ, URZ ;  /* 0x000000ff04077290 */ /* 0x000fc4000fffe1ff */
[----:B------:R-:W-:Y:S01]  /*06f0*/  IMAD R29, R2, R29, R15 ;  /* 0x0000001d021d7224 */ /* 0x000fe200078e020f */
[C---:B------:R-:W-:Y:S01]  /*0700*/  LOP3.LUT R53, R59.reuse, 0x20, RZ, 0xfc, !PT ;  /* 0x000000203b357812 */ /* 0x040fe200078efcff */
[C---:B------:R-:W-:Y:S01]  /*0710*/  IMAD.WIDE.U32 R10, R59.reuse, 0x2, RZ ;  /* 0x000000023b0a7825 */ /* 0x040fe200078e00ff */
[----:B------:R-:W3:Y:S01]  /*0720*/  LDC.64 R8, c[0x0][0x3a8] ;  /* 0x0000ea00ff087b82 */ /* 0x000ee20000000a00 */
[----:B------:R-:W-:Y:S02]  /*0730*/  LOP3.LUT R51, R59, 0x40, RZ, 0xfc, !PT ;  /* 0x000000403b337812 */ /* 0x000fe400078efcff */
[----:B-1----:R-:W-:Y:S01]  /*0740*/  IMAD R16, R17, UR20, R2 ;  /* 0x0000001411107c24 */ /* 0x002fe2000f8e0202 */
[----:B------:R-:W-:Y:S01]  /*0750*/  LOP3.LUT R49, R59, 0x60, RZ, 0xfc, !PT ;  /* 0x000000603b317812 */ /* 0x000fe200078efcff */
[C---:B------:R-:W-:Y:S01]  /*0760*/  VIADD R61, R33.reuse, 0x1 ;  /* 0x00000001213d7836 */ /* 0x040fe20000000000 */
[----:B------:R-:W-:Y:S01]  /*0770*/  LOP3.LUT R47, R10, 0x80, RZ, 0xfc, !PT ;  /* 0x000000800a2f7812 */ /* 0x000fe200078efcff */
[----:B------:R-:W-:Y:S01]  /*0780*/  IMAD R16, R16, R21, RZ ;  /* 0x0000001510107224 */ /* 0x000fe200078e02ff */
[----:B------:R-:W1:Y:S01]  /*0790*/  LDC.64 R6, c[0x0][0x3e0] ;  /* 0x0000f800ff067b82 */ /* 0x000e620000000a00 */
[----:B--2---:R-:W-:Y:S01]  /*07a0*/  LEA R28, P1, R14, R30, 0x2 ;  /* 0x0000001e0e1c7211 */ /* 0x004fe200078210ff */
[----:B------:R-:W-:-:S02]  /*07b0*/  VIADD R55, R33, 0x3 ;  /* 0x0000000321377836 */ /* 0x000fc40000000000 */
[----:B------:R-:W-:Y:S01]  /*07c0*/  IMAD R32, R16, UR6, RZ ;  /* 0x0000000610207c24 */ /* 0x000fe2000f8e02ff */
[----:B------:R-:W-:Y:S01]  /*07d0*/  LEA.HI.X R29, R14, R31, R29, 0x2, P1 ;  /* 0x0000001f0e1d7211 */ /* 0x000fe200008f141d */
[----:B------:R-:W-:Y:S02]  /*07e0*/  HFMA2 R31, -RZ, RZ, 0, 0 ;  /* 0x00000000ff1f7431 */ /* 0x000fe400000001ff */
[----:B------:R-:W2:Y:S01]  /*07f0*/  LDC.64 R4, c[0x0][0x3c0] ;  /* 0x0000f000ff047b82 */ /* 0x000ea20000000a00 */
[----:B0-----:R-:W-:-:S04]  /*0800*/  IMAD.WIDE.U32 R2, R24, UR20, R12 ;  /* 0x0000001418027c25 */ /* 0x001fc8000f8e000c */
[----:B------:R-:W-:Y:S01]  /*0810*/  IMAD R30, R25, UR20, R3 ;  /* 0x00000014191e7c24 */ /* 0x000fe2000f8e0203 */
[----:B---3--:R-:W-:Y:S02]  /*0820*/  SHF.L.U64.HI R9, R8, 0x2, R9 ;  /* 0x0000000208097819 */ /* 0x008fe40000010209 */
[----:B-1----:R-:W-:Y:S02]  /*0830*/  SHF.L.U64.HI R7, R6, 0x1, R7 ;  /* 0x0000000106077819 */ /* 0x002fe40000010207 */
[----:B--2---:R-:W-:-:S07]  /*0840*/  SHF.L.U64.HI R63, R4, 0x1, R5 ;  /* 0x00000001043f7819 */ /* 0x004fce0000010205 */
.L_x_4854:
        /* <DEDUP_REMOVED lines=50> */
[C---:B-1----:R-:W-:Y:S02]  /*0b70*/  SHF.L.U32 R5, R18.reuse, 0x10, RZ ;  /* 0x0000001012057819 */ /* 0x042fe400000006ff */
[----:B------:R-:W-:Y:S02]  /*0b80*/  PRMT R16, R18, 0x7632, R16 ;  /* 0x0000763212107816 */ /* 0x000fe40000000010 */
[----:B------:R-:W-:Y:S01]  /*0b90*/  PRMT R17, R19, 0x7632, R17 ;  /* 0x0000763213117816 */ /* 0x000fe20000000011 */
[--C-:B-----5:R-:W-:Y:S01]  /*0ba0*/  FADD.FTZ R36, R5, R26.reuse ;  /* 0x0000001a05247221 */ /* 0x120fe20000010000 */
[----:B------:R-:W-:Y:S02]  /*0bb0*/  IMAD.U32 R19, R19, 0x10000, RZ ;  /* 0x0001000013137824 */ /* 0x000fe400078e00ff */
        /* <DEDUP_REMOVED lines=13> */
[----:B0-----:R-:W-:-:S12]  /*0c90*/  @P1 BRA `(.L_x_4843) ;  /* 0x0000000000781947 */ /* 0x001fd80003800000 */
        /* <DEDUP_REMOVED lines=30> */
.L_x_4843:
[----:B------:R-:W-:Y:S05]  /*0e80*/  BSYNC.RECONVERGENT B0 ;  /* 0x0000000000007941 */ /* 0x000fea0003800200 */
.L_x_4842:
        /* <DEDUP_REMOVED lines=32> */
.L_x_4845:
[----:B------:R-:W-:Y:S05]  /*1090*/  BSYNC.RECONVERGENT B0 ;  /* 0x0000000000007941 */ /* 0x000fea0003800200 */
.L_x_4844:
        /* <DEDUP_REMOVED lines=32> */
.L_x_4847:
[----:B------:R-:W-:Y:S05]  /*12a0*/  BSYNC.RECONVERGENT B0 ;  /* 0x0000000000007941 */ /* 0x000fea0003800200 */
.L_x_4846:
        /* <DEDUP_REMOVED lines=32> */
.L_x_4849:
[----:B------:R-:W-:Y:S05]  /*14b0*/  BSYNC.RECONVERGENT B0 ;  /* 0x0000000000007941 */ /* 0x000fea0003800200 */
.L_x_4848:
[----:B------:R-:W-:Y:S01]  /*14c0*/  BAR.SYNC.DEFER_BLOCKING 0x0 ;  /* 0x0000000000007b1d */ /* 0x000fe20000010000 */
[----:B------:R-:W-:Y:S01]  /*14d0*/  ISETP.GE.AND P0, PT, R14, 0x1, PT ;  /* 0x000000010e00780c */ /* 0x000fe20003f06270 */
[C---:B------:R-:W-:Y:S01]  /*14e0*/  IMAD.U32 R62, R13.reuse, 0x10000, RZ ;  /* 0x000100000d3e7824 */ /* 0x040fe200078e00ff */
[C---:B------:R-:W-:Y:S02]  /*14f0*/  PRMT R15, R12.reuse, 0x7632, R15 ;  /* 0x000076320c0f7816 */ /* 0x040fe4000000000f */
[----:B------:R-:W-:Y:S01]  /*1500*/  SHF.L.U32 R17, R12, 0x10, RZ ;  /* 0x000000100c117819 */ /* 0x000fe200000006ff */
[-C--:B------:R-:W-:Y:S01]  /*1510*/  FMUL.FTZ R65, R62, R0.reuse ;  /* 0x000000003e417220 */ /* 0x080fe20000410000 */
[----:B------:R-:W-:Y:S01]  /*1520*/  PRMT R12, R13, 0x7632, R12 ;  /* 0x000076320d0c7816 */ /* 0x000fe2000000000c */
[----:B------:R-:W-:Y:S02]  /*1530*/  IMAD.U32 R15, R15, 0x10000, RZ ;  /* 0x000100000f0f7824 */ /* 0x000fe400078e00ff */
[-C--:B------:R-:W-:Y:S01]  /*1540*/  FMUL.FTZ R67, R17, R0.reuse ;  /* 0x0000000011437220 */ /* 0x080fe20000410000 */
[----:B------:R-:W-:Y:S01]  /*1550*/  SHF.L.U32 R66, R12, 0x10, RZ ;  /* 0x000000100c427819 */ /* 0x000fe200000006ff */
[----:B------:R-:W-:-:S04]  /*1560*/  FMUL.FTZ R56, R15, R0 ;  /* 0x000000000f387220 */ /* 0x000fc80000410000 */
[----:B------:R-:W-:Y:S01]  /*1570*/  FMUL.FTZ R54, R66, R0 ;  /* 0x0000000042367220 */ /* 0x000fe20000410000 */
[----:B------:R-:W-:Y:S06]  /*1580*/  @!P0 BRA `(.L_x_4850) ;  /* 0x0000000800ec8947 */ /* 0x000fec0003800000 */
[----:B------:R-:W0:Y:S01]  /*1590*/  LDC.64 R12, c[0x0][0x480] ;  /* 0x00012000ff0c7b82 */ /* 0x000e220000000a00 */
[-C--:B------:R-:W-:Y:S01]  /*15a0*/  IADD3 R24, P2, PT, R44, R47.reuse, RZ ;  /* 0x0000002f2c187210 */ /* 0x080fe20007f5e0ff */
[C---:B------:R-:W-:Y:S01]  /*15b0*/  IMAD R69, R31.reuse, R14, RZ ;  /* 0x0000000e1f457224 */ /* 0x040fe200078e02ff */
[----:B------:R-:W-:Y:S01]  /*15c0*/  ISETP.NE.AND P0, PT, R31, RZ, PT ;  /* 0x000000ff1f00720c */ /* 0x000fe20003f05270 */
[----:B------:R-:W-:Y:S01]  /*15d0*/  FMUL.FTZ R58, R17, R36 ;  /* 0x00000024113a7220 */ /* 0x000fe20000410000 */
[----:B------:R-:W-:Y:S01]  /*15e0*/  IADD3 R18, P1, PT, R42, R47, RZ ;  /* 0x0000002f2a127210 */ /* 0x000fe20007f3e0ff */
[----:B------:R-:W-:Y:S01]  /*15f0*/  FMUL.FTZ R60, R15, R34 ;  /* 0x000000220f3c7220 */ /* 0x000fe20000410000 */
[----:B------:R-:W-:Y:S01]  /*1600*/  FMUL.FTZ R62, R62, R35 ;  /* 0x000000233e3e7220 */ /* 0x000fe20000410000 */
[----:B------:R-:W-:Y:S01]  /*1610*/  ISETP.EQ.AND P0, PT, R27, RZ, P0 ;  /* 0x000000ff1b00720c */ /* 0x000fe20000702270 */
[----:B------:R-:W-:Y:S01]  /*1620*/  FMUL.FTZ R66, R66, R5 ;  /* 0x0000000542427220 */ /* 0x000fe20000410000 */
[----:B------:R-:W-:Y:S01]  /*1630*/  IMAD.MOV.U32 R71, RZ, RZ, R28 ;  /* 0x000000ffff477224 */ /* 0x000fe200078e001c */
[C---:B------:R-:W-:Y:S01]  /*1640*/  IADD3.X R19, PT, PT, R11.reuse, R43, RZ, P1, !PT ;  /* 0x0000002b0b137210 */ /* 0x040fe20000ffe4ff */
[----:B------:R-:W-:Y:S01]  /*1650*/  IMAD.MOV.U32 R64, RZ, RZ, R29 ;  /* 0x000000ffff407224 */ /* 0x000fe200078e001d */
[----:B------:R-:W-:Y:S01]  /*1660*/  UIADD3 UR5, UPT, UPT, UR4, 0x220, URZ ;  /* 0x0000022004057890 */ /* 0x000fe2000fffe0ff */
[----:B------:R-:W-:Y:S01]  /*1670*/  IMAD.X R25, R11, 0x1, R45, P2 ;  /* 0x000000010b197824 */ /* 0x000fe200010e062d */
[----:B------:R-:W-:-:S10]  /*1680*/  UMOV UR6, UR7 ;  /* 0x0000000700067c82 */ /* 0x000fd40008000000 */
.L_x_4853:
[-C--:B------:R-:W-:Y:S01]  /*1690*/  ISETP.GE.AND P2, PT, R51, R40.reuse, PT ;  /* 0x000000283300720c */ /* 0x080fe20003f46270 */
[----:B------:R-:W-:Y:S01]  /*16a0*/  IMAD.MOV.U32 R16, RZ, RZ, R24 ;  /* 0x000000ffff107224 */ /* 0x000fe200078e0018 */
[-C--:B------:R-:W-:Y:S02]  /*16b0*/  ISETP.GE.AND P3, PT, R53, R40.reuse, PT ;  /* 0x000000283500720c */ /* 0x080fe40003f66270 */
[----:B------:R-:W-:Y:S02]  /*16c0*/  ISETP.GE.AND P1, PT, R49, R40, PT ;  /* 0x000000283100720c */ /* 0x000fe40003f26270 */
[----:B------:R-:W-:-:S05]  /*16d0*/  MOV R17, R25 ;  /* 0x0000001900117202 */ /* 0x000fca0000000f00 */
[----:B------:R-:W2:Y:S04]  /*16e0*/  @!P4 LDG.E.U16 R23, desc[UR18][R16.64+-0x80] ;  /* 0xffff80121017c981 */ /* 0x000ea8000c1e1500 */
[----:B------:R-:W3:Y:S04]  /*16f0*/  @!P2 LDG.E.U16 R21, desc[UR18][R16.64] ;  /* 0x000000121015a981 */ /* 0x000ee8000c1e1500 */
[----:B------:R-:W4:Y:S04]  /*1700*/  @!P3 LDG.E.U16 R20, desc[UR18][R16.64+-0x40] ;  /* 0xffffc0121014b981 */ /* 0x000f28000c1e1500 */
[----:B------:R-:W5:Y:S01]  /*1710*/  @!P1 LDG.E.U16 R22, desc[UR18][R16.64+0x40] ;  /* 0x0000401210169981 */ /* 0x000f62000c1e1500 */
[----:B------:R-:W-:-:S02]  /*1720*/  IMAD.MOV.U32 R14, RZ, RZ, R71 ;  /* 0x000000ffff0e7224 */ /* 0x000fc400078e0047 */
[----:B------:R-:W-:-:S05]  /*1730*/  IMAD.MOV.U32 R15, RZ, RZ, R64 ;  /* 0x000000ffff0f7224 */ /* 0x000fca00078e0040 */
[----:B------:R1:W5:Y:S01]  /*1740*/  LDG.E R68, desc[UR18][R14.64] ;  /* 0x000000120e447981 */ /* 0x000362000c1e1900 */
[----:B------:R-:W-:Y:S02]  /*1750*/  HFMA2 R25, -RZ, RZ, 0, 0 ;  /* 0x00000000ff197431 */ /* 0x000fe400000001ff */
[----:B------:R-:W-:Y:S01]  /*1760*/  IMAD.MOV.U32 R73, RZ, RZ, RZ ;  /* 0x000000ffff497224 */ /* 0x000fe200078e00ff */
[-C--:B------:R-:W-:Y:S02]  /*1770*/  ISETP.GE.AND P5, PT, R59, R40.reuse, PT ;  /* 0x000000283b00720c */ /* 0x080fe40003fa6270 */
[----:B------:R-:W-:Y:S02]  /*1780*/  ISETP.GE.U32.AND P6, PT, R61, R40, PT ;  /* 0x000000283d00720c */ /* 0x000fe40003fc6070 */
[----:B--2---:R-:W-:Y:S02]  /*1790*/  @!P4 PRMT R25, R23, 0x5410, RZ ;  /* 0x000054101719c816 */ /* 0x004fe400000000ff */
[----:B---3--:R-:W-:-:S02]  /*17a0*/  @!P2 PRMT R73, R21, 0x5410, RZ ;  /* 0x000054101549a816 */ /* 0x008fc400000000ff */
[----:B----4-:R-:W-:Y:S02]  /*17b0*/  @!P3 PRMT R25, R25, 0x5410, R20 ;  /* 0x000054101919b816 */ /* 0x010fe40000000014 */
[----:B-----5:R-:W-:Y:S02]  /*17c0*/  @!P1 PRMT R73, R73, 0x5410, R22 ;  /* 0x0000541049499816 */ /* 0x020fe40000000016 */
[----:B------:R-:W-:Y:S02]  /*17d0*/  PRMT R24, R25, 0x7632, R24 ;  /* 0x0000763219187816 */ /* 0x000fe40000000018 */
[----:B------:R-:W-:Y:S01]  /*17e0*/  PRMT R72, R73, 0x7632, R72 ;  /* 0x0000763249487816 */ /* 0x000fe20000000048 */
[----:B------:R-:W-:Y:S04]  /*17f0*/  STS.U16 [R38], R25 ;  /* 0x0000001926007388 */ /* 0x000fe80000000400 */
[----:B------:R-:W-:Y:S04]  /*1800*/  STS.U16 [R38+0x40], R24 ;  /* 0x0000401826007388 */ /* 0x000fe80000000400 */
[----:B------:R-:W-:Y:S04]  /*1810*/  STS.U16 [R38+0x80], R73 ;  /* 0x0000804926007388 */ /* 0x000fe80000000400 */
[----:B------:R2:W-:Y:S01]  /*1820*/  STS.U16 [R38+0xc0], R72 ;  /* 0x0000c04826007388 */ /* 0x0005e20000000400 */
[----:B------:R-:W-:-:S03]  /*1830*/  NOP ;  /* 0x0000000000007918 */ /* 0x000fc60000000000 */
[----:B------:R-:W3:Y:S04]  /*1840*/  @!P2 LDG.E.U16 R23, desc[UR18][R18.64] ;  /* 0x000000121217a981 */ /* 0x000ee8000c1e1500 */
[----:B------:R-:W4:Y:S04]  /*1850*/  @!P1 LDG.E.U16 R22, desc[UR18][R18.64+0x40] ;  /* 0x0000401212169981 */ /* 0x000f28000c1e1500 */
[----:B------:R-:W5:Y:S04]  /*1860*/  @!P5 LDG.E.U16 R21, desc[UR18][R18.64+-0x80] ;  /* 0xffff80121215d981 */ /* 0x000f68000c1e1500 */
[----:B------:R-:W5:Y:S04]  /*1870*/  @!P3 LDG.E.U16 R20, desc[UR18][R18.64+-0x40] ;  /* 0xffffc0121214b981 */ /* 0x000f68000c1e1500 */
[----:B-1----:R-:W1:Y:S01]  /*1880*/  LDS.64 R14, [R37] ;  /* 0x00000000250e7984 */ /* 0x002e620000000a00 */
[----:B------:R-:W-:-:S04]  /*1890*/  FMUL.FTZ R68, R68, 1.4426950216293334961 ;  /* 0x3fb8aa3b44447820 */ /* 0x000fc80000410000 */
[C---:B------:R-:W-:Y:S01]  /*18a0*/  FMUL.FTZ R70, R68.reuse, R34 ;  /* 0x0000002244467220 */ /* 0x040fe20000410000 */
[----:B--2---:R-:W-:-:S05]  /*18b0*/  FMUL.FTZ R72, R68, R35 ;  /* 0x0000002344487220 */ /* 0x004fca0000410000 */
[----:B------:R-:W2:Y:S01]  /*18c0*/  MUFU.EX2 R70, R70 ;  /* 0x0000004600467308 */ /* 0x000ea20000000800 */
[----:B------:R-:W-:-:S07]  /*18d0*/  FMUL.FTZ R73, R68, R5 ;  /* 0x0000000544497220 */ /* 0x000fce0000410000 */
[----:B------:R0:W0:Y:S01]  /*18e0*/  MUFU.EX2 R77, R72 ;  /* 0x00000048004d7308 */ /* 0x0000220000000800 */
[----:B-1----:R-:W-:-:S05]  /*18f0*/  PRMT R24, R14, 0x7632, R24 ;  /* 0x000076320e187816 */ /* 0x002fca0000000018 */
[----:B------:R-:W-:Y:S02]  /*1900*/  IMAD.U32 R25, R24, 0x10000, RZ ;  /* 0x0001000018197824 */ /* 0x000fe400078e00ff */
[----:B------:R-:W-:Y:S02]  /*1910*/  FMUL.FTZ R24, R68, R36 ;  /* 0x0000002444187220 */ /* 0x000fe40000410000 */
[----:B------:R1:W1:Y:S01]  /*1920*/  MUFU.EX2 R68, R73 ;  /* 0x0000004900447308 */ /* 0x0002620000000800 */
[----:B------:R-:W-:Y:S01]  /*1930*/  FMUL.FTZ R75, R60, R25 ;  /* 0x000000193c4b7220 */ /* 0x000fe20000410000 */
[C---:B------:R-:W-:Y:S02]  /*1940*/  SHF.L.U32 R25, R15.reuse, 0x10, RZ ;  /* 0x000000100f197819 */ /* 0x040fe400000006ff */
[----:B------:R-:W-:Y:S02]  /*1950*/  PRMT R15, R15, 0x7632, R15 ;  /* 0x000076320f0f7816 */ /* 0x000fe4000000000f */
[----:B------:R-:W-:Y:S01]  /*1960*/  FSEL R75, R75, RZ, !P6 ;  /* 0x000000ff4b4b7208 */ /* 0x000fe20007000000 */
[----:B------:R-:W-:Y:S01]  /*1970*/  FMUL.FTZ R25, R62, R25 ;  /* 0x000000193e197220 */ /* 0x000fe20000410000 */
[----:B--2---:R-:W-:Y:S01]  /*1980*/  FSEL R70, R70, 1, !P6 ;  /* 0x3f80000046467808 */ /* 0x004fe20007000000 */
[----:B------:R-:W-:Y:S01]  /*1990*/  IMAD.U32 R15, R15, 0x10000, RZ ;  /* 0x000100000f0f7824 */ /* 0x000fe200078e00ff */
[-C--:B------:R-:W-:Y:S01]  /*19a0*/  ISETP.GE.U32.AND P6, PT, R57, R40.reuse, PT ;  /* 0x000000283900720c */ /* 0x080fe20003fc6070 */
[----:B------:R-:W2:Y:S03]  /*19b0*/  MUFU.EX2 R24, R24 ;  /* 0x0000001800187308 */ /* 0x000ea60000000800 */
[----:B0-----:R-:W-:Y:S01]  /*19c0*/  FSEL R72, R25, RZ, !P6 ;  /* 0x000000ff19487208 */ /* 0x001fe20007000000 */
[----:B------:R-:W-:Y:S01]  /*19d0*/  FMUL.FTZ R25, R66, R15 ;  /* 0x0000000f42197220 */ /* 0x000fe20000410000 */
[----:B------:R-:W-:Y:S01]  /*19e0*/  FSEL R77, R77, 1, !P6 ;  /* 0x3f8000004d4d7808 */ /* 0x000fe20007000000 */
[----:B------:R-:W-:Y:S01]  /*19f0*/  IMAD.U32 R15, R14, 0x10000, RZ ;  /* 0x000100000e0f7824 */ /* 0x000fe200078e00ff */
[----:B------:R-:W-:-:S03]  /*1a00*/  ISETP.GE.U32.AND P6, PT, R55, R40, PT ;  /* 0x000000283700720c */ /* 0x000fc60003fc6070 */
[----:B------:R-:W-:Y:S01]  /*1a10*/  FMUL.FTZ R15, R58, R15 ;  /* 0x0000000f3a0f7220 */ /* 0x000fe20000410000 */
[----:B-1----:R-:W-:Y:S02]  /*1a20*/  FSEL R73, R25, RZ, !P6 ;  /* 0x000000ff19497208 */ /* 0x002fe40007000000 */
[----:B------:R-:W-:Y:S02]  /*1a30*/  FSEL R68, R68, 1, !P6 ;  /* 0x3f80000044447808 */ /* 0x000fe40007000000 */
[----:B------:R-:W-:-:S04]  /*1a40*/  ISETP.GE.U32.AND P6, PT, R33, R40, PT ;  /* 0x000000282100720c */ /* 0x000fc80003fc6070 */
[----:B------:R-:W-:Y:S02]  /*1a50*/  FSEL R74, R15, RZ, !P6 ;  /* 0x000000ff0f4a7208 */ /* 0x000fe40007000000 */
[----:B--2---:R-:W-:-:S03]  /*1a60*/  FSEL R79, R24, 1, !P6 ;  /* 0x3f800000184f7808 */ /* 0x004fc60007000000 */
[-C--:B------:R-:W-:Y:S02]  /*1a70*/  FFMA.FTZ R15, R74, R70.reuse, R75 ;  /* 0x000000464a0f7223 */ /* 0x080fe4000001004b */
[----:B------:R-:W-:Y:S02]  /*1a80*/  FMUL.FTZ R14, R79, R70 ;  /* 0x000000464f0e7220 */ /* 0x000fe40000410000 */
[C---:B------:R-:W-:Y:S02]  /*1a90*/  FFMA.FTZ R15, R77.reuse, R15, R72 ;  /* 0x0000000f4d0f7223 */ /* 0x040fe40000010048 */
[----:B------:R-:W-:Y:S02]  /*1aa0*/  FMUL.FTZ R81, R77, R14 ;  /* 0x0000000e4d517220 */ /* 0x000fe40000410000 */
[C---:B------:R-:W-:Y:S02]  /*1ab0*/  FFMA.FTZ R14, R68.reuse, R15, R73 ;  /* 0x0000000f440e7223 */ /* 0x040fe40000010049 */
[----:B------:R-:W-:-:S03]  /*1ac0*/  FMUL.FTZ R81, R68, R81 ;  /* 0x0000005144517220 */ /* 0x000fc60000410000 */
[----:B------:R-:W0:Y:S04]  /*1ad0*/  SHFL.UP PT, R15, R14, 0x1, RZ ;  /* 0x042000000e0f7989 */ /* 0x000e2800000e00ff */
[----:B------:R-:W1:Y:S01]  /*1ae0*/  SHFL.UP PT, R24, R81, 0x1, RZ ;  /* 0x0420000051187989 */ /* 0x000e6200000e00ff */
[----:B------:R-:W-:Y:S01]  /*1af0*/  ISETP.GE.AND P6, PT, R39, 0x1, PT ;  /* 0x000000012700780c */ /* 0x000fe20003fc6270 */
[----:B0-----:R-:W-:-:S12]  /*1b00*/  FFMA.FTZ R15, R81, R15, R14 ;  /* 0x0000000f510f7223 */ /* 0x001fd8000001000e */
[----:B-1----:R-:W-:Y:S01]  /*1b10*/  @P6 FMUL.FTZ R81, R81, R24 ;  /* 0x0000001851516220 */ /* 0x002fe20000410000 */
[----:B------:R-:W-:-:S05]  /*1b20*/  FSEL R24, R14, R15, !P6 ;  /* 0x0000000f0e187208 */ /* 0x000fca0007000000 */
[----:B------:R-:W0:Y:S04]  /*1b30*/  SHFL.UP PT, R15, R24, 0x2, RZ ;  /* 0x04400000180f7989 */ /* 0x000e2800000e00ff */
        /* <DEDUP_REMOVED lines=14> */
[----:B------:R-:W2:Y:S01]  /*1c20*/  S2UR UR8, SR_CgaCtaId ;  /* 0x00000000000879c3 */ /* 0x000ea20000008800 */
[----:B------:R-:W-:Y:S01]  /*1c30*/  MOV R15, RZ ;  /* 0x000000ff000f7202 */ /* 0x000fe20000000f00 */
[----:B------:R-:W-:Y:S02]  /*1c40*/  UMOV UR4, 0x400 ;  /* 0x0000040000047882 */ /* 0x000fe40000000000 */
[----:B--2---:R-:W-:Y:S01]  /*1c50*/  ULEA UR4, UR8, UR4, 0x18 ;  /* 0x0000000408047291 */ /* 0x004fe2000f8ec0ff */
[----:B---3--:R-:W-:-:S04]  /*1c60*/  @!P2 PRMT R25, R23, 0x5410, RZ ;  /* 0x000054101719a816 */ /* 0x008fc800000000ff */
[----:B----4-:R-:W-:Y:S02]  /*1c70*/  @!P1 PRMT R25, R25, 0x5410, R22 ;  /* 0x0000541019199816 */ /* 0x010fe40000000016 */
[----:B------:R-:W-:Y:S01]  /*1c80*/  ISETP.GE.AND P1, PT, R39, 0x8, PT ;  /* 0x000000082700780c */ /* 0x000fe20003f26270 */
[----:B0-----:R-:W-:Y:S01]  /*1c90*/  FFMA.FTZ R23, R81, R78, R24 ;  /* 0x0000004e51177223 */ /* 0x001fe20000010018 */
[----:B-----5:R-:W-:Y:S01]  /*1ca0*/  @!P5 PRMT R15, R21, 0x5410, RZ ;  /* 0x00005410150fd816 */ /* 0x020fe200000000ff */
[----:B------:R-:W-:Y:S01]  /*1cb0*/  STS.U16 [R38+0x180], R25 ;  /* 0x0001801926007388 */ /* 0x000fe20000000400 */
[----:B------:R-:W-:-:S09]  /*1cc0*/  PRMT R22, R25, 0x7632, R22 ;  /* 0x0000763219167816 */ /* 0x000fd20000000016 */
[----:B-1----:R-:W-:Y:S01]  /*1cd0*/  @P1 FMUL.FTZ R81, R81, R76 ;  /* 0x0000004c51511220 */ /* 0x002fe20000410000 */
[----:B------:R-:W-:-:S04]  /*1ce0*/  FSEL R76, R24, R23, !P1 ;  /* 0x00000017184c7208 */ /* 0x000fc80004800000 */
[----:B------:R-:W0:Y:S01]  /*1cf0*/  SHFL.UP PT, R24, R81, 0x10, RZ ;  /* 0x0600000051187989 */ /* 0x000e2200000e00ff */
[----:B------:R-:W-:-:S03]  /*1d00*/  @!P3 PRMT R15, R15, 0x5410, R20 ;  /* 0x000054100f0fb816 */ /* 0x000fc60000000014 */
[----:B------:R-:W1:Y:S01]  /*1d10*/  SHFL.UP PT, R25, R76, 0x10, RZ ;  /* 0x060000004c197989 */ /* 0x000e6200000e00ff */
[----:B------:R-:W-:Y:S01]  /*1d20*/  HFMA2 R21, -RZ, RZ, 0, 0 ;  /* 0x00000000ff157431 */ /* 0x000fe200000001ff */
[----:B------:R-:W-:Y:S01]  /*1d30*/  PRMT R14, R15, 0x7632, R14 ;  /* 0x000076320f0e7816 */ /* 0x000fe2000000000e */
[----:B------:R-:W-:Y:S01]  /*1d40*/  IMAD.MOV.U32 R20, RZ, RZ, 0x3f800000 ;  /* 0x3f800000ff147424 */ /* 0x000fe200078e00ff */
[----:B------:R-:W-:Y:S04]  /*1d50*/  STS.U16 [R38+0x100], R15 ;  /* 0x0001000f26007388 */ /* 0x000fe80000000400 */
[----:B------:R-:W-:Y:S04]  /*1d60*/  STS.U16 [R38+0x140], R14 ;  /* 0x0001400e26007388 */ /* 0x000fe80000000400 */
[----:B------:R-:W-:Y:S01]  /*1d70*/  STS.U16 [R38+0x1c0], R22 ;  /* 0x0001c01626007388 */ /* 0x000fe20000000400 */
[----:B------:R-:W-:-:S03]  /*1d80*/  NOP ;  /* 0x0000000000007918 */ /* 0x000fc60000000000 */
[----:B------:R-:W2:Y:S01]  /*1d90*/  @P0 LDS.64 R20, [UR5] ;  /* 0x00000005ff140984 */ /* 0x000ea20008000a00 */
[----:B------:R-:W-:Y:S01]  /*1da0*/  ISETP.NE.AND P1, PT, R39, 0x1f, PT ;  /* 0x0000001f2700780c */ /* 0x000fe20003f25270 */
[C---:B0-----:R-:W-:Y:S02]  /*1db0*/  FMUL.FTZ R24, R81.reuse, R24 ;  /* 0x0000001851187220 */ /* 0x041fe40000410000 */
[----:B------:R-:W-:Y:S01]  /*1dc0*/  LDS.64 R14, [R37+0x100] ;  /* 0x00010000250e7984 */ /* 0x000fe20000000a00 */
[----:B-1----:R-:W-:-:S09]  /*1dd0*/  FFMA.FTZ R25, R81, R25, R76 ;  /* 0x0000001951197223 */ /* 0x002fd2000001004c */
        /* <DEDUP_REMOVED lines=13> */
[----:B------:R-:W-:Y:S01]  /*1eb0*/  ISETP.NE.AND P1, PT, R27, RZ, PT ;  /* 0x000000ff1b00720c */ /* 0x000fe20003f25270 */
[----:B0-----:R-:W-:Y:S01]  /*1ec0*/  @!P2 IMAD.MOV.U32 R83, RZ, RZ, R20 ;  /* 0x000000ffff53a224 */ /* 0x001fe200078e0014 */
[----:B------:R-:W-:Y:S01]  /*1ed0*/  BSSY.RECONVERGENT B0, `(.L_x_4851) ;  /* 0x0000015000007945 */ /* 0x000fe20003800200 */
[----:B------:R-:W-:Y:S01]  /*1ee0*/  FFMA.FTZ R23, R22, R21, R23 ;  /* 0x0000001516177223 */ /* 0x000fe20000010017 */
[----:B-1----:R-:W-:Y:S01]  /*1ef0*/  @!P2 IMAD.MOV.U32 R78, RZ, RZ, R21 ;  /* 0x000000ffff4ea224 */ /* 0x002fe200078e0015 */
[----:B------:R-:W-:-:S03]  /*1f00*/  LEA R18, P2, R6, R18, 0x1 ;  /* 0x0000001206127211 */ /* 0x000fc600078408ff */
[----:B------:R-:W-:Y:S01]  /*1f10*/  @P3 FFMA.FTZ R78, R85, R83, R78 ;  /* 0x00000053554e3223 */ /* 0x000fe2000001004e */
[----:B------:R-:W-:-:S03]  /*1f20*/  LEA R24, P3, R4, R16, 0x1 ;  /* 0x0000001004187211 */ /* 0x000fc600078608ff */
[----:B------:R-:W-:-:S04]  /*1f30*/  FFMA.FTZ R74, R79, R78, R74 ;  /* 0x0000004e4f4a7223 */ /* 0x000fc8000001004a */
[----:B------:R-:W-:Y:S01]  /*1f40*/  FFMA.FTZ R75, R70, R74, R75 ;  /* 0x0000004a464b7223 */ /* 0x000fe2000001004b */
[----:B------:R-:W-:Y:S01]  /*1f50*/  IADD3.X R19, PT, PT, R19, R7, RZ, P2, !PT ;  /* 0x0000000713137210 */ /* 0x000fe200017fe4ff */
[----:B------:R-:W-:Y:S02]  /*1f60*/  IMAD.X R25, R17, 0x1, R63, P3 ;  /* 0x0000000111197824 */ /* 0x000fe400018e063f */
[----:B------:R-:W-:Y:S01]  /*1f70*/  FFMA.FTZ R77, R77, R75, R72 ;  /* 0x0000004b4d4d7223 */ /* 0x000fe20000010048 */
[----:B------:R-:W-:Y:S01]  /*1f80*/  IMAD.U32 R70, R14, 0x10000, RZ ;  /* 0x000100000e467824 */ /* 0x000fe200078e00ff */
        /* <DEDUP_REMOVED lines=9> */
.L_x_4852:
[----:B------:R-:W-:Y:S05]  /*2020*/  BSYNC.RECONVERGENT B0 ;  /* 0x0000000000007941 */ /* 0x000fea0003800200 */
.L_x_4851:
[----:B------:R-:W-:Y:S01]  /*2030*/  UIADD3 UR6, UPT, UPT, UR6, 0x1, URZ ;  /* 0x0000000106067890 */ /* 0x000fe2000fffe0ff */
[----:B------:R-:W-:Y:S01]  /*2040*/  PRMT R14, R14, 0x7632, R14 ;  /* 0x000076320e0e7816 */ /* 0x000fe2000000000e */
[----:B------:R-:W-:Y:S01]  /*2050*/  FFMA.FTZ R68, R68, R77, R73 ;  /* 0x0000004d44447223 */ /* 0x000fe20000010049 */
[C---:B0-----:R-:W-:Y:S01]  /*2060*/  PRMT R16, R15.reuse, 0x7632, R16 ;  /* 0x000076320f107816 */ /* 0x041fe20000000010 */
[----:B------:R-:W-:Y:S01]  /*2070*/  UISETP.NE.AND UP0, UPT, UR6, URZ, UPT ;  /* 0x000000ff0600728c */ /* 0x000fe2000bf05270 */
[----:B------:R-:W-:Y:S01]  /*2080*/  SHF.L.U32 R20, R15, 0x10, RZ ;  /* 0x000000100f147819 */ /* 0x000fe200000006ff */
[----:B------:R-:W-:Y:S01]  /*2090*/  IMAD.U32 R15, R14, 0x10000, RZ ;  /* 0x000100000e0f7824 */ /* 0x000fe200078e00ff */
[----:B------:R-:W-:Y:S01]  /*20a0*/  LEA R71, P1, R8, R71, 0x2 ;  /* 0x0000004708477211 */ /* 0x000fe200078210ff */
[----:B------:R-:W-:Y:S01]  /*20b0*/  FFMA.FTZ R67, R70, R74, R67 ;  /* 0x0000004a46437223 */ /* 0x000fe20000010043 */
[----:B------:R-:W-:Y:S01]  /*20c0*/  SHF.L.U32 R17, R16, 0x10, RZ ;  /* 0x0000001010117819 */ /* 0x000fe200000006ff */
[----:B------:R-:W-:Y:S01]  /*20d0*/  FFMA.FTZ R56, R15, R75, R56 ;  /* 0x0000004b0f387223 */ /* 0x000fe20000010038 */
[----:B------:R-:W-:Y:S01]  /*20e0*/  FFMA.FTZ R65, R20, R77, R65 ;  /* 0x0000004d14417223 */ /* 0x000fe20000010041 */
[----:B------:R-:W-:Y:S01]  /*20f0*/  IMAD.X R64, R64, 0x1, R9, P1 ;  /* 0x0000000140407824 */ /* 0x000fe200008e0609 */
[----:B------:R-:W-:Y:S01]  /*2100*/  IADD3 R69, PT, PT, R69, 0x1, RZ ;  /* 0x0000000145457810 */ /* 0x000fe20007ffe0ff */
[----:B------:R-:W-:Y:S01]  /*2110*/  FFMA.FTZ R54, R17, R68, R54 ;  /* 0x0000004411367223 */ /* 0x000fe20000010036 */
[----:B------:R-:W-:Y:S01]  /*2120*/  UIADD3 UR5, UPT, UPT, UR5, 0x8, URZ ;  /* 0x0000000805057890 */ /* 0x000fe2000fffe0ff */
[----:B------:R-:W-:Y:S11]  /*2130*/  BRA.U UP0, `(.L_x_4853) ;  /* 0xfffffff500547547 */ /* 0x000ff6000b83ffff */
.L_x_4850:
[----:B------:R-:W-:Y:S01]  /*2140*/  BAR.SYNC.DEFER_BLOCKING 0x0 ;  /* 0x0000000000007b1d */ /* 0x000fe20000010000 */
[----:B------:R-:W-:Y:S02]  /*2150*/  ISETP.NE.AND P0, PT, R27, RZ, PT ;  /* 0x000000ff1b00720c */ /* 0x000fe40003f05270 */
[----:B------:R-:W-:Y:S02]  /*2160*/  F2FP.BF16.F32.PACK_AB R64, R56, R67 ;  /* 0x000000433840723e */ /* 0x000fe400000010ff */
[----:B------:R-:W-:Y:S02]  /*2170*/  F2FP.BF16.F32.PACK_AB R65, R54, R65 ;  /* 0x000000413641723e */ /* 0x000fe400000010ff */
[----:B------:R-:W-:-:S07]  /*2180*/  IADD3 R31, PT, PT, R31, 0x1, RZ ;  /* 0x000000011f1f7810 */ /* 0x000fce0007ffe0ff */
[----:B------:R-:W0:Y:S01]  /*2190*/  @!P0 LDC R12, c[0x0][0x388] ;  /* 0x0000e200ff0c8b82 */ /* 0x000e220000000800 */
[----:B------:R-:W-:Y:S01]  /*21a0*/  STS.64 [R37], R64 ;  /* 0x0000004025007388 */ /* 0x000fe20000000a00 */
[----:B------:R-:W-:-:S03]  /*21b0*/  NOP ;  /* 0x0000000000007918 */ /* 0x000fc60000000000 */
[----:B------:R-:W-:Y:S04]  /*21c0*/  LDS.U16 R5, [R38] ;  /* 0x0000000026057984 */ /* 0x000fe80000000400 */
[----:B------:R-:W-:Y:S01]  /*21d0*/  LDS.U16 R15, [R38+0x40] ;  /* 0x00004000260f7984 */ /* 0x000fe20000000400 */
        /* <DEDUP_REMOVED lines=15> */
[----:B------:R-:W-:Y:S02]  /*22d0*/  LEA.HI.X R13, R41, UR5, R14, 0x1, P4 ;  /* 0x00000005290d7c11 */ /* 0x000fe4000a0f0c0e */
[----:B------:R-:W-:-:S03]  /*22e0*/  IADD3 R52, P4, PT, R52, 0x100, RZ ;  /* 0x0000010034347810 */ /* 0x000fc60007f9e0ff */
[----:B------:R1:W-:Y:S01]  /*22f0*/  @!P0 STG.E.U16 desc[UR18][R12.64], R5 ;  /* 0x000000050c008986 */ /* 0x0003e2000c101512 */
[----:B------:R-:W-:-:S03]  /*2300*/  IADD3.X R48, PT, PT, RZ, R48, RZ, P4, !PT ;  /* 0x00000030ff307210 */ /* 0x000fc600027fe4ff */
[----:B------:R1:W-:Y:S01]  /*2310*/  @!P1 STG.E.U16 desc[UR18][R12.64+0x40], R15 ;  /* 0x0000400f0c009986 */ /* 0x0003e2000c101512 */
[----:B------:R-:W-:-:S03]  /*2320*/  IADD3 R44, P1, PT, R44, 0x100, RZ ;  /* 0x000001002c2c7810 */ /* 0x000fc60007f3e0ff */
[----:B------:R1:W-:Y:S01]  /*2330*/  @!P3 STG.E.U16 desc[UR18][R12.64+0xc0], R19 ;  /* 0x0000c0130c00b986 */ /* 0x0003e2000c101512 */
[----:B------:R-:W-:Y:S01]  /*2340*/  IADD3 R50, P3, PT, R50, 0x100, RZ ;  /* 0x0000010032327810 */ /* 0x000fe20007f7e0ff */
[----:B------:R-:W-:Y:S01]  /*2350*/  IMAD.X R45, RZ, RZ, R45, P1 ;  /* 0x000000ffff2d7224 */ /* 0x000fe200008e062d */
[----:B0-----:R-:W-:Y:S01]  /*2360*/  ISETP.NE.AND P0, PT, R31, UR4, PT ;  /* 0x000000041f007c0c */ /* 0x001fe2000bf05270 */
[----:B------:R1:W-:Y:S01]  /*2370*/  @!P2 STG.E.U16 desc[UR18][R12.64+0x80], R17 ;  /* 0x000080110c00a986 */ /* 0x0003e2000c101512 */
[----:B------:R-:W-:Y:S01]  /*2380*/  IADD3 R42, P2, PT, R42, 0x100, RZ ;  /* 0x000001002a2a7810 */ /* 0x000fe20007f5e0ff */
[----:B------:R-:W-:-:S03]  /*2390*/  IMAD.X R46, RZ, RZ, R46, P3 ;  /* 0x000000ffff2e7224 */ /* 0x000fc600018e062e */
[----:B------:R-:W-:-:S07]  /*23a0*/  IADD3.X R43, PT, PT, RZ, R43, RZ, P2, !PT ;  /* 0x0000002bff2b7210 */ /* 0x000fce00017fe4ff */
[----:B-1----:R-:W-:Y:S05]  /*23b0*/  @P0 BRA `(.L_x_4854) ;  /* 0xffffffe400240947 */ /* 0x002fea000383ffff */
[----:B------:R-:W-:Y:S05]  /*23c0*/  EXIT ;  /* 0x000000000000794d */ /* 0x000fea0003800000 */
.L_x_4855:
        /* <DEDUP_REMOVED lines=11> */
.L_x_5148:


//--------------------- .text._Z25selective_scan_fwd_kernelI32Selective_Scan_fwd_kernel_traitsILi32ELi4ELi1ELb0ELb1ELb1ELb1EN3c108BFloat16EfEEv13SSMParamsBase --------------------------
	.section	.text._Z25selective_scan_fwd_kernelI32Selective_Scan_fwd_kernel_traitsILi32ELi4ELi1ELb0ELb1ELb1ELb1EN3c108BFloat16EfEEv13SSMParamsBase,"ax",@progbits
	.align	128
        .global         _Z25selective_scan_fwd_kernelI32Selective_Scan_fwd_kernel_traitsILi32ELi4ELi1ELb0ELb1ELb1ELb1EN3c108BFloat16EfEEv13SSMParamsBase
        .type           _Z25selective_scan_fwd_kernelI32Selective_Scan_fwd_kernel_traitsILi32ELi4ELi1ELb0ELb1ELb1ELb1EN3c108BFloat16EfEEv13SSMParamsBase,@function
        .size           _Z25selective_scan_fwd_kernelI32Selective_Scan_fwd_kernel_traitsILi32ELi4ELi1ELb0ELb1ELb1ELb1EN3c108BFloat16EfEEv13SSMParamsBase,(.L_x_5149 - _Z25selective_scan_fwd_kernelI32Selective_Scan_fwd_kernel_traitsILi32ELi4ELi1ELb0ELb1ELb1ELb1EN3c108BFloat16EfEEv13SSMParamsBase)
        .other          _Z25selective_scan_fwd_kernelI32Selective_Scan_fwd_kernel_traitsILi32ELi4ELi1ELb0ELb1ELb1ELb1EN3c108BFloat16EfEEv13SSMParamsBase,@"STO_CUDA_ENTRY STV_DEFAULT"
_Z25selective_scan_fwd_kernelI32Selective_Scan_fwd_kernel_traitsILi32ELi4ELi1ELb0ELb1ELb1ELb1EN3c108BFloat16EfEEv13SSMParamsBase:
.text._Z25selective_scan_fwd_kernelI32Selective_Scan_fwd_kernel_traitsILi32ELi4ELi1ELb0ELb1ELb1ELb1EN3c108BFloat16EfEEv13SSMParamsBase:
        /* <DEDUP_REMOVED lines=29> */
[----:B------:R-:W1:Y:S01]  /*01d0*/  LDC.64 R46, c[0x0][0x3e8] ;  /* 0x0000fa00ff2e7b82 */ /* 0x000e620000000a00 */
        /* <DEDUP_REMOVED lines=8> */
[----:B------:R-:W-:Y:S01]  /*0260*/  ISETP.GT.U32.AND P1, PT, R9, R2, PT ;  /* 0x000000020900720c */ /* 0x000fe20003f24070 */
[----:B------:R-:W-:Y:S01]  /*0270*/  UIMAD.WIDE.U32 UR4, UR18, UR8, URZ ;  /* 0x00000008120472a5 */ /* 0x000fe2000f8e00ff */
[----:B----4-:R-:W-:-:S11]  /*0280*/  LOP3.LUT R4, R0, R11, RZ, 0x3c, !PT ;  /* 0x0000000b00047212 */ /* 0x010fd600078e3cff */
[----:B------:R-:W-:-:S05]  /*0290*/  @!P1 IMAD.IADD R2, R2, 0x1, -R9 ;  /* 0x0000000102029824 */ /* 0x000fca00078e0a09 */
[----:B------:R-:W-:Y:S01]  /*02a0*/  ISETP.GE.U32.AND P0, PT, R2, R9, PT ;  /* 0x000000090200720c */ /* 0x000fe20003f06070 */
[----:B------:R-:W-:Y:S01]  /*02b0*/  UIMAD UR8, UR18, UR9, UR5 ;  /* 0x00000009120872a4 */ /* 0x000fe2000f8e0205 */
[----:B------:R-:W-:Y:S01]  /*02c0*/  @!P1 IADD3 R7, PT, PT, R7, 0x1, RZ ;  /* 0x0000000107079810 */ /* 0x000fe20007ffe0ff */
[----:B------:R-:W-:Y:S01]  /*02d0*/  IMAD.U32 R3, RZ, RZ, UR5 ;  /* 0x00000005ff037e24 */ /* 0x000fe2000f8e00ff */
[----:B------:R-:W-:Y:S01]  /*02e0*/  ISETP.GE.AND P2, PT, R4, RZ, PT ;  /* 0x000000ff0400720c */ /* 0x000fe20003f46270 */
[----:B------:R-:W-:Y:S01]  /*02f0*/  UIMAD.WIDE.U32 UR6, UR18, UR12, URZ ;  /* 0x0000000c120672a5 */ /* 0x000fe2000f8e00ff */
[----:B------:R-:W-:Y:S01]  /*0300*/  ISETP.NE.AND P1, PT, R11, RZ, PT ;  /* 0x000000ff0b00720c */ /* 0x000fe20003f25270 */
[----:B------:R-:W-:Y:S01]  /*0310*/  IMAD.U32 R3, RZ, RZ, UR8 ;  /* 0x00000008ff037e24 */ /* 0x000fe2000f8e00ff */
[----:B------:R-:W-:Y:S01]  /*0320*/  MOV R2, UR4 ;  /* 0x0000000400027c02 */ /* 0x000fe20008000f00 */
[----:B------:R-:W0:Y:S03]  /*0330*/  LDC R9, c[0x0][0x384] ;  /* 0x0000e100ff097b82 */ /* 0x000e260000000800 */
[----:B------:R-:W3:Y:S01]  /*0340*/  LDCU.64 UR8, c[0x0][0x3b0] ;  /* 0x00007600ff0877ac */ /* 0x000ee20008000a00 */
[----:B------:R-:W-:-:S04]  /*0350*/  @P0 VIADD R7, R7, 0x1 ;  /* 0x0000000107070836 */ /* 0x000fc80000000000 */
[----:B------:R-:W-:Y:S01]  /*0360*/  IMAD.MOV.U32 R8, RZ, RZ, R7 ;  /* 0x000000ffff087224 */ /* 0x000fe200078e0007 */
[----:B------:R-:W-:Y:S01]  /*0370*/  UIMAD UR4, UR18, UR13, UR7 ;  /* 0x0000000d120472a4 */ /* 0x000fe2000f8e0207 */
[----:B------:R-:W4:Y:S03]  /*0380*/  LDCU.64 UR12, c[0x0][0x3d0] ;  /* 0x00007a00ff0c77ac */ /* 0x000f260008000a00 */
[----:B------:R-:W-:Y:S02]  /*0390*/  @!P2 IADD3 R8, PT, PT, -R8, RZ, RZ ;  /* 0x000000ff0808a210 */ /* 0x000fe40007ffe1ff */
[----:B------:R-:W-:Y:S02]  /*03a0*/  @!P1 LOP3.LUT R8, RZ, R11, RZ, 0x33, !PT ;  /* 0x0000000bff089212 */ /* 0x000fe400078e33ff */
[----:B------:R-:W0:Y:S01]  /*03b0*/  LDC.64 R10, c[0x0][0x448] ;  /* 0x00011200ff0a7b82 */ /* 0x000e220000000a00 */
[----:B------:R-:W-:Y:S01]  /*03c0*/  ISETP.GE.AND P0, PT, R21, 0x1, PT ;  /* 0x000000011500780c */ /* 0x000fe20003f06270 */
[----:B------:R-:W-:Y:S01]  /*03d0*/  IMAD.U32 R5, RZ, RZ, UR7 ;  /* 0x00000007ff057e24 */ /* 0x000fe2000f8e00ff */
[----:B------:R-:W-:Y:S01]  /*03e0*/  MOV R5, UR4 ;  /* 0x0000000400057c02 */ /* 0x000fe20008000f00 */
[----:B------:R-:W-:Y:S01]  /*03f0*/  IMAD.WIDE.U32 R2, R0, UR10, R2 ;  /* 0x0000000a00027c25 */ /* 0x000fe2000f8e0002 */
[----:B---3--:R-:W-:-:S03]  /*0400*/  UIMAD.WIDE.U32 UR4, UR18, UR8, URZ ;  /* 0x00000008120472a5 */ /* 0x008fc6000f8e00ff */
[----:B------:R-:W-:Y:S01]  /*0410*/  IMAD.U32 R4, RZ, RZ, UR6 ;  /* 0x00000006ff047e24 */ /* 0x000fe2000f8e00ff */
[----:B------:R-:W-:Y:S01]  /*0420*/  UIMAD UR8, UR18, UR9, UR5 ;  /* 0x00000009120872a4 */ /* 0x000fe2000f8e0205 */
[----:B------:R-:W-:Y:S01]  /*0430*/  IMAD R38, R0, UR11, R3 ;  /* 0x0000000b00267c24 */ /* 0x000fe2000f8e0203 */
[----:B----4-:R-:W-:-:S03]  /*0440*/  UIMAD.WIDE.U32 UR6, UR18, UR12, URZ ;  /* 0x0000000c120672a5 */ /* 0x010fc6000f8e00ff */
[----:B-12---:R-:W-:Y:S09]  /*0450*/  @!P0 EXIT ;  /* 0x000000000000894d */ /* 0x006ff20003800000 */
[----:B------:R-:W1:Y:S01]  /*0460*/  S2R R26, SR_TID.X ;  /* 0x00000000001a7919 */ /* 0x000e620000002100 */
[----:B------:R-:W2:Y:S01]  /*0470*/  LDC.64 R18, c[0x0][0x450] ;  /* 0x00011400ff127b82 */ /* 0x000ea20000000a00 */
[----:B------:R-:W-:Y:S01]  /*0480*/  IMAD.WIDE.U32 R4, R0, UR14, R4 ;  /* 0x0000000e00047c25 */ /* 0x000fe2000f8e0004 */
[----:B------:R-:W-:Y:S01]  /*0490*/  SHF.R.S32.HI R3, RZ, 0x1f, R8 ;  /* 0x0000001fff037819 */ /* 0x000fe20000011408 */
[----:B------:R-:W3:Y:S01]  /*04a0*/  LDCU.64 UR10, c[0x0][0x3a0] ;  /* 0x00007400ff0a77ac */ /* 0x000ee20008000a00 */
[----:B------:R-:W-:Y:S01]  /*04b0*/  LEA R32, P0, R2, R12, 0x1 ;  /* 0x0000000c02207211 */ /* 0x000fe200078008ff */
[----:B------:R-:W-:Y:S01]  /*04c0*/  IMAD R39, R0, UR15, R5 ;  /* 0x0000000f00277c24 */ /* 0x000fe2000f8e0205 */
[C---:B------:R-:W-:Y:S01]  /*04d0*/  LEA R33, P1, R4.reuse, R14, 0x1 ;  /* 0x0000000e04217211 */ /* 0x040fe200078208ff */
[----:B------:R-:W-:Y:S01]  /*04e0*/  UIMAD UR7, UR18, UR13, UR7 ;  /* 0x0000000d120772a4 */ /* 0x000fe2000f8e0207 */
[----:B------:R-:W4:Y:S01]  /*04f0*/  LDC.64 R22, c[0x0][0x440] ;  /* 0x00011000ff167b82 */ /* 0x000f220000000a00 */
[C---:B------:R-:W-:Y:S01]  /*0500*/  IMAD R5, R3.reuse, R16, RZ ;  /* 0x0000001003057224 */ /* 0x040fe200078e02ff */
[----:B------:R-:W-:Y:S01]  /*0510*/  LEA.HI.X R39, R4, R15, R39, 0x1, P1 ;  /* 0x0000000f04277211 */ /* 0x000fe200008f0c27 */
[----:B------:R-:W-:Y:S01]  /*0520*/  IMAD R4, R3, R46, RZ ;  /* 0x0000002e03047224 */ /* 0x000fe200078e02ff */
[----:B------:R-:W-:Y:S01]  /*0530*/  UMOV UR5, UR8 ;  /* 0x0000000800057c82 */ /* 0x000fe20008000000 */
[----:B------:R-:W-:Y:S01]  /*0540*/  LEA.HI.X R38, R2, R13, R38, 0x1, P0 ;  /* 0x0000000d02267211 */ /* 0x000fe200000f0c26 */
[C---:B------:R-:W-:Y:S01]  /*0550*/  IMAD.WIDE.U32 R6, R8.reuse, R16, UR4 ;  /* 0x0000000408067e25 */ /* 0x040fe2000f8e0010 */
[----:B------:R-:W2:Y:S03]  /*0560*/  LDCU UR4, c[0x0][0x38c] ;  /* 0x00007180ff0477ac */ /* 0x000ea60008000800 */
[----:B------:R-:W-:Y:S01]  /*0570*/  IMAD R5, R8, R17, R5 ;  /* 0x0000001108057224 */ /* 0x000fe200078e0205 */
[----:B0-----:R-:W-:Y:S01]  /*0580*/  LEA R44, P0, R6, R10, 0x1 ;  /* 0x0000000a062c7211 */ /* 0x001fe200078008ff */
[C---:B------:R-:W-:Y:S01]  /*0590*/  IMAD.WIDE.U32 R2, R8.reuse, R46, UR6 ;  /* 0x0000000608027e25 */ /* 0x040fe2000f8e002e */
[----:B------:R-:W0:Y:S03]  /*05a0*/  LDCU.U8 UR7, c[0x0][0x39e] ;  /* 0x000073c0ff0777ac */ /* 0x000e260008000000 */
[----:B------:R-:W-:-:S02]  /*05b0*/  IMAD R47, R8, R47, R4 ;  /* 0x0000002f082f7224 */ /* 0x000fc400078e0204 */
[----:B------:R-:W-:Y:S02]  /*05c0*/  IMAD.IADD R45, R7, 0x1, R5 ;  /* 0x00000001072d7824 */ /* 0x000fe400078e0205 */
[----:B------:R-:W-:Y:S02]  /*05d0*/  IMAD.IADD R47, R3, 0x1, R47 ;  /* 0x00000001032f7824 */ /* 0x000fe400078e022f */
[----:B---3--:R-:W-:Y:S01]  /*05e0*/  IMAD.WIDE.U32 R4, R0, UR10, RZ ;  /* 0x0000000a00047c25 */ /* 0x008fe2000f8e00ff */
[----:B-1----:R-:W-:Y:S02]  /*05f0*/  SHF.L.U32 R28, R26, 0x2, RZ ;  /* 0x000000021a1c7819 */ /* 0x002fe400000006ff */
[----:B------:R-:W-:Y:S01]  /*0600*/  LEA.HI.X R45, R6, R11, R45, 0x1, P0 ;  /* 0x0000000b062d7211 */ /* 0x000fe200000f0c2d */
[----:B------:R-:W-:Y:S01]  /*0610*/  IMAD R6, R9, UR18, R0 ;  /* 0x0000001209067c24 */ /* 0x000fe2000f8e0200 */
[----:B------:R-:W-:Y:S01]  /*0620*/  LOP3.LUT R3, R28, 0xf80, RZ, 0xc0, !PT ;  /* 0x00000f801c037812 */ /* 0x000fe200078ec0ff */
[----:B------:R-:W-:Y:S01]  /*0630*/  IMAD R29, R0, UR11, R5 ;  /* 0x0000000b001d7c24 */ /* 0x000fe2000f8e0205 */
[----:B--2---:R-:W-:Y:S01]  /*0640*/  LEA R46, P0, R2, R18, 0x1 ;  /* 0x00000012022e7211 */ /* 0x004fe200078008ff */
[----:B------:R-:W-:Y:S01]  /*0650*/  IMAD R6, R6, R21, RZ ;  /* 0x0000001506067224 */ /* 0x000fe200078e02ff */
[----:B------:R-:W-:Y:S01]  /*0660*/  LOP3.LUT R34, R3, 0x1f, R26, 0xf8, !PT ;  /* 0x0000001f03227812 */ /* 0x000fe200078ef81a */
[----:B------:R-:W-:Y:S01]  /*0670*/  IMAD.MOV.U32 R31, RZ, RZ, RZ ;  /* 0x000000ffff1f7224 */ /* 0x000fe200078e00ff */
[----:B------:R-:W-:Y:S01]  /*0680*/  LEA.HI.X R47, R2, R19, R47, 0x1, P0 ;  /* 0x00000013022f7211 */ /* 0x000fe200000f0c2f */
[----:B------:R-:W-:Y:S01]  /*0690*/  IMAD R30, R6, UR4, RZ ;  /* 0x00000004061e7c24 */ /* 0x000fe2000f8e02ff */
[----:B----4-:R-:W-:Y:S01]  /*06a0*/  LEA R27, P1, R4, R22, 0x2 ;  /* 0x00000016041b7211 */ /* 0x010fe200078210ff */
[----:B------:R-:W-:Y:S01]  /*06b0*/  IMAD.WIDE.U32 R2, R34, 0x2, RZ ;  /* 0x0000000222027825 */ /* 0x000fe200078e00ff */
[----:B------:R-:W-:-:S02]  /*06c0*/  IADD3 R36, PT, PT, R28, 0x2, RZ ;  /* 0x000000021c247810 */ /* 0x000fc40007ffe0ff */
[----:B------:R-:W-:Y:S01]  /*06d0*/  LEA.HI.X R29, R4, R23, R29, 0x2, P1 ;  /* 0x00000017041d7211 */ /* 0x000fe200008f141d */
[----:B------:R-:W-:Y:S01]  /*06e0*/  VIADD R35, R28, 0x1 ;  /* 0x000000011c237836 */ /* 0x000fe20000000000 */
[----:B------:R-:W-:Y:S01]  /*06f0*/  LOP3.LUT R40, R34, 0x20, RZ, 0xfc, !PT ;  /* 0x0000002022287812 */ /* 0x000fe200078efcff */
[----:B------:R-:W-:Y:S01]  /*0700*/  VIADD R37, R28, 0x3 ;  /* 0x000000031c257836 */ /* 0x000fe20000000000 */
[C---:B------:R-:W-:Y:S02]  /*0710*/  LOP3.LUT R41, R34.reuse, 0x40, RZ, 0xfc, !PT ;  /* 0x0000004022297812 */ /* 0x040fe400078efcff */
[----:B------:R-:W-:Y:S02]  /*0720*/  LOP3.LUT R42, R34, 0x60, RZ, 0xfc, !PT ;  /* 0x00000060222a7812 */ /* 0x000fe400078efcff */
[----:B0-----:R-:W-:-:S07]  /*0730*/  LOP3.LUT R43, R2, 0x80, RZ, 0xfc, !PT ;  /* 0x00000080022b7812 */ /* 0x001fce00078efcff */
.L_x_4868:
[----:B0-----:R-:W0:Y:S01]  /*0740*/  LDCU UR4, c[0x0][0x388] ;  /* 0x00007100ff0477ac */ /* 0x001e220008000800 */
        /* <DEDUP_REMOVED lines=48> */
[C---:B0-----:R-:W-:Y:S01]  /*0a50*/  SHF.L.U32 R8, R12.reuse, 0x10, RZ ;  /* 0x000000100c087819 */ /* 0x041fe200000006ff */
[C---:B------:R-:W-:Y:S01]  /*0a60*/  IMAD.U32 R54, R13.reuse, 0x10000, RZ ;  /* 0x000100000d367824 */ /* 0x040fe200078e00ff */
[----:B------:R-:W-:Y:S02]  /*0a70*/  PRMT R9, R12, 0x7632, R9 ;  /* 0x000076320c097816 */ /* 0x000fe40000000009 */
[----:B------:R-:W0:Y:S01]  /*0a80*/  LDC R12, c[0x0][0x38c] ;  /* 0x0000e300ff0c7b82 */ /* 0x000e220000000800 */
[--C-:B-----5:R-:W-:Y:S01]  /*0a90*/  FADD.FTZ R53, R8, R25.reuse ;  /* 0x0000001908357221 */ /* 0x120fe20000010000 */
[----:B------:R-:W-:Y:S01]  /*0aa0*/  PRMT R10, R13, 0x7632, R10 ;  /* 0x000076320d0a7816 */ /* 0x000fe2000000000a */
[----:B------:R-:W-:Y:S02]  /*0ab0*/  IMAD.U32 R6, R9, 0x10000, RZ ;  /* 0x0001000009067824 */ /* 0x000fe400078e00ff */
[--C-:B------:R-:W-:Y:S01]  /*0ac0*/  FADD.FTZ R54, R54, R25.reuse ;  /* 0x0000001936367221 */ /* 0x100fe20000010000 */
[----:B------:R-:W-:Y:S01]  /*0ad0*/  FSETP.GTU.FTZ.AND P0, PT, R53, 20, PT ;  /* 0x41a000003500780b */ /* 0x000fe20003f1c000 */
[----:B------:R-:W-:Y:S01]  /*0ae0*/  FADD.FTZ R55, R6, R25 ;  /* 0x0000001906377221 */ /* 0x000fe20000010000 */
[----:B------:R-:W-:-:S02]  /*0af0*/  SHF.L.U32 R10, R10, 0x10, RZ ;  /* 0x000000100a0a7819 */ /* 0x000fc400000006ff */
[----:B------:R-:W-:Y:S02]  /*0b00*/  ISETP.EQ.OR P3, PT, RZ, UR7, P0 ;  /* 0x00000007ff007c0c */ /* 0x000fe40008762670 */
[----:B------:R-:W-:Y:S01]  /*0b10*/  FSETP.GTU.FTZ.AND P1, PT, R54, 20, PT ;  /* 0x41a000003600780b */ /* 0x000fe20003f3c000 */
[----:B------:R-:W-:Y:S01]  /*0b20*/  FADD.FTZ R56, R10, R25 ;  /* 0x000000190a387221 */ /* 0x000fe20000010000 */
[----:B------:R-:W-:Y:S02]  /*0b30*/  FSETP.GTU.FTZ.AND P2, PT, R55, 20, PT ;  /* 0x41a000003700780b */ /* 0x000fe40003f5c000 */
[----:B------:R-:W-:Y:S02]  /*0b40*/  ISETP.EQ.OR P0, PT, RZ, UR7, P1 ;  /* 0x00000007ff007c0c */ /* 0x000fe40008f02670 */
[----:B------:R-:W-:Y:S02]  /*0b50*/  FSETP.GTU.FTZ.AND P4, PT, R56, 20, PT ;  /* 0x41a000003800780b */ /* 0x000fe40003f9c000 */
[----:B------:R-:W-:-:S02]  /*0b60*/  ISETP.EQ.OR P2, PT, RZ, UR7, P2 ;  /* 0x00000007ff007c0c */ /* 0x000fc40009742670 */
[----:B------:R-:W-:Y:S01]  /*0b70*/  ISETP.EQ.OR P1, PT, RZ, UR7, P4 ;  /* 0x00000007ff007c0c */ /* 0x000fe2000a722670 */
[----:B------:R-:W-:-:S12]  /*0b80*/  @P3 BRA `(.L_x_4857) ;  /* 0x0000000000783947 */ /* 0x000fd80003800000 */
[----:B------:R-:W-:Y:S01]  /*0b90*/  FMUL.FTZ R53, R53, 1.4426950216293334961 ;  /* 0x3fb8aa3b35357820 */ /* 0x000fe20000410000 */
[----:B------:R-:W-:Y:S02]  /*0ba0*/  IMAD.MOV.U32 R9, RZ, RZ, 0x3e800000 ;  /* 0x3e800000ff097424 */ /* 0x000fe400078e00ff */
[----:B------:R-:W-:Y:S01]  /*0bb0*/  IMAD.MOV.U32 R10, RZ, RZ, 0x3d39bf78 ;  /* 0x3d39bf78ff0a7424 */ /* 0x000fe200078e00ff */
[----:B------:R-:W1:Y:S02]  /*0bc0*/  MUFU.EX2 R11, R53 ;  /* 0x00000035000b7308 */ /* 0x000e640000000800 */
[C---:B-1----:R-:W-:Y:S01]  /*0bd0*/  FADD.FTZ.RZ R6, R11.reuse, 1 ;  /* 0x3f8000000b067421 */ /* 0x042fe2000001c000 */
        /* <DEDUP_REMOVED lines=25> */
.L_x_4857:
[----:B------:R-:W-:Y:S05]  /*0d70*/  BSYNC.RECONVERGENT B0 ;  /* 0x0000000000007941 */ /* 0x000fea0003800200 */
.L_x_4856:
[----:B------:R-:W-:Y:S04]  /*0d80*/  BSSY.RECONVERGENT B0, `(.L_x_4858) ;  /* 0x0000020000007945 */ /* 0x000fe80003800200 */
[----:B------:R-:W-:Y:S05]  /*0d90*/  @P2 BRA `(.L_x_4859) ;  /* 0x0000000000782947 */ /* 0x000fea0003800000 */
[----:B------:R-:W-:Y:S01]  /*0da0*/  FMUL.FTZ R55, R55, 1.4426950216293334961 ;  /* 0x3fb8aa3b37377820 */ /* 0x000fe20000410000 */
[----:B------:R-:W-:Y:S01]  /*0db0*/  IMAD.MOV.U32 R11, RZ, RZ, 0x3e800000 ;  /* 0x3e800000ff0b7424 */ /* 0x000fe200078e00ff */
[----:B------:R-:W-:Y:S02]  /*0dc0*/  MOV R10, 0x3d39bf78 ;  /* 0x3d39bf78000a7802 */ /* 0x000fe40000000f00 */
[----:B------:R-:W1:Y:S02]  /*0dd0*/  MUFU.EX2 R9, R55 ;  /* 0x0000003700097308 */ /* 0x000e640000000800 */
[C---:B-1----:R-:W-:Y:S01]  /*0de0*/  FADD.FTZ.RZ R6, R9.reuse, 1 ;  /* 0x3f80000009067421 */ /* 0x042fe2000001c000 */
        /* <DEDUP_REMOVED lines=25> */
.L_x_4859:
[----:B------:R-:W-:Y:S05]  /*0f80*/  BSYNC.RECONVERGENT B0 ;  /* 0x0000000000007941 */ /* 0x000fea0003800200 */
.L_x_4858:
[----:B------:R-:W-:Y:S04]  /*0f90*/  BSSY.RECONVERGENT B0, `(.L_x_4860) ;  /* 0x0000020000007945 */ /* 0x000fe80003800200 */
[----:B------:R-:W-:Y:S05]  /*0fa0*/  @P0 BRA `(.L_x_4861) ;  /* 0x0000000000780947 */ /* 0x000fea0003800000 */
[----:B------:R-:W-:Y:S01]  /*0fb0*/  FMUL.FTZ R54, R54, 1.4426950216293334961 ;  /* 0x3fb8aa3b36367820 */ /* 0x000fe20000410000 */
[----:B------:R-:W-:Y:S02]  /*0fc0*/  HFMA2 R11, -RZ, RZ, 1.625, 0 ;  /* 0x3e800000ff0b7431 */ /* 0x000fe400000001ff */
[----:B------:R-:W-:Y:S01]  /*0fd0*/  IMAD.MOV.U32 R10, RZ, RZ, 0x3d39bf78 ;  /* 0x3d39bf78ff0a7424 */ /* 0x000fe200078e00ff */
[----:B------:R-:W1:Y:S02]  /*0fe0*/  MUFU.EX2 R9, R54 ;  /* 0x0000003600097308 */ /* 0x000e640000000800 */
[C---:B-1----:R-:W-:Y:S01]  /*0ff0*/  FADD.FTZ.RZ R6, R9.reuse, 1 ;  /* 0x3f80000009067421 */ /* 0x042fe2000001c000 */
        /* <DEDUP_REMOVED lines=25> */
.L_x_4861:
[----:B------:R-:W-:Y:S05]  /*1190*/  BSYNC.RECONVERGENT B0 ;  /* 0x0000000000007941 */ /* 0x000fea0003800200 */
.L_x_4860:
[----:B------:R-:W-:Y:S04]  /*11a0*/  BSSY.RECONVERGENT B0, `(.L_x_4862) ;  /* 0x0000020000007945 */ /* 0x000fe80003800200 */
[----:B------:R-:W-:Y:S05]  /*11b0*/  @P1 BRA `(.L_x_4863) ;  /* 0x0000000000781947 */ /* 0x000fea0003800000 */
        /* <DEDUP_REMOVED lines=30> */
.L_x_4863:
[----:B------:R-:W-:Y:S05]  /*13a0*/  BSYNC.RECONVERGENT B0 ;  /* 0x0000000000007941 */ /* 0x000fea0003800200 */
.L_x_4862:
[----:B------:R-:W-:Y:S01]  /*13b0*/  BAR.SYNC.DEFER_BLOCKING 0x0 ;  /* 0x0000000000007b1d */ /* 0x000fe20000010000 */
[----:B0-----:R-:W-:Y:S01]  /*13c0*/  ISETP.GE.AND P0, PT, R12, 0x1, PT ;  /* 0x000000010c00780c */ /* 0x001fe20003f06270 */
[----:B------:R-:W-:Y:S01]  /*13d0*/  IMAD.U32 R13, R5, 0x10000, RZ ;  /* 0x00010000050d7824 */ /* 0x000fe200078e00ff */
[C---:B------:R-:W-:Y:S02]  /*13e0*/  PRMT R6, R4.reuse, 0x7632, R6 ;  /* 0x0000763204067816 */ /* 0x040fe40000000006 */
[----:B------:R-:W-:Y:S01]  /*13f0*/  SHF.L.U32 R61, R4, 0x10, RZ ;  /* 0x00000010043d7819 */ /* 0x000fe200000006ff */
[-C--:B------:R-:W-:Y:S01]  /*1400*/  FMUL.FTZ R59, R13, R24.reuse ;  /* 0x000000180d3b7220 */ /* 0x080fe20000410000 */
[----:B------:R-:W-:Y:S01]  /*1410*/  PRMT R4, R5, 0x7632, R4 ;  /* 0x0000763205047816 */ /* 0x000fe20000000004 */
[----:B------:R-:W-:Y:S01]  /*1420*/  IMAD.U32 R63, R6, 0x10000, RZ ;  /* 0x00010000063f7824 */ /* 0x000fe200078e00ff */
[----:B------:R-:W-:Y:S01]  /*1430*/  PRMT R58, RZ, 0x7610, R58 ;  /* 0x00007610ff3a7816 */ /* 0x000fe2000000003a */
[-C--:B------:R-:W-:Y:S01]  /*1440*/  FMUL.FTZ R57, R61, R24.reuse ;  /* 0x000000183d397220 */ /* 0x080fe20000410000 */
[----:B------:R-:W-:Y:S01]  /*1450*/  SHF.L.U32 R65, R4, 0x10, RZ ;  /* 0x0000001004417819 */ /* 0x000fe200000006ff */
[----:B------:R-:W-:-:S04]  /*1460*/  FMUL.FTZ R60, R63, R24 ;  /* 0x000000183f3c7220 */ /* 0x000fc80000410000 */
[----:B------:R-:W-:Y:S01]  /*1470*/  FMUL.FTZ R62, R65, R24 ;  /* 0x00000018413e7220 */ /* 0x000fe20000410000 */
[----:B------:R-:W-:Y:S06]  /*1480*/  @!P0 BRA `(.L_x_4864) ;  /* 0x0000000c00088947 */ /* 0x000fec0003800000 */
[----:B------:R-:W0:Y:S01]  /*1490*/  LDC.64 R6, c[0x0][0x3a8] ;  /* 0x0000ea00ff067b82 */ /* 0x000e220000000a00 */
[----:B------:R-:W-:Y:S01]  /*14a0*/  IMAD R67, R31, R12, RZ ;  /* 0x0000000c1f437224 */ /* 0x000fe200078e02ff */
[----:B------:R-:W-:Y:S01]  /*14b0*/  IADD3 R16, P2, PT, R46, R43, RZ ;  /* 0x0000002b2e107210 */ /* 0x000fe20007f5e0ff */
[----:B------:R-:W-:Y:S01]  /*14c0*/  FMUL.FTZ R61, R61, R53 ;  /* 0x000000353d3d7220 */ /* 0x000fe20000410000 */
[----:B------:R-:W-:Y:S01]  /*14d0*/  IADD3 R22, P3, PT, R44, R43, RZ ;  /* 0x0000002b2c167210 */ /* 0x000fe20007f7e0ff */
[----:B------:R-:W-:Y:S01]  /*14e0*/  FMUL.FTZ R63, R63, R55 ;  /* 0x000000373f3f7220 */ /* 0x000fe20000410000 */
[----:B------:R-:W-:Y:S01]  /*14f0*/  ISETP.NE.AND P0, PT, R31, RZ, PT ;  /* 0x000000ff1f00720c */ /* 0x000fe20003f05270 */
[----:B------:R-:W-:Y:S01]  /*1500*/  FMUL.FTZ R64, R13, R54 ;  /* 0x000000360d407220 */ /* 0x000fe20000410000 */
[----:B------:R-:W1:Y:S01]  /*1510*/  LDC.64 R8, c[0x0][0x3e0] ;  /* 0x0000f800ff087b82 */ /* 0x000e620000000a00 */
[----:B------:R-:W-:Y:S01]  /*1520*/  VIMNMX R12, PT, PT, R12, 0x1, !PT ;  /* 0x000000010c0c7848 */ /* 0x000fe20007fe0100 */
[----:B------:R-:W-:Y:S01]  /*1530*/  FMUL.FTZ R65, R65, R56 ;  /* 0x0000003841417220 */ /* 0x000fe20000410000 */
[----:B------:R-:W-:Y:S01]  /*1540*/  ISETP.GE.AND P1, PT, R34, R49, PT ;  /* 0x000000312200720c */ /* 0x000fe20003f26270 */
[----:B------:R-:W-:Y:S01]  /*1550*/  IMAD.MOV.U32 R69, RZ, RZ, R27 ;  /* 0x000000ffff457224 */ /* 0x000fe200078e001b */
[----:B------:R-:W-:Y:S01]  /*1560*/  ISETP.EQ.AND P0, PT, R26, RZ, P0 ;  /* 0x000000ff1a00720c */ /* 0x000fe20000702270 */
[----:B------:R-:W-:Y:S01]  /*1570*/  IMAD.MOV.U32 R68, RZ, RZ, R29 ;  /* 0x000000ffff447224 */ /* 0x000fe200078e001d */
[----:B------:R-:W-:Y:S01]  /*1580*/  IADD3 R66, PT, PT, -R12, RZ, RZ ;  /* 0x000000ff0c427210 */ /* 0x000fe20007ffe1ff */
[----:B------:R-:W2:Y:S01]  /*1590*/  LDC.64 R10, c[0x0][0x3c0] ;  /* 0x0000f000ff0a7b82 */ /* 0x000ea20000000a00 */
[C---:B------:R-:W-:Y:S01]  /*15a0*/  IMAD.X R17, R3.reuse, 0x1, R47, P2 ;  /* 0x0000000103117824 */ /* 0x040fe200010e062f */
[----:B------:R-:W-:Y:S01]  /*15b0*/  UIADD3 UR5, UPT, UPT, UR4, 0x220, URZ ;  /* 0x0000022004057890 */ /* 0x000fe2000fffe0ff */
[----:B------:R-:W-:-:S05]  /*15c0*/  IMAD.X R23, R3, 0x1, R45, P3 ;  /* 0x0000000103177824 */ /* 0x000fca00018e062d */
[----:B------:R-:W3:Y:S01]  /*15d0*/  LDC.64 R4, c[0x0][0x480] ;  /* 0x00012000ff047b82 */ /* 0x000ee20000000a00 */
[----:B0-----:R-:W-:Y:S02]  /*15e0*/  SHF.L.U64.HI R7, R6, 0x2, R7 ;  /* 0x0000000206077819 */ /* 0x001fe40000010207 */
[----:B-1----:R-:W-:Y:S02]  /*15f0*/  SHF.L.U64.HI R9, R8, 0x1, R9 ;  /* 0x0000000108097819 */ /* 0x002fe40000010209 */
[----:B--2---:R-:W-:-:S07]  /*1600*/  SHF.L.U64.HI R11, R10, 0x1, R11 ;  /* 0x000000010a0b7819 */ /* 0x004fce000001020b */
.L_x_4867:
[-C--:B------:R-:W-:Y:S01]  /*1610*/  ISETP.GE.AND P3, PT, R41, R49.reuse, PT ;  /* 0x000000312900720c */ /* 0x080fe20003f66270 */
[----:B------:R-:W-:Y:S01]  /*1620*/  IMAD.MOV.U32 R15, RZ, RZ, R23 ;  /* 0x000000ffff0f7224 */ /* 0x000fe200078e0017 */
[-C--:B------:R-:W-:Y:S02]  /*1630*/  ISETP.GE.AND P4, PT, R40, R49.reuse, PT ;  /* 0x000000312800720c */ /* 0x080fe40003f86270 */
[----:B------:R-:W-:Y:S02]  /*1640*/  ISETP.GE.AND P2, PT, R42, R49, PT ;  /* 0x000000312a00720c */ /* 0x000fe40003f46270 */
[----:B------:R-:W-:-:S05]  /*1650*/  MOV R14, R22 ;  /* 0x00000016000e7202 */ /* 0x000fca0000000f00 */
[----:B------:R-:W2:Y:S04]  /*1660*/  @!P1 LDG.E.U16 R20, desc[UR16][R14.64+-0x80] ;  /* 0xffff80100e149981 */ /* 0x000ea8000c1e1500 */
[----:B------:R-:W4:Y:S04]  /*1670*/  @!P3 LDG.E.U16 R18, desc[UR16][R14.64] ;  /* 0x000000100e12b981 */ /* 0x000f28000c1e1500 */
[----:B------:R-:W5:Y:S04]  /*1680*/  @!P4 LDG.E.U16 R19, desc[UR16][R14.64+-0x40] ;  /* 0xffffc0100e13c981 */ /* 0x000f68000c1e1500 */
[----:B------:R-:W3:Y:S01]  /*1690*/  @!P2 LDG.E.U16 R21, desc[UR16][R14.64+0x40] ;  /* 0x000040100e15a981 */ /* 0x000ee2000c1e1500 */
[----:B------:R-:W-:Y:S01]  /*16a0*/  IMAD.MOV.U32 R12, RZ, RZ, R69 ;  /* 0x000000ffff0c7224 */ /* 0x000fe200078e0045 */
[----:B------:R-:W-:-:S05]  /*16b0*/  MOV R13, R68 ;  /* 0x00000044000d7202 */ /* 0x000fca0000000f00 */
[----:B------:R0:W3:Y:S01]  /*16c0*/  LDG.E R23, desc[UR16][R12.64] ;  /* 0x000000100c177981 */ /* 0x0000e2000c1e1900 */
[----:B------:R-:W-:Y:S02]  /*16d0*/  IMAD.MOV.U32 R22, RZ, RZ, RZ ;  /* 0x000000ffff167224 */ /* 0x000fe400078e00ff */
[----:B------:R-:W-:Y:S01]  /*16e0*/  IMAD.MOV.U32 R70, RZ, RZ, RZ ;  /* 0x000000ffff467224 */ /* 0x000fe200078e00ff */
[-C--:B------:R-:W-:Y:S02]  /*16f0*/  ISETP.GE.AND P5, PT, R34, R49.reuse, PT ;  /* 0x000000312200720c */ /* 0x080fe40003fa6270 */
[----:B------:R-:W-:Y:S02]  /*1700*/  ISETP.GE.U32.AND P6, PT, R35, R49, PT ;  /* 0x000000312300720c */ /* 0x000fe40003fc6070 */
[----:B--2---:R-:W-:Y:S02]  /*1710*/  @!P1 PRMT R22, R20, 0x5410, RZ ;  /* 0x0000541014169816 */ /* 0x004fe400000000ff */
[----:B----4-:R-:W-:-:S02]  /*1720*/  @!P3 PRMT R70, R18, 0x5410, RZ ;  /* 0x000054101246b816 */ /* 0x010fc400000000ff */
[----:B-----5:R-:W-:Y:S02]  /*1730*/  @!P4 PRMT R22, R22, 0x5410, R19 ;  /* 0x000054101616c816 */ /* 0x020fe40000000013 */
[----:B---3--:R-:W-:Y:S02]  /*1740*/  @!P2 PRMT R70, R70, 0x5410, R21 ;  /* 0x000054104646a816 */ /* 0x008fe40000000015 */
[----:B------:R-:W-:Y:S02]  /*1750*/  PRMT R71, R22, 0x7632, R71 ;  /* 0x0000763216477816 */ /* 0x000fe40000000047 */
[----:B------:R-:W-:Y:S01]  /*1760*/  PRMT R72, R70, 0x7632, R72 ;  /* 0x0000763246487816 */ /* 0x000fe20000000048 */
[----:B------:R-:W-:Y:S04]  /*1770*/  STS.U16 [R51], R22 ;  /* 0x0000001633007388 */ /* 0x000fe80000000400 */
[----:B------:R1:W-:Y:S04]  /*1780*/  STS.U16 [R51+0x40], R71 ;  /* 0x0000404733007388 */ /* 0x0003e80000000400 */
[----:B------:R2:W-:Y:S04]  /*1790*/  STS.U16 [R51+0x80], R70 ;  /* 0x0000804633007388 */ /* 0x0005e80000000400 */
[----:B------:R-:W-:Y:S01]  /*17a0*/  STS.U16 [R51+0xc0], R72 ;  /* 0x0000c04833007388 */ /* 0x000fe20000000400 */
[----:B------:R-:W-:-:S03]  /*17b0*/  NOP ;  /* 0x0000000000007918 */ /* 0x000fc60000000000 */
[----:B------:R-:W3:Y:S04]  /*17c0*/  @!P3 LDG.E.U16 R21, desc[UR16][R16.64] ;  /* 0x000000101015b981 */ /* 0x000ee8000c1e1500 */
[----:B------:R-:W4:Y:S04]  /*17d0*/  @!P2 LDG.E.U16 R20, desc[UR16][R16.64+0x40] ;  /* 0x000040101014a981 */ /* 0x000f28000c1e1500 */
[----:B------:R-:W5:Y:S04]  /*17e0*/  @!P5 LDG.E.U16 R19, desc[UR16][R16.64+-0x80] ;  /* 0xffff80101013d981 */ /* 0x000f68000c1e1500 */
[----:B------:R-:W5:Y:S04]  /*17f0*/  @!P4 LDG.E.U16 R18, desc[UR16][R16.64+-0x40] ;  /* 0xffffc0101012c981 */ /* 0x000f68000c1e1500 */
[----:B0-----:R-:W0:Y:S01]  /*1800*/  LDS.64 R12, [R52] ;  /* 0x00000000340c7984 */ /* 0x001e220000000a00 */
[----:B------:R-:W-:-:S04]  /*1810*/  FMUL.FTZ R23, R23, 1.4426950216293334961 ;  /* 0x3fb8aa3b17177820 */ /* 0x000fc80000410000 */
[C---:B-1----:R-:W-:Y:S01]  /*1820*/  FMUL.FTZ R71, R23.reuse, R55 ;  /* 0x0000003717477220 */ /* 0x042fe20000410000 */
[C---:B--2---:R-:W-:Y:S01]  /*1830*/  FMUL.FTZ R70, R23.reuse, R54 ;  /* 0x0000003617467220 */ /* 0x044fe20000410000 */
[----:B------:R-:W-:-:S04]  /*1840*/  FMUL.FTZ R76, R23, R56 ;  /* 0x00000038174c7220 */ /* 0x000fc80000410000 */
[----:B------:R-:W1:Y:S01]  /*1850*/  MUFU.EX2 R71, R71 ;  /* 0x0000004700477308 */ /* 0x000e620000000800 */
[----:B------:R-:W-:-:S07]  /*1860*/  FMUL.FTZ R77, R23, R53 ;  /* 0x00000035174d7220 */ /* 0x000fce0000410000 */
[----:B------:R-:W2:Y:S08]  /*1870*/  MUFU.EX2 R70, R70 ;  /* 0x0000004600467308 */ /* 0x000eb00000000800 */
[----:B------:R-:W2:Y:S01]  /*1880*/  MUFU.EX2 R76, R76 ;  /* 0x0000004c004c7308 */ /* 0x000ea20000000800 */
[----:B0-----:R-:W-:-:S04]  /*1890*/  PRMT R22, R12, 0x7632, R22 ;  /* 0x000076320c167816 */ /* 0x001fc80000000016 */
[----:B------:R-:W-:Y:S01]  /*18a0*/  SHF.L.U32 R22, R22, 0x10, RZ ;  /* 0x0000001016167819 */ /* 0x000fe200000006ff */
[C---:B------:R-:W-:Y:S01]  /*18b0*/  IMAD.U32 R23, R13.reuse, 0x10000, RZ ;  /* 0x000100000d177824 */ /* 0x040fe200078e00ff */
[----:B------:R-:W-:-:S03]  /*18c0*/  PRMT R13, R13, 0x7632, R13 ;  /* 0x000076320d0d7816 */ /* 0x000fc6000000000d */
[----:B------:R-:W-:Y:S01]  /*18d0*/  FMUL.FTZ R22, R63, R22 ;  /* 0x000000163f167220 */ /* 0x000fe20000410000 */
[----:B-1----:R-:W-:Y:S01]  /*18e0*/  FSEL R72, R71, 1, !P6 ;  /* 0x3f80000047487808 */ /* 0x002fe20007000000 */
[----:B------:R-:W-:Y:S01]  /*18f0*/  FMUL.FTZ R23, R64, R23 ;  /* 0x0000001740177220 */ /* 0x000fe20000410000 */
[----:B------:R-:W0:Y:S02]  /*1900*/  MUFU.EX2 R77, R77 ;  /* 0x0000004d004d7308 */ /* 0x000e240000000800 */
[----:B------:R-:W-:Y:S01]  /*1910*/  FSEL R73, R22, RZ, !P6 ;  /* 0x000000ff16497208 */ /* 0x000fe20007000000 */
[----:B------:R-:W-:Y:S01]  /*1920*/  IMAD.U32 R22, R13, 0x10000, RZ ;  /* 0x000100000d167824 */ /* 0x000fe200078e00ff */
[----:B------:R-:W-:Y:S02]  /*1930*/  ISETP.GE.U32.AND P6, PT, R36, R49, PT ;  /* 0x000000312400720c */ /* 0x000fe40003fc6070 */
[----:B------:R-:W-:Y:S01]  /*1940*/  SHF.L.U32 R12, R12, 0x10, RZ ;  /* 0x000000100c0c7819 */ /* 0x000fe200000006ff */
[----:B------:R-:W-:Y:S01]  /*1950*/  FMUL.FTZ R22, R65, R22 ;  /* 0x0000001641167220 */ /* 0x000fe20000410000 */
[----:B------:R-:W-:-:S02]  /*1960*/  FSEL R74, R23, RZ, !P6 ;  /* 0x000000ff174a7208 */ /* 0x000fc40007000000 */
[----:B--2---:R-:W-:Y:S02]  /*1970*/  FSEL R75, R70, 1, !P6 ;  /* 0x3f800000464b7808 */ /* 0x004fe40007000000 */
[----:B------:R-:W-:Y:S01]  /*1980*/  ISETP.GE.U32.AND P6, PT, R37, R49, PT ;  /* 0x000000312500720c */ /* 0x000fe20003fc6070 */
[----:B------:R-:W-:-:S03]  /*1990*/  FMUL.FTZ R12, R61, R12 ;  /* 0x0000000c3d0c7220 */ /* 0x000fc60000410000 */
[----:B------:R-:W-:Y:S02]  /*19a0*/  FSEL R71, R22, RZ, !P6 ;  /* 0x000000ff16477208 */ /* 0x000fe40007000000 */
[----:B------:R-:W-:Y:S02]  /*19b0*/  FSEL R70, R76, 1, !P6 ;  /* 0x3f8000004c467808 */ /* 0x000fe40007000000 */
[----:B------:R-:W-:-:S04]  /*19c0*/  ISETP.GE.U32.AND P6, PT, R28, R49, PT ;  /* 0x000000311c00720c */ /* 0x000fc80003fc6070 */
[----:B------:R-:W-:Y:S02]  /*19d0*/  FSEL R76, R12, RZ, !P6 ;  /* 0x000000ff0c4c7208 */ /* 0x000fe40007000000 */
[----:B0-----:R-:W-:-:S03]  /*19e0*/  FSEL R77, R77, 1, !P6 ;  /* 0x3f8000004d4d7808 */ /* 0x001fc60007000000 */
        /* <DEDUP_REMOVED lines=26> */
[----:B------:R-:W-:Y:S01]  /*1b90*/  CS2R R12, SRZ ;  /* 0x00000000000c7805 */ /* 0x000fe2000001ff00 */
[----:B------:R-:W2:Y:S01]  /*1ba0*/  S2UR UR6, SR_CgaCtaId ;  /* 0x00000000000679c3 */ /* 0x000ea20000008800 */
[----:B0-----:R-:W-:Y:S01]  /*1bb0*/  FFMA.FTZ R23, R79, R23, R22 ;  /* 0x000000174f177223 */ /* 0x001fe20000010016 */
[----:B------:R-:W-:Y:S02]  /*1bc0*/  UMOV UR4, 0x400 ;  /* 0x0000040000047882 */ /* 0x000fe40000000000 */
[----:B--2---:R-:W-:Y:S01]  /*1bd0*/  ULEA UR4, UR6, UR4, 0x18 ;  /* 0x0000000406047291 */ /* 0x004fe2000f8ec0ff */
[----:B---3--:R-:W-:-:S04]  /*1be0*/  @!P3 PRMT R13, R21, 0x5410, RZ ;  /* 0x00005410150db816 */ /* 0x008fc800000000ff */
[----:B----4-:R-:W-:Y:S02]  /*1bf0*/  @!P2 PRMT R13, R13, 0x5410, R20 ;  /* 0x000054100d0da816 */ /* 0x010fe40000000014 */
[----:B------:R-:W-:-:S04]  /*1c00*/  ISETP.GE.AND P2, PT, R50, 0x8, PT ;  /* 0x000000083200780c */ /* 0x000fc80003f46270 */
[----:B------:R-:W-:Y:S02]  /*1c10*/  FSEL R78, R22, R23, !P2 ;  /* 0x00000017164e7208 */ /* 0x000fe40005000000 */
[----:B-----5:R-:W-:-:S07]  /*1c20*/  @!P5 PRMT R12, R19, 0x5410, RZ ;  /* 0x00005410130cd816 */ /* 0x020fce00000000ff */
[----:B-1----:R-:W-:Y:S01]  /*1c30*/  @P2 FMUL.FTZ R79, R79, R80 ;  /* 0x000000504f4f2220 */ /* 0x002fe20000410000 */
[----:B------:R-:W-:Y:S01]  /*1c40*/  SHFL.UP PT, R23, R78, 0x10, RZ ;  /* 0x060000004e177989 */ /* 0x000fe200000e00ff */
[----:B------:R-:W-:-:S03]  /*1c50*/  @!P4 PRMT R12, R12, 0x5410, R18 ;  /* 0x000054100c0cc816 */ /* 0x000fc60000000012 */
[----:B------:R-:W0:Y:S01]  /*1c60*/  SHFL.UP PT, R22, R79, 0x10, RZ ;  /* 0x060000004f167989 */ /* 0x000e2200000e00ff */
[----:B------:R-:W-:Y:S01]  /*1c70*/  PRMT R20, R12, 0x7632, R20 ;  /* 0x000076320c147816 */ /* 0x000fe20000000014 */
[----:B------:R-:W-:Y:S01]  /*1c80*/  IMAD.MOV.U32 R18, RZ, RZ, 0x3f800000 ;  /* 0x3f800000ff127424 */ /* 0x000fe200078e00ff */
[----:B------:R-:W-:Y:S01]  /*1c90*/  PRMT R21, R13, 0x7632, R21 ;  /* 0x000076320d157816 */ /* 0x000fe20000000015 */
[----:B------:R-:W-:Y:S01]  /*1ca0*/  IMAD.MOV.U32 R19, RZ, RZ, RZ ;  /* 0x000000ffff137224 */ /* 0x000fe200078e00ff */
[----:B------:R-:W-:Y:S04]  /*1cb0*/  STS.U16 [R51+0x100], R12 ;  /* 0x0001000c33007388 */ /* 0x000fe80000000400 */
[----:B------:R-:W-:Y:S04]  /*1cc0*/  STS.U16 [R51+0x180], R13 ;  /* 0x0001800d33007388 */ /* 0x000fe80000000400 */
[----:B------:R-:W-:Y:S04]  /*1cd0*/  STS.U16 [R51+0x140], R20 ;  /* 0x0001401433007388 */ /* 0x000fe80000000400 */
[----:B------:R-:W-:Y:S01]  /*1ce0*/  STS.U16 [R51+0x1c0], R21 ;  /* 0x0001c01533007388 */ /* 0x000fe20000000400 */
[----:B------:R-:W-:-:S03]  /*1cf0*/  NOP ;  /* 0x0000000000007918 */ /* 0x000fc60000000000 */
[----:B------:R-:W1:Y:S01]  /*1d00*/  @P0 LDS.64 R18, [UR5] ;  /* 0x00000005ff120984 */ /* 0x000e620008000a00 */
[C---:B------:R-:W-:Y:S01]  /*1d10*/  ISETP.NE.AND P2, PT, R50.reuse, 0x1f, PT ;  /* 0x0000001f3200780c */ /* 0x040fe20003f45270 */
[C---:B0-----:R-:W-:Y:S01]  /*1d20*/  FMUL.FTZ R22, R79.reuse, R22 ;  /* 0x000000164f167220 */ /* 0x041fe20000410000 */
[----:B------:R-:W-:Y:S01]  /*1d30*/  FFMA.FTZ R23, R79, R23, R78 ;  /* 0x000000174f177223 */ /* 0x000fe2000001004e */
[----:B------:R-:W-:Y:S10]  /*1d40*/  LDS.64 R12, [R52+0x100] ;  /* 0x00010000340c7984 */ /* 0x000ff40000000a00 */
        /* <DEDUP_REMOVED lines=21> */
[----:B------:R-:W-:-:S03]  /*1ea0*/  LEA R22, P4, R10, R14, 0x1 ;  /* 0x0000000e0a167211 */ /* 0x000fc600078808ff */
[----:B------:R-:W-:Y:S01]  /*1eb0*/  FFMA.FTZ R73, R72, R76, R73 ;  /* 0x0000004c48497223 */ /* 0x000fe20000010049 */
[----:B------:R-:W-:Y:S01]  /*1ec0*/  IMAD.X R17, R17, 0x1, R9, P3 ;  /* 0x0000000111117824 */ /* 0x000fe200018e0609 */
[----:B------:R-:W-:Y:S01]  /*1ed0*/  IADD3.X R23, PT, PT, R15, R11, RZ, P4, !PT ;  /* 0x0000000b0f177210 */ /* 0x000fe200027fe4ff */
        /* <DEDUP_REMOVED lines=11> */
.L_x_4866:
[----:B------:R-:W-:Y:S05]  /*1f90*/  BSYNC.RECONVERGENT B0 ;  /* 0x0000000000007941 */ /* 0x000fea0003800200 */
.L_x_4865:
[----:B------:R-:W-:Y:S01]  /*1fa0*/  VIADD R66, R66, 0x1 ;  /* 0x0000000142427836 */ /* 0x000fe20000000000 */
[----:B------:R-:W-:Y:S01]  /*1fb0*/  PRMT R12, R12, 0x7632, R12 ;  /* 0x000076320c0c7816 */ /* 0x000fe2000000000c */
[----:B------:R-:W-:Y:S01]  /*1fc0*/  FFMA.FTZ R70, R70, R75, R71 ;  /* 0x0000004b46467223 */ /* 0x000fe20000010047 */
[C---:B0-----:R-:W-:Y:S01]  /*1fd0*/  PRMT R14, R13.reuse, 0x7632, R14 ;  /* 0x000076320d0e7816 */ /* 0x041fe2000000000e */
[----:B------:R-:W-:Y:S01]  /*1fe0*/  UIADD3 UR5, UPT, UPT, UR5, 0x8, URZ ;  /* 0x0000000805057890 */ /* 0x000fe2000fffe0ff */
[----:B------:R-:W-:Y:S01]  /*1ff0*/  ISETP.NE.AND P2, PT, R66, RZ, PT ;  /* 0x000000ff4200720c */ /* 0x000fe20003f45270 */
[----:B------:R-:W-:Y:S01]  /*2000*/  FFMA.FTZ R57, R72, R76, R57 ;  /* 0x0000004c48397223 */ /* 0x000fe20000010039 */
[----:B------:R-:W-:Y:S01]  /*2010*/  SHF.L.U32 R18, R13, 0x10, RZ ;  /* 0x000000100d127819 */ /* 0x000fe200000006ff */
[----:B------:R-:W-:Y:S01]  /*2020*/  IMAD.U32 R13, R12, 0x10000, RZ ;  /* 0x000100000c0d7824 */ /* 0x000fe200078e00ff */
[----:B------:R-:W-:Y:S01]  /*2030*/  LEA R69, P3, R6, R69, 0x2 ;  /* 0x0000004506457211 */ /* 0x000fe200078610ff */
[----:B------:R-:W-:-:S02]  /*2040*/  IMAD.U32 R15, R14, 0x10000, RZ ;  /* 0x000100000e0f7824 */ /* 0x000fc400078e00ff */
[----:B------:R-:W-:Y:S01]  /*2050*/  FFMA.FTZ R60, R13, R73, R60 ;  /* 0x000000490d3c7223 */ /* 0x000fe2000001003c */
[----:B------:R-:W-:Y:S01]  /*2060*/  FFMA.FTZ R59, R18, R75, R59 ;  /* 0x0000004b123b7223 */ /* 0x000fe2000001003b */
[----:B------:R-:W-:Y:S01]  /*2070*/  FFMA.FTZ R62, R15, R70, R62 ;  /* 0x000000460f3e7223 */ /* 0x000fe2000001003e */
[----:B------:R-:W-:Y:S01]  /*2080*/  IADD3.X R68, PT, PT, R68, R7, RZ, P3, !PT ;  /* 0x0000000744447210 */ /* 0x000fe20001ffe4ff */
[----:B------:R-:W-:Y:S02]  /*2090*/  VIADD R67, R67, 0x1 ;  /* 0x0000000143437836 */ /* 0x000fe40000000000 */
[----:B------:R-:W-:Y:S05]  /*20a0*/  @P2 BRA `(.L_x_4867) ;  /* 0xfffffff400582947 */ /* 0x000fea000383ffff */
.L_x_4864:
        /* <DEDUP_REMOVED lines=15> */
[----:B-----5:R-:W-:Y:S02]  /*21a0*/  HFMA2 R5, -RZ, RZ, 0, 0 ;  /* 0x00000000ff057431 */ /* 0x020fe400000001ff */
[----:B------:R-:W-:Y:S01]  /*21b0*/  IMAD.MOV.U32 R4, RZ, RZ, R48 ;  /* 0x000000ffff047224 */ /* 0x000fe200078e0030 */
        /* <DEDUP_REMOVED lines=10> */
[----:B----4-:R-:W-:-:S04]  /*2260*/  IMAD.WIDE.U32 R10, R8, UR18, R4 ;  /* 0x00000012080a7c25 */ /* 0x010fc8000f8e0004 */
[----:B------:R-:W-:Y:S01]  /*2270*/  IMAD.X R13, RZ, RZ, R13, P1 ;  /* 0x000000ffff0d7224 */ /* 0x000fe200008e060d */
[----:B-1----:R-:W-:Y:S01]  /*2280*/  LEA R8, P1, R12, UR8, 0x1 ;  /* 0x000000080c087c11 */ /* 0x002fe2000f8208ff */
[----:B------:R-:W-:-:S03]  /*2290*/  IMAD R11, R9, UR18, R11 ;  /* 0x00000012090b7c24 */ /* 0x000fc6000f8e020b */
        /* <DEDUP_REMOVED lines=13> */
[----:B------:R-:W-:-:S07]  /*2370*/  ISETP.GE.AND P1, PT, R42, R23, PT ;  /* 0x000000172a00720c */ /* 0x000fce0003f26270 */
        /* <DEDUP_REMOVED lines=8> */
[----:B0-----:R-:W0:Y:S01]  /*2400*/  LDC.64 R20, c[0x0][0x438] ;  /* 0x00010e00ff147b82 */ /* 0x001e220000000a00 */
        /* <DEDUP_REMOVED lines=10> */
[----:B------:R-:W1:Y:S02]  /*24b0*/  LDS.64 R16, [R52] ;  /* 0x0000000034107984 */ /* 0x000e640000000a00 */
[C---:B-1----:R-:W-:Y:S01]  /*24c0*/  PRMT R6, R16.reuse, 0x7632, R6 ;  /* 0x0000763210067816 */ /* 0x042fe20000000006 */
[----:B------:R-:W-:Y:S01]  /*24d0*/  IMAD.U32 R8, R16, 0x10000, RZ ;  /* 0x0001000010087824 */ /* 0x000fe200078e00ff */
[C---:B------:R-:W-:Y:S02]  /*24e0*/  PRMT R7, R17.reuse, 0x7632, R7 ;  /* 0x0000763211077816 */ /* 0x040fe40000000007 */
[----:B------:R-:W-:Y:S01]  /*24f0*/  SHF.L.U32 R11, R17, 0x10, RZ ;  /* 0x00000010110b7819 */ /* 0x000fe200000006ff */
[----:B------:R-:W-:Y:S01]  /*2500*/  IMAD.U32 R6, R6, 0x10000, RZ ;  /* 0x0001000006067824 */ /* 0x000fe200078e00ff */
[----:B------:R-:W-:Y:S01]  /*2510*/  SHF.L.U32 R14, R7, 0x10, RZ ;  /* 0x00000010070e7819 */ /* 0x000fe200000006ff */
[----:B------:R-:W-:Y:S02]  /*2520*/  FMUL.FTZ R9, R8, -1.4426950216293334961 ;  /* 0xbfb8aa3b08097820 */ /* 0x000fe40000410000 */
[----:B------:R-:W-:Y:S01]  /*2530*/  FMUL.FTZ R12, R11, -1.4426950216293334961 ;  /* 0xbfb8aa3b0b0c7820 */ /* 0x000fe20000410000 */
[----:B------:R-:W-:Y:S01]  /*2540*/  FMUL.FTZ R7, R6, -1.4426950216293334961 ;  /* 0xbfb8aa3b06077820 */ /* 0x000fe20000410000 */
[----:B------:R-:W-:-:S02]  /*2550*/  FMUL.FTZ R15, R14, -1.4426950216293334961 ;  /* 0xbfb8aa3b0e0f7820 */ /* 0x000fc40000410000 */
[----:B------:R-:W1:Y:S08]  /*2560*/  MUFU.EX2 R9, R9 ;  /* 0x0000000900097308 */ /* 0x000e700000000800 */
[----:B------:R-:W2:Y:S08]  /*2570*/  MUFU.EX2 R12, R12 ;  /* 0x0000000c000c7308 */ /* 0x000eb00000000800 */
[----:B------:R-:W3:Y:S01]  /*2580*/  MUFU.EX2 R7, R7 ;  /* 0x0000000700077308 */ /* 0x000ee20000000800 */
[----:B-1----:R-:W-:-:S07]  /*2590*/  FADD.FTZ R9, R9, 1 ;  /* 0x3f80000009097421 */ /* 0x002fce0000010000 */
[----:B------:R-:W1:Y:S01]  /*25a0*/  MUFU.EX2 R15, R15 ;  /* 0x0000000f000f7308 */ /* 0x000e620000000800 */
[----:B--2---:R-:W-:-:S07]  /*25b0*/  FADD.FTZ R13, R12, 1 ;  /* 0x3f8000000c0d7421 */ /* 0x004fce0000010000 */
[----:B------:R-:W2:Y:S01]  /*25c0*/  MUFU.RCP R18, R13 ;  /* 0x0000000d00127308 */ /* 0x000ea20000001000 */
[----:B---3--:R-:W-:Y:S01]  /*25d0*/  FADD.FTZ R10, R7, 1 ;  /* 0x3f800000070a7421 */ /* 0x008fe20000010000 */
[----:B------:R-:W-:Y:S06]  /*25e0*/  BAR.SYNC.DEFER_BLOCKING 0x0 ;  /* 0x0000000000007b1d */ /* 0x000fec0000010000 */
[----:B------:R-:W3:Y:S01]  /*25f0*/  MUFU.RCP R9, R9 ;  /* 0x0000000900097308 */ /* 0x000ee20000001000 */
[----:B-1----:R-:W-:-:S07]  /*2600*/  FADD.FTZ R16, R15, 1 ;  /* 0x3f8000000f107421 */ /* 0x002fce0000010000 */
[----:B------:R-:W1:Y:S01]  /*2610*/  MUFU.RCP R17, R10 ;  /* 0x0000000a00117308 */ /* 0x000e620000001000 */
[----:B--2---:R-:W-:-:S04]  /*2620*/  FMUL.FTZ R12, R11, R18 ;  /* 0x000000120b0c7220 */ /* 0x004fc80000410000 */
[----:B------:R-:W-:-:S03]  /*2630*/  FMUL.FTZ R12, R12, R59 ;  /* 0x0000003b0c0c7220 */ /* 0x000fc60000410000 */
[----:B------:R2:W4:Y:S01]  /*2640*/  MUFU.RCP R19, R16 ;  /* 0x0000001000137308 */ /* 0x0005220000001000 */
[----:B---3--:R-:W-:-:S04]  /*2650*/  FMUL.FTZ R8, R8, R9 ;  /* 0x0000000908087220 */ /* 0x008fc80000410000 */
[----:B------:R-:W-:Y:S01]  /*2660*/  FMUL.FTZ R8, R8, R57 ;  /* 0x0000003908087220 */ /* 0x000fe20000410000 */
[----:B-1----:R-:W-:Y:S02]  /*2670*/  FMUL.FTZ R7, R6, R17 ;  /* 0x0000001106077220 */ /* 0x002fe40000410000 */
[----:B--2---:R-:W1:Y:S02]  /*2680*/  LDC.64 R16, c[0x0][0x430] ;  /* 0x00010c00ff107b82 */ /* 0x004e640000000a00 */
[----:B------:R-:W-:Y:S01]  /*2690*/  FMUL.FTZ R7, R7, R60 ;  /* 0x0000003c07077220 */ /* 0x000fe20000410000 */
[----:B----4-:R-:W-:-:S04]  /*26a0*/  FMUL.FTZ R11, R14, R19 ;  /* 0x000000130e0b7220 */ /* 0x010fc80000410000 */
        /* <DEDUP_REMOVED lines=14> */
[----:B------:R-:W-:Y:S03]  /*2790*/  @!P0 STS [UR4+0x100], R49 ;  /* 0x00010031ff008988 */ /* 0x000fe60008000804 */
[----:B------:R-:W-:Y:S01]  /*27a0*/  IMAD.X R6, RZ, RZ, R6, P4 ;  /* 0x000000ffff067224 */ /* 0x000fe200020e0606 */
[----:B------:R-:W-:Y:S06]  /*27b0*/  BAR.SYNC.DEFER_BLOCKING 0x0 ;  /* 0x0000000000007b1d */ /* 0x000fec0000010000 */
[----:B------:R-:W0:Y:S01]  /*27c0*/  LDS R15, [UR4+0x100] ;  /* 0x00010004ff0f7984 */ /* 0x000e220008000800 */
[----:B------:R-:W1:Y:S02]  /*27d0*/  LDCU.64 UR4, c[0x0][0x490] ;  /* 0x00009200ff0477ac */ /* 0x000e640008000a00 */
[C---:B-1----:R-:W-:Y:S01]  /*27e0*/  LEA R4, P4, R5.reuse, UR4, 0x1 ;  /* 0x0000000405047c11 */ /* 0x042fe2000f8808ff */
[----:B------:R-:W1:Y:S03]  /*27f0*/  LDCU UR4, c[0x0][0x394] ;  /* 0x00007280ff0477ac */ /* 0x000e660008000800 */
[----:B------:R-:W-:-:S02]  /*2800*/  LEA.HI.X R5, R5, UR5, R6, 0x1, P4 ;  /* 0x0000000505057c11 */ /* 0x000fc4000a0f0c06 */
[----:B------:R-:W-:-:S04]  /*2810*/  IADD3 R32, P4, PT, R32, 0x100, RZ ;  /* 0x0000010020207810 */ /* 0x000fc80007f9e0ff */
[----:B------:R-:W-:Y:S02]  /*2820*/  IADD3.X R38, PT, PT, RZ, R38, RZ, P4, !PT ;  /* 0x00000026ff267210 */ /* 0x000fe400027fe4ff */
        /* <DEDUP_REMOVED lines=13> */
[----:B------:R-:W-:-:S03]  /*2900*/  IMAD.X R39, RZ, RZ, R39, P3 ;  /* 0x000000ffff277224 */ /* 0x000fc600018e0627 */
[----:B------:R-:W-:Y:S01]  /*2910*/  IADD3.X R47, PT, PT, RZ, R47, RZ, P2, !PT ;  /* 0x0000002fff2f7210 */ /* 0x000fe200017fe4ff */
[----:B------:R-:W-:Y:S08]  /*2920*/  @!P0 BRA `(.L_x_4868) ;  /* 0xffffffdc00848947 */ /* 0x000ff0000383ffff */
[----:B------:R-:W-:Y:S05]  /*2930*/  EXIT ;  /* 0x000000000000794d */ /* 0x000fea0003800000 */
.L_x_4869:
        /* <DEDUP_REMOVED lines=12> */
.L_x_5149:


//--------------------- .text._Z25selective_scan_fwd_kernelI32Selective_Scan_fwd_kernel_traitsILi32ELi4ELi1ELb1ELb0ELb0ELb0EN3c108BFloat16EfEEv13SSMParamsBase --------------------------
	.section	.text._Z25selective_scan_fwd_kernelI32Selective_Scan_fwd_kernel_traitsILi32ELi4ELi1ELb1ELb0ELb0ELb0EN3c108BFloat16EfEEv13SSMParamsBase,"ax",@progbits
	.align	128
        .global         _Z25selective_scan_fwd_kernelI32Selective_Scan_fwd_kernel_traitsILi32ELi4ELi1ELb1ELb0ELb0ELb0EN3c108BFloat16EfEEv13SSMParamsBase
        .type           _Z25selective_scan_fwd_kernelI32Selective_Scan_fwd_kernel_traitsILi32ELi4ELi1ELb1ELb0ELb0ELb0EN3c108BFloat16EfEEv13SSMParamsBase,@function
        .size           _Z25selective_scan_fwd_kernelI32Selective_Scan_fwd_kernel_traitsILi32ELi4ELi1ELb1ELb0ELb0ELb0EN3c108BFloat16EfEEv13SSMParamsBase,(.L_x_5150 - _Z25selective_scan_fwd_kernelI32Selective_Scan_fwd_kernel_traitsILi32ELi4ELi1ELb1ELb0ELb0ELb0EN3c108BFloat16EfEEv13SSMParamsBase)
        .other          _Z25selective_scan_fwd_kernelI32Selective_Scan_fwd_kernel_traitsILi32ELi4ELi1ELb1ELb0ELb0ELb0EN3c108BFloat16EfEEv13SSMParamsBase,@"STO_CUDA_ENTRY STV_DEFAULT"
_Z25selective_scan_fwd_kernelI32Selective_Scan_fwd_kernel_traitsILi32ELi4ELi1ELb1ELb0ELb0ELb0EN3c108BFloat16EfEEv13SSMParamsBase:
.text._Z25selective_scan_fwd_kernelI32Selective_Scan_fwd_kernel_traitsILi32ELi4ELi1ELb1ELb0ELb0ELb0EN3c108BFloat16EfEEv13SSMParamsBase:
        /* <DEDUP_REMOVED lines=30> */
[----:B------:R-:W-:Y:S01]  /*01e0*/  MOV R9, UR7 ;  /* 0x0000000700097c02 */ /* 0x000fe20008000f00 */
[----:B--2---:R-:W-:Y:S01]  /*01f0*/  IMAD.U32 R3, RZ, RZ, UR9 ;  /* 0x00000009ff037e24 */ /* 0x004fe2000f8e00ff */
[----:B------:R-:W-:Y:S02]  /*0200*/  MOV R7, UR8 ;  /* 0x0000000800077c02 */ /* 0x000fe40008000f00 */
[----:B0-----:R-:W-:Y:S02]  /*0210*/  MOV R4, UR4 ;  /* 0x0000000400047c02 */ /* 0x001fe40008000f00 */
[----:B------:R-:W-:Y:S01]  /*0220*/  MOV R5, UR5 ;  /* 0x0000000500057c02 */ /* 0x000fe20008000f00 */
[----:B------:R-:W-:Y:S06]  /*0230*/  @!P0 EXIT ;  /* 0x000000000000894d */ /* 0x000fec0003800000 */
[----:B------:R-:W0:Y:S01]  /*0240*/  LDCU.64 UR4, c[0x0][0x3b8] ;  /* 0x00007700ff0477ac */ /* 0x000e220008000a00 */
[----:B------:R-:W2:Y:S01]  /*0250*/  LDC.64 R36, c[0x0][0x428] ;  /* 0x00010a00ff247b82 */ /* 0x000ea20000000a00 */
[----:B------:R-:W-:Y:S01]  /*0260*/  MOV R2, R4 ;  /* 0x0000000400027202 */ /* 0x000fe20000000f00 */
[----:B------:R-:W3:Y:S01]  /*0270*/  S2R R28, SR_TID.X ;  /* 0x00000000001c7919 */ /* 0x000ee20000002100 */
[----:B------:R-:W-:Y:S01]  /*0280*/  MOV R6, R8 ;  /* 0x0000000800067202 */ /* 0x000fe20000000f00 */
[----:B------:R-:W2:Y:S01]  /*0290*/  LDCU.64 UR6, c[0x0][0x3d8] ;  /* 0x00007b00ff0677ac */ /* 0x000ea20008000a00 */
[----:B----4-:R-:W-:Y:S02]  /*02a0*/  IMAD R20, R21, UR18, R0 ;  /* 0x0000001215147c24 */ /* 0x010fe4000f8e0200 */
[C---:B------:R-:W-:Y:S01]  /*02b0*/  IMAD.WIDE.U32 R2, R0.reuse, UR10, R2 ;  /* 0x0000000a00027c25 */ /* 0x040fe2000f8e0002 */
[----:B------:R-:W4:Y:S01]  /*02c0*/  LDC.64 R16, c[0x0][0x448] ;  /* 0x00011200ff107b82 */ /* 0x000f220000000a00 */
[----:B------:R-:W2:Y:S02]  /*02d0*/  LDCU.U8 UR9, c[0x0][0x39e] ;  /* 0x000073c0ff0977ac */ /* 0x000ea40008000000 */
[----:B------:R-:W-:Y:S01]  /*02e0*/  IMAD.WIDE.U32 R6, R0, UR14, R6 ;  /* 0x0000000e00067c25 */ /* 0x000fe2000f8e0006 */
[----:B-1----:R-:W-:-:S03]  /*02f0*/  LEA R32, P0, R2, R10, 0x1 ;  /* 0x0000000a02207211 */ /* 0x002fc600078008ff */
[C---:B------:R-:W-:Y:S01]  /*0300*/  IMAD R33, R0.reuse, UR11, R3 ;  /* 0x0000000b00217c24 */ /* 0x040fe2000f8e0203 */
[----:B------:R-:W1:Y:S01]  /*0310*/  LDC.64 R4, c[0x0][0x3a0] ;  /* 0x0000e800ff047b82 */ /* 0x000e620000000a00 */
[----:B------:R-:W-:Y:S01]  /*0320*/  IMAD R35, R0, UR15, R7 ;  /* 0x0000000f00237c24 */ /* 0x000fe2000f8e0207 */
[----:B------:R-:W-:Y:S01]  /*0330*/  LEA R34, P1, R6, R18, 0x1 ;  /* 0x0000001206227211 */ /* 0x000fe200078208ff */
[----:B0-----:R-:W-:Y:S01]  /*0340*/  IMAD.WIDE.U32 R26, R0, UR4, RZ ;  /* 0x00000004001a7c25 */ /* 0x001fe2000f8e00ff */
[----:B------:R-:W-:Y:S01]  /*0350*/  LEA.HI.X R33, R2, R11, R33, 0x1, P0 ;  /* 0x0000000b02217211 */ /* 0x000fe200000f0c21 */
[----:B------:R-:W0:Y:S01]  /*0360*/  LDCU UR4, c[0x0][0x38c] ;  /* 0x00007180ff0477ac */ /* 0x000e220008000800 */
[----:B------:R-:W-:Y:S01]  /*0370*/  LEA.HI.X R35, R6, R19, R35, 0x1, P1 ;  /* 0x0000001306237211 */ /* 0x000fe200008f0c23 */
[C---:B------:R-:W-:Y:S01]  /*0380*/  IMAD R24, R0.reuse, UR5, R27 ;  /* 0x0000000500187c24 */ /* 0x040fe2000f8e021b */
[----:B------:R-:W3:Y:S01]  /*0390*/  LDC.64 R22, c[0x0][0x450] ;  /* 0x00011400ff167b82 */ /* 0x000ee20000000a00 */
[----:B--2---:R-:W-:-:S04]  /*03a0*/  IMAD.WIDE.U32 R18, R0, R36, RZ ;  /* 0x0000002400127225 */ /* 0x004fc800078e00ff */
[----:B------:R-:W-:-:S03]  /*03b0*/  IMAD R19, R0, R37, R19 ;  /* 0x0000002500137224 */ /* 0x000fc600078e0213 */
[----:B------:R-:W2:Y:S01]  /*03c0*/  LDC.64 R14, c[0x0][0x440] ;  /* 0x00011000ff0e7b82 */ /* 0x000ea20000000a00 */
[----:B----4-:R-:W-:Y:S01]  /*03d0*/  LEA R27, P0, R26, R16, 0x2 ;  /* 0x000000101a1b7211 */ /* 0x010fe200078010ff */
[----:B------:R-:W-:Y:S02]  /*03e0*/  IMAD R16, R20, R25, RZ ;  /* 0x0000001914107224 */ /* 0x000fe400078e02ff */
[----:B------:R-:W-:Y:S01]  /*03f0*/  IMAD.WIDE.U32 R20, R0, UR6, RZ ;  /* 0x0000000600147c25 */ /* 0x000fe2000f8e00ff */
[----:B------:R-:W-:Y:S01]  /*0400*/  LEA.HI.X R26, R26, R17, R24, 0x2, P0 ;  /* 0x000000111a1a7211 */ /* 0x000fe200000f1418 */
[----:B0-----:R-:W-:Y:S02]  /*0410*/  UISETP.LT.AND UP0, UPT, UR4, 0x1, UPT ;  /* 0x000000010400788c */ /* 0x001fe4000bf01270 */
[----:B------:R-:W0:Y:S01]  /*0420*/  LDC.64 R12, c[0x0][0x420] ;  /* 0x00010800ff0c7b82 */ /* 0x000e220000000a00 */
[----:B-1----:R-:W-:-:S04]  /*0430*/  IMAD.WIDE.U32 R36, R0, R4, RZ ;  /* 0x0000000400247225 */ /* 0x002fc800078e00ff */
[C---:B------:R-:W-:Y:S02]  /*0440*/  IMAD R17, R0.reuse, R5, R37 ;  /* 0x0000000500117224 */ /* 0x040fe400078e0225 */
[----:B------:R-:W-:Y:S01]  /*0450*/  IMAD R0, R0, UR7, R21 ;  /* 0x0000000700007c24 */ /* 0x000fe2000f8e0215 */
[----:B------:R-:W1:Y:S01]  /*0460*/  LDC.64 R2, c[0x0][0x478] ;  /* 0x00011e00ff027b82 */ /* 0x000e620000000a00 */
[C---:B---3--:R-:W-:Y:S02]  /*0470*/  LEA R25, P0, R20.reuse, R22, 0x2 ;  /* 0x0000001614197211 */ /* 0x048fe400078010ff */
[----:B------:R-:W-:Y:S02]  /*0480*/  MOV R21, RZ ;  /* 0x000000ff00157202 */ /* 0x000fe40000000f00 */
[----:B------:R-:W-:Y:S01]  /*0490*/  LEA.HI.X R23, R20, R23, R0, 0x2, P0 ;  /* 0x0000001714177211 */ /* 0x000fe200000f1400 */
[----:B------:R-:W-:Y:S01]  /*04a0*/  IMAD R0, R16, UR4, RZ ;  /* 0x0000000410007c24 */ /* 0x000fe2000f8e02ff */
[----:B------:R-:W-:Y:S01]  /*04b0*/  USEL UR4, UR4, 0x1, !UP0 ;  /* 0x0000000104047887 */ /* 0x000fe2000c000000 */
[----:B------:R-:W3:Y:S01]  /*04c0*/  LDC.64 R10, c[0x0][0x3c0] ;  /* 0x0000f000ff0a7b82 */ /* 0x000ee20000000a00 */
[----:B--2---:R-:W-:-:S02]  /*04d0*/  LEA R24, P1, R36, R14, 0x2 ;  /* 0x0000000e24187211 */ /* 0x004fc400078210ff */
[----:B------:R-:W-:Y:S02]  /*04e0*/  UIADD3 UR6, UPT, UPT, -UR4, URZ, URZ ;  /* 0x000000ff04067290 */ /* 0x000fe4000fffe1ff */
        /* <DEDUP_REMOVED lines=9> */
.L_x_4884:
[----:B------:R-:W-:Y:S01]  /*0580*/  BAR.SYNC.DEFER_BLOCKING 0x0 ;  /* 0x0000000000007b1d */ /* 0x000fe20000010000 */
        /* <DEDUP_REMOVED lines=10> */
[----:B------:R-:W-:Y:S01]  /*0630*/  SHF.L.U32 R16, R16, 0x10, RZ ;  /* 0x0000001010107819 */ /* 0x000fe200000006ff */
[----:B------:R-:W-:Y:S01]  /*0640*/  IMAD.U32 R12, R15, 0x10000, RZ ;  /* 0x000100000f0c7824 */ /* 0x000fe200078e00ff */
[----:B------:R-:W-:Y:S02]  /*0650*/  SHF.L.U32 R18, R17, 0x10, RZ ;  /* 0x0000001011127819 */ /* 0x000fe400000006ff */
[----:B------:R-:W-:Y:S01]  /*0660*/  SHF.L.U32 R36, R36, 0x10, RZ ;  /* 0x0000001024247819 */ /* 0x000fe200000006ff */
[--C-:B-----5:R-:W-:Y:S01]  /*0670*/  FADD.FTZ R31, R16, R29.reuse ;  /* 0x0000001d101f7221 */ /* 0x120fe20000010000 */
[----:B------:R-:W-:Y:S01]  /*0680*/  SHF.L.U32 R38, R38, 0x10, RZ ;  /* 0x0000001026267819 */ /* 0x000fe200000006ff */
[--C-:B------:R-:W-:Y:S01]  /*0690*/  FADD.FTZ R37, R18, R29.reuse ;  /* 0x0000001d12257221 */ /* 0x100fe20000010000 */
[----:B------:R-:W-:Y:S01]  /*06a0*/  SHF.L.U32 R14, R14, 0x10, RZ ;  /* 0x000000100e0e7819 */ /* 0x000fe200000006ff */
[----:B------:R-:W-:Y:S01]  /*06b0*/  FADD.FTZ R36, R36, R29 ;  /* 0x0000001d24247221 */ /* 0x000fe20000010000 */
[----:B------:R-:W-:Y:S01]  /*06c0*/  SHF.L.U32 R15, R13, 0x10, RZ ;  /* 0x000000100d0f7819 */ /* 0x000fe200000006ff */
[----:B------:R-:W-:-:S02]  /*06d0*/  IMAD.U32 R13, R19, 0x10000, RZ ;  /* 0x00010000130d7824 */ /* 0x000fc400078e00ff */
[----:B------:R-:W-:Y:S01]  /*06e0*/  FADD.FTZ R38, R38, R29 ;  /* 0x0000001d26267221 */ /* 0x000fe20000010000 */
[----:B------:R-:W-:Y:S01]  /*06f0*/  FMUL.FTZ R39, R14, R31 ;  /* 0x0000001f0e277220 */ /* 0x000fe20000410000 */
[----:B------:R-:W-:Y:S01]  /*0700*/  FMUL.FTZ R41, R12, R37 ;  /* 0x000000250c297220 */ /* 0x000fe20000410000 */
[----:B------:R-:W-:Y:S01]  /*0710*/  FMUL.FTZ R40, R15, R36 ;  /* 0x000000240f287220 */ /* 0x000fe20000410000 */
[----:B------:R-:W-:Y:S01]  /*0720*/  FMUL.FTZ R42, R13, R38 ;  /* 0x000000260d2a7220 */ /* 0x000fe20000410000 */
[----:B------:R-:W-:Y:S06]  /*0730*/  BRA `(.L_x_4871) ;  /* 0x0000000800607947 */ /* 0x000fec0003800000 */
.L_x_4870:
        /* <DEDUP_REMOVED lines=11> */
[----:B------:R-:W-:Y:S01]  /*07f0*/  IMAD.U32 R12, R15, 0x10000, RZ ;  /* 0x000100000f0c7824 */ /* 0x000fe200078e00ff */
[----:B------:R-:W-:-:S02]  /*0800*/  SHF.L.U32 R15, R13, 0x10, RZ ;  /* 0x000000100d0f7819 */ /* 0x000fc400000006ff */
[----:B------:R-:W-:Y:S02]  /*0810*/  FSETP.GTU.FTZ.AND P2, PT, R36, 20, PT ;  /* 0x41a000002400780b */ /* 0x000fe40003f5c000 */
[----:B------:R-:W-:Y:S02]  /*0820*/  FSETP.GTU.FTZ.AND P0, PT, R37, 20, PT ;  /* 0x41a000002500780b */ /* 0x000fe40003f1c000 */
[----:B------:R-:W-:Y:S02]  /*0830*/  FSETP.GTU.FTZ.AND P1, PT, R38, 20, PT ;  /* 0x41a000002600780b */ /* 0x000fe40003f3c000 */
[----:B------:R-:W-:Y:S02]  /*0840*/  SHF.L.U32 R13, R19, 0x10, RZ ;  /* 0x00000010130d7819 */ /* 0x000fe400000006ff */
        /* <DEDUP_REMOVED lines=31> */
.L_x_4873:
[----:B------:R-:W-:Y:S05]  /*0a40*/  BSYNC.RECONVERGENT B0 ;  /* 0x0000000000007941 */ /* 0x000fea0003800200 */
.L_x_4872:
        /* <DEDUP_REMOVED lines=32> */
.L_x_4875:
[----:B------:R-:W-:Y:S05]  /*0c50*/  BSYNC.RECONVERGENT B0 ;  /* 0x0000000000007941 */ /* 0x000fea0003800200 */
.L_x_4874:
        /* <DEDUP_REMOVED lines=32> */
.L_x_4877:
[----:B------:R-:W-:Y:S05]  /*0e60*/  BSYNC.RECONVERGENT B0 ;  /* 0x0000000000007941 */ /* 0x000fea0003800200 */
.L_x_4876:
        /* <DEDUP_REMOVED lines=32> */
.L_x_4879:
[----:B------:R-:W-:Y:S05]  /*1070*/  BSYNC.RECONVERGENT B0 ;  /* 0x0000000000007941 */ /* 0x000fea0003800200 */
.L_x_4878:
[----:B------:R-:W-:Y:S01]  /*1080*/  FMUL.FTZ R42, R13, R38 ;  /* 0x000000260d2a7220 */ /* 0x000fe20000410000 */
[----:B------:R-:W-:Y:S01]  /*1090*/  FMUL.FTZ R39, R14, R31 ;  /* 0x0000001f0e277220 */ /* 0x000fe20000410000 */
[----:B------:R-:W-:Y:S01]  /*10a0*/  FMUL.FTZ R40, R15, R36 ;  /* 0x000000240f287220 */ /* 0x000fe20000410000 */
[----:B------:R-:W-:-:S07]  /*10b0*/  FMUL.FTZ R41, R12, R37 ;  /* 0x000000250c297220 */ /* 0x000fce0000410000 */
.L_x_4871:
        /* <DEDUP_REMOVED lines=13> */
[----:B------:R-:W-:Y:S01]  /*1190*/  MOV R49, R24 ;  /* 0x0000001800317202 */ /* 0x000fe20000000f00 */
[----:B------:R-:W-:Y:S01]  /*11a0*/  IMAD.MOV.U32 R50, RZ, RZ, R23 ;  /* 0x000000ffff327224 */ /* 0x000fe200078e0017 */
[----:B------:R-:W-:Y:S01]  /*11b0*/  ISETP.EQ.AND P0, PT, R28, RZ, P0 ;  /* 0x000000ff1c00720c */ /* 0x000fe20000702270 */
[----:B------:R-:W2:Y:S01]  /*11c0*/  LDC.64 R12, c[0x0][0x480] ;  /* 0x00012000ff0c7b82 */ /* 0x000ea20000000a00 */
[----:B------:R-:W-:Y:S02]  /*11d0*/  MOV R48, R22 ;  /* 0x0000001600307202 */ /* 0x000fe40000000f00 */
[----:B------:R-:W-:-:S02]  /*11e0*/  MOV R51, R25 ;  /* 0x0000001900337202 */ /* 0x000fc40000000f00 */
[----:B------:R-:W-:Y:S02]  /*11f0*/  MOV R53, R27 ;  /* 0x0000001b00357202 */ /* 0x000fe40000000f00 */
[----:B------:R-:W-:Y:S01]  /*1200*/  MOV R52, R26 ;  /* 0x0000001a00347202 */ /* 0x000fe20000000f00 */
[----:B0-----:R-:W-:-:S03]  /*1210*/  ULEA UR4, UR5, UR4, 0x18 ;  /* 0x0000000405047291 */ /* 0x001fc6000f8ec0ff */
[----:B------:R-:W-:Y:S01]  /*1220*/  UMOV UR5, UR6 ;  /* 0x0000000600057c82 */ /* 0x000fe20008000000 */
[----:B------:R-:W-:-:S12]  /*1230*/  UIADD3 UR4, UPT, UPT, UR4, 0x130, URZ ;  /* 0x0000013004047890 */ /* 0x000fd8000fffe0ff */
.L_x_4883:
[----:B------:R-:W-:Y:S02]  /*1240*/  MOV R14, R49 ;  /* 0x00000031000e7202 */ /* 0x000fe40000000f00 */
[----:B------:R-:W-:-:S05]  /*1250*/  MOV R15, R48 ;  /* 0x00000030000f7202 */ /* 0x000fca0000000f00 */
[----:B0-----:R0:W3:Y:S01]  /*1260*/  LDG.E R18, desc[UR16][R14.64] ;  /* 0x000000100e127981 */ /* 0x0010e2000c1e1900 */
[----:B------:R-:W-:Y:S01]  /*1270*/  IMAD.MOV.U32 R16, RZ, RZ, R51 ;  /* 0x000000ffff107224 */ /* 0x000fe200078e0033 */
[----:B------:R-:W-:-:S05]  /*1280*/  MOV R17, R50 ;  /* 0x0000003200117202 */ /* 0x000fca0000000f00 */
[----:B------:R4:W5:Y:S01]  /*1290*/  LDG.E R57, desc[UR16][R16.64] ;  /* 0x0000001010397981 */ /* 0x000962000c1e1900 */
        /* <DEDUP_REMOVED lines=8> */
[----:B------:R-:W-:Y:S01]  /*1320*/  ISETP.NE.AND P3, PT, R28, RZ, PT ;  /* 0x000000ff1c00720c */ /* 0x000fe20003f65270 */
[----:B---3--:R-:W-:-:S04]  /*1330*/  FMUL.FTZ R18, R18, 1.4426950216293334961 ;  /* 0x3fb8aa3b12127820 */ /* 0x008fc80000410000 */
[C---:B------:R-:W-:Y:S01]  /*1340*/  FMUL.FTZ R59, R18.reuse, R36 ;  /* 0x00000024123b7220 */ /* 0x040fe20000410000 */
[C---:B------:R-:W-:Y:S01]  /*1350*/  FMUL.FTZ R56, R18.reuse, R37 ;  /* 0x0000002512387220 */ /* 0x040fe20000410000 */
[----:B------:R-:W-:-:S04]  /*1360*/  FMUL.FTZ R55, R18, R38 ;  /* 0x0000002612377220 */ /* 0x000fc80000410000 */
[----:B------:R-:W1:Y:S08]  /*1370*/  MUFU.EX2 R59, R59 ;  /* 0x0000003b003b7308 */ /* 0x000e700000000800 */
[----:B------:R-:W3:Y:S01]  /*1380*/  MUFU.EX2 R56, R56 ;  /* 0x0000003800387308 */ /* 0x000ee20000000800 */
[----:B------:R-:W-:-:S07]  /*1390*/  FMUL.FTZ R60, R18, R31 ;  /* 0x0000001f123c7220 */ /* 0x000fce0000410000 */
[----:B------:R-:W2:Y:S01]  /*13a0*/  MUFU.EX2 R55, R55 ;  /* 0x0000003700377308 */ /* 0x000ea20000000800 */
[----:B-1----:R-:W-:-:S07]  /*13b0*/  FFMA.FTZ R18, R59, R39, R40 ;  /* 0x000000273b127223 */ /* 0x002fce0000010028 */
[----:B------:R-:W0:Y:S01]  /*13c0*/  MUFU.EX2 R60, R60 ;  /* 0x0000003c003c7308 */ /* 0x000e220000000800 */
[----:B---3--:R-:W-:-:S04]  /*13d0*/  FFMA.FTZ R18, R56, R18, R41 ;  /* 0x0000001238127223 */ /* 0x008fc80000010029 */
[----:B--2---:R-:W-:-:S05]  /*13e0*/  FFMA.FTZ R18, R55, R18, R42 ;  /* 0x0000001237127223 */ /* 0x004fca000001002a */
[----:B----4-:R-:W1:Y:S01]  /*13f0*/  SHFL.UP PT, R16, R18, 0x1, RZ ;  /* 0x0420000012107989 */ /* 0x010e6200000e00ff */
[----:B0-----:R-:W-:-:S04]  /*1400*/  FMUL.FTZ R15, R60, R59 ;  /* 0x0000003b3c0f7220 */ /* 0x001fc80000410000 */
[----:B------:R-:W-:-:S04]  /*1410*/  FMUL.FTZ R14, R56, R15 ;  /* 0x0000000f380e7220 */ /* 0x000fc80000410000 */
[----:B------:R-:W-:-:S05]  /*1420*/  FMUL.FTZ R61, R55, R14 ;  /* 0x0000000e373d7220 */ /* 0x000fca0000410000 */
[----:B------:R-:W0:Y:S01]  /*1430*/  SHFL.UP PT, R14, R61, 0x1, RZ ;  /* 0x042000003d0e7989 */ /* 0x000e2200000e00ff */
[----:B-1----:R-:W-:-:S05]  /*1440*/  FFMA.FTZ R15, R61, R16, R18 ;  /* 0x000000103d0f7223 */ /* 0x002fca0000010012 */
[----:B------:R-:W-:-:S05]  /*1450*/  FSEL R16, R18, R15, !P1 ;  /* 0x0000000f12107208 */ /* 0x000fca0004800000 */
[----:B------:R-:W1:Y:S01]  /*1460*/  SHFL.UP PT, R15, R16, 0x2, RZ ;  /* 0x04400000100f7989 */ /* 0x000e6200000e00ff */
[----:B0-----:R-:W-:-:S05]  /*1470*/  @P1 FMUL.FTZ R61, R61, R14 ;  /* 0x0000000e3d3d1220 */ /* 0x001fca0000410000 */
[----:B------:R-:W0:Y:S01]  /*1480*/  SHFL.UP PT, R14, R61, 0x2, RZ ;  /* 0x044000003d0e7989 */ /* 0x000e2200000e00ff */
[----:B------:R-:W-:Y:S01]  /*1490*/  ISETP.GE.AND P1, PT, R58, 0x2, PT ;  /* 0x000000023a00780c */ /* 0x000fe20003f26270 */
[----:B-1----:R-:W-:-:S05]  /*14a0*/  FFMA.FTZ R15, R61, R15, R16 ;  /* 0x0000000f3d0f7223 */ /* 0x002fca0000010010 */
[----:B------:R-:W-:-:S05]  /*14b0*/  FSEL R18, R16, R15, !P1 ;  /* 0x0000000f10127208 */ /* 0x000fca0004800000 */
[----:B------:R-:W1:Y:S02]  /*14c0*/  SHFL.UP PT, R15, R18, 0x4, RZ ;  /* 0x04800000120f7989 */ /* 0x000e6400000e00ff */
[----:B0-----:R-:W-:-:S05]  /*14d0*/  @P1 FMUL.FTZ R61, R61, R14 ;  /* 0x0000000e3d3d1220 */ /* 0x001fca0000410000 */
[----:B------:R-:W0:Y:S01]  /*14e0*/  SHFL.UP PT, R14, R61, 0x4, RZ ;  /* 0x048000003d0e7989 */ /* 0x000e2200000e00ff */
[----:B------:R-:W-:Y:S01]  /*14f0*/  ISETP.GE.AND P1, PT, R58, 0x4, PT ;  /* 0x000000043a00780c */ /* 0x000fe20003f26270 */
[----:B-1----:R-:W-:-:S05]  /*1500*/  FFMA.FTZ R15, R61, R15, R18 ;  /* 0x0000000f3d0f7223 */ /* 0x002fca0000010012 */
[----:B------:R-:W-:-:S07]  /*1510*/  FSEL R16, R18, R15, !P1 ;  /* 0x0000000f12107208 */ /* 0x000fce0004800000 */
[----:B0-----:R-:W-:Y:S01]  /*1520*/  @P1 FMUL.FTZ R61, R61, R14 ;  /* 0x0000000e3d3d1220 */ /* 0x001fe20000410000 */
        /* <DEDUP_REMOVED lines=28> */
[----:B-1----:R-:W-:-:S05]  /*16f0*/  @!P2 MOV R63, R15 ;  /* 0x0000000f003fa202 */ /* 0x002fca0000000f00 */
[----:B------:R-:W-:-:S04]  /*1700*/  @P3 FFMA.FTZ R63, R66, R64, R63 ;  /* 0x00000040423f3223 */ /* 0x000fc8000001003f */
[----:B------:R-:W-:-:S04]  /*1710*/  FFMA.FTZ R60, R60, R63, R39 ;  /* 0x0000003f3c3c7223 */ /* 0x000fc80000010027 */
[----:B------:R-:W-:Y:S01]  /*1720*/  FFMA.FTZ R59, R59, R60, R40 ;  /* 0x0000003c3b3b7223 */ /* 0x000fe20000010028 */
[----:B-----5:R-:W-:Y:S01]  /*1730*/  FMUL.FTZ R57, R54, R57 ;  /* 0x0000003936397220 */ /* 0x020fe20000410000 */
        /* <DEDUP_REMOVED lines=11> */
.L_x_4882:
[----:B------:R-:W-:Y:S05]  /*17f0*/  BSYNC.RECONVERGENT B0 ;  /* 0x0000000000007941 */ /* 0x000fea0003800200 */
.L_x_4881:
[----:B------:R-:W-:Y:S01]  /*1800*/  UIADD3 UR5, UPT, UPT, UR5, 0x1, URZ ;  /* 0x0000000105057890 */ /* 0x000fe2000fffe0ff */
[----:B------:R-:W-:Y:S01]  /*1810*/  LEA R51, P2, R8, R51, 0x2 ;  /* 0x0000003308337211 */ /* 0x000fe200078410ff */
[----:B------:R-:W-:Y:S01]  /*1820*/  FFMA.FTZ R55, R55, R56, R42 ;  /* 0x0000003837377223 */ /* 0x000fe2000001002a */
[----:B------:R-:W-:Y:S01]  /*1830*/  LEA R53, P1, R10, R53, 0x2 ;  /* 0x000000350a357211 */ /* 0x000fe200078210ff */
[----:B------:R-:W-:Y:S01]  /*1840*/  UISETP.NE.AND UP0, UPT, UR5, URZ, UPT ;  /* 0x000000ff0500728c */ /* 0x000fe2000bf05270 */
[----:B------:R-:W-:Y:S01]  /*1850*/  LEA R49, P3, R6, R49, 0x2 ;  /* 0x0000003106317211 */ /* 0x000fe200078610ff */
        /* <DEDUP_REMOVED lines=10> */
.L_x_4880:
        /* <DEDUP_REMOVED lines=12> */
[----:B------:R-:W-:Y:S02]  /*19c0*/  IADD3.X R35, PT, PT, RZ, R35, RZ, P1, !PT ;  /* 0x00000023ff237210 */ /* 0x000fe40000ffe4ff */
[----:B------:R-:W-:-:S05]  /*19d0*/  IADD3.X R33, PT, PT, RZ, R33, RZ, P2, !PT ;  /* 0x00000021ff217210 */ /* 0x000fca00017fe4ff */
[----:B------:R-:W2:Y:S01]  /*19e0*/  F2F.BF16.F32 R43, R43 ;  /* 0x0000002b002b7304 */ /* 0x000ea20000202000 */
[----:B-1----:R-:W-:-:S04]  /*19f0*/  PRMT R15, R45, 0x5410, R46 ;  /* 0x000054102d0f7816 */ /* 0x002fc8000000002e */
[----:B------:R-:W-:Y:S02]  /*1a00*/  LOP3.LUT R13, R15, R13, RZ, 0xfc, !PT ;  /* 0x0000000d0f0d7212 */ /* 0x000fe400078efcff */
[----:B------:R-:W-:Y:S02]  /*1a10*/  LEA.HI.X R15, R17, R3, R16, 0x1, P0 ;  /* 0x00000003110f7211 */ /* 0x000fe400000f0c10 */
[----:B--2---:R-:W-:Y:S02]  /*1a20*/  LOP3.LUT R12, R12, R43, RZ, 0xfc, !PT ;  /* 0x0000002b0c0c7212 */ /* 0x004fe400078efcff */
[----:B0-----:R-:W-:-:S03]  /*1a30*/  ISETP.NE.AND P0, PT, R21, UR4, PT ;  /* 0x0000000415007c0c */ /* 0x001fc6000bf05270 */
[----:B------:R0:W-:Y:S10]  /*1a40*/  STG.E.64 desc[UR16][R14.64], R12 ;  /* 0x0000000c0e007986 */ /* 0x0001f4000c101b10 */
[----:B------:R-:W-:Y:S05]  /*1a50*/  @P0 BRA `(.L_x_4884) ;  /* 0xffffffe800c80947 */ /* 0x000fea000383ffff */
[----:B------:R-:W-:Y:S05]  /*1a60*/  EXIT ;  /* 0x000000000000794d */ /* 0x000fea0003800000 */
.L_x_4885:
        /* <DEDUP_REMOVED lines=9> */
.L_x_5150:


//--------------------- .text._Z25selective_scan_fwd_kernelI32Selective_Scan_fwd_kernel_traitsILi32ELi4ELi1ELb1ELb0ELb0ELb1EN3c108BFloat16EfEEv13SSMParamsBase --------------------------
	.section	.text._Z25selective_scan_fwd_kernelI32Selective_Scan_fwd_kernel_traitsILi32ELi4ELi1ELb1ELb0ELb0ELb1EN3c108BFloat16EfEEv13SSMParamsBase,"ax",@progbits
	.align	128
        .global         _Z25selective_scan_fwd_kernelI32Selective_Scan_fwd_kernel_traitsILi32ELi4ELi1ELb1ELb0ELb0ELb1EN3c108BFloat16EfEEv13SSMParamsBase
        .type           _Z25selective_scan_fwd_kernelI32Selective_Scan_fwd_kernel_traitsILi32ELi4ELi1ELb1ELb0ELb0ELb1EN3c108BFloat16EfEEv13SSMParamsBase,@function
        .size           _Z25selective_scan_fwd_kernelI32Selective_Scan_fwd_kernel_traitsILi32ELi4ELi1ELb1ELb0ELb0ELb1EN3c108BFloat16EfEEv13SSMParamsBase,(.L_x_5151 - _Z25selective_scan_fwd_kernelI32Selective_Scan_fwd_kernel_traitsILi32ELi4ELi1ELb1ELb0ELb0ELb1EN3c108BFloat16EfEEv13SSMParamsBase)
        .other          _Z25selective_scan_fwd_kernelI32Selective_Scan_fwd_kernel_traitsILi32ELi4ELi1ELb1ELb0ELb0ELb1EN3c108BFloat16EfEEv13SSMParamsBase,@"STO_CUDA_ENTRY STV_DEFAULT"
_Z25selective_scan_fwd_kernelI32Selective_Scan_fwd_kernel_traitsILi32ELi4ELi1ELb1ELb0ELb0ELb1EN3c108BFloat16EfEEv13SSMParamsBase:
.text._Z25selective_scan_fwd_kernelI32Selective_Scan_fwd_kernel_traitsILi32ELi4ELi1ELb1ELb0ELb0ELb1EN3c108BFloat16EfEEv13SSMParamsBase:
        /* <DEDUP_REMOVED lines=11> */
[----:B------:R-:W3:Y:S01]  /*00b0*/  S2UR UR18, SR_CTAID.X ;  /* 0x00000000001279c3 */ /* 0x000ee20000002500 */
[----:B------:R-:W-:Y:S02]  /*00c0*/  ISETP.NE.AND.EX P1, PT, R5, RZ, PT, P1 ;  /* 0x000000ff0500720c */ /* 0x000fe40003f25310 */
[----:B----4-:R-:W-:-:S05]  /*00d0*/  ISETP.NE.U32.AND P0, PT, R2, RZ, PT ;  /* 0x000000ff0200720c */ /* 0x010fca0003f05070 */
[----:B------:R-:W0:Y:S01]  /*00e0*/  LDC R9, c[0x0][0x384] ;  /* 0x0000e100ff097b82 */ /* 0x000e220000000800 */
[----:B------:R-:W-:-:S05]  /*00f0*/  ISETP.NE.AND.EX P0, PT, R3, RZ, PT, P0 ;  /* 0x000000ff0300720c */ /* 0x000fca0003f05300 */
[C---:B-1----:R-:W-:Y:S02]  /*0100*/  @P1 LEA R4, P3, R8.reuse, R4, 0x2 ;  /* 0x0000000408041211 */ /* 0x042fe400078610ff */
[----:B------:R-:W1:Y:S02]  /*0110*/  LDC.64 R14, c[0x0][0x460] ;  /* 0x00011800ff0e7b82 */ /* 0x000e640000000a00 */
[----:B------:R-:W-:-:S04]  /*0120*/  @P1 LEA.HI.X R5, R8, R5, RZ, 0x2, P3 ;  /* 0x0000000508051211 */ /* 0x000fc800018f14ff */
[C---:B------:R-:W-:Y:S01]  /*0130*/  @P0 LEA R2, P2, R8.reuse, R2, 0x2 ;  /* 0x0000000208020211 */ /* 0x040fe200078410ff */
[----:B--2---:R-:W5:Y:S01]  /*0140*/  @P1 LDG.E R28, desc[UR16][R4.64] ;  /* 0x00000010041c1981 */ /* 0x004f62000c1e1900 */
[----:B------:R-:W2:Y:S02]  /*0150*/  LDC.64 R16, c[0x0][0x468] ;  /* 0x00011a00ff107b82 */ /* 0x000ea40000000a00 */
[----:B------:R-:W-:Y:S01]  /*0160*/  @P0 LEA.HI.X R3, R8, R3, RZ, 0x2, P2 ;  /* 0x0000000308030211 */ /* 0x000fe200010f14ff */
[----:B---3--:R-:W-:-:S04]  /*0170*/  UIMAD.WIDE.U32 UR4, UR18, UR8, URZ ;  /* 0x00000008120472a5 */ /* 0x008fc8000f8e00ff */
[----:B------:R3:W5:Y:S01]  /*0180*/  @P0 LDG.E R0, desc[UR16][R2.64] ;  /* 0x0000001002000981 */ /* 0x000762000c1e1900 */
[----:B------:R-:W-:Y:S01]  /*0190*/  ISETP.GE.AND P0, PT, R19, 0x1, PT ;  /* 0x000000011300780c */ /* 0x000fe20003f06270 */
[----:B------:R-:W-:Y:S02]  /*01a0*/  UIMAD UR9, UR18, UR9, UR5 ;  /* 0x00000009120972a4 */ /* 0x000fe4000f8e0205 */
[----:B------:R-:W-:-:S04]  /*01b0*/  UIMAD.WIDE.U32 UR6, UR18, UR12, URZ ;  /* 0x0000000c120672a5 */ /* 0x000fc8000f8e00ff */
[----:B------:R-:W-:Y:S01]  /*01c0*/  UIMAD UR8, UR18, UR13, UR7 ;  /* 0x0000000d120872a4 */ /* 0x000fe2000f8e0207 */
[----:B------:R-:W-:Y:S02]  /*01d0*/  MOV R7, UR9 ;  /* 0x0000000900077c02 */ /* 0x000fe40008000f00 */
[----:B---3--:R-:W-:Y:S02]  /*01e0*/  MOV R2, UR4 ;  /* 0x0000000400027c02 */ /* 0x008fe40008000f00 */
[----:B------:R-:W-:Y:S01]  /*01f0*/  MOV R3, UR5 ;  /* 0x0000000500037c02 */ /* 0x000fe20008000f00 */
[----:B------:R-:W-:Y:S06]  /*0200*/  @!P0 EXIT ;  /* 0x000000000000894d */ /* 0x000fec0003800000 */
[----:B------:R-:W3:Y:S01]  /*0210*/  LDC.64 R20, c[0x0][0x448] ;  /* 0x00011200ff147b82 */ /* 0x000ee20000000a00 */
[----:B------:R-:W4:Y:S01]  /*0220*/  LDCU.64 UR4, c[0x0][0x3b8] ;  /* 0x00007700ff0477ac */ /* 0x000f220008000a00 */
[----:B------:R-:W-:Y:S02]  /*0230*/  MOV R6, R2 ;  /* 0x0000000200067202 */ /* 0x000fe40000000f00 */
[----:B------:R-:W-:Y:S01]  /*0240*/  MOV R10, UR6 ;  /* 0x00000006000a7c02 */ /* 0x000fe20008000f00 */
[----:B------:R-:W0:Y:S01]  /*0250*/  LDCU.U8 UR9, c[0x0][0x39e] ;  /* 0x000073c0ff0977ac */ /* 0x000e220008000000 */
[----:B------:R-:W-:Y:S01]  /*0260*/  MOV R11, UR7 ;  /* 0x00000007000b7c02 */ /* 0x000fe20008000f00 */
[C---:B------:R-:W-:Y:S01]  /*0270*/  IMAD.WIDE.U32 R6, R8.reuse, UR10, R6 ;  /* 0x0000000a08067c25 */ /* 0x040fe2000f8e0006 */
[----:B------:R-:W0:Y:S01]  /*0280*/  LDC.64 R40, c[0x0][0x450] ;  /* 0x00011400ff287b82 */ /* 0x000e220000000a00 */
[----:B------:R-:W0:Y:S01]  /*0290*/  LDCU.64 UR6, c[0x0][0x3d8] ;  /* 0x00007b00ff0677ac */ /* 0x000e220008000a00 */
[----:B------:R-:W-:Y:S01]  /*02a0*/  MOV R11, UR8 ;  /* 0x00000008000b7c02 */ /* 0x000fe20008000f00 */
[----:B------:R-:W-:Y:S01]  /*02b0*/  IMAD R43, R8, UR11, R7 ;  /* 0x0000000b082b7c24 */ /* 0x000fe2000f8e0207 */
[----:B-1----:R-:W-:Y:S01]  /*02c0*/  LEA R42, P0, R6, R14, 0x1 ;  /* 0x0000000e062a7211 */ /* 0x002fe200078008ff */
[----:B------:R-:W-:-:S03]  /*02d0*/  IMAD.WIDE.U32 R10, R8, UR14, R10 ;  /* 0x0000000e080a7c25 */ /* 0x000fc6000f8e000a */
[----:B------:R-:W1:Y:S01]  /*02e0*/  LDC.64 R4, c[0x0][0x418] ;  /* 0x00010600ff047b82 */ /* 0x000e620000000a00 */
[----:B------:R-:W-:Y:S01]  /*02f0*/  LEA.HI.X R43, R6, R15, R43, 0x1, P0 ;  /* 0x0000000f062b7211 */ /* 0x000fe200000f0c2b */
[----:B------:R-:W-:Y:S01]  /*0300*/  IMAD R45, R8, UR15, R11 ;  /* 0x0000000f082d7c24 */ /* 0x000fe2000f8e020b */
[----:B--2---:R-:W-:Y:S01]  /*0310*/  LEA R44, P1, R10, R16, 0x1 ;  /* 0x000000100a2c7211 */ /* 0x004fe200078208ff */
[----:B----4-:R-:W-:Y:S01]  /*0320*/  IMAD.WIDE.U32 R30, R8, UR4, RZ ;  /* 0x00000004081e7c25 */ /* 0x010fe2000f8e00ff */
[----:B------:R-:W2:Y:S03]  /*0330*/  LDCU UR4, c[0x0][0x38c] ;  /* 0x00007180ff0477ac */ /* 0x000ea60008000800 */
[----:B------:R-:W4:Y:S01]  /*0340*/  LDC.64 R2, c[0x0][0x438] ;  /* 0x00010e00ff027b82 */ /* 0x000f220000000a00 */
[----:B------:R-:W-:Y:S01]  /*0350*/  LEA.HI.X R45, R10, R17, R45, 0x1, P1 ;  /* 0x000000110a2d7211 */ /* 0x000fe200008f0c2d */
[----:B------:R-:W-:Y:S01]  /*0360*/  IMAD R7, R8, UR5, R31 ;  /* 0x0000000508077c24 */ /* 0x000fe2000f8e021f */
[----:B---3--:R-:W-:Y:S01]  /*0370*/  LEA R29, P0, R30, R20, 0x2 ;  /* 0x000000141e1d7211 */ /* 0x008fe200078010ff */
[----:B0-----:R-:W-:Y:S01]  /*0380*/  IMAD R6, R9, UR18, R8 ;  /* 0x0000001209067c24 */ /* 0x001fe2000f8e0208 */
[----:B------:R-:W0:Y:S01]  /*0390*/  S2R R31, SR_TID.X ;  /* 0x00000000001f7919 */ /* 0x000e220000002100 */
[----:B------:R-:W-:Y:S01]  /*03a0*/  IMAD.WIDE.U32 R14, R8, UR6, RZ ;  /* 0x00000006080e7c25 */ /* 0x000fe2000f8e00ff */
[----:B------:R-:W-:Y:S01]  /*03b0*/  LEA.HI.X R30, R30, R21, R7, 0x2, P0 ;  /* 0x000000151e1e7211 */ /* 0x000fe200000f1407 */
[----:B------:R-:W3:Y:S02]  /*03c0*/  LDC.64 R12, c[0x0][0x428] ;  /* 0x00010a00ff0c7b82 */ /* 0x000ee40000000a00 */
[----:B------:R-:W-:Y:S01]  /*03d0*/  IMAD R46, R6, R19, RZ ;  /* 0x00000013062e7224 */ /* 0x000fe200078e02ff */
[----:B------:R-:W-:Y:S01]  /*03e0*/  LEA R32, P0, R14, R40, 0x2 ;  /* 0x000000280e207211 */ /* 0x000fe200078010ff */
[----:B------:R-:W-:-:S04]  /*03f0*/  IMAD R33, R8, UR7, R15 ;  /* 0x0000000708217c24 */ /* 0x000fc8000f8e020f */
[----:B------:R-:W0:Y:S01]  /*0400*/  LDC.64 R10, c[0x0][0x3a0] ;  /* 0x0000e800ff0a7b82 */ /* 0x000e220000000a00 */
[----:B-1----:R-:W-:Y:S01]  /*0410*/  IMAD.WIDE.U32 R26, R8, R4, RZ ;  /* 0x00000004081a7225 */ /* 0x002fe200078e00ff */
[----:B------:R-:W-:Y:S01]  /*0420*/  LEA.HI.X R33, R14, R41, R33, 0x2, P0 ;  /* 0x000000290e217211 */ /* 0x000fe200000f1421 */
[----:B--2---:R-:W-:Y:S02]  /*0430*/  UISETP.LT.AND UP0, UPT, UR4, 0x1, UPT ;  /* 0x000000010400788c */ /* 0x004fe4000bf01270 */
[----:B------:R-:W-:-:S03]  /*0440*/  IMAD R27, R8, R5, R27 ;  /* 0x00000005081b7224 */ /* 0x000fc600078e021b */
[----:B------:R-:W1:Y:S01]  /*0450*/  LDC.64 R34, c[0x0][0x440] ;  /* 0x00011000ff227b82 */ /* 0x000e620000000a00 */
[----:B----4-:R-:W-:-:S04]  /*0460*/  IMAD.WIDE.U32 R38, R8, R2, RZ ;  /* 0x0000000208267225 */ /* 0x010fc800078e00ff */
[----:B------:R-:W-:-:S03]  /*0470*/  IMAD R39, R8, R3, R39 ;  /* 0x0000000308277224 */ /* 0x000fc600078e0227 */
[----:B------:R-:W2:Y:S01]  /*0480*/  LDC.64 R6, c[0x0][0x430] ;  /* 0x00010c00ff067b82 */ /* 0x000ea20000000a00 */
[----:B---3--:R-:W-:-:S04]  /*0490*/  IMAD.WIDE.U32 R24, R8, R12, RZ ;  /* 0x0000000c08187225 */ /* 0x008fc800078e00ff */
[----:B------:R-:W-:-:S03]  /*04a0*/  IMAD R25, R8, R13, R25 ;  /* 0x0000000d08197224 */ /* 0x000fc600078e0219 */
[----:B------:R-:W3:Y:S01]  /*04b0*/  LDC.64 R22, c[0x0][0x420] ;  /* 0x00010800ff167b82 */ /* 0x000ee20000000a00 */
[----:B0-----:R-:W-:-:S04]  /*04c0*/  IMAD.WIDE.U32 R40, R8, R10, RZ ;  /* 0x0000000a08287225 */ /* 0x001fc800078e00ff */
[----:B------:R-:W-:-:S03]  /*04d0*/  IMAD R41, R8, R11, R41 ;  /* 0x0000000b08297224 */ /* 0x000fc600078e0229 */
[----:B------:R-:W0:Y:S01]  /*04e0*/  LDC.64 R36, c[0x0][0x410] ;  /* 0x00010400ff247b82 */ /* 0x000e220000000a00 */
[----:B-1----:R-:W-:-:S04]  /*04f0*/  LEA R34, P0, R40, R34, 0x2 ;  /* 0x0000002228227211 */ /* 0x002fc800078010ff */
[----:B------:R-:W-:Y:S02]  /*0500*/  LEA.HI.X R35, R40, R35, R41, 0x2, P0 ;  /* 0x0000002328237211 */ /* 0x000fe400000f1429 */
[----:B------:R-:W-:Y:S01]  /*0510*/  MOV R40, RZ ;  /* 0x000000ff00287202 */ /* 0x000fe20000000f00 */
[----:B------:R-:W1:Y:S01]  /*0520*/  LDC.64 R20, c[0x0][0x478] ;  /* 0x00011e00ff147b82 */ /* 0x000e620000000a00 */
[----:B--2---:R-:W-:-:S04]  /*0530*/  IMAD.WIDE.U32 R8, R6, UR18, R38 ;  /* 0x0000001206087c25 */ /* 0x004fc8000f8e0026 */
[----:B------:R-:W-:Y:S01]  /*0540*/  IMAD R39, R46, UR4, RZ ;  /* 0x000000042e277c24 */ /* 0x000fe2000f8e02ff */
[----:B------:R-:W-:Y:S01]  /*0550*/  USEL UR4, UR4, 0x1, !UP0 ;  /* 0x0000000104047887 */ /* 0x000fe2000c000000 */
[----:B------:R-:W-:Y:S01]  /*0560*/  IMAD R38, R7, UR18, R9 ;  /* 0x0000001207267c24 */ /* 0x000fe2000f8e0209 */
[----:B------:R-:W2:Y:S01]  /*0570*/  LDC.64 R4, c[0x0][0x488] ;  /* 0x00012200ff047b82 */ /* 0x000ea20000000a00 */
[----:B---3--:R-:W-:Y:S01]  /*0580*/  IMAD.WIDE.U32 R12, R22, UR18, R24 ;  /* 0x00000012160c7c25 */ /* 0x008fe2000f8e0018 */
[----:B------:R-:W-:-:S06]  /*0590*/  UIADD3 UR6, UPT, UPT, -UR4, URZ, URZ ;  /* 0x000000ff04067290 */ /* 0x000fcc000fffe1ff */
[----:B------:R-:W3:Y:S01]  /*05a0*/  LDC.64 R2, c[0x0][0x490] ;  /* 0x00012400ff027b82 */ /* 0x000ee20000000a00 */
[----:B0-----:R-:W-:-:S04]  /*05b0*/  IMAD.WIDE.U32 R10, R36, UR18, R26 ;  /* 0x00000012240a7c25 */ /* 0x001fc8000f8e001a */
[----:B------:R-:W-:Y:S02]  /*05c0*/  IMAD R36, R23, UR18, R13 ;  /* 0x0000001217247c24 */ /* 0x000fe4000f8e020d */
[----:B------:R-:W-:Y:S01]  /*05d0*/  IMAD R37, R37, UR18, R11 ;  /* 0x0000001225257c24 */ /* 0x000fe2000f8e020b */
[----:B------:R-:W0:Y:S01]  /*05e0*/  LDC.64 R18, c[0x0][0x3c0] ;  /* 0x0000f000ff127b82 */ /* 0x000e220000000a00 */
[----:B-1----:R-:W-:-:S07]  /*05f0*/  IMAD.WIDE.U32 R6, R31, 0x8, R20 ;  /* 0x000000081f067825 */ /* 0x002fce00078e0014 */
[----:B------:R-:W1:Y:S01]  /*0600*/  LDC.64 R16, c[0x0][0x3e0] ;  /* 0x0000f800ff107b82 */ /* 0x000e620000000a00 */
[----:B--2---:R-:W-:-:S07]  /*0610*/  IMAD.WIDE.U32 R4, R31, 0x8, R4 ;  /* 0x000000081f047825 */ /* 0x004fce00078e0004 */
[----:B------:R-:W2:Y:S01]  /*0620*/  LDC.64 R14, c[0x0][0x3a8] ;  /* 0x0000ea00ff0e7b82 */ /* 0x000ea20000000a00 */
[----:B---3--:R-:W-:Y:S01]  /*0630*/  IMAD.WIDE.U32 R2, R31, 0x8, R2 ;  /* 0x000000081f027825 */ /* 0x008fe200078e0002 */
[----:B0-----:R-:W-:Y:S02]  /*0640*/  SHF.L.U64.HI R19, R18, 0x2, R19 ;  /* 0x0000000212137819 */ /* 0x001fe40000010213 */
[----:B-1----:R-:W-:Y:S02]  /*0650*/  SHF.L.U64.HI R17, R16, 0x2, R17 ;  /* 0x0000000210117819 */ /* 0x002fe40000010211 */
[----:B--2---:R-:W-:-:S07]  /*0660*/  SHF.L.U64.HI R15, R14, 0x2, R15 ;  /* 0x000000020e0f7819 */ /* 0x004fce000001020f */
.L_x_4900:
[----:B------:R-:W-:Y:S01]  /*0670*/  BAR.SYNC.DEFER_BLOCKING 0x0 ;  /* 0x0000000000007b1d */ /* 0x000fe20000010000 */
        /* <DEDUP_REMOVED lines=27> */
.L_x_4886:
        /* <DEDUP_REMOVED lines=48> */
.L_x_4889:
[----:B------:R-:W-:Y:S05]  /*0b30*/  BSYNC.RECONVERGENT B0 ;  /* 0x0000000000007941 */ /* 0x000fea0003800200 */
.L_x_4888:
        /* <DEDUP_REMOVED lines=32> */
.L_x_4891:
[----:B------:R-:W-:Y:S05]  /*0d40*/  BSYNC.RECONVERGENT B0 ;  /* 0x0000000000007941 */ /* 0x000fea0003800200 */
.L_x_4890:
        /* <DEDUP_REMOVED lines=32> */
.L_x_4893:
[----:B------:R-:W-:Y:S05]  /*0f50*/  BSYNC.RECONVERGENT B0 ;  /* 0x0000000000007941 */ /* 0x000fea0003800200 */
.L_x_4892:
        /* <DEDUP_REMOVED lines=32> */
.L_x_4895:
[----:B------:R-:W-:Y:S05]  /*1160*/  BSYNC.RECONVERGENT B0 ;  /* 0x0000000000007941 */ /* 0x000fea0003800200 */
.L_x_4894:
[----:B------:R-:W-:Y:S01]  /*1170*/  FMUL.FTZ R49, R48, R53 ;  /* 0x0000003530317220 */ /* 0x000fe20000410000 */
[----:B------:R-:W-:Y:S01]  /*1180*/  FMUL.FTZ R52, R41, R56 ;  /* 0x0000003829347220 */ /* 0x000fe20000410000 */
[----:B------:R-:W-:Y:S01]  /*1190*/  FMUL.FTZ R51, R46, R55 ;  /* 0x000000372e337220 */ /* 0x000fe20000410000 */
[----:B------:R-:W-:-:S07]  /*11a0*/  FMUL.FTZ R50, R47, R54 ;  /* 0x000000362f327220 */ /* 0x000fce0000410000 */
.L_x_4887:
        /* <DEDUP_REMOVED lines=24> */
.L_x_4899:
        /* <DEDUP_REMOVED lines=22> */
[----:B------:R-:W5:Y:S01]  /*1490*/  MUFU.EX2 R66, R66 ;  /* 0x0000004200427308 */ /* 0x000f620000000800 */
[----:B-1----:R-:W-:-:S07]  /*14a0*/  FFMA.FTZ R26, R70, R52, R51 ;  /* 0x00000034461a7223 */ /* 0x002fce0000010033 */
[----:B------:R-:W1:Y:S01]  /*14b0*/  MUFU.EX2 R69, R69 ;  /* 0x0000004500457308 */ /* 0x000e620000000800 */
[----:B---3--:R-:W-:-:S04]  /*14c0*/  FFMA.FTZ R26, R67, R26, R50 ;  /* 0x0000001a431a7223 */ /* 0x008fc80000010032 */
[----:B-----5:R-:W-:-:S05]  /*14d0*/  FFMA.FTZ R26, R66, R26, R49 ;  /* 0x0000001a421a7223 */ /* 0x020fca0000010031 */
[----:B0-----:R-:W0:Y:S01]  /*14e0*/  SHFL.UP PT, R23, R26, 0x1, RZ ;  /* 0x042000001a177989 */ /* 0x001e2200000e00ff */
[----:B-1----:R-:W-:-:S04]  /*14f0*/  FMUL.FTZ R22, R69, R70 ;  /* 0x0000004645167220 */ /* 0x002fc80000410000 */
        /* <DEDUP_REMOVED lines=33> */
[----:B------:R-:W-:Y:S06]  /*1710*/  BAR.SYNC.DEFER_BLOCKING 0x0 ;  /* 0x0000000000007b1d */ /* 0x000fec0000010000 */
        /* <DEDUP_REMOVED lines=28> */
.L_x_4898:
[----:B------:R-:W-:Y:S05]  /*18e0*/  BSYNC.RECONVERGENT B0 ;  /* 0x0000000000007941 */ /* 0x000fea0003800200 */
.L_x_4897:
        /* <DEDUP_REMOVED lines=16> */
.L_x_4896:
[----:B0-----:R-:W0:Y:S01]  /*19f0*/  F2F.BF16.F32 R24, R46 ;  /* 0x0000002e00187304 */ /* 0x001e220000202000 */
[----:B------:R-:W-:Y:S01]  /*1a00*/  BAR.SYNC.DEFER_BLOCKING 0x0 ;  /* 0x0000000000007b1d */ /* 0x000fe20000010000 */
[----:B------:R-:W-:-:S04]  /*1a10*/  SHF.L.U32 R27, R40, 0x7, RZ ;  /* 0x00000007281b7819 */ /* 0x000fc800000006ff */
[----:B------:R-:W-:Y:S01]  /*1a20*/  IADD3 R51, P0, PT, R27, R12, RZ ;  /* 0x0000000c1b337210 */ /* 0x000fe20007f1e0ff */
[----:B------:R-:W1:Y:S01]  /*1a30*/  LDCU UR4, c[0x0][0x394] ;  /* 0x00007280ff0477ac */ /* 0x000e620008000800 */
[----:B--2---:R-:W-:Y:S02]  /*1a40*/  F2F.BF16.F32 R20, R47 ;  /* 0x0000002f00147304 */ /* 0x004fe40000202000 */
[----:B------:R-:W-:Y:S01]  /*1a50*/  IADD3.X R50, PT, PT, RZ, R36, RZ, P0, !PT ;  /* 0x00000024ff327210 */ /* 0x000fe200007fe4ff */
[----:B0-----:R-:W-:-:S05]  /*1a60*/  IMAD.WIDE.U32 R24, R24, 0x10000, RZ ;  /* 0x0001000018187825 */ /* 0x001fca00078e00ff */
[----:B------:R-:W0:Y:S08]  /*1a70*/  F2F.BF16.F32 R23, R48 ;  /* 0x0000003000177304 */ /* 0x000e300000202000 */
[----:B------:R-:W2:Y:S01]  /*1a80*/  F2F.BF16.F32 R21, R41 ;  /* 0x0000002900157304 */ /* 0x000ea20000202000 */
[----:B0-----:R-:W-:Y:S02]  /*1a90*/  PRMT R49, R20, 0x5410, R23 ;  /* 0x0000541014317816 */ /* 0x001fe40000000017 */
[----:B------:R-:W-:-:S02]  /*1aa0*/  LEA R20, P0, R51, R6, 0x1 ;  /* 0x0000000633147211 */ /* 0x000fc400078008ff */
[----:B------:R-:W-:Y:S02]  /*1ab0*/  LOP3.LUT R25, R49, R25, RZ, 0xfc, !PT ;  /* 0x0000001931197212 */ /* 0x000fe400078efcff */
[----:B------:R-:W-:Y:S02]  /*1ac0*/  IADD3 R23, P1, PT, R27, R10, RZ ;  /* 0x0000000a1b177210 */ /* 0x000fe40007f3e0ff */
[----:B--2---:R-:W-:Y:S02]  /*1ad0*/  LOP3.LUT R24, R24, R21, RZ, 0xfc, !PT ;  /* 0x0000001518187212 */ /* 0x004fe400078efcff */
[----:B------:R-:W-:Y:S02]  /*1ae0*/  LEA.HI.X R21, R51, R7, R50, 0x1, P0 ;  /* 0x0000000733157211 */ /* 0x000fe400000f0c32 */
[----:B------:R-:W-:Y:S02]  /*1af0*/  IADD3.X R26, PT, PT, RZ, R37, RZ, P1, !PT ;  /* 0x00000025ff1a7210 */ /* 0x000fe40000ffe4ff */
[C---:B------:R-:W-:Y:S01]  /*1b00*/  LEA R22, P1, R23.reuse, R4, 0x1 ;  /* 0x0000000417167211 */ /* 0x040fe200078208ff */
[----:B------:R0:W-:Y:S03]  /*1b10*/  STG.E.64 desc[UR16][R20.64], R24 ;  /* 0x0000001814007986 */ /* 0x0001e6000c101b10 */
[----:B------:R-:W-:Y:S01]  /*1b20*/  LEA.HI.X R23, R23, R5, R26, 0x1, P1 ;  /* 0x0000000517177211 */ /* 0x000fe200008f0c1a */
[----:B------:R-:W-:Y:S06]  /*1b30*/  BAR.SYNC.DEFER_BLOCKING 0x0 ;  /* 0x0000000000007b1d */ /* 0x000fec0000010000 */
[----:B------:R-:W2:Y:S01]  /*1b40*/  LDG.E.64 R22, desc[UR16][R22.64] ;  /* 0x0000001016167981 */ /* 0x000ea2000c1e1b00 */
[----:B------:R-:W-:-:S02]  /*1b50*/  IADD3 R27, P0, PT, R27, R8, RZ ;  /* 0x000000081b1b7210 */ /* 0x000fc40007f1e0ff */
[----:B------:R-:W-:Y:S01]  /*1b60*/  IADD3 R40, PT, PT, R40, 0x1, RZ ;  /* 0x0000000128287810 */ /* 0x000fe20007ffe0ff */
[----:B------:R-:W-:Y:S01]  /*1b70*/  BAR.SYNC.DEFER_BLOCKING 0x0 ;  /* 0x0000000000007b1d */ /* 0x000fe20000010000 */
[----:B------:R-:W-:Y:S02]  /*1b80*/  IADD3 R44, P1, PT, R44, 0x100, RZ ;  /* 0x000001002c2c7810 */ /* 0x000fe40007f3e0ff */
[----:B------:R-:W-:Y:S02]  /*1b90*/  IADD3 R42, P2, PT, R42, 0x100, RZ ;  /* 0x000001002a2a7810 */ /* 0x000fe40007f5e0ff */
        /* <DEDUP_REMOVED lines=13> */
[----:B------:R-:W2:Y:S08]  /*1c70*/  MUFU.EX2 R51, R51 ;  /* 0x0000003300337308 */ /* 0x000eb00000000800 */
[----:B------:R-:W3:Y:S01]  /*1c80*/  MUFU.EX2 R25, R25 ;  /* 0x0000001900197308 */ /* 0x000ee20000000800 */
[----:B0-----:R-:W-:-:S07]  /*1c90*/  FADD.FTZ R23, R49, 1 ;  /* 0x3f80000031177421 */ /* 0x001fce0000010000 */
[----:B------:R-:W0:Y:S01]  /*1ca0*/  MUFU.EX2 R21, R21 ;  /* 0x0000001500157308 */ /* 0x000e220000000800 */
[----:B--2---:R-:W-:-:S07]  /*1cb0*/  FADD.FTZ R24, R51, 1 ;  /* 0x3f80000033187421 */ /* 0x004fce0000010000 */
[----:B------:R-:W2:Y:S01]  /*1cc0*/  MUFU.RCP R23, R23 ;  /* 0x0000001700177308 */ /* 0x000ea20000001000 */
[----:B---3--:R-:W-:-:S07]  /*1cd0*/  FADD.FTZ R51, R25, 1 ;  /* 0x3f80000019337421 */ /* 0x008fce0000010000 */
[----:B------:R3:W4:Y:S01]  /*1ce0*/  MUFU.RCP R53, R24 ;  /* 0x0000001800357308 */ /* 0x0007220000001000 */
[----:B0-----:R-:W-:-:S07]  /*1cf0*/  FADD.FTZ R22, R21, 1 ;  /* 0x3f80000015167421 */ /* 0x001fce0000010000 */
[----:B------:R-:W0:Y:S01]  /*1d00*/  MUFU.RCP R51, R51 ;  /* 0x0000003300337308 */ /* 0x000e220000001000 */
[----:B--2---:R-:W-:Y:S01]  /*1d10*/  FMUL.FTZ R21, R26, R23 ;  /* 0x000000171a157220 */ /* 0x004fe20000410000 */
[----:B---3--:R-:W-:-:S03]  /*1d20*/  IADD3.X R24, PT, PT, RZ, R38, RZ, P0, !PT ;  /* 0x00000026ff187210 */ /* 0x008fc600007fe4ff */
[----:B------:R-:W-:-:S03]  /*1d30*/  FMUL.FTZ R46, R21, R46 ;  /* 0x0000002e152e7220 */ /* 0x000fc60000410000 */
[----:B------:R-:W2:Y:S01]  /*1d40*/  MUFU.RCP R49, R22 ;  /* 0x0000001600317308 */ /* 0x000ea20000001000 */
[----:B----4-:R-:W-:-:S04]  /*1d50*/  FMUL.FTZ R50, R50, R53 ;  /* 0x0000003532327220 */ /* 0x010fc80000410000 */
[----:B------:R-:W-:-:S03]  /*1d60*/  FMUL.FTZ R50, R50, R47 ;  /* 0x0000002f32327220 */ /* 0x000fc60000410000 */
[----:B------:R-:W3:Y:S01]  /*1d70*/  F2F.BF16.F32 R23, R46 ;  /* 0x0000002e00177304 */ /* 0x000ee20000202000 */
[----:B0-----:R-:W-:-:S04]  /*1d80*/  FMUL.FTZ R21, R52, R51 ;  /* 0x0000003334157220 */ /* 0x001fc80000410000 */
[----:B------:R-:W-:-:S03]  /*1d90*/  FMUL.FTZ R48, R21, R48 ;  /* 0x0000003015307220 */ /* 0x000fc60000410000 */
[----:B------:R-:W-:Y:S01]  /*1da0*/  F2F.BF16.F32 R50, R50 ;  /* 0x0000003200327304 */ /* 0x000fe20000202000 */
[----:B--2---:R-:W-:-:S04]  /*1db0*/  FMUL.FTZ R20, R20, R49 ;  /* 0x0000003114147220 */ /* 0x004fc80000410000 */
[----:B------:R-:W-:Y:S01]  /*1dc0*/  FMUL.FTZ R41, R20, R41 ;  /* 0x0000002914297220 */ /* 0x000fe20000410000 */
[----:B------:R-:W-:Y:S01]  /*1dd0*/  LEA R20, P0, R27, R2, 0x1 ;  /* 0x000000021b147211 */ /* 0x000fe200078008ff */
[----:B---3--:R-:W-:Y:S01]  /*1de0*/  IMAD.WIDE.U32 R22, R23, 0x10000, RZ ;  /* 0x0001000017167825 */ /* 0x008fe200078e00ff */
[----:B------:R-:W0:Y:S08]  /*1df0*/  F2F.BF16.F32 R21, R48 ;  /* 0x0000003000157304 */ /* 0x000e300000202000 */
[----:B------:R-:W2:Y:S01]  /*1e00*/  F2F.BF16.F32 R41, R41 ;  /* 0x0000002900297304 */ /* 0x000ea20000202000 */
[----:B0-----:R-:W-:-:S02]  /*1e10*/  PRMT R25, R50, 0x5410, R21 ;  /* 0x0000541032197816 */ /* 0x001fc40000000015 */
[----:B------:R-:W-:Y:S02]  /*1e20*/  LEA.HI.X R21, R27, R3, R24, 0x1, P0 ;  /* 0x000000031b157211 */ /* 0x000fe400000f0c18 */
[----:B------:R-:W-:Y:S02]  /*1e30*/  LOP3.LUT R23, R25, R23, RZ, 0xfc, !PT ;  /* 0x0000001719177212 */ /* 0x000fe400078efcff */
[----:B-1----:R-:W-:Y:S02]  /*1e40*/  ISETP.NE.AND P0, PT, R40, UR4, PT ;  /* 0x0000000428007c0c */ /* 0x002fe4000bf05270 */
[----:B--2---:R-:W-:-:S05]  /*1e50*/  LOP3.LUT R22, R22, R41, RZ, 0xfc, !PT ;  /* 0x0000002916167212 */ /* 0x004fca00078efcff */
[----:B------:R0:W-:Y:S06]  /*1e60*/  STG.E.64 desc[UR16][R20.64], R22 ;  /* 0x0000001614007986 */ /* 0x0001ec000c101b10 */
[----:B------:R-:W-:Y:S05]  /*1e70*/  @P0 BRA `(.L_x_4900) ;  /* 0xffffffe400fc0947 */ /* 0x000fea000383ffff */
[----:B------:R-:W-:Y:S05]  /*1e80*/  EXIT ;  /* 0x000000000000794d */ /* 0x000fea0003800000 */
.L_x_4901:
        /* <DEDUP_REMOVED lines=15> */
.L_x_5151:


//--------------------- .text._Z25selective_scan_fwd_kernelI32Selective_Scan_fwd_kernel_traitsILi32ELi4ELi1ELb1ELb0ELb1ELb0EN3c108BFloat16EfEEv13SSMParamsBase --------------------------
	.section	.text._Z25selective_scan_fwd_kernelI32Selective_Scan_fwd_kernel_traitsILi32ELi4ELi1ELb1ELb0ELb1ELb0EN3c108BFloat16EfEEv13SSMParamsBase,"ax",@progbits
	.align	128
        .global         _Z25selective_scan_fwd_kernelI32Selective_Scan_fwd_kernel_traitsILi32ELi4ELi1ELb1ELb0ELb1ELb0EN3c108BFloat16EfEEv13SSMParamsBase
        .type           _Z25selective_scan_fwd_kernelI32Selective_Scan_fwd_kernel_traitsILi32ELi4ELi1ELb1ELb0ELb1ELb0EN3c108BFloat16EfEEv13SSMParamsBase,@function
        .size           _Z25selective_scan_fwd_kernelI32Selective_Scan_fwd_kernel_traitsILi32ELi4ELi1ELb1ELb0ELb1ELb0EN3c108BFloat16EfEEv13SSMParamsBase,(.L_x_5152 - _Z25selective_scan_fwd_kernelI32Selective_Scan_fwd_kernel_traitsILi32ELi4ELi1ELb1ELb0ELb1ELb0EN3c108BFloat16EfEEv13SSMParamsBase)
        .other          _Z25selective_scan_fwd_kernelI32Selective_Scan_fwd_kernel_traitsILi32ELi4ELi1ELb1ELb0ELb1ELb0EN3c108BFloat16EfEEv13SSMParamsBase,@"STO_CUDA_ENTRY STV_DEFAULT"
_Z25selective_scan_fwd_kernelI32Selective_Scan_fwd_kernel_traitsILi32ELi4ELi1ELb1ELb0ELb1ELb0EN3c108BFloat16EfEEv13SSMParamsBase:
.text._Z25selective_scan_fwd_kernelI32Selective_Scan_fwd_kernel_traitsILi32ELi4ELi1ELb1ELb0ELb1ELb0EN3c108BFloat16EfEEv13SSMParamsBase:
        /* <DEDUP_REMOVED lines=25> */
[----:B0-----:R-:W-:Y:S02]  /*0190*/  IADD3 R6, PT, PT, R8, 0xffffffe, RZ ;  /* 0x0ffffffe08067810 */ /* 0x001fe40007ffe0ff */
[----:B------:R-:W-:Y:S02]  /*01a0*/  @P1 LEA.HI.X R5, R0, R5, RZ, 0x2, P3 ;  /* 0x0000000500051211 */ /* 0x000fe400018f14ff */
[----:B------:R0:W3:Y:S03]  /*01b0*/  F2I.FTZ.U32.TRUNC.NTZ R7, R6 ;  /* 0x0000000600077305 */ /* 0x0000e6000021f000 */
[----:B------:R3:W5:Y:S01]  /*01c0*/  @P1 LDG.E R28, desc[UR16][R4.64] ;  /* 0x00000010041c1981 */ /* 0x000762000c1e1900 */
[----:B0-----:R-:W-:-:S02]  /*01d0*/  HFMA2 R6, -RZ, RZ, 0, 0 ;  /* 0x00000000ff067431 */ /* 0x001fc400000001ff */
[----:B---3--:R-:W-:-:S04]  /*01e0*/  IMAD.MOV R2, RZ, RZ, -R7 ;  /* 0x000000ffff027224 */ /* 0x008fc800078e0a07 */
[----:B------:R-:W-:Y:S01]  /*01f0*/  IMAD R3, R2, R9, RZ ;  /* 0x0000000902037224 */ /* 0x000fe200078e02ff */
[----:B------:R-:W-:-:S03]  /*0200*/  IABS R4, R0 ;  /* 0x0000000000047213 */ /* 0x000fc60000000000 */
[----:B------:R-:W-:-:S06]  /*0210*/  IMAD.HI.U32 R7, R7, R3, R6 ;  /* 0x0000000307077227 */ /* 0x000fcc00078e0006 */
[----:B------:R-:W-:-:S05]  /*0220*/  IMAD.HI.U32 R7, R7, R4, RZ ;  /* 0x0000000407077227 */ /* 0x000fca00078e00ff */
[----:B------:R-:W-:-:S05]  /*0230*/  IADD3 R2, PT, PT, -R7, RZ, RZ ;  /* 0x000000ff07027210 */ /* 0x000fca0007ffe1ff */
[----:B------:R-:W-:Y:S01]  /*0240*/  IMAD R4, R9, R2, R4 ;  /* 0x0000000209047224 */ /* 0x000fe200078e0204 */
[----:B------:R-:W-:Y:S01]  /*0250*/  UIMAD.WIDE.U32 UR4, UR18, UR8, URZ ;  /* 0x00000008120472a5 */ /* 0x000fe2000f8e00ff */
[----:B----4-:R-:W-:-:S03]  /*0260*/  ISETP.GE.AND P4, PT, R16, 0x1, PT ;  /* 0x000000011000780c */ /* 0x010fc60003f86270 */
[----:B------:R-:W-:Y:S01]  /*0270*/  ISETP.GT.U32.AND P2, PT, R9, R4, PT ;  /* 0x000000040900720c */ /* 0x000fe20003f44070 */
[----:B------:R-:W-:Y:S01]  /*0280*/  UIMAD.WIDE.U32 UR6, UR18, UR12, URZ ;  /* 0x0000000c120672a5 */ /* 0x000fe2000f8e00ff */
[----:B------:R-:W-:Y:S01]  /*0290*/  MOV R2, UR4 ;  /* 0x0000000400027c02 */ /* 0x000fe20008000f00 */
[----:B------:R-:W-:Y:S02]  /*02a0*/  UIMAD UR8, UR18, UR9, UR5 ;  /* 0x00000009120872a4 */ /* 0x000fe4000f8e0205 */
[----:B------:R-:W-:Y:S01]  /*02b0*/  UIMAD UR4, UR18, UR13, UR7 ;  /* 0x0000000d120472a4 */ /* 0x000fe2000f8e0207 */
[----:B------:R-:W-:Y:S01]  /*02c0*/  IMAD.U32 R3, RZ, RZ, UR5 ;  /* 0x00000005ff037e24 */ /* 0x000fe2000f8e00ff */
[----:B------:R-:W-:Y:S02]  /*02d0*/  MOV R18, UR6 ;  /* 0x0000000600127c02 */ /* 0x000fe40008000f00 */
[----:B------:R-:W-:Y:S02]  /*02e0*/  MOV R19, UR7 ;  /* 0x0000000700137c02 */ /* 0x000fe40008000f00 */
[----:B------:R-:W-:Y:S01]  /*02f0*/  LOP3.LUT R5, R0, R11, RZ, 0x3c, !PT ;  /* 0x0000000b00057212 */ /* 0x000fe200078e3cff */
[----:B------:R-:W-:Y:S01]  /*0300*/  IMAD.U32 R19, RZ, RZ, UR4 ;  /* 0x00000004ff137e24 */ /* 0x000fe2000f8e00ff */
[----:B------:R-:W-:Y:S01]  /*0310*/  @!P2 IADD3 R4, PT, PT, R4, -R9, RZ ;  /* 0x800000090404a210 */ /* 0x000fe20007ffe0ff */
[----:B------:R-:W0:Y:S01]  /*0320*/  LDCU.64 UR6, c[0x0][0x3d0] ;  /* 0x00007a00ff0677ac */ /* 0x000e220008000a00 */
[----:B------:R-:W-:-:S02]  /*0330*/  MOV R3, UR8 ;  /* 0x0000000800037c02 */ /* 0x000fc40008000f00 */
[----:B------:R-:W-:Y:S02]  /*0340*/  ISETP.GE.U32.AND P0, PT, R4, R9, PT ;  /* 0x000000090400720c */ /* 0x000fe40003f06070 */
[----:B------:R-:W-:Y:S02]  /*0350*/  ISETP.GE.AND P3, PT, R5, RZ, PT ;  /* 0x000000ff0500720c */ /* 0x000fe40003f66270 */
[----:B------:R-:W-:Y:S02]  /*0360*/  ISETP.NE.AND P1, PT, R11, RZ, PT ;  /* 0x000000ff0b00720c */ /* 0x000fe40003f25270 */
[----:B------:R-:W-:Y:S01]  /*0370*/  @!P2 IADD3 R7, PT, PT, R7, 0x1, RZ ;  /* 0x000000010707a810 */ /* 0x000fe20007ffe0ff */
[----:B012---:R-:W-:Y:S10]  /*0380*/  @!P4 EXIT ;  /* 0x000000000000c94d */ /* 0x007ff40003800000 */
[----:B------:R-:W0:Y:S01]  /*0390*/  LDC.64 R8, c[0x0][0x428] ;  /* 0x00010a00ff087b82 */ /* 0x000e220000000a00 */
[----:B------:R-:W-:Y:S01]  /*03a0*/  @P0 IADD3 R7, PT, PT, R7, 0x1, RZ ;  /* 0x0000000107070810 */ /* 0x000fe20007ffe0ff */
[C---:B------:R-:W-:Y:S01]  /*03b0*/  IMAD.WIDE.U32 R2, R0.reuse, UR10, R2 ;  /* 0x0000000a00027c25 */ /* 0x040fe2000f8e0002 */
[----:B------:R-:W-:Y:S01]  /*03c0*/  UIMAD.WIDE.U32 UR4, UR18, UR6, URZ ;  /* 0x00000006120472a5 */ /* 0x000fe2000f8e00ff */
[----:B------:R-:W1:Y:S01]  /*03d0*/  S2R R29, SR_TID.X ;  /* 0x00000000001d7919 */ /* 0x000e620000002100 */
[----:B------:R-:W2:Y:S01]  /*03e0*/  LDCU.U8 UR9, c[0x0][0x39e] ;  /* 0x000073c0ff0977ac */ /* 0x000ea20008000000 */
[----:B------:R-:W-:Y:S01]  /*03f0*/  @!P3 IMAD.MOV R7, RZ, RZ, -R7 ;  /* 0x000000ffff07b224 */ /* 0x000fe200078e0a07 */
[----:B------:R-:W-:Y:S01]  /*0400*/  @!P1 LOP3.LUT R7, RZ, R11, RZ, 0x33, !PT ;  /* 0x0000000bff079212 */ /* 0x000fe200078e33ff */
[----:B------:R-:W3:Y:S01]  /*0410*/  LDC.64 R20, c[0x0][0x468] ;  /* 0x00011a00ff147b82 */ /* 0x000ee20000000a00 */
[----:B------:R-:W-:Y:S01]  /*0420*/  IMAD R47, R0, UR11, R3 ;  /* 0x0000000b002f7c24 */ /* 0x000fe2000f8e0203 */
        /* <DEDUP_REMOVED lines=8> */
[C---:B------:R-:W-:Y:S02]  /*04b0*/  IMAD R45, R0.reuse, UR15, R19 ;  /* 0x0000000f002d7c24 */ /* 0x040fe4000f8e0213 */
[----:B------:R-:W-:Y:S01]  /*04c0*/  IMAD R17, R7, R27, R2 ;  /* 0x0000001b07117224 */ /* 0x000fe200078e0202 */
[----:B------:R-:W1:Y:S01]  /*04d0*/  LDC.64 R4, c[0x0][0x450] ;  /* 0x00011400ff047b82 */ /* 0x000e620000000a00 */
[----:B0-----:R-:W-:-:S04]  /*04e0*/  IMAD.WIDE.U32 R32, R0, R8, RZ ;  /* 0x0000000800207225 */ /* 0x001fc800078e00ff */
[----:B------:R-:W-:Y:S01]  /*04f0*/  IMAD.WIDE.U32 R26, R7, R26, UR4 ;  /* 0x00000004071a7e25 */ /* 0x000fe2000f8e001a */
[----:B------:R-:W0:Y:S02]  /*0500*/  LDCU UR4, c[0x0][0x38c] ;  /* 0x00007180ff0477ac */ /* 0x000e240008000800 */
[----:B------:R-:W0:Y:S01]  /*0510*/  LDC R31, c[0x0][0x384] ;  /* 0x0000e100ff1f7b82 */ /* 0x000e220000000800 */
[----:B------:R-:W-:Y:S01]  /*0520*/  IMAD R33, R0, R9, R33 ;  /* 0x0000000900217224 */ /* 0x000fe200078e0221 */
[C---:B---3--:R-:W-:Y:S02]  /*0530*/  LEA R44, P0, R18.reuse, R20, 0x1 ;  /* 0x00000014122c7211 */ /* 0x048fe400078008ff */
[----:B------:R-:W-:Y:S02]  /*0540*/  IADD3 R42, PT, PT, R27, R17, RZ ;  /* 0x000000111b2a7210 */ /* 0x000fe40007ffe0ff */
[----:B------:R-:W-:Y:S01]  /*0550*/  LEA.HI.X R45, R18, R21, R45, 0x1, P0 ;  /* 0x00000015122d7211 */ /* 0x000fe200000f0c2d */
[C---:B----4-:R-:W-:Y:S01]  /*0560*/  IMAD.WIDE.U32 R20, R0.reuse, UR6, RZ ;  /* 0x0000000600147c25 */ /* 0x050fe2000f8e00ff */
[----:B------:R-:W3:Y:S03]  /*0570*/  LDC.64 R14, c[0x0][0x440] ;  /* 0x00011000ff0e7b82 */ /* 0x000ee60000000a00 */
[----:B--2---:R-:W-:-:S04]  /*0580*/  IMAD.WIDE.U32 R18, R0, R22, RZ ;  /* 0x0000001600127225 */ /* 0x004fc800078e00ff */
[----:B------:R-:W-:Y:S01]  /*0590*/  IMAD R23, R0, R23, R19 ;  /* 0x0000001700177224 */ /* 0x000fe200078e0213 */
[----:B------:R-:W2:Y:S01]  /*05a0*/  LDC.64 R24, c[0x0][0x448] ;  /* 0x00011200ff187b82 */ /* 0x000ea20000000a00 */
[----:B-1----:R-:W-:Y:S01]  /*05b0*/  LEA R43, P1, R26, R4, 0x1 ;  /* 0x000000041a2b7211 */ /* 0x002fe200078208ff */
[----:B------:R-:W-:Y:S01]  /*05c0*/  IMAD R19, R0, UR7, R21 ;  /* 0x0000000700137c24 */ /* 0x000fe2000f8e0215 */
[----:B0-----:R-:W-:Y:S02]  /*05d0*/  UISETP.LT.AND UP0, UPT, UR4, 0x1, UPT ;  /* 0x000000010400788c */ /* 0x001fe4000bf01270 */
[----:B------:R-:W-:-:S03]  /*05e0*/  LEA.HI.X R42, R26, R5, R42, 0x1, P1 ;  /* 0x000000051a2a7211 */ /* 0x000fc600008f0c2a */
[----:B------:R-:W0:Y:S01]  /*05f0*/  LDC.64 R12, c[0x0][0x420] ;  /* 0x00010800ff0c7b82 */ /* 0x000e220000000a00 */
[----:B------:R-:W-:-:S04]  /*0600*/  IMAD R17, R31, UR18, R0 ;  /* 0x000000121f117c24 */ /* 0x000fc8000f8e0200 */
[----:B------:R-:W-:-:S03]  /*0610*/  IMAD R0, R17, R16, RZ ;  /* 0x0000001011007224 */ /* 0x000fc600078e02ff */
[----:B------:R-:W1:Y:S01]  /*0620*/  LDC.64 R2, c[0x0][0x478] ;  /* 0x00011e00ff027b82 */ /* 0x000e620000000a00 */
[----:B---3--:R-:W-:Y:S01]  /*0630*/  LEA R26, P1, R18, R14, 0x2 ;  /* 0x0000000e121a7211 */ /* 0x008fe200078210ff */
[----:B------:R-:W-:Y:S01]  /*0640*/  IMAD R0, R0, UR4, RZ ;  /* 0x0000000400007c24 */ /* 0x000fe2000f8e02ff */
[----:B------:R-:W-:-:S04]  /*0650*/  USEL UR4, UR4, 0x1, !UP0 ;  /* 0x0000000104047887 */ /* 0x000fc8000c000000 */
[----:B------:R-:W-:Y:S01]  /*0660*/  UIADD3 UR6, UPT, UPT, -UR4, URZ, URZ ;  /* 0x000000ff04067290 */ /* 0x000fe2000fffe1ff */
[----:B------:R-:W3:Y:S01]  /*0670*/  LDC.64 R10, c[0x0][0x3e0] ;  /* 0x0000f800ff0a7b82 */ /* 0x000ee20000000a00 */
[----:B--2---:R-:W-:Y:S02]  /*0680*/  LEA R27, P0, R20, R24, 0x2 ;  /* 0x00000018141b7211 */ /* 0x004fe400078010ff */
[----:B------:R-:W-:Y:S02]  /*0690*/  LEA.HI.X R24, R18, R15, R23, 0x2, P1 ;  /* 0x0000000f12187211 */ /* 0x000fe400008f1417 */
[----:B------:R-:W-:Y:S02]  /*06a0*/  LEA.HI.X R25, R20, R25, R19, 0x2, P0 ;  /* 0x0000001914197211 */ /* 0x000fe400000f1413 */
[----:B------:R-:W-:Y:S01]  /*06b0*/  MOV R23, RZ ;  /* 0x000000ff00177202 */ /* 0x000fe20000000f00 */
        /* <DEDUP_REMOVED lines=8> */
.L_x_4916:
        /* <DEDUP_REMOVED lines=11> */
[----:B------:R-:W-:Y:S01]  /*07f0*/  IMAD.U32 R12, R15, 0x10000, RZ ;  /* 0x000100000f0c7824 */ /* 0x000fe200078e00ff */
        /* <DEDUP_REMOVED lines=15> */
[----:B------:R-:W-:Y:S06]  /*08f0*/  BRA `(.L_x_4903) ;  /* 0x0000000800607947 */ /* 0x000fec0003800000 */
.L_x_4902:
[----:B------:R-:W-:Y:S01]  /*0900*/  SHF.L.U32 R41, R16, 0x10, RZ ;  /* 0x0000001010297819 */ /* 0x000fe200000006ff */
[----:B------:R-:W-:Y:S01]  /*0910*/  IMAD.U32 R7, R7, 0x10000, RZ ;  /* 0x0001000007077824 */ /* 0x000fe200078e00ff */
[----:B------:R-:W-:Y:S01]  /*0920*/  SHF.L.U32 R17, R17, 0x10, RZ ;  /* 0x0000001011117819 */ /* 0x000fe200000006ff */
[----:B------:R-:W-:Y:S01]  /*0930*/  BSSY.RECONVERGENT B0, `(.L_x_4904) ;  /* 0x000002d000007945 */ /* 0x000fe20003800200 */
[----:B------:R-:W-:Y:S01]  /*0940*/  SHF.L.U32 R13, R19, 0x10, RZ ;  /* 0x00000010130d7819 */ /* 0x000fe200000006ff */
[--C-:B-----5:R-:W-:Y:S01]  /*0950*/  FADD.FTZ R41, R41, R28.reuse ;  /* 0x0000001c29297221 */ /* 0x120fe20000010000 */
[--C-:B------:R-:W-:Y:S01]  /*0960*/  FADD.FTZ R40, R7, R28.reuse ;  /* 0x0000001c07287221 */ /* 0x100fe20000010000 */
[--C-:B------:R-:W-:Y:S01]  /*0970*/  FADD.FTZ R39, R17, R28.reuse ;  /* 0x0000001c11277221 */ /* 0x100fe20000010000 */
[----:B------:R-:W-:Y:S01]  /*0980*/  SHF.L.U32 R14, R14, 0x10, RZ ;  /* 0x000000100e0e7819 */ /* 0x000fe200000006ff */
[----:B------:R-:W-:Y:S01]  /*0990*/  FADD.FTZ R38, R13, R28 ;  /* 0x0000001c0d267221 */ /* 0x000fe20000010000 */
[----:B------:R-:W-:Y:S01]  /*09a0*/  FSETP.GTU.FTZ.AND P3, PT, R41, 20, PT ;  /* 0x41a000002900780b */ /* 0x000fe20003f7c000 */
[----:B------:R-:W-:Y:S01]  /*09b0*/  IMAD.U32 R12, R15, 0x10000, RZ ;  /* 0x000100000f0c7824 */ /* 0x000fe200078e00ff */
[----:B------:R-:W-:-:S02]  /*09c0*/  FSETP.GTU.FTZ.AND P2, PT, R40, 20, PT ;  /* 0x41a000002800780b */ /* 0x000fc40003f5c000 */
[----:B------:R-:W-:Y:S02]  /*09d0*/  FSETP.GTU.FTZ.AND P0, PT, R39, 20, PT ;  /* 0x41a000002700780b */ /* 0x000fe40003f1c000 */
[----:B------:R-:W-:Y:S02]  /*09e0*/  FSETP.GTU.FTZ.AND P1, PT, R38, 20, PT ;  /* 0x41a000002600780b */ /* 0x000fe40003f3c000 */
[----:B------:R-:W-:Y:S02]  /*09f0*/  SHF.L.U32 R13, R18, 0x10, RZ ;  /* 0x00000010120d7819 */ /* 0x000fe400000006ff */
[----:B------:R-:W-:-:S03]  /*0a00*/  SHF.L.U32 R7, R20, 0x10, RZ ;  /* 0x0000001014077819 */ /* 0x000fc600000006ff */
[----:B------:R-:W-:Y:S06]  /*0a10*/  @P3 BRA `(.L_x_4905) ;  /* 0x0000000000783947 */ /* 0x000fec0003800000 */
        /* <DEDUP_REMOVED lines=30> */
.L_x_4905:
[----:B------:R-:W-:Y:S05]  /*0c00*/  BSYNC.RECONVERGENT B0 ;  /* 0x0000000000007941 */ /* 0x000fea0003800200 */
.L_x_4904:
        /* <DEDUP_REMOVED lines=32> */
.L_x_4907:
[----:B------:R-:W-:Y:S05]  /*0e10*/  BSYNC.RECONVERGENT B0 ;  /* 0x0000000000007941 */ /* 0x000fea0003800200 */
.L_x_4906:
        /* <DEDUP_REMOVED lines=32> */
.L_x_4909:
[----:B------:R-:W-:Y:S05]  /*1020*/  BSYNC.RECONVERGENT B0 ;  /* 0x0000000000007941 */ /* 0x000fea0003800200 */
.L_x_4908:
        /* <DEDUP_REMOVED lines=32> */
.L_x_4911:
[----:B------:R-:W-:Y:S05]  /*1230*/  BSYNC.RECONVERGENT B0 ;  /* 0x0000000000007941 */ /* 0x000fea0003800200 */
.L_x_4910:
[----:B------:R-:W-:Y:S01]  /*1240*/  FMUL.FTZ R34, R7, R38 ;  /* 0x0000002607227220 */ /* 0x000fe20000410000 */
[----:B------:R-:W-:Y:S01]  /*1250*/  FMUL.FTZ R37, R14, R41 ;  /* 0x000000290e257220 */ /* 0x000fe20000410000 */
[----:B------:R-:W-:Y:S01]  /*1260*/  FMUL.FTZ R36, R13, R40 ;  /* 0x000000280d247220 */ /* 0x000fe20000410000 */
[----:B------:R-:W-:-:S07]  /*1270*/  FMUL.FTZ R35, R12, R39 ;  /* 0x000000270c237220 */ /* 0x000fce0000410000 */
.L_x_4903:
        /* <DEDUP_REMOVED lines=10> */
[----:B------:R-:W-:Y:S01]  /*1320*/  MOV R14, R43 ;  /* 0x0000002b000e7202 */ /* 0x000fe20000000f00 */
[----:B------:R-:W-:Y:S01]  /*1330*/  IMAD.MOV.U32 R15, RZ, RZ, R42 ;  /* 0x000000ffff0f7224 */ /* 0x000fe200078e002a */
[C---:B------:R-:W-:Y:S01]  /*1340*/  ISETP.NE.AND P0, PT, R23.reuse, RZ, PT ;  /* 0x000000ff1700720c */ /* 0x040fe20003f05270 */
[----:B------:R-:W-:Y:S01]  /*1350*/  UMOV UR4, 0x400 ;  /* 0x0000040000047882 */ /* 0x000fe20000000000 */
[----:B------:R-:W-:Y:S01]  /*1360*/  IMAD R51, R23, R16, RZ ;  /* 0x0000001017337224 */ /* 0x000fe200078e02ff */
[----:B------:R-:W-:Y:S01]  /*1370*/  MOV R53, R26 ;  /* 0x0000001a00357202 */ /* 0x000fe20000000f00 */
[----:B------:R-:W2:Y:S01]  /*1380*/  LDC.64 R12, c[0x0][0x480] ;  /* 0x00012000ff0c7b82 */ /* 0x000ea20000000a00 */
[C---:B------:R-:W-:Y:S01]  /*1390*/  IMAD.WIDE.U32 R14, R29.reuse, 0x8, R14 ;  /* 0x000000081d0e7825 */ /* 0x040fe200078e000e */
[----:B------:R-:W-:-:S02]  /*13a0*/  ISETP.EQ.AND P0, PT, R29, RZ, P0 ;  /* 0x000000ff1d00720c */ /* 0x000fc40000702270 */
[----:B------:R-:W-:Y:S01]  /*13b0*/  MOV R52, R24 ;  /* 0x0000001800347202 */ /* 0x000fe20000000f00 */
[----:B------:R-:W-:Y:S01]  /*13c0*/  IMAD.MOV.U32 R55, RZ, RZ, R27 ;  /* 0x000000ffff377224 */ /* 0x000fe200078e001b */
[----:B------:R-:W-:Y:S02]  /*13d0*/  MOV R49, R14 ;  /* 0x0000000e00317202 */ /* 0x000fe40000000f00 */
[----:B------:R-:W-:Y:S02]  /*13e0*/  MOV R50, R15 ;  /* 0x0000000f00327202 */ /* 0x000fe40000000f00 */
[----:B------:R-:W-:Y:S01]  /*13f0*/  MOV R56, R25 ;  /* 0x0000001900387202 */ /* 0x000fe20000000f00 */
[----:B0-----:R-:W-:-:S03]  /*1400*/  ULEA UR4, UR5, UR4, 0x18 ;  /* 0x0000000405047291 */ /* 0x001fc6000f8ec0ff */
[----:B------:R-:W-:Y:S01]  /*1410*/  UMOV UR5, UR6 ;  /* 0x0000000600057c82 */ /* 0x000fe20008000000 */
[----:B------:R-:W-:-:S12]  /*1420*/  UIADD3 UR4, UPT, UPT, UR4, 0x130, URZ ;  /* 0x0000013004047890 */ /* 0x000fd8000fffe0ff */
.L_x_4915:
[----:B------:R-:W-:Y:S02]  /*1430*/  MOV R16, R53 ;  /* 0x0000003500107202 */ /* 0x000fe40000000f00 */
[----:B------:R-:W-:-:S05]  /*1440*/  MOV R17, R52 ;  /* 0x0000003400117202 */ /* 0x000fca0000000f00 */
[----:B0-----:R0:W3:Y:S01]  /*1450*/  LDG.E R18, desc[UR16][R16.64] ;  /* 0x0000001010127981 */ /* 0x0010e2000c1e1900 */
[----:B------:R-:W-:Y:S01]  /*1460*/  MOV R14, R49 ;  /* 0x00000031000e7202 */ /* 0x000fe20000000f00 */
[----:B------:R-:W-:-:S06]  /*1470*/  IMAD.MOV.U32 R15, RZ, RZ, R50 ;  /* 0x000000ffff0f7224 */ /* 0x000fcc00078e0032 */
[----:B------:R-:W4:Y:S01]  /*1480*/  LDG.E.64 R14, desc[UR16][R14.64] ;  /* 0x000000100e0e7981 */ /* 0x000f22000c1e1b00 */
        /* <DEDUP_REMOVED lines=14> */
[----:B------:R-:W-:-:S03]  /*1570*/  FMUL.FTZ R62, R18, R41 ;  /* 0x00000029123e7220 */ /* 0x000fc60000410000 */
[----:B------:R-:W1:Y:S08]  /*1580*/  MUFU.EX2 R59, R59 ;  /* 0x0000003b003b7308 */ /* 0x000e700000000800 */
[----:B------:R-:W3:Y:S08]  /*1590*/  MUFU.EX2 R60, R60 ;  /* 0x0000003c003c7308 */ /* 0x000ef00000000800 */
[----:B------:R-:W2:Y:S01]  /*15a0*/  MUFU.EX2 R57, R57 ;  /* 0x0000003900397308 */ /* 0x000ea20000000800 */
[----:B-1----:R-:W-:-:S07]  /*15b0*/  FFMA.FTZ R18, R59, R37, R36 ;  /* 0x000000253b127223 */ /* 0x002fce0000010024 */
[----:B------:R-:W0:Y:S01]  /*15c0*/  MUFU.EX2 R62, R62 ;  /* 0x0000003e003e7308 */ /* 0x000e220000000800 */
[----:B---3--:R-:W-:-:S04]  /*15d0*/  FFMA.FTZ R18, R60, R18, R35 ;  /* 0x000000123c127223 */ /* 0x008fc80000010023 */
[----:B--2---:R-:W-:-:S05]  /*15e0*/  FFMA.FTZ R18, R57, R18, R34 ;  /* 0x0000001239127223 */ /* 0x004fca0000010022 */
[----:B------:R-:W1:Y:S01]  /*15f0*/  SHFL.UP PT, R19, R18, 0x1, RZ ;  /* 0x0420000012137989 */ /* 0x000e6200000e00ff */
[----:B0-----:R-:W-:-:S04]  /*1600*/  FMUL.FTZ R17, R62, R59 ;  /* 0x0000003b3e117220 */ /* 0x001fc80000410000 */
[----:B------:R-:W-:-:S04]  /*1610*/  FMUL.FTZ R16, R60, R17 ;  /* 0x000000113c107220 */ /* 0x000fc80000410000 */
[----:B------:R-:W-:-:S05]  /*1620*/  FMUL.FTZ R61, R57, R16 ;  /* 0x00000010393d7220 */ /* 0x000fca0000410000 */
[----:B------:R-:W0:Y:S01]  /*1630*/  SHFL.UP PT, R16, R61, 0x1, RZ ;  /* 0x042000003d107989 */ /* 0x000e2200000e00ff */
[----:B-1----:R-:W-:-:S05]  /*1640*/  FFMA.FTZ R19, R61, R19, R18 ;  /* 0x000000133d137223 */ /* 0x002fca0000010012 */
[----:B------:R-:W-:-:S05]  /*1650*/  FSEL R20, R18, R19, !P1 ;  /* 0x0000001312147208 */ /* 0x000fca0004800000 */
[----:B------:R-:W1:Y:S01]  /*1660*/  SHFL.UP PT, R17, R20, 0x2, RZ ;  /* 0x0440000014117989 */ /* 0x000e6200000e00ff */
[----:B0-----:R-:W-:Y:S01]  /*1670*/  @P1 FMUL.FTZ R61, R61, R16 ;  /* 0x000000103d3d1220 */ /* 0x001fe20000410000 */
[----:B------:R-:W-:-:S04]  /*1680*/  ISETP.GE.AND P1, PT, R54, 0x2, PT ;  /* 0x000000023600780c */ /* 0x000fc80003f26270 */
        /* <DEDUP_REMOVED lines=8> */
[----:B------:R-:W-:-:S03]  /*1710*/  FSEL R20, R18, R17, !P1 ;  /* 0x0000001112147208 */ /* 0x000fc60004800000 */
[----:B0-----:R-:W-:Y:S01]  /*1720*/  @P1 FMUL.FTZ R61, R61, R16 ;  /* 0x000000103d3d1220 */ /* 0x001fe20000410000 */
[----:B------:R-:W-:Y:S01]  /*1730*/  ISETP.GE.AND P1, PT, R54, 0x8, PT ;  /* 0x000000083600780c */ /* 0x000fe20003f26270 */
[----:B------:R-:W-:Y:S01]  /*1740*/  HFMA2 R16, -RZ, RZ, 1.875, 0 ;  /* 0x3f800000ff107431 */ /* 0x000fe200000001ff */
[----:B------:R-:W-:Y:S01]  /*1750*/  MOV R17, RZ ;  /* 0x000000ff00117202 */ /* 0x000fe20000000f00 */
[----:B------:R-:W0:Y:S04]  /*1760*/  SHFL.UP PT, R19, R20, 0x8, RZ ;  /* 0x0500000014137989 */ /* 0x000e2800000e00ff */
[----:B------:R-:W1:Y:S04]  /*1770*/  SHFL.UP PT, R64, R61, 0x8, RZ ;  /* 0x050000003d407989 */ /* 0x000e6800000e00ff */
[----:B------:R-:W-:Y:S01]  /*1780*/  @P0 LDS.64 R16, [UR4] ;  /* 0x00000004ff100984 */ /* 0x000fe20008000a00 */
[C---:B0-----:R-:W-:Y:S01]  /*1790*/  FFMA.FTZ R19, R61.reuse, R19, R20 ;  /* 0x000000133d137223 */ /* 0x041fe20000010014 */
[----:B-1----:R-:W-:-:S04]  /*17a0*/  @P1 FMUL.FTZ R61, R61, R64 ;  /* 0x000000403d3d1220 */ /* 0x002fc80000410000 */
        /* <DEDUP_REMOVED lines=11> */
[----:B------:R-:W-:Y:S01]  /*1860*/  ISETP.NE.AND P1, PT, R29, RZ, PT ;  /* 0x000000ff1d00720c */ /* 0x000fe20003f25270 */
[----:B------:R-:W0:Y:S01]  /*1870*/  SHFL.UP PT, R63, R64, 0x1, RZ ;  /* 0x04200000403f7989 */ /* 0x000e2200000e00ff */
[C---:B----4-:R-:W-:Y:S02]  /*1880*/  PRMT R20, R14.reuse, 0x7632, R20 ;  /* 0x000076320e147816 */ /* 0x050fe40000000014 */
[----:B------:R-:W-:Y:S01]  /*1890*/  SHF.L.U32 R21, R14, 0x10, RZ ;  /* 0x000000100e157819 */ /* 0x000fe200000006ff */
[----:B------:R1:W2:Y:S01]  /*18a0*/  SHFL.UP PT, R66, R61, 0x1, RZ ;  /* 0x042000003d427989 */ /* 0x0002a200000e00ff */
[----:B------:R-:W-:-:S05]  /*18b0*/  PRMT R14, R15, 0x7632, R14 ;  /* 0x000076320f0e7816 */ /* 0x000fca000000000e */
[----:B-1----:R-:W-:Y:S01]  /*18c0*/  IMAD.U32 R61, R14, 0x10000, RZ ;  /* 0x000100000e3d7824 */ /* 0x002fe200078e00ff */
[----:B------:R-:W-:Y:S04]  /*18d0*/  @!P2 STS.64 [UR7+0x120], R16 ;  /* 0x00012010ff00a988 */ /* 0x000fe80008000a07 */
[----:B------:R-:W1:Y:S01]  /*18e0*/  LDS.64 R18, [UR7+0x110] ;  /* 0x00011007ff127984 */ /* 0x000e620008000a00 */
[----:B------:R-:W-:Y:S01]  /*18f0*/  BAR.SYNC.DEFER_BLOCKING 0x0 ;  /* 0x0000000000007b1d */ /* 0x000fe20000010000 */
[----:B0-----:R-:W-:Y:S01]  /*1900*/  @!P2 MOV R63, R17 ;  /* 0x00000011003fa202 */ /* 0x001fe20000000f00 */
[----:B--2---:R-:W-:-:S04]  /*1910*/  @!P2 IMAD.MOV.U32 R66, RZ, RZ, R16 ;  /* 0x000000ffff42a224 */ /* 0x004fc800078e0010 */
[----:B------:R-:W0:Y:S01]  /*1920*/  @P3 LDS R68, [UR7+0x124] ;  /* 0x00012407ff443984 */ /* 0x000e220008000800 */
[----:B-1----:R-:W-:Y:S01]  /*1930*/  FFMA.FTZ R19, R18, R17, R19 ;  /* 0x0000001112137223 */ /* 0x002fe20000010013 */
[----:B0-----:R-:W-:-:S04]  /*1940*/  @P3 FFMA.FTZ R63, R68, R66, R63 ;  /* 0x00000042443f3223 */ /* 0x001fc8000001003f */
[----:B------:R-:W-:Y:S01]  /*1950*/  FFMA.FTZ R62, R62, R63, R37 ;  /* 0x0000003f3e3e7223 */ /* 0x000fe20000010025 */
[----:B------:R-:W-:Y:S02]  /*1960*/  SHF.L.U32 R63, R15, 0x10, RZ ;  /* 0x000000100f3f7819 */ /* 0x000fe400000006ff */
[----:B------:R-:W-:Y:S01]  /*1970*/  SHF.L.U32 R15, R20, 0x10, RZ ;  /* 0x00000010140f7819 */ /* 0x000fe200000006ff */
[----:B------:R-:W-:Y:S01]  /*1980*/  FFMA.FTZ R59, R59, R62, R36 ;  /* 0x0000003e3b3b7223 */ /* 0x000fe20000010024 */
[-C--:B-----5:R-:W-:Y:S01]  /*1990*/  FMUL.FTZ R20, R21, R58.reuse ;  /* 0x0000003a15147220 */ /* 0x0a0fe20000410000 */
[-C--:B------:R-:W-:Y:S02]  /*19a0*/  FMUL.FTZ R64, R63, R58.reuse ;  /* 0x0000003a3f407220 */ /* 0x080fe40000410000 */
[-C--:B------:R-:W-:Y:S01]  /*19b0*/  FMUL.FTZ R21, R15, R58.reuse ;  /* 0x0000003a0f157220 */ /* 0x080fe20000410000 */
[----:B------:R-:W-:Y:S01]  /*19c0*/  FMUL.FTZ R58, R61, R58 ;  /* 0x0000003a3d3a7220 */ /* 0x000fe20000410000 */
        /* <DEDUP_REMOVED lines=10> */
.L_x_4914:
[----:B------:R-:W-:Y:S05]  /*1a70*/  BSYNC.RECONVERGENT B0 ;  /* 0x0000000000007941 */ /* 0x000fea0003800200 */
.L_x_4913:
[----:B------:R-:W-:Y:S01]  /*1a80*/  UIADD3 UR5, UPT, UPT, UR5, 0x1, URZ ;  /* 0x0000000105057890 */ /* 0x000fe2000fffe0ff */
[----:B------:R-:W-:Y:S01]  /*1a90*/  FFMA.FTZ R31, R66, R64, R31 ;  /* 0x00000040421f7223 */ /* 0x000fe2000001001f */
[----:B------:R-:W-:Y:S01]  /*1aa0*/  FFMA.FTZ R66, R57, R66, R34 ;  /* 0x0000004239427223 */ /* 0x000fe20000010022 */
[----:B------:R-:W-:Y:S01]  /*1ab0*/  LEA R49, P1, R10, R49, 0x1 ;  /* 0x000000310a317211 */ /* 0x000fe200078208ff */
[----:B------:R-:W-:Y:S01]  /*1ac0*/  UISETP.NE.AND UP0, UPT, UR5, URZ, UPT ;  /* 0x000000ff0500728c */ /* 0x000fe2000bf05270 */
[----:B------:R-:W-:Y:S01]  /*1ad0*/  LEA R55, P2, R8, R55, 0x2 ;  /* 0x0000003708377211 */ /* 0x000fe200078410ff */
[----:B------:R-:W-:Y:S01]  /*1ae0*/  FFMA.FTZ R33, R62, R20, R33 ;  /* 0x000000143e217223 */ /* 0x000fe20000010021 */
[----:B------:R-:W-:Y:S01]  /*1af0*/  LEA R53, P3, R6, R53, 0x2 ;  /* 0x0000003506357211 */ /* 0x000fe200078610ff */
        /* <DEDUP_REMOVED lines=8> */
.L_x_4912:
[----:B------:R-:W1:Y:S01]  /*1b80*/  F2F.BF16.F32 R12, R32 ;  /* 0x00000020000c7304 */ /* 0x000e620000202000 */
[----:B------:R-:W-:Y:S01]  /*1b90*/  BAR.SYNC.DEFER_BLOCKING 0x0 ;  /* 0x0000000000007b1d */ /* 0x000fe20000010000 */
[C---:B------:R-:W-:Y:S02]  /*1ba0*/  LEA R17, P0, R23.reuse, R4, 0x7 ;  /* 0x0000000417117211 */ /* 0x040fe400078038ff */
[----:B------:R-:W-:Y:S02]  /*1bb0*/  IADD3 R23, PT, PT, R23, 0x1, RZ ;  /* 0x0000000117177810 */ /* 0x000fe40007ffe0ff */
[----:B------:R-:W-:Y:S01]  /*1bc0*/  IADD3 R43, P1, PT, R43, 0x100, RZ ;  /* 0x000001002b2b7810 */ /* 0x000fe20007f3e0ff */
[----:B------:R-:W2:Y:S01]  /*1bd0*/  LDCU UR4, c[0x0][0x394] ;  /* 0x00007280ff0477ac */ /* 0x000ea20008000800 */
[----:B------:R-:W-:Y:S01]  /*1be0*/  F2F.BF16.F32 R31, R31 ;  /* 0x0000001f001f7304 */ /* 0x000fe20000202000 */
[----:B------:R-:W-:Y:S01]  /*1bf0*/  IMAD.X R16, RZ, RZ, R22, P0 ;  /* 0x000000ffff107224 */ /* 0x000fe200000e0616 */
[----:B------:R-:W-:-:S02]  /*1c00*/  IADD3 R44, P2, PT, R44, 0x100, RZ ;  /* 0x000001002c2c7810 */ /* 0x000fc40007f5e0ff */
[----:B------:R-:W-:Y:S02]  /*1c10*/  IADD3 R46, P3, PT, R46, 0x100, RZ ;  /* 0x000001002e2e7810 */ /* 0x000fe40007f7e0ff */
[----:B------:R-:W-:Y:S01]  /*1c20*/  IADD3.X R42, PT, PT, RZ, R42, RZ, P1, !PT ;  /* 0x0000002aff2a7210 */ /* 0x000fe20000ffe4ff */
[----:B-1----:R-:W-:Y:S01]  /*1c30*/  IMAD.WIDE.U32 R12, R12, 0x10000, RZ ;  /* 0x000100000c0c7825 */ /* 0x002fe200078e00ff */
[----:B0-----:R-:W0:Y:S01]  /*1c40*/  F2F.BF16.F32 R14, R7 ;  /* 0x00000007000e7304 */ /* 0x001e220000202000 */
[----:B------:R-:W-:Y:S02]  /*1c50*/  IADD3.X R45, PT, PT, RZ, R45, RZ, P2, !PT ;  /* 0x0000002dff2d7210 */ /* 0x000fe400017fe4ff */
[----:B------:R-:W-:-:S05]  /*1c60*/  IADD3.X R47, PT, PT, RZ, R47, RZ, P3, !PT ;  /* 0x0000002fff2f7210 */ /* 0x000fca0001ffe4ff */
[----:B------:R-:W1:Y:S01]  /*1c70*/  F2F.BF16.F32 R33, R33 ;  /* 0x0000002100217304 */ /* 0x000e620000202000 */
[----:B0-----:R-:W-:Y:S02]  /*1c80*/  PRMT R15, R31, 0x5410, R14 ;  /* 0x000054101f0f7816 */ /* 0x001fe4000000000e */
[----:B------:R-:W-:Y:S02]  /*1c90*/  LEA R14, P0, R17, R2, 0x1 ;  /* 0x00000002110e7211 */ /* 0x000fe400078008ff */
[----:B------:R-:W-:Y:S02]  /*1ca0*/  LOP3.LUT R13, R15, R13, RZ, 0xfc, !PT ;  /* 0x0000000d0f0d7212 */ /* 0x000fe400078efcff */
[----:B------:R-:W-:Y:S02]  /*1cb0*/  LEA.HI.X R15, R17, R3, R16, 0x1, P0 ;  /* 0x00000003110f7211 */ /* 0x000fe400000f0c10 */
[----:B-1----:R-:W-:Y:S02]  /*1cc0*/  LOP3.LUT R12, R12, R33, RZ, 0xfc, !PT ;  /* 0x000000210c0c7212 */ /* 0x002fe400078efcff */
[----:B--2---:R-:W-:-:S03]  /*1cd0*/  ISETP.NE.AND P0, PT, R23, UR4, PT ;  /* 0x0000000417007c0c */ /* 0x004fc6000bf05270 */
[----:B------:R0:W-:Y:S10]  /*1ce0*/  STG.E.64 desc[UR16][R14.64], R12 ;  /* 0x0000000c0e007986 */ /* 0x0001f4000c101b10 */
[----:B------:R-:W-:Y:S05]  /*1cf0*/  @P0 BRA `(.L_x_4916) ;  /* 0xffffffe800900947 */ /* 0x000fea000383ffff */
[----:B------:R-:W-:Y:S05]  /*1d00*/  EXIT ;  /* 0x000000000000794d */ /* 0x000fea0003800000 */
.L_x_4917:
        /* <DEDUP_REMOVED lines=15> */
.L_x_5152:


//--------------------- .text._Z25selective_scan_fwd_kernelI32Selective_Scan_fwd_kernel_traitsILi32ELi4ELi1ELb1ELb0ELb1ELb1EN3c108BFloat16EfEEv13SSMParamsBase --------------------------
	.section	.text._Z25selective_scan_fwd_kernelI32Selective_Scan_fwd_kernel_traitsILi32ELi4ELi1ELb1ELb0ELb1ELb1EN3c108BFloat16EfEEv13SSMParamsBase,"ax",@progbits
	.align	128
        .global         _Z25selective_scan_fwd_kernelI32Selective_Scan_fwd_kernel_traitsILi32ELi4ELi1ELb1ELb0ELb1ELb1EN3c108BFloat16EfEEv13SSMParamsBase
        .type           _Z25selective_scan_fwd_kernelI32Selective_Scan_fwd_kernel_traitsILi32ELi4ELi1ELb1ELb0ELb1ELb1EN3c108BFloat16EfEEv13SSMParamsBase,@function
        .size           _Z25selective_scan_fwd_kernelI32Selective_Scan_fwd_kernel_traitsILi32ELi4ELi1ELb1ELb0ELb1ELb1EN3c108BFloat16EfEEv13SSMParamsBase,(.L_x_5153 - _Z25selective_scan_fwd_kernelI32Selective_Scan_fwd_kernel_traitsILi32ELi4ELi1ELb1ELb0ELb1ELb1EN3c108BFloat16EfEEv13SSMParamsBase)
        .other          _Z25selective_scan_fwd_kernelI32Selective_Scan_fwd_kernel_traitsILi32ELi4ELi1ELb1ELb0ELb1ELb1EN3c108BFloat16EfEEv13SSMParamsBase,@"STO_CUDA_ENTRY STV_DEFAULT"
_Z25selective_scan_fwd_kernelI32Selective_Scan_fwd_kernel_traitsILi32ELi4ELi1ELb1ELb0ELb1ELb1EN3c108BFloat16EfEEv13SSMParamsBase:
.text._Z25selective_scan_fwd_kernelI32Selective_Scan_fwd_kernel_traitsILi32ELi4ELi1ELb1ELb0ELb1ELb1EN3c108BFloat16EfEEv13SSMParamsBase:
        /* <DEDUP_REMOVED lines=32> */
[----:B------:R-:W0:Y:S01]  /*0200*/  LDC R17, c[0x0][0x384] ;  /* 0x0000e100ff117b82 */ /* 0x000e220000000800 */
[----:B---3--:R-:W-:Y:S02]  /*0210*/  IADD3 R9, PT, PT, RZ, -R7, RZ ;  /* 0x80000007ff097210 */ /* 0x008fe40007ffe0ff */
[----:B------:R-:W-:-:S03]  /*0220*/  IABS R2, R0 ;  /* 0x0000000000027213 */ /* 0x000fc60000000000 */
[----:B------:R-:W-:-:S04]  /*0230*/  IMAD R3, R9, R10, RZ ;  /* 0x0000000a09037224 */ /* 0x000fc800078e02ff */
[----:B------:R-:W-:-:S04]  /*0240*/  IMAD.HI.U32 R7, R7, R3, R6 ;  /* 0x0000000307077227 */ /* 0x000fc800078e0006 */
[----:B------:R-:W-:-:S04]  /*0250*/  IMAD.MOV.U32 R3, RZ, RZ, R2 ;  /* 0x000000ffff037224 */ /* 0x000fc800078e0002 */
[----:B------:R-:W-:-:S05]  /*0260*/  IMAD.HI.U32 R2, R7, R3, RZ ;  /* 0x0000000307027227 */ /* 0x000fca00078e00ff */
[----:B----4-:R-:W-:-:S05]  /*0270*/  IADD3 R4, PT, PT, -R2, RZ, RZ ;  /* 0x000000ff02047210 */ /* 0x010fca0007ffe1ff */
[----:B------:R-:W-:-:S05]  /*0280*/  IMAD R3, R10, R4, R3 ;  /* 0x000000040a037224 */ /* 0x000fca00078e0203 */
[----:B------:R-:W-:Y:S01]  /*0290*/  ISETP.GT.U32.AND P1, PT, R10, R3, PT ;  /* 0x000000030a00720c */ /* 0x000fe20003f24070 */
[----:B------:R-:W-:Y:S02]  /*02a0*/  UIMAD.WIDE.U32 UR6, UR18, UR12, URZ ;  /* 0x0000000c120672a5 */ /* 0x000fe4000f8e00ff */
[----:B------:R-:W-:Y:S02]  /*02b0*/  UIMAD.WIDE.U32 UR4, UR18, UR8, URZ ;  /* 0x00000008120472a5 */ /* 0x000fe4000f8e00ff */
[----:B------:R-:W-:Y:S01]  /*02c0*/  UIMAD UR8, UR18, UR13, UR7 ;  /* 0x0000000d120872a4 */ /* 0x000fe2000f8e0207 */
[----:B------:R-:W3:Y:S07]  /*02d0*/  LDCU.64 UR12, c[0x0][0x3d0] ;  /* 0x00007a00ff0c77ac */ /* 0x000eee0008000a00 */
[----:B------:R-:W-:-:S04]  /*02e0*/  @!P1 IADD3 R3, PT, PT, R3, -R10, RZ ;  /* 0x8000000a03039210 */ /* 0x000fc80007ffe0ff */
[----:B------:R-:W-:Y:S02]  /*02f0*/  ISETP.GE.U32.AND P0, PT, R3, R10, PT ;  /* 0x0000000a0300720c */ /* 0x000fe40003f06070 */
[----:B------:R-:W-:Y:S01]  /*0300*/  @!P1 IADD3 R2, PT, PT, R2, 0x1, RZ ;  /* 0x0000000102029810 */ /* 0x000fe20007ffe0ff */
[----:B------:R-:W-:Y:S01]  /*0310*/  UIMAD UR9, UR18, UR9, UR5 ;  /* 0x00000009120972a4 */ /* 0x000fe2000f8e0205 */
[----:B------:R-:W-:Y:S02]  /*0320*/  LOP3.LUT R3, R0, R11, RZ, 0x3c, !PT ;  /* 0x0000000b00037212 */ /* 0x000fe400078e3cff */
[----:B------:R-:W-:Y:S02]  /*0330*/  MOV R7, UR5 ;  /* 0x0000000500077c02 */ /* 0x000fe40008000f00 */
[----:B------:R-:W-:Y:S02]  /*0340*/  ISETP.GE.AND P2, PT, R3, RZ, PT ;  /* 0x000000ff0300720c */ /* 0x000fe40003f46270 */
[----:B------:R-:W-:-:S03]  /*0350*/  MOV R9, UR7 ;  /* 0x0000000700097c02 */ /* 0x000fc60008000f00 */
[----:B------:R-:W-:Y:S02]  /*0360*/  @P0 IADD3 R2, PT, PT, R2, 0x1, RZ ;  /* 0x0000000102020810 */ /* 0x000fe40007ffe0ff */
[----:B------:R-:W-:Y:S02]  /*0370*/  ISETP.GE.AND P0, PT, R41, 0x1, PT ;  /* 0x000000012900780c */ /* 0x000fe40003f06270 */
[----:B------:R-:W-:Y:S01]  /*0380*/  ISETP.NE.AND P1, PT, R11, RZ, PT ;  /* 0x000000ff0b00720c */ /* 0x000fe20003f25270 */
[----:B------:R-:W-:Y:S01]  /*0390*/  IMAD.U32 R8, RZ, RZ, UR6 ;  /* 0x00000006ff087e24 */ /* 0x000fe2000f8e00ff */
[----:B------:R-:W-:Y:S02]  /*03a0*/  MOV R6, UR4 ;  /* 0x0000000400067c02 */ /* 0x000fe40008000f00 */
[----:B------:R-:W-:Y:S02]  /*03b0*/  MOV R7, UR9 ;  /* 0x0000000900077c02 */ /* 0x000fe40008000f00 */
[----:B------:R-:W-:Y:S01]  /*03c0*/  MOV R9, UR8 ;  /* 0x0000000800097c02 */ /* 0x000fe20008000f00 */
[----:B---3--:R-:W-:Y:S01]  /*03d0*/  UIMAD.WIDE.U32 UR4, UR18, UR12, URZ ;  /* 0x0000000c120472a5 */ /* 0x008fe2000f8e00ff */
[----:B------:R-:W-:-:S02]  /*03e0*/  IMAD.MOV.U32 R16, RZ, RZ, R2 ;  /* 0x000000ffff107224 */ /* 0x000fc400078e0002 */
[----:B------:R-:W-:-:S04]  /*03f0*/  IMAD.WIDE.U32 R6, R0, UR10, R6 ;  /* 0x0000000a00067c25 */ /* 0x000fc8000f8e0006 */
[----:B------:R-:W-:Y:S01]  /*0400*/  IMAD.WIDE.U32 R8, R0, UR14, R8 ;  /* 0x0000000e00087c25 */ /* 0x000fe2000f8e0008 */
[----:B------:R-:W-:Y:S01]  /*0410*/  UIMAD UR6, UR18, UR13, UR5 ;  /* 0x0000000d120672a4 */ /* 0x000fe2000f8e0205 */
[----:B------:R-:W-:Y:S02]  /*0420*/  @!P2 IADD3 R16, PT, PT, -R16, RZ, RZ ;  /* 0x000000ff1010a210 */ /* 0x000fe40007ffe1ff */
[C---:B------:R-:W-:Y:S02]  /*0430*/  IMAD R57, R0.reuse, UR11, R7 ;  /* 0x0000000b00397c24 */ /* 0x040fe4000f8e0207 */
[----:B------:R-:W-:Y:S01]  /*0440*/  IMAD R55, R0, UR15, R9 ;  /* 0x0000000f00377c24 */ /* 0x000fe2000f8e0209 */
[----:B------:R-:W-:Y:S01]  /*0450*/  @!P1 LOP3.LUT R16, RZ, R11, RZ, 0x33, !PT ;  /* 0x0000000bff109212 */ /* 0x000fe200078e33ff */
[----:B012---:R-:W-:Y:S06]  /*0460*/  @!P0 EXIT ;  /* 0x000000000000894d */ /* 0x007fec0003800000 */
        /* <DEDUP_REMOVED lines=8> */
[----:B------:R-:W3:Y:S01]  /*04f0*/  LDC.64 R4, c[0x0][0x418] ;  /* 0x00010600ff047b82 */ /* 0x000ee20000000a00 */
[----:B------:R-:W-:Y:S01]  /*0500*/  IMAD.WIDE.U32 R14, R16, R22, UR4 ;  /* 0x00000004100e7e25 */ /* 0x000fe2000f8e0016 */
[----:B------:R-:W-:Y:S01]  /*0510*/  LEA.HI.X R55, R8, R21, R55, 0x1, P1 ;  /* 0x0000001508377211 */ /* 0x000fe200008f0c37 */
[----:B------:R-:W4:Y:S01]  /*0520*/  LDCU UR4, c[0x0][0x38c] ;  /* 0x00007180ff0477ac */ /* 0x000f220008000800 */
[----:B------:R-:W-:Y:S01]  /*0530*/  LEA.HI.X R57, R6, R19, R57, 0x1, P0 ;  /* 0x0000001306397211 */ /* 0x000fe200000f0c39 */
[----:B------:R-:W-:Y:S01]  /*0540*/  IMAD R7, R16, R23, R7 ;  /* 0x0000001710077224 */ /* 0x000fe200078e0207 */
[----:B------:R-:W-:Y:S01]  /*0550*/  LEA R53, P0, R14, R24, 0x1 ;  /* 0x000000180e357211 */ /* 0x000fe200078008ff */
[----:B------:R-:W-:Y:S01]  /*0560*/  IMAD R6, R17, UR18, R0 ;  /* 0x0000001211067c24 */ /* 0x000fe2000f8e0200 */
[----:B------:R-:W2:Y:S02]  /*0570*/  LDC.64 R2, c[0x0][0x438] ;  /* 0x00010e00ff027b82 */ /* 0x000ea40000000a00 */
[----:B------:R-:W-:Y:S01]  /*0580*/  IADD3 R52, PT, PT, R15, R7, RZ ;  /* 0x000000070f347210 */ /* 0x000fe20007ffe0ff */
[----:B-1----:R-:W-:-:S03]  /*0590*/  IMAD.WIDE.U32 R36, R0, UR8, RZ ;  /* 0x0000000800247c25 */ /* 0x002fc6000f8e00ff */
[----:B------:R-:W-:Y:S01]  /*05a0*/  LEA.HI.X R52, R14, R25, R52, 0x1, P0 ;  /* 0x000000190e347211 */ /* 0x000fe200000f0c34 */
[----:B------:R-:W-:Y:S01]  /*05b0*/  IMAD R41, R6, R41, RZ ;  /* 0x0000002906297224 */ /* 0x000fe200078e02ff */
[----:B------:R-:W1:Y:S01]  /*05c0*/  LDC.64 R10, c[0x0][0x428] ;  /* 0x00010a00ff0a7b82 */ /* 0x000e620000000a00 */
[----:B------:R-:W-:Y:S01]  /*05d0*/  IMAD R14, R0, UR9, R37 ;  /* 0x00000009000e7c24 */ /* 0x000fe2000f8e0225 */
[C---:B0-----:R-:W-:Y:S01]  /*05e0*/  LEA R37, P0, R36.reuse, R12, 0x2 ;  /* 0x0000000c24257211 */ /* 0x041fe200078010ff */
[----:B------:R-:W0:Y:S03]  /*05f0*/  LDCU.U8 UR9, c[0x0][0x39e] ;  /* 0x000073c0ff0977ac */ /* 0x000e260008000000 */
[----:B------:R-:W-:Y:S01]  /*0600*/  LEA.HI.X R36, R36, R13, R14, 0x2, P0 ;  /* 0x0000000d24247211 */ /* 0x000fe200000f140e */
[----:B----4-:R-:W-:Y:S01]  /*0610*/  UISETP.LT.AND UP0, UPT, UR4, 0x1, UPT ;  /* 0x000000010400788c */ /* 0x010fe2000bf01270 */
[----:B------:R-:W4:Y:S01]  /*0620*/  LDC.64 R8, c[0x0][0x3a0] ;  /* 0x0000e800ff087b82 */ /* 0x000f220000000a00 */
[----:B---3--:R-:W-:-:S04]  /*0630*/  IMAD.WIDE.U32 R26, R0, R4, RZ ;  /* 0x00000004001a7225 */ /* 0x008fc800078e00ff */
[----:B------:R-:W-:-:S03]  /*0640*/  IMAD R27, R0, R5, R27 ;  /* 0x00000005001b7224 */ /* 0x000fc600078e021b */
[----:B------:R-:W3:Y:S01]  /*0650*/  LDC.64 R22, c[0x0][0x440] ;  /* 0x00011000ff167b82 */ /* 0x000ee20000000a00 */
[----:B--2---:R-:W-:-:S04]  /*0660*/  IMAD.WIDE.U32 R28, R0, R2, RZ ;  /* 0x00000002001c7225 */ /* 0x004fc800078e00ff */
[----:B------:R-:W-:-:S03]  /*0670*/  IMAD R29, R0, R3, R29 ;  /* 0x00000003001d7224 */ /* 0x000fc600078e021d */
[----:B------:R-:W2:Y:S01]  /*0680*/  LDC.64 R6, c[0x0][0x410] ;  /* 0x00010400ff067b82 */ /* 0x000ea20000000a00 */
[----:B-1----:R-:W-:-:S04]  /*0690*/  IMAD.WIDE.U32 R24, R0, R10, RZ ;  /* 0x0000000a00187225 */ /* 0x002fc800078e00ff */
[----:B------:R-:W-:-:S03]  /*06a0*/  IMAD R25, R0, R11, R25 ;  /* 0x0000000b00197224 */ /* 0x000fc600078e0219 */
[----:B------:R-:W1:Y:S01]  /*06b0*/  LDC.64 R32, c[0x0][0x420] ;  /* 0x00010800ff207b82 */ /* 0x000e620000000a00 */
[----:B----4-:R-:W-:-:S04]  /*06c0*/  IMAD.WIDE.U32 R34, R0, R8, RZ ;  /* 0x0000000800227225 */ /* 0x010fc800078e00ff */
[----:B------:R-:W-:-:S03]  /*06d0*/  IMAD R0, R0, R9, R35 ;  /* 0x0000000900007224 */ /* 0x000fc600078e0223 */
[----:B------:R-:W4:Y:S01]  /*06e0*/  LDC.64 R30, c[0x0][0x430] ;  /* 0x00010c00ff1e7b82 */ /* 0x000f220000000a00 */
[----:B---3--:R-:W-:-:S04]  /*06f0*/  LEA R35, P0, R34, R22, 0x2 ;  /* 0x0000001622237211 */ /* 0x008fc800078010ff */
[----:B------:R-:W-:Y:S01]  /*0700*/  LEA.HI.X R34, R34, R23, R0, 0x2, P0 ;  /* 0x0000001722227211 */ /* 0x000fe200000f1400 */
[----:B------:R-:W-:Y:S01]  /*0710*/  IMAD R0, R41, UR4, RZ ;  /* 0x0000000429007c24 */ /* 0x000fe2000f8e02ff */
[----:B------:R-:W-:Y:S01]  /*0720*/  USEL UR4, UR4, 0x1, !UP0 ;  /* 0x0000000104047887 */ /* 0x000fe2000c000000 */
[----:B------:R-:W3:Y:S01]  /*0730*/  LDC.64 R20, c[0x0][0x478] ;  /* 0x00011e00ff147b82 */ /* 0x000ee20000000a00 */
[----:B--2---:R-:W-:Y:S02]  /*0740*/  IMAD.WIDE.U32 R10, R6, UR18, R26 ;  /* 0x00000012060a7c25 */ /* 0x004fe4000f8e001a */
[----:B------:R-:W-:-:S05]  /*0750*/  UIADD3 UR6, UPT, UPT, -UR4, URZ, URZ ;  /* 0x000000ff04067290 */ /* 0x000fca000fffe1ff */
[----:B------:R-:W2:Y:S01]  /*0760*/  LDC.64 R4, c[0x0][0x488] ;  /* 0x00012200ff047b82 */ /* 0x000ea20000000a00 */
[----:B-1----:R-:W-:-:S04]  /*0770*/  IMAD.WIDE.U32 R12, R32, UR18, R24 ;  /* 0x00000012200c7c25 */ /* 0x002fc8000f8e0018 */
[----:B------:R-:W-:Y:S02]  /*0780*/  IMAD R32, R7, UR18, R11 ;  /* 0x0000001207207c24 */ /* 0x000fe4000f8e020b */
[----:B------:R-:W-:Y:S01]  /*0790*/  IMAD R33, R33, UR18, R13 ;  /* 0x0000001221217c24 */ /* 0x000fe2000f8e020d */
[----:B------:R-:W1:Y:S01]  /*07a0*/  LDC.64 R2, c[0x0][0x490] ;  /* 0x00012400ff027b82 */ /* 0x000e620000000a00 */
[----:B----4-:R-:W-:Y:S01]  /*07b0*/  IMAD.WIDE.U32 R8, R30, UR18, R28 ;  /* 0x000000121e087c25 */ /* 0x010fe2000f8e001c */
[----:B------:R-:W-:-:S03]  /*07c0*/  MOV R30, RZ ;  /* 0x000000ff001e7202 */ /* 0x000fc60000000f00 */
[----:B------:R-:W-:-:S03]  /*07d0*/  IMAD R31, R31, UR18, R9 ;  /* 0x000000121f1f7c24 */ /* 0x000fc6000f8e0209 */
[----:B------:R-:W4:Y:S01]  /*07e0*/  LDC.64 R18, c[0x0][0x3e0] ;  /* 0x0000f800ff127b82 */ /* 0x000f220000000a00 */
[----:B---3--:R-:W-:-:S07]  /*07f0*/  IMAD.WIDE.U32 R6, R39, 0x8, R20 ;  /* 0x0000000827067825 */ /* 0x008fce00078e0014 */
[----:B------:R-:W3:Y:S01]  /*0800*/  LDC.64 R16, c[0x0][0x3c0] ;  /* 0x0000f000ff107b82 */ /* 0x000ee20000000a00 */
[----:B--2---:R-:W-:-:S07]  /*0810*/  IMAD.WIDE.U32 R4, R39, 0x8, R4 ;  /* 0x0000000827047825 */ /* 0x004fce00078e0004 */
[----:B------:R-:W2:Y:S01]  /*0820*/  LDC.64 R14, c[0x0][0x3a8] ;  /* 0x0000ea00ff0e7b82 */ /* 0x000ea20000000a00 */
[----:B-1----:R-:W-:Y:S01]  /*0830*/  IMAD.WIDE.U32 R2, R39, 0x8, R2 ;  /* 0x0000000827027825 */ /* 0x002fe200078e0002 */
[----:B----4-:R-:W-:Y:S02]  /*0840*/  SHF.L.U64.HI R19, R18, 0x1, R19 ;  /* 0x0000000112137819 */ /* 0x010fe40000010213 */
[----:B---3--:R-:W-:Y:S02]  /*0850*/  SHF.L.U64.HI R17, R16, 0x2, R17 ;  /* 0x0000000210117819 */ /* 0x008fe40000010211 */
[----:B0-2---:R-:W-:-:S07]  /*0860*/  SHF.L.U64.HI R58, R14, 0x2, R15 ;  /* 0x000000020e3a7819 */ /* 0x005fce000001020f */
.L_x_4932:
        /* <DEDUP_REMOVED lines=28> */
.L_x_4918:
[----:B------:R-:W-:Y:S01]  /*0a30*/  IMAD.U32 R51, R24, 0x10000, RZ ;  /* 0x0001000018337824 */ /* 0x000fe200078e00ff */
[----:B------:R-:W-:Y:S01]  /*0a40*/  SHF.L.U32 R15, R15, 0x10, RZ ;  /* 0x000000100f0f7819 */ /* 0x000fe200000006ff */
[----:B------:R-:W-:Y:S01]  /*0a50*/  BSSY.RECONVERGENT B0, `(.L_x_4920) ;  /* 0x000002e000007945 */ /* 0x000fe20003800200 */
        /* <DEDUP_REMOVED lines=8> */
[----:B------:R-:W-:Y:S01]  /*0ae0*/  FSETP.GTU.FTZ.AND P2, PT, R50, 20, PT ;  /* 0x41a000003200780b */ /* 0x000fe20003f5c000 */
[----:B------:R-:W-:Y:S01]  /*0af0*/  IMAD.U32 R21, R26, 0x10000, RZ ;  /* 0x000100001a157824 */ /* 0x000fe200078e00ff */
[----:B------:R-:W-:-:S02]  /*0b00*/  FSETP.GTU.FTZ.AND P0, PT, R49, 20, PT ;  /* 0x41a000003100780b */ /* 0x000fc40003f1c000 */
[----:B------:R-:W-:Y:S02]  /*0b10*/  FSETP.GTU.FTZ.AND P1, PT, R48, 20, PT ;  /* 0x41a000003000780b */ /* 0x000fe40003f3c000 */
[----:B------:R-:W-:Y:S02]  /*0b20*/  SHF.L.U32 R20, R23, 0x10, RZ ;  /* 0x0000001017147819 */ /* 0x000fe400000006ff */
[----:B------:R-:W-:-:S03]  /*0b30*/  SHF.L.U32 R15, R28, 0x10, RZ ;  /* 0x000000101c0f7819 */ /* 0x000fc600000006ff */
        /* <DEDUP_REMOVED lines=31> */
.L_x_4921:
[----:B------:R-:W-:Y:S05]  /*0d30*/  BSYNC.RECONVERGENT B0 ;  /* 0x0000000000007941 */ /* 0x000fea0003800200 */
.L_x_4920:
        /* <DEDUP_REMOVED lines=32> */
.L_x_4923:
[----:B------:R-:W-:Y:S05]  /*0f40*/  BSYNC.RECONVERGENT B0 ;  /* 0x0000000000007941 */ /* 0x000fea0003800200 */
.L_x_4922:
        /* <DEDUP_REMOVED lines=32> */
.L_x_4925:
[----:B------:R-:W-:Y:S05]  /*1150*/  BSYNC.RECONVERGENT B0 ;  /* 0x0000000000007941 */ /* 0x000fea0003800200 */
.L_x_4924:
        /* <DEDUP_REMOVED lines=32> */
.L_x_4927:
[----:B------:R-:W-:Y:S05]  /*1360*/  BSYNC.RECONVERGENT B0 ;  /* 0x0000000000007941 */ /* 0x000fea0003800200 */
.L_x_4926:
[----:B------:R-:W-:Y:S01]  /*1370*/  FMUL.FTZ R44, R15, R48 ;  /* 0x000000300f2c7220 */ /* 0x000fe20000410000 */
[----:B------:R-:W-:Y:S01]  /*1380*/  FMUL.FTZ R47, R22, R51 ;  /* 0x00000033162f7220 */ /* 0x000fe20000410000 */
[----:B------:R-:W-:Y:S01]  /*1390*/  FMUL.FTZ R46, R21, R50 ;  /* 0x00000032152e7220 */ /* 0x000fe20000410000 */
[----:B------:R-:W-:-:S07]  /*13a0*/  FMUL.FTZ R45, R20, R49 ;  /* 0x00000031142d7220 */ /* 0x000fce0000410000 */
.L_x_4919:
        /* <DEDUP_REMOVED lines=18> */
[----:B------:R-:W-:Y:S01]  /*14d0*/  MOV R63, R35 ;  /* 0x00000023003f7202 */ /* 0x000fe20000000f00 */
[----:B------:R-:W-:Y:S01]  /*14e0*/  IMAD.MOV.U32 R59, RZ, RZ, R22 ;  /* 0x000000ffff3b7224 */ /* 0x000fe200078e0016 */
[----:B------:R-:W-:Y:S02]  /*14f0*/  MOV R60, R23 ;  /* 0x00000017003c7202 */ /* 0x000fe40000000f00 */
[----:B------:R-:W-:Y:S02]  /*1500*/  MOV R64, R34 ;  /* 0x0000002200407202 */ /* 0x000fe40000000f00 */
[----:B------:R-:W-:Y:S02]  /*1510*/  MOV R65, R37 ;  /* 0x0000002500417202 */ /* 0x000fe40000000f00 */
[----:B------:R-:W-:Y:S01]  /*1520*/  MOV R66, R36 ;  /* 0x0000002400427202 */ /* 0x000fe20000000f00 */
[----:B0-----:R-:W-:-:S03]  /*1530*/  ULEA UR4, UR5, UR4, 0x18 ;  /* 0x0000000405047291 */ /* 0x001fc6000f8ec0ff */
[----:B------:R-:W-:Y:S01]  /*1540*/  UMOV UR5, UR6 ;  /* 0x0000000600057c82 */ /* 0x000fe20008000000 */
[----:B------:R-:W-:-:S12]  /*1550*/  UIADD3 UR4, UPT, UPT, UR4, 0x130, URZ ;  /* 0x0000013004047890 */ /* 0x000fd8000fffe0ff */
.L_x_4931:
[----:B------:R-:W-:Y:S01]  /*1560*/  IMAD.MOV.U32 R24, RZ, RZ, R63 ;  /* 0x000000ffff187224 */ /* 0x000fe200078e003f */
[----:B------:R-:W-:-:S05]  /*1570*/  MOV R25, R64 ;  /* 0x0000004000197202 */ /* 0x000fca0000000f00 */
[----:B0-----:R0:W3:Y:S01]  /*1580*/  LDG.E R26, desc[UR16][R24.64] ;  /* 0x00000010181a7981 */ /* 0x0010e2000c1e1900 */
[----:B------:R-:W-:Y:S02]  /*1590*/  MOV R22, R59 ;  /* 0x0000003b00167202 */ /* 0x000fe40000000f00 */
[----:B------:R-:W-:-:S06]  /*15a0*/  MOV R23, R60 ;  /* 0x0000003c00177202 */ /* 0x000fcc0000000f00 */
        /* <DEDUP_REMOVED lines=44> */
[----:B------:R-:W-:Y:S02]  /*1870*/  HFMA2 R25, -RZ, RZ, 0, 0 ;  /* 0x00000000ff197431 */ /* 0x000fe400000001ff */
[----:B------:R-:W-:Y:S01]  /*1880*/  IMAD.MOV.U32 R24, RZ, RZ, 0x3f800000 ;  /* 0x3f800000ff187424 */ /* 0x000fe200078e00ff */
        /* <DEDUP_REMOVED lines=17> */
[----:B------:R0:W1:Y:S01]  /*19a0*/  SHFL.UP PT, R75, R71, 0x1, RZ ;  /* 0x04200000474b7989 */ /* 0x00006200000e00ff */
[----:B----4-:R-:W-:-:S03]  /*19b0*/  PRMT R29, R22, 0x7632, R29 ;  /* 0x00007632161d7816 */ /* 0x010fc6000000001d */
[----:B------:R-:W2:Y:S02]  /*19c0*/  SHFL.UP PT, R76, R74, 0x1, RZ ;  /* 0x042000004a4c7989 */ /* 0x000ea400000e00ff */
[----:B0-----:R-:W-:-:S04]  /*19d0*/  IMAD.U32 R71, R29, 0x10000, RZ ;  /* 0x000100001d477824 */ /* 0x001fc800078e00ff */
[----:B-----5:R-:W-:Y:S01]  /*19e0*/  FMUL.FTZ R71, R71, R68 ;  /* 0x0000004447477220 */ /* 0x020fe20000410000 */
[----:B------:R-:W-:Y:S04]  /*19f0*/  @!P2 STS.64 [UR7+0x120], R24 ;  /* 0x00012018ff00a988 */ /* 0x000fe80008000a07 */
[----:B------:R-:W0:Y:S01]  /*1a00*/  LDS.64 R26, [UR7+0x110] ;  /* 0x00011007ff1a7984 */ /* 0x000e220008000a00 */
[----:B------:R-:W-:Y:S01]  /*1a10*/  BAR.SYNC.DEFER_BLOCKING 0x0 ;  /* 0x0000000000007b1d */ /* 0x000fe20000010000 */
[----:B-1----:R-:W-:Y:S02]  /*1a20*/  @!P2 MOV R75, R24 ;  /* 0x00000018004ba202 */ /* 0x002fe40000000f00 */
[----:B--2---:R-:W-:-:S03]  /*1a30*/  @!P2 MOV R76, R25 ;  /* 0x00000019004ca202 */ /* 0x004fc60000000f00 */
[----:B------:R-:W1:Y:S01]  /*1a40*/  @P3 LDS R73, [UR7+0x124] ;  /* 0x00012407ff493984 */ /* 0x000e620008000800 */
[----:B0-----:R-:W-:Y:S01]  /*1a50*/  FFMA.FTZ R27, R26, R25, R27 ;  /* 0x000000191a1b7223 */ /* 0x001fe2000001001b */
[----:B-1----:R-:W-:Y:S01]  /*1a60*/  @P3 FFMA.FTZ R76, R73, R75, R76 ;  /* 0x0000004b494c3223 */ /* 0x002fe2000001004c */
[----:B------:R-:W-:Y:S02]  /*1a70*/  SHF.L.U32 R73, R22, 0x10, RZ ;  /* 0x0000001016497819 */ /* 0x000fe400000006ff */
[C---:B------:R-:W-:Y:S01]  /*1a80*/  PRMT R22, R23.reuse, 0x7632, R22 ;  /* 0x0000763217167816 */ /* 0x040fe20000000016 */
[----:B------:R-:W-:Y:S01]  /*1a90*/  FFMA.FTZ R28, R72, R76, R47 ;  /* 0x0000004c481c7223 */ /* 0x000fe2000001002f */
[----:B------:R-:W-:Y:S01]  /*1aa0*/  SHF.L.U32 R23, R23, 0x10, RZ ;  /* 0x0000001017177819 */ /* 0x000fe200000006ff */
[----:B------:R-:W-:Y:S01]  /*1ab0*/  FMUL.FTZ R29, R73, R68 ;  /* 0x00000044491d7220 */ /* 0x000fe20000410000 */
[----:B------:R-:W-:Y:S01]  /*1ac0*/  SHF.L.U32 R75, R22, 0x10, RZ ;  /* 0x00000010164b7819 */ /* 0x000fe200000006ff */
[----:B------:R-:W-:-:S02]  /*1ad0*/  FFMA.FTZ R69, R69, R28, R46 ;  /* 0x0000001c45457223 */ /* 0x000fc4000001002e */
[-C--:B------:R-:W-:Y:S02]  /*1ae0*/  FMUL.FTZ R72, R23, R68.reuse ;  /* 0x0000004417487220 */ /* 0x080fe40000410000 */
        /* <DEDUP_REMOVED lines=11> */
.L_x_4930:
[----:B------:R-:W-:Y:S05]  /*1ba0*/  BSYNC.RECONVERGENT B0 ;  /* 0x0000000000007941 */ /* 0x000fea0003800200 */
.L_x_4929:
        /* <DEDUP_REMOVED lines=16> */
.L_x_4928:
[----:B------:R-:W1:Y:S01]  /*1cb0*/  F2F.BF16.F32 R24, R42 ;  /* 0x0000002a00187304 */ /* 0x000e620000202000 */
[----:B------:R-:W-:Y:S01]  /*1cc0*/  BAR.SYNC.DEFER_BLOCKING 0x0 ;  /* 0x0000000000007b1d */ /* 0x000fe20000010000 */
[----:B0-----:R-:W-:-:S05]  /*1cd0*/  IMAD.SHL.U32 R27, R30, 0x80, RZ ;  /* 0x000000801e1b7824 */ /* 0x001fca00078e00ff */
[----:B------:R-:W-:Y:S01]  /*1ce0*/  IADD3 R45, P0, PT, R27, R12, RZ ;  /* 0x0000000c1b2d7210 */ /* 0x000fe20007f1e0ff */
[----:B------:R-:W-:Y:S01]  /*1cf0*/  F2F.BF16.F32 R20, R41 ;  /* 0x0000002900147304 */ /* 0x000fe20000202000 */
[----:B------:R-:W0:Y:S02]  /*1d00*/  LDCU UR4, c[0x0][0x394] ;  /* 0x00007280ff0477ac */ /* 0x000e240008000800 */
[----:B------:R-:W-:Y:S01]  /*1d10*/  IADD3.X R28, PT, PT, RZ, R33, RZ, P0, !PT ;  /* 0x00000021ff1c7210 */ /* 0x000fe200007fe4ff */
[----:B-1----:R-:W-:-:S04]  /*1d20*/  IMAD.WIDE.U32 R24, R24, 0x10000, RZ ;  /* 0x0001000018187825 */ /* 0x002fc800078e00ff */
[----:B------:R-:W1:Y:S08]  /*1d30*/  F2F.BF16.F32 R23, R15 ;  /* 0x0000000f00177304 */ /* 0x000e700000202000 */
[----:B------:R-:W2:Y:S01]  /*1d40*/  F2F.BF16.F32 R21, R43 ;  /* 0x0000002b00157304 */ /* 0x000ea20000202000 */
[----:B-1----:R-:W-:Y:S02]  /*1d50*/  PRMT R29, R20, 0x5410, R23 ;  /* 0x00005410141d7816 */ /* 0x002fe40000000017 */
        /* <DEDUP_REMOVED lines=16> */
[----:B------:R-:W-:Y:S02]  /*1e60*/  IADD3 R56, P3, PT, R56, 0x100, RZ ;  /* 0x0000010038387810 */ /* 0x000fe40007f7e0ff */
[----:B------:R-:W-:Y:S02]  /*1e70*/  IADD3.X R52, PT, PT, RZ, R52, RZ, P1, !PT ;  /* 0x00000034ff347210 */ /* 0x000fe40000ffe4ff */
[----:B------:R-:W-:-:S02]  /*1e80*/  IADD3.X R55, PT, PT, RZ, R55, RZ, P2, !PT ;  /* 0x00000037ff377210 */ /* 0x000fc400017fe4ff */
[----:B------:R-:W-:Y:S02]  /*1e90*/  IADD3.X R57, PT, PT, RZ, R57, RZ, P3, !PT ;  /* 0x00000039ff397210 */ /* 0x000fe40001ffe4ff */
[C-C-:B--2---:R-:W-:Y:S01]  /*1ea0*/  SHF.R.U64 R26, R22.reuse, 0x10, R23.reuse ;  /* 0x00000010161a7819 */ /* 0x144fe20000001217 */
[----:B-1----:R-:W-:Y:S01]  /*1eb0*/  IMAD.U32 R20, R22, 0x10000, RZ ;  /* 0x0001000016147824 */ /* 0x002fe200078e00ff */
[----:B------:R-:W-:Y:S02]  /*1ec0*/  SHF.R.U32.HI R45, RZ, 0x10, R23 ;  /* 0x00000010ff2d7819 */ /* 0x000fe40000011617 */
[----:B------:R-:W-:Y:S01]  /*1ed0*/  SHF.L.U32 R29, R23, 0x10, RZ ;  /* 0x00000010171d7819 */ /* 0x000fe200000006ff */
[----:B------:R-:W-:Y:S01]  /*1ee0*/  FMUL.FTZ R21, R20, -1.4426950216293334961 ;  /* 0xbfb8aa3b14157820 */ /* 0x000fe20000410000 */
[----:B------:R-:W-:Y:S02]  /*1ef0*/  SHF.L.U32 R26, R26, 0x10, RZ ;  /* 0x000000101a1a7819 */ /* 0x000fe400000006ff */
[----:B------:R-:W-:Y:S01]  /*1f00*/  SHF.L.U32 R45, R45, 0x10, RZ ;  /* 0x000000102d2d7819 */ /* 0x000fe200000006ff */
[----:B------:R-:W-:-:S02]  /*1f10*/  FMUL.FTZ R44, R29, -1.4426950216293334961 ;  /* 0xbfb8aa3b1d2c7820 */ /* 0x000fc40000410000 */
        /* <DEDUP_REMOVED lines=13> */
[----:B--2---:R-:W-:-:S04]  /*1ff0*/  FMUL.FTZ R28, R29, R24 ;  /* 0x000000181d1c7220 */ /* 0x004fc80000410000 */
[----:B------:R-:W-:-:S03]  /*2000*/  FMUL.FTZ R28, R28, R41 ;  /* 0x000000291c1c7220 */ /* 0x000fc60000410000 */
[----:B------:R-:W2:Y:S01]  /*2010*/  MUFU.RCP R47, R22 ;  /* 0x00000016002f7308 */ /* 0x000ea20000001000 */
[----:B---3--:R-:W-:-:S04]  /*2020*/  FMUL.FTZ R21, R26, R23 ;  /* 0x000000171a157220 */ /* 0x008fc80000410000 */
[----:B------:R-:W-:Y:S01]  /*2030*/  FMUL.FTZ R42, R21, R42 ;  /* 0x0000002a152a7220 */ /* 0x000fe20000410000 */
[----:B------:R-:W-:Y:S02]  /*2040*/  IADD3.X R21, PT, PT, RZ, R31, RZ, P0, !PT ;  /* 0x0000001fff157210 */ /* 0x000fe400007fe4ff */
[----:B------:R-:W-:Y:S01]  /*2050*/  F2F.BF16.F32 R28, R28 ;  /* 0x0000001c001c7304 */ /* 0x000fe20000202000 */
[----:B-1----:R-:W-:-:S04]  /*2060*/  FMUL.FTZ R24, R45, R44 ;  /* 0x0000002c2d187220 */ /* 0x002fc80000410000 */
[----:B------:R-:W-:-:S03]  /*2070*/  FMUL.FTZ R24, R24, R15 ;  /* 0x0000000f18187220 */ /* 0x000fc60000410000 */
[----:B------:R-:W1:Y:S01]  /*2080*/  F2F.BF16.F32 R23, R42 ;  /* 0x0000002a00177304 */ /* 0x000e620000202000 */
[----:B--2---:R-:W-:-:S04]  /*2090*/  FMUL.FTZ R20, R20, R47 ;  /* 0x0000002f14147220 */ /* 0x004fc80000410000 */
[----:B------:R-:W-:Y:S01]  /*20a0*/  FMUL.FTZ R43, R20, R43 ;  /* 0x0000002b142b7220 */ /* 0x000fe20000410000 */
[C---:B------:R-:W-:Y:S02]  /*20b0*/  LEA R20, P0, R27.reuse, R2, 0x1 ;  /* 0x000000021b147211 */ /* 0x040fe400078008ff */
[----:B------:R-:W2:Y:S02]  /*20c0*/  F2F.BF16.F32 R15, R24 ;  /* 0x00000018000f7304 */ /* 0x000ea40000202000 */
[----:B------:R-:W-:Y:S02]  /*20d0*/  LEA.HI.X R21, R27, R3, R21, 0x1, P0 ;  /* 0x000000031b157211 */ /* 0x000fe400000f0c15 */
[----:B0-----:R-:W-:Y:S01]  /*20e0*/  ISETP.NE.AND P0, PT, R30, UR4, PT ;  /* 0x000000041e007c0c */ /* 0x001fe2000bf05270 */
[----:B-1----:R-:W-:-:S03]  /*20f0*/  IMAD.WIDE.U32 R22, R23, 0x10000, RZ ;  /* 0x0001000017167825 */ /* 0x002fc600078e00ff */
[----:B------:R-:W0:Y:S01]  /*2100*/  F2F.BF16.F32 R43, R43 ;  /* 0x0000002b002b7304 */ /* 0x000e220000202000 */
[----:B--2---:R-:W-:-:S04]  /*2110*/  PRMT R15, R28, 0x5410, R15 ;  /* 0x000054101c0f7816 */ /* 0x004fc8000000000f */
[----:B------:R-:W-:Y:S02]  /*2120*/  LOP3.LUT R23, R15, R23, RZ, 0xfc, !PT ;  /* 0x000000170f177212 */ /* 0x000fe400078efcff */
[----:B0-----:R-:W-:-:S05]  /*2130*/  LOP3.LUT R22, R22, R43, RZ, 0xfc, !PT ;  /* 0x0000002b16167212 */ /* 0x001fca00078efcff */
[----:B------:R0:W-:Y:S01]  /*2140*/  STG.E.64 desc[UR16][R20.64], R22 ;  /* 0x0000001614007986 */ /* 0x0001e2000c101b10 */
[----:B------:R-:W-:Y:S05]  /*2150*/  @P0 BRA `(.L_x_4932) ;  /* 0xffffffe400c40947 */ /* 0x000fea000383ffff */
[----:B------:R-:W-:Y:S05]  /*2160*/  EXIT ;  /* 0x000000000000794d */ /* 0x000fea0003800000 */
.L_x_4933:
        /* <DEDUP_REMOVED lines=9> */
.L_x_5153:


//--------------------- .text._Z25selective_scan_fwd_kernelI32Selective_Scan_fwd_kernel_traitsILi32ELi4ELi1ELb1ELb1ELb0ELb0EN3c108BFloat16EfEEv13SSMParamsBase --------------------------
	.section	.text._Z25selective_scan_fwd_kernelI32Selective_Scan_fwd_kernel_traitsILi32ELi4ELi1ELb1ELb1ELb0ELb0EN3c108BFloat16EfEEv13SSMParamsBase,"ax",@progbits
	.align	128
        .global         _Z25selective_scan_fwd_kernelI32Selective_Scan_fwd_kernel_traitsILi32ELi4ELi1ELb1ELb1ELb0ELb0EN3c108BFloat16EfEEv13SSMParamsBase
        .type           _Z25selective_scan_fwd_kernelI32Selective_Scan_fwd_kernel_traitsILi32ELi4ELi1ELb1ELb1ELb0ELb0EN3c108BFloat16EfEEv13SSMParamsBase,@function
        .size           _Z25selective_scan_fwd_kernelI32Selective_Scan_fwd_kernel_traitsILi32ELi4ELi1ELb1ELb1ELb0ELb0EN3c108BFloat16EfEEv13SSMParamsBase,(.L_x_5154 - _Z25selective_scan_fwd_kernelI32Selective_Scan_fwd_kernel_traitsILi32ELi4ELi1ELb1ELb1ELb0ELb0EN3c108BFloat16EfEEv13SSMParamsBase)
        .other          _Z25selective_scan_fwd_kernelI32Selective_Scan_fwd_kernel_traitsILi32ELi4ELi1ELb1ELb1ELb0ELb0EN3c108BFloat16EfEEv13SSMParamsBase,@"STO_CUDA_ENTRY STV_DEFAULT"
_Z25selective_scan_fwd_kernelI32Selective_Scan_fwd_kernel_traitsILi32ELi4ELi1ELb1ELb1ELb0ELb0EN3c108BFloat16EfEEv13SSMParamsBase:
.text._Z25selective_scan_fwd_kernelI32Selective_Scan_fwd_kernel_traitsILi32ELi4ELi1ELb1ELb1ELb0ELb0EN3c108BFloat16EfEEv13SSMParamsBase:
        /* <DEDUP_REMOVED lines=77> */
[----:B------:R-:W1:Y:S01]  /*04d0*/  LDC R29, c[0x0][0x384] ;  /* 0x0000e100ff1d7b82 */ /* 0x000e620000000800 */
[----:B0-----:R-:W-:-:S04]  /*04e0*/  IMAD.WIDE.U32 R32, R0, R8, RZ ;  /* 0x0000000800207225 */ /* 0x001fc800078e00ff */
[----:B------:R-:W-:Y:S01]  /*04f0*/  IMAD.WIDE.U32 R30, R7, R30, UR4 ;  /* 0x00000004071e7e25 */ /* 0x000fe2000f8e001e */
[----:B------:R-:W0:Y:S02]  /*0500*/  LDCU UR4, c[0x0][0x38c] ;  /* 0x00007180ff0477ac */ /* 0x000e240008000800 */
[----:B------:R-:W0:Y:S01]  /*0510*/  LDC.64 R4, c[0x0][0x448] ;  /* 0x00011200ff047b82 */ /* 0x000e220000000a00 */
[----:B------:R-:W-:Y:S01]  /*0520*/  IMAD R33, R0, R9, R33 ;  /* 0x0000000900217224 */ /* 0x000fe200078e0221 */
[C---:B---3--:R-:W-:Y:S02]  /*0530*/  LEA R42, P0, R18.reuse, R20, 0x1 ;  /* 0x00000014122a7211 */ /* 0x048fe400078008ff */
[----:B------:R-:W-:Y:S02]  /*0540*/  IADD3 R40, PT, PT, R31, R17, RZ ;  /* 0x000000111f287210 */ /* 0x000fe40007ffe0ff */
[----:B------:R-:W-:Y:S01]  /*0550*/  LEA.HI.X R43, R18, R21, R43, 0x1, P0 ;  /* 0x00000015122b7211 */ /* 0x000fe200000f0c2b */
[C---:B----4-:R-:W-:Y:S01]  /*0560*/  IMAD.WIDE.U32 R20, R0.reuse, UR6, RZ ;  /* 0x0000000600147c25 */ /* 0x050fe2000f8e00ff */
[----:B------:R-:W3:Y:S03]  /*0570*/  LDC.64 R22, c[0x0][0x450] ;  /* 0x00011400ff167b82 */ /* 0x000ee60000000a00 */
[----:B--2---:R-:W-:-:S04]  /*0580*/  IMAD.WIDE.U32 R18, R0, R24, RZ ;  /* 0x0000001800127225 */ /* 0x004fc800078e00ff */
[C---:B------:R-:W-:Y:S01]  /*0590*/  IMAD R19, R0.reuse, R25, R19 ;  /* 0x0000001900137224 */ /* 0x040fe200078e0213 */
[----:B------:R-:W2:Y:S01]  /*05a0*/  LDC.64 R14, c[0x0][0x440] ;  /* 0x00011000ff0e7b82 */ /* 0x000ea20000000a00 */
[----:B-1----:R-:W-:Y:S01]  /*05b0*/  IMAD R17, R29, UR18, R0 ;  /* 0x000000121d117c24 */ /* 0x002fe2000f8e0200 */
[----:B0-----:R-:W-:Y:S01]  /*05c0*/  UISETP.LT.AND UP0, UPT, UR4, 0x1, UPT ;  /* 0x000000010400788c */ /* 0x001fe2000bf01270 */
[----:B------:R-:W-:Y:S02]  /*05d0*/  IMAD R21, R0, UR7, R21 ;  /* 0x0000000700157c24 */ /* 0x000fe4000f8e0215 */
[----:B------:R-:W-:-:S03]  /*05e0*/  IMAD R0, R17, R16, RZ ;  /* 0x0000001011007224 */ /* 0x000fc600078e02ff */
[----:B------:R-:W0:Y:S01]  /*05f0*/  LDC.64 R12, c[0x0][0x420] ;  /* 0x00010800ff0c7b82 */ /* 0x000e220000000a00 */
[----:B------:R-:W-:Y:S01]  /*0600*/  LEA R41, P1, R30, R4, 0x1 ;  /* 0x000000041e297211 */ /* 0x000fe200078208ff */
[----:B------:R-:W-:Y:S01]  /*0610*/  IMAD R0, R0, UR4, RZ ;  /* 0x0000000400007c24 */ /* 0x000fe2000f8e02ff */
[----:B------:R-:W-:Y:S02]  /*0620*/  USEL UR4, UR4, 0x1, !UP0 ;  /* 0x0000000104047887 */ /* 0x000fe4000c000000 */
[----:B------:R-:W-:Y:S02]  /*0630*/  LEA.HI.X R40, R30, R5, R40, 0x1, P1 ;  /* 0x000000051e287211 */ /* 0x000fe400008f0c28 */
[----:B------:R-:W-:Y:S01]  /*0640*/  UIADD3 UR6, UPT, UPT, -UR4, URZ, URZ ;  /* 0x000000ff04067290 */ /* 0x000fe2000fffe1ff */
[----:B------:R-:W1:Y:S01]  /*0650*/  LDC.64 R2, c[0x0][0x478] ;  /* 0x00011e00ff027b82 */ /* 0x000e620000000a00 */
[----:B---3--:R-:W-:-:S04]  /*0660*/  LEA R25, P0, R20, R22, 0x2 ;  /* 0x0000001614197211 */ /* 0x008fc800078010ff */
[----:B------:R-:W-:Y:S02]  /*0670*/  LEA.HI.X R23, R20, R23, R21, 0x2, P0 ;  /* 0x0000001714177211 */ /* 0x000fe400000f1415 */
[----:B------:R-:W-:Y:S01]  /*0680*/  MOV R21, RZ ;  /* 0x000000ff00157202 */ /* 0x000fe20000000f00 */
        /* <DEDUP_REMOVED lines=11> */
.L_x_4948:
        /* <DEDUP_REMOVED lines=28> */
.L_x_4934:
        /* <DEDUP_REMOVED lines=48> */
.L_x_4937:
[----:B------:R-:W-:Y:S05]  /*0c00*/  BSYNC.RECONVERGENT B0 ;  /* 0x0000000000007941 */ /* 0x000fea0003800200 */
.L_x_4936:
        /* <DEDUP_REMOVED lines=32> */
.L_x_4939:
[----:B------:R-:W-:Y:S05]  /*0e10*/  BSYNC.RECONVERGENT B0 ;  /* 0x0000000000007941 */ /* 0x000fea0003800200 */
.L_x_4938:
        /* <DEDUP_REMOVED lines=32> */
.L_x_4941:
[----:B------:R-:W-:Y:S05]  /*1020*/  BSYNC.RECONVERGENT B0 ;  /* 0x0000000000007941 */ /* 0x000fea0003800200 */
.L_x_4940:
        /* <DEDUP_REMOVED lines=32> */
.L_x_4943:
[----:B------:R-:W-:Y:S05]  /*1230*/  BSYNC.RECONVERGENT B0 ;  /* 0x0000000000007941 */ /* 0x000fea0003800200 */
.L_x_4942:
[----:B------:R-:W-:Y:S01]  /*1240*/  FMUL.FTZ R32, R7, R36 ;  /* 0x0000002407207220 */ /* 0x000fe20000410000 */
[----:B------:R-:W-:Y:S01]  /*1250*/  FMUL.FTZ R35, R14, R39 ;  /* 0x000000270e237220 */ /* 0x000fe20000410000 */
[----:B------:R-:W-:Y:S01]  /*1260*/  FMUL.FTZ R34, R13, R38 ;  /* 0x000000260d227220 */ /* 0x000fe20000410000 */
[----:B------:R-:W-:-:S07]  /*1270*/  FMUL.FTZ R33, R12, R37 ;  /* 0x000000250c217220 */ /* 0x000fce0000410000 */
.L_x_4935:
        /* <DEDUP_REMOVED lines=27> */
.L_x_4947:
[----:B0-----:R-:W-:Y:S02]  /*1430*/  MOV R16, R51 ;  /* 0x0000003300107202 */ /* 0x001fe40000000f00 */
[----:B------:R-:W-:-:S05]  /*1440*/  MOV R17, R50 ;  /* 0x0000003200117202 */ /* 0x000fca0000000f00 */
[----:B------:R0:W3:Y:S01]  /*1450*/  LDG.E R18, desc[UR16][R16.64] ;  /* 0x0000001010127981 */ /* 0x0000e2000c1e1900 */
        /* <DEDUP_REMOVED lines=17> */
[----:B------:R-:W-:Y:S01]  /*1570*/  FMUL.FTZ R61, R18, R39 ;  /* 0x00000027123d7220 */ /* 0x000fe20000410000 */
[C---:B----4-:R-:W-:Y:S01]  /*1580*/  PRMT R19, R14.reuse, 0x7632, R19 ;  /* 0x000076320e137816 */ /* 0x050fe20000000013 */
[----:B0-----:R-:W-:Y:S01]  /*1590*/  IMAD.U32 R16, R15, 0x10000, RZ ;  /* 0x000100000f107824 */ /* 0x001fe200078e00ff */
[----:B------:R-:W0:Y:S01]  /*15a0*/  MUFU.EX2 R57, R57 ;  /* 0x0000003900397308 */ /* 0x000e220000000800 */
[----:B------:R-:W-:Y:S02]  /*15b0*/  SHF.L.U32 R60, R14, 0x10, RZ ;  /* 0x000000100e3c7819 */ /* 0x000fe400000006ff */
[----:B------:R-:W-:Y:S01]  /*15c0*/  SHF.L.U32 R19, R19, 0x10, RZ ;  /* 0x0000001013137819 */ /* 0x000fe200000006ff */
[----:B------:R-:W-:Y:S01]  /*15d0*/  FMUL.FTZ R59, R16, R33 ;  /* 0x00000021103b7220 */ /* 0x000fe20000410000 */
[----:B------:R-:W-:Y:S01]  /*15e0*/  PRMT R14, R15, 0x7632, R14 ;  /* 0x000076320f0e7816 */ /* 0x000fe2000000000e */
[----:B------:R-:W-:-:S02]  /*15f0*/  FMUL.FTZ R60, R60, R35 ;  /* 0x000000233c3c7220 */ /* 0x000fc40000410000 */
[----:B------:R-:W1:Y:S01]  /*1600*/  MUFU.EX2 R58, R58 ;  /* 0x0000003a003a7308 */ /* 0x000e620000000800 */
[----:B------:R-:W-:Y:S01]  /*1610*/  FMUL.FTZ R62, R19, R34 ;  /* 0x00000022133e7220 */ /* 0x000fe20000410000 */
[----:B------:R-:W-:-:S05]  /*1620*/  SHF.L.U32 R15, R14, 0x10, RZ ;  /* 0x000000100e0f7819 */ /* 0x000fca00000006ff */
[----:B------:R-:W-:Y:S01]  /*1630*/  FMUL.FTZ R64, R15, R32 ;  /* 0x000000200f407220 */ /* 0x000fe20000410000 */
[----:B------:R-:W3:Y:S01]  /*1640*/  MUFU.EX2 R55, R55 ;  /* 0x0000003700377308 */ /* 0x000ee20000000800 */
[----:B0-----:R-:W-:-:S07]  /*1650*/  FFMA.FTZ R14, R60, R57, R62 ;  /* 0x000000393c0e7223 */ /* 0x001fce000001003e */
[----:B------:R-:W0:Y:S01]  /*1660*/  MUFU.EX2 R61, R61 ;  /* 0x0000003d003d7308 */ /* 0x000e220000000800 */
[----:B-1----:R-:W-:-:S04]  /*1670*/  FFMA.FTZ R14, R58, R14, R59 ;  /* 0x0000000e3a0e7223 */ /* 0x002fc8000001003b */
[----:B---3--:R-:W-:-:S05]  /*1680*/  FFMA.FTZ R16, R55, R14, R64 ;  /* 0x0000000e37107223 */ /* 0x008fca0000010040 */
        /* <DEDUP_REMOVED lines=46> */
[----:B-1----:R-:W-:-:S04]  /*1970*/  @!P2 IMAD.MOV.U32 R68, RZ, RZ, R15 ;  /* 0x000000ffff44a224 */ /* 0x002fc800078e000f */
[----:B------:R-:W0:Y:S01]  /*1980*/  @P3 LDS R65, [UR7+0x124] ;  /* 0x00012407ff413984 */ /* 0x000e220008000800 */
[----:B---3--:R-:W-:Y:S01]  /*1990*/  FFMA.FTZ R17, R16, R15, R17 ;  /* 0x0000000f10117223 */ /* 0x008fe20000010011 */
[----:B0-----:R-:W-:-:S04]  /*19a0*/  @P3 FFMA.FTZ R68, R65, R67, R68 ;  /* 0x0000004341443223 */ /* 0x001fc80000010044 */
        /* <DEDUP_REMOVED lines=12> */
.L_x_4946:
[----:B------:R-:W-:Y:S05]  /*1a70*/  BSYNC.RECONVERGENT B0 ;  /* 0x0000000000007941 */ /* 0x000fea0003800200 */
.L_x_4945:
[----:B------:R-:W-:Y:S01]  /*1a80*/  UIADD3 UR5, UPT, UPT, UR5, 0x1, URZ ;  /* 0x0000000105057890 */ /* 0x000fe2000fffe0ff */
[----:B------:R-:W-:Y:S01]  /*1a90*/  FFMA.FTZ R55, R55, R59, R64 ;  /* 0x0000003b37377223 */ /* 0x000fe20000010040 */
[----:B------:R-:W-:Y:S01]  /*1aa0*/  LEA R47, P1, R10, R47, 0x1 ;  /* 0x0000002f0a2f7211 */ /* 0x000fe200078208ff */
[----:B-----5:R-:W-:Y:S01]  /*1ab0*/  FFMA.FTZ R31, R56, R60, R31 ;  /* 0x0000003c381f7223 */ /* 0x020fe2000001001f */
[----:B------:R-:W-:Y:S01]  /*1ac0*/  UISETP.NE.AND UP0, UPT, UR5, URZ, UPT ;  /* 0x000000ff0500728c */ /* 0x000fe2000bf05270 */
[----:B------:R-:W-:Y:S01]  /*1ad0*/  LEA R53, P2, R8, R53, 0x2 ;  /* 0x0000003508357211 */ /* 0x000fe200078410ff */
[----:B------:R-:W-:Y:S01]  /*1ae0*/  FFMA.FTZ R30, R56, R57, R30 ;  /* 0x00000039381e7223 */ /* 0x000fe2000001001e */
[----:B------:R-:W-:Y:S01]  /*1af0*/  LEA R51, P3, R6, R51, 0x2 ;  /* 0x0000003306337211 */ /* 0x000fe200078610ff */
        /* <DEDUP_REMOVED lines=8> */
.L_x_4944:
[----:B--2---:R-:W1:Y:S01]  /*1b80*/  F2F.BF16.F32 R12, R30 ;  /* 0x0000001e000c7304 */ /* 0x004e620000202000 */
[----:B------:R-:W-:Y:S01]  /*1b90*/  BAR.SYNC.DEFER_BLOCKING 0x0 ;  /* 0x0000000000007b1d */ /* 0x000fe20000010000 */
[C---:B0-----:R-:W-:Y:S02]  /*1ba0*/  LEA R17, P0, R21.reuse, R4, 0x7 ;  /* 0x0000000415117211 */ /* 0x041fe400078038ff */
[----:B------:R-:W-:Y:S02]  /*1bb0*/  IADD3 R21, PT, PT, R21, 0x1, RZ ;  /* 0x0000000115157810 */ /* 0x000fe40007ffe0ff */
[----:B------:R-:W-:Y:S01]  /*1bc0*/  IADD3 R41, P1, PT, R41, 0x100, RZ ;  /* 0x0000010029297810 */ /* 0x000fe20007f3e0ff */
[----:B------:R-:W0:Y:S01]  /*1bd0*/  LDCU UR4, c[0x0][0x394] ;  /* 0x00007280ff0477ac */ /* 0x000e220008000800 */
[----:B------:R-:W-:Y:S01]  /*1be0*/  F2F.BF16.F32 R29, R29 ;  /* 0x0000001d001d7304 */ /* 0x000fe20000202000 */
[----:B------:R-:W-:Y:S01]  /*1bf0*/  IMAD.X R16, RZ, RZ, R20, P0 ;  /* 0x000000ffff107224 */ /* 0x000fe200000e0614 */
[----:B------:R-:W-:-:S02]  /*1c00*/  IADD3 R42, P2, PT, R42, 0x100, RZ ;  /* 0x000001002a2a7810 */ /* 0x000fc40007f5e0ff */
[----:B------:R-:W-:Y:S02]  /*1c10*/  IADD3 R44, P3, PT, R44, 0x100, RZ ;  /* 0x000001002c2c7810 */ /* 0x000fe40007f7e0ff */
[----:B------:R-:W-:Y:S01]  /*1c20*/  IADD3.X R40, PT, PT, RZ, R40, RZ, P1, !PT ;  /* 0x00000028ff287210 */ /* 0x000fe20000ffe4ff */
[----:B-1----:R-:W-:Y:S01]  /*1c30*/  IMAD.WIDE.U32 R12, R12, 0x10000, RZ ;  /* 0x000100000c0c7825 */ /* 0x002fe200078e00ff */
[----:B------:R-:W1:Y:S01]  /*1c40*/  F2F.BF16.F32 R14, R7 ;  /* 0x00000007000e7304 */ /* 0x000e620000202000 */
[----:B------:R-:W-:Y:S02]  /*1c50*/  IADD3.X R43, PT, PT, RZ, R43, RZ, P2, !PT ;  /* 0x0000002bff2b7210 */ /* 0x000fe400017fe4ff */
[----:B------:R-:W-:-:S05]  /*1c60*/  IADD3.X R45, PT, PT, RZ, R45, RZ, P3, !PT ;  /* 0x0000002dff2d7210 */ /* 0x000fca0001ffe4ff */
[----:B------:R-:W2:Y:S01]  /*1c70*/  F2F.BF16.F32 R31, R31 ;  /* 0x0000001f001f7304 */ /* 0x000ea20000202000 */
[----:B-1----:R-:W-:Y:S02]  /*1c80*/  PRMT R15, R29, 0x5410, R14 ;  /* 0x000054101d0f7816 */ /* 0x002fe4000000000e */
[----:B------:R-:W-:Y:S02]  /*1c90*/  LEA R14, P0, R17, R2, 0x1 ;  /* 0x00000002110e7211 */ /* 0x000fe400078008ff */
[----:B------:R-:W-:Y:S02]  /*1ca0*/  LOP3.LUT R13, R15, R13, RZ, 0xfc, !PT ;  /* 0x0000000d0f0d7212 */ /* 0x000fe400078efcff */
[----:B------:R-:W-:Y:S02]  /*1cb0*/  LEA.HI.X R15, R17, R3, R16, 0x1, P0 ;  /* 0x00000003110f7211 */ /* 0x000fe400000f0c10 */
[----:B--2---:R-:W-:Y:S02]  /*1cc0*/  LOP3.LUT R12, R12, R31, RZ, 0xfc, !PT ;  /* 0x0000001f0c0c7212 */ /* 0x004fe400078efcff */
[----:B0-----:R-:W-:-:S03]  /*1cd0*/  ISETP.NE.AND P0, PT, R21, UR4, PT ;  /* 0x0000000415007c0c */ /* 0x001fc6000bf05270 */
[----:B------:R0:W-:Y:S10]  /*1ce0*/  STG.E.64 desc[UR16][R14.64], R12 ;  /* 0x0000000c0e007986 */ /* 0x0001f4000c101b10 */
[----:B------:R-:W-:Y:S05]  /*1cf0*/  @P0 BRA `(.L_x_4948) ;  /* 0xffffffe800900947 */ /* 0x000fea000383ffff */
[----:B------:R-:W-:Y:S05]  /*1d00*/  EXIT ;  /* 0x000000000000794d */ /* 0x000fea0003800000 */
.L_x_4949:
        /* <DEDUP_REMOVED lines=15> */
.L_x_5154:


//--------------------- .text._Z25selective_scan_fwd_kernelI32Selective_Scan_fwd_kernel_traitsILi32ELi4ELi1ELb1ELb1ELb0ELb1EN3c108BFloat16EfEEv13SSMParamsBase --------------------------
	.section	.text._Z25selective_scan_fwd_kernelI32Selective_Scan_fwd_kernel_traitsILi32ELi4ELi1ELb1ELb1ELb0ELb1EN3c108BFloat16EfEEv13SSMParamsBase,"ax",@progbits
	.align	128
        .global         _Z25selective_scan_fwd_kernelI32Selective_Scan_fwd_kernel_traitsILi32ELi4ELi1ELb1ELb1ELb0ELb1EN3c108BFloat16EfEEv13SSMParamsBase
        .type           _Z25selective_scan_fwd_kernelI32Selective_Scan_fwd_kernel_traitsILi32ELi4ELi1ELb1ELb1ELb0ELb1EN3c108BFloat16EfEEv13SSMParamsBase,@function
        .size           _Z25selective_scan_fwd_kernelI32Selective_Scan_fwd_kernel_traitsILi32ELi4ELi1ELb1ELb1ELb0ELb1EN3c108BFloat16EfEEv13SSMParamsBase,(.L_x_5155 - _Z25selective_scan_fwd_kernelI32Selective_Scan_fwd_kernel_traitsILi32ELi4ELi1ELb1ELb1ELb0ELb1EN3c108BFloat16EfEEv13SSMParamsBase)
        .other          _Z25selective_scan_fwd_kernelI32Selective_Scan_fwd_kernel_traitsILi32ELi4ELi1ELb1ELb1ELb0ELb1EN3c108BFloat16EfEEv13SSMParamsBase,@"STO_CUDA_ENTRY STV_DEFAULT"
_Z25selective_scan_fwd_kernelI32Selective_Scan_fwd_kernel_traitsILi32ELi4ELi1ELb1ELb1ELb0ELb1EN3c108BFloat16EfEEv13SSMParamsBase:
.text._Z25selective_scan_fwd_kernelI32Selective_Scan_fwd_kernel_traitsILi32ELi4ELi1ELb1ELb1ELb0ELb1EN3c108BFloat16EfEEv13SSMParamsBase:
        /* <DEDUP_REMOVED lines=33> */
[----:B------:R-:W0:Y:S01]  /*0210*/  LDC R17, c[0x0][0x384] ;  /* 0x0000e100ff117b82 */ /* 0x000e220000000800 */
[----:B----4-:R-:W-:-:S05]  /*0220*/  IADD3 R9, PT, PT, RZ, -R7, RZ ;  /* 0x80000007ff097210 */ /* 0x010fca0007ffe0ff */
[----:B------:R-:W-:-:S04]  /*0230*/  IMAD R3, R9, R10, RZ ;  /* 0x0000000a09037224 */ /* 0x000fc800078e02ff */
[----:B------:R-:W-:Y:S01]  /*0240*/  IMAD.HI.U32 R7, R7, R3, R6 ;  /* 0x0000000307077227 */ /* 0x000fe200078e0006 */
[----:B------:R-:W-:-:S05]  /*0250*/  MOV R3, R2 ;  /* 0x0000000200037202 */ /* 0x000fca0000000f00 */
[----:B------:R-:W-:-:S05]  /*0260*/  IMAD.HI.U32 R2, R7, R3, RZ ;  /* 0x0000000307027227 */ /* 0x000fca00078e00ff */
[----:B--2---:R-:W-:-:S05]  /*0270*/  IADD3 R4, PT, PT, -R2, RZ, RZ ;  /* 0x000000ff02047210 */ /* 0x004fca0007ffe1ff */
[----:B------:R-:W-:-:S05]  /*0280*/  IMAD R3, R10, R4, R3 ;  /* 0x000000040a037224 */ /* 0x000fca00078e0203 */
[----:B------:R-:W-:Y:S01]  /*0290*/  ISETP.GT.U32.AND P1, PT, R10, R3, PT ;  /* 0x000000030a00720c */ /* 0x000fe20003f24070 */
[----:B------:R-:W-:Y:S02]  /*02a0*/  UIMAD.WIDE.U32 UR6, UR18, UR12, URZ ;  /* 0x0000000c120672a5 */ /* 0x000fe4000f8e00ff */
[----:B------:R-:W-:Y:S02]  /*02b0*/  UIMAD.WIDE.U32 UR4, UR18, UR8, URZ ;  /* 0x00000008120472a5 */ /* 0x000fe4000f8e00ff */
[----:B------:R-:W-:Y:S01]  /*02c0*/  UIMAD UR8, UR18, UR13, UR7 ;  /* 0x0000000d120872a4 */ /* 0x000fe2000f8e0207 */
[----:B------:R-:W2:Y:S07]  /*02d0*/  LDCU.64 UR12, c[0x0][0x3b0] ;  /* 0x00007600ff0c77ac */ /* 0x000eae0008000a00 */
[----:B------:R-:W-:-:S04]  /*02e0*/  @!P1 IADD3 R3, PT, PT, R3, -R10, RZ ;  /* 0x8000000a03039210 */ /* 0x000fc80007ffe0ff */
[----:B------:R-:W-:Y:S01]  /*02f0*/  ISETP.GE.U32.AND P0, PT, R3, R10, PT ;  /* 0x0000000a0300720c */ /* 0x000fe20003f06070 */
[----:B------:R-:W-:Y:S01]  /*0300*/  @!P1 VIADD R2, R2, 0x1 ;  /* 0x0000000102029836 */ /* 0x000fe20000000000 */
[----:B------:R-:W-:Y:S01]  /*0310*/  UIMAD UR9, UR18, UR9, UR5 ;  /* 0x00000009120972a4 */ /* 0x000fe2000f8e0205 */
[----:B------:R-:W-:Y:S01]  /*0320*/  LOP3.LUT R3, R0, R11, RZ, 0x3c, !PT ;  /* 0x0000000b00037212 */ /* 0x000fe200078e3cff */
[----:B------:R-:W-:Y:S01]  /*0330*/  IMAD.U32 R7, RZ, RZ, UR5 ;  /* 0x00000005ff077e24 */ /* 0x000fe2000f8e00ff */
[----:B------:R-:W-:Y:S02]  /*0340*/  MOV R9, UR7 ;  /* 0x0000000700097c02 */ /* 0x000fe40008000f00 */
[----:B------:R-:W-:Y:S02]  /*0350*/  ISETP.GE.AND P2, PT, R3, RZ, PT ;  /* 0x000000ff0300720c */ /* 0x000fe40003f46270 */
[----:B------:R-:W-:-:S04]  /*0360*/  ISETP.NE.AND P1, PT, R11, RZ, PT ;  /* 0x000000ff0b00720c */ /* 0x000fc80003f25270 */
[----:B------:R-:W-:Y:S02]  /*0370*/  @P0 IADD3 R2, PT, PT, R2, 0x1, RZ ;  /* 0x0000000102020810 */ /* 0x000fe40007ffe0ff */
[----:B------:R-:W-:Y:S02]  /*0380*/  ISETP.GE.AND P0, PT, R39, 0x1, PT ;  /* 0x000000012700780c */ /* 0x000fe40003f06270 */
[----:B------:R-:W-:Y:S02]  /*0390*/  MOV R6, UR4 ;  /* 0x0000000400067c02 */ /* 0x000fe40008000f00 */
[----:B------:R-:W-:Y:S02]  /*03a0*/  MOV R8, UR6 ;  /* 0x0000000600087c02 */ /* 0x000fe40008000f00 */
[----:B------:R-:W-:Y:S02]  /*03b0*/  MOV R7, UR9 ;  /* 0x0000000900077c02 */ /* 0x000fe40008000f00 */
[----:B------:R-:W-:Y:S01]  /*03c0*/  MOV R9, UR8 ;  /* 0x0000000800097c02 */ /* 0x000fe20008000f00 */
[----:B--2---:R-:W-:Y:S01]  /*03d0*/  UIMAD.WIDE.U32 UR4, UR18, UR12, URZ ;  /* 0x0000000c120472a5 */ /* 0x004fe2000f8e00ff */
        /* <DEDUP_REMOVED lines=8> */
[----:B01-3--:R-:W-:Y:S06]  /*0460*/  @!P0 EXIT ;  /* 0x000000000000894d */ /* 0x00bfec0003800000 */
        /* <DEDUP_REMOVED lines=32> */
[C---:B------:R-:W-:Y:S02]  /*0670*/  IMAD R41, R0.reuse, R3, R33 ;  /* 0x0000000300297224 */ /* 0x040fe400078e0221 */
[----:B------:R-:W-:Y:S01]  /*0680*/  IMAD.MOV.U32 R40, RZ, RZ, R32 ;  /* 0x000000ffff287224 */ /* 0x000fe200078e0020 */
[----:B------:R-:W2:Y:S01]  /*0690*/  LDC.64 R22, c[0x0][0x440] ;  /* 0x00011000ff167b82 */ /* 0x000ea20000000a00 */
[----:B-1----:R-:W-:-:S04]  /*06a0*/  IMAD.WIDE.U32 R24, R0, R10, RZ ;  /* 0x0000000a00187225 */ /* 0x002fc800078e00ff */
[----:B------:R-:W-:-:S03]  /*06b0*/  IMAD R25, R0, R11, R25 ;  /* 0x0000000b00197224 */ /* 0x000fc600078e0219 */
[----:B------:R-:W1:Y:S01]  /*06c0*/  LDC.64 R30, c[0x0][0x420] ;  /* 0x00010800ff1e7b82 */ /* 0x000e620000000a00 */
[----:B----4-:R-:W-:-:S04]  /*06d0*/  IMAD.WIDE.U32 R42, R0, R8, RZ ;  /* 0x00000008002a7225 */ /* 0x010fc800078e00ff */
[----:B------:R-:W-:Y:S02]  /*06e0*/  IMAD R32, R0, R9, R43 ;  /* 0x0000000900207224 */ /* 0x000fe400078e022b */
[----:B------:R-:W-:Y:S01]  /*06f0*/  IMAD R0, R39, UR4, RZ ;  /* 0x0000000427007c24 */ /* 0x000fe2000f8e02ff */
[----:B------:R-:W4:Y:S01]  /*0700*/  LDC.64 R28, c[0x0][0x430] ;  /* 0x00010c00ff1c7b82 */ /* 0x000f220000000a00 */
[----:B---3--:R-:W-:Y:S01]  /*0710*/  IMAD.WIDE.U32 R10, R6, UR18, R26 ;  /* 0x00000012060a7c25 */ /* 0x008fe2000f8e001a */
[----:B------:R-:W-:-:S04]  /*0720*/  USEL UR4, UR4, 0x1, !UP0 ;  /* 0x0000000104047887 */ /* 0x000fc8000c000000 */
[----:B------:R-:W-:Y:S02]  /*0730*/  UIADD3 UR6, UPT, UPT, -UR4, URZ, URZ ;  /* 0x000000ff04067290 */ /* 0x000fe4000fffe1ff */
[----:B------:R-:W3:Y:S01]  /*0740*/  LDC.64 R20, c[0x0][0x478] ;  /* 0x00011e00ff147b82 */ /* 0x000ee20000000a00 */
[----:B--2---:R-:W-:-:S04]  /*0750*/  LEA R33, P0, R42, R22, 0x2 ;  /* 0x000000162a217211 */ /* 0x004fc800078010ff */
[----:B------:R-:W-:-:S03]  /*0760*/  LEA.HI.X R32, R42, R23, R32, 0x2, P0 ;  /* 0x000000172a207211 */ /* 0x000fc600000f1420 */
        /* <DEDUP_REMOVED lines=17> */
.L_x_4964:
        /* <DEDUP_REMOVED lines=28> */
.L_x_4950:
        /* <DEDUP_REMOVED lines=48> */
.L_x_4953:
[----:B------:R-:W-:Y:S05]  /*0d40*/  BSYNC.RECONVERGENT B0 ;  /* 0x0000000000007941 */ /* 0x000fea0003800200 */
.L_x_4952:
        /* <DEDUP_REMOVED lines=32> */
.L_x_4955:
[----:B------:R-:W-:Y:S05]  /*0f50*/  BSYNC.RECONVERGENT B0 ;  /* 0x0000000000007941 */ /* 0x000fea0003800200 */
.L_x_4954:
        /* <DEDUP_REMOVED lines=32> */
.L_x_4957:
[----:B------:R-:W-:Y:S05]  /*1160*/  BSYNC.RECONVERGENT B0 ;  /* 0x0000000000007941 */ /* 0x000fea0003800200 */
.L_x_4956:
        /* <DEDUP_REMOVED lines=32> */
.L_x_4959:
[----:B------:R-:W-:Y:S05]  /*1370*/  BSYNC.RECONVERGENT B0 ;  /* 0x0000000000007941 */ /* 0x000fea0003800200 */
.L_x_4958:
[----:B------:R-:W-:Y:S01]  /*1380*/  FMUL.FTZ R42, R15, R46 ;  /* 0x0000002e0f2a7220 */ /* 0x000fe20000410000 */
[----:B------:R-:W-:Y:S01]  /*1390*/  FMUL.FTZ R45, R22, R49 ;  /* 0x00000031162d7220 */ /* 0x000fe20000410000 */
[----:B------:R-:W-:Y:S01]  /*13a0*/  FMUL.FTZ R44, R21, R48 ;  /* 0x00000030152c7220 */ /* 0x000fe20000410000 */
[----:B------:R-:W-:-:S07]  /*13b0*/  FMUL.FTZ R43, R20, R47 ;  /* 0x0000002f142b7220 */ /* 0x000fce0000410000 */
.L_x_4951:
        /* <DEDUP_REMOVED lines=27> */
.L_x_4963:
[----:B0-----:R-:W-:Y:S01]  /*1570*/  IMAD.MOV.U32 R24, RZ, RZ, R62 ;  /* 0x000000ffff187224 */ /* 0x001fe200078e003e */
[----:B------:R-:W-:-:S05]  /*1580*/  MOV R25, R61 ;  /* 0x0000003d00197202 */ /* 0x000fca0000000f00 */
[----:B------:R0:W3:Y:S01]  /*1590*/  LDG.E R26, desc[UR16][R24.64] ;  /* 0x00000010181a7981 */ /* 0x0000e2000c1e1900 */
        /* <DEDUP_REMOVED lines=20> */
[----:B------:R-:W-:Y:S01]  /*16e0*/  IMAD.U32 R68, R22, 0x10000, RZ ;  /* 0x0001000016447824 */ /* 0x000fe200078e00ff */
[----:B------:R-:W-:Y:S02]  /*16f0*/  PRMT R22, R23, 0x7632, R22 ;  /* 0x0000763217167816 */ /* 0x000fe40000000016 */
[----:B------:R-:W-:Y:S01]  /*1700*/  SHF.L.U32 R27, R27, 0x10, RZ ;  /* 0x000000101b1b7819 */ /* 0x000fe200000006ff */
[----:B------:R-:W-:Y:S01]  /*1710*/  FMUL.FTZ R71, R68, R45 ;  /* 0x0000002d44477220 */ /* 0x000fe20000410000 */
[----:B------:R-:W-:-:S02]  /*1720*/  SHF.L.U32 R72, R23, 0x10, RZ ;  /* 0x0000001017487819 */ /* 0x000fc400000006ff */
[----:B------:R-:W3:Y:S01]  /*1730*/  MUFU.EX2 R67, R67 ;  /* 0x0000004300437308 */ /* 0x000ee20000000800 */
[----:B------:R-:W-:Y:S01]  /*1740*/  FMUL.FTZ R70, R27, R44 ;  /* 0x0000002c1b467220 */ /* 0x000fe20000410000 */
[----:B------:R-:W-:Y:S01]  /*1750*/  SHF.L.U32 R23, R22, 0x10, RZ ;  /* 0x0000001016177819 */ /* 0x000fe200000006ff */
[----:B------:R-:W-:-:S04]  /*1760*/  FMUL.FTZ R72, R72, R43 ;  /* 0x0000002b48487220 */ /* 0x000fc80000410000 */
[----:B------:R-:W-:Y:S01]  /*1770*/  FMUL.FTZ R68, R23, R42 ;  /* 0x0000002a17447220 */ /* 0x000fe20000410000 */
[----:B------:R-:W0:Y:S01]  /*1780*/  MUFU.EX2 R65, R65 ;  /* 0x0000004100417308 */ /* 0x000e220000000800 */
[----:B-1----:R-:W-:-:S07]  /*1790*/  FFMA.FTZ R22, R71, R69, R70 ;  /* 0x0000004547167223 */ /* 0x002fce0000010046 */
[----:B------:R-:W1:Y:S01]  /*17a0*/  MUFU.EX2 R74, R74 ;  /* 0x0000004a004a7308 */ /* 0x000e620000000800 */
[----:B---3--:R-:W-:-:S04]  /*17b0*/  FFMA.FTZ R22, R67, R22, R72 ;  /* 0x0000001643167223 */ /* 0x008fc80000010048 */
[----:B0-----:R-:W-:-:S05]  /*17c0*/  FFMA.FTZ R24, R65, R22, R68 ;  /* 0x0000001641187223 */ /* 0x001fca0000010044 */
[----:B------:R-:W0:Y:S01]  /*17d0*/  SHFL.UP PT, R23, R24, 0x1, RZ ;  /* 0x0420000018177989 */ /* 0x000e2200000e00ff */
[----:B-1----:R-:W-:-:S04]  /*17e0*/  FMUL.FTZ R22, R74, R69 ;  /* 0x000000454a167220 */ /* 0x002fc80000410000 */
        /* <DEDUP_REMOVED lines=60> */
.L_x_4962:
[----:B------:R-:W-:Y:S05]  /*1bb0*/  BSYNC.RECONVERGENT B0 ;  /* 0x0000000000007941 */ /* 0x000fea0003800200 */
.L_x_4961:
        /* <DEDUP_REMOVED lines=16> */
.L_x_4960:
[----:B0-----:R-:W0:Y:S01]  /*1cc0*/  F2F.BF16.F32 R24, R40 ;  /* 0x0000002800187304 */ /* 0x001e220000202000 */
[----:B------:R-:W-:Y:S01]  /*1cd0*/  BAR.SYNC.DEFER_BLOCKING 0x0 ;  /* 0x0000000000007b1d */ /* 0x000fe20000010000 */
[----:B------:R-:W-:-:S05]  /*1ce0*/  IMAD.SHL.U32 R27, R28, 0x80, RZ ;  /* 0x000000801c1b7824 */ /* 0x000fca00078e00ff */
[----:B------:R-:W-:Y:S01]  /*1cf0*/  IADD3 R45, P0, PT, R27, R12, RZ ;  /* 0x0000000c1b2d7210 */ /* 0x000fe20007f1e0ff */
[----:B--2---:R-:W-:Y:S01]  /*1d00*/  F2F.BF16.F32 R20, R39 ;  /* 0x0000002700147304 */ /* 0x004fe20000202000 */
[----:B------:R-:W1:Y:S02]  /*1d10*/  LDCU UR4, c[0x0][0x394] ;  /* 0x00007280ff0477ac */ /* 0x000e640008000800 */
[----:B------:R-:W-:Y:S01]  /*1d20*/  IADD3.X R42, PT, PT, RZ, R31, RZ, P0, !PT ;  /* 0x0000001fff2a7210 */ /* 0x000fe200007fe4ff */
[----:B0-----:R-:W-:-:S04]  /*1d30*/  IMAD.WIDE.U32 R24, R24, 0x10000, RZ ;  /* 0x0001000018187825 */ /* 0x001fc800078e00ff */
        /* <DEDUP_REMOVED lines=24> */
[----:B0-----:R-:W-:Y:S01]  /*1ec0*/  IMAD.U32 R20, R22, 0x10000, RZ ;  /* 0x0001000016147824 */ /* 0x001fe200078e00ff */
[----:B------:R-:W-:Y:S02]  /*1ed0*/  SHF.R.U32.HI R45, RZ, 0x10, R23 ;  /* 0x00000010ff2d7819 */ /* 0x000fe40000011617 */
        /* <DEDUP_REMOVED lines=15> */
[----:B------:R-:W3:Y:S01]  /*1fd0*/  MUFU.RCP R23, R23 ;  /* 0x0000001700177308 */ /* 0x000ee20000001000 */
[----:B0-----:R-:W-:-:S07]  /*1fe0*/  FADD.FTZ R44, R25, 1 ;  /* 0x3f800000192c7421 */ /* 0x001fce0000010000 */
[----:B------:R-:W0:Y:S01]  /*1ff0*/  MUFU.RCP R44, R44 ;  /* 0x0000002c002c7308 */ /* 0x000e220000001000 */
[----:B--2---:R-:W-:-:S04]  /*2000*/  FMUL.FTZ R42, R43, R24 ;  /* 0x000000182b2a7220 */ /* 0x004fc80000410000 */
[----:B------:R-:W-:-:S03]  /*2010*/  FMUL.FTZ R42, R42, R39 ;  /* 0x000000272a2a7220 */ /* 0x000fc60000410000 */
[----:B------:R-:W2:Y:S01]  /*2020*/  MUFU.RCP R47, R22 ;  /* 0x00000016002f7308 */ /* 0x000ea20000001000 */
[----:B---3--:R-:W-:-:S04]  /*2030*/  FMUL.FTZ R21, R26, R23 ;  /* 0x000000171a157220 */ /* 0x008fc80000410000 */
[----:B------:R-:W-:Y:S01]  /*2040*/  FMUL.FTZ R40, R21, R40 ;  /* 0x0000002815287220 */ /* 0x000fe20000410000 */
[----:B------:R-:W-:Y:S02]  /*2050*/  IADD3.X R21, PT, PT, RZ, R29, RZ, P0, !PT ;  /* 0x0000001dff157210 */ /* 0x000fe400007fe4ff */
[----:B------:R-:W-:Y:S01]  /*2060*/  F2F.BF16.F32 R42, R42 ;  /* 0x0000002a002a7304 */ /* 0x000fe20000202000 */
[----:B0-----:R-:W-:-:S04]  /*2070*/  FMUL.FTZ R24, R45, R44 ;  /* 0x0000002c2d187220 */ /* 0x001fc80000410000 */
[----:B------:R-:W-:-:S03]  /*2080*/  FMUL.FTZ R24, R24, R15 ;  /* 0x0000000f18187220 */ /* 0x000fc60000410000 */
[----:B------:R-:W0:Y:S01]  /*2090*/  F2F.BF16.F32 R23, R40 ;  /* 0x0000002800177304 */ /* 0x000e220000202000 */
[----:B--2---:R-:W-:-:S04]  /*20a0*/  FMUL.FTZ R20, R20, R47 ;  /* 0x0000002f14147220 */ /* 0x004fc80000410000 */
[----:B------:R-:W-:Y:S01]  /*20b0*/  FMUL.FTZ R41, R20, R41 ;  /* 0x0000002914297220 */ /* 0x000fe20000410000 */
[C---:B------:R-:W-:Y:S02]  /*20c0*/  LEA R20, P0, R27.reuse, R2, 0x1 ;  /* 0x000000021b147211 */ /* 0x040fe400078008ff */
[----:B------:R-:W2:Y:S02]  /*20d0*/  F2F.BF16.F32 R15, R24 ;  /* 0x00000018000f7304 */ /* 0x000ea40000202000 */
[----:B------:R-:W-:Y:S02]  /*20e0*/  LEA.HI.X R21, R27, R3, R21, 0x1, P0 ;  /* 0x000000031b157211 */ /* 0x000fe400000f0c15 */
[----:B-1----:R-:W-:Y:S01]  /*20f0*/  ISETP.NE.AND P0, PT, R28, UR4, PT ;  /* 0x000000041c007c0c */ /* 0x002fe2000bf05270 */
[----:B0-----:R-:W-:-:S03]  /*2100*/  IMAD.WIDE.U32 R22, R23, 0x10000, RZ ;  /* 0x0001000017167825 */ /* 0x001fc600078e00ff */
[----:B------:R-:W0:Y:S01]  /*2110*/  F2F.BF16.F32 R41, R41 ;  /* 0x0000002900297304 */ /* 0x000e220000202000 */
[----:B--2---:R-:W-:-:S04]  /*2120*/  PRMT R15, R42, 0x5410, R15 ;  /* 0x000054102a0f7816 */ /* 0x004fc8000000000f */
[----:B------:R-:W-:Y:S02]  /*2130*/  LOP3.LUT R23, R15, R23, RZ, 0xfc, !PT ;  /* 0x000000170f177212 */ /* 0x000fe400078efcff */
[----:B0-----:R-:W-:-:S05]  /*2140*/  LOP3.LUT R22, R22, R41, RZ, 0xfc, !PT ;  /* 0x0000002916167212 */ /* 0x001fca00078efcff */
[----:B------:R0:W-:Y:S01]  /*2150*/  STG.E.64 desc[UR16][R20.64], R22 ;  /* 0x0000001614007986 */ /* 0x0001e2000c101b10 */
[----:B------:R-:W-:Y:S05]  /*2160*/  @P0 BRA `(.L_x_4964) ;  /* 0xffffffe400c40947 */ /* 0x000fea000383ffff */
[----:B------:R-:W-:Y:S05]  /*2170*/  EXIT ;  /* 0x000000000000794d */ /* 0x000fea0003800000 */
.L_x_4965:
        /* <DEDUP_REMOVED lines=16> */
.L_x_5155:


//--------------------- .text._Z25selective_scan_fwd_kernelI32Selective_Scan_fwd_kernel_traitsILi32ELi4ELi1ELb1ELb1ELb1ELb0EN3c108BFloat16EfEEv13SSMParamsBase --------------------------
	.section	.text._Z25selective_scan_fwd_kernelI32Selective_Scan_fwd_kernel_traitsILi32ELi4ELi1ELb1ELb1ELb1ELb0EN3c108BFloat16EfEEv13SSMParamsBase,"ax",@progbits
	.align	128
        .global         _Z25selective_scan_fwd_kernelI32Selective_Scan_fwd_kernel_traitsILi32ELi4ELi1ELb1ELb1ELb1ELb0EN3c108BFloat16EfEEv13SSMParamsBase
        .type           _Z25selective_scan_fwd_kernelI32Selective_Scan_fwd_kernel_traitsILi32ELi4ELi1ELb1ELb1ELb1ELb0EN3c108BFloat16EfEEv13SSMParamsBase,@function
        .size           _Z25selective_scan_fwd_kernelI32Selective_Scan_fwd_kernel_traitsILi32ELi4ELi1ELb1ELb1ELb1ELb0EN3c108BFloat16EfEEv13SSMParamsBase,(.L_x_5156 - _Z25selective_scan_fwd_kernelI32Selective_Scan_fwd_kernel_traitsILi32ELi4ELi1ELb1ELb1ELb1ELb0EN3c108BFloat16EfEEv13SSMParamsBase)
        .other          _Z25selective_scan_fwd_kernelI32Selective_Scan_fwd_kernel_traitsILi32ELi4ELi1ELb1ELb1ELb1ELb0EN3c108BFloat16EfEEv13SSMParamsBase,@"STO_CUDA_ENTRY STV_DEFAULT"
_Z25selective_scan_fwd_kernelI32Selective_Scan_fwd_kernel_traitsILi32ELi4ELi1ELb1ELb1ELb1ELb0EN3c108BFloat16EfEEv13SSMParamsBase:
.text._Z25selective_scan_fwd_kernelI32Selective_Scan_fwd_kernel_traitsILi32ELi4ELi1ELb1ELb1ELb1ELb0EN3c108BFloat16EfEEv13SSMParamsBase:
        /* <DEDUP_REMOVED lines=26> */
[----:B---3--:R-:W-:Y:S02]  /*01a0*/  VIADD R6, R8, 0xffffffe ;  /* 0x0ffffffe08067836 */ /* 0x008fe40000000000 */
        /* <DEDUP_REMOVED lines=8> */
[----:B0-----:R-:W-:-:S04]  /*0230*/  IMAD.HI.U32 R4, R7, R2, RZ ;  /* 0x0000000207047227 */ /* 0x001fc800078e00ff */
[----:B------:R-:W-:-:S04]  /*0240*/  IMAD.MOV R3, RZ, RZ, -R4 ;  /* 0x000000ffff037224 */ /* 0x000fc800078e0a04 */
[----:B------:R-:W-:-:S05]  /*0250*/  IMAD R2, R9, R3, R2 ;  /* 0x0000000309027224 */ /* 0x000fca00078e0202 */
[----:B------:R-:W-:-:S13]  /*0260*/  ISETP.GT.U32.AND P1, PT, R9, R2, PT ;  /* 0x000000020900720c */ /* 0x000fda0003f24070 */
[----:B------:R-:W-:-:S04]  /*0270*/  @!P1 IADD3 R2, PT, PT, R2, -R9, RZ ;  /* 0x8000000902029210 */ /* 0x000fc80007ffe0ff */
[----:B------:R-:W-:Y:S02]  /*0280*/  ISETP.GE.U32.AND P0, PT, R2, R9, PT ;  /* 0x000000090200720c */ /* 0x000fe40003f06070 */
[----:B------:R-:W-:Y:S01]  /*0290*/  LOP3.LUT R2, R0, R11, RZ, 0x3c, !PT ;  /* 0x0000000b00027212 */ /* 0x000fe200078e3cff */
[----:B------:R-:W0:Y:S01]  /*02a0*/  LDC.64 R8, c[0x0][0x460] ;  /* 0x00011800ff087b82 */ /* 0x000e220000000a00 */
[----:B------:R-:W-:Y:S02]  /*02b0*/  @!P1 IADD3 R4, PT, PT, R4, 0x1, RZ ;  /* 0x0000000104049810 */ /* 0x000fe40007ffe0ff */
[----:B------:R-:W-:Y:S02]  /*02c0*/  ISETP.GE.AND P2, PT, R2, RZ, PT ;  /* 0x000000ff0200720c */ /* 0x000fe40003f46270 */
[----:B------:R-:W-:-:S05]  /*02d0*/  ISETP.NE.AND P1, PT, R11, RZ, PT ;  /* 0x000000ff0b00720c */ /* 0x000fca0003f25270 */
[----:B------:R-:W-:-:S05]  /*02e0*/  @P0 VIADD R4, R4, 0x1 ;  /* 0x0000000104040836 */ /* 0x000fca0000000000 */
[----:B------:R-:W-:-:S04]  /*02f0*/  MOV R19, R4 ;  /* 0x0000000400137202 */ /* 0x000fc80000000f00 */
[----:B------:R-:W-:Y:S02]  /*0300*/  @!P2 IADD3 R19, PT, PT, -R19, RZ, RZ ;  /* 0x000000ff1313a210 */ /* 0x000fe40007ffe1ff */
[----:B------:R-:W-:Y:S02]  /*0310*/  @!P1 LOP3.LUT R19, RZ, R11, RZ, 0x33, !PT ;  /* 0x0000000bff139212 */ /* 0x000fe400078e33ff */
[----:B------:R-:W3:Y:S01]  /*0320*/  LDC.64 R10, c[0x0][0x468] ;  /* 0x00011a00ff0a7b82 */ /* 0x000ee20000000a00 */
[----:B------:R-:W-:Y:S01]  /*0330*/  ISETP.GE.AND P0, PT, R18, 0x1, PT ;  /* 0x000000011200780c */ /* 0x000fe20003f06270 */
[----:B------:R-:W-:Y:S02]  /*0340*/  UIMAD.WIDE.U32 UR4, UR20, UR8, URZ ;  /* 0x00000008140472a5 */ /* 0x000fe4000f8e00ff */
[----:B------:R-:W-:Y:S02]  /*0350*/  UIMAD.WIDE.U32 UR6, UR20, UR12, URZ ;  /* 0x0000000c140672a5 */ /* 0x000fe4000f8e00ff */
[----:B------:R-:W-:-:S02]  /*0360*/  UIMAD UR9, UR20, UR9, UR5 ;  /* 0x00000009140972a4 */ /* 0x000fc4000f8e0205 */
[----:B------:R-:W-:Y:S01]  /*0370*/  UIMAD UR8, UR20, UR13, UR7 ;  /* 0x0000000d140872a4 */ /* 0x000fe2000f8e0207 */
[----:B------:R-:W-:Y:S01]  /*0380*/  MOV R2, UR4 ;  /* 0x0000000400027c02 */ /* 0x000fe20008000f00 */
[----:B------:R-:W-:Y:S01]  /*0390*/  IMAD.U32 R6, RZ, RZ, UR6 ;  /* 0x00000006ff067e24 */ /* 0x000fe2000f8e00ff */
[----:B------:R-:W-:Y:S01]  /*03a0*/  MOV R3, UR5 ;  /* 0x0000000500037c02 */ /* 0x000fe20008000f00 */
[----:B------:R-:W-:Y:S01]  /*03b0*/  UIMAD.WIDE.U32 UR4, UR20, UR16, URZ ;  /* 0x00000010140472a5 */ /* 0x000fe2000f8e00ff */
[----:B------:R-:W-:Y:S01]  /*03c0*/  MOV R7, UR7 ;  /* 0x0000000700077c02 */ /* 0x000fe20008000f00 */
[----:B------:R-:W-:Y:S01]  /*03d0*/  IMAD.U32 R7, RZ, RZ, UR8 ;  /* 0x00000008ff077e24 */ /* 0x000fe2000f8e00ff */
[----:B------:R-:W-:Y:S01]  /*03e0*/  MOV R3, UR9 ;  /* 0x0000000900037c02 */ /* 0x000fe20008000f00 */
[----:B-12---:R-:W-:Y:S08]  /*03f0*/  @!P0 EXIT ;  /* 0x000000000000894d */ /* 0x006ff00003800000 */
[C---:B------:R-:W-:Y:S01]  /*0400*/  IMAD.WIDE.U32 R2, R0.reuse, UR10, R2 ;  /* 0x0000000a00027c25 */ /* 0x040fe2000f8e0002 */
[----:B------:R-:W-:Y:S01]  /*0410*/  SHF.R.S32.HI R23, RZ, 0x1f, R19 ;  /* 0x0000001fff177819 */ /* 0x000fe20000011413 */
[----:B------:R-:W1:Y:S01]  /*0420*/  LDCU.64 UR6, c[0x0][0x3d0] ;  /* 0x00007a00ff0677ac */ /* 0x000e620008000a00 */
[----:B------:R-:W2:Y:S01]  /*0430*/  LDC.64 R30, c[0x0][0x428] ;  /* 0x00010a00ff1e7b82 */ /* 0x000ea20000000a00 */
[----:B------:R-:W-:Y:S01]  /*0440*/  IMAD R47, R0, UR11, R3 ;  /* 0x0000000b002f7c24 */ /* 0x000fe2000f8e0203 */
[C---:B0-----:R-:W-:Y:S01]  /*0450*/  LEA R46, P0, R2.reuse, R8, 0x1 ;  /* 0x00000008022e7211 */ /* 0x041fe200078008ff */
[----:B------:R-:W-:Y:S01]  /*0460*/  UIMAD UR5, UR20, UR17, UR5 ;  /* 0x00000011140572a4 */ /* 0x000fe2000f8e0205 */
[----:B------:R-:W-:Y:S01]  /*0470*/  IMAD R4, R23, R40, RZ ;  /* 0x0000002817047224 */ /* 0x000fe200078e02ff */
[----:B------:R-:W0:Y:S01]  /*0480*/  S2R R27, SR_TID.X ;  /* 0x00000000001b7919 */ /* 0x000e220000002100 */
[----:B------:R-:W-:Y:S01]  /*0490*/  LEA.HI.X R47, R2, R9, R47, 0x1, P0 ;  /* 0x00000009022f7211 */ /* 0x000fe200000f0c2f */
[----:B------:R-:W-:Y:S01]  /*04a0*/  IMAD.WIDE.U32 R6, R0, UR14, R6 ;  /* 0x0000000e00067c25 */ /* 0x000fe2000f8e0006 */
[----:B------:R-:W4:Y:S01]  /*04b0*/  LDC.64 R20, c[0x0][0x3e8] ;  /* 0x0000fa00ff147b82 */ /* 0x000f220000000a00 */
[----:B------:R-:W0:Y:S02]  /*04c0*/  LDCU.U8 UR9, c[0x0][0x39e] ;  /* 0x000073c0ff0977ac */ /* 0x000e240008000000 */
[C---:B------:R-:W-:Y:S01]  /*04d0*/  IMAD R41, R19.reuse, R41, R4 ;  /* 0x0000002913297224 */ /* 0x040fe200078e0204 */
[----:B---3--:R-:W-:Y:S01]  /*04e0*/  LEA R44, P0, R6, R10, 0x1 ;  /* 0x0000000a062c7211 */ /* 0x008fe200078008ff */
[----:B------:R-:W-:-:S03]  /*04f0*/  IMAD.WIDE.U32 R2, R19, R40, UR4 ;  /* 0x0000000413027e25 */ /* 0x000fc6000f8e0028 */
[----:B------:R-:W3:Y:S01]  /*0500*/  LDC.64 R4, c[0x0][0x3a0] ;  /* 0x0000e800ff047b82 */ /* 0x000ee20000000a00 */
[----:B------:R-:W-:Y:S01]  /*0510*/  IMAD R45, R0, UR15, R7 ;  /* 0x0000000f002d7c24 */ /* 0x000fe2000f8e0207 */
[----:B------:R-:W-:Y:S01]  /*0520*/  LEA R42, P1, R2, R42, 0x1 ;  /* 0x0000002a022a7211 */ /* 0x000fe200078208ff */
[----:B-1----:R-:W-:Y:S01]  /*0530*/  UIMAD.WIDE.U32 UR4, UR20, UR6, URZ ;  /* 0x00000006140472a5 */ /* 0x002fe2000f8e00ff */
[----:B------:R-:W-:Y:S01]  /*0540*/  IADD3 R41, PT, PT, R3, R41, RZ ;  /* 0x0000002903297210 */ /* 0x000fe20007ffe0ff */
[----:B------:R-:W1:Y:S01]  /*0550*/  LDCU UR6, c[0x0][0x38c] ;  /* 0x00007180ff0677ac */ /* 0x000e620008000800 */
[----:B------:R-:W-:Y:S02]  /*0560*/  LEA.HI.X R45, R6, R11, R45, 0x1, P0 ;  /* 0x0000000b062d7211 */ /* 0x000fe400000f0c2d */
[----:B------:R-:W0:Y:S01]  /*0570*/  LDC R29, c[0x0][0x384] ;  /* 0x0000e100ff1d7b82 */ /* 0x000e220000000800 */
[----:B------:R-:W-:Y:S01]  /*0580*/  LEA.HI.X R41, R2, R43, R41, 0x1, P1 ;  /* 0x0000002b02297211 */ /* 0x000fe200008f0c29 */
[----:B------:R-:W-:Y:S01]  /*0590*/  UIMAD UR5, UR20, UR7, UR5 ;  /* 0x00000007140572a4 */ /* 0x000fe2000f8e0205 */
[----:B--2---:R-:W-:-:S04]  /*05a0*/  IMAD.WIDE.U32 R24, R0, R30, RZ ;  /* 0x0000001e00187225 */ /* 0x004fc800078e00ff */
[----:B------:R-:W-:Y:S01]  /*05b0*/  IMAD R31, R0, R31, R25 ;  /* 0x0000001f001f7224 */ /* 0x000fe200078e0219 */
[----:B------:R-:W2:Y:S01]  /*05c0*/  LDC.64 R16, c[0x0][0x450] ;  /* 0x00011400ff107b82 */ /* 0x000ea20000000a00 */
[-C--:B----4-:R-:W-:Y:S02]  /*05d0*/  IMAD R30, R23, R20.reuse, RZ ;  /* 0x00000014171e7224 */ /* 0x090fe400078e02ff */
[----:B------:R-:W-:-:S04]  /*05e0*/  IMAD.WIDE.U32 R22, R19, R20, UR4 ;  /* 0x0000000413167e25 */ /* 0x000fc8000f8e0014 */
[----:B------:R-:W-:Y:S01]  /*05f0*/  IMAD R21, R19, R21, R30 ;  /* 0x0000001513157224 */ /* 0x000fe200078e021e */
[----:B------:R-:W4:Y:S01]  /*0600*/  LDC.64 R14, c[0x0][0x440] ;  /* 0x00011000ff0e7b82 */ /* 0x000f220000000a00 */
[----:B------:R-:W-:Y:S01]  /*0610*/  MOV R30, R24 ;  /* 0x00000018001e7202 */ /* 0x000fe20000000f00 */
[----:B---3--:R-:W-:Y:S01]  /*0620*/  IMAD.WIDE.U32 R24, R0, R4, RZ ;  /* 0x0000000400187225 */ /* 0x008fe200078e00ff */
[----:B-1----:R-:W-:-:S03]  /*0630*/  UISETP.LT.AND UP0, UPT, UR6, 0x1, UPT ;  /* 0x000000010600788c */ /* 0x002fc6000bf01270 */
[----:B------:R-:W-:Y:S01]  /*0640*/  IMAD.IADD R40, R23, 0x1, R21 ;  /* 0x0000000117287824 */ /* 0x000fe200078e0215 */
[----:B------:R-:W-:Y:S01]  /*0650*/  USEL UR4, UR6, 0x1, !UP0 ;  /* 0x0000000106047887 */ /* 0x000fe2000c000000 */
[----:B------:R-:W1:Y:S01]  /*0660*/  LDC.64 R12, c[0x0][0x420] ;  /* 0x00010800ff0c7b82 */ /* 0x000e620000000a00 */
[----:B0-----:R-:W-:Y:S01]  /*0670*/  IMAD R19, R29, UR20, R0 ;  /* 0x000000141d137c24 */ /* 0x001fe2000f8e0200 */
[----:B------:R-:W-:-:S06]  /*0680*/  MOV R23, RZ ;  /* 0x000000ff00177202 */ /* 0x000fcc0000000f00 */
[----:B------:R-:W0:Y:S01]  /*0690*/  LDC.64 R2, c[0x0][0x478] ;  /* 0x00011e00ff027b82 */ /* 0x000e220000000a00 */
[----:B--2---:R-:W-:Y:S01]  /*06a0*/  LEA R43, P0, R22, R16, 0x1 ;  /* 0x00000010162b7211 */ /* 0x004fe200078008ff */
[----:B------:R-:W-:Y:S02]  /*06b0*/  IMAD R16, R0, R5, R25 ;  /* 0x0000000500107224 */ /* 0x000fe400078e0219 */
[----:B------:R-:W-:Y:S01]  /*06c0*/  IMAD R0, R19, R18, RZ ;  /* 0x0000001213007224 */ /* 0x000fe200078e02ff */
[----:B------:R-:W-:-:S03]  /*06d0*/  LEA.HI.X R40, R22, R17, R40, 0x1, P0 ;  /* 0x0000001116287211 */ /* 0x000fc600000f0c28 */
[----:B------:R-:W2:Y:S01]  /*06e0*/  LDC.64 R10, c[0x0][0x3c0] ;  /* 0x0000f000ff0a7b82 */ /* 0x000ea20000000a00 */
[----:B----4-:R-:W-:Y:S01]  /*06f0*/  LEA R25, P1, R24, R14, 0x2 ;  /* 0x0000000e18197211 */ /* 0x010fe200078210ff */
[----:B------:R-:W-:Y:S01]  /*0700*/  IMAD R0, R0, UR6, RZ ;  /* 0x0000000600007c24 */ /* 0x000fe2000f8e02ff */
[----:B------:R-:W-:Y:S02]  /*0710*/  UIADD3 UR6, UPT, UPT, -UR4, URZ, URZ ;  /* 0x000000ff04067290 */ /* 0x000fe4000fffe1ff */
[----:B------:R-:W-:-:S03]  /*0720*/  LEA.HI.X R24, R24, R15, R16, 0x2, P1 ;  /* 0x0000000f18187211 */ /* 0x000fc600008f1410 */
[----:B------:R-:W3:Y:S01]  /*0730*/  LDC.64 R8, c[0x0][0x3e0] ;  /* 0x0000f800ff087b82 */ /* 0x000ee20000000a00 */
[----:B-1----:R-:W-:-:S04]  /*0740*/  IMAD.WIDE.U32 R4, R12, UR20, R30 ;  /* 0x000000140c047c25 */ /* 0x002fc8000f8e001e */
[----:B------:R-:W-:-:S03]  /*0750*/  IMAD R22, R13, UR20, R5 ;  /* 0x000000140d167c24 */ /* 0x000fc6000f8e0205 */
[----:B------:R-:W1:Y:S01]  /*0760*/  LDC.64 R6, c[0x0][0x3a8] ;  /* 0x0000ea00ff067b82 */ /* 0x000e620000000a00 */
[----:B0-----:R-:W-:Y:S01]  /*0770*/  IMAD.WIDE.U32 R2, R27, 0x8, R2 ;  /* 0x000000081b027825 */ /* 0x001fe200078e0002 */
[----:B--2---:R-:W-:Y:S02]  /*0780*/  SHF.L.U64.HI R11, R10, 0x1, R11 ;  /* 0x000000010a0b7819 */ /* 0x004fe4000001020b */
[----:B---3--:R-:W-:Y:S02]  /*0790*/  SHF.L.U64.HI R9, R8, 0x1, R9 ;  /* 0x0000000108097819 */ /* 0x008fe40000010209 */
[----:B-1----:R-:W-:-:S07]  /*07a0*/  SHF.L.U64.HI R48, R6, 0x2, R7 ;  /* 0x0000000206307819 */ /* 0x002fce0000010207 */
.L_x_4980:
[----:B------:R-:W-:Y:S01]  /*07b0*/  BAR.SYNC.DEFER_BLOCKING 0x0 ;  /* 0x0000000000007b1d */ /* 0x000fe20000010000 */
[----:B-1----:R-:W-:-:S04]  /*07c0*/  IMAD.WIDE.U32 R14, R27, 0x8, R46 ;  /* 0x000000081b0e7825 */ /* 0x002fc800078e002e */
[----:B------:R-:W-:Y:S02]  /*07d0*/  IMAD.WIDE.U32 R16, R27, 0x8, R44 ;  /* 0x000000081b107825 */ /* 0x000fe400078e002c */
[----:B------:R-:W2:Y:S04]  /*07e0*/  LDG.E.64 R14, desc[UR18][R14.64] ;  /* 0x000000120e0e7981 */ /* 0x000ea8000c1e1b00 */
[----:B------:R-:W3:Y:S01]  /*07f0*/  LDG.E.64 R16, desc[UR18][R16.64] ;  /* 0x0000001210107981 */ /* 0x000ee2000c1e1b00 */
[----:B------:R-:W-:Y:S01]  /*0800*/  UISETP.NE.AND UP0, UPT, UR9, URZ, UPT ;  /* 0x000000ff0900728c */ /* 0x000fe2000bf05270 */
[--C-:B0-2---:R-:W-:Y:S02]  /*0810*/  SHF.R.U64 R18, R14, 0x10, R15.reuse ;  /* 0x000000100e127819 */ /* 0x105fe4000000120f */
[----:B------:R-:W-:-:S02]  /*0820*/  SHF.R.U32.HI R20, RZ, 0x10, R15 ;  /* 0x00000010ff147819 */ /* 0x000fc4000001160f */
[--C-:B---3--:R-:W-:Y:S02]  /*0830*/  SHF.R.U64 R7, R16, 0x10, R17.reuse ;  /* 0x0000001010077819 */ /* 0x108fe40000001211 */
[----:B------:R-:W-:Y:S02]  /*0840*/  SHF.R.U32.HI R19, RZ, 0x10, R17 ;  /* 0x00000010ff137819 */ /* 0x000fe40000011611 */
[----:B------:R-:W-:Y:S05]  /*0850*/  BRA.U UP0, `(.L_x_4966) ;  /* 0x0000000100447547 */ /* 0x000fea000b800000 */
[----:B------:R-:W-:Y:S01]  /*0860*/  SHF.L.U32 R12, R15, 0x10, RZ ;  /* 0x000000100f0c7819 */ /* 0x000fe200000006ff */
[----:B------:R-:W-:Y:S01]  /*0870*/  IMAD.U32 R39, R16, 0x10000, RZ ;  /* 0x0001000010277824 */ /* 0x000fe200078e00ff */
[----:B------:R-:W-:Y:S01]  /*0880*/  SHF.L.U32 R17, R17, 0x10, RZ ;  /* 0x0000001011117819 */ /* 0x000fe200000006ff */
[----:B------:R-:W-:Y:S01]  /*0890*/  IMAD.U32 R19, R19, 0x10000, RZ ;  /* 0x0001000013137824 */ /* 0x000fe200078e00ff */
        /* <DEDUP_REMOVED lines=13> */
.L_x_4966:
        /* <DEDUP_REMOVED lines=48> */
.L_x_4969:
[----:B------:R-:W-:Y:S05]  /*0c70*/  BSYNC.RECONVERGENT B0 ;  /* 0x0000000000007941 */ /* 0x000fea0003800200 */
.L_x_4968:
        /* <DEDUP_REMOVED lines=32> */
.L_x_4971:
[----:B------:R-:W-:Y:S05]  /*0e80*/  BSYNC.RECONVERGENT B0 ;  /* 0x0000000000007941 */ /* 0x000fea0003800200 */
.L_x_4970:
        /* <DEDUP_REMOVED lines=32> */
.L_x_4973:
[----:B------:R-:W-:Y:S05]  /*1090*/  BSYNC.RECONVERGENT B0 ;  /* 0x0000000000007941 */ /* 0x000fea0003800200 */
.L_x_4972:
        /* <DEDUP_REMOVED lines=32> */
.L_x_4975:
[----:B------:R-:W-:Y:S05]  /*12a0*/  BSYNC.RECONVERGENT B0 ;  /* 0x0000000000007941 */ /* 0x000fea0003800200 */
.L_x_4974:
[----:B------:R-:W-:Y:S01]  /*12b0*/  FMUL.FTZ R32, R7, R36 ;  /* 0x0000002407207220 */ /* 0x000fe20000410000 */
[----:B------:R-:W-:Y:S01]  /*12c0*/  FMUL.FTZ R35, R14, R39 ;  /* 0x000000270e237220 */ /* 0x000fe20000410000 */
[----:B------:R-:W-:Y:S01]  /*12d0*/  FMUL.FTZ R34, R13, R38 ;  /* 0x000000260d227220 */ /* 0x000fe20000410000 */
[----:B------:R-:W-:-:S07]  /*12e0*/  FMUL.FTZ R33, R12, R37 ;  /* 0x000000250c217220 */ /* 0x000fce0000410000 */
.L_x_4967:
        /* <DEDUP_REMOVED lines=12> */
[----:B------:R-:W-:Y:S01]  /*13b0*/  MOV R15, R41 ;  /* 0x00000029000f7202 */ /* 0x000fe20000000f00 */
[----:B------:R-:W-:Y:S01]  /*13c0*/  UMOV UR4, 0x400 ;  /* 0x0000040000047882 */ /* 0x000fe20000000000 */
[----:B------:R-:W-:Y:S01]  /*13d0*/  MOV R17, R40 ;  /* 0x0000002800117202 */ /* 0x000fe20000000f00 */
[----:B------:R-:W-:Y:S01]  /*13e0*/  IMAD R57, R23, R18, RZ ;  /* 0x0000001217397224 */ /* 0x000fe200078e02ff */
[----:B------:R-:W2:Y:S01]  /*13f0*/  LDC.64 R12, c[0x0][0x480] ;  /* 0x00012000ff0c7b82 */ /* 0x000ea20000000a00 */
        /* <DEDUP_REMOVED lines=13> */
.L_x_4979:
[----:B0-----:R-:W-:Y:S01]  /*14d0*/  IMAD.MOV.U32 R18, RZ, RZ, R54 ;  /* 0x000000ffff127224 */ /* 0x001fe200078e0036 */
[----:B------:R-:W-:-:S05]  /*14e0*/  MOV R19, R55 ;  /* 0x0000003700137202 */ /* 0x000fca0000000f00 */
[----:B------:R-:W3:Y:S01]  /*14f0*/  LDG.E R18, desc[UR18][R18.64] ;  /* 0x0000001212127981 */ /* 0x000ee2000c1e1900 */
[----:B------:R-:W-:Y:S02]  /*1500*/  MOV R16, R51 ;  /* 0x0000003300107202 */ /* 0x000fe40000000f00 */
[----:B------:R-:W-:-:S06]  /*1510*/  MOV R17, R50 ;  /* 0x0000003200117202 */ /* 0x000fcc0000000f00 */
[----:B------:R-:W4:Y:S01]  /*1520*/  LDG.E.64 R16, desc[UR18][R16.64] ;  /* 0x0000001210107981 */ /* 0x000f22000c1e1b00 */
[----:B------:R-:W-:Y:S01]  /*1530*/  IMAD.MOV.U32 R14, RZ, RZ, R53 ;  /* 0x000000ffff0e7224 */ /* 0x000fe200078e0035 */
[----:B------:R-:W-:-:S06]  /*1540*/  MOV R15, R52 ;  /* 0x00000034000f7202 */ /* 0x000fcc0000000f00 */
[----:B------:R-:W5:Y:S01]  /*1550*/  LDG.E.64 R14, desc[UR18][R14.64] ;  /* 0x000000120e0e7981 */ /* 0x000f62000c1e1b00 */
        /* <DEDUP_REMOVED lines=11> */
[----:B------:R-:W-:Y:S01]  /*1610*/  FMUL.FTZ R20, R20, R39 ;  /* 0x0000002714147220 */ /* 0x000fe20000410000 */
[C---:B----4-:R-:W-:Y:S02]  /*1620*/  PRMT R21, R16.reuse, 0x7632, R21 ;  /* 0x0000763210157816 */ /* 0x050fe40000000015 */
[----:B------:R-:W0:Y:S01]  /*1630*/  MUFU.EX2 R60, R60 ;  /* 0x0000003c003c7308 */ /* 0x000e220000000800 */
[----:B------:R-:W-:Y:S01]  /*1640*/  SHF.L.U32 R18, R16, 0x10, RZ ;  /* 0x0000001010127819 */ /* 0x000fe200000006ff */
[----:B------:R-:W-:Y:S01]  /*1650*/  IMAD.U32 R62, R17, 0x10000, RZ ;  /* 0x00010000113e7824 */ /* 0x000fe200078e00ff */
[----:B------:R-:W-:Y:S02]  /*1660*/  SHF.L.U32 R21, R21, 0x10, RZ ;  /* 0x0000001015157819 */ /* 0x000fe400000006ff */
[----:B------:R-:W-:Y:S01]  /*1670*/  PRMT R16, R17, 0x7632, R16 ;  /* 0x0000763211107816 */ /* 0x000fe20000000010 */
[----:B------:R-:W-:Y:S01]  /*1680*/  FMUL.FTZ R63, R18, R35 ;  /* 0x00000023123f7220 */ /* 0x000fe20000410000 */
[----:B------:R-:W-:Y:S01]  /*1690*/  FMUL.FTZ R59, R62, R33 ;  /* 0x000000213e3b7220 */ /* 0x000fe20000410000 */
        /* <DEDUP_REMOVED lines=59> */
[--C-:B------:R-:W-:Y:S01]  /*1a50*/  FFMA.FTZ R62, R62, R69, R63.reuse ;  /* 0x000000453e3e7223 */ /* 0x100fe2000001003f */
[C---:B-----5:R-:W-:Y:S02]  /*1a60*/  PRMT R63, R14.reuse, 0x7632, R63 ;  /* 0x000076320e3f7816 */ /* 0x060fe4000000003f */
        /* <DEDUP_REMOVED lines=12> */
.L_x_4978:
[----:B------:R-:W-:Y:S05]  /*1b30*/  BSYNC.RECONVERGENT B0 ;  /* 0x0000000000007941 */ /* 0x000fea0003800200 */
.L_x_4977:
[----:B------:R-:W-:Y:S01]  /*1b40*/  UIADD3 UR5, UPT, UPT, UR5, 0x1, URZ ;  /* 0x0000000105057890 */ /* 0x000fe2000fffe0ff */
[C---:B------:R-:W-:Y:S01]  /*1b50*/  IMAD.U32 R16, R15.reuse, 0x10000, RZ ;  /* 0x000100000f107824 */ /* 0x040fe200078e00ff */
[----:B------:R-:W-:Y:S01]  /*1b60*/  PRMT R15, R15, 0x7632, R15 ;  /* 0x000076320f0f7816 */ /* 0x000fe2000000000f */
[-C--:B------:R-:W-:Y:S01]  /*1b70*/  FFMA.FTZ R56, R56, R65.reuse, R59 ;  /* 0x0000004138387223 */ /* 0x080fe2000001003b */
[----:B------:R-:W-:Y:S01]  /*1b80*/  UISETP.NE.AND UP0, UPT, UR5, URZ, UPT ;  /* 0x000000ff0500728c */ /* 0x000fe2000bf05270 */
        /* <DEDUP_REMOVED lines=9> */
[----:B------:R-:W-:Y:S01]  /*1c20*/  IADD3.X R50, PT, PT, R50, R11, RZ, P1, !PT ;  /* 0x0000000b32327210 */ /* 0x000fe20000ffe4ff */
[----:B------:R-:W-:Y:S01]  /*1c30*/  IMAD.X R55, R55, 0x1, R48, P3 ;  /* 0x0000000137377824 */ /* 0x000fe200018e0630 */
[----:B------:R-:W-:Y:S01]  /*1c40*/  IADD3.X R52, PT, PT, R52, R9, RZ, P2, !PT ;  /* 0x0000000934347210 */ /* 0x000fe200017fe4ff */
[----:B------:R-:W-:Y:S01]  /*1c50*/  UIADD3 UR4, UPT, UPT, UR4, 0x8, URZ ;  /* 0x0000000804047890 */ /* 0x000fe2000fffe0ff */
[----:B------:R-:W-:Y:S01]  /*1c60*/  IADD3 R57, PT, PT, R57, 0x1, RZ ;  /* 0x0000000139397810 */ /* 0x000fe20007ffe0ff */
[----:B------:R-:W-:Y:S10]  /*1c70*/  BRA.U UP0, `(.L_x_4979) ;  /* 0xfffffff900147547 */ /* 0x000ff4000b83ffff */
.L_x_4976:
[----:B--2---:R-:W1:Y:S01]  /*1c80*/  F2F.BF16.F32 R12, R30 ;  /* 0x0000001e000c7304 */ /* 0x004e620000202000 */
[----:B------:R-:W-:Y:S01]  /*1c90*/  BAR.SYNC.DEFER_BLOCKING 0x0 ;  /* 0x0000000000007b1d */ /* 0x000fe20000010000 */
[C---:B------:R-:W-:Y:S02]  /*1ca0*/  LEA R17, P0, R23.reuse, R4, 0x7 ;  /* 0x0000000417117211 */ /* 0x040fe400078038ff */
[----:B------:R-:W-:Y:S02]  /*1cb0*/  IADD3 R23, PT, PT, R23, 0x1, RZ ;  /* 0x0000000117177810 */ /* 0x000fe40007ffe0ff */
[----:B------:R-:W-:Y:S01]  /*1cc0*/  IADD3.X R16, PT, PT, RZ, R22, RZ, P0, !PT ;  /* 0x00000016ff107210 */ /* 0x000fe200007fe4ff */
[----:B------:R-:W2:Y:S01]  /*1cd0*/  LDCU UR4, c[0x0][0x394] ;  /* 0x00007280ff0477ac */ /* 0x000ea20008000800 */
[----:B------:R-:W-:Y:S01]  /*1ce0*/  F2F.BF16.F32 R29, R29 ;  /* 0x0000001d001d7304 */ /* 0x000fe20000202000 */
[----:B------:R-:W-:Y:S02]  /*1cf0*/  IADD3 R42, P1, PT, R42, 0x100, RZ ;  /* 0x000001002a2a7810 */ /* 0x000fe40007f3e0ff */
[----:B------:R-:W-:-:S02]  /*1d00*/  IADD3 R43, P2, PT, R43, 0x100, RZ ;  /* 0x000001002b2b7810 */ /* 0x000fc40007f5e0ff */
[----:B------:R-:W-:Y:S01]  /*1d10*/  IADD3 R44, P3, PT, R44, 0x100, RZ ;  /* 0x000001002c2c7810 */ /* 0x000fe20007f7e0ff */
[----:B------:R-:W-:Y:S01]  /*1d20*/  IMAD.X R41, RZ, RZ, R41, P1 ;  /* 0x000000ffff297224 */ /* 0x000fe200008e0629 */
[----:B------:R-:W-:Y:S01]  /*1d30*/  IADD3 R46, P4, PT, R46, 0x100, RZ ;  /* 0x000001002e2e7810 */ /* 0x000fe20007f9e0ff */
[----:B------:R-:W3:Y:S01]  /*1d40*/  F2F.BF16.F32 R14, R7 ;  /* 0x00000007000e7304 */ /* 0x000ee20000202000 */
[----:B-1----:R-:W-:Y:S01]  /*1d50*/  IMAD.WIDE.U32 R12, R12, 0x10000, RZ ;  /* 0x000100000c0c7825 */ /* 0x002fe200078e00ff */
[----:B------:R-:W-:Y:S02]  /*1d60*/  IADD3.X R40, PT, PT, RZ, R40, RZ, P2, !PT ;  /* 0x00000028ff287210 */ /* 0x000fe400017fe4ff */
[----:B------:R-:W-:Y:S02]  /*1d70*/  IADD3.X R45, PT, PT, RZ, R45, RZ, P3, !PT ;  /* 0x0000002dff2d7210 */ /* 0x000fe40001ffe4ff */
[----:B------:R-:W-:Y:S02]  /*1d80*/  IADD3.X R47, PT, PT, RZ, R47, RZ, P4, !PT ;  /* 0x0000002fff2f7210 */ /* 0x000fe400027fe4ff */
[----:B------:R-:W1:Y:S01]  /*1d90*/  F2F.BF16.F32 R31, R31 ;  /* 0x0000001f001f7304 */ /* 0x000e620000202000 */
[----:B---3--:R-:W-:-:S02]  /*1da0*/  PRMT R15, R29, 0x5410, R14 ;  /* 0x000054101d0f7816 */ /* 0x008fc4000000000e */
        /* <DEDUP_REMOVED lines=8> */
.L_x_4981:
        /* <DEDUP_REMOVED lines=13> */
.L_x_5156:


//--------------------- .text._Z25selective_scan_fwd_kernelI32Selective_Scan_fwd_kernel_traitsILi32ELi4ELi1ELb1ELb1ELb1ELb1EN3c108BFloat16EfEEv13SSMParamsBase --------------------------
	.section	.text._Z25selective_scan_fwd_kernelI32Selective_Scan_fwd_kernel_traitsILi32ELi4ELi1ELb1ELb1ELb1ELb1EN3c108BFloat16EfEEv13SSMParamsBase,"ax",@progbits
	.align	128
        .global         _Z25selective_scan_fwd_kernelI32Selective_Scan_fwd_kernel_traitsILi32ELi4ELi1ELb1ELb1ELb1ELb1EN3c108BFloat16EfEEv13SSMParamsBase
        .type           _Z25selective_scan_fwd_kernelI32Selective_Scan_fwd_kernel_traitsILi32ELi4ELi1ELb1ELb1ELb1ELb1EN3c108BFloat16EfEEv13SSMParamsBase,@function
        .size           _Z25selective_scan_fwd_kernelI32Selective_Scan_fwd_kernel_traitsILi32ELi4ELi1ELb1ELb1ELb1ELb1EN3c108BFloat16EfEEv13SSMParamsBase,(.L_x_5157 - _Z25selective_scan_fwd_kernelI32Selective_Scan_fwd_kernel_traitsILi32ELi4ELi1ELb1ELb1ELb1ELb1EN3c108BFloat16EfEEv13SSMParamsBase)
        .other          _Z25selective_scan_fwd_kernelI32Selective_Scan_fwd_kernel_traitsILi32ELi4ELi1ELb1ELb1ELb1ELb1EN3c108BFloat16EfEEv13SSMParamsBase,@"STO_CUDA_ENTRY STV_DEFAULT"
_Z25selective_scan_fwd_kernelI32Selective_Scan_fwd_kernel_traitsILi32ELi4ELi1ELb1ELb1ELb1ELb1EN3c108BFloat16EfEEv13SSMParamsBase:
.text._Z25selective_scan_fwd_kernelI32Selective_Scan_fwd_kernel_traitsILi32ELi4ELi1ELb1ELb1ELb1ELb1EN3c108BFloat16EfEEv13SSMParamsBase:
        /* <DEDUP_REMOVED lines=49> */
[----:B------:R-:W-:-:S05]  /*0310*/  ISETP.NE.AND P1, PT, R13, RZ, PT ;  /* 0x000000ff0d00720c */ /* 0x000fca0003f25270 */
[----:B------:R-:W-:Y:S01]  /*0320*/  @P0 IADD3 R7, PT, PT, R7, 0x1, RZ ;  /* 0x0000000107070810 */ /* 0x000fe20007ffe0ff */
[----:B------:R-:W-:Y:S01]  /*0330*/  UIMAD.WIDE.U32 UR4, UR20, UR8, URZ ;  /* 0x00000008140472a5 */ /* 0x000fe2000f8e00ff */
[----:B--2---:R-:W-:Y:S01]  /*0340*/  MOV R4, UR6 ;  /* 0x0000000600047c02 */ /* 0x004fe20008000f00 */
[----:B------:R-:W-:Y:S02]  /*0350*/  UIMAD UR8, UR20, UR13, UR7 ;  /* 0x0000000d140872a4 */ /* 0x000fe4000f8e0207 */
[----:B------:R-:W-:Y:S01]  /*0360*/  IMAD.MOV.U32 R32, RZ, RZ, R7 ;  /* 0x000000ffff207224 */ /* 0x000fe200078e0007 */
[----:B------:R-:W-:Y:S01]  /*0370*/  MOV R5, UR7 ;  /* 0x0000000700057c02 */ /* 0x000fe20008000f00 */
[----:B------:R-:W2:Y:S03]  /*0380*/  LDCU.64 UR6, c[0x0][0x3d0] ;  /* 0x00007a00ff0677ac */ /* 0x000ea60008000a00 */
[----:B------:R-:W-:Y:S01]  /*0390*/  @!P2 IADD3 R32, PT, PT, -R32, RZ, RZ ;  /* 0x000000ff2020a210 */ /* 0x000fe20007ffe1ff */
[----:B------:R-:W-:Y:S01]  /*03a0*/  UIMAD UR9, UR20, UR9, UR5 ;  /* 0x00000009140972a4 */ /* 0x000fe2000f8e0205 */
[----:B------:R-:W-:Y:S01]  /*03b0*/  @!P1 LOP3.LUT R32, RZ, R13, RZ, 0x33, !PT ;  /* 0x0000000dff209212 */ /* 0x000fe200078e33ff */
[----:B------:R-:W-:Y:S01]  /*03c0*/  IMAD.U32 R2, RZ, RZ, UR4 ;  /* 0x00000004ff027e24 */ /* 0x000fe2000f8e00ff */
[----:B------:R-:W-:Y:S01]  /*03d0*/  MOV R3, UR5 ;  /* 0x0000000500037c02 */ /* 0x000fe20008000f00 */
[----:B------:R-:W-:Y:S01]  /*03e0*/  UIMAD.WIDE.U32 UR4, UR20, UR16, URZ ;  /* 0x00000010140472a5 */ /* 0x000fe2000f8e00ff */
[----:B------:R-:W-:-:S02]  /*03f0*/  ISETP.GE.AND P0, PT, R27, 0x1, PT ;  /* 0x000000011b00780c */ /* 0x000fc40003f06270 */
[----:B------:R-:W-:Y:S02]  /*0400*/  SHF.R.S32.HI R11, RZ, 0x1f, R32 ;  /* 0x0000001fff0b7819 */ /* 0x000fe40000011420 */
[----:B------:R-:W-:Y:S02]  /*0410*/  MOV R3, UR9 ;  /* 0x0000000900037c02 */ /* 0x000fe40008000f00 */
[----:B------:R-:W-:Y:S01]  /*0420*/  MOV R5, UR8 ;  /* 0x0000000800057c02 */ /* 0x000fe20008000f00 */
[----:B------:R-:W-:Y:S01]  /*0430*/  UIMAD UR5, UR20, UR17, UR5 ;  /* 0x00000011140572a4 */ /* 0x000fe2000f8e0205 */
[----:B------:R-:W-:Y:S02]  /*0440*/  IMAD R6, R11, R22, RZ ;  /* 0x000000160b067224 */ /* 0x000fe400078e02ff */
[----:B------:R-:W-:-:S04]  /*0450*/  IMAD.WIDE.U32 R2, R0, UR10, R2 ;  /* 0x0000000a00027c25 */ /* 0x000fc8000f8e0002 */
[----:B------:R-:W-:-:S04]  /*0460*/  IMAD.WIDE.U32 R4, R0, UR14, R4 ;  /* 0x0000000e00047c25 */ /* 0x000fc8000f8e0004 */
[C---:B------:R-:W-:Y:S02]  /*0470*/  IMAD R23, R32.reuse, R23, R6 ;  /* 0x0000001720177224 */ /* 0x040fe400078e0206 */
[----:B------:R-:W-:Y:S01]  /*0480*/  IMAD.WIDE.U32 R6, R32, R22, UR4 ;  /* 0x0000000420067e25 */ /* 0x000fe2000f8e0016 */
[----:B--2---:R-:W-:-:S03]  /*0490*/  UIMAD.WIDE.U32 UR4, UR20, UR6, URZ ;  /* 0x00000006140472a5 */ /* 0x004fc6000f8e00ff */
[C---:B------:R-:W-:Y:S02]  /*04a0*/  IMAD R19, R0.reuse, UR11, R3 ;  /* 0x0000000b00137c24 */ /* 0x040fe4000f8e0203 */
[----:B------:R-:W-:Y:S01]  /*04b0*/  IMAD R21, R0, UR15, R5 ;  /* 0x0000000f00157c24 */ /* 0x000fe2000f8e0205 */
[----:B01-34-:R-:W-:Y:S06]  /*04c0*/  @!P0 EXIT ;  /* 0x000000000000894d */ /* 0x01bfec0003800000 */
[----:B------:R-:W0:Y:S01]  /*04d0*/  LDC.64 R16, c[0x0][0x428] ;  /* 0x00010a00ff107b82 */ /* 0x000e220000000a00 */
[----:B------:R-:W-:Y:S01]  /*04e0*/  UIMAD UR5, UR20, UR7, UR5 ;  /* 0x00000007140572a4 */ /* 0x000fe2000f8e0205 */
[----:B------:R-:W-:Y:S01]  /*04f0*/  LEA R20, P1, R4, R30, 0x1 ;  /* 0x0000001e04147211 */ /* 0x000fe200078208ff */
[----:B------:R-:W-:Y:S01]  /*0500*/  IMAD R11, R11, R36, RZ ;  /* 0x000000240b0b7224 */ /* 0x000fe200078e02ff */
[----:B------:R-:W-:Y:S01]  /*0510*/  LEA R22, P2, R6, R34, 0x1 ;  /* 0x0000002206167211 */ /* 0x000fe200078408ff */
[----:B------:R-:W1:Y:S01]  /*0520*/  S2R R8, SR_TID.X ;  /* 0x0000000000087919 */ /* 0x000e620000002100 */
[----:B------:R-:W-:Y:S01]  /*0530*/  IADD3 R23, PT, PT, R7, R23, RZ ;  /* 0x0000001707177210 */ /* 0x000fe20007ffe0ff */
[----:B------:R-:W2:Y:S01]  /*0540*/  LDCU.U8 UR9, c[0x0][0x39e] ;  /* 0x000073c0ff0977ac */ /* 0x000ea20008000000 */
[----:B------:R-:W3:Y:S01]  /*0550*/  LDC.64 R14, c[0x0][0x418] ;  /* 0x00010600ff0e7b82 */ /* 0x000ee20000000a00 */
[----:B------:R-:W-:Y:S01]  /*0560*/  LEA.HI.X R21, R4, R31, R21, 0x1, P1 ;  /* 0x0000001f04157211 */ /* 0x000fe200008f0c15 */
[----:B------:R-:W-:Y:S01]  /*0570*/  IMAD R31, R32, R37, R11 ;  /* 0x00000025201f7224 */ /* 0x000fe200078e020b */
[----:B------:R-:W-:Y:S01]  /*0580*/  LEA R18, P0, R2, R24, 0x1 ;  /* 0x0000001802127211 */ /* 0x000fe200078008ff */
[----:B------:R-:W-:Y:S01]  /*0590*/  IMAD.WIDE.U32 R32, R32, R36, UR4 ;  /* 0x0000000420207e25 */ /* 0x000fe2000f8e0024 */
[----:B------:R-:W-:Y:S01]  /*05a0*/  LEA.HI.X R23, R6, R35, R23, 0x1, P2 ;  /* 0x0000002306177211 */ /* 0x000fe200010f0c17 */
[----:B------:R-:W4:Y:S01]  /*05b0*/  LDCU UR4, c[0x0][0x38c] ;  /* 0x00007180ff0477ac */ /* 0x000f220008000800 */
[----:B------:R-:W-:Y:S01]  /*05c0*/  LEA.HI.X R19, R2, R25, R19, 0x1, P0 ;  /* 0x0000001902137211 */ /* 0x000fe200000f0c13 */
[----:B------:R-:W2:Y:S01]  /*05d0*/  LDC.64 R12, c[0x0][0x438] ;  /* 0x00010e00ff0c7b82 */ /* 0x000ea20000000a00 */
[----:B------:R-:W-:-:S02]  /*05e0*/  IADD3 R26, PT, PT, R33, R31, RZ ;  /* 0x0000001f211a7210 */ /* 0x000fc40007ffe0ff */
[----:B------:R-:W-:-:S04]  /*05f0*/  LEA R11, P0, R32, R28, 0x1 ;  /* 0x0000001c200b7211 */ /* 0x000fc800078008ff */
[----:B------:R-:W-:Y:S01]  /*0600*/  LEA.HI.X R26, R32, R29, R26, 0x1, P0 ;  /* 0x0000001d201a7211 */ /* 0x000fe200000f0c1a */
[----:B------:R-:W1:Y:S01]  /*0610*/  LDC R39, c[0x0][0x384] ;  /* 0x0000e100ff277b82 */ /* 0x000e620000000800 */
[----:B0-----:R-:W-:-:S04]  /*0620*/  IMAD.WIDE.U32 R42, R0, R16, RZ ;  /* 0x00000010002a7225 */ /* 0x001fc800078e00ff */
[----:B------:R-:W-:-:S03]  /*0630*/  IMAD R43, R0, R17, R43 ;  /* 0x00000011002b7224 */ /* 0x000fc600078e022b */
[----:B------:R-:W0:Y:S01]  /*0640*/  LDC.64 R6, c[0x0][0x3a0] ;  /* 0x0000e800ff067b82 */ /* 0x000e220000000a00 */
[----:B---3--:R-:W-:Y:S01]  /*0650*/  IMAD.WIDE.U32 R44, R0, R14, RZ ;  /* 0x0000000e002c7225 */ /* 0x008fe200078e00ff */
[----:B----4-:R-:W-:-:S03]  /*0660*/  UISETP.LT.AND UP0, UPT, UR4, 0x1, UPT ;  /* 0x000000010400788c */ /* 0x010fc6000bf01270 */
[----:B------:R-:W-:-:S03]  /*0670*/  IMAD R45, R0, R15, R45 ;  /* 0x0000000f002d7224 */ /* 0x000fc600078e022d */
[----:B------:R-:W3:Y:S01]  /*0680*/  LDC.64 R24, c[0x0][0x410] ;  /* 0x00010400ff187b82 */ /* 0x000ee20000000a00 */
[----:B--2---:R-:W-:-:S04]  /*0690*/  IMAD.WIDE.U32 R30, R0, R12, RZ ;  /* 0x0000000c001e7225 */ /* 0x004fc800078e00ff */
[----:B------:R-:W-:Y:S02]  /*06a0*/  IMAD R33, R0, R13, R31 ;  /* 0x0000000d00217224 */ /* 0x000fe400078e021f */
[----:B------:R-:W-:Y:S01]  /*06b0*/  IMAD.MOV.U32 R32, RZ, RZ, R30 ;  /* 0x000000ffff207224 */ /* 0x000fe200078e001e */
[----:B------:R-:W2:Y:S01]  /*06c0*/  LDC.64 R40, c[0x0][0x440] ;  /* 0x00011000ff287b82 */ /* 0x000ea20000000a00 */
[----:B-1----:R-:W-:-:S04]  /*06d0*/  IMAD R28, R39, UR20, R0 ;  /* 0x00000014271c7c24 */ /* 0x002fc8000f8e0200 */
[----:B------:R-:W-:-:S03]  /*06e0*/  IMAD R27, R28, R27, RZ ;  /* 0x0000001b1c1b7224 */ /* 0x000fc600078e02ff */
[----:B------:R-:W1:Y:S01]  /*06f0*/  LDC.64 R4, c[0x0][0x420] ;  /* 0x00010800ff047b82 */ /* 0x000e620000000a00 */
[----:B0-----:R-:W-:-:S04]  /*0700*/  IMAD.WIDE.U32 R46, R0, R6, RZ ;  /* 0x00000006002e7225 */ /* 0x001fc800078e00ff */
[----:B------:R-:W-:Y:S02]  /*0710*/  IMAD R6, R0, R7, R47 ;  /* 0x0000000700067224 */ /* 0x000fe400078e022f */
[----:B------:R-:W-:Y:S01]  /*0720*/  IMAD R0, R27, UR4, RZ ;  /* 0x000000041b007c24 */ /* 0x000fe2000f8e02ff */
[----:B------:R-:W0:Y:S01]  /*0730*/  LDC.64 R2, c[0x0][0x430] ;  /* 0x00010c00ff027b82 */ /* 0x000e220000000a00 */
[----:B---3--:R-:W-:Y:S01]  /*0740*/  IMAD.WIDE.U32 R30, R24, UR20, R44 ;  /* 0x00000014181e7c25 */ /* 0x008fe2000f8e002c */
[----:B------:R-:W-:Y:S01]  /*0750*/  USEL UR4, UR4, 0x1, !UP0 ;  /* 0x0000000104047887 */ /* 0x000fe2000c000000 */
[----:B------:R-:W-:-:S03]  /*0760*/  MOV R24, R11 ;  /* 0x0000000b00187202 */ /* 0x000fc60000000f00 */
[----:B------:R-:W-:Y:S02]  /*0770*/  UIADD3 UR6, UPT, UPT, -UR4, URZ, URZ ;  /* 0x000000ff04067290 */ /* 0x000fe4000fffe1ff */
[----:B------:R-:W3:Y:S01]  /*0780*/  LDC.64 R34, c[0x0][0x478] ;  /* 0x00011e00ff227b82 */ /* 0x000ee20000000a00 */
[----:B--2---:R-:W-:-:S04]  /*0790*/  LEA R7, P0, R46, R40, 0x2 ;  /* 0x000000282e077211 */ /* 0x004fc800078010ff */
[----:B------:R-:W-:-:S03]  /*07a0*/  LEA.HI.X R6, R46, R41, R6, 0x2, P0 ;  /* 0x000000292e067211 */ /* 0x000fc600000f1406 */
[----:B------:R-:W2:Y:S01]  /*07b0*/  LDC.64 R36, c[0x0][0x488] ;  /* 0x00012200ff247b82 */ /* 0x000ea20000000a00 */
[----:B-1----:R-:W-:-:S04]  /*07c0*/  IMAD.WIDE.U32 R28, R4, UR20, R42 ;  /* 0x00000014041c7c25 */ /* 0x002fc8000f8e002a */
[----:B------:R-:W-:Y:S01]  /*07d0*/  IMAD R4, R25, UR20, R31 ;  /* 0x0000001419047c24 */ /* 0x000fe2000f8e021f */
[----:B------:R-:W-:Y:S01]  /*07e0*/  MOV R25, R26 ;  /* 0x0000001a00197202 */ /* 0x000fe20000000f00 */
[----:B------:R-:W-:Y:S01]  /*07f0*/  IMAD R5, R5, UR20, R29 ;  /* 0x0000001405057c24 */ /* 0x000fe2000f8e021d */
[----:B------:R-:W1:Y:S01]  /*0800*/  LDC.64 R38, c[0x0][0x490] ;  /* 0x00012400ff267b82 */ /* 0x000e620000000a00 */
[----:B0-----:R-:W-:Y:S01]  /*0810*/  IMAD.WIDE.U32 R32, R2, UR20, R32 ;  /* 0x0000001402207c25 */ /* 0x001fe2000f8e0020 */
[----:B------:R-:W-:-:S03]  /*0820*/  MOV R2, RZ ;  /* 0x000000ff00027202 */ /* 0x000fc60000000f00 */
        /* <DEDUP_REMOVED lines=10> */
.L_x_4996:
        /* <DEDUP_REMOVED lines=28> */
.L_x_4982:
[----:B------:R-:W-:Y:S01]  /*0a90*/  SHF.L.U32 R26, R26, 0x10, RZ ;  /* 0x000000101a1a7819 */ /* 0x000fe200000006ff */
[----:B------:R-:W-:Y:S01]  /*0aa0*/  BSSY.RECONVERGENT B0, `(.L_x_4984) ;  /* 0x000002f000007945 */ /* 0x000fe20003800200 */
        /* <DEDUP_REMOVED lines=46> */
.L_x_4985:
[----:B------:R-:W-:Y:S05]  /*0d90*/  BSYNC.RECONVERGENT B0 ;  /* 0x0000000000007941 */ /* 0x000fea0003800200 */
.L_x_4984:
        /* <DEDUP_REMOVED lines=32> */
.L_x_4987:
[----:B------:R-:W-:Y:S05]  /*0fa0*/  BSYNC.RECONVERGENT B0 ;  /* 0x0000000000007941 */ /* 0x000fea0003800200 */
.L_x_4986:
        /* <DEDUP_REMOVED lines=32> */
.L_x_4989:
[----:B------:R-:W-:Y:S05]  /*11b0*/  BSYNC.RECONVERGENT B0 ;  /* 0x0000000000007941 */ /* 0x000fea0003800200 */
.L_x_4988:
        /* <DEDUP_REMOVED lines=32> */
.L_x_4991:
[----:B------:R-:W-:Y:S05]  /*13c0*/  BSYNC.RECONVERGENT B0 ;  /* 0x0000000000007941 */ /* 0x000fea0003800200 */
.L_x_4990:
[----:B------:R-:W-:Y:S01]  /*13d0*/  FMUL.FTZ R54, R55, R50 ;  /* 0x0000003237367220 */ /* 0x000fe20000410000 */
[----:B------:R-:W-:Y:S01]  /*13e0*/  FMUL.FTZ R51, R58, R11 ;  /* 0x0000000b3a337220 */ /* 0x000fe20000410000 */
[----:B------:R-:W-:Y:S01]  /*13f0*/  FMUL.FTZ R52, R57, R26 ;  /* 0x0000001a39347220 */ /* 0x000fe20000410000 */
[----:B------:R-:W-:-:S07]  /*1400*/  FMUL.FTZ R53, R56, R27 ;  /* 0x0000001b38357220 */ /* 0x000fce0000410000 */
.L_x_4983:
        /* <DEDUP_REMOVED lines=10> */
[----:B------:R-:W-:Y:S01]  /*14b0*/  ISETP.NE.AND P0, PT, R2, RZ, PT ;  /* 0x000000ff0200720c */ /* 0x000fe20003f05270 */
[----:B------:R-:W-:Y:S01]  /*14c0*/  UMOV UR4, 0x400 ;  /* 0x0000040000047882 */ /* 0x000fe20000000000 */
[C---:B------:R-:W-:Y:S01]  /*14d0*/  IMAD.WIDE.U32 R60, R8.reuse, 0x8, R22 ;  /* 0x00000008083c7825 */ /* 0x040fe200078e0016 */
[----:B------:R-:W-:Y:S02]  /*14e0*/  MOV R67, R6 ;  /* 0x0000000600437202 */ /* 0x000fe40000000f00 */
[C---:B------:R-:W-:Y:S01]  /*14f0*/  ISETP.EQ.AND P0, PT, R8.reuse, RZ, P0 ;  /* 0x000000ff0800720c */ /* 0x040fe20000702270 */
[----:B------:R-:W2:Y:S01]  /*1500*/  LDC.64 R40, c[0x0][0x480] ;  /* 0x00012000ff287b82 */ /* 0x000ea20000000a00 */
[----:B------:R-:W-:-:S04]  /*1510*/  IMAD.WIDE.U32 R62, R8, 0x8, R24 ;  /* 0x00000008083e7825 */ /* 0x000fc800078e0018 */
[----:B------:R-:W-:Y:S02]  /*1520*/  IMAD R65, R2, R65, RZ ;  /* 0x0000004102417224 */ /* 0x000fe400078e02ff */
[----:B------:R-:W-:Y:S01]  /*1530*/  IMAD.MOV.U32 R64, RZ, RZ, R7 ;  /* 0x000000ffff407224 */ /* 0x000fe200078e0007 */
[----:B0-----:R-:W-:-:S03]  /*1540*/  ULEA UR4, UR5, UR4, 0x18 ;  /* 0x0000000405047291 */ /* 0x001fc6000f8ec0ff */
[----:B------:R-:W-:Y:S01]  /*1550*/  UMOV UR5, UR6 ;  /* 0x0000000600057c82 */ /* 0x000fe20008000000 */
[----:B------:R-:W-:-:S12]  /*1560*/  UIADD3 UR4, UPT, UPT, UR4, 0x220, URZ ;  /* 0x0000022004047890 */ /* 0x000fd8000fffe0ff */
.L_x_4995:
[----:B------:R-:W-:-:S05]  /*1570*/  MOV R66, R64 ;  /* 0x0000004000427202 */ /* 0x000fca0000000f00 */
[----:B------:R-:W3:Y:S01]  /*1580*/  LDG.E R46, desc[UR18][R66.64] ;  /* 0x00000012422e7981 */ /* 0x000ee2000c1e1900 */
[----:B------:R-:W-:Y:S02]  /*1590*/  MOV R44, R60 ;  /* 0x0000003c002c7202 */ /* 0x000fe40000000f00 */
[----:B------:R-:W-:-:S06]  /*15a0*/  MOV R45, R61 ;  /* 0x0000003d002d7202 */ /* 0x000fcc0000000f00 */
[----:B------:R-:W4:Y:S01]  /*15b0*/  LDG.E.64 R44, desc[UR18][R44.64] ;  /* 0x000000122c2c7981 */ /* 0x000f22000c1e1b00 */
[----:B------:R-:W-:Y:S01]  /*15c0*/  MOV R42, R62 ;  /* 0x0000003e002a7202 */ /* 0x000fe20000000f00 */
[----:B------:R-:W-:-:S06]  /*15d0*/  IMAD.MOV.U32 R43, RZ, RZ, R63 ;  /* 0x000000ffff2b7224 */ /* 0x000fcc00078e003f */
        /* <DEDUP_REMOVED lines=15> */
[----:B------:R-:W-:Y:S02]  /*16d0*/  SHF.L.U32 R72, R44, 0x10, RZ ;  /* 0x000000102c487819 */ /* 0x000fe400000006ff */
[----:B------:R-:W-:Y:S02]  /*16e0*/  SHF.L.U32 R47, R47, 0x10, RZ ;  /* 0x000000102f2f7819 */ /* 0x000fe400000006ff */
[C---:B------:R-:W-:Y:S01]  /*16f0*/  PRMT R44, R45.reuse, 0x7632, R44 ;  /* 0x000076322d2c7816 */ /* 0x040fe2000000002c */
[----:B------:R-:W-:Y:S01]  /*1700*/  FMUL.FTZ R72, R72, R51 ;  /* 0x0000003348487220 */ /* 0x000fe20000410000 */
[----:B------:R-:W-:Y:S01]  /*1710*/  SHF.L.U32 R48, R45, 0x10, RZ ;  /* 0x000000102d307819 */ /* 0x000fe200000006ff */
[----:B------:R-:W1:Y:S01]  /*1720*/  MUFU.EX2 R68, R68 ;  /* 0x0000004400447308 */ /* 0x000e620000000800 */
[----:B------:R-:W-:Y:S01]  /*1730*/  FMUL.FTZ R73, R47, R52 ;  /* 0x000000342f497220 */ /* 0x000fe20000410000 */
[----:B------:R-:W-:-:S02]  /*1740*/  SHF.L.U32 R69, R44, 0x10, RZ ;  /* 0x000000102c457819 */ /* 0x000fc400000006ff */
[----:B------:R-:W-:-:S03]  /*1750*/  FMUL.FTZ R71, R48, R53 ;  /* 0x0000003530477220 */ /* 0x000fc60000410000 */
        /* <DEDUP_REMOVED lines=12> */
[----:B------:R-:W-:Y:S01]  /*1820*/  FSEL R48, R44, R47, !P1 ;  /* 0x0000002f2c307208 */ /* 0x000fe20004800000 */
[----:B------:R-:W-:-:S04]  /*1830*/  IMAD.MOV.U32 R47, RZ, RZ, RZ ;  /* 0x000000ffff2f7224 */ /* 0x000fc800078e00ff */
        /* <DEDUP_REMOVED lines=15> */
[----:B------:R-:W0:Y:S04]  /*1930*/  SHFL.UP PT, R45, R48, 0x8, RZ ;  /* 0x05000000302d7989 */ /* 0x000e2800000e00ff */
[----:B------:R-:W1:Y:S04]  /*1940*/  SHFL.UP PT, R74, R77, 0x8, RZ ;  /* 0x050000004d4a7989 */ /* 0x000e6800000e00ff */
[----:B------:R-:W-:Y:S01]  /*1950*/  @P0 LDS.64 R46, [UR4] ;  /* 0x00000004ff2e0984 */ /* 0x000fe20008000a00 */
[----:B0-----:R-:W-:-:S02]  /*1960*/  FFMA.FTZ R45, R77, R45, R48 ;  /* 0x0000002d4d2d7223 */ /* 0x001fc40000010030 */
[----:B-1----:R-:W-:-:S03]  /*1970*/  @P1 FMUL.FTZ R77, R77, R74 ;  /* 0x0000004a4d4d1220 */ /* 0x002fc60000410000 */
        /* <DEDUP_REMOVED lines=11> */
[----:B------:R-:W-:Y:S02]  /*1a30*/  ISETP.NE.AND P1, PT, R8, RZ, PT ;  /* 0x000000ff0800720c */ /* 0x000fe40003f25270 */
[----:B------:R-:W0:Y:S01]  /*1a40*/  SHFL.UP PT, R77, R77, 0x1, RZ ;  /* 0x042000004d4d7989 */ /* 0x000e2200000e00ff */
[----:B-----5:R-:W-:-:S03]  /*1a50*/  PRMT R48, R42, 0x7632, R48 ;  /* 0x000076322a307816 */ /* 0x020fc60000000030 */
        /* <DEDUP_REMOVED lines=9> */
[----:B------:R-:W-:-:S04]  /*1af0*/  FFMA.FTZ R75, R75, R49, R72 ;  /* 0x000000314b4b7223 */ /* 0x000fc80000010048 */
        /* <DEDUP_REMOVED lines=12> */
.L_x_4994:
[----:B------:R-:W-:Y:S05]  /*1bc0*/  BSYNC.RECONVERGENT B0 ;  /* 0x0000000000007941 */ /* 0x000fea0003800200 */
.L_x_4993:
[----:B------:R-:W-:Y:S01]  /*1bd0*/  UIADD3 UR5, UPT, UPT, UR5, 0x1, URZ ;  /* 0x0000000105057890 */ /* 0x000fe2000fffe0ff */
[C---:B0-----:R-:W-:Y:S01]  /*1be0*/  SHF.L.U32 R45, R43.reuse, 0x10, RZ ;  /* 0x000000102b2d7819 */ /* 0x041fe200000006ff */
[-C--:B------:R-:W-:Y:S01]  /*1bf0*/  FFMA.FTZ R68, R68, R70.reuse, R71 ;  /* 0x0000004644447223 */ /* 0x080fe20000010047 */
[----:B------:R-:W-:Y:S01]  /*1c00*/  PRMT R43, R43, 0x7632, R43 ;  /* 0x000076322b2b7816 */ /* 0x000fe2000000002b */
[----:B------:R-:W-:Y:S01]  /*1c10*/  UISETP.NE.AND UP0, UPT, UR5, URZ, UPT ;  /* 0x000000ff0500728c */ /* 0x000fe2000bf05270 */
[----:B------:R-:W-:Y:S01]  /*1c20*/  FFMA.FTZ R57, R42, R70, R57 ;  /* 0x000000462a397223 */ /* 0x000fe20000010039 */
[----:B------:R-:W-:Y:S01]  /*1c30*/  FFMA.FTZ R66, R66, R68, R69 ;  /* 0x0000004442427223 */ /* 0x000fe20000010045 */
[----:B------:R-:W-:Y:S01]  /*1c40*/  LEA R60, P1, R12, R60, 0x1 ;  /* 0x0000003c0c3c7211 */ /* 0x000fe200078208ff */
[----:B------:R-:W-:Y:S01]  /*1c50*/  IMAD.U32 R42, R43, 0x10000, RZ ;  /* 0x000100002b2a7824 */ /* 0x000fe200078e00ff */
        /* <DEDUP_REMOVED lines=11> */
.L_x_4992:
[----:B------:R-:W0:Y:S01]  /*1d10*/  F2F.BF16.F32 R42, R57 ;  /* 0x00000039002a7304 */ /* 0x000e220000202000 */
[----:B------:R-:W-:Y:S01]  /*1d20*/  BAR.SYNC.DEFER_BLOCKING 0x0 ;  /* 0x0000000000007b1d */ /* 0x000fe20000010000 */
[----:B------:R-:W-:-:S04]  /*1d30*/  SHF.L.U32 R11, R2, 0x7, RZ ;  /* 0x00000007020b7819 */ /* 0x000fc800000006ff */
[----:B------:R-:W-:Y:S01]  /*1d40*/  IADD3 R47, P0, PT, R11, R28, RZ ;  /* 0x0000001c0b2f7210 */ /* 0x000fe20007f1e0ff */
[----:B------:R-:W1:Y:S01]  /*1d50*/  LDCU UR4, c[0x0][0x394] ;  /* 0x00007280ff0477ac */ /* 0x000e620008000800 */
[----:B------:R-:W-:Y:S03]  /*1d60*/  F2F.BF16.F32 R26, R56 ;  /* 0x00000038001a7304 */ /* 0x000fe60000202000 */
[----:B------:R-:W-:Y:S02]  /*1d70*/  IMAD.X R46, RZ, RZ, R5, P0 ;  /* 0x000000ffff2e7224 */ /* 0x000fe400000e0605 */
[----:B0-----:R-:W-:-:S03]  /*1d80*/  IMAD.WIDE.U32 R42, R42, 0x10000, RZ ;  /* 0x000100002a2a7825 */ /* 0x001fc600078e00ff */
[----:B--2---:R-:W0:Y:S08]  /*1d90*/  F2F.BF16.F32 R41, R55 ;  /* 0x0000003700297304 */ /* 0x004e300000202000 */
        /* <DEDUP_REMOVED lines=14> */
[----:B------:R-:W-:Y:S02]  /*1e80*/  IADD3 R2, PT, PT, R2, 0x1, RZ ;  /* 0x0000000102027810 */ /* 0x000fe40007ffe0ff */
[----:B------:R-:W-:Y:S02]  /*1e90*/  IADD3 R22, P1, PT, R22, 0x100, RZ ;  /* 0x0000010016167810 */ /* 0x000fe40007f3e0ff */
[----:B------:R-:W-:Y:S02]  /*1ea0*/  IADD3 R24, P2, PT, R24, 0x100, RZ ;  /* 0x0000010018187810 */ /* 0x000fe40007f5e0ff */
[----:B------:R-:W-:Y:S02]  /*1eb0*/  IADD3 R20, P3, PT, R20, 0x100, RZ ;  /* 0x0000010014147810 */ /* 0x000fe40007f7e0ff */
[----:B------:R-:W-:Y:S02]  /*1ec0*/  IADD3 R18, P4, PT, R18, 0x100, RZ ;  /* 0x0000010012127810 */ /* 0x000fe40007f9e0ff */
[----:B------:R-:W-:-:S02]  /*1ed0*/  IADD3.X R23, PT, PT, RZ, R23, RZ, P1, !PT ;  /* 0x00000017ff177210 */ /* 0x000fc40000ffe4ff */
[----:B------:R-:W-:Y:S02]  /*1ee0*/  IADD3.X R25, PT, PT, RZ, R25, RZ, P2, !PT ;  /* 0x00000019ff197210 */ /* 0x000fe400017fe4ff */
[----:B------:R-:W-:Y:S02]  /*1ef0*/  IADD3.X R21, PT, PT, RZ, R21, RZ, P3, !PT ;  /* 0x00000015ff157210 */ /* 0x000fe40001ffe4ff */
[----:B------:R-:W-:Y:S01]  /*1f00*/  IADD3.X R19, PT, PT, RZ, R19, RZ, P4, !PT ;  /* 0x00000013ff137210 */ /* 0x000fe200027fe4ff */
[----:B------:R-:W-:Y:S01]  /*1f10*/  BAR.SYNC.DEFER_BLOCKING 0x0 ;  /* 0x0000000000007b1d */ /* 0x000fe20000010000 */
[--C-:B--2---:R-:W-:Y:S02]  /*1f20*/  SHF.R.U32.HI R48, RZ, 0x10, R41.reuse ;  /* 0x00000010ff307819 */ /* 0x104fe40000011629 */
[----:B------:R-:W-:Y:S02]  /*1f30*/  SHF.R.U64 R44, R40, 0x10, R41 ;  /* 0x00000010282c7819 */ /* 0x000fe40000001229 */
        /* <DEDUP_REMOVED lines=23> */
[----:B------:R-:W-:-:S03]  /*20b0*/  FMUL.FTZ R48, R48, R55 ;  /* 0x0000003730307220 */ /* 0x000fc60000410000 */
[----:B------:R-:W-:Y:S01]  /*20c0*/  F2F.BF16.F32 R43, R43 ;  /* 0x0000002b002b7304 */ /* 0x000fe20000202000 */
[----:B0-----:R-:W-:-:S04]  /*20d0*/  FMUL.FTZ R44, R44, R41 ;  /* 0x000000292c2c7220 */ /* 0x001fc80000410000 */
[----:B------:R-:W-:-:S03]  /*20e0*/  FMUL.FTZ R44, R44, R57 ;  /* 0x000000392c2c7220 */ /* 0x000fc60000410000 */
[----:B------:R-:W0:Y:S01]  /*20f0*/  F2F.BF16.F32 R48, R48 ;  /* 0x0000003000307304 */ /* 0x000e220000202000 */
[----:B--2---:R-:W-:-:S04]  /*2100*/  FMUL.FTZ R27, R26, R45 ;  /* 0x0000002d1a1b7220 */ /* 0x004fc80000410000 */
[----:B------:R-:W-:Y:S01]  /*2110*/  FMUL.FTZ R58, R27, R58 ;  /* 0x0000003a1b3a7220 */ /* 0x000fe20000410000 */
[----:B------:R-:W-:Y:S01]  /*2120*/  IMAD.X R27, RZ, RZ, R3, P0 ;  /* 0x000000ffff1b7224 */ /* 0x000fe200000e0603 */
[C---:B------:R-:W-:Y:S01]  /*2130*/  LEA R26, P0, R11.reuse, R38, 0x1 ;  /* 0x000000260b1a7211 */ /* 0x040fe200078008ff */
[----:B------:R-:W2:Y:S03]  /*2140*/  F2F.BF16.F32 R41, R44 ;  /* 0x0000002c00297304 */ /* 0x000ea60000202000 */
[----:B------:R-:W-:Y:S02]  /*2150*/  LEA.HI.X R27, R11, R39, R27, 0x1, P0 ;  /* 0x000000270b1b7211 */ /* 0x000fe400000f0c1b */
[----:B-1----:R-:W-:Y:S02]  /*2160*/  ISETP.NE.AND P0, PT, R2, UR4, PT ;  /* 0x0000000402007c0c */ /* 0x002fe4000bf05270 */
[----:B0-----:R-:W-:Y:S01]  /*2170*/  PRMT R43, R43, 0x5410, R48 ;  /* 0x000054102b2b7816 */ /* 0x001fe20000000030 */
[----:B------:R-:W0:Y:S01]  /*2180*/  F2F.BF16.F32 R45, R58 ;  /* 0x0000003a002d7304 */ /* 0x000e220000202000 */
[----:B--2---:R-:W-:-:S05]  /*2190*/  IMAD.WIDE.U32 R40, R41, 0x10000, RZ ;  /* 0x0001000029287825 */ /* 0x004fca00078e00ff */
[----:B------:R-:W-:Y:S02]  /*21a0*/  LOP3.LUT R41, R43, R41, RZ, 0xfc, !PT ;  /* 0x000000292b297212 */ /* 0x000fe400078efcff */
[----:B0-----:R-:W-:-:S05]  /*21b0*/  LOP3.LUT R40, R40, R45, RZ, 0xfc, !PT ;  /* 0x0000002d28287212 */ /* 0x001fca00078efcff */
[----:B------:R0:W-:Y:S01]  /*21c0*/  STG.E.64 desc[UR18][R26.64], R40 ;  /* 0x000000281a007986 */ /* 0x0001e2000c101b12 */
[----:B------:R-:W-:Y:S05]  /*21d0*/  @P0 BRA `(.L_x_4996) ;  /* 0xffffffe400bc0947 */ /* 0x000fea000383ffff */
[----:B------:R-:W-:Y:S05]  /*21e0*/  EXIT ;  /* 0x000000000000794d */ /* 0x000fea0003800000 */
.L_x_4997:
        /* <DEDUP_REMOVED lines=9> */
.L_x_5157:


//--------------------- .nv.shared._Z25selective_scan_fwd_kernelI32Selective_Scan_fwd_kernel_traitsILi128ELi16ELi1ELb0ELb0ELb0ELb0EN3c108BFloat16ENS1_7complexIfEEEEv13SSMParamsBase --------------------------
	.section	.nv.shared._Z25selective_scan_fwd_kernelI32Selective_Scan_fwd_kernel_traitsILi128ELi16ELi1ELb0ELb0ELb0ELb0EN3c108BFloat16ENS1_7complexIfEEEEv13SSMParamsBase,"aw",@nobits
	.sectionflags	@""
	.align	16
	.zero		1024


//--------------------- .nv.shared.reserved.0     --------------------------
	.section	.nv.shared.reserved.0,"aw",@nobits
	.weak		__nv_reservedSMEM_offset_0_alias
	.size		__nv_reservedSMEM_offset_0_alias, 0, 64
	.other		__nv_reservedSMEM_offset_0_alias,@"STO_CUDA_RESERVED_SHARED STV_DEFAULT"
__nv_reservedSMEM_offset_0_alias:
	.zero		0
	.zero		64


//--------------------- .nv.global                --------------------------
	.section	.nv.global,"aw",@nobits
.nv.global:
	.type		_ZN62_INTERNAL_00950170_26_selective_scan_fwd_bf16_cu_07742435_28354cuda3std3__48in_placeE,@object
	.size		_ZN62_INTERNAL_00950170_26_selective_scan_fwd_bf16_cu_07742435_28354cuda3std3__48in_placeE,(_ZN62_INTERNAL_00950170_26_selective_scan_fwd_bf16_cu_07742435_28354cuda3std6ranges3__45__cpo8distanceE - _ZN62_INTERNAL_00950170_26_selective_scan_fwd_bf16_cu_07742435_28354cuda3std3__48in_placeE)
_ZN62_INTERNAL_00950170_26_selective_scan_fwd_bf16_cu_07742435_28354cuda3std3__48in_placeE:
	.zero		1
	.type		_ZN62_INTERNAL_00950170_26_selective_scan_fwd_bf16_cu_07742435_28354cuda3std6ranges3__45__cpo8distanceE,@object
	.size		_ZN62_INTERNAL_00950170_26_selective_scan_fwd_bf16_cu_07742435_28354cuda3std6ranges3__45__cpo8distanceE,(_ZN62_INTERNAL_00950170_26_selective_scan_fwd_bf16_cu_07742435_28354cuda3std3__45__cpo6cbeginE - _ZN62_INTERNAL_00950170_26_selective_scan_fwd_bf16_cu_07742435_28354cuda3std6ranges3__45__cpo8distanceE)
_ZN62_INTERNAL_00950170_26_selective_scan_fwd_bf16_cu_07742435_28354cuda3std6ranges3__45__cpo8distanceE:
	.zero		1
	.type		_ZN62_INTERNAL_00950170_26_selective_scan_fwd_bf16_cu_07742435_28354cuda3std3__45__cpo6cbeginE,@object
	.size		_ZN62_INTERNAL_00950170_26_selective_scan_fwd_bf16_cu_07742435_28354cuda3std3__45__cpo6cbeginE,(_ZN62_INTERNAL_00950170_26_selective_scan_fwd_bf16_cu_07742435_28354cuda3std6ranges3__45__cpo7advanceE - _ZN62_INTERNAL_00950170_26_selective_scan_fwd_bf16_cu_07742435_28354cuda3std3__45__cpo6cbeginE)
_ZN62_INTERNAL_00950170_26_selective_scan_fwd_bf16_cu_07742435_28354cuda3std3__45__cpo6cbeginE:
	.zero		1
	.type		_ZN62_INTERNAL_00950170_26_selective_scan_fwd_bf16_cu_07742435_28354cuda3std6ranges3__45__cpo7advanceE,@object
	.size		_ZN62_INTERNAL_00950170_26_selective_scan_fwd_bf16_cu_07742435_28354cuda3std6ranges3__45__cpo7advanceE,(_ZN62_INTERNAL_00950170_26_selective_scan_fwd_bf16_cu_07742435_28354cuda3std3__45__cpo7crbeginE - _ZN62_INTERNAL_00950170_26_selective_scan_fwd_bf16_cu_07742435_28354cuda3std6ranges3__45__cpo7advanceE)
_ZN62_INTERNAL_00950170_26_selective_scan_fwd_bf16_cu_07742435_28354cuda3std6ranges3__45__cpo7advanceE:
	.zero		1
	.type		_ZN62_INTERNAL_00950170_26_selective_scan_fwd_bf16_cu_07742435_28354cuda3std3__45__cpo7crbeginE,@object
	.size		_ZN62_INTERNAL_00950170_26_selective_scan_fwd_bf16_cu_07742435_28354cuda3std3__45__cpo7crbeginE,(_ZN62_INTERNAL_00950170_26_selective_scan_fwd_bf16_cu_07742435_28354cuda3std6ranges3__45__cpo4dataE - _ZN62_INTERNAL_00950170_26_selective_scan_fwd_bf16_cu_07742435_28354cuda3std3__45__cpo7crbeginE)
_ZN62_INTERNAL_00950170_26_selective_scan_fwd_bf16_cu_07742435_28354cuda3std3__45__cpo7crbeginE:
	.zero		1
	.type		_ZN62_INTERNAL_00950170_26_selective_scan_fwd_bf16_cu_07742435_28354cuda3std6ranges3__45__cpo4dataE,@object
	.size		_ZN62_INTERNAL_00950170_26_selective_scan_fwd_bf16_cu_07742435_28354cuda3std6ranges3__45__cpo4dataE,(_ZN62_INTERNAL_00950170_26_selective_scan_fwd_bf16_cu_07742435_28354cuda3std6ranges3__45__cpo5beginE - _ZN62_INTERNAL_00950170_26_selective_scan_fwd_bf16_cu_07742435_28354cuda3std6ranges3__45__cpo4dataE)
_ZN62_INTERNAL_00950170_26_selective_scan_fwd_bf16_cu_07742435_28354cuda3std6ranges3__45__cpo4dataE:
	.zero		1
	.type		_ZN62_INTERNAL_00950170_26_selective_scan_fwd_bf16_cu_07742435_28354cuda3std6ranges3__45__cpo5beginE,@object
	.size		_ZN62_INTERNAL_00950170_26_selective_scan_fwd_bf16_cu_07742435_28354cuda3std6ranges3__45__cpo5beginE,(_ZN62_INTERNAL_00950170_26_selective_scan_fwd_bf16_cu_07742435_28354cuda3std3__464_GLOBAL__N__00950170_26_selective_scan_fwd_bf16_cu_07742435_28356ignoreE - _ZN62_INTERNAL_00950170_26_selective_scan_fwd_bf16_cu_07742435_28354cuda3std6ranges3__45__cpo5beginE)
_ZN62_INTERNAL_00950170_26_selective_scan_fwd_bf16_cu_07742435_28354cuda3std6ranges3__45__cpo5beginE:
	.zero		1
	.type		_ZN62_INTERNAL_00950170_26_selective_scan_fwd_bf16_cu_07742435_28354cuda3std3__464_GLOBAL__N__00950170_26_selective_scan_fwd_bf16_cu_07742435_28356ignoreE,@object
	.size		_ZN62_INTERNAL_00950170_26_selective_scan_fwd_bf16_cu_07742435_28354cuda3std3__464_GLOBAL__N__00950170_26_selective_scan_fwd_bf16_cu_07742435_28356ignoreE,(_ZN62_INTERNAL_00950170_26_selective_scan_fwd_bf16_cu_07742435_28354cuda3std6ranges3__45__cpo4sizeE - _ZN62_INTERNAL_00950170_26_selective_scan_fwd_bf16_cu_07742435_28354cuda3std3__464_GLOBAL__N__00950170_26_selective_scan_fwd_bf16_cu_07742435_28356ignoreE)
_ZN62_INTERNAL_00950170_26_selective_scan_fwd_bf16_cu_07742435_28354cuda3std3__464_GLOBAL__N__00950170_26_selective_scan_fwd_bf16_cu_07742435_28356ignoreE:
	.zero		1
	.type		_ZN62_INTERNAL_00950170_26_selective_scan_fwd_bf16_cu_07742435_28354cuda3std6ranges3__45__cpo4sizeE,@object
	.size		_ZN62_INTERNAL_00950170_26_selective_scan_fwd_bf16_cu_07742435_28354cuda3std6ranges3__45__cpo4sizeE,(_ZN62_INTERNAL_00950170_26_selective_scan_fwd_bf16_cu_07742435_28354cuda3std3__45__cpo5beginE - _ZN62_INTERNAL_00950170_26_selective_scan_fwd_bf16_cu_07742435_28354cuda3std6ranges3__45__cpo4sizeE)
_ZN62_INTERNAL_00950170_26_selective_scan_fwd_bf16_cu_07742435_28354cuda3std6ranges3__45__cpo4sizeE:
	.zero		1
	.type		_ZN62_INTERNAL_00950170_26_selective_scan_fwd_bf16_cu_07742435_28354cuda3std3__45__cpo5beginE,@object
	.size		_ZN62_INTERNAL_00950170_26_selective_scan_fwd_bf16_cu_07742435_28354cuda3std3__45__cpo5beginE,(_ZN62_INTERNAL_00950170_26_selective_scan_fwd_bf16_cu_07742435_28354cuda3std6ranges3__45__cpo6cbeginE - _ZN62_INTERNAL_00950170_26_selective_scan_fwd_bf16_cu_07742435_28354cuda3std3__45__cpo5beginE)
_ZN62_INTERNAL_00950170_26_selective_scan_fwd_bf16_cu_07742435_28354cuda3std3__45__cpo5beginE:
	.zero		1
	.type		_ZN62_INTERNAL_00950170_26_selective_scan_fwd_bf16_cu_07742435_28354cuda3std6ranges3__45__cpo6cbeginE,@object
	.size		_ZN62_INTERNAL_00950170_26_selective_scan_fwd_bf16_cu_07742435_28354cuda3std6ranges3__45__cpo6cbeginE,(_ZN62_INTERNAL_00950170_26_selective_scan_fwd_bf16_cu_07742435_28354cuda3std3__45__cpo6rbeginE - _ZN62_INTERNAL_00950170_26_selective_scan_fwd_bf16_cu_07742435_28354cuda3std6ranges3__45__cpo6cbeginE)
_ZN62_INTERNAL_00950170_26_selective_scan_fwd_bf16_cu_07742435_28354cuda3std6ranges3__45__cpo6cbeginE:
	.zero		1
	.type		_ZN62_INTERNAL_00950170_26_selective_scan_fwd_bf16_cu_07742435_28354cuda3std3__45__cpo6rbeginE,@object
	.size		_ZN62_INTERNAL_00950170_26_selective_scan_fwd_bf16_cu_07742435_28354cuda3std3__45__cpo6rbeginE,(_ZN62_INTERNAL_00950170_26_selective_scan_fwd_bf16_cu_07742435_28354cuda3std6ranges3__45__cpo4nextE - _ZN62_INTERNAL_00950170_26_selective_scan_fwd_bf16_cu_07742435_28354cuda3std3__45__cpo6rbeginE)
_ZN62_INTERNAL_00950170_26_selective_scan_fwd_bf16_cu_07742435_28354cuda3std3__45__cpo6rbeginE:
	.zero		1
	.type		_ZN62_INTERNAL_00950170_26_selective_scan_fwd_bf16_cu_07742435_28354cuda3std6ranges3__45__cpo4nextE,@object
	.size		_ZN62_INTERNAL_00950170_26_selective_scan_fwd_bf16_cu_07742435_28354cuda3std6ranges3__45__cpo4nextE,(_ZN62_INTERNAL_00950170_26_selective_scan_fwd_bf16_cu_07742435_28354cuda3std6ranges3__45__cpo4swapE - _ZN62_INTERNAL_00950170_26_selective_scan_fwd_bf16_cu_07742435_28354cuda3std6ranges3__45__cpo4nextE)
_ZN62_INTERNAL_00950170_26_selective_scan_fwd_bf16_cu_07742435_28354cuda3std6ranges3__45__cpo4nextE:
	.zero		1
	.type		_ZN62_INTERNAL_00950170_26_selective_scan_fwd_bf16_cu_07742435_28354cuda3std6ranges3__45__cpo4swapE,@object
	.size		_ZN62_INTERNAL_00950170_26_selective_scan_fwd_bf16_cu_07742435_28354cuda3std6ranges3__45__cpo4swapE,(_ZN62_INTERNAL_00950170_26_selective_scan_fwd_bf16_cu_07742435_28354cuda3std3__420unreachable_sentinelE - _ZN62_INTERNAL_00950170_26_selective_scan_fwd_bf16_cu_07742435_28354cuda3std6ranges3__45__cpo4swapE)
_ZN62_INTERNAL_00950170_26_selective_scan_fwd_bf16_cu_07742435_28354cuda3std6ranges3__45__cpo4swapE:
	.zero		1
	.type		_ZN62_INTERNAL_00950170_26_selective_scan_fwd_bf16_cu_07742435_28354cuda3std3__420unreachable_sentinelE,@object
	.size		_ZN62_INTERNAL_00950170_26_selective_scan_fwd_bf16_cu_07742435_28354cuda3std3__420unreachable_sentinelE,(_ZN62_INTERNAL_00950170_26_selective_scan_fwd_bf16_cu_07742435_28356thrust24THRUST_300001_SM_1000_NS6system6detail10sequential3seqE - _ZN62_INTERNAL_00950170_26_selective_scan_fwd_bf16_cu_07742435_28354cuda3std3__420unreachable_sentinelE)
_ZN62_INTERNAL_00950170_26_selective_scan_fwd_bf16_cu_07742435_28354cuda3std3__420unreachable_sentinelE:
	.zero		1
	.type		_ZN62_INTERNAL_00950170_26_selective_scan_fwd_bf16_cu_07742435_28356thrust24THRUST_300001_SM_1000_NS6system6detail10sequential3seqE,@object
	.size		_ZN62_INTERNAL_00950170_26_selective_scan_fwd_bf16_cu_07742435_28356thrust24THRUST_300001_SM_1000_NS6system6detail10sequential3seqE,(_ZN62_INTERNAL_00950170_26_selective_scan_fwd_bf16_cu_07742435_28354cuda3std3__45__cpo4cendE - _ZN62_INTERNAL_00950170_26_selective_scan_fwd_bf16_cu_07742435_28356thrust24THRUST_300001_SM_1000_NS6system6detail10sequential3seqE)
_ZN62_INTERNAL_00950170_26_selective_scan_fwd_bf16_cu_07742435_28356thrust24THRUST_300001_SM_1000_NS6system6detail10sequential3seqE:
	.zero		1
	.type		_ZN62_INTERNAL_00950170_26_selective_scan_fwd_bf16_cu_07742435_28354cuda3std3__45__cpo4cendE,@object
	.size		_ZN62_INTERNAL_00950170_26_selective_scan_fwd_bf16_cu_07742435_28354cuda3std3__45__cpo4cendE,(_ZN62_INTERNAL_00950170_26_selective_scan_fwd_bf16_cu_07742435_28354cuda3std6ranges3__45__cpo9iter_swapE - _ZN62_INTERNAL_00950170_26_selective_scan_fwd_bf16_cu_07742435_28354cuda3std3__45__cpo4cendE)
_ZN62_INTERNAL_00950170_26_selective_scan_fwd_bf16_cu_07742435_28354cuda3std3__45__cpo4cendE:
	.zero		1
	.type		_ZN62_INTERNAL_00950170_26_selective_scan_fwd_bf16_cu_07742435_28354cuda3std6ranges3__45__cpo9iter_swapE,@object
	.size		_ZN62_INTERNAL_00950170_26_selective_scan_fwd_bf16_cu_07742435_28354cuda3std6ranges3__45__cpo9iter_swapE,(_ZN62_INTERNAL_00950170_26_selective_scan_fwd_bf16_cu_07742435_28354cuda3std3__45__cpo5crendE - _ZN62_INTERNAL_00950170_26_selective_scan_fwd_bf16_cu_07742435_28354cuda3std6ranges3__45__cpo9iter_swapE)
_ZN62_INTERNAL_00950170_26_selective_scan_fwd_bf16_cu_07742435_28354cuda3std6ranges3__45__cpo9iter_swapE:
	.zero		1
	.type		_ZN62_INTERNAL_00950170_26_selective_scan_fwd_bf16_cu_07742435_28354cuda3std3__45__cpo5crendE,@object
	.size		_ZN62_INTERNAL_00950170_26_selective_scan_fwd_bf16_cu_07742435_28354cuda3std3__45__cpo5crendE,(_ZN62_INTERNAL_00950170_26_selective_scan_fwd_bf16_cu_07742435_28354cuda3std6ranges3__45__cpo5cdataE - _ZN62_INTERNAL_00950170_26_selective_scan_fwd_bf16_cu_07742435_28354cuda3std3__45__cpo5crendE)
_ZN62_INTERNAL_00950170_26_selective_scan_fwd_bf16_cu_07742435_28354cuda3std3__45__cpo5crendE:
	.zero		1
	.type		_ZN62_INTERNAL_00950170_26_selective_scan_fwd_bf16_cu_07742435_28354cuda3std6ranges3__45__cpo5cdataE,@object
	.size		_ZN62_INTERNAL_00950170_26_selective_scan_fwd_bf16_cu_07742435_28354cuda3std6ranges3__45__cpo5cdataE,(_ZN62_INTERNAL_00950170_26_selective_scan_fwd_bf16_cu_07742435_28354cuda3std6ranges3__45__cpo3endE - _ZN62_INTERNAL_00950170_26_selective_scan_fwd_bf16_cu_07742435_28354cuda3std6ranges3__45__cpo5cdataE)
_ZN62_INTERNAL_00950170_26_selective_scan_fwd_bf16_cu_07742435_28354cuda3std6ranges3__45__cpo5cdataE:
	.zero		1
	.type		_ZN62_INTERNAL_00950170_26_selective_scan_fwd_bf16_cu_07742435_28354cuda3std6ranges3__45__cpo3endE,@object
	.size		_ZN62_INTERNAL_00950170_26_selective_scan_fwd_bf16_cu_07742435_28354cuda3std6ranges3__45__cpo3endE,(_ZN62_INTERNAL_00950170_26_selective_scan_fwd_bf16_cu_07742435_28354cuda3std3__419piecewise_constructE - _ZN62_INTERNAL_00950170_26_selective_scan_fwd_bf16_cu_07742435_28354cuda3std6ranges3__45__cpo3endE)
_ZN62_INTERNAL_00950170_26_selective_scan_fwd_bf16_cu_07742435_28354cuda3std6ranges3__45__cpo3endE:
	.zero		1
	.type		_ZN62_INTERNAL_00950170_26_selective_scan_fwd_bf16_cu_07742435_28354cuda3std3__419piecewise_constructE,@object
	.size		_ZN62_INTERNAL_00950170_26_selective_scan_fwd_bf16_cu_07742435_28354cuda3std3__419piecewise_constructE,(_ZN62_INTERNAL_00950170_26_selective_scan_fwd_bf16_cu_07742435_28354cuda3std6ranges3__45__cpo5ssizeE - _ZN62_INTERNAL_00950170_26_selective_scan_fwd_bf16_cu_07742435_28354cuda3std3__419piecewise_constructE)
_ZN62_INTERNAL_00950170_26_selective_scan_fwd_bf16_cu_07742435_28354cuda3std3__419piecewise_constructE:
	.zero		1
	.type		_ZN62_INTERNAL_00950170_26_selective_scan_fwd_bf16_cu_07742435_28354cuda3std6ranges3__45__cpo5ssizeE,@object
	.size		_ZN62_INTERNAL_00950170_26_selective_scan_fwd_bf16_cu_07742435_28354cuda3std6ranges3__45__cpo5ssizeE,(_ZN62_INTERNAL_00950170_26_selective_scan_fwd_bf16_cu_07742435_28354cuda3std3__45__cpo3endE - _ZN62_INTERNAL_00950170_26_selective_scan_fwd_bf16_cu_07742435_28354cuda3std6ranges3__45__cpo5ssizeE)
_ZN62_INTERNAL_00950170_26_selective_scan_fwd_bf16_cu_07742435_28354cuda3std6ranges3__45__cpo5ssizeE:
	.zero		1
	.type		_ZN62_INTERNAL_00950170_26_selective_scan_fwd_bf16_cu_07742435_28354cuda3std3__45__cpo3endE,@object
	.size		_ZN62_INTERNAL_00950170_26_selective_scan_fwd_bf16_cu_07742435_28354cuda3std3__45__cpo3endE,(_ZN62_INTERNAL_00950170_26_selective_scan_fwd_bf16_cu_07742435_28354cuda3std6ranges3__45__cpo4cendE - _ZN62_INTERNAL_00950170_26_selective_scan_fwd_bf16_cu_07742435_28354cuda3std3__45__cpo3endE)
_ZN62_INTERNAL_00950170_26_selective_scan_fwd_bf16_cu_07742435_28354cuda3std3__45__cpo3endE:
	.zero		1
	.type		_ZN62_INTERNAL_00950170_26_selective_scan_fwd_bf16_cu_07742435_28354cuda3std6ranges3__45__cpo4cendE,@object
	.size		_ZN62_INTERNAL_00950170_26_selective_scan_fwd_bf16_cu_07742435_28354cuda3std6ranges3__45__cpo4cendE,(_ZN62_INTERNAL_00950170_26_selective_scan_fwd_bf16_cu_07742435_28354cuda3std3__45__cpo4rendE - _ZN62_INTERNAL_00950170_26_selective_scan_fwd_bf16_cu_07742435_28354cuda3std6ranges3__45__cpo4cendE)
_ZN62_INTERNAL_00950170_26_selective_scan_fwd_bf16_cu_07742435_28354cuda3std6ranges3__45__cpo4cendE:
	.zero		1
	.type		_ZN62_INTERNAL_00950170_26_selective_scan_fwd_bf16_cu_07742435_28354cuda3std3__45__cpo4rendE,@object
	.size		_ZN62_INTERNAL_00950170_26_selective_scan_fwd_bf16_cu_07742435_28354cuda3std3__45__cpo4rendE,(_ZN62_INTERNAL_00950170_26_selective_scan_fwd_bf16_cu_07742435_28354cuda3std6ranges3__45__cpo4prevE - _ZN62_INTERNAL_00950170_26_selective_scan_fwd_bf16_cu_07742435_28354cuda3std3__45__cpo4rendE)
_ZN62_INTERNAL_00950170_26_selective_scan_fwd_bf16_cu_07742435_28354cuda3std3__45__cpo4rendE:
	.zero		1
	.type		_ZN62_INTERNAL_00950170_26_selective_scan_fwd_bf16_cu_07742435_28354cuda3std6ranges3__45__cpo4prevE,@object
	.size		_ZN62_INTERNAL_00950170_26_selective_scan_fwd_bf16_cu_07742435_28354cuda3std6ranges3__45__cpo4prevE,(_ZN62_INTERNAL_00950170_26_selective_scan_fwd_bf16_cu_07742435_28354cuda3std6ranges3__45__cpo9iter_moveE - _ZN62_INTERNAL_00950170_26_selective_scan_fwd_bf16_cu_07742435_28354cuda3std6ranges3__45__cpo4prevE)
_ZN62_INTERNAL_00950170_26_selective_scan_fwd_bf16_cu_07742435_28354cuda3std6ranges3__45__cpo4prevE:
	.zero		1
	.type		_ZN62_INTERNAL_00950170_26_selective_scan_fwd_bf16_cu_07742435_28354cuda3std6ranges3__45__cpo9iter_moveE,@object
	.size		_ZN62_INTERNAL_00950170_26_selective_scan_fwd_bf16_cu_07742435_28354cuda3std6ranges3__45__cpo9iter_moveE,(.L_13 - _ZN62_INTERNAL_00950170_26_selective_scan_fwd_bf16_cu_07742435_28354cuda3std6ranges3__45__cpo9iter_moveE)
_ZN62_INTERNAL_00950170_26_selective_scan_fwd_bf16_cu_07742435_28354cuda3std6ranges3__45__cpo9iter_moveE:
	.zero		1
.L_13:


//--------------------- .nv.shared._Z25selective_scan_fwd_kernelI32Selective_Scan_fwd_kernel_traitsILi128ELi16ELi1ELb0ELb0ELb0ELb1EN3c108BFloat16ENS1_7complexIfEEEEv13SSMParamsBase --------------------------
	.section	.nv.shared._Z25selective_scan_fwd_kernelI32Selective_Scan_fwd_kernel_traitsILi128ELi16ELi1ELb0ELb0ELb0ELb1EN3c108BFloat16ENS1_7complexIfEEEEv13SSMParamsBase,"aw",@nobits
	.sectionflags	@""
	.align	16
	.zero		1024


//--------------------- .nv.shared._Z25selective_scan_fwd_kernelI32Selective_Scan_fwd_kernel_traitsILi128ELi16ELi1ELb0ELb0ELb1ELb0EN3c108BFloat16ENS1_7complexIfEEEEv13SSMParamsBase --------------------------
	.section	.nv.shared._Z25selective_scan_fwd_kernelI32Selective_Scan_fwd_kernel_traitsILi128ELi16ELi1ELb0ELb0ELb1ELb0EN3c108BFloat16ENS1_7complexIfEEEEv13SSMParamsBase,"aw",@nobits
	.sectionflags	@""
	.align	16
	.zero		1024


//--------------------- .nv.shared._Z25selective_scan_fwd_kernelI32Selective_Scan_fwd_kernel_traitsILi128ELi16ELi1ELb0ELb0ELb1ELb1EN3c108BFloat16ENS1_7complexIfEEEEv13SSMParamsBase --------------------------
	.section	.nv.shared._Z25selective_scan_fwd_kernelI32Selective_Scan_fwd_kernel_traitsILi128ELi16ELi1ELb0ELb0ELb1ELb1EN3c108BFloat16ENS1_7complexIfEEEEv13SSMParamsBase,"aw",@nobits
	.sectionflags	@""
	.align	16
	.zero		1024


//--------------------- .nv.shared._Z25selective_scan_fwd_kernelI32Selective_Scan_fwd_kernel_traitsILi128ELi16ELi1ELb0ELb1ELb0ELb0EN3c108BFloat16ENS1_7complexIfEEEEv13SSMParamsBase --------------------------
	.section	.nv.shared._Z25selective_scan_fwd_kernelI32Selective_Scan_fwd_kernel_traitsILi128ELi16ELi1ELb0ELb1ELb0ELb0EN3c108BFloat16ENS1_7complexIfEEEEv13SSMParamsBase,"aw",@nobits
	.sectionflags	@""
	.align	16
	.zero		1024


//--------------------- .nv.shared._Z25selective_scan_fwd_kernelI32Selective_Scan_fwd_kernel_traitsILi128ELi16ELi1ELb0ELb1ELb0ELb1EN3c108BFloat16ENS1_7complexIfEEEEv13SSMParamsBase --------------------------
	.section	.nv.shared._Z25selective_scan_fwd_kernelI32Selective_Scan_fwd_kernel_traitsILi128ELi16ELi1ELb0ELb1ELb0ELb1EN3c108BFloat16ENS1_7complexIfEEEEv13SSMParamsBase,"aw",@nobits
	.sectionflags	@""
	.align	16
	.zero		1024


//--------------------- .nv.shared._Z25selective_scan_fwd_kernelI32Selective_Scan_fwd_kernel_traitsILi128ELi16ELi1ELb0ELb1ELb1ELb0EN3c108BFloat16ENS1_7complexIfEEEEv13SSMParamsBase --------------------------
	.section	.nv.shared._Z25selective_scan_fwd_kernelI32Selective_Scan_fwd_kernel_traitsILi128ELi16ELi1ELb0ELb1ELb1ELb0EN3c108BFloat16ENS1_7complexIfEEEEv13SSMParamsBase,"aw",@nobits
	.sectionflags	@""
	.align	16
	.zero		1024


//--------------------- .nv.shared._Z25selective_scan_fwd_kernelI32Selective_Scan_fwd_kernel_traitsILi128ELi16ELi1ELb0ELb1ELb1ELb1EN3c108BFloat16ENS1_7complexIfEEEEv13SSMParamsBase --------------------------
	.section	.nv.shared._Z25selective_scan_fwd_kernelI32Selective_Scan_fwd_kernel_traitsILi128ELi16ELi1ELb0ELb1ELb1ELb1EN3c108BFloat16ENS1_7complexIfEEEEv13SSMParamsBase,"aw",@nobits
	.sectionflags	@""
	.align	16
	.zero		1024


//--------------------- .nv.shared._Z25selective_scan_fwd_kernelI32Selective_Scan_fwd_kernel_traitsILi128ELi16ELi1ELb1ELb0ELb0ELb0EN3c108BFloat16ENS1_7complexIfEEEEv13SSMParamsBase --------------------------
	.section	.nv.shared._Z25selective_scan_fwd_kernelI32Selective_Scan_fwd_kernel_traitsILi128ELi16ELi1ELb1ELb0ELb0ELb0EN3c108BFloat16ENS1_7complexIfEEEEv13SSMParamsBase,"aw",@nobits
	.sectionflags	@""
	.align	16
	.zero		1024


//--------------------- .nv.shared._Z25selective_scan_fwd_kernelI32Selective_Scan_fwd_kernel_traitsILi128ELi16ELi1ELb1ELb0ELb0ELb1EN3c108BFloat16ENS1_7complexIfEEEEv13SSMParamsBase --------------------------
	.section	.nv.shared._Z25selective_scan_fwd_kernelI32Selective_Scan_fwd_kernel_traitsILi128ELi16ELi1ELb1ELb0ELb0ELb1EN3c108BFloat16ENS1_7complexIfEEEEv13SSMParamsBase,"aw",@nobits
	.sectionflags	@""
	.align	16
	.zero		1024


//--------------------- .nv.shared._Z25selective_scan_fwd_kernelI32Selective_Scan_fwd_kernel_traitsILi128ELi16ELi1ELb1ELb0ELb1ELb0EN3c108BFloat16ENS1_7complexIfEEEEv13SSMParamsBase --------------------------
	.section	.nv.shared._Z25selective_scan_fwd_kernelI32Selective_Scan_fwd_kernel_traitsILi128ELi16ELi1ELb1ELb0ELb1ELb0EN3c108BFloat16ENS1_7complexIfEEEEv13SSMParamsBase,"aw",@nobits
	.sectionflags	@""
	.align	16
	.zero		1024


//--------------------- .nv.shared._Z25selective_scan_fwd_kernelI32Selective_Scan_fwd_kernel_traitsILi128ELi16ELi1ELb1ELb0ELb1ELb1EN3c108BFloat16ENS1_7complexIfEEEEv13SSMParamsBase --------------------------
	.section	.nv.shared._Z25selective_scan_fwd_kernelI32Selective_Scan_fwd_kernel_traitsILi128ELi16ELi1ELb1ELb0ELb1ELb1EN3c108BFloat16ENS1_7complexIfEEEEv13SSMParamsBase,"aw",@nobits
	.sectionflags	@""
	.align	16
	.zero		1024


//--------------------- .nv.shared._Z25selective_scan_fwd_kernelI32Selective_Scan_fwd_kernel_traitsILi128ELi16ELi1ELb1ELb1ELb0ELb0EN3c108BFloat16ENS1_7complexIfEEEEv13SSMParamsBase --------------------------
	.section	.nv.shared._Z25selective_scan_fwd_kernelI32Selective_Scan_fwd_kernel_traitsILi128ELi16ELi1ELb1ELb1ELb0ELb0EN3c108BFloat16ENS1_7complexIfEEEEv13SSMParamsBase,"aw",@nobits
	.sectionflags	@""
	.align	16
	.zero		1024


//--------------------- .nv.shared._Z25selective_scan_fwd_kernelI32Selective_Scan_fwd_kernel_traitsILi128ELi16ELi1ELb1ELb1ELb0ELb1EN3c108BFloat16ENS1_7complexIfEEEEv13SSMParamsBase --------------------------
	.section	.nv.shared._Z25selective_scan_fwd_kernelI32Selective_Scan_fwd_kernel_traitsILi128ELi16ELi1ELb1ELb1ELb0ELb1EN3c108BFloat16ENS1_7complexIfEEEEv13SSMParamsBase,"aw",@nobits
	.sectionflags	@""
	.align	16
	.zero		1024


//--------------------- .nv.shared._Z25selective_scan_fwd_kernelI32Selective_Scan_fwd_kernel_traitsILi128ELi16ELi1ELb1ELb1ELb1ELb0EN3c108BFloat16ENS1_7complexIfEEEEv13SSMParamsBase --------------------------
	.section	.nv.shared._Z25selective_scan_fwd_kernelI32Selective_Scan_fwd_kernel_traitsILi128ELi16ELi1ELb1ELb1ELb1ELb0EN3c108BFloat16ENS1_7complexIfEEEEv13SSMParamsBase,"aw",@nobits
	.sectionflags	@""
	.align	16
	.zero		1024


//--------------------- .nv.shared._Z25selective_scan_fwd_kernelI32Selective_Scan_fwd_kernel_traitsILi128ELi16ELi1ELb1ELb1ELb1ELb1EN3c108BFloat16ENS1_7complexIfEEEEv13SSMParamsBase --------------------------
	.section	.nv.shared._Z25selective_scan_fwd_kernelI32Selective_Scan_fwd_kernel_traitsILi128ELi16ELi1ELb1ELb1ELb1ELb1EN3c108BFloat16ENS1_7complexIfEEEEv13SSMParamsBase,"aw",@nobits
	.sectionflags	@""
	.align	16
	.zero		1024


//--------------------- .nv.shared._Z25selective_scan_fwd_kernelI32Selective_Scan_fwd_kernel_traitsILi64ELi16ELi1ELb0ELb0ELb0ELb0EN3c108BFloat16ENS1_7complexIfEEEEv13SSMParamsBase --------------------------
	.section	.nv.shared._Z25selective_scan_fwd_kernelI32Selective_Scan_fwd_kernel_traitsILi64ELi16ELi1ELb0ELb0ELb0ELb0EN3c108BFloat16ENS1_7complexIfEEEEv13SSMParamsBase,"aw",@nobits
	.sectionflags	@""
	.align	16
	.zero		1024


//--------------------- .nv.shared._Z25selective_scan_fwd_kernelI32Selective_Scan_fwd_kernel_traitsILi64ELi16ELi1ELb0ELb0ELb0ELb1EN3c108BFloat16ENS1_7complexIfEEEEv13SSMParamsBase --------------------------
	.section	.nv.shared._Z25selective_scan_fwd_kernelI32Selective_Scan_fwd_kernel_traitsILi64ELi16ELi1ELb0ELb0ELb0ELb1EN3c108BFloat16ENS1_7complexIfEEEEv13SSMParamsBase,"aw",@nobits
	.sectionflags	@""
	.align	16
	.zero		1024


//--------------------- .nv.shared._Z25selective_scan_fwd_kernelI32Selective_Scan_fwd_kernel_traitsILi64ELi16ELi1ELb0ELb0ELb1ELb0EN3c108BFloat16ENS1_7complexIfEEEEv13SSMParamsBase --------------------------
	.section	.nv.shared._Z25selective_scan_fwd_kernelI32Selective_Scan_fwd_kernel_traitsILi64ELi16ELi1ELb0ELb0ELb1ELb0EN3c108BFloat16ENS1_7complexIfEEEEv13SSMParamsBase,"aw",@nobits
	.sectionflags	@""
	.align	16
	.zero		1024


//--------------------- .nv.shared._Z25selective_scan_fwd_kernelI32Selective_Scan_fwd_kernel_traitsILi64ELi16ELi1ELb0ELb0ELb1ELb1EN3c108BFloat16ENS1_7complexIfEEEEv13SSMParamsBase --------------------------
	.section	.nv.shared._Z25selective_scan_fwd_kernelI32Selective_Scan_fwd_kernel_traitsILi64ELi16ELi1ELb0ELb0ELb1ELb1EN3c108BFloat16ENS1_7complexIfEEEEv13SSMParamsBase,"aw",@nobits
	.sectionflags	@""
	.align	16
	.zero		1024


//--------------------- .nv.shared._Z25selective_scan_fwd_kernelI32Selective_Scan_fwd_kernel_traitsILi64ELi16ELi1ELb0ELb1ELb0ELb0EN3c108BFloat16ENS1_7complexIfEEEEv13SSMParamsBase --------------------------
	.section	.nv.shared._Z25selective_scan_fwd_kernelI32Selective_Scan_fwd_kernel_traitsILi64ELi16ELi1ELb0ELb1ELb0ELb0EN3c108BFloat16ENS1_7complexIfEEEEv13SSMParamsBase,"aw",@nobits
	.sectionflags	@""
	.align	16
	.zero		1024


//--------------------- .nv.shared._Z25selective_scan_fwd_kernelI32Selective_Scan_fwd_kernel_traitsILi64ELi16ELi1ELb0ELb1ELb0ELb1EN3c108BFloat16ENS1_7complexIfEEEEv13SSMParamsBase --------------------------
	.section	.nv.shared._Z25selective_scan_fwd_kernelI32Selective_Scan_fwd_kernel_traitsILi64ELi16ELi1ELb0ELb1ELb0ELb1EN3c108BFloat16ENS1_7complexIfEEEEv13SSMParamsBase,"aw",@nobits
	.sectionflags	@""
	.align	16
	.zero		1024


//--------------------- .nv.shared._Z25selective_scan_fwd_kernelI32Selective_Scan_fwd_kernel_traitsILi64ELi16ELi1ELb0ELb1ELb1ELb0EN3c108BFloat16ENS1_7complexIfEEEEv13SSMParamsBase --------------------------
	.section	.nv.shared._Z25selective_scan_fwd_kernelI32Selective_Scan_fwd_kernel_traitsILi64ELi16ELi1ELb0ELb1ELb1ELb0EN3c108BFloat16ENS1_7complexIfEEEEv13SSMParamsBase,"aw",@nobits
	.sectionflags	@""
	.align	16
	.zero		1024


//--------------------- .nv.shared._Z25selective_scan_fwd_kernelI32Selective_Scan_fwd_kernel_traitsILi64ELi16ELi1ELb0ELb1ELb1ELb1EN3c108BFloat16ENS1_7complexIfEEEEv13SSMParamsBase --------------------------
	.section	.nv.shared._Z25selective_scan_fwd_kernelI32Selective_Scan_fwd_kernel_traitsILi64ELi16ELi1ELb0ELb1ELb1ELb1EN3c108BFloat16ENS1_7complexIfEEEEv13SSMParamsBase,"aw",@nobits
	.sectionflags	@""
	.align	16
	.zero		1024


//--------------------- .nv.shared._Z25selective_scan_fwd_kernelI32Selective_Scan_fwd_kernel_traitsILi64ELi16ELi1ELb1ELb0ELb0ELb0EN3c108BFloat16ENS1_7complexIfEEEEv13SSMParamsBase --------------------------
	.section	.nv.shared._Z25selective_scan_fwd_kernelI32Selective_Scan_fwd_kernel_traitsILi64ELi16ELi1ELb1ELb0ELb0ELb0EN3c108BFloat16ENS1_7complexIfEEEEv13SSMParamsBase,"aw",@nobits
	.sectionflags	@""
	.align	16
	.zero		1024


//--------------------- .nv.shared._Z25selective_scan_fwd_kernelI32Selective_Scan_fwd_kernel_traitsILi64ELi16ELi1ELb1ELb0ELb0ELb1EN3c108BFloat16ENS1_7complexIfEEEEv13SSMParamsBase --------------------------
	.section	.nv.shared._Z25selective_scan_fwd_kernelI32Selective_Scan_fwd_kernel_traitsILi64ELi16ELi1ELb1ELb0ELb0ELb1EN3c108BFloat16ENS1_7complexIfEEEEv13SSMParamsBase,"aw",@nobits
	.sectionflags	@""
	.align	16
	.zero		1024


//--------------------- .nv.shared._Z25selective_scan_fwd_kernelI32Selective_Scan_fwd_kernel_traitsILi64ELi16ELi1ELb1ELb0ELb1ELb0EN3c108BFloat16ENS1_7complexIfEEEEv13SSMParamsBase --------------------------
	.section	.nv.shared._Z25selective_scan_fwd_kernelI32Selective_Scan_fwd_kernel_traitsILi64ELi16ELi1ELb1ELb0ELb1ELb0EN3c108BFloat16ENS1_7complexIfEEEEv13SSMParamsBase,"aw",@nobits
	.sectionflags	@""
	.align	16
	.zero		1024


//--------------------- .nv.shared._Z25selective_scan_fwd_kernelI32Selective_Scan_fwd_kernel_traitsILi64ELi16ELi1ELb1ELb0ELb1ELb1EN3c108BFloat16ENS1_7complexIfEEEEv13SSMParamsBase --------------------------
	.section	.nv.shared._Z25selective_scan_fwd_kernelI32Selective_Scan_fwd_kernel_traitsILi64ELi16ELi1ELb1ELb0ELb1ELb1EN3c108BFloat16ENS1_7complexIfEEEEv13SSMParamsBase,"aw",@nobits
	.sectionflags	@""
	.align	16
	.zero		1024


//--------------------- .nv.shared._Z25selective_scan_fwd_kernelI32Selective_Scan_fwd_kernel_traitsILi64ELi16ELi1ELb1ELb1ELb0ELb0EN3c108BFloat16ENS1_7complexIfEEEEv13SSMParamsBase --------------------------
	.section	.nv.shared._Z25selective_scan_fwd_kernelI32Selective_Scan_fwd_kernel_traitsILi64ELi16ELi1ELb1ELb1ELb0ELb0EN3c108BFloat16ENS1_7complexIfEEEEv13SSMParamsBase,"aw",@nobits
	.sectionflags	@""
	.align	16
	.zero		1024


//--------------------- .nv.shared._Z25selective_scan_fwd_kernelI32Selective_Scan_fwd_kernel_traitsILi64ELi16ELi1ELb1ELb1ELb0ELb1EN3c108BFloat16ENS1_7complexIfEEEEv13SSMParamsBase --------------------------
	.section	.nv.shared._Z25selective_scan_fwd_kernelI32Selective_Scan_fwd_kernel_traitsILi64ELi16ELi1ELb1ELb1ELb0ELb1EN3c108BFloat16ENS1_7complexIfEEEEv13SSMParamsBase,"aw",@nobits
	.sectionflags	@""
	.align	16
	.zero		1024


//--------------------- .nv.shared._Z25selective_scan_fwd_kernelI32Selective_Scan_fwd_kernel_traitsILi64ELi16ELi1ELb1ELb1ELb1ELb0EN3c108BFloat16ENS1_7complexIfEEEEv13SSMParamsBase --------------------------
	.section	.nv.shared._Z25selective_scan_fwd_kernelI32Selective_Scan_fwd_kernel_traitsILi64ELi16ELi1ELb1ELb1ELb1ELb0EN3c108BFloat16ENS1_7complexIfEEEEv13SSMParamsBase,"aw",@nobits
	.sectionflags	@""
	.align	16
	.zero		1024


//--------------------- .nv.shared._Z25selective_scan_fwd_kernelI32Selective_Scan_fwd_kernel_traitsILi64ELi16ELi1ELb1ELb1ELb1ELb1EN3c108BFloat16ENS1_7complexIfEEEEv13SSMParamsBase --------------------------
	.section	.nv.shared._Z25selective_scan_fwd_kernelI32Selective_Scan_fwd_kernel_traitsILi64ELi16ELi1ELb1ELb1ELb1ELb1EN3c108BFloat16ENS1_7complexIfEEEEv13SSMParamsBase,"aw",@nobits
	.sectionflags	@""
	.align	16
	.zero		1024


//--------------------- .nv.shared._Z25selective_scan_fwd_kernelI32Selective_Scan_fwd_kernel_traitsILi32ELi16ELi1ELb0ELb0ELb0ELb0EN3c108BFloat16ENS1_7complexIfEEEEv13SSMParamsBase --------------------------
	.section	.nv.shared._Z25selective_scan_fwd_kernelI32Selective_Scan_fwd_kernel_traitsILi32ELi16ELi1ELb0ELb0ELb0ELb0EN3c108BFloat16ENS1_7complexIfEEEEv13SSMParamsBase,"aw",@nobits
	.sectionflags	@""
	.align	16
	.zero		1024


//--------------------- .nv.shared._Z25selective_scan_fwd_kernelI32Selective_Scan_fwd_kernel_traitsILi32ELi16ELi1ELb0ELb0ELb0ELb1EN3c108BFloat16ENS1_7complexIfEEEEv13SSMParamsBase --------------------------
	.section	.nv.shared._Z25selective_scan_fwd_kernelI32Selective_Scan_fwd_kernel_traitsILi32ELi16ELi1ELb0ELb0ELb0ELb1EN3c108BFloat16ENS1_7complexIfEEEEv13SSMParamsBase,"aw",@nobits
	.sectionflags	@""
	.align	16
	.zero		1024


//--------------------- .nv.shared._Z25selective_scan_fwd_kernelI32Selective_Scan_fwd_kernel_traitsILi32ELi16ELi1ELb0ELb0ELb1ELb0EN3c108BFloat16ENS1_7complexIfEEEEv13SSMParamsBase --------------------------
	.section	.nv.shared._Z25selective_scan_fwd_kernelI32Selective_Scan_fwd_kernel_traitsILi32ELi16ELi1ELb0ELb0ELb1ELb0EN3c108BFloat16ENS1_7complexIfEEEEv13SSMParamsBase,"aw",@nobits
	.sectionflags	@""
	.align	16
	.zero		1024


//--------------------- .nv.shared._Z25selective_scan_fwd_kernelI32Selective_Scan_fwd_kernel_traitsILi32ELi16ELi1ELb0ELb0ELb1ELb1EN3c108BFloat16ENS1_7complexIfEEEEv13SSMParamsBase --------------------------
	.section	.nv.shared._Z25selective_scan_fwd_kernelI32Selective_Scan_fwd_kernel_traitsILi32ELi16ELi1ELb0ELb0ELb1ELb1EN3c108BFloat16ENS1_7complexIfEEEEv13SSMParamsBase,"aw",@nobits
	.sectionflags	@""
	.align	16
	.zero		1024


//--------------------- .nv.shared._Z25selective_scan_fwd_kernelI32Selective_Scan_fwd_kernel_traitsILi32ELi16ELi1ELb0ELb1ELb0ELb0EN3c108BFloat16ENS1_7complexIfEEEEv13SSMParamsBase --------------------------
	.section	.nv.shared._Z25selective_scan_fwd_kernelI32Selective_Scan_fwd_kernel_traitsILi32ELi16ELi1ELb0ELb1ELb0ELb0EN3c108BFloat16ENS1_7complexIfEEEEv13SSMParamsBase,"aw",@nobits
	.sectionflags	@""
	.align	16
	.zero		1024


//--------------------- .nv.shared._Z25selective_scan_fwd_kernelI32Selective_Scan_fwd_kernel_traitsILi32ELi16ELi1ELb0ELb1ELb0ELb1EN3c108BFloat16ENS1_7complexIfEEEEv13SSMParamsBase --------------------------
	.section	.nv.shared._Z25selective_scan_fwd_kernelI32Selective_Scan_fwd_kernel_traitsILi32ELi16ELi1ELb0ELb1ELb0ELb1EN3c108BFloat16ENS1_7complexIfEEEEv13SSMParamsBase,"aw",@nobits
	.sectionflags	@""
	.align	16
	.zero		1024


//--------------------- .nv.shared._Z25selective_scan_fwd_kernelI32Selective_Scan_fwd_kernel_traitsILi32ELi16ELi1ELb0ELb1ELb1ELb0EN3c108BFloat16ENS1_7complexIfEEEEv13SSMParamsBase --------------------------
	.section	.nv.shared._Z25selective_scan_fwd_kernelI32Selective_Scan_fwd_kernel_traitsILi32ELi16ELi1ELb0ELb1ELb1ELb0EN3c108BFloat16ENS1_7complexIfEEEEv13SSMParamsBase,"aw",@nobits
	.sectionflags	@""
	.align	16
	.zero		1024


//--------------------- .nv.shared._Z25selective_scan_fwd_kernelI32Selective_Scan_fwd_kernel_traitsILi32ELi16ELi1ELb0ELb1ELb1ELb1EN3c108BFloat16ENS1_7complexIfEEEEv13SSMParamsBase --------------------------
	.section	.nv.shared._Z25selective_scan_fwd_kernelI32Selective_Scan_fwd_kernel_traitsILi32ELi16ELi1ELb0ELb1ELb1ELb1EN3c108BFloat16ENS1_7complexIfEEEEv13SSMParamsBase,"aw",@nobits
	.sectionflags	@""
	.align	16
	.zero		1024


//--------------------- .nv.shared._Z25selective_scan_fwd_kernelI32Selective_Scan_fwd_kernel_traitsILi32ELi16ELi1ELb1ELb0ELb0ELb0EN3c108BFloat16ENS1_7complexIfEEEEv13SSMParamsBase --------------------------
	.section	.nv.shared._Z25selective_scan_fwd_kernelI32Selective_Scan_fwd_kernel_traitsILi32ELi16ELi1ELb1ELb0ELb0ELb0EN3c108BFloat16ENS1_7complexIfEEEEv13SSMParamsBase,"aw",@nobits
	.sectionflags	@""
	.align	16
	.zero		1024


//--------------------- .nv.shared._Z25selective_scan_fwd_kernelI32Selective_Scan_fwd_kernel_traitsILi32ELi16ELi1ELb1ELb0ELb0ELb1EN3c108BFloat16ENS1_7complexIfEEEEv13SSMParamsBase --------------------------
	.section	.nv.shared._Z25selective_scan_fwd_kernelI32Selective_Scan_fwd_kernel_traitsILi32ELi16ELi1ELb1ELb0ELb0ELb1EN3c108BFloat16ENS1_7complexIfEEEEv13SSMParamsBase,"aw",@nobits
	.sectionflags	@""
	.align	16
	.zero		1024


//--------------------- .nv.shared._Z25selective_scan_fwd_kernelI32Selective_Scan_fwd_kernel_traitsILi32ELi16ELi1ELb1ELb0ELb1ELb0EN3c108BFloat16ENS1_7complexIfEEEEv13SSMParamsBase --------------------------
	.section	.nv.shared._Z25selective_scan_fwd_kernelI32Selective_Scan_fwd_kernel_traitsILi32ELi16ELi1ELb1ELb0ELb1ELb0EN3c108BFloat16ENS1_7complexIfEEEEv13SSMParamsBase,"aw",@nobits
	.sectionflags	@""
	.align	16
	.zero		1024


//--------------------- .nv.shared._Z25selective_scan_fwd_kernelI32Selective_Scan_fwd_kernel_traitsILi32ELi16ELi1ELb1ELb0ELb1ELb1EN3c108BFloat16ENS1_7complexIfEEEEv13SSMParamsBase --------------------------
	.section	.nv.shared._Z25selective_scan_fwd_kernelI32Selective_Scan_fwd_kernel_traitsILi32ELi16ELi1ELb1ELb0ELb1ELb1EN3c108BFloat16ENS1_7complexIfEEEEv13SSMParamsBase,"aw",@nobits
	.sectionflags	@""
	.align	16
	.zero		1024


//--------------------- .nv.shared._Z25selective_scan_fwd_kernelI32Selective_Scan_fwd_kernel_traitsILi32ELi16ELi1ELb1ELb1ELb0ELb0EN3c108BFloat16ENS1_7complexIfEEEEv13SSMParamsBase --------------------------
	.section	.nv.shared._Z25selective_scan_fwd_kernelI32Selective_Scan_fwd_kernel_traitsILi32ELi16ELi1ELb1ELb1ELb0ELb0EN3c108BFloat16ENS1_7complexIfEEEEv13SSMParamsBase,"aw",@nobits
	.sectionflags	@""
	.align	16
	.zero		1024


//--------------------- .nv.shared._Z25selective_scan_fwd_kernelI32Selective_Scan_fwd_kernel_traitsILi32ELi16ELi1ELb1ELb1ELb0ELb1EN3c108BFloat16ENS1_7complexIfEEEEv13SSMParamsBase --------------------------
	.section	.nv.shared._Z25selective_scan_fwd_kernelI32Selective_Scan_fwd_kernel_traitsILi32ELi16ELi1ELb1ELb1ELb0ELb1EN3c108BFloat16ENS1_7complexIfEEEEv13SSMParamsBase,"aw",@nobits
	.sectionflags	@""
	.align	16
	.zero		1024


//--------------------- .nv.shared._Z25selective_scan_fwd_kernelI32Selective_Scan_fwd_kernel_traitsILi32ELi16ELi1ELb1ELb1ELb1ELb0EN3c108BFloat16ENS1_7complexIfEEEEv13SSMParamsBase --------------------------
	.section	.nv.shared._Z25selective_scan_fwd_kernelI32Selective_Scan_fwd_kernel_traitsILi32ELi16ELi1ELb1ELb1ELb1ELb0EN3c108BFloat16ENS1_7complexIfEEEEv13SSMParamsBase,"aw",@nobits
	.sectionflags	@""
	.align	16
	.zero		1024


//--------------------- .nv.shared._Z25selective_scan_fwd_kernelI32Selective_Scan_fwd_kernel_traitsILi32ELi16ELi1ELb1ELb1ELb1ELb1EN3c108BFloat16ENS1_7complexIfEEEEv13SSMParamsBase --------------------------
	.section	.nv.shared._Z25selective_scan_fwd_kernelI32Selective_Scan_fwd_kernel_traitsILi32ELi16ELi1ELb1ELb1ELb1ELb1EN3c108BFloat16ENS1_7complexIfEEEEv13SSMParamsBase,"aw",@nobits
	.sectionflags	@""
	.align	16
	.zero		1024


//--------------------- .nv.shared._Z25selective_scan_fwd_kernelI32Selective_Scan_fwd_kernel_traitsILi32ELi8ELi1ELb0ELb0ELb0ELb0EN3c108BFloat16ENS1_7complexIfEEEEv13SSMParamsBase --------------------------
	.section	.nv.shared._Z25selective_scan_fwd_kernelI32Selective_Scan_fwd_kernel_traitsILi32ELi8ELi1ELb0ELb0ELb0ELb0EN3c108BFloat16ENS1_7complexIfEEEEv13SSMParamsBase,"aw",@nobits
	.sectionflags	@""
	.align	16
	.zero		1024


//--------------------- .nv.shared._Z25selective_scan_fwd_kernelI32Selective_Scan_fwd_kernel_traitsILi32ELi8ELi1ELb0ELb0ELb0ELb1EN3c108BFloat16ENS1_7complexIfEEEEv13SSMParamsBase --------------------------
	.section	.nv.shared._Z25selective_scan_fwd_kernelI32Selective_Scan_fwd_kernel_traitsILi32ELi8ELi1ELb0ELb0ELb0ELb1EN3c108BFloat16ENS1_7complexIfEEEEv13SSMParamsBase,"aw",@nobits
	.sectionflags	@""
	.align	16
	.zero		1024


//--------------------- .nv.shared._Z25selective_scan_fwd_kernelI32Selective_Scan_fwd_kernel_traitsILi32ELi8ELi1ELb0ELb0ELb1ELb0EN3c108BFloat16ENS1_7complexIfEEEEv13SSMParamsBase --------------------------
	.section	.nv.shared._Z25selective_scan_fwd_kernelI32Selective_Scan_fwd_kernel_traitsILi32ELi8ELi1ELb0ELb0ELb1ELb0EN3c108BFloat16ENS1_7complexIfEEEEv13SSMParamsBase,"aw",@nobits
	.sectionflags	@""
	.align	16
	.zero		1024


//--------------------- .nv.shared._Z25selective_scan_fwd_kernelI32Selective_Scan_fwd_kernel_traitsILi32ELi8ELi1ELb0ELb0ELb1ELb1EN3c108BFloat16ENS1_7complexIfEEEEv13SSMParamsBase --------------------------
	.section	.nv.shared._Z25selective_scan_fwd_kernelI32Selective_Scan_fwd_kernel_traitsILi32ELi8ELi1ELb0ELb0ELb1ELb1EN3c108BFloat16ENS1_7complexIfEEEEv13SSMParamsBase,"aw",@nobits
	.sectionflags	@""
	.align	16
	.zero		1024


//--------------------- .nv.shared._Z25selective_scan_fwd_kernelI32Selective_Scan_fwd_kernel_traitsILi32ELi8ELi1ELb0ELb1ELb0ELb0EN3c108BFloat16ENS1_7complexIfEEEEv13SSMParamsBase --------------------------
	.section	.nv.shared._Z25selective_scan_fwd_kernelI32Selective_Scan_fwd_kernel_traitsILi32ELi8ELi1ELb0ELb1ELb0ELb0EN3c108BFloat16ENS1_7complexIfEEEEv13SSMParamsBase,"aw",@nobits
	.sectionflags	@""
	.align	16
	.zero		1024


//--------------------- .nv.shared._Z25selective_scan_fwd_kernelI32Selective_Scan_fwd_kernel_traitsILi32ELi8ELi1ELb0ELb1ELb0ELb1EN3c108BFloat16ENS1_7complexIfEEEEv13SSMParamsBase --------------------------
	.section	.nv.shared._Z25selective_scan_fwd_kernelI32Selective_Scan_fwd_kernel_traitsILi32ELi8ELi1ELb0ELb1ELb0ELb1EN3c108BFloat16ENS1_7complexIfEEEEv13SSMParamsBase,"aw",@nobits
	.sectionflags	@""
	.align	16
	.zero		1024


//--------------------- .nv.shared._Z25selective_scan_fwd_kernelI32Selective_Scan_fwd_kernel_traitsILi32ELi8ELi1ELb0ELb1ELb1ELb0EN3c108BFloat16ENS1_7complexIfEEEEv13SSMParamsBase --------------------------
	.section	.nv.shared._Z25selective_scan_fwd_kernelI32Selective_Scan_fwd_kernel_traitsILi32ELi8ELi1ELb0ELb1ELb1ELb0EN3c108BFloat16ENS1_7complexIfEEEEv13SSMParamsBase,"aw",@nobits
	.sectionflags	@""
	.align	16
	.zero		1024


//--------------------- .nv.shared._Z25selective_scan_fwd_kernelI32Selective_Scan_fwd_kernel_traitsILi32ELi8ELi1ELb0ELb1ELb1ELb1EN3c108BFloat16ENS1_7complexIfEEEEv13SSMParamsBase --------------------------
	.section	.nv.shared._Z25selective_scan_fwd_kernelI32Selective_Scan_fwd_kernel_traitsILi32ELi8ELi1ELb0ELb1ELb1ELb1EN3c108BFloat16ENS1_7complexIfEEEEv13SSMParamsBase,"aw",@nobits
	.sectionflags	@""
	.align	16
	.zero		1024


//--------------------- .nv.shared._Z25selective_scan_fwd_kernelI32Selective_Scan_fwd_kernel_traitsILi32ELi8ELi1ELb1ELb0ELb0ELb0EN3c108BFloat16ENS1_7complexIfEEEEv13SSMParamsBase --------------------------
	.section	.nv.shared._Z25selective_scan_fwd_kernelI32Selective_Scan_fwd_kernel_traitsILi32ELi8ELi1ELb1ELb0ELb0ELb0EN3c108BFloat16ENS1_7complexIfEEEEv13SSMParamsBase,"aw",@nobits
	.sectionflags	@""
	.align	16
	.zero		1024


//--------------------- .nv.shared._Z25selective_scan_fwd_kernelI32Selective_Scan_fwd_kernel_traitsILi32ELi8ELi1ELb1ELb0ELb0ELb1EN3c108BFloat16ENS1_7complexIfEEEEv13SSMParamsBase --------------------------
	.section	.nv.shared._Z25selective_scan_fwd_kernelI32Selective_Scan_fwd_kernel_traitsILi32ELi8ELi1ELb1ELb0ELb0ELb1EN3c108BFloat16ENS1_7complexIfEEEEv13SSMParamsBase,"aw",@nobits
	.sectionflags	@""
	.align	16
	.zero		1024


//--------------------- .nv.shared._Z25selective_scan_fwd_kernelI32Selective_Scan_fwd_kernel_traitsILi32ELi8ELi1ELb1ELb0ELb1ELb0EN3c108BFloat16ENS1_7complexIfEEEEv13SSMParamsBase --------------------------
	.section	.nv.shared._Z25selective_scan_fwd_kernelI32Selective_Scan_fwd_kernel_traitsILi32ELi8ELi1ELb1ELb0ELb1ELb0EN3c108BFloat16ENS1_7complexIfEEEEv13SSMParamsBase,"aw",@nobits
	.sectionflags	@""
	.align	16
	.zero		1024


//--------------------- .nv.shared._Z25selective_scan_fwd_kernelI32Selective_Scan_fwd_kernel_traitsILi32ELi8ELi1ELb1ELb0ELb1ELb1EN3c108BFloat16ENS1_7complexIfEEEEv13SSMParamsBase --------------------------
	.section	.nv.shared._Z25selective_scan_fwd_kernelI32Selective_Scan_fwd_kernel_traitsILi32ELi8ELi1ELb1ELb0ELb1ELb1EN3c108BFloat16ENS1_7complexIfEEEEv13SSMParamsBase,"aw",@nobits
	.sectionflags	@""
	.align	16
	.zero		1024


//--------------------- .nv.shared._Z25selective_scan_fwd_kernelI32Selective_Scan_fwd_kernel_traitsILi32ELi8ELi1ELb1ELb1ELb0ELb0EN3c108BFloat16ENS1_7complexIfEEEEv13SSMParamsBase --------------------------
	.section	.nv.shared._Z25selective_scan_fwd_kernelI32Selective_Scan_fwd_kernel_traitsILi32ELi8ELi1ELb1ELb1ELb0ELb0EN3c108BFloat16ENS1_7complexIfEEEEv13SSMParamsBase,"aw",@nobits
	.sectionflags	@""
	.align	16
	.zero		1024


//--------------------- .nv.shared._Z25selective_scan_fwd_kernelI32Selective_Scan_fwd_kernel_traitsILi32ELi8ELi1ELb1ELb1ELb0ELb1EN3c108BFloat16ENS1_7complexIfEEEEv13SSMParamsBase --------------------------
	.section	.nv.shared._Z25selective_scan_fwd_kernelI32Selective_Scan_fwd_kernel_traitsILi32ELi8ELi1ELb1ELb1ELb0ELb1EN3c108BFloat16ENS1_7complexIfEEEEv13SSMParamsBase,"aw",@nobits
	.sectionflags	@""
	.align	16
	.zero		1024


//--------------------- .nv.shared._Z25selective_scan_fwd_kernelI32Selective_Scan_fwd_kernel_traitsILi32ELi8ELi1ELb1ELb1ELb1ELb0EN3c108BFloat16ENS1_7complexIfEEEEv13SSMParamsBase --------------------------
	.section	.nv.shared._Z25selective_scan_fwd_kernelI32Selective_Scan_fwd_kernel_traitsILi32ELi8ELi1ELb1ELb1ELb1ELb0EN3c108BFloat16ENS1_7complexIfEEEEv13SSMParamsBase,"aw",@nobits
	.sectionflags	@""
	.align	16
	.zero		1024


//--------------------- .nv.shared._Z25selective_scan_fwd_kernelI32Selective_Scan_fwd_kernel_traitsILi32ELi8ELi1ELb1ELb1ELb1ELb1EN3c108BFloat16ENS1_7complexIfEEEEv13SSMParamsBase --------------------------
	.section	.nv.shared._Z25selective_scan_fwd_kernelI32Selective_Scan_fwd_kernel_traitsILi32ELi8ELi1ELb1ELb1ELb1ELb1EN3c108BFloat16ENS1_7complexIfEEEEv13SSMParamsBase,"aw",@nobits
	.sectionflags	@""
	.align	16
	.zero		1024


//--------------------- .nv.shared._Z25selective_scan_fwd_kernelI32Selective_Scan_fwd_kernel_traitsILi32ELi4ELi1ELb0ELb0ELb0ELb0EN3c108BFloat16ENS1_7complexIfEEEEv13SSMParamsBase --------------------------
	.section	.nv.shared._Z25selective_scan_fwd_kernelI32Selective_Scan_fwd_kernel_traitsILi32ELi4ELi1ELb0ELb0ELb0ELb0EN3c108BFloat16ENS1_7complexIfEEEEv13SSMParamsBase,"aw",@nobits
	.sectionflags	@""
	.align	16
	.zero		1024


//--------------------- .nv.shared._Z25selective_scan_fwd_kernelI32Selective_Scan_fwd_kernel_traitsILi32ELi4ELi1ELb0ELb0ELb0ELb1EN3c108BFloat16ENS1_7complexIfEEEEv13SSMParamsBase --------------------------
	.section	.nv.shared._Z25selective_scan_fwd_kernelI32Selective_Scan_fwd_kernel_traitsILi32ELi4ELi1ELb0ELb0ELb0ELb1EN3c108BFloat16ENS1_7complexIfEEEEv13SSMParamsBase,"aw",@nobits
	.sectionflags	@""
	.align	16
	.zero		1024


//--------------------- .nv.shared._Z25selective_scan_fwd_kernelI32Selective_Scan_fwd_kernel_traitsILi32ELi4ELi1ELb0ELb0ELb1ELb0EN3c108BFloat16ENS1_7complexIfEEEEv13SSMParamsBase --------------------------
	.section	.nv.shared._Z25selective_scan_fwd_kernelI32Selective_Scan_fwd_kernel_traitsILi32ELi4ELi1ELb0ELb0ELb1ELb0EN3c108BFloat16ENS1_7complexIfEEEEv13SSMParamsBase,"aw",@nobits
	.sectionflags	@""
	.align	16
	.zero		1024


//--------------------- .nv.shared._Z25selective_scan_fwd_kernelI32Selective_Scan_fwd_kernel_traitsILi32ELi4ELi1ELb0ELb0ELb1ELb1EN3c108BFloat16ENS1_7complexIfEEEEv13SSMParamsBase --------------------------
	.section	.nv.shared._Z25selective_scan_fwd_kernelI32Selective_Scan_fwd_kernel_traitsILi32ELi4ELi1ELb0ELb0ELb1ELb1EN3c108BFloat16ENS1_7complexIfEEEEv13SSMParamsBase,"aw",@nobits
	.sectionflags	@""
	.align	16
	.zero		1024


//--------------------- .nv.shared._Z25selective_scan_fwd_kernelI32Selective_Scan_fwd_kernel_traitsILi32ELi4ELi1ELb0ELb1ELb0ELb0EN3c108BFloat16ENS1_7complexIfEEEEv13SSMParamsBase --------------------------
	.section	.nv.shared._Z25selective_scan_fwd_kernelI32Selective_Scan_fwd_kernel_traitsILi32ELi4ELi1ELb0ELb1ELb0ELb0EN3c108BFloat16ENS1_7complexIfEEEEv13SSMParamsBase,"aw",@nobits
	.sectionflags	@""
	.align	16
	.zero		1024


//--------------------- .nv.shared._Z25selective_scan_fwd_kernelI32Selective_Scan_fwd_kernel_traitsILi32ELi4ELi1ELb0ELb1ELb0ELb1EN3c108BFloat16ENS1_7complexIfEEEEv13SSMParamsBase --------------------------
	.section	.nv.shared._Z25selective_scan_fwd_kernelI32Selective_Scan_fwd_kernel_traitsILi32ELi4ELi1ELb0ELb1ELb0ELb1EN3c108BFloat16ENS1_7complexIfEEEEv13SSMParamsBase,"aw",@nobits
	.sectionflags	@""
	.align	16
	.zero		1024


//--------------------- .nv.shared._Z25selective_scan_fwd_kernelI32Selective_Scan_fwd_kernel_traitsILi32ELi4ELi1ELb0ELb1ELb1ELb0EN3c108BFloat16ENS1_7complexIfEEEEv13SSMParamsBase --------------------------
	.section	.nv.shared._Z25selective_scan_fwd_kernelI32Selective_Scan_fwd_kernel_traitsILi32ELi4ELi1ELb0ELb1ELb1ELb0EN3c108BFloat16ENS1_7complexIfEEEEv13SSMParamsBase,"aw",@nobits
	.sectionflags	@""
	.align	16
	.zero		1024


//--------------------- .nv.shared._Z25selective_scan_fwd_kernelI32Selective_Scan_fwd_kernel_traitsILi32ELi4ELi1ELb0ELb1ELb1ELb1EN3c108BFloat16ENS1_7complexIfEEEEv13SSMParamsBase --------------------------
	.section	.nv.shared._Z25selective_scan_fwd_kernelI32Selective_Scan_fwd_kernel_traitsILi32ELi4ELi1ELb0ELb1ELb1ELb1EN3c108BFloat16ENS1_7complexIfEEEEv13SSMParamsBase,"aw",@nobits
	.sectionflags	@""
	.align	16
	.zero		1024


//--------------------- .nv.shared._Z25selective_scan_fwd_kernelI32Selective_Scan_fwd_kernel_traitsILi32ELi4ELi1ELb1ELb0ELb0ELb0EN3c108BFloat16ENS1_7complexIfEEEEv13SSMParamsBase --------------------------
	.section	.nv.shared._Z25selective_scan_fwd_kernelI32Selective_Scan_fwd_kernel_traitsILi32ELi4ELi1ELb1ELb0ELb0ELb0EN3c108BFloat16ENS1_7complexIfEEEEv13SSMParamsBase,"aw",@nobits
	.sectionflags	@""
	.align	16
	.zero		1024


//--------------------- .nv.shared._Z25selective_scan_fwd_kernelI32Selective_Scan_fwd_kernel_traitsILi32ELi4ELi1ELb1ELb0ELb0ELb1EN3c108BFloat16ENS1_7complexIfEEEEv13SSMParamsBase --------------------------
	.section	.nv.shared._Z25selective_scan_fwd_kernelI32Selective_Scan_fwd_kernel_traitsILi32ELi4ELi1ELb1ELb0ELb0ELb1EN3c108BFloat16ENS1_7complexIfEEEEv13SSMParamsBase,"aw",@nobits
	.sectionflags	@""
	.align	16
	.zero		1024


//--------------------- .nv.shared._Z25selective_scan_fwd_kernelI32Selective_Scan_fwd_kernel_traitsILi32ELi4ELi1ELb1ELb0ELb1ELb0EN3c108BFloat16ENS1_7complexIfEEEEv13SSMParamsBase --------------------------
	.section	.nv.shared._Z25selective_scan_fwd_kernelI32Selective_Scan_fwd_kernel_traitsILi32ELi4ELi1ELb1ELb0ELb1ELb0EN3c108BFloat16ENS1_7complexIfEEEEv13SSMParamsBase,"aw",@nobits
	.sectionflags	@""
	.align	16
	.zero		1024


//--------------------- .nv.shared._Z25selective_scan_fwd_kernelI32Selective_Scan_fwd_kernel_traitsILi32ELi4ELi1ELb1ELb0ELb1ELb1EN3c108BFloat16ENS1_7complexIfEEEEv13SSMParamsBase --------------------------
	.section	.nv.shared._Z25selective_scan_fwd_kernelI32Selective_Scan_fwd_kernel_traitsILi32ELi4ELi1ELb1ELb0ELb1ELb1EN3c108BFloat16ENS1_7complexIfEEEEv13SSMParamsBase,"aw",@nobits
	.sectionflags	@""
	.align	16
	.zero		1024


//--------------------- .nv.shared._Z25selective_scan_fwd_kernelI32Selective_Scan_fwd_kernel_traitsILi32ELi4ELi1ELb1ELb1ELb0ELb0EN3c108BFloat16ENS1_7complexIfEEEEv13SSMParamsBase --------------------------
	.section	.nv.shared._Z25selective_scan_fwd_kernelI32Selective_Scan_fwd_kernel_traitsILi32ELi4ELi1ELb1ELb1ELb0ELb0EN3c108BFloat16ENS1_7complexIfEEEEv13SSMParamsBase,"aw",@nobits
	.sectionflags	@""
	.align	16
	.zero		1024


//--------------------- .nv.shared._Z25selective_scan_fwd_kernelI32Selective_Scan_fwd_kernel_traitsILi32ELi4ELi1ELb1ELb1ELb0ELb1EN3c108BFloat16ENS1_7complexIfEEEEv13SSMParamsBase --------------------------
	.section	.nv.shared._Z25selective_scan_fwd_kernelI32Selective_Scan_fwd_kernel_traitsILi32ELi4ELi1ELb1ELb1ELb0ELb1EN3c108BFloat16ENS1_7complexIfEEEEv13SSMParamsBase,"aw",@nobits
	.sectionflags	@""
	.align	16
	.zero		1024


//--------------------- .nv.shared._Z25selective_scan_fwd_kernelI32Selective_Scan_fwd_kernel_traitsILi32ELi4ELi1ELb1ELb1ELb1ELb0EN3c108BFloat16ENS1_7complexIfEEEEv13SSMParamsBase --------------------------
	.section	.nv.shared._Z25selective_scan_fwd_kernelI32Selective_Scan_fwd_kernel_traitsILi32ELi4ELi1ELb1ELb1ELb1ELb0EN3c108BFloat16ENS1_7complexIfEEEEv13SSMParamsBase,"aw",@nobits
	.sectionflags	@""
	.align	16
	.zero		1024


//--------------------- .nv.shared._Z25selective_scan_fwd_kernelI32Selective_Scan_fwd_kernel_traitsILi32ELi4ELi1ELb1ELb1ELb1ELb1EN3c108BFloat16ENS1_7complexIfEEEEv13SSMParamsBase --------------------------
	.section	.nv.shared._Z25selective_scan_fwd_kernelI32Selective_Scan_fwd_kernel_traitsILi32ELi4ELi1ELb1ELb1ELb1ELb1EN3c108BFloat16ENS1_7complexIfEEEEv13SSMParamsBase,"aw",@nobits
	.sectionflags	@""
	.align	16
	.zero		1024


//--------------------- .nv.shared._Z25selective_scan_fwd_kernelI32Selective_Scan_fwd_kernel_traitsILi128ELi16ELi1ELb0ELb0ELb0ELb0EN3c108BFloat16EfEEv13SSMParamsBase --------------------------
	.section	.nv.shared._Z25selective_scan_fwd_kernelI32Selective_Scan_fwd_kernel_traitsILi128ELi16ELi1ELb0ELb0ELb0ELb0EN3c108BFloat16EfEEv13SSMParamsBase,"aw",@nobits
	.sectionflags	@""
	.align	16
	.zero		1024


//--------------------- .nv.shared._Z25selective_scan_fwd_kernelI32Selective_Scan_fwd_kernel_traitsILi128ELi16ELi1ELb0ELb0ELb0ELb1EN3c108BFloat16EfEEv13SSMParamsBase --------------------------
	.section	.nv.shared._Z25selective_scan_fwd_kernelI32Selective_Scan_fwd_kernel_traitsILi128ELi16ELi1ELb0ELb0ELb0ELb1EN3c108BFloat16EfEEv13SSMParamsBase,"aw",@nobits
	.sectionflags	@""
	.align	16
	.zero		1024


//--------------------- .nv.shared._Z25selective_scan_fwd_kernelI32Selective_Scan_fwd_kernel_traitsILi128ELi16ELi1ELb0ELb0ELb1ELb0EN3c108BFloat16EfEEv13SSMParamsBase --------------------------
	.section	.nv.shared._Z25selective_scan_fwd_kernelI32Selective_Scan_fwd_kernel_traitsILi128ELi16ELi1ELb0ELb0ELb1ELb0EN3c108BFloat16EfEEv13SSMParamsBase,"aw",@nobits
	.sectionflags	@""
	.align	16
	.zero		1024


//--------------------- .nv.shared._Z25selective_scan_fwd_kernelI32Selective_Scan_fwd_kernel_traitsILi128ELi16ELi1ELb0ELb0ELb1ELb1EN3c108BFloat16EfEEv13SSMParamsBase --------------------------
	.section	.nv.shared._Z25selective_scan_fwd_kernelI32Selective_Scan_fwd_kernel_traitsILi128ELi16ELi1ELb0ELb0ELb1ELb1EN3c108BFloat16EfEEv13SSMParamsBase,"aw",@nobits
	.sectionflags	@""
	.align	16
	.zero		1024


//--------------------- .nv.shared._Z25selective_scan_fwd_kernelI32Selective_Scan_fwd_kernel_traitsILi128ELi16ELi1ELb0ELb1ELb0ELb0EN3c108BFloat16EfEEv13SSMParamsBase --------------------------
	.section	.nv.shared._Z25selective_scan_fwd_kernelI32Selective_Scan_fwd_kernel_traitsILi128ELi16ELi1ELb0ELb1ELb0ELb0EN3c108BFloat16EfEEv13SSMParamsBase,"aw",@nobits
	.sectionflags	@""
	.align	16
	.zero		1024


//--------------------- .nv.shared._Z25selective_scan_fwd_kernelI32Selective_Scan_fwd_kernel_traitsILi128ELi16ELi1ELb0ELb1ELb0ELb1EN3c108BFloat16EfEEv13SSMParamsBase --------------------------
	.section	.nv.shared._Z25selective_scan_fwd_kernelI32Selective_Scan_fwd_kernel_traitsILi128ELi16ELi1ELb0ELb1ELb0ELb1EN3c108BFloat16EfEEv13SSMParamsBase,"aw",@nobits
	.sectionflags	@""
	.align	16
	.zero		1024


//--------------------- .nv.shared._Z25selective_scan_fwd_kernelI32Selective_Scan_fwd_kernel_traitsILi128ELi16ELi1ELb0ELb1ELb1ELb0EN3c108BFloat16EfEEv13SSMParamsBase --------------------------
	.section	.nv.shared._Z25selective_scan_fwd_kernelI32Selective_Scan_fwd_kernel_traitsILi128ELi16ELi1ELb0ELb1ELb1ELb0EN3c108BFloat16EfEEv13SSMParamsBase,"aw",@nobits
	.sectionflags	@""
	.align	16
	.zero		1024


//--------------------- .nv.shared._Z25selective_scan_fwd_kernelI32Selective_Scan_fwd_kernel_traitsILi128ELi16ELi1ELb0ELb1ELb1ELb1EN3c108BFloat16EfEEv13SSMParamsBase --------------------------
	.section	.nv.shared._Z25selective_scan_fwd_kernelI32Selective_Scan_fwd_kernel_traitsILi128ELi16ELi1ELb0ELb1ELb1ELb1EN3c108BFloat16EfEEv13SSMParamsBase,"aw",@nobits
	.sectionflags	@""
	.align	16
	.zero		1024


//--------------------- .nv.shared._Z25selective_scan_fwd_kernelI32Selective_Scan_fwd_kernel_traitsILi128ELi16ELi1ELb1ELb0ELb0ELb0EN3c108BFloat16EfEEv13SSMParamsBase --------------------------
	.section	.nv.shared._Z25selective_scan_fwd_kernelI32Selective_Scan_fwd_kernel_traitsILi128ELi16ELi1ELb1ELb0ELb0ELb0EN3c108BFloat16EfEEv13SSMParamsBase,"aw",@nobits
	.sectionflags	@""
	.align	16
	.zero		1024


//--------------------- .nv.shared._Z25selective_scan_fwd_kernelI32Selective_Scan_fwd_kernel_traitsILi128ELi16ELi1ELb1ELb0ELb0ELb1EN3c108BFloat16EfEEv13SSMParamsBase --------------------------
	.section	.nv.shared._Z25selective_scan_fwd_kernelI32Selective_Scan_fwd_kernel_traitsILi128ELi16ELi1ELb1ELb0ELb0ELb1EN3c108BFloat16EfEEv13SSMParamsBase,"aw",@nobits
	.sectionflags	@""
	.align	16
	.zero		1024


//--------------------- .nv.shared._Z25selective_scan_fwd_kernelI32Selective_Scan_fwd_kernel_traitsILi128ELi16ELi1ELb1ELb0ELb1ELb0EN3c108BFloat16EfEEv13SSMParamsBase --------------------------
	.section	.nv.shared._Z25selective_scan_fwd_kernelI32Selective_Scan_fwd_kernel_traitsILi128ELi16ELi1ELb1ELb0ELb1ELb0EN3c108BFloat16EfEEv13SSMParamsBase,"aw",@nobits
	.sectionflags	@""
	.align	16
	.zero		1024


//--------------------- .nv.shared._Z25selective_scan_fwd_kernelI32Selective_Scan_fwd_kernel_traitsILi128ELi16ELi1ELb1ELb0ELb1ELb1EN3c108BFloat16EfEEv13SSMParamsBase --------------------------
	.section	.nv.shared._Z25selective_scan_fwd_kernelI32Selective_Scan_fwd_kernel_traitsILi128ELi16ELi1ELb1ELb0ELb1ELb1EN3c108BFloat16EfEEv13SSMParamsBase,"aw",@nobits
	.sectionflags	@""
	.align	16
	.zero		1024


//--------------------- .nv.shared._Z25selective_scan_fwd_kernelI32Selective_Scan_fwd_kernel_traitsILi128ELi16ELi1ELb1ELb1ELb0ELb0EN3c108BFloat16EfEEv13SSMParamsBase --------------------------
	.section	.nv.shared._Z25selective_scan_fwd_kernelI32Selective_Scan_fwd_kernel_traitsILi128ELi16ELi1ELb1ELb1ELb0ELb0EN3c108BFloat16EfEEv13SSMParamsBase,"aw",@nobits
	.sectionflags	@""
	.align	16
	.zero		1024


//--------------------- .nv.shared._Z25selective_scan_fwd_kernelI32Selective_Scan_fwd_kernel_traitsILi128ELi16ELi1ELb1ELb1ELb0ELb1EN3c108BFloat16EfEEv13SSMParamsBase --------------------------
	.section	.nv.shared._Z25selective_scan_fwd_kernelI32Selective_Scan_fwd_kernel_traitsILi128ELi16ELi1ELb1ELb1ELb0ELb1EN3c108BFloat16EfEEv13SSMParamsBase,"aw",@nobits
	.sectionflags	@""
	.align	16
	.zero		1024


//--------------------- .nv.shared._Z25selective_scan_fwd_kernelI32Selective_Scan_fwd_kernel_traitsILi128ELi16ELi1ELb1ELb1ELb1ELb0EN3c108BFloat16EfEEv13SSMParamsBase --------------------------
	.section	.nv.shared._Z25selective_scan_fwd_kernelI32Selective_Scan_fwd_kernel_traitsILi128ELi16ELi1ELb1ELb1ELb1ELb0EN3c108BFloat16EfEEv13SSMParamsBase,"aw",@nobits
	.sectionflags	@""
	.align	16
	.zero		1024


//--------------------- .nv.shared._Z25selective_scan_fwd_kernelI32Selective_Scan_fwd_kernel_traitsILi128ELi16ELi1ELb1ELb1ELb1ELb1EN3c108BFloat16EfEEv13SSMParamsBase --------------------------
	.section	.nv.shared._Z25selective_scan_fwd_kernelI32Selective_Scan_fwd_kernel_traitsILi128ELi16ELi1ELb1ELb1ELb1ELb1EN3c108BFloat16EfEEv13SSMParamsBase,"aw",@nobits
	.sectionflags	@""
	.align	16
	.zero		1024


//--------------------- .nv.shared._Z25selective_scan_fwd_kernelI32Selective_Scan_fwd_kernel_traitsILi64ELi16ELi1ELb0ELb0ELb0ELb0EN3c108BFloat16EfEEv13SSMParamsBase --------------------------
	.section	.nv.shared._Z25selective_scan_fwd_kernelI32Selective_Scan_fwd_kernel_traitsILi64ELi16ELi1ELb0ELb0ELb0ELb0EN3c108BFloat16EfEEv13SSMParamsBase,"aw",@nobits
	.sectionflags	@""
	.align	16
	.zero		1024


//--------------------- .nv.shared._Z25selective_scan_fwd_kernelI32Selective_Scan_fwd_kernel_traitsILi64ELi16ELi1ELb0ELb0ELb0ELb1EN3c108BFloat16EfEEv13SSMParamsBase --------------------------
	.section	.nv.shared._Z25selective_scan_fwd_kernelI32Selective_Scan_fwd_kernel_traitsILi64ELi16ELi1ELb0ELb0ELb0ELb1EN3c108BFloat16EfEEv13SSMParamsBase,"aw",@nobits
	.sectionflags	@""
	.align	16
	.zero		1024


//--------------------- .nv.shared._Z25selective_scan_fwd_kernelI32Selective_Scan_fwd_kernel_traitsILi64ELi16ELi1ELb0ELb0ELb1ELb0EN3c108BFloat16EfEEv13SSMParamsBase --------------------------
	.section	.nv.shared._Z25selective_scan_fwd_kernelI32Selective_Scan_fwd_kernel_traitsILi64ELi16ELi1ELb0ELb0ELb1ELb0EN3c108BFloat16EfEEv13SSMParamsBase,"aw",@nobits
	.sectionflags	@""
	.align	16
	.zero		1024


//--------------------- .nv.shared._Z25selective_scan_fwd_kernelI32Selective_Scan_fwd_kernel_traitsILi64ELi16ELi1ELb0ELb0ELb1ELb1EN3c108BFloat16EfEEv13SSMParamsBase --------------------------
	.section	.nv.shared._Z25selective_scan_fwd_kernelI32Selective_Scan_fwd_kernel_traitsILi64ELi16ELi1ELb0ELb0ELb1ELb1EN3c108BFloat16EfEEv13SSMParamsBase,"aw",@nobits
	.sectionflags	@""
	.align	16
	.zero		1024


//--------------------- .nv.shared._Z25selective_scan_fwd_kernelI32Selective_Scan_fwd_kernel_traitsILi64ELi16ELi1ELb0ELb1ELb0ELb0EN3c108BFloat16EfEEv13SSMParamsBase --------------------------
	.section	.nv.shared._Z25selective_scan_fwd_kernelI32Selective_Scan_fwd_kernel_traitsILi64ELi16ELi1ELb0ELb1ELb0ELb0EN3c108BFloat16EfEEv13SSMParamsBase,"aw",@nobits
	.sectionflags	@""
	.align	16
	.zero		1024


//--------------------- .nv.shared._Z25selective_scan_fwd_kernelI32Selective_Scan_fwd_kernel_traitsILi64ELi16ELi1ELb0ELb1ELb0ELb1EN3c108BFloat16EfEEv13SSMParamsBase --------------------------
	.section	.nv.shared._Z25selective_scan_fwd_kernelI32Selective_Scan_fwd_kernel_traitsILi64ELi16ELi1ELb0ELb1ELb0ELb1EN3c108BFloat16EfEEv13SSMParamsBase,"aw",@nobits
	.sectionflags	@""
	.align	16
	.zero		1024


//--------------------- .nv.shared._Z25selective_scan_fwd_kernelI32Selective_Scan_fwd_kernel_traitsILi64ELi16ELi1ELb0ELb1ELb1ELb0EN3c108BFloat16EfEEv13SSMParamsBase --------------------------
	.section	.nv.shared._Z25selective_scan_fwd_kernelI32Selective_Scan_fwd_kernel_traitsILi64ELi16ELi1ELb0ELb1ELb1ELb0EN3c108BFloat16EfEEv13SSMParamsBase,"aw",@nobits
	.sectionflags	@""
	.align	16
	.zero		1024


//--------------------- .nv.shared._Z25selective_scan_fwd_kernelI32Selective_Scan_fwd_kernel_traitsILi64ELi16ELi1ELb0ELb1ELb1ELb1EN3c108BFloat16EfEEv13SSMParamsBase --------------------------
	.section	.nv.shared._Z25selective_scan_fwd_kernelI32Selective_Scan_fwd_kernel_traitsILi64ELi16ELi1ELb0ELb1ELb1ELb1EN3c108BFloat16EfEEv13SSMParamsBase,"aw",@nobits
	.sectionflags	@""
	.align	16
	.zero		1024


//--------------------- .nv.shared._Z25selective_scan_fwd_kernelI32Selective_Scan_fwd_kernel_traitsILi64ELi16ELi1ELb1ELb0ELb0ELb0EN3c108BFloat16EfEEv13SSMParamsBase --------------------------
	.section	.nv.shared._Z25selective_scan_fwd_kernelI32Selective_Scan_fwd_kernel_traitsILi64ELi16ELi1ELb1ELb0ELb0ELb0EN3c108BFloat16EfEEv13SSMParamsBase,"aw",@nobits
	.sectionflags	@""
	.align	16
	.zero		1024


//--------------------- .nv.shared._Z25selective_scan_fwd_kernelI32Selective_Scan_fwd_kernel_traitsILi64ELi16ELi1ELb1ELb0ELb0ELb1EN3c108BFloat16EfEEv13SSMParamsBase --------------------------
	.section	.nv.shared._Z25selective_scan_fwd_kernelI32Selective_Scan_fwd_kernel_traitsILi64ELi16ELi1ELb1ELb0ELb0ELb1EN3c108BFloat16EfEEv13SSMParamsBase,"aw",@nobits
	.sectionflags	@""
	.align	16
	.zero		1024


//--------------------- .nv.shared._Z25selective_scan_fwd_kernelI32Selective_Scan_fwd_kernel_traitsILi64ELi16ELi1ELb1ELb0ELb1ELb0EN3c108BFloat16EfEEv13SSMParamsBase --------------------------
	.section	.nv.shared._Z25selective_scan_fwd_kernelI32Selective_Scan_fwd_kernel_traitsILi64ELi16ELi1ELb1ELb0ELb1ELb0EN3c108BFloat16EfEEv13SSMParamsBase,"aw",@nobits
	.sectionflags	@""
	.align	16
	.zero		1024


//--------------------- .nv.shared._Z25selective_scan_fwd_kernelI32Selective_Scan_fwd_kernel_traitsILi64ELi16ELi1ELb1ELb0ELb1ELb1EN3c108BFloat16EfEEv13SSMParamsBase --------------------------
	.section	.nv.shared._Z25selective_scan_fwd_kernelI32Selective_Scan_fwd_kernel_traitsILi64ELi16ELi1ELb1ELb0ELb1ELb1EN3c108BFloat16EfEEv13SSMParamsBase,"aw",@nobits
	.sectionflags	@""
	.align	16
	.zero		1024


//--------------------- .nv.shared._Z25selective_scan_fwd_kernelI32Selective_Scan_fwd_kernel_traitsILi64ELi16ELi1ELb1ELb1ELb0ELb0EN3c108BFloat16EfEEv13SSMParamsBase --------------------------
	.section	.nv.shared._Z25selective_scan_fwd_kernelI32Selective_Scan_fwd_kernel_traitsILi64ELi16ELi1ELb1ELb1ELb0ELb0EN3c108BFloat16EfEEv13SSMParamsBase,"aw",@nobits
	.sectionflags	@""
	.align	16
	.zero		1024


//--------------------- .nv.shared._Z25selective_scan_fwd_kernelI32Selective_Scan_fwd_kernel_traitsILi64ELi16ELi1ELb1ELb1ELb0ELb1EN3c108BFloat16EfEEv13SSMParamsBase --------------------------
	.section	.nv.shared._Z25selective_scan_fwd_kernelI32Selective_Scan_fwd_kernel_traitsILi64ELi16ELi1ELb1ELb1ELb0ELb1EN3c108BFloat16EfEEv13SSMParamsBase,"aw",@nobits
	.sectionflags	@""
	.align	16
	.zero		1024


//--------------------- .nv.shared._Z25selective_scan_fwd_kernelI32Selective_Scan_fwd_kernel_traitsILi64ELi16ELi1ELb1ELb1ELb1ELb0EN3c108BFloat16EfEEv13SSMParamsBase --------------------------
	.section	.nv.shared._Z25selective_scan_fwd_kernelI32Selective_Scan_fwd_kernel_traitsILi64ELi16ELi1ELb1ELb1ELb1ELb0EN3c108BFloat16EfEEv13SSMParamsBase,"aw",@nobits
	.sectionflags	@""
	.align	16
	.zero		1024


//--------------------- .nv.shared._Z25selective_scan_fwd_kernelI32Selective_Scan_fwd_kernel_traitsILi64ELi16ELi1ELb1ELb1ELb1ELb1EN3c108BFloat16EfEEv13SSMParamsBase --------------------------
	.section	.nv.shared._Z25selective_scan_fwd_kernelI32Selective_Scan_fwd_kernel_traitsILi64ELi16ELi1ELb1ELb1ELb1ELb1EN3c108BFloat16EfEEv13SSMParamsBase,"aw",@nobits
	.sectionflags	@""
	.align	16
	.zero		1024


//--------------------- .nv.shared._Z25selective_scan_fwd_kernelI32Selective_Scan_fwd_kernel_traitsILi32ELi16ELi1ELb0ELb0ELb0ELb0EN3c108BFloat16EfEEv13SSMParamsBase --------------------------
	.section	.nv.shared._Z25selective_scan_fwd_kernelI32Selective_Scan_fwd_kernel_traitsILi32ELi16ELi1ELb0ELb0ELb0ELb0EN3c108BFloat16EfEEv13SSMParamsBase,"aw",@nobits
	.sectionflags	@""
	.align	16
	.zero		1024


//--------------------- .nv.shared._Z25selective_scan_fwd_kernelI32Selective_Scan_fwd_kernel_traitsILi32ELi16ELi1ELb0ELb0ELb0ELb1EN3c108BFloat16EfEEv13SSMParamsBase --------------------------
	.section	.nv.shared._Z25selective_scan_fwd_kernelI32Selective_Scan_fwd_kernel_traitsILi32ELi16ELi1ELb0ELb0ELb0ELb1EN3c108BFloat16EfEEv13SSMParamsBase,"aw",@nobits
	.sectionflags	@""
	.align	16
	.zero		1024


//--------------------- .nv.shared._Z25selective_scan_fwd_kernelI32Selective_Scan_fwd_kernel_traitsILi32ELi16ELi1ELb0ELb0ELb1ELb0EN3c108BFloat16EfEEv13SSMParamsBase --------------------------
	.section	.nv.shared._Z25selective_scan_fwd_kernelI32Selective_Scan_fwd_kernel_traitsILi32ELi16ELi1ELb0ELb0ELb1ELb0EN3c108BFloat16EfEEv13SSMParamsBase,"aw",@nobits
	.sectionflags	@""
	.align	16
	.zero		1024


//--------------------- .nv.shared._Z25selective_scan_fwd_kernelI32Selective_Scan_fwd_kernel_traitsILi32ELi16ELi1ELb0ELb0ELb1ELb1EN3c108BFloat16EfEEv13SSMParamsBase --------------------------
	.section	.nv.shared._Z25selective_scan_fwd_kernelI32Selective_Scan_fwd_kernel_traitsILi32ELi16ELi1ELb0ELb0ELb1ELb1EN3c108BFloat16EfEEv13SSMParamsBase,"aw",@nobits
	.sectionflags	@""
	.align	16
	.zero		1024


//--------------------- .nv.shared._Z25selective_scan_fwd_kernelI32Selective_Scan_fwd_kernel_traitsILi32ELi16ELi1ELb0ELb1ELb0ELb0EN3c108BFloat16EfEEv13SSMParamsBase --------------------------
	.section	.nv.shared._Z25selective_scan_fwd_kernelI32Selective_Scan_fwd_kernel_traitsILi32ELi16ELi1ELb0ELb1ELb0ELb0EN3c108BFloat16EfEEv13SSMParamsBase,"aw",@nobits
	.sectionflags	@""
	.align	16
	.zero		1024


//--------------------- .nv.shared._Z25selective_scan_fwd_kernelI32Selective_Scan_fwd_kernel_traitsILi32ELi16ELi1ELb0ELb1ELb0ELb1EN3c108BFloat16EfEEv13SSMParamsBase --------------------------
	.section	.nv.shared._Z25selective_scan_fwd_kernelI32Selective_Scan_fwd_kernel_traitsILi32ELi16ELi1ELb0ELb1ELb0ELb1EN3c108BFloat16EfEEv13SSMParamsBase,"aw",@nobits
	.sectionflags	@""
	.align	16
	.zero		1024


//--------------------- .nv.shared._Z25selective_scan_fwd_kernelI32Selective_Scan_fwd_kernel_traitsILi32ELi16ELi1ELb0ELb1ELb1ELb0EN3c108BFloat16EfEEv13SSMParamsBase --------------------------
	.section	.nv.shared._Z25selective_scan_fwd_kernelI32Selective_Scan_fwd_kernel_traitsILi32ELi16ELi1ELb0ELb1ELb1ELb0EN3c108BFloat16EfEEv13SSMParamsBase,"aw",@nobits
	.sectionflags	@""
	.align	16
	.zero		1024


//--------------------- .nv.shared._Z25selective_scan_fwd_kernelI32Selective_Scan_fwd_kernel_traitsILi32ELi16ELi1ELb0ELb1ELb1ELb1EN3c108BFloat16EfEEv13SSMParamsBase --------------------------
	.section	.nv.shared._Z25selective_scan_fwd_kernelI32Selective_Scan_fwd_kernel_traitsILi32ELi16ELi1ELb0ELb1ELb1ELb1EN3c108BFloat16EfEEv13SSMParamsBase,"aw",@nobits
	.sectionflags	@""
	.align	16
	.zero		1024


//--------------------- .nv.shared._Z25selective_scan_fwd_kernelI32Selective_Scan_fwd_kernel_traitsILi32ELi16ELi1ELb1ELb0ELb0ELb0EN3c108BFloat16EfEEv13SSMParamsBase --------------------------
	.section	.nv.shared._Z25selective_scan_fwd_kernelI32Selective_Scan_fwd_kernel_traitsILi32ELi16ELi1ELb1ELb0ELb0ELb0EN3c108BFloat16EfEEv13SSMParamsBase,"aw",@nobits
	.sectionflags	@""
	.align	16
	.zero		1024


//--------------------- .nv.shared._Z25selective_scan_fwd_kernelI32Selective_Scan_fwd_kernel_traitsILi32ELi16ELi1ELb1ELb0ELb0ELb1EN3c108BFloat16EfEEv13SSMParamsBase --------------------------
	.section	.nv.shared._Z25selective_scan_fwd_kernelI32Selective_Scan_fwd_kernel_traitsILi32ELi16ELi1ELb1ELb0ELb0ELb1EN3c108BFloat16EfEEv13SSMParamsBase,"aw",@nobits
	.sectionflags	@""
	.align	16
	.zero		1024


//--------------------- .nv.shared._Z25selective_scan_fwd_kernelI32Selective_Scan_fwd_kernel_traitsILi32ELi16ELi1ELb1ELb0ELb1ELb0EN3c108BFloat16EfEEv13SSMParamsBase --------------------------
	.section	.nv.shared._Z25selective_scan_fwd_kernelI32Selective_Scan_fwd_kernel_traitsILi32ELi16ELi1ELb1ELb0ELb1ELb0EN3c108BFloat16EfEEv13SSMParamsBase,"aw",@nobits
	.sectionflags	@""
	.align	16
	.zero		1024


//--------------------- .nv.shared._Z25selective_scan_fwd_kernelI32Selective_Scan_fwd_kernel_traitsILi32ELi16ELi1ELb1ELb0ELb1ELb1EN3c108BFloat16EfEEv13SSMParamsBase --------------------------
	.section	.nv.shared._Z25selective_scan_fwd_kernelI32Selective_Scan_fwd_kernel_traitsILi32ELi16ELi1ELb1ELb0ELb1ELb1EN3c108BFloat16EfEEv13SSMParamsBase,"aw",@nobits
	.sectionflags	@""
	.align	16
	.zero		1024


//--------------------- .nv.shared._Z25selective_scan_fwd_kernelI32Selective_Scan_fwd_kernel_traitsILi32ELi16ELi1ELb1ELb1ELb0ELb0EN3c108BFloat16EfEEv13SSMParamsBase --------------------------
	.section	.nv.shared._Z25selective_scan_fwd_kernelI32Selective_Scan_fwd_kernel_traitsILi32ELi16ELi1ELb1ELb1ELb0ELb0EN3c108BFloat16EfEEv13SSMParamsBase,"aw",@nobits
	.sectionflags	@""
	.align	16
	.zero		1024


//--------------------- .nv.shared._Z25selective_scan_fwd_kernelI32Selective_Scan_fwd_kernel_traitsILi32ELi16ELi1ELb1ELb1ELb0ELb1EN3c108BFloat16EfEEv13SSMParamsBase --------------------------
	.section	.nv.shared._Z25selective_scan_fwd_kernelI32Selective_Scan_fwd_kernel_traitsILi32ELi16ELi1ELb1ELb1ELb0ELb1EN3c108BFloat16EfEEv13SSMParamsBase,"aw",@nobits
	.sectionflags	@""
	.align	16
	.zero		1024


//--------------------- .nv.shared._Z25selective_scan_fwd_kernelI32Selective_Scan_fwd_kernel_traitsILi32ELi16ELi1ELb1ELb1ELb1ELb0EN3c108BFloat16EfEEv13SSMParamsBase --------------------------
	.section	.nv.shared._Z25selective_scan_fwd_kernelI32Selective_Scan_fwd_kernel_traitsILi32ELi16ELi1ELb1ELb1ELb1ELb0EN3c108BFloat16EfEEv13SSMParamsBase,"aw",@nobits
	.sectionflags	@""
	.align	16
	.zero		1024


//--------------------- .nv.shared._Z25selective_scan_fwd_kernelI32Selective_Scan_fwd_kernel_traitsILi32ELi16ELi1ELb1ELb1ELb1ELb1EN3c108BFloat16EfEEv13SSMParamsBase --------------------------
	.section	.nv.shared._Z25selective_scan_fwd_kernelI32Selective_Scan_fwd_kernel_traitsILi32ELi16ELi1ELb1ELb1ELb1ELb1EN3c108BFloat16EfEEv13SSMParamsBase,"aw",@nobits
	.sectionflags	@""
	.align	16
	.zero		1024


//--------------------- .nv.shared._Z25selective_scan_fwd_kernelI32Selective_Scan_fwd_kernel_traitsILi32ELi8ELi1ELb0ELb0ELb0ELb0EN3c108BFloat16EfEEv13SSMParamsBase --------------------------
	.section	.nv.shared._Z25selective_scan_fwd_kernelI32Selective_Scan_fwd_kernel_traitsILi32ELi8ELi1ELb0ELb0ELb0ELb0EN3c108BFloat16EfEEv13SSMParamsBase,"aw",@nobits
	.sectionflags	@""
	.align	16
	.zero		1024


//--------------------- .nv.shared._Z25selective_scan_fwd_kernelI32Selective_Scan_fwd_kernel_traitsILi32ELi8ELi1ELb0ELb0ELb0ELb1EN3c108BFloat16EfEEv13SSMParamsBase --------------------------
	.section	.nv.shared._Z25selective_scan_fwd_kernelI32Selective_Scan_fwd_kernel_traitsILi32ELi8ELi1ELb0ELb0ELb0ELb1EN3c108BFloat16EfEEv13SSMParamsBase,"aw",@nobits
	.sectionflags	@""
	.align	16
	.zero		1024


//--------------------- .nv.shared._Z25selective_scan_fwd_kernelI32Selective_Scan_fwd_kernel_traitsILi32ELi8ELi1ELb0ELb0ELb1ELb0EN3c108BFloat16EfEEv13SSMParamsBase --------------------------
	.section	.nv.shared._Z25selective_scan_fwd_kernelI32Selective_Scan_fwd_kernel_traitsILi32ELi8ELi1ELb0ELb0ELb1ELb0EN3c108BFloat16EfEEv13SSMParamsBase,"aw",@nobits
	.sectionflags	@""
	.align	16
	.zero		1024


//--------------------- .nv.shared._Z25selective_scan_fwd_kernelI32Selective_Scan_fwd_kernel_traitsILi32ELi8ELi1ELb0ELb0ELb1ELb1EN3c108BFloat16EfEEv13SSMParamsBase --------------------------
	.section	.nv.shared._Z25selective_scan_fwd_kernelI32Selective_Scan_fwd_kernel_traitsILi32ELi8ELi1ELb0ELb0ELb1ELb1EN3c108BFloat16EfEEv13SSMParamsBase,"aw",@nobits
	.sectionflags	@""
	.align	16
	.zero		1024


//--------------------- .nv.shared._Z25selective_scan_fwd_kernelI32Selective_Scan_fwd_kernel_traitsILi32ELi8ELi1ELb0ELb1ELb0ELb0EN3c108BFloat16EfEEv13SSMParamsBase --------------------------
	.section	.nv.shared._Z25selective_scan_fwd_kernelI32Selective_Scan_fwd_kernel_traitsILi32ELi8ELi1ELb0ELb1ELb0ELb0EN3c108BFloat16EfEEv13SSMParamsBase,"aw",@nobits
	.sectionflags	@""
	.align	16
	.zero		1024


//--------------------- .nv.shared._Z25selective_scan_fwd_kernelI32Selective_Scan_fwd_kernel_traitsILi32ELi8ELi1ELb0ELb1ELb0ELb1EN3c108BFloat16EfEEv13SSMParamsBase --------------------------
	.section	.nv.shared._Z25selective_scan_fwd_kernelI32Selective_Scan_fwd_kernel_traitsILi32ELi8ELi1ELb0ELb1ELb0ELb1EN3c108BFloat16EfEEv13SSMParamsBase,"aw",@nobits
	.sectionflags	@""
	.align	16
	.zero		1024


//--------------------- .nv.shared._Z25selective_scan_fwd_kernelI32Selective_Scan_fwd_kernel_traitsILi32ELi8ELi1ELb0ELb1ELb1ELb0EN3c108BFloat16EfEEv13SSMParamsBase --------------------------
	.section	.nv.shared._Z25selective_scan_fwd_kernelI32Selective_Scan_fwd_kernel_traitsILi32ELi8ELi1ELb0ELb1ELb1ELb0EN3c108BFloat16EfEEv13SSMParamsBase,"aw",@nobits
	.sectionflags	@""
	.align	16
	.zero		1024


//--------------------- .nv.shared._Z25selective_scan_fwd_kernelI32Selective_Scan_fwd_kernel_traitsILi32ELi8ELi1ELb0ELb1ELb1ELb1EN3c108BFloat16EfEEv13SSMParamsBase --------------------------
	.section	.nv.shared._Z25selective_scan_fwd_kernelI32Selective_Scan_fwd_kernel_traitsILi32ELi8ELi1ELb0ELb1ELb1ELb1EN3c108BFloat16EfEEv13SSMParamsBase,"aw",@nobits
	.sectionflags	@""
	.align	16
	.zero		1024


//--------------------- .nv.shared._Z25selective_scan_fwd_kernelI32Selective_Scan_fwd_kernel_traitsILi32ELi8ELi1ELb1ELb0ELb0ELb0EN3c108BFloat16EfEEv13SSMParamsBase --------------------------
	.section	.nv.shared._Z25selective_scan_fwd_kernelI32Selective_Scan_fwd_kernel_traitsILi32ELi8ELi1ELb1ELb0ELb0ELb0EN3c108BFloat16EfEEv13SSMParamsBase,"aw",@nobits
	.sectionflags	@""
	.align	16
	.zero		1024


//--------------------- .nv.shared._Z25selective_scan_fwd_kernelI32Selective_Scan_fwd_kernel_traitsILi32ELi8ELi1ELb1ELb0ELb0ELb1EN3c108BFloat16EfEEv13SSMParamsBase --------------------------
	.section	.nv.shared._Z25selective_scan_fwd_kernelI32Selective_Scan_fwd_kernel_traitsILi32ELi8ELi1ELb1ELb0ELb0ELb1EN3c108BFloat16EfEEv13SSMParamsBase,"aw",@nobits
	.sectionflags	@""
	.align	16
	.zero		1024


//--------------------- .nv.shared._Z25selective_scan_fwd_kernelI32Selective_Scan_fwd_kernel_traitsILi32ELi8ELi1ELb1ELb0ELb1ELb0EN3c108BFloat16EfEEv13SSMParamsBase --------------------------
	.section	.nv.shared._Z25selective_scan_fwd_kernelI32Selective_Scan_fwd_kernel_traitsILi32ELi8ELi1ELb1ELb0ELb1ELb0EN3c108BFloat16EfEEv13SSMParamsBase,"aw",@nobits
	.sectionflags	@""
	.align	16
	.zero		1024


//--------------------- .nv.shared._Z25selective_scan_fwd_kernelI32Selective_Scan_fwd_kernel_traitsILi32ELi8ELi1ELb1ELb0ELb1ELb1EN3c108BFloat16EfEEv13SSMParamsBase --------------------------
	.section	.nv.shared._Z25selective_scan_fwd_kernelI32Selective_Scan_fwd_kernel_traitsILi32ELi8ELi1ELb1ELb0ELb1ELb1EN3c108BFloat16EfEEv13SSMParamsBase,"aw",@nobits
	.sectionflags	@""
	.align	16
	.zero		1024


//--------------------- .nv.shared._Z25selective_scan_fwd_kernelI32Selective_Scan_fwd_kernel_traitsILi32ELi8ELi1ELb1ELb1ELb0ELb0EN3c108BFloat16EfEEv13SSMParamsBase --------------------------
	.section	.nv.shared._Z25selective_scan_fwd_kernelI32Selective_Scan_fwd_kernel_traitsILi32ELi8ELi1ELb1ELb1ELb0ELb0EN3c108BFloat16EfEEv13SSMParamsBase,"aw",@nobits
	.sectionflags	@""
	.align	16
	.zero		1024


//--------------------- .nv.shared._Z25selective_scan_fwd_kernelI32Selective_Scan_fwd_kernel_traitsILi32ELi8ELi1ELb1ELb1ELb0ELb1EN3c108BFloat16EfEEv13SSMParamsBase --------------------------
	.section	.nv.shared._Z25selective_scan_fwd_kernelI32Selective_Scan_fwd_kernel_traitsILi32ELi8ELi1ELb1ELb1ELb0ELb1EN3c108BFloat16EfEEv13SSMParamsBase,"aw",@nobits
	.sectionflags	@""
	.align	16
	.zero		1024


//--------------------- .nv.shared._Z25selective_scan_fwd_kernelI32Selective_Scan_fwd_kernel_traitsILi32ELi8ELi1ELb1ELb1ELb1ELb0EN3c108BFloat16EfEEv13SSMParamsBase --------------------------
	.section	.nv.shared._Z25selective_scan_fwd_kernelI32Selective_Scan_fwd_kernel_traitsILi32ELi8ELi1ELb1ELb1ELb1ELb0EN3c108BFloat16EfEEv13SSMParamsBase,"aw",@nobits
	.sectionflags	@""
	.align	16
	.zero		1024


//--------------------- .nv.shared._Z25selective_scan_fwd_kernelI32Selective_Scan_fwd_kernel_traitsILi32ELi8ELi1ELb1ELb1ELb1ELb1EN3c108BFloat16EfEEv13SSMParamsBase --------------------------
	.section	.nv.shared._Z25selective_scan_fwd_kernelI32Selective_Scan_fwd_kernel_traitsILi32ELi8ELi1ELb1ELb1ELb1ELb1EN3c108BFloat16EfEEv13SSMParamsBase,"aw",@nobits
	.sectionflags	@""
	.align	16
	.zero		1024


//--------------------- .nv.shared._Z25selective_scan_fwd_kernelI32Selective_Scan_fwd_kernel_traitsILi32ELi4ELi1ELb0ELb0ELb0ELb0EN3c108BFloat16EfEEv13SSMParamsBase --------------------------
	.section	.nv.shared._Z25selective_scan_fwd_kernelI32Selective_Scan_fwd_kernel_traitsILi32ELi4ELi1ELb0ELb0ELb0ELb0EN3c108BFloat16EfEEv13SSMParamsBase,"aw",@nobits
	.sectionflags	@""
	.align	16
	.zero		1024


//--------------------- .nv.shared._Z25selective_scan_fwd_kernelI32Selective_Scan_fwd_kernel_traitsILi32ELi4ELi1ELb0ELb0ELb0ELb1EN3c108BFloat16EfEEv13SSMParamsBase --------------------------
	.section	.nv.shared._Z25selective_scan_fwd_kernelI32Selective_Scan_fwd_kernel_traitsILi32ELi4ELi1ELb0ELb0ELb0ELb1EN3c108BFloat16EfEEv13SSMParamsBase,"aw",@nobits
	.sectionflags	@""
	.align	16
	.zero		1024


//--------------------- .nv.shared._Z25selective_scan_fwd_kernelI32Selective_Scan_fwd_kernel_traitsILi32ELi4ELi1ELb0ELb0ELb1ELb0EN3c108BFloat16EfEEv13SSMParamsBase --------------------------
	.section	.nv.shared._Z25selective_scan_fwd_kernelI32Selective_Scan_fwd_kernel_traitsILi32ELi4ELi1ELb0ELb0ELb1ELb0EN3c108BFloat16EfEEv13SSMParamsBase,"aw",@nobits
	.sectionflags	@""
	.align	16
	.zero		1024


//--------------------- .nv.shared._Z25selective_scan_fwd_kernelI32Selective_Scan_fwd_kernel_traitsILi32ELi4ELi1ELb0ELb0ELb1ELb1EN3c108BFloat16EfEEv13SSMParamsBase --------------------------
	.section	.nv.shared._Z25selective_scan_fwd_kernelI32Selective_Scan_fwd_kernel_traitsILi32ELi4ELi1ELb0ELb0ELb1ELb1EN3c108BFloat16EfEEv13SSMParamsBase,"aw",@nobits
	.sectionflags	@""
	.align	16
	.zero		1024


//--------------------- .nv.shared._Z25selective_scan_fwd_kernelI32Selective_Scan_fwd_kernel_traitsILi32ELi4ELi1ELb0ELb1ELb0ELb0EN3c108BFloat16EfEEv13SSMParamsBase --------------------------
	.section	.nv.shared._Z25selective_scan_fwd_kernelI32Selective_Scan_fwd_kernel_traitsILi32ELi4ELi1ELb0ELb1ELb0ELb0EN3c108BFloat16EfEEv13SSMParamsBase,"aw",@nobits
	.sectionflags	@""
	.align	16
	.zero		1024


//--------------------- .nv.shared._Z25selective_scan_fwd_kernelI32Selective_Scan_fwd_kernel_traitsILi32ELi4ELi1ELb0ELb1ELb0ELb1EN3c108BFloat16EfEEv13SSMParamsBase --------------------------
	.section	.nv.shared._Z25selective_scan_fwd_kernelI32Selective_Scan_fwd_kernel_traitsILi32ELi4ELi1ELb0ELb1ELb0ELb1EN3c108BFloat16EfEEv13SSMParamsBase,"aw",@nobits
	.sectionflags	@""
	.align	16
	.zero		1024


//--------------------- .nv.shared._Z25selective_scan_fwd_kernelI32Selective_Scan_fwd_kernel_traitsILi32ELi4ELi1ELb0ELb1ELb1ELb0EN3c108BFloat16EfEEv13SSMParamsBase --------------------------
	.section	.nv.shared._Z25selective_scan_fwd_kernelI32Selective_Scan_fwd_kernel_traitsILi32ELi4ELi1ELb0ELb1ELb1ELb0EN3c108BFloat16EfEEv13SSMParamsBase,"aw",@nobits
	.sectionflags	@""
	.align	16
	.zero		1024


//--------------------- .nv.shared._Z25selective_scan_fwd_kernelI32Selective_Scan_fwd_kernel_traitsILi32ELi4ELi1ELb0ELb1ELb1ELb1EN3c108BFloat16EfEEv13SSMParamsBase --------------------------
	.section	.nv.shared._Z25selective_scan_fwd_kernelI32Selective_Scan_fwd_kernel_traitsILi32ELi4ELi1ELb0ELb1ELb1ELb1EN3c108BFloat16EfEEv13SSMParamsBase,"aw",@nobits
	.sectionflags	@""
	.align	16
	.zero		1024


//--------------------- .nv.shared._Z25selective_scan_fwd_kernelI32Selective_Scan_fwd_kernel_traitsILi32ELi4ELi1ELb1ELb0ELb0ELb0EN3c108BFloat16EfEEv13SSMParamsBase --------------------------
	.section	.nv.shared._Z25selective_scan_fwd_kernelI32Selective_Scan_fwd_kernel_traitsILi32ELi4ELi1ELb1ELb0ELb0ELb0EN3c108BFloat16EfEEv13SSMParamsBase,"aw",@nobits
	.sectionflags	@""
	.align	16
	.zero		1024


//--------------------- .nv.shared._Z25selective_scan_fwd_kernelI32Selective_Scan_fwd_kernel_traitsILi32ELi4ELi1ELb1ELb0ELb0ELb1EN3c108BFloat16EfEEv13SSMParamsBase --------------------------
	.section	.nv.shared._Z25selective_scan_fwd_kernelI32Selective_Scan_fwd_kernel_traitsILi32ELi4ELi1ELb1ELb0ELb0ELb1EN3c108BFloat16EfEEv13SSMParamsBase,"aw",@nobits
	.sectionflags	@""
	.align	16
	.zero		1024


//--------------------- .nv.shared._Z25selective_scan_fwd_kernelI32Selective_Scan_fwd_kernel_traitsILi32ELi4ELi1ELb1ELb0ELb1ELb0EN3c108BFloat16EfEEv13SSMParamsBase --------------------------
	.section	.nv.shared._Z25selective_scan_fwd_kernelI32Selective_Scan_fwd_kernel_traitsILi32ELi4ELi1ELb1ELb0ELb1ELb0EN3c108BFloat16EfEEv13SSMParamsBase,"aw",@nobits
	.sectionflags	@""
	.align	16
	.zero		1024


//--------------------- .nv.shared._Z25selective_scan_fwd_kernelI32Selective_Scan_fwd_kernel_traitsILi32ELi4ELi1ELb1ELb0ELb1ELb1EN3c108BFloat16EfEEv13SSMParamsBase --------------------------
	.section	.nv.shared._Z25selective_scan_fwd_kernelI32Selective_Scan_fwd_kernel_traitsILi32ELi4ELi1ELb1ELb0ELb1ELb1EN3c108BFloat16EfEEv13SSMParamsBase,"aw",@nobits
	.sectionflags	@""
	.align	16
	.zero		1024


//--------------------- .nv.shared._Z25selective_scan_fwd_kernelI32Selective_Scan_fwd_kernel_traitsILi32ELi4ELi1ELb1ELb1ELb0ELb0EN3c108BFloat16EfEEv13SSMParamsBase --------------------------
	.section	.nv.shared._Z25selective_scan_fwd_kernelI32Selective_Scan_fwd_kernel_traitsILi32ELi4ELi1ELb1ELb1ELb0ELb0EN3c108BFloat16EfEEv13SSMParamsBase,"aw",@nobits
	.sectionflags	@""
	.align	16
	.zero		1024


//--------------------- .nv.shared._Z25selective_scan_fwd_kernelI32Selective_Scan_fwd_kernel_traitsILi32ELi4ELi1ELb1ELb1ELb0ELb1EN3c108BFloat16EfEEv13SSMParamsBase --------------------------
	.section	.nv.shared._Z25selective_scan_fwd_kernelI32Selective_Scan_fwd_kernel_traitsILi32ELi4ELi1ELb1ELb1ELb0ELb1EN3c108BFloat16EfEEv13SSMParamsBase,"aw",@nobits
	.sectionflags	@""
	.align	16
	.zero		1024


//--------------------- .nv.shared._Z25selective_scan_fwd_kernelI32Selective_Scan_fwd_kernel_traitsILi32ELi4ELi1ELb1ELb1ELb1ELb0EN3c108BFloat16EfEEv13SSMParamsBase --------------------------
	.section	.nv.shared._Z25selective_scan_fwd_kernelI32Selective_Scan_fwd_kernel_traitsILi32ELi4ELi1ELb1ELb1ELb1ELb0EN3c108BFloat16EfEEv13SSMParamsBase,"aw",@nobits
	.sectionflags	@""
	.align	16
	.zero		1024


//--------------------- .nv.shared._Z25selective_scan_fwd_kernelI32Selective_Scan_fwd_kernel_traitsILi32ELi4ELi1ELb1ELb1ELb1ELb1EN3c108BFloat16EfEEv13SSMParamsBase --------------------------
	.section	.nv.shared._Z25selective_scan_fwd_kernelI32Selective_Scan_fwd_kernel_traitsILi32ELi4ELi1ELb1ELb1ELb1ELb1EN3c108BFloat16EfEEv13SSMParamsBase,"aw",@nobits
	.sectionflags	@""
	.align	16
	.zero		1024


//--------------------- .nv.constant0._Z25selective_scan_fwd_kernelI32Selective_Scan_fwd_kernel_traitsILi128ELi16ELi1ELb0ELb0ELb0ELb0EN3c108BFloat16ENS1_7complexIfEEEEv13SSMParamsBase --------------------------
	.section	.nv.constant0._Z25selective_scan_fwd_kernelI32Selective_Scan_fwd_kernel_traitsILi128ELi16ELi1ELb0ELb0ELb0ELb0EN3c108BFloat16ENS1_7complexIfEEEEv13SSMParamsBase,"a",@progbits
	.sectionflags	@""
	.align	4
.nv.constant0._Z25selective_scan_fwd_kernelI32Selective_Scan_fwd_kernel_traitsILi128ELi16ELi1ELb0ELb0ELb0ELb0EN3c108BFloat16ENS1_7complexIfEEEEv13SSMParamsBase:
	.zero		1176


//--------------------- .nv.constant0._Z25selective_scan_fwd_kernelI32Selective_Scan_fwd_kernel_traitsILi128ELi16ELi1ELb0ELb0ELb0ELb1EN3c108BFloat16ENS1_7complexIfEEEEv13SSMParamsBase --------------------------
	.section	.nv.constant0._Z25selective_scan_fwd_kernelI32Selective_Scan_fwd_kernel_traitsILi128ELi16ELi1ELb0ELb0ELb0ELb1EN3c108BFloat16ENS1_7complexIfEEEEv13SSMParamsBase,"a",@progbits
	.sectionflags	@""
	.align	4
.nv.constant0._Z25selective_scan_fwd_kernelI32Selective_Scan_fwd_kernel_traitsILi128ELi16ELi1ELb0ELb0ELb0ELb1EN3c108BFloat16ENS1_7complexIfEEEEv13SSMParamsBase:
	.zero		1176


//--------------------- .nv.constant0._Z25selective_scan_fwd_kernelI32Selective_Scan_fwd_kernel_traitsILi128ELi16ELi1ELb0ELb0ELb1ELb0EN3c108BFloat16ENS1_7complexIfEEEEv13SSMParamsBase --------------------------
	.section	.nv.constant0._Z25selective_scan_fwd_kernelI32Selective_Scan_fwd_kernel_traitsILi128ELi16ELi1ELb0ELb0ELb1ELb0EN3c108BFloat16ENS1_7complexIfEEEEv13SSMParamsBase,"a",@progbits
	.sectionflags	@""
	.align	4
.nv.constant0._Z25selective_scan_fwd_kernelI32Selective_Scan_fwd_kernel_traitsILi128ELi16ELi1ELb0ELb0ELb1ELb0EN3c108BFloat16ENS1_7complexIfEEEEv13SSMParamsBase:
	.zero		1176


//--------------------- .nv.constant0._Z25selective_scan_fwd_kernelI32Selective_Scan_fwd_kernel_traitsILi128ELi16ELi1ELb0ELb0ELb1ELb1EN3c108BFloat16ENS1_7complexIfEEEEv13SSMParamsBase --------------------------
	.section	.nv.constant0._Z25selective_scan_fwd_kernelI32Selective_Scan_fwd_kernel_traitsILi128ELi16ELi1ELb0ELb0ELb1ELb1EN3c108BFloat16ENS1_7complexIfEEEEv13SSMParamsBase,"a",@progbits
	.sectionflags	@""
	.align	4
.nv.constant0._Z25selective_scan_fwd_kernelI32Selective_Scan_fwd_kernel_traitsILi128ELi16ELi1ELb0ELb0ELb1ELb1EN3c108BFloat16ENS1_7complexIfEEEEv13SSMParamsBase:
	.zero		1176


//--------------------- .nv.constant0._Z25selective_scan_fwd_kernelI32Selective_Scan_fwd_kernel_traitsILi128ELi16ELi1ELb0ELb1ELb0ELb0EN3c108BFloat16ENS1_7complexIfEEEEv13SSMParamsBase --------------------------
	.section	.nv.constant0._Z25selective_scan_fwd_kernelI32Selective_Scan_fwd_kernel_traitsILi128ELi16ELi1ELb0ELb1ELb0ELb0EN3c108BFloat16ENS1_7complexIfEEEEv13SSMParamsBase,"a",@progbits
	.sectionflags	@""
	.align	4
.nv.constant0._Z25selective_scan_fwd_kernelI32Selective_Scan_fwd_kernel_traitsILi128ELi16ELi1ELb0ELb1ELb0ELb0EN3c108BFloat16ENS1_7complexIfEEEEv13SSMParamsBase:
	.zero		1176


//--------------------- .nv.constant0._Z25selective_scan_fwd_kernelI32Selective_Scan_fwd_kernel_traitsILi128ELi16ELi1ELb0ELb1ELb0ELb1EN3c108BFloat16ENS1_7complexIfEEEEv13SSMParamsBase --------------------------
	.section	.nv.constant0._Z25selective_scan_fwd_kernelI32Selective_Scan_fwd_kernel_traitsILi128ELi16ELi1ELb0ELb1ELb0ELb1EN3c108BFloat16ENS1_7complexIfEEEEv13SSMParamsBase,"a",@progbits
	.sectionflags	@""
	.align	4
.nv.constant0._Z25selective_scan_fwd_kernelI32Selective_Scan_fwd_kernel_traitsILi128ELi16ELi1ELb0ELb1ELb0ELb1EN3c108BFloat16ENS1_7complexIfEEEEv13SSMParamsBase:
	.zero		1176


//--------------------- .nv.constant0._Z25selective_scan_fwd_kernelI32Selective_Scan_fwd_kernel_traitsILi128ELi16ELi1ELb0ELb1ELb1ELb0EN3c108BFloat16ENS1_7complexIfEEEEv13SSMParamsBase --------------------------
	.section	.nv.constant0._Z25selective_scan_fwd_kernelI32Selective_Scan_fwd_kernel_traitsILi128ELi16ELi1ELb0ELb1ELb1ELb0EN3c108BFloat16ENS1_7complexIfEEEEv13SSMParamsBase,"a",@progbits
	.sectionflags	@""
	.align	4
.nv.constant0._Z25selective_scan_fwd_kernelI32Selective_Scan_fwd_kernel_traitsILi128ELi16ELi1ELb0ELb1ELb1ELb0EN3c108BFloat16ENS1_7complexIfEEEEv13SSMParamsBase:
	.zero		1176


//--------------------- .nv.constant0._Z25selective_scan_fwd_kernelI32Selective_Scan_fwd_kernel_traitsILi128ELi16ELi1ELb0ELb1ELb1ELb1EN3c108BFloat16ENS1_7complexIfEEEEv13SSMParamsBase --------------------------
	.section	.nv.constant0._Z25selective_scan_fwd_kernelI32Selective_Scan_fwd_kernel_traitsILi128ELi16ELi1ELb0ELb1ELb1ELb1EN3c108BFloat16ENS1_7complexIfEEEEv13SSMParamsBase,"a",@progbits
	.sectionflags	@""
	.align	4
.nv.constant0._Z25selective_scan_fwd_kernelI32Selective_Scan_fwd_kernel_traitsILi128ELi16ELi1ELb0ELb1ELb1ELb1EN3c108BFloat16ENS1_7complexIfEEEEv13SSMParamsBase:
	.zero		1176


//--------------------- .nv.constant0._Z25selective_scan_fwd_kernelI32Selective_Scan_fwd_kernel_traitsILi128ELi16ELi1ELb1ELb0ELb0ELb0EN3c108BFloat16ENS1_7complexIfEEEEv13SSMParamsBase --------------------------
	.section	.nv.constant0._Z25selective_scan_fwd_kernelI32Selective_Scan_fwd_kernel_traitsILi128ELi16ELi1ELb1ELb0ELb0ELb0EN3c108BFloat16ENS1_7complexIfEEEEv13SSMParamsBase,"a",@progbits
	.sectionflags	@""
	.align	4
.nv.constant0._Z25selective_scan_fwd_kernelI32Selective_Scan_fwd_kernel_traitsILi128ELi16ELi1ELb1ELb0ELb0ELb0EN3c108BFloat16ENS1_7complexIfEEEEv13SSMParamsBase:
	.zero		1176


//--------------------- .nv.constant0._Z25selective_scan_fwd_kernelI32Selective_Scan_fwd_kernel_traitsILi128ELi16ELi1ELb1ELb0ELb0ELb1EN3c108BFloat16ENS1_7complexIfEEEEv13SSMParamsBase --------------------------
	.section	.nv.constant0._Z25selective_scan_fwd_kernelI32Selective_Scan_fwd_kernel_traitsILi128ELi16ELi1ELb1ELb0ELb0ELb1EN3c108BFloat16ENS1_7complexIfEEEEv13SSMParamsBase,"a",@progbits
	.sectionflags	@""
	.align	4
.nv.constant0._Z25selective_scan_fwd_kernelI32Selective_Scan_fwd_kernel_traitsILi128ELi16ELi1ELb1ELb0ELb0ELb1EN3c108BFloat16ENS1_7complexIfEEEEv13SSMParamsBase:
	.zero		1176


//--------------------- .nv.constant0._Z25selective_scan_fwd_kernelI32Selective_Scan_fwd_kernel_traitsILi128ELi16ELi1ELb1ELb0ELb1ELb0EN3c108BFloat16ENS1_7complexIfEEEEv13SSMParamsBase --------------------------
	.section	.nv.constant0._Z25selective_scan_fwd_kernelI32Selective_Scan_fwd_kernel_traitsILi128ELi16ELi1ELb1ELb0ELb1ELb0EN3c108BFloat16ENS1_7complexIfEEEEv13SSMParamsBase,"a",@progbits
	.sectionflags	@""
	.align	4
.nv.constant0._Z25selective_scan_fwd_kernelI32Selective_Scan_fwd_kernel_traitsILi128ELi16ELi1ELb1ELb0ELb1ELb0EN3c108BFloat16ENS1_7complexIfEEEEv13SSMParamsBase:
	.zero		1176


//--------------------- .nv.constant0._Z25selective_scan_fwd_kernelI32Selective_Scan_fwd_kernel_traitsILi128ELi16ELi1ELb1ELb0ELb1ELb1EN3c108BFloat16ENS1_7complexIfEEEEv13SSMParamsBase --------------------------
	.section	.nv.constant0._Z25selective_scan_fwd_kernelI32Selective_Scan_fwd_kernel_traitsILi128ELi16ELi1ELb1ELb0ELb1ELb1EN3c108BFloat16ENS1_7complexIfEEEEv13SSMParamsBase,"a",@progbits
	.sectionflags	@""
	.align	4
.nv.constant0._Z25selective_scan_fwd_kernelI32Selective_Scan_fwd_kernel_traitsILi128ELi16ELi1ELb1ELb0ELb1ELb1EN3c108BFloat16ENS1_7complexIfEEEEv13SSMParamsBase:
	.zero		1176


//--------------------- .nv.constant0._Z25selective_scan_fwd_kernelI32Selective_Scan_fwd_kernel_traitsILi128ELi16ELi1ELb1ELb1ELb0ELb0EN3c108BFloat16ENS1_7complexIfEEEEv13SSMParamsBase --------------------------
	.section	.nv.constant0._Z25selective_scan_fwd_kernelI32Selective_Scan_fwd_kernel_traitsILi128ELi16ELi1ELb1ELb1ELb0ELb0EN3c108BFloat16ENS1_7complexIfEEEEv13SSMParamsBase,"a",@progbits
	.sectionflags	@""
	.align	4
.nv.constant0._Z25selective_scan_fwd_kernelI32Selective_Scan_fwd_kernel_traitsILi128ELi16ELi1ELb1ELb1ELb0ELb0EN3c108BFloat16ENS1_7complexIfEEEEv13SSMParamsBase:
	.zero		1176


//--------------------- .nv.constant0._Z25selective_scan_fwd_kernelI32Selective_Scan_fwd_kernel_traitsILi128ELi16ELi1ELb1ELb1ELb0ELb1EN3c108BFloat16ENS1_7complexIfEEEEv13SSMParamsBase --------------------------
	.section	.nv.constant0._Z25selective_scan_fwd_kernelI32Selective_Scan_fwd_kernel_traitsILi128ELi16ELi1ELb1ELb1ELb0ELb1EN3c108BFloat16ENS1_7complexIfEEEEv13SSMParamsBase,"a",@progbits
	.sectionflags	@""
	.align	4
.nv.constant0._Z25selective_scan_fwd_kernelI32Selective_Scan_fwd_kernel_traitsILi128ELi16ELi1ELb1ELb1ELb0ELb1EN3c108BFloat16ENS1_7complexIfEEEEv13SSMParamsBase:
	.zero		1176


//--------------------- .nv.constant0._Z25selective_scan_fwd_kernelI32Selective_Scan_fwd_kernel_traitsILi128ELi16ELi1ELb1ELb1ELb1ELb0EN3c108BFloat16ENS1_7complexIfEEEEv13SSMParamsBase --------------------------
	.section	.nv.constant0._Z25selective_scan_fwd_kernelI32Selective_Scan_fwd_kernel_traitsILi128ELi16ELi1ELb1ELb1ELb1ELb0EN3c108BFloat16ENS1_7complexIfEEEEv13SSMParamsBase,"a",@progbits
	.sectionflags	@""
	.align	4
.nv.constant0._Z25selective_scan_fwd_kernelI32Selective_Scan_fwd_kernel_traitsILi128ELi16ELi1ELb1ELb1ELb1ELb0EN3c108BFloat16ENS1_7complexIfEEEEv13SSMParamsBase:
	.zero		1176


//--------------------- .nv.constant0._Z25selective_scan_fwd_kernelI32Selective_Scan_fwd_kernel_traitsILi128ELi16ELi1ELb1ELb1ELb1ELb1EN3c108BFloat16ENS1_7complexIfEEEEv13SSMParamsBase --------------------------
	.section	.nv.constant0._Z25selective_scan_fwd_kernelI32Selective_Scan_fwd_kernel_traitsILi128ELi16ELi1ELb1ELb1ELb1ELb1EN3c108BFloat16ENS1_7complexIfEEEEv13SSMParamsBase,"a",@progbits
	.sectionflags	@""
	.align	4
.nv.constant0._Z25selective_scan_fwd_kernelI32Selective_Scan_fwd_kernel_traitsILi128ELi16ELi1ELb1ELb1ELb1ELb1EN3c108BFloat16ENS1_7complexIfEEEEv13SSMParamsBase:
	.zero		1176


//--------------------- .nv.constant0._Z25selective_scan_fwd_kernelI32Selective_Scan_fwd_kernel_traitsILi64ELi16ELi1ELb0ELb0ELb0ELb0EN3c108BFloat16ENS1_7complexIfEEEEv13SSMParamsBase --------------------------
	.section	.nv.constant0._Z25selective_scan_fwd_kernelI32Selective_Scan_fwd_kernel_traitsILi64ELi16ELi1ELb0ELb0ELb0ELb0EN3c108BFloat16ENS1_7complexIfEEEEv13SSMParamsBase,"a",@progbits
	.sectionflags	@""
	.align	4
.nv.constant0._Z25selective_scan_fwd_kernelI32Selective_Scan_fwd_kernel_traitsILi64ELi16ELi1ELb0ELb0ELb0ELb0EN3c108BFloat16ENS1_7complexIfEEEEv13SSMParamsBase:
	.zero		1176


//--------------------- .nv.constant0._Z25selective_scan_fwd_kernelI32Selective_Scan_fwd_kernel_traitsILi64ELi16ELi1ELb0ELb0ELb0ELb1EN3c108BFloat16ENS1_7complexIfEEEEv13SSMParamsBase --------------------------
	.section	.nv.constant0._Z25selective_scan_fwd_kernelI32Selective_Scan_fwd_kernel_traitsILi64ELi16ELi1ELb0ELb0ELb0ELb1EN3c108BFloat16ENS1_7complexIfEEEEv13SSMParamsBase,"a",@progbits
	.sectionflags	@""
	.align	4
.nv.constant0._Z25selective_scan_fwd_kernelI32Selective_Scan_fwd_kernel_traitsILi64ELi16ELi1ELb0ELb0ELb0ELb1EN3c108BFloat16ENS1_7complexIfEEEEv13SSMParamsBase:
	.zero		1176


//--------------------- .nv.constant0._Z25selective_scan_fwd_kernelI32Selective_Scan_fwd_kernel_traitsILi64ELi16ELi1ELb0ELb0ELb1ELb0EN3c108BFloat16ENS1_7complexIfEEEEv13SSMParamsBase --------------------------
	.section	.nv.constant0._Z25selective_scan_fwd_kernelI32Selective_Scan_fwd_kernel_traitsILi64ELi16ELi1ELb0ELb0ELb1ELb0EN3c108BFloat16ENS1_7complexIfEEEEv13SSMParamsBase,"a",@progbits
	.sectionflags	@""
	.align	4
.nv.constant0._Z25selective_scan_fwd_kernelI32Selective_Scan_fwd_kernel_traitsILi64ELi16ELi1ELb0ELb0ELb1ELb0EN3c108BFloat16ENS1_7complexIfEEEEv13SSMParamsBase:
	.zero		1176


//--------------------- .nv.constant0._Z25selective_scan_fwd_kernelI32Selective_Scan_fwd_kernel_traitsILi64ELi16ELi1ELb0ELb0ELb1ELb1EN3c108BFloat16ENS1_7complexIfEEEEv13SSMParamsBase --------------------------
	.section	.nv.constant0._Z25selective_scan_fwd_kernelI32Selective_Scan_fwd_kernel_traitsILi64ELi16ELi1ELb0ELb0ELb1ELb1EN3c108BFloat16ENS1_7complexIfEEEEv13SSMParamsBase,"a",@progbits
	.sectionflags	@""
	.align	4
.nv.constant0._Z25selective_scan_fwd_kernelI32Selective_Scan_fwd_kernel_traitsILi64ELi16ELi1ELb0ELb0ELb1ELb1EN3c108BFloat16ENS1_7complexIfEEEEv13SSMParamsBase:
	.zero		1176


//--------------------- .nv.constant0._Z25selective_scan_fwd_kernelI32Selective_Scan_fwd_kernel_traitsILi64ELi16ELi1ELb0ELb1ELb0ELb0EN3c108BFloat16ENS1_7complexIfEEEEv13SSMParamsBase --------------------------
	.section	.nv.constant0._Z25selective_scan_fwd_kernelI32Selective_Scan_fwd_kernel_traitsILi64ELi16ELi1ELb0ELb1ELb0ELb0EN3c108BFloat16ENS1_7complexIfEEEEv13SSMParamsBase,"a",@progbits
	.sectionflags	@""
	.align	4
.nv.constant0._Z25selective_scan_fwd_kernelI32Selective_Scan_fwd_kernel_traitsILi64ELi16ELi1ELb0ELb1ELb0ELb0EN3c108BFloat16ENS1_7complexIfEEEEv13SSMParamsBase:
	.zero		1176


//--------------------- .nv.constant0._Z25selective_scan_fwd_kernelI32Selective_Scan_fwd_kernel_traitsILi64ELi16ELi1ELb0ELb1ELb0ELb1EN3c108BFloat16ENS1_7complexIfEEEEv13SSMParamsBase --------------------------
	.section	.nv.constant0._Z25selective_scan_fwd_kernelI32Selective_Scan_fwd_kernel_traitsILi64ELi16ELi1ELb0ELb1ELb0ELb1EN3c108BFloat16ENS1_7complexIfEEEEv13SSMParamsBase,"a",@progbits
	.sectionflags	@""
	.align	4
.nv.constant0._Z25selective_scan_fwd_kernelI32Selective_Scan_fwd_kernel_traitsILi64ELi16ELi1ELb0ELb1ELb0ELb1EN3c108BFloat16ENS1_7complexIfEEEEv13SSMParamsBase:
	.zero		1176


//--------------------- .nv.constant0._Z25selective_scan_fwd_kernelI32Selective_Scan_fwd_kernel_traitsILi64ELi16ELi1ELb0ELb1ELb1ELb0EN3c108BFloat16ENS1_7complexIfEEEEv13SSMParamsBase --------------------------
	.section	.nv.constant0._Z25selective_scan_fwd_kernelI32Selective_Scan_fwd_kernel_traitsILi64ELi16ELi1ELb0ELb1ELb1ELb0EN3c108BFloat16ENS1_7complexIfEEEEv13SSMParamsBase,"a",@progbits
	.sectionflags	@""
	.align	4
.nv.constant0._Z25selective_scan_fwd_kernelI32Selective_Scan_fwd_kernel_traitsILi64ELi16ELi1ELb0ELb1ELb1ELb0EN3c108BFloat16ENS1_7complexIfEEEEv13SSMParamsBase:
	.zero		1176


//--------------------- .nv.constant0._Z25selective_scan_fwd_kernelI32Selective_Scan_fwd_kernel_traitsILi64ELi16ELi1ELb0ELb1ELb1ELb1EN3c108BFloat16ENS1_7complexIfEEEEv13SSMParamsBase --------------------------
	.section	.nv.constant0._Z25selective_scan_fwd_kernelI32Selective_Scan_fwd_kernel_traitsILi64ELi16ELi1ELb0ELb1ELb1ELb1EN3c108BFloat16ENS1_7complexIfEEEEv13SSMParamsBase,"a",@progbits
	.sectionflags	@""
	.align	4
.nv.constant0._Z25selective_scan_fwd_kernelI32Selective_Scan_fwd_kernel_traitsILi64ELi16ELi1ELb0ELb1ELb1ELb1EN3c108BFloat16ENS1_7complexIfEEEEv13SSMParamsBase:
	.zero		1176


//--------------------- .nv.constant0._Z25selective_scan_fwd_kernelI32Selective_Scan_fwd_kernel_traitsILi64ELi16ELi1ELb1ELb0ELb0ELb0EN3c108BFloat16ENS1_7complexIfEEEEv13SSMParamsBase --------------------------
	.section	.nv.constant0._Z25selective_scan_fwd_kernelI32Selective_Scan_fwd_kernel_traitsILi64ELi16ELi1ELb1ELb0ELb0ELb0EN3c108BFloat16ENS1_7complexIfEEEEv13SSMParamsBase,"a",@progbits
	.sectionflags	@""
	.align	4
.nv.constant0._Z25selective_scan_fwd_kernelI32Selective_Scan_fwd_kernel_traitsILi64ELi16ELi1ELb1ELb0ELb0ELb0EN3c108BFloat16ENS1_7complexIfEEEEv13SSMParamsBase:
	.zero		1176


//--------------------- .nv.constant0._Z25selective_scan_fwd_kernelI32Selective_Scan_fwd_kernel_traitsILi64ELi16ELi1ELb1ELb0ELb0ELb1EN3c108BFloat16ENS1_7complexIfEEEEv13SSMParamsBase --------------------------
	.section	.nv.constant0._Z25selective_scan_fwd_kernelI32Selective_Scan_fwd_kernel_traitsILi64ELi16ELi1ELb1ELb0ELb0ELb1EN3c108BFloat16ENS1_7complexIfEEEEv13SSMParamsBase,"a",@progbits
	.sectionflags	@""
	.align	4
.nv.constant0._Z25selective_scan_fwd_kernelI32Selective_Scan_fwd_kernel_traitsILi64ELi16ELi1ELb1ELb0ELb0ELb1EN3c108BFloat16ENS1_7complexIfEEEEv13SSMParamsBase:
	.zero		1176


//--------------------- .nv.constant0._Z25selective_scan_fwd_kernelI32Selective_Scan_fwd_kernel_traitsILi64ELi16ELi1ELb1ELb0ELb1ELb0EN3c108BFloat16ENS1_7complexIfEEEEv13SSMParamsBase --------------------------
	.section	.nv.constant0._Z25selective_scan_fwd_kernelI32Selective_Scan_fwd_kernel_traitsILi64ELi16ELi1ELb1ELb0ELb1ELb0EN3c108BFloat16ENS1_7complexIfEEEEv13SSMParamsBase,"a",@progbits
	.sectionflags	@""
	.align	4
.nv.constant0._Z25selective_scan_fwd_kernelI32Selective_Scan_fwd_kernel_traitsILi64ELi16ELi1ELb1ELb0ELb1ELb0EN3c108BFloat16ENS1_7complexIfEEEEv13SSMParamsBase:
	.zero		1176


//--------------------- .nv.constant0._Z25selective_scan_fwd_kernelI32Selective_Scan_fwd_kernel_traitsILi64ELi16ELi1ELb1ELb0ELb1ELb1EN3c108BFloat16ENS1_7complexIfEEEEv13SSMParamsBase --------------------------
	.section	.nv.constant0._Z25selective_scan_fwd_kernelI32Selective_Scan_fwd_kernel_traitsILi64ELi16ELi1ELb1ELb0ELb1ELb1EN3c108BFloat16ENS1_7complexIfEEEEv13SSMParamsBase,"a",@progbits
	.sectionflags	@""
	.align	4
.nv.constant0._Z25selective_scan_fwd_kernelI32Selective_Scan_fwd_kernel_traitsILi64ELi16ELi1ELb1ELb0ELb1ELb1EN3c108BFloat16ENS1_7complexIfEEEEv13SSMParamsBase:
	.zero		1176


//--------------------- .nv.constant0._Z25selective_scan_fwd_kernelI32Selective_Scan_fwd_kernel_traitsILi64ELi16ELi1ELb1ELb1ELb0ELb0EN3c108BFloat16ENS1_7complexIfEEEEv13SSMParamsBase --------------------------
	.section	.nv.constant0._Z25selective_scan_fwd_kernelI32Selective_Scan_fwd_kernel_traitsILi64ELi16ELi1ELb1ELb1ELb0ELb0EN3c108BFloat16ENS1_7complexIfEEEEv13SSMParamsBase,"a",@progbits
	.sectionflags	@""
	.align	4
.nv.constant0._Z25selective_scan_fwd_kernelI32Selective_Scan_fwd_kernel_traitsILi64ELi16ELi1ELb1ELb1ELb0ELb0EN3c108BFloat16ENS1_7complexIfEEEEv13SSMParamsBase:
	.zero		1176


//--------------------- .nv.constant0._Z25selective_scan_fwd_kernelI32Selective_Scan_fwd_kernel_traitsILi64ELi16ELi1ELb1ELb1ELb0ELb1EN3c108BFloat16ENS1_7complexIfEEEEv13SSMParamsBase --------------------------
	.section	.nv.constant0._Z25selective_scan_fwd_kernelI32Selective_Scan_fwd_kernel_traitsILi64ELi16ELi1ELb1ELb1ELb0ELb1EN3c108BFloat16ENS1_7complexIfEEEEv13SSMParamsBase,"a",@progbits
	.sectionflags	@""
	.align	4
.nv.constant0._Z25selective_scan_fwd_kernelI32Selective_Scan_fwd_kernel_traitsILi64ELi16ELi1ELb1ELb1ELb0ELb1EN3c108BFloat16ENS1_7complexIfEEEEv13SSMParamsBase:
	.zero		1176


//--------------------- .nv.constant0._Z25selective_scan_fwd_kernelI32Selective_Scan_fwd_kernel_traitsILi64ELi16ELi1ELb1ELb1ELb1ELb0EN3c108BFloat16ENS1_7complexIfEEEEv13SSMParamsBase --------------------------
	.section	.nv.constant0._Z25selective_scan_fwd_kernelI32Selective_Scan_fwd_kernel_traitsILi64ELi16ELi1ELb1ELb1ELb1ELb0EN3c108BFloat16ENS1_7complexIfEEEEv13SSMParamsBase,"a",@progbits
	.sectionflags	@""
	.align	4
.nv.constant0._Z25selective_scan_fwd_kernelI32Selective_Scan_fwd_kernel_traitsILi64ELi16ELi1ELb1ELb1ELb1ELb0EN3c108BFloat16ENS1_7complexIfEEEEv13SSMParamsBase:
	.zero		1176


//--------------------- .nv.constant0._Z25selective_scan_fwd_kernelI32Selective_Scan_fwd_kernel_traitsILi64ELi16ELi1ELb1ELb1ELb1ELb1EN3c108BFloat16ENS1_7complexIfEEEEv13SSMParamsBase --------------------------
	.section	.nv.constant0._Z25selective_scan_fwd_kernelI32Selective_Scan_fwd_kernel_traitsILi64ELi16ELi1ELb1ELb1ELb1ELb1EN3c108BFloat16ENS1_7complexIfEEEEv13SSMParamsBase,"a",@progbits
	.sectionflags	@""
	.align	4
.nv.constant0._Z25selective_scan_fwd_kernelI32Selective_Scan_fwd_kernel_traitsILi64ELi16ELi1ELb1ELb1ELb1ELb1EN3c108BFloat16ENS1_7complexIfEEEEv13SSMParamsBase:
	.zero		1176


//--------------------- .nv.constant0._Z25selective_scan_fwd_kernelI32Selective_Scan_fwd_kernel_traitsILi32ELi16ELi1ELb0ELb0ELb0ELb0EN3c108BFloat16ENS1_7complexIfEEEEv13SSMParamsBase --------------------------
	.section	.nv.constant0._Z25selective_scan_fwd_kernelI32Selective_Scan_fwd_kernel_traitsILi32ELi16ELi1ELb0ELb0ELb0ELb0EN3c108BFloat16ENS1_7complexIfEEEEv13SSMParamsBase,"a",@progbits
	.sectionflags	@""
	.align	4
.nv.constant0._Z25selective_scan_fwd_kernelI32Selective_Scan_fwd_kernel_traitsILi32ELi16ELi1ELb0ELb0ELb0ELb0EN3c108BFloat16ENS1_7complexIfEEEEv13SSMParamsBase:
	.zero		1176


//--------------------- .nv.constant0._Z25selective_scan_fwd_kernelI32Selective_Scan_fwd_kernel_traitsILi32ELi16ELi1ELb0ELb0ELb0ELb1EN3c108BFloat16ENS1_7complexIfEEEEv13SSMParamsBase --------------------------
	.section	.nv.constant0._Z25selective_scan_fwd_kernelI32Selective_Scan_fwd_kernel_traitsILi32ELi16ELi1ELb0ELb0ELb0ELb1EN3c108BFloat16ENS1_7complexIfEEEEv13SSMParamsBase,"a",@progbits
	.sectionflags	@""
	.align	4
.nv.constant0._Z25selective_scan_fwd_kernelI32Selective_Scan_fwd_kernel_traitsILi32ELi16ELi1ELb0ELb0ELb0ELb1EN3c108BFloat16ENS1_7complexIfEEEEv13SSMParamsBase:
	.zero		1176


//--------------------- .nv.constant0._Z25selective_scan_fwd_kernelI32Selective_Scan_fwd_kernel_traitsILi32ELi16ELi1ELb0ELb0ELb1ELb0EN3c108BFloat16ENS1_7complexIfEEEEv13SSMParamsBase --------------------------
	.section	.nv.constant0._Z25selective_scan_fwd_kernelI32Selective_Scan_fwd_kernel_traitsILi32ELi16ELi1ELb0ELb0ELb1ELb0EN3c108BFloat16ENS1_7complexIfEEEEv13SSMParamsBase,"a",@progbits
	.sectionflags	@""
	.align	4
.nv.constant0._Z25selective_scan_fwd_kernelI32Selective_Scan_fwd_kernel_traitsILi32ELi16ELi1ELb0ELb0ELb1ELb0EN3c108BFloat16ENS1_7complexIfEEEEv13SSMParamsBase:
	.zero		1176


//--------------------- .nv.constant0._Z25selective_scan_fwd_kernelI32Selective_Scan_fwd_kernel_traitsILi32ELi16ELi1ELb0ELb0ELb1ELb1EN3c108BFloat16ENS1_7complexIfEEEEv13SSMParamsBase --------------------------
	.section	.nv.constant0._Z25selective_scan_fwd_kernelI32Selective_Scan_fwd_kernel_traitsILi32ELi16ELi1ELb0ELb0ELb1ELb1EN3c108BFloat16ENS1_7complexIfEEEEv13SSMParamsBase,"a",@progbits
	.sectionflags	@""
	.align	4
.nv.constant0._Z25selective_scan_fwd_kernelI32Selective_Scan_fwd_kernel_traitsILi32ELi16ELi1ELb0ELb0ELb1ELb1EN3c108BFloat16ENS1_7complexIfEEEEv13SSMParamsBase:
	.zero		1176


//--------------------- .nv.constant0._Z25selective_scan_fwd_kernelI32Selective_Scan_fwd_kernel_traitsILi32ELi16ELi1ELb0ELb1ELb0ELb0EN3c108BFloat16ENS1_7complexIfEEEEv13SSMParamsBase --------------------------
	.section	.nv.constant0._Z25selective_scan_fwd_kernelI32Selective_Scan_fwd_kernel_traitsILi32ELi16ELi1ELb0ELb1ELb0ELb0EN3c108BFloat16ENS1_7complexIfEEEEv13SSMParamsBase,"a",@progbits
	.sectionflags	@""
	.align	4
.nv.constant0._Z25selective_scan_fwd_kernelI32Selective_Scan_fwd_kernel_traitsILi32ELi16ELi1ELb0ELb1ELb0ELb0EN3c108BFloat16ENS1_7complexIfEEEEv13SSMParamsBase:
	.zero		1176


//--------------------- .nv.constant0._Z25selective_scan_fwd_kernelI32Selective_Scan_fwd_kernel_traitsILi32ELi16ELi1ELb0ELb1ELb0ELb1EN3c108BFloat16ENS1_7complexIfEEEEv13SSMParamsBase --------------------------
	.section	.nv.constant0._Z25selective_scan_fwd_kernelI32Selective_Scan_fwd_kernel_traitsILi32ELi16ELi1ELb0ELb1ELb0ELb1EN3c108BFloat16ENS1_7complexIfEEEEv13SSMParamsBase,"a",@progbits
	.sectionflags	@""
	.align	4
.nv.constant0._Z25selective_scan_fwd_kernelI32Selective_Scan_fwd_kernel_traitsILi32ELi16ELi1ELb0ELb1ELb0ELb1EN3c108BFloat16ENS1_7complexIfEEEEv13SSMParamsBase:
	.zero		1176


//--------------------- .nv.constant0._Z25selective_scan_fwd_kernelI32Selective_Scan_fwd_kernel_traitsILi32ELi16ELi1ELb0ELb1ELb1ELb0EN3c108BFloat16ENS1_7complexIfEEEEv13SSMParamsBase --------------------------
	.section	.nv.constant0._Z25selective_scan_fwd_kernelI32Selective_Scan_fwd_kernel_traitsILi32ELi16ELi1ELb0ELb1ELb1ELb0EN3c108BFloat16ENS1_7complexIfEEEEv13SSMParamsBase,"a",@progbits
	.sectionflags	@""
	.align	4
.nv.constant0._Z25selective_scan_fwd_kernelI32Selective_Scan_fwd_kernel_traitsILi32ELi16ELi1ELb0ELb1ELb1ELb0EN3c108BFloat16ENS1_7complexIfEEEEv13SSMParamsBase:
	.zero		1176


//--------------------- .nv.constant0._Z25selective_scan_fwd_kernelI32Selective_Scan_fwd_kernel_traitsILi32ELi16ELi1ELb0ELb1ELb1ELb1EN3c108BFloat16ENS1_7complexIfEEEEv13SSMParamsBase --------------------------
	.section	.nv.constant0._Z25selective_scan_fwd_kernelI32Selective_Scan_fwd_kernel_traitsILi32ELi16ELi1ELb0ELb1ELb1ELb1EN3c108BFloat16ENS1_7complexIfEEEEv13SSMParamsBase,"a",@progbits
	.sectionflags	@""
	.align	4
.nv.constant0._Z25selective_scan_fwd_kernelI32Selective_Scan_fwd_kernel_traitsILi32ELi16ELi1ELb0ELb1ELb1ELb1EN3c108BFloat16ENS1_7complexIfEEEEv13SSMParamsBase:
	.zero		1176


//--------------------- .nv.constant0._Z25selective_scan_fwd_kernelI32Selective_Scan_fwd_kernel_traitsILi32ELi16ELi1ELb1ELb0ELb0ELb0EN3c108BFloat16ENS1_7complexIfEEEEv13SSMParamsBase --------------------------
	.section	.nv.constant0._Z25selective_scan_fwd_kernelI32Selective_Scan_fwd_kernel_traitsILi32ELi16ELi1ELb1ELb0ELb0ELb0EN3c108BFloat16ENS1_7complexIfEEEEv13SSMParamsBase,"a",@progbits
	.sectionflags	@""
	.align	4
.nv.constant0._Z25selective_scan_fwd_kernelI32Selective_Scan_fwd_kernel_traitsILi32ELi16ELi1ELb1ELb0ELb0ELb0EN3c108BFloat16ENS1_7complexIfEEEEv13SSMParamsBase:
	.zero		1176


//--------------------- .nv.constant0._Z25selective_scan_fwd_kernelI32Selective_Scan_fwd_kernel_traitsILi32ELi16ELi1ELb1ELb0ELb0ELb1EN3c108BFloat16ENS1_7complexIfEEEEv13SSMParamsBase --------------------------
	.section	.nv.constant0._Z25selective_scan_fwd_kernelI32Selective_Scan_fwd_kernel_traitsILi32ELi16ELi1ELb1ELb0ELb0ELb1EN3c108BFloat16ENS1_7complexIfEEEEv13SSMParamsBase,"a",@progbits
	.sectionflags	@""
	.align	4
.nv.constant0._Z25selective_scan_fwd_kernelI32Selective_Scan_fwd_kernel_traitsILi32ELi16ELi1ELb1ELb0ELb0ELb1EN3c108BFloat16ENS1_7complexIfEEEEv13SSMParamsBase:
	.zero		1176


//--------------------- .nv.constant0._Z25selective_scan_fwd_kernelI32Selective_Scan_fwd_kernel_traitsILi32ELi16ELi1ELb1ELb0ELb1ELb0EN3c108BFloat16ENS1_7complexIfEEEEv13SSMParamsBase --------------------------
	.section	.nv.constant0._Z25selective_scan_fwd_kernelI32Selective_Scan_fwd_kernel_traitsILi32ELi16ELi1ELb1ELb0ELb1ELb0EN3c108BFloat16ENS1_7complexIfEEEEv13SSMParamsBase,"a",@progbits
	.sectionflags	@""
	.align	4
.nv.constant0._Z25selective_scan_fwd_kernelI32Selective_Scan_fwd_kernel_traitsILi32ELi16ELi1ELb1ELb0ELb1ELb0EN3c108BFloat16ENS1_7complexIfEEEEv13SSMParamsBase:
	.zero		1176


//--------------------- .nv.constant0._Z25selective_scan_fwd_kernelI32Selective_Scan_fwd_kernel_traitsILi32ELi16ELi1ELb1ELb0ELb1ELb1EN3c108BFloat16ENS1_7complexIfEEEEv13SSMParamsBase --------------------------
	.section	.nv.constant0._Z25selective_scan_fwd_kernelI32Selective_Scan_fwd_kernel_traitsILi32ELi16ELi1ELb1ELb0ELb1ELb1EN3c108BFloat16ENS1_7complexIfEEEEv13SSMParamsBase,"a",@progbits
	.sectionflags	@""
	.align	4
.nv.constant0._Z25selective_scan_fwd_kernelI32Selective_Scan_fwd_kernel_traitsILi32ELi16ELi1ELb1ELb0ELb1ELb1EN3c108BFloat16ENS1_7complexIfEEEEv13SSMParamsBase:
	.zero		1176


//--------------------- .nv.constant0._Z25selective_scan_fwd_kernelI32Selective_Scan_fwd_kernel_traitsILi32ELi16ELi1ELb1ELb1ELb0ELb0EN3c108BFloat16ENS1_7complexIfEEEEv13SSMParamsBase --------------------------
	.section	.nv.constant0._Z25selective_scan_fwd_kernelI32Selective_Scan_fwd_kernel_traitsILi32ELi16ELi1ELb1ELb1ELb0ELb0EN3c108BFloat16ENS1_7complexIfEEEEv13SSMParamsBase,"a",@progbits
	.sectionflags	@""
	.align	4
.nv.constant0._Z25selective_scan_fwd_kernelI32Selective_Scan_fwd_kernel_traitsILi32ELi16ELi1ELb1ELb1ELb0ELb0EN3c108BFloat16ENS1_7complexIfEEEEv13SSMParamsBase:
	.zero		1176


//--------------------- .nv.constant0._Z25selective_scan_fwd_kernelI32Selective_Scan_fwd_kernel_traitsILi32ELi16ELi1ELb1ELb1ELb0ELb1EN3c108BFloat16ENS1_7complexIfEEEEv13SSMParamsBase --------------------------
	.section	.nv.constant0._Z25selective_scan_fwd_kernelI32Selective_Scan_fwd_kernel_traitsILi32ELi16ELi1ELb1ELb1ELb0ELb1EN3c108BFloat16ENS1_7complexIfEEEEv13SSMParamsBase,"a",@progbits
	.sectionflags	@""
	.align	4
.nv.constant0._Z25selective_scan_fwd_kernelI32Selective_Scan_fwd_kernel_traitsILi32ELi16ELi1ELb1ELb1ELb0ELb1EN3c108BFloat16ENS1_7complexIfEEEEv13SSMParamsBase:
	.zero		1176


//--------------------- .nv.constant0._Z25selective_scan_fwd_kernelI32Selective_Scan_fwd_kernel_traitsILi32ELi16ELi1ELb1ELb1ELb1ELb0EN3c108BFloat16ENS1_7complexIfEEEEv13SSMParamsBase --------------------------
	.section	.nv.constant0._Z25selective_scan_fwd_kernelI32Selective_Scan_fwd_kernel_traitsILi32ELi16ELi1ELb1ELb1ELb1ELb0EN3c108BFloat16ENS1_7complexIfEEEEv13SSMParamsBase,"a",@progbits
	.sectionflags	@""
	.align	4
.nv.constant0._Z25selective_scan_fwd_kernelI32Selective_Scan_fwd_kernel_traitsILi32ELi16ELi1ELb1ELb1ELb1ELb0EN3c108BFloat16ENS1_7complexIfEEEEv13SSMParamsBase:
	.zero		1176


//--------------------- .nv.constant0._Z25selective_scan_fwd_kernelI32Selective_Scan_fwd_kernel_traitsILi32ELi16ELi1ELb1ELb1ELb1ELb1EN3c108BFloat16ENS1_7complexIfEEEEv13SSMParamsBase --------------------------
	.section	.nv.constant0._Z25selective_scan_fwd_kernelI32Selective_Scan_fwd_kernel_traitsILi32ELi16ELi1ELb1ELb1ELb1ELb1EN3c108BFloat16ENS1_7complexIfEEEEv13SSMParamsBase,"a",@progbits
	.sectionflags	@""
	.align	4
.nv.constant0._Z25selective_scan_fwd_kernelI32Selective_Scan_fwd_kernel_traitsILi32ELi16ELi1ELb1ELb1ELb1ELb1EN3c108BFloat16ENS1_7complexIfEEEEv13SSMParamsBase:
	.zero		1176


//--------------------- .nv.constant0._Z25selective_scan_fwd_kernelI32Selective_Scan_fwd_kernel_traitsILi32ELi8ELi1ELb0ELb0ELb0ELb0EN3c108BFloat16ENS1_7complexIfEEEEv13SSMParamsBase --------------------------
	.section	.nv.constant0._Z25selective_scan_fwd_kernelI32Selective_Scan_fwd_kernel_traitsILi32ELi8ELi1ELb0ELb0ELb0ELb0EN3c108BFloat16ENS1_7complexIfEEEEv13SSMParamsBase,"a",@progbits
	.sectionflags	@""
	.align	4
.nv.constant0._Z25selective_scan_fwd_kernelI32Selective_Scan_fwd_kernel_traitsILi32ELi8ELi1ELb0ELb0ELb0ELb0EN3c108BFloat16ENS1_7complexIfEEEEv13SSMParamsBase:
	.zero		1176


//--------------------- .nv.constant0._Z25selective_scan_fwd_kernelI32Selective_Scan_fwd_kernel_traitsILi32ELi8ELi1ELb0ELb0ELb0ELb1EN3c108BFloat16ENS1_7complexIfEEEEv13SSMParamsBase --------------------------
	.section	.nv.constant0._Z25selective_scan_fwd_kernelI32Selective_Scan_fwd_kernel_traitsILi32ELi8ELi1ELb0ELb0ELb0ELb1EN3c108BFloat16ENS1_7complexIfEEEEv13SSMParamsBase,"a",@progbits
	.sectionflags	@""
	.align	4
.nv.constant0._Z25selective_scan_fwd_kernelI32Selective_Scan_fwd_kernel_traitsILi32ELi8ELi1ELb0ELb0ELb0ELb1EN3c108BFloat16ENS1_7complexIfEEEEv13SSMParamsBase:
	.zero		1176


//--------------------- .nv.constant0._Z25selective_scan_fwd_kernelI32Selective_Scan_fwd_kernel_traitsILi32ELi8ELi1ELb0ELb0ELb1ELb0EN3c108BFloat16ENS1_7complexIfEEEEv13SSMParamsBase --------------------------
	.section	.nv.constant0._Z25selective_scan_fwd_kernelI32Selective_Scan_fwd_kernel_traitsILi32ELi8ELi1ELb0ELb0ELb1ELb0EN3c108BFloat16ENS1_7complexIfEEEEv13SSMParamsBase,"a",@progbits
	.sectionflags	@""
	.align	4
.nv.constant0._Z25selective_scan_fwd_kernelI32Selective_Scan_fwd_kernel_traitsILi32ELi8ELi1ELb0ELb0ELb1ELb0EN3c108BFloat16ENS1_7complexIfEEEEv13SSMParamsBase:
	.zero		1176


//--------------------- .nv.constant0._Z25selective_scan_fwd_kernelI32Selective_Scan_fwd_kernel_traitsILi32ELi8ELi1ELb0ELb0ELb1ELb1EN3c108BFloat16ENS1_7complexIfEEEEv13SSMParamsBase --------------------------
	.section	.nv.constant0._Z25selective_scan_fwd_kernelI32Selective_Scan_fwd_kernel_traitsILi32ELi8ELi1ELb0ELb0ELb1ELb1EN3c108BFloat16ENS1_7complexIfEEEEv13SSMParamsBase,"a",@progbits
	.sectionflags	@""
	.align	4
.nv.constant0._Z25selective_scan_fwd_kernelI32Selective_Scan_fwd_kernel_traitsILi32ELi8ELi1ELb0ELb0ELb1ELb1EN3c108BFloat16ENS1_7complexIfEEEEv13SSMParamsBase:
	.zero		1176


//--------------------- .nv.constant0._Z25selective_scan_fwd_kernelI32Selective_Scan_fwd_kernel_traitsILi32ELi8ELi1ELb0ELb1ELb0ELb0EN3c108BFloat16ENS1_7complexIfEEEEv13SSMParamsBase --------------------------
	.section	.nv.constant0._Z25selective_scan_fwd_kernelI32Selective_Scan_fwd_kernel_traitsILi32ELi8ELi1ELb0ELb1ELb0ELb0EN3c108BFloat16ENS1_7complexIfEEEEv13SSMParamsBase,"a",@progbits
	.sectionflags	@""
	.align	4
.nv.constant0._Z25selective_scan_fwd_kernelI32Selective_Scan_fwd_kernel_traitsILi32ELi8ELi1ELb0ELb1ELb0ELb0EN3c108BFloat16ENS1_7complexIfEEEEv13SSMParamsBase:
	.zero		1176


//--------------------- .nv.constant0._Z25selective_scan_fwd_kernelI32Selective_Scan_fwd_kernel_traitsILi32ELi8ELi1ELb0ELb1ELb0ELb1EN3c108BFloat16ENS1_7complexIfEEEEv13SSMParamsBase --------------------------
	.section	.nv.constant0._Z25selective_scan_fwd_kernelI32Selective_Scan_fwd_kernel_traitsILi32ELi8ELi1ELb0ELb1ELb0ELb1EN3c108BFloat16ENS1_7complexIfEEEEv13SSMParamsBase,"a",@progbits
	.sectionflags	@""
	.align	4
.nv.constant0._Z25selective_scan_fwd_kernelI32Selective_Scan_fwd_kernel_traitsILi32ELi8ELi1ELb0ELb1ELb0ELb1EN3c108BFloat16ENS1_7complexIfEEEEv13SSMParamsBase:
	.zero		1176


//--------------------- .nv.constant0._Z25selective_scan_fwd_kernelI32Selective_Scan_fwd_kernel_traitsILi32ELi8ELi1ELb0ELb1ELb1ELb0EN3c108BFloat16ENS1_7complexIfEEEEv13SSMParamsBase --------------------------
	.section	.nv.constant0._Z25selective_scan_fwd_kernelI32Selective_Scan_fwd_kernel_traitsILi32ELi8ELi1ELb0ELb1ELb1ELb0EN3c108BFloat16ENS1_7complexIfEEEEv13SSMParamsBase,"a",@progbits
	.sectionflags	@""
	.align	4
.nv.constant0._Z25selective_scan_fwd_kernelI32Selective_Scan_fwd_kernel_traitsILi32ELi8ELi1ELb0ELb1ELb1ELb0EN3c108BFloat16ENS1_7complexIfEEEEv13SSMParamsBase:
	.zero		1176


//--------------------- .nv.constant0._Z25selective_scan_fwd_kernelI32Selective_Scan_fwd_kernel_traitsILi32ELi8ELi1ELb0ELb1ELb1ELb1EN3c108BFloat16ENS1_7complexIfEEEEv13SSMParamsBase --------------------------
	.section	.nv.constant0._Z25selective_scan_fwd_kernelI32Selective_Scan_fwd_kernel_traitsILi32ELi8ELi1ELb0ELb1ELb1ELb1EN3c108BFloat16ENS1_7complexIfEEEEv13SSMParamsBase,"a",@progbits
	.sectionflags	@""
	.align	4
.nv.constant0._Z25selective_scan_fwd_kernelI32Selective_Scan_fwd_kernel_traitsILi32ELi8ELi1ELb0ELb1ELb1ELb1EN3c108BFloat16ENS1_7complexIfEEEEv13SSMParamsBase:
	.zero		1176


//--------------------- .nv.constant0._Z25selective_scan_fwd_kernelI32Selective_Scan_fwd_kernel_traitsILi32ELi8ELi1ELb1ELb0ELb0ELb0EN3c108BFloat16ENS1_7complexIfEEEEv13SSMParamsBase --------------------------
	.section	.nv.constant0._Z25selective_scan_fwd_kernelI32Selective_Scan_fwd_kernel_traitsILi32ELi8ELi1ELb1ELb0ELb0ELb0EN3c108BFloat16ENS1_7complexIfEEEEv13SSMParamsBase,"a",@progbits
	.sectionflags	@""
	.align	4
.nv.constant0._Z25selective_scan_fwd_kernelI32Selective_Scan_fwd_kernel_traitsILi32ELi8ELi1ELb1ELb0ELb0ELb0EN3c108BFloat16ENS1_7complexIfEEEEv13SSMParamsBase:
	.zero		1176


//--------------------- .nv.constant0._Z25selective_scan_fwd_kernelI32Selective_Scan_fwd_kernel_traitsILi32ELi8ELi1ELb1ELb0ELb0ELb1EN3c108BFloat16ENS1_7complexIfEEEEv13SSMParamsBase --------------------------
	.section	.nv.constant0._Z25selective_scan_fwd_kernelI32Selective_Scan_fwd_kernel_traitsILi32ELi8ELi1ELb1ELb0ELb0ELb1EN3c108BFloat16ENS1_7complexIfEEEEv13SSMParamsBase,"a",@progbits
	.sectionflags	@""
	.align	4
.nv.constant0._Z25selective_scan_fwd_kernelI32Selective_Scan_fwd_kernel_traitsILi32ELi8ELi1ELb1ELb0ELb0ELb1EN3c108BFloat16ENS1_7complexIfEEEEv13SSMParamsBase:
	.zero		1176


//--------------------- .nv.constant0._Z25selective_scan_fwd_kernelI32Selective_Scan_fwd_kernel_traitsILi32ELi8ELi1ELb1ELb0ELb1ELb0EN3c108BFloat16ENS1_7complexIfEEEEv13SSMParamsBase --------------------------
	.section	.nv.constant0._Z25selective_scan_fwd_kernelI32Selective_Scan_fwd_kernel_traitsILi32ELi8ELi1ELb1ELb0ELb1ELb0EN3c108BFloat16ENS1_7complexIfEEEEv13SSMParamsBase,"a",@progbits
	.sectionflags	@""
	.align	4
.nv.constant0._Z25selective_scan_fwd_kernelI32Selective_Scan_fwd_kernel_traitsILi32ELi8ELi1ELb1ELb0ELb1ELb0EN3c108BFloat16ENS1_7complexIfEEEEv13SSMParamsBase:
	.zero		1176


//--------------------- .nv.constant0._Z25selective_scan_fwd_kernelI32Selective_Scan_fwd_kernel_traitsILi32ELi8ELi1ELb1ELb0ELb1ELb1EN3c108BFloat16ENS1_7complexIfEEEEv13SSMParamsBase --------------------------
	.section	.nv.constant0._Z25selective_scan_fwd_kernelI32Selective_Scan_fwd_kernel_traitsILi32ELi8ELi1ELb1ELb0ELb1ELb1EN3c108BFloat16ENS1_7complexIfEEEEv13SSMParamsBase,"a",@progbits
	.sectionflags	@""
	.align	4
.nv.constant0._Z25selective_scan_fwd_kernelI32Selective_Scan_fwd_kernel_traitsILi32ELi8ELi1ELb1ELb0ELb1ELb1EN3c108BFloat16ENS1_7complexIfEEEEv13SSMParamsBase:
	.zero		1176


//--------------------- .nv.constant0._Z25selective_scan_fwd_kernelI32Selective_Scan_fwd_kernel_traitsILi32ELi8ELi1ELb1ELb1ELb0ELb0EN3c108BFloat16ENS1_7complexIfEEEEv13SSMParamsBase --------------------------
	.section	.nv.constant0._Z25selective_scan_fwd_kernelI32Selective_Scan_fwd_kernel_traitsILi32ELi8ELi1ELb1ELb1ELb0ELb0EN3c108BFloat16ENS1_7complexIfEEEEv13SSMParamsBase,"a",@progbits
	.sectionflags	@""
	.align	4
.nv.constant0._Z25selective_scan_fwd_kernelI32Selective_Scan_fwd_kernel_traitsILi32ELi8ELi1ELb1ELb1ELb0ELb0EN3c108BFloat16ENS1_7complexIfEEEEv13SSMParamsBase:
	.zero		1176


//--------------------- .nv.constant0._Z25selective_scan_fwd_kernelI32Selective_Scan_fwd_kernel_traitsILi32ELi8ELi1ELb1ELb1ELb0ELb1EN3c108BFloat16ENS1_7complexIfEEEEv13SSMParamsBase --------------------------
	.section	.nv.constant0._Z25selective_scan_fwd_kernelI32Selective_Scan_fwd_kernel_traitsILi32ELi8ELi1ELb1ELb1ELb0ELb1EN3c108BFloat16ENS1_7complexIfEEEEv13SSMParamsBase,"a",@progbits
	.sectionflags	@""
	.align	4
.nv.constant0._Z25selective_scan_fwd_kernelI32Selective_Scan_fwd_kernel_traitsILi32ELi8ELi1ELb1ELb1ELb0ELb1EN3c108BFloat16ENS1_7complexIfEEEEv13SSMParamsBase:
	.zero		1176


//--------------------- .nv.constant0._Z25selective_scan_fwd_kernelI32Selective_Scan_fwd_kernel_traitsILi32ELi8ELi1ELb1ELb1ELb1ELb0EN3c108BFloat16ENS1_7complexIfEEEEv13SSMParamsBase --------------------------
	.section	.nv.constant0._Z25selective_scan_fwd_kernelI32Selective_Scan_fwd_kernel_traitsILi32ELi8ELi1ELb1ELb1ELb1ELb0EN3c108BFloat16ENS1_7complexIfEEEEv13SSMParamsBase,"a",@progbits
	.sectionflags	@""
	.align	4
.nv.constant0._Z25selective_scan_fwd_kernelI32Selective_Scan_fwd_kernel_traitsILi32ELi8ELi1ELb1ELb1ELb1ELb0EN3c108BFloat16ENS1_7complexIfEEEEv13SSMParamsBase:
	.zero		1176


//--------------------- .nv.constant0._Z25selective_scan_fwd_kernelI32Selective_Scan_fwd_kernel_traitsILi32ELi8ELi1ELb1ELb1ELb1ELb1EN3c108BFloat16ENS1_7complexIfEEEEv13SSMParamsBase --------------------------
	.section	.nv.constant0._Z25selective_scan_fwd_kernelI32Selective_Scan_fwd_kernel_traitsILi32ELi8ELi1ELb1ELb1ELb1ELb1EN3c108BFloat16ENS1_7complexIfEEEEv13SSMParamsBase,"a",@progbits
	.sectionflags	@""
	.align	4
.nv.constant0._Z25selective_scan_fwd_kernelI32Selective_Scan_fwd_kernel_traitsILi32ELi8ELi1ELb1ELb1ELb1ELb1EN3c108BFloat16ENS1_7complexIfEEEEv13SSMParamsBase:
	.zero		1176


//--------------------- .nv.constant0._Z25selective_scan_fwd_kernelI32Selective_Scan_fwd_kernel_traitsILi32ELi4ELi1ELb0ELb0ELb0ELb0EN3c108BFloat16ENS1_7complexIfEEEEv13SSMParamsBase --------------------------
	.section	.nv.constant0._Z25selective_scan_fwd_kernelI32Selective_Scan_fwd_kernel_traitsILi32ELi4ELi1ELb0ELb0ELb0ELb0EN3c108BFloat16ENS1_7complexIfEEEEv13SSMParamsBase,"a",@progbits
	.sectionflags	@""
	.align	4
.nv.constant0._Z25selective_scan_fwd_kernelI32Selective_Scan_fwd_kernel_traitsILi32ELi4ELi1ELb0ELb0ELb0ELb0EN3c108BFloat16ENS1_7complexIfEEEEv13SSMParamsBase:
	.zero		1176


//--------------------- .nv.constant0._Z25selective_scan_fwd_kernelI32Selective_Scan_fwd_kernel_traitsILi32ELi4ELi1ELb0ELb0ELb0ELb1EN3c108BFloat16ENS1_7complexIfEEEEv13SSMParamsBase --------------------------
	.section	.nv.constant0._Z25selective_scan_fwd_kernelI32Selective_Scan_fwd_kernel_traitsILi32ELi4ELi1ELb0ELb0ELb0ELb1EN3c108BFloat16ENS1_7complexIfEEEEv13SSMParamsBase,"a",@progbits
	.sectionflags	@""
	.align	4
.nv.constant0._Z25selective_scan_fwd_kernelI32Selective_Scan_fwd_kernel_traitsILi32ELi4ELi1ELb0ELb0ELb0ELb1EN3c108BFloat16ENS1_7complexIfEEEEv13SSMParamsBase:
	.zero		1176


//--------------------- .nv.constant0._Z25selective_scan_fwd_kernelI32Selective_Scan_fwd_kernel_traitsILi32ELi4ELi1ELb0ELb0ELb1ELb0EN3c108BFloat16ENS1_7complexIfEEEEv13SSMParamsBase --------------------------
	.section	.nv.constant0._Z25selective_scan_fwd_kernelI32Selective_Scan_fwd_kernel_traitsILi32ELi4ELi1ELb0ELb0ELb1ELb0EN3c108BFloat16ENS1_7complexIfEEEEv13SSMParamsBase,"a",@progbits
	.sectionflags	@""
	.align	4
.nv.constant0._Z25selective_scan_fwd_kernelI32Selective_Scan_fwd_kernel_traitsILi32ELi4ELi1ELb0ELb0ELb1ELb0EN3c108BFloat16ENS1_7complexIfEEEEv13SSMParamsBase:
	.zero		1176


//--------------------- .nv.constant0._Z25selective_scan_fwd_kernelI32Selective_Scan_fwd_kernel_traitsILi32ELi4ELi1ELb0ELb0ELb1ELb1EN3c108BFloat16ENS1_7complexIfEEEEv13SSMParamsBase --------------------------
	.section	.nv.constant0._Z25selective_scan_fwd_kernelI32Selective_Scan_fwd_kernel_traitsILi32ELi4ELi1ELb0ELb0ELb1ELb1EN3c108BFloat16ENS1_7complexIfEEEEv13SSMParamsBase,"a",@progbits
	.sectionflags	@""
	.align	4
.nv.constant0._Z25selective_scan_fwd_kernelI32Selective_Scan_fwd_kernel_traitsILi32ELi4ELi1ELb0ELb0ELb1ELb1EN3c108BFloat16ENS1_7complexIfEEEEv13SSMParamsBase:
	.zero		1176


//--------------------- .nv.constant0._Z25selective_scan_fwd_kernelI32Selective_Scan_fwd_kernel_traitsILi32ELi4ELi1ELb0ELb1ELb0ELb0EN3c108BFloat16ENS1_7complexIfEEEEv13SSMParamsBase --------------------------
	.section	.nv.constant0._Z25selective_scan_fwd_kernelI32Selective_Scan_fwd_kernel_traitsILi32ELi4ELi1ELb0ELb1ELb0ELb0EN3c108BFloat16ENS1_7complexIfEEEEv13SSMParamsBase,"a",@progbits
	.sectionflags	@""
	.align	4
.nv.constant0._Z25selective_scan_fwd_kernelI32Selective_Scan_fwd_kernel_traitsILi32ELi4ELi1ELb0ELb1ELb0ELb0EN3c108BFloat16ENS1_7complexIfEEEEv13SSMParamsBase:
	.zero		1176


//--------------------- .nv.constant0._Z25selective_scan_fwd_kernelI32Selective_Scan_fwd_kernel_traitsILi32ELi4ELi1ELb0ELb1ELb0ELb1EN3c108BFloat16ENS1_7complexIfEEEEv13SSMParamsBase --------------------------
	.section	.nv.constant0._Z25selective_scan_fwd_kernelI32Selective_Scan_fwd_kernel_traitsILi32ELi4ELi1ELb0ELb1ELb0ELb1EN3c108BFloat16ENS1_7complexIfEEEEv13SSMParamsBase,"a",@progbits
	.sectionflags	@""
	.align	4
.nv.constant0._Z25selective_scan_fwd_kernelI32Selective_Scan_fwd_kernel_traitsILi32ELi4ELi1ELb0ELb1ELb0ELb1EN3c108BFloat16ENS1_7complexIfEEEEv13SSMParamsBase:
	.zero		1176


//--------------------- .nv.constant0._Z25selective_scan_fwd_kernelI32Selective_Scan_fwd_kernel_traitsILi32ELi4ELi1ELb0ELb1ELb1ELb0EN3c108BFloat16ENS1_7complexIfEEEEv13SSMParamsBase --------------------------
	.section	.nv.constant0._Z25selective_scan_fwd_kernelI32Selective_Scan_fwd_kernel_traitsILi32ELi4ELi1ELb0ELb1ELb1ELb0EN3c108BFloat16ENS1_7complexIfEEEEv13SSMParamsBase,"a",@progbits
	.sectionflags	@""
	.align	4
.nv.constant0._Z25selective_scan_fwd_kernelI32Selective_Scan_fwd_kernel_traitsILi32ELi4ELi1ELb0ELb1ELb1ELb0EN3c108BFloat16ENS1_7complexIfEEEEv13SSMParamsBase:
	.zero		1176


//--------------------- .nv.constant0._Z25selective_scan_fwd_kernelI32Selective_Scan_fwd_kernel_traitsILi32ELi4ELi1ELb0ELb1ELb1ELb1EN3c108BFloat16ENS1_7complexIfEEEEv13SSMParamsBase --------------------------
	.section	.nv.constant0._Z25selective_scan_fwd_kernelI32Selective_Scan_fwd_kernel_traitsILi32ELi4ELi1ELb0ELb1ELb1ELb1EN3c108BFloat16ENS1_7complexIfEEEEv13SSMParamsBase,"a",@progbits
	.sectionflags	@""
	.align	4
.nv.constant0._Z25selective_scan_fwd_kernelI32Selective_Scan_fwd_kernel_traitsILi32ELi4ELi1ELb0ELb1ELb1ELb1EN3c108BFloat16ENS1_7complexIfEEEEv13SSMParamsBase:
	.zero		1176


//--------------------- .nv.constant0._Z25selective_scan_fwd_kernelI32Selective_Scan_fwd_kernel_traitsILi32ELi4ELi1ELb1ELb0ELb0ELb0EN3c108BFloat16ENS1_7complexIfEEEEv13SSMParamsBase --------------------------
	.section	.nv.constant0._Z25selective_scan_fwd_kernelI32Selective_Scan_fwd_kernel_traitsILi32ELi4ELi1ELb1ELb0ELb0ELb0EN3c108BFloat16ENS1_7complexIfEEEEv13SSMParamsBase,"a",@progbits
	.sectionflags	@""
	.align	4
.nv.constant0._Z25selective_scan_fwd_kernelI32Selective_Scan_fwd_kernel_traitsILi32ELi4ELi1ELb1ELb0ELb0ELb0EN3c108BFloat16ENS1_7complexIfEEEEv13SSMParamsBase:
	.zero		1176


//--------------------- .nv.constant0._Z25selective_scan_fwd_kernelI32Selective_Scan_fwd_kernel_traitsILi32ELi4ELi1ELb1ELb0ELb0ELb1EN3c108BFloat16ENS1_7complexIfEEEEv13SSMParamsBase --------------------------
	.section	.nv.constant0._Z25selective_scan_fwd_kernelI32Selective_Scan_fwd_kernel_traitsILi32ELi4ELi1ELb1ELb0ELb0ELb1EN3c108BFloat16ENS1_7complexIfEEEEv13SSMParamsBase,"a",@progbits
	.sectionflags	@""
	.align	4
.nv.constant0._Z25selective_scan_fwd_kernelI32Selective_Scan_fwd_kernel_traitsILi32ELi4ELi1ELb1ELb0ELb0ELb1EN3c108BFloat16ENS1_7complexIfEEEEv13SSMParamsBase:
	.zero		1176


//--------------------- .nv.constant0._Z25selective_scan_fwd_kernelI32Selective_Scan_fwd_kernel_traitsILi32ELi4ELi1ELb1ELb0ELb1ELb0EN3c108BFloat16ENS1_7complexIfEEEEv13SSMParamsBase --------------------------
	.section	.nv.constant0._Z25selective_scan_fwd_kernelI32Selective_Scan_fwd_kernel_traitsILi32ELi4ELi1ELb1ELb0ELb1ELb0EN3c108BFloat16ENS1_7complexIfEEEEv13SSMParamsBase,"a",@progbits
	.sectionflags	@""
	.align	4
.nv.constant0._Z25selective_scan_fwd_kernelI32Selective_Scan_fwd_kernel_traitsILi32ELi4ELi1ELb1ELb0ELb1ELb0EN3c108BFloat16ENS1_7complexIfEEEEv13SSMParamsBase:
	.zero		1176


//--------------------- .nv.constant0._Z25selective_scan_fwd_kernelI32Selective_Scan_fwd_kernel_traitsILi32ELi4ELi1ELb1ELb0ELb1ELb1EN3c108BFloat16ENS1_7complexIfEEEEv13SSMParamsBase --------------------------
	.section	.nv.constant0._Z25selective_scan_fwd_kernelI32Selective_Scan_fwd_kernel_traitsILi32ELi4ELi1ELb1ELb0ELb1ELb1EN3c108BFloat16ENS1_7complexIfEEEEv13SSMParamsBase,"a",@progbits
	.sectionflags	@""
	.align	4
.nv.constant0._Z25selective_scan_fwd_kernelI32Selective_Scan_fwd_kernel_traitsILi32ELi4ELi1ELb1ELb0ELb1ELb1EN3c108BFloat16ENS1_7complexIfEEEEv13SSMParamsBase:
	.zero		1176


//--------------------- .nv.constant0._Z25selective_scan_fwd_kernelI32Selective_Scan_fwd_kernel_traitsILi32ELi4ELi1ELb1ELb1ELb0ELb0EN3c108BFloat16ENS1_7complexIfEEEEv13SSMParamsBase --------------------------
	.section	.nv.constant0._Z25selective_scan_fwd_kernelI32Selective_Scan_fwd_kernel_traitsILi32ELi4ELi1ELb1ELb1ELb0ELb0EN3c108BFloat16ENS1_7complexIfEEEEv13SSMParamsBase,"a",@progbits
	.sectionflags	@""
	.align	4
.nv.constant0._Z25selective_scan_fwd_kernelI32Selective_Scan_fwd_kernel_traitsILi32ELi4ELi1ELb1ELb1ELb0ELb0EN3c108BFloat16ENS1_7complexIfEEEEv13SSMParamsBase:
	.zero		1176


//--------------------- .nv.constant0._Z25selective_scan_fwd_kernelI32Selective_Scan_fwd_kernel_traitsILi32ELi4ELi1ELb1ELb1ELb0ELb1EN3c108BFloat16ENS1_7complexIfEEEEv13SSMParamsBase --------------------------
	.section	.nv.constant0._Z25selective_scan_fwd_kernelI32Selective_Scan_fwd_kernel_traitsILi32ELi4ELi1ELb1ELb1ELb0ELb1EN3c108BFloat16ENS1_7complexIfEEEEv13SSMParamsBase,"a",@progbits
	.sectionflags	@""
	.align	4
.nv.constant0._Z25selective_scan_fwd_kernelI32Selective_Scan_fwd_kernel_traitsILi32ELi4ELi1ELb1ELb1ELb0ELb1EN3c108BFloat16ENS1_7complexIfEEEEv13SSMParamsBase:
	.zero		1176


//--------------------- .nv.constant0._Z25selective_scan_fwd_kernelI32Selective_Scan_fwd_kernel_traitsILi32ELi4ELi1ELb1ELb1ELb1ELb0EN3c108BFloat16ENS1_7complexIfEEEEv13SSMParamsBase --------------------------
	.section	.nv.constant0._Z25selective_scan_fwd_kernelI32Selective_Scan_fwd_kernel_traitsILi32ELi4ELi1ELb1ELb1ELb1ELb0EN3c108BFloat16ENS1_7complexIfEEEEv13SSMParamsBase,"a",@progbits
	.sectionflags	@""
	.align	4
.nv.constant0._Z25selective_scan_fwd_kernelI32Selective_Scan_fwd_kernel_traitsILi32ELi4ELi1ELb1ELb1ELb1ELb0EN3c108BFloat16ENS1_7complexIfEEEEv13SSMParamsBase:
	.zero		1176


//--------------------- .nv.constant0._Z25selective_scan_fwd_kernelI32Selective_Scan_fwd_kernel_traitsILi32ELi4ELi1ELb1ELb1ELb1ELb1EN3c108BFloat16ENS1_7complexIfEEEEv13SSMParamsBase --------------------------
	.section	.nv.constant0._Z25selective_scan_fwd_kernelI32Selective_Scan_fwd_kernel_traitsILi32ELi4ELi1ELb1ELb1ELb1ELb1EN3c108BFloat16ENS1_7complexIfEEEEv13SSMParamsBase,"a",@progbits
	.sectionflags	@""
	.align	4
.nv.constant0._Z25selective_scan_fwd_kernelI32Selective_Scan_fwd_kernel_traitsILi32ELi4ELi1ELb1ELb1ELb1ELb1EN3c108BFloat16ENS1_7complexIfEEEEv13SSMParamsBase:
	.zero		1176


//--------------------- .nv.constant0._Z25selective_scan_fwd_kernelI32Selective_Scan_fwd_kernel_traitsILi128ELi16ELi1ELb0ELb0ELb0ELb0EN3c108BFloat16EfEEv13SSMParamsBase --------------------------
	.section	.nv.constant0._Z25selective_scan_fwd_kernelI32Selective_Scan_fwd_kernel_traitsILi128ELi16ELi1ELb0ELb0ELb0ELb0EN3c108BFloat16EfEEv13SSMParamsBase,"a",@progbits
	.sectionflags	@""
	.align	4
.nv.constant0._Z25selective_scan_fwd_kernelI32Selective_Scan_fwd_kernel_traitsILi128ELi16ELi1ELb0ELb0ELb0ELb0EN3c108BFloat16EfEEv13SSMParamsBase:
	.zero		1176


//--------------------- .nv.constant0._Z25selective_scan_fwd_kernelI32Selective_Scan_fwd_kernel_traitsILi128ELi16ELi1ELb0ELb0ELb0ELb1EN3c108BFloat16EfEEv13SSMParamsBase --------------------------
	.section	.nv.constant0._Z25selective_scan_fwd_kernelI32Selective_Scan_fwd_kernel_traitsILi128ELi16ELi1ELb0ELb0ELb0ELb1EN3c108BFloat16EfEEv13SSMParamsBase,"a",@progbits
	.sectionflags	@""
	.align	4
.nv.constant0._Z25selective_scan_fwd_kernelI32Selective_Scan_fwd_kernel_traitsILi128ELi16ELi1ELb0ELb0ELb0ELb1EN3c108BFloat16EfEEv13SSMParamsBase:
	.zero		1176


//--------------------- .nv.constant0._Z25selective_scan_fwd_kernelI32Selective_Scan_fwd_kernel_traitsILi128ELi16ELi1ELb0ELb0ELb1ELb0EN3c108BFloat16EfEEv13SSMParamsBase --------------------------
	.section	.nv.constant0._Z25selective_scan_fwd_kernelI32Selective_Scan_fwd_kernel_traitsILi128ELi16ELi1ELb0ELb0ELb1ELb0EN3c108BFloat16EfEEv13SSMParamsBase,"a",@progbits
	.sectionflags	@""
	.align	4
.nv.constant0._Z25selective_scan_fwd_kernelI32Selective_Scan_fwd_kernel_traitsILi128ELi16ELi1ELb0ELb0ELb1ELb0EN3c108BFloat16EfEEv13SSMParamsBase:
	.zero		1176


//--------------------- .nv.constant0._Z25selective_scan_fwd_kernelI32Selective_Scan_fwd_kernel_traitsILi128ELi16ELi1ELb0ELb0ELb1ELb1EN3c108BFloat16EfEEv13SSMParamsBase --------------------------
	.section	.nv.constant0._Z25selective_scan_fwd_kernelI32Selective_Scan_fwd_kernel_traitsILi128ELi16ELi1ELb0ELb0ELb1ELb1EN3c108BFloat16EfEEv13SSMParamsBase,"a",@progbits
	.sectionflags	@""
	.align	4
.nv.constant0._Z25selective_scan_fwd_kernelI32Selective_Scan_fwd_kernel_traitsILi128ELi16ELi1ELb0ELb0ELb1ELb1EN3c108BFloat16EfEEv13SSMParamsBase:
	.zero		1176


//--------------------- .nv.constant0._Z25selective_scan_fwd_kernelI32Selective_Scan_fwd_kernel_traitsILi128ELi16ELi1ELb0ELb1ELb0ELb0EN3c108BFloat16EfEEv13SSMParamsBase --------------------------
	.section	.nv.constant0._Z25selective_scan_fwd_kernelI32Selective_Scan_fwd_kernel_traitsILi128ELi16ELi1ELb0ELb1ELb0ELb0EN3c108BFloat16EfEEv13SSMParamsBase,"a",@progbits
	.sectionflags	@""
	.align	4
.nv.constant0._Z25selective_scan_fwd_kernelI32Selective_Scan_fwd_kernel_traitsILi128ELi16ELi1ELb0ELb1ELb0ELb0EN3c108BFloat16EfEEv13SSMParamsBase:
	.zero		1176


//--------------------- .nv.constant0._Z25selective_scan_fwd_kernelI32Selective_Scan_fwd_kernel_traitsILi128ELi16ELi1ELb0ELb1ELb0ELb1EN3c108BFloat16EfEEv13SSMParamsBase --------------------------
	.section	.nv.constant0._Z25selective_scan_fwd_kernelI32Selective_Scan_fwd_kernel_traitsILi128ELi16ELi1ELb0ELb1ELb0ELb1EN3c108BFloat16EfEEv13SSMParamsBase,"a",@progbits
	.sectionflags	@""
	.align	4
.nv.constant0._Z25selective_scan_fwd_kernelI32Selective_Scan_fwd_kernel_traitsILi128ELi16ELi1ELb0ELb1ELb0ELb1EN3c108BFloat16EfEEv13SSMParamsBase:
	.zero		1176


//--------------------- .nv.constant0._Z25selective_scan_fwd_kernelI32Selective_Scan_fwd_kernel_traitsILi128ELi16ELi1ELb0ELb1ELb1ELb0EN3c108BFloat16EfEEv13SSMParamsBase --------------------------
	.section	.nv.constant0._Z25selective_scan_fwd_kernelI32Selective_Scan_fwd_kernel_traitsILi128ELi16ELi1ELb0ELb1ELb1ELb0EN3c108BFloat16EfEEv13SSMParamsBase,"a",@progbits
	.sectionflags	@""
	.align	4
.nv.constant0._Z25selective_scan_fwd_kernelI32Selective_Scan_fwd_kernel_traitsILi128ELi16ELi1ELb0ELb1ELb1ELb0EN3c108BFloat16EfEEv13SSMParamsBase:
	.zero		1176


//--------------------- .nv.constant0._Z25selective_scan_fwd_kernelI32Selective_Scan_fwd_kernel_traitsILi128ELi16ELi1ELb0ELb1ELb1ELb1EN3c108BFloat16EfEEv13SSMParamsBase --------------------------
	.section	.nv.constant0._Z25selective_scan_fwd_kernelI32Selective_Scan_fwd_kernel_traitsILi128ELi16ELi1ELb0ELb1ELb1ELb1EN3c108BFloat16EfEEv13SSMParamsBase,"a",@progbits
	.sectionflags	@""
	.align	4
.nv.constant0._Z25selective_scan_fwd_kernelI32Selective_Scan_fwd_kernel_traitsILi128ELi16ELi1ELb0ELb1ELb1ELb1EN3c108BFloat16EfEEv13SSMParamsBase:
	.zero		1176


//--------------------- .nv.constant0._Z25selective_scan_fwd_kernelI32Selective_Scan_fwd_kernel_traitsILi128ELi16ELi1ELb1ELb0ELb0ELb0EN3c108BFloat16EfEEv13SSMParamsBase --------------------------
	.section	.nv.constant0._Z25selective_scan_fwd_kernelI32Selective_Scan_fwd_kernel_traitsILi128ELi16ELi1ELb1ELb0ELb0ELb0EN3c108BFloat16EfEEv13SSMParamsBase,"a",@progbits
	.sectionflags	@""
	.align	4
.nv.constant0._Z25selective_scan_fwd_kernelI32Selective_Scan_fwd_kernel_traitsILi128ELi16ELi1ELb1ELb0ELb0ELb0EN3c108BFloat16EfEEv13SSMParamsBase:
	.zero		1176


//--------------------- .nv.constant0._Z25selective_scan_fwd_kernelI32Selective_Scan_fwd_kernel_traitsILi128ELi16ELi1ELb1ELb0ELb0ELb1EN3c108BFloat16EfEEv13SSMParamsBase --------------------------
	.section	.nv.constant0._Z25selective_scan_fwd_kernelI32Selective_Scan_fwd_kernel_traitsILi128ELi16ELi1ELb1ELb0ELb0ELb1EN3c108BFloat16EfEEv13SSMParamsBase,"a",@progbits
	.sectionflags	@""
	.align	4
.nv.constant0._Z25selective_scan_fwd_kernelI32Selective_Scan_fwd_kernel_traitsILi128ELi16ELi1ELb1ELb0ELb0ELb1EN3c108BFloat16EfEEv13SSMParamsBase:
	.zero		1176


//--------------------- .nv.constant0._Z25selective_scan_fwd_kernelI32Selective_Scan_fwd_kernel_traitsILi128ELi16ELi1ELb1ELb0ELb1ELb0EN3c108BFloat16EfEEv13SSMParamsBase --------------------------
	.section	.nv.constant0._Z25selective_scan_fwd_kernelI32Selective_Scan_fwd_kernel_traitsILi128ELi16ELi1ELb1ELb0ELb1ELb0EN3c108BFloat16EfEEv13SSMParamsBase,"a",@progbits
	.sectionflags	@""
	.align	4
.nv.constant0._Z25selective_scan_fwd_kernelI32Selective_Scan_fwd_kernel_traitsILi128ELi16ELi1ELb1ELb0ELb1ELb0EN3c108BFloat16EfEEv13SSMParamsBase:
	.zero		1176


//--------------------- .nv.constant0._Z25selective_scan_fwd_kernelI32Selective_Scan_fwd_kernel_traitsILi128ELi16ELi1ELb1ELb0ELb1ELb1EN3c108BFloat16EfEEv13SSMParamsBase --------------------------
	.section	.nv.constant0._Z25selective_scan_fwd_kernelI32Selective_Scan_fwd_kernel_traitsILi128ELi16ELi1ELb1ELb0ELb1ELb1EN3c108BFloat16EfEEv13SSMParamsBase,"a",@progbits
	.sectionflags	@""
	.align	4
.nv.constant0._Z25selective_scan_fwd_kernelI32Selective_Scan_fwd_kernel_traitsILi128ELi16ELi1ELb1ELb0ELb1ELb1EN3c108BFloat16EfEEv13SSMParamsBase:
	.zero		1176


//--------------------- .nv.constant0._Z25selective_scan_fwd_kernelI32Selective_Scan_fwd_kernel_traitsILi128ELi16ELi1ELb1ELb1ELb0ELb0EN3c108BFloat16EfEEv13SSMParamsBase --------------------------
	.section	.nv.constant0._Z25selective_scan_fwd_kernelI32Selective_Scan_fwd_kernel_traitsILi128ELi16ELi1ELb1ELb1ELb0ELb0EN3c108BFloat16EfEEv13SSMParamsBase,"a",@progbits
	.sectionflags	@""
	.align	4
.nv.constant0._Z25selective_scan_fwd_kernelI32Selective_Scan_fwd_kernel_traitsILi128ELi16ELi1ELb1ELb1ELb0ELb0EN3c108BFloat16EfEEv13SSMParamsBase:
	.zero		1176


//--------------------- .nv.constant0._Z25selective_scan_fwd_kernelI32Selective_Scan_fwd_kernel_traitsILi128ELi16ELi1ELb1ELb1ELb0ELb1EN3c108BFloat16EfEEv13SSMParamsBase --------------------------
	.section	.nv.constant0._Z25selective_scan_fwd_kernelI32Selective_Scan_fwd_kernel_traitsILi128ELi16ELi1ELb1ELb1ELb0ELb1EN3c108BFloat16EfEEv13SSMParamsBase,"a",@progbits
	.sectionflags	@""
	.align	4
.nv.constant0._Z25selective_scan_fwd_kernelI32Selective_Scan_fwd_kernel_traitsILi128ELi16ELi1ELb1ELb1ELb0ELb1EN3c108BFloat16EfEEv13SSMParamsBase:
	.zero		1176


//--------------------- .nv.constant0._Z25selective_scan_fwd_kernelI32Selective_Scan_fwd_kernel_traitsILi128ELi16ELi1ELb1ELb1ELb1ELb0EN3c108BFloat16EfEEv13SSMParamsBase --------------------------
	.section	.nv.constant0._Z25selective_scan_fwd_kernelI32Selective_Scan_fwd_kernel_traitsILi128ELi16ELi1ELb1ELb1ELb1ELb0EN3c108BFloat16EfEEv13SSMParamsBase,"a",@progbits
	.sectionflags	@""
	.align	4
.nv.constant0._Z25selective_scan_fwd_kernelI32Selective_Scan_fwd_kernel_traitsILi128ELi16ELi1ELb1ELb1ELb1ELb0EN3c108BFloat16EfEEv13SSMParamsBase:
	.zero		1176


//--------------------- .nv.constant0._Z25selective_scan_fwd_kernelI32Selective_Scan_fwd_kernel_traitsILi128ELi16ELi1ELb1ELb1ELb1ELb1EN3c108BFloat16EfEEv13SSMParamsBase --------------------------
	.section	.nv.constant0._Z25selective_scan_fwd_kernelI32Selective_Scan_fwd_kernel_traitsILi128ELi16ELi1ELb1ELb1ELb1ELb1EN3c108BFloat16EfEEv13SSMParamsBase,"a",@progbits
	.sectionflags	@""
	.align	4
.nv.constant0._Z25selective_scan_fwd_kernelI32Selective_Scan_fwd_kernel_traitsILi128ELi16ELi1ELb1ELb1ELb1ELb1EN3c108BFloat16EfEEv13SSMParamsBase:
	.zero		1176


//--------------------- .nv.constant0._Z25selective_scan_fwd_kernelI32Selective_Scan_fwd_kernel_traitsILi64ELi16ELi1ELb0ELb0ELb0ELb0EN3c108BFloat16EfEEv13SSMParamsBase --------------------------
	.section	.nv.constant0._Z25selective_scan_fwd_kernelI32Selective_Scan_fwd_kernel_traitsILi64ELi16ELi1ELb0ELb0ELb0ELb0EN3c108BFloat16EfEEv13SSMParamsBase,"a",@progbits
	.sectionflags	@""
	.align	4
.nv.constant0._Z25selective_scan_fwd_kernelI32Selective_Scan_fwd_kernel_traitsILi64ELi16ELi1ELb0ELb0ELb0ELb0EN3c108BFloat16EfEEv13SSMParamsBase:
	.zero		1176


//--------------------- .nv.constant0._Z25selective_scan_fwd_kernelI32Selective_Scan_fwd_kernel_traitsILi64ELi16ELi1ELb0ELb0ELb0ELb1EN3c108BFloat16EfEEv13SSMParamsBase --------------------------
	.section	.nv.constant0._Z25selective_scan_fwd_kernelI32Selective_Scan_fwd_kernel_traitsILi64ELi16ELi1ELb0ELb0ELb0ELb1EN3c108BFloat16EfEEv13SSMParamsBase,"a",@progbits
	.sectionflags	@""
	.align	4
.nv.constant0._Z25selective_scan_fwd_kernelI32Selective_Scan_fwd_kernel_traitsILi64ELi16ELi1ELb0ELb0ELb0ELb1EN3c108BFloat16EfEEv13SSMParamsBase:
	.zero		1176


//--------------------- .nv.constant0._Z25selective_scan_fwd_kernelI32Selective_Scan_fwd_kernel_traitsILi64ELi16ELi1ELb0ELb0ELb1ELb0EN3c108BFloat16EfEEv13SSMParamsBase --------------------------
	.section	.nv.constant0._Z25selective_scan_fwd_kernelI32Selective_Scan_fwd_kernel_traitsILi64ELi16ELi1ELb0ELb0ELb1ELb0EN3c108BFloat16EfEEv13SSMParamsBase,"a",@progbits
	.sectionflags	@""
	.align	4
.nv.constant0._Z25selective_scan_fwd_kernelI32Selective_Scan_fwd_kernel_traitsILi64ELi16ELi1ELb0ELb0ELb1ELb0EN3c108BFloat16EfEEv13SSMParamsBase:
	.zero		1176


//--------------------- .nv.constant0._Z25selective_scan_fwd_kernelI32Selective_Scan_fwd_kernel_traitsILi64ELi16ELi1ELb0ELb0ELb1ELb1EN3c108BFloat16EfEEv13SSMParamsBase --------------------------
	.section	.nv.constant0._Z25selective_scan_fwd_kernelI32Selective_Scan_fwd_kernel_traitsILi64ELi16ELi1ELb0ELb0ELb1ELb1EN3c108BFloat16EfEEv13SSMParamsBase,"a",@progbits
	.sectionflags	@""
	.align	4
.nv.constant0._Z25selective_scan_fwd_kernelI32Selective_Scan_fwd_kernel_traitsILi64ELi16ELi1ELb0ELb0ELb1ELb1EN3c108BFloat16EfEEv13SSMParamsBase:
	.zero		1176


//--------------------- .nv.constant0._Z25selective_scan_fwd_kernelI32Selective_Scan_fwd_kernel_traitsILi64ELi16ELi1ELb0ELb1ELb0ELb0EN3c108BFloat16EfEEv13SSMParamsBase --------------------------
	.section	.nv.constant0._Z25selective_scan_fwd_kernelI32Selective_Scan_fwd_kernel_traitsILi64ELi16ELi1ELb0ELb1ELb0ELb0EN3c108BFloat16EfEEv13SSMParamsBase,"a",@progbits
	.sectionflags	@""
	.align	4
.nv.constant0._Z25selective_scan_fwd_kernelI32Selective_Scan_fwd_kernel_traitsILi64ELi16ELi1ELb0ELb1ELb0ELb0EN3c108BFloat16EfEEv13SSMParamsBase:
	.zero		1176


//--------------------- .nv.constant0._Z25selective_scan_fwd_kernelI32Selective_Scan_fwd_kernel_traitsILi64ELi16ELi1ELb0ELb1ELb0ELb1EN3c108BFloat16EfEEv13SSMParamsBase --------------------------
	.section	.nv.constant0._Z25selective_scan_fwd_kernelI32Selective_Scan_fwd_kernel_traitsILi64ELi16ELi1ELb0ELb1ELb0ELb1EN3c108BFloat16EfEEv13SSMParamsBase,"a",@progbits
	.sectionflags	@""
	.align	4
.nv.constant0._Z25selective_scan_fwd_kernelI32Selective_Scan_fwd_kernel_traitsILi64ELi16ELi1ELb0ELb1ELb0ELb1EN3c108BFloat16EfEEv13SSMParamsBase:
	.zero		1176


//--------------------- .nv.constant0._Z25selective_scan_fwd_kernelI32Selective_Scan_fwd_kernel_traitsILi64ELi16ELi1ELb0ELb1ELb1ELb0EN3c108BFloat16EfEEv13SSMParamsBase --------------------------
	.section	.nv.constant0._Z25selective_scan_fwd_kernelI32Selective_Scan_fwd_kernel_traitsILi64ELi16ELi1ELb0ELb1ELb1ELb0EN3c108BFloat16EfEEv13SSMParamsBase,"a",@progbits
	.sectionflags	@""
	.align	4
.nv.constant0._Z25selective_scan_fwd_kernelI32Selective_Scan_fwd_kernel_traitsILi64ELi16ELi1ELb0ELb1ELb1ELb0EN3c108BFloat16EfEEv13SSMParamsBase:
	.zero		1176


//--------------------- .nv.constant0._Z25selective_scan_fwd_kernelI32Selective_Scan_fwd_kernel_traitsILi64ELi16ELi1ELb0ELb1ELb1ELb1EN3c108BFloat16EfEEv13SSMParamsBase --------------------------
	.section	.nv.constant0._Z25selective_scan_fwd_kernelI32Selective_Scan_fwd_kernel_traitsILi64ELi16ELi1ELb0ELb1ELb1ELb1EN3c108BFloat16EfEEv13SSMParamsBase,"a",@progbits
	.sectionflags	@""
	.align	4
.nv.constant0._Z25selective_scan_fwd_kernelI32Selective_Scan_fwd_kernel_traitsILi64ELi16ELi1ELb0ELb1ELb1ELb1EN3c108BFloat16EfEEv13SSMParamsBase:
	.zero		1176


//--------------------- .nv.constant0._Z25selective_scan_fwd_kernelI32Selective_Scan_fwd_kernel_traitsILi64ELi16ELi1ELb1ELb0ELb0ELb0EN3c108BFloat16EfEEv13SSMParamsBase --------------------------
	.section	.nv.constant0._Z25selective_scan_fwd_kernelI32Selective_Scan_fwd_kernel_traitsILi64ELi16ELi1ELb1ELb0ELb0ELb0EN3c108BFloat16EfEEv13SSMParamsBase,"a",@progbits
	.sectionflags	@""
	.align	4
.nv.constant0._Z25selective_scan_fwd_kernelI32Selective_Scan_fwd_kernel_traitsILi64ELi16ELi1ELb1ELb0ELb0ELb0EN3c108BFloat16EfEEv13SSMParamsBase:
	.zero		1176


//--------------------- .nv.constant0._Z25selective_scan_fwd_kernelI32Selective_Scan_fwd_kernel_traitsILi64ELi16ELi1ELb1ELb0ELb0ELb1EN3c108BFloat16EfEEv13SSMParamsBase --------------------------
	.section	.nv.constant0._Z25selective_scan_fwd_kernelI32Selective_Scan_fwd_kernel_traitsILi64ELi16ELi1ELb1ELb0ELb0ELb1EN3c108BFloat16EfEEv13SSMParamsBase,"a",@progbits
	.sectionflags	@""
	.align	4
.nv.constant0._Z25selective_scan_fwd_kernelI32Selective_Scan_fwd_kernel_traitsILi64ELi16ELi1ELb1ELb0ELb0ELb1EN3c108BFloat16EfEEv13SSMParamsBase:
	.zero		1176


//--------------------- .nv.constant0._Z25selective_scan_fwd_kernelI32Selective_Scan_fwd_kernel_traitsILi64ELi16ELi1ELb1ELb0ELb1ELb0EN3c108BFloat16EfEEv13SSMParamsBase --------------------------
	.section	.nv.constant0._Z25selective_scan_fwd_kernelI32Selective_Scan_fwd_kernel_traitsILi64ELi16ELi1ELb1ELb0ELb1ELb0EN3c108BFloat16EfEEv13SSMParamsBase,"a",@progbits
	.sectionflags	@""
	.align	4
.nv.constant0._Z25selective_scan_fwd_kernelI32Selective_Scan_fwd_kernel_traitsILi64ELi16ELi1ELb1ELb0ELb1ELb0EN3c108BFloat16EfEEv13SSMParamsBase:
	.zero		1176


//--------------------- .nv.constant0._Z25selective_scan_fwd_kernelI32Selective_Scan_fwd_kernel_traitsILi64ELi16ELi1ELb1ELb0ELb1ELb1EN3c108BFloat16EfEEv13SSMParamsBase --------------------------
	.section	.nv.constant0._Z25selective_scan_fwd_kernelI32Selective_Scan_fwd_kernel_traitsILi64ELi16ELi1ELb1ELb0ELb1ELb1EN3c108BFloat16EfEEv13SSMParamsBase,"a",@progbits
	.sectionflags	@""
	.align	4
.nv.constant0._Z25selective_scan_fwd_kernelI32Selective_Scan_fwd_kernel_traitsILi64ELi16ELi1ELb1ELb0ELb1ELb1EN3c108BFloat16EfEEv13SSMParamsBase:
	.zero		1176


//--------------------- .nv.constant0._Z25selective_scan_fwd_kernelI32Selective_Scan_fwd_kernel_traitsILi64ELi16ELi1ELb1ELb1ELb0ELb0EN3c108BFloat16EfEEv13SSMParamsBase --------------------------
	.section	.nv.constant0._Z25selective_scan_fwd_kernelI32Selective_Scan_fwd_kernel_traitsILi64ELi16ELi1ELb1ELb1ELb0ELb0EN3c108BFloat16EfEEv13SSMParamsBase,"a",@progbits
	.sectionflags	@""
	.align	4
.nv.constant0._Z25selective_scan_fwd_kernelI32Selective_Scan_fwd_kernel_traitsILi64ELi16ELi1ELb1ELb1ELb0ELb0EN3c108BFloat16EfEEv13SSMParamsBase:
	.zero		1176


//--------------------- .nv.constant0._Z25selective_scan_fwd_kernelI32Selective_Scan_fwd_kernel_traitsILi64ELi16ELi1ELb1ELb1ELb0ELb1EN3c108BFloat16EfEEv13SSMParamsBase --------------------------
	.section	.nv.constant0._Z25selective_scan_fwd_kernelI32Selective_Scan_fwd_kernel_traitsILi64ELi16ELi1ELb1ELb1ELb0ELb1EN3c108BFloat16EfEEv13SSMParamsBase,"a",@progbits
	.sectionflags	@""
	.align	4
.nv.constant0._Z25selective_scan_fwd_kernelI32Selective_Scan_fwd_kernel_traitsILi64ELi16ELi1ELb1ELb1ELb0ELb1EN3c108BFloat16EfEEv13SSMParamsBase:
	.zero		1176


//--------------------- .nv.constant0._Z25selective_scan_fwd_kernelI32Selective_Scan_fwd_kernel_traitsILi64ELi16ELi1ELb1ELb1ELb1ELb0EN3c108BFloat16EfEEv13SSMParamsBase --------------------------
	.section	.nv.constant0._Z25selective_scan_fwd_kernelI32Selective_Scan_fwd_kernel_traitsILi64ELi16ELi1ELb1ELb1ELb1ELb0EN3c108BFloat16EfEEv13SSMParamsBase,"a",@progbits
	.sectionflags	@""
	.align	4
.nv.constant0._Z25selective_scan_fwd_kernelI32Selective_Scan_fwd_kernel_traitsILi64ELi16ELi1ELb1ELb1ELb1ELb0EN3c108BFloat16EfEEv13SSMParamsBase:
	.zero		1176


//--------------------- .nv.constant0._Z25selective_scan_fwd_kernelI32Selective_Scan_fwd_kernel_traitsILi64ELi16ELi1ELb1ELb1ELb1ELb1EN3c108BFloat16EfEEv13SSMParamsBase --------------------------
	.section	.nv.constant0._Z25selective_scan_fwd_kernelI32Selective_Scan_fwd_kernel_traitsILi64ELi16ELi1ELb1ELb1ELb1ELb1EN3c108BFloat16EfEEv13SSMParamsBase,"a",@progbits
	.sectionflags	@""
	.align	4
.nv.constant0._Z25selective_scan_fwd_kernelI32Selective_Scan_fwd_kernel_traitsILi64ELi16ELi1ELb1ELb1ELb1ELb1EN3c108BFloat16EfEEv13SSMParamsBase:
	.zero		1176


//--------------------- .nv.constant0._Z25selective_scan_fwd_kernelI32Selective_Scan_fwd_kernel_traitsILi32ELi16ELi1ELb0ELb0ELb0ELb0EN3c108BFloat16EfEEv13SSMParamsBase --------------------------
	.section	.nv.constant0._Z25selective_scan_fwd_kernelI32Selective_Scan_fwd_kernel_traitsILi32ELi16ELi1ELb0ELb0ELb0ELb0EN3c108BFloat16EfEEv13SSMParamsBase,"a",@progbits
	.sectionflags	@""
	.align	4
.nv.constant0._Z25selective_scan_fwd_kernelI32Selective_Scan_fwd_kernel_traitsILi32ELi16ELi1ELb0ELb0ELb0ELb0EN3c108BFloat16EfEEv13SSMParamsBase:
	.zero		1176


//--------------------- .nv.constant0._Z25selective_scan_fwd_kernelI32Selective_Scan_fwd_kernel_traitsILi32ELi16ELi1ELb0ELb0ELb0ELb1EN3c108BFloat16EfEEv13SSMParamsBase --------------------------
	.section	.nv.constant0._Z25selective_scan_fwd_kernelI32Selective_Scan_fwd_kernel_traitsILi32ELi16ELi1ELb0ELb0ELb0ELb1EN3c108BFloat16EfEEv13SSMParamsBase,"a",@progbits
	.sectionflags	@""
	.align	4
.nv.constant0._Z25selective_scan_fwd_kernelI32Selective_Scan_fwd_kernel_traitsILi32ELi16ELi1ELb0ELb0ELb0ELb1EN3c108BFloat16EfEEv13SSMParamsBase:
	.zero		1176


//--------------------- .nv.constant0._Z25selective_scan_fwd_kernelI32Selective_Scan_fwd_kernel_traitsILi32ELi16ELi1ELb0ELb0ELb1ELb0EN3c108BFloat16EfEEv13SSMParamsBase --------------------------
	.section	.nv.constant0._Z25selective_scan_fwd_kernelI32Selective_Scan_fwd_kernel_traitsILi32ELi16ELi1ELb0ELb0ELb1ELb0EN3c108BFloat16EfEEv13SSMParamsBase,"a",@progbits
	.sectionflags	@""
	.align	4
.nv.constant0._Z25selective_scan_fwd_kernelI32Selective_Scan_fwd_kernel_traitsILi32ELi16ELi1ELb0ELb0ELb1ELb0EN3c108BFloat16EfEEv13SSMParamsBase:
	.zero		1176


//--------------------- .nv.constant0._Z25selective_scan_fwd_kernelI32Selective_Scan_fwd_kernel_traitsILi32ELi16ELi1ELb0ELb0ELb1ELb1EN3c108BFloat16EfEEv13SSMParamsBase --------------------------
	.section	.nv.constant0._Z25selective_scan_fwd_kernelI32Selective_Scan_fwd_kernel_traitsILi32ELi16ELi1ELb0ELb0ELb1ELb1EN3c108BFloat16EfEEv13SSMParamsBase,"a",@progbits
	.sectionflags	@""
	.align	4
.nv.constant0._Z25selective_scan_fwd_kernelI32Selective_Scan_fwd_kernel_traitsILi32ELi16ELi1ELb0ELb0ELb1ELb1EN3c108BFloat16EfEEv13SSMParamsBase:
	.zero		1176


//--------------------- .nv.constant0._Z25selective_scan_fwd_kernelI32Selective_Scan_fwd_kernel_traitsILi32ELi16ELi1ELb0ELb1ELb0ELb0EN3c108BFloat16EfEEv13SSMParamsBase --------------------------
	.section	.nv.constant0._Z25selective_scan_fwd_kernelI32Selective_Scan_fwd_kernel_traitsILi32ELi16ELi1ELb0ELb1ELb0ELb0EN3c108BFloat16EfEEv13SSMParamsBase,"a",@progbits
	.sectionflags	@""
	.align	4
.nv.constant0._Z25selective_scan_fwd_kernelI32Selective_Scan_fwd_kernel_traitsILi32ELi16ELi1ELb0ELb1ELb0ELb0EN3c108BFloat16EfEEv13SSMParamsBase:
	.zero		1176


//--------------------- .nv.constant0._Z25selective_scan_fwd_kernelI32Selective_Scan_fwd_kernel_traitsILi32ELi16ELi1ELb0ELb1ELb0ELb1EN3c108BFloat16EfEEv13SSMParamsBase --------------------------
	.section	.nv.constant0._Z25selective_scan_fwd_kernelI32Selective_Scan_fwd_kernel_traitsILi32ELi16ELi1ELb0ELb1ELb0ELb1EN3c108BFloat16EfEEv13SSMParamsBase,"a",@progbits
	.sectionflags	@""
	.align	4
.nv.constant0._Z25selective_scan_fwd_kernelI32Selective_Scan_fwd_kernel_traitsILi32ELi16ELi1ELb0ELb1ELb0ELb1EN3c108BFloat16EfEEv13SSMParamsBase:
	.zero		1176


//--------------------- .nv.constant0._Z25selective_scan_fwd_kernelI32Selective_Scan_fwd_kernel_traitsILi32ELi16ELi1ELb0ELb1ELb1ELb0EN3c108BFloat16EfEEv13SSMParamsBase --------------------------
	.section	.nv.constant0._Z25selective_scan_fwd_kernelI32Selective_Scan_fwd_kernel_traitsILi32ELi16ELi1ELb0ELb1ELb1ELb0EN3c108BFloat16EfEEv13SSMParamsBase,"a",@progbits
	.sectionflags	@""
	.align	4
.nv.constant0._Z25selective_scan_fwd_kernelI32Selective_Scan_fwd_kernel_traitsILi32ELi16ELi1ELb0ELb1ELb1ELb0EN3c108BFloat16EfEEv13SSMParamsBase:
	.zero		1176


//--------------------- .nv.constant0._Z25selective_scan_fwd_kernelI32Selective_Scan_fwd_kernel_traitsILi32ELi16ELi1ELb0ELb1ELb1ELb1EN3c108BFloat16EfEEv13SSMParamsBase --------------------------
	.section	.nv.constant0._Z25selective_scan_fwd_kernelI32Selective_Scan_fwd_kernel_traitsILi32ELi16ELi1ELb0ELb1ELb1ELb1EN3c108BFloat16EfEEv13SSMParamsBase,"a",@progbits
	.sectionflags	@""
	.align	4
.nv.constant0._Z25selective_scan_fwd_kernelI32Selective_Scan_fwd_kernel_traitsILi32ELi16ELi1ELb0ELb1ELb1ELb1EN3c108BFloat16EfEEv13SSMParamsBase:
	.zero		1176


//--------------------- .nv.constant0._Z25selective_scan_fwd_kernelI32Selective_Scan_fwd_kernel_traitsILi32ELi16ELi1ELb1ELb0ELb0ELb0EN3c108BFloat16EfEEv13SSMParamsBase --------------------------
	.section	.nv.constant0._Z25selective_scan_fwd_kernelI32Selective_Scan_fwd_kernel_traitsILi32ELi16ELi1ELb1ELb0ELb0ELb0EN3c108BFloat16EfEEv13SSMParamsBase,"a",@progbits
	.sectionflags	@""
	.align	4
.nv.constant0._Z25selective_scan_fwd_kernelI32Selective_Scan_fwd_kernel_traitsILi32ELi16ELi1ELb1ELb0ELb0ELb0EN3c108BFloat16EfEEv13SSMParamsBase:
	.zero		1176


//--------------------- .nv.constant0._Z25selective_scan_fwd_kernelI32Selective_Scan_fwd_kernel_traitsILi32ELi16ELi1ELb1ELb0ELb0ELb1EN3c108BFloat16EfEEv13SSMParamsBase --------------------------
	.section	.nv.constant0._Z25selective_scan_fwd_kernelI32Selective_Scan_fwd_kernel_traitsILi32ELi16ELi1ELb1ELb0ELb0ELb1EN3c108BFloat16EfEEv13SSMParamsBase,"a",@progbits
	.sectionflags	@""
	.align	4
.nv.constant0._Z25selective_scan_fwd_kernelI32Selective_Scan_fwd_kernel_traitsILi32ELi16ELi1ELb1ELb0ELb0ELb1EN3c108BFloat16EfEEv13SSMParamsBase:
	.zero		1176


//--------------------- .nv.constant0._Z25selective_scan_fwd_kernelI32Selective_Scan_fwd_kernel_traitsILi32ELi16ELi1ELb1ELb0ELb1ELb0EN3c108BFloat16EfEEv13SSMParamsBase --------------------------
	.section	.nv.constant0._Z25selective_scan_fwd_kernelI32Selective_Scan_fwd_kernel_traitsILi32ELi16ELi1ELb1ELb0ELb1ELb0EN3c108BFloat16EfEEv13SSMParamsBase,"a",@progbits
	.sectionflags	@""
	.align	4
.nv.constant0._Z25selective_scan_fwd_kernelI32Selective_Scan_fwd_kernel_traitsILi32ELi16ELi1ELb1ELb0ELb1ELb0EN3c108BFloat16EfEEv13SSMParamsBase:
	.zero		1176


//--------------------- .nv.constant0._Z25selective_scan_fwd_kernelI32Selective_Scan_fwd_kernel_traitsILi32ELi16ELi1ELb1ELb0ELb1ELb1EN3c108BFloat16EfEEv13SSMParamsBase --------------------------
	.section	.nv.constant0._Z25selective_scan_fwd_kernelI32Selective_Scan_fwd_kernel_traitsILi32ELi16ELi1ELb1ELb0ELb1ELb1EN3c108BFloat16EfEEv13SSMParamsBase,"a",@progbits
	.sectionflags	@""
	.align	4
.nv.constant0._Z25selective_scan_fwd_kernelI32Selective_Scan_fwd_kernel_traitsILi32ELi16ELi1ELb1ELb0ELb1ELb1EN3c108BFloat16EfEEv13SSMParamsBase:
	.zero		1176


//--------------------- .nv.constant0._Z25selective_scan_fwd_kernelI32Selective_Scan_fwd_kernel_traitsILi32ELi16ELi1ELb1ELb1ELb0ELb0EN3c108BFloat16EfEEv13SSMParamsBase --------------------------
	.section	.nv.constant0._Z25selective_scan_fwd_kernelI32Selective_Scan_fwd_kernel_traitsILi32ELi16ELi1ELb1ELb1ELb0ELb0EN3c108BFloat16EfEEv13SSMParamsBase,"a",@progbits
	.sectionflags	@""
	.align	4
.nv.constant0._Z25selective_scan_fwd_kernelI32Selective_Scan_fwd_kernel_traitsILi32ELi16ELi1ELb1ELb1ELb0ELb0EN3c108BFloat16EfEEv13SSMParamsBase:
	.zero		1176


//--------------------- .nv.constant0._Z25selective_scan_fwd_kernelI32Selective_Scan_fwd_kernel_traitsILi32ELi16ELi1ELb1ELb1ELb0ELb1EN3c108BFloat16EfEEv13SSMParamsBase --------------------------
	.section	.nv.constant0._Z25selective_scan_fwd_kernelI32Selective_Scan_fwd_kernel_traitsILi32ELi16ELi1ELb1ELb1ELb0ELb1EN3c108BFloat16EfEEv13SSMParamsBase,"a",@progbits
	.sectionflags	@""
	.align	4
.nv.constant0._Z25selective_scan_fwd_kernelI32Selective_Scan_fwd_kernel_traitsILi32ELi16ELi1ELb1ELb1ELb0ELb1EN3c108BFloat16EfEEv13SSMParamsBase:
	.zero		1176


//--------------------- .nv.constant0._Z25selective_scan_fwd_kernelI32Selective_Scan_fwd_kernel_traitsILi32ELi16ELi1ELb1ELb1ELb1ELb0EN3c108BFloat16EfEEv13SSMParamsBase --------------------------
	.section	.nv.constant0._Z25selective_scan_fwd_kernelI32Selective_Scan_fwd_kernel_traitsILi32ELi16ELi1ELb1ELb1ELb1ELb0EN3c108BFloat16EfEEv13SSMParamsBase,"a",@progbits
	.sectionflags	@""
	.align	4
.nv.constant0._Z25selective_scan_fwd_kernelI32Selective_Scan_fwd_kernel_traitsILi32ELi16ELi1ELb1ELb1ELb1ELb0EN3c108BFloat16EfEEv13SSMParamsBase:
	.zero		1176


//--------------------- .nv.constant0._Z25selective_scan_fwd_kernelI32Selective_Scan_fwd_kernel_traitsILi32ELi16ELi1ELb1ELb1ELb1ELb1EN3c108BFloat16EfEEv13SSMParamsBase --------------------------
	.section	.nv.constant0._Z25selective_scan_fwd_kernelI32Selective_Scan_fwd_kernel_traitsILi32ELi16ELi1ELb1ELb1ELb1ELb1EN3c108BFloat16EfEEv13SSMParamsBase,"a",@progbits
	.sectionflags	@""
	.align	4
.nv.constant0._Z25selective_scan_fwd_kernelI32Selective_Scan_fwd_kernel_traitsILi32ELi16ELi1ELb1ELb1ELb1ELb1EN3c108BFloat16EfEEv13SSMParamsBase:
	.zero		1176


//--------------------- .nv.constant0._Z25selective_scan_fwd_kernelI32Selective_Scan_fwd_kernel_traitsILi32ELi8ELi1ELb0ELb0ELb0ELb0EN3c108BFloat16EfEEv13SSMParamsBase --------------------------
	.section	.nv.constant0._Z25selective_scan_fwd_kernelI32Selective_Scan_fwd_kernel_traitsILi32ELi8ELi1ELb0ELb0ELb0ELb0EN3c108BFloat16EfEEv13SSMParamsBase,"a",@progbits
	.sectionflags	@""
	.align	4
.nv.constant0._Z25selective_scan_fwd_kernelI32Selective_Scan_fwd_kernel_traitsILi32ELi8ELi1ELb0ELb0ELb0ELb0EN3c108BFloat16EfEEv13SSMParamsBase:
	.zero		1176


//--------------------- .nv.constant0._Z25selective_scan_fwd_kernelI32Selective_Scan_fwd_kernel_traitsILi32ELi8ELi1ELb0ELb0ELb0ELb1EN3c108BFloat16EfEEv13SSMParamsBase --------------------------
	.section	.nv.constant0._Z25selective_scan_fwd_kernelI32Selective_Scan_fwd_kernel_traitsILi32ELi8ELi1ELb0ELb0ELb0ELb1EN3c108BFloat16EfEEv13SSMParamsBase,"a",@progbits
	.sectionflags	@""
	.align	4
.nv.constant0._Z25selective_scan_fwd_kernelI32Selective_Scan_fwd_kernel_traitsILi32ELi8ELi1ELb0ELb0ELb0ELb1EN3c108BFloat16EfEEv13SSMParamsBase:
	.zero		1176


//--------------------- .nv.constant0._Z25selective_scan_fwd_kernelI32Selective_Scan_fwd_kernel_traitsILi32ELi8ELi1ELb0ELb0ELb1ELb0EN3c108BFloat16EfEEv13SSMParamsBase --------------------------
	.section	.nv.constant0._Z25selective_scan_fwd_kernelI32Selective_Scan_fwd_kernel_traitsILi32ELi8ELi1ELb0ELb0ELb1ELb0EN3c108BFloat16EfEEv13SSMParamsBase,"a",@progbits
	.sectionflags	@""
	.align	4
.nv.constant0._Z25selective_scan_fwd_kernelI32Selective_Scan_fwd_kernel_traitsILi32ELi8ELi1ELb0ELb0ELb1ELb0EN3c108BFloat16EfEEv13SSMParamsBase:
	.zero		1176


//--------------------- .nv.constant0._Z25selective_scan_fwd_kernelI32Selective_Scan_fwd_kernel_traitsILi32ELi8ELi1ELb0ELb0ELb1ELb1EN3c108BFloat16EfEEv13SSMParamsBase --------------------------
	.section	.nv.constant0._Z25selective_scan_fwd_kernelI32Selective_Scan_fwd_kernel_traitsILi32ELi8ELi1ELb0ELb0ELb1ELb1EN3c108BFloat16EfEEv13SSMParamsBase,"a",@progbits
	.sectionflags	@""
	.align	4
.nv.constant0._Z25selective_scan_fwd_kernelI32Selective_Scan_fwd_kernel_traitsILi32ELi8ELi1ELb0ELb0ELb1ELb1EN3c108BFloat16EfEEv13SSMParamsBase:
	.zero		1176


//--------------------- .nv.constant0._Z25selective_scan_fwd_kernelI32Selective_Scan_fwd_kernel_traitsILi32ELi8ELi1ELb0ELb1ELb0ELb0EN3c108BFloat16EfEEv13SSMParamsBase --------------------------
	.section	.nv.constant0._Z25selective_scan_fwd_kernelI32Selective_Scan_fwd_kernel_traitsILi32ELi8ELi1ELb0ELb1ELb0ELb0EN3c108BFloat16EfEEv13SSMParamsBase,"a",@progbits
	.sectionflags	@""
	.align	4
.nv.constant0._Z25selective_scan_fwd_kernelI32Selective_Scan_fwd_kernel_traitsILi32ELi8ELi1ELb0ELb1ELb0ELb0EN3c108BFloat16EfEEv13SSMParamsBase:
	.zero		1176


//--------------------- .nv.constant0._Z25selective_scan_fwd_kernelI32Selective_Scan_fwd_kernel_traitsILi32ELi8ELi1ELb0ELb1ELb0ELb1EN3c108BFloat16EfEEv13SSMParamsBase --------------------------
	.section	.nv.constant0._Z25selective_scan_fwd_kernelI32Selective_Scan_fwd_kernel_traitsILi32ELi8ELi1ELb0ELb1ELb0ELb1EN3c108BFloat16EfEEv13SSMParamsBase,"a",@progbits
	.sectionflags	@""
	.align	4
.nv.constant0._Z25selective_scan_fwd_kernelI32Selective_Scan_fwd_kernel_traitsILi32ELi8ELi1ELb0ELb1ELb0ELb1EN3c108BFloat16EfEEv13SSMParamsBase:
	.zero		1176


//--------------------- .nv.constant0._Z25selective_scan_fwd_kernelI32Selective_Scan_fwd_kernel_traitsILi32ELi8ELi1ELb0ELb1ELb1ELb0EN3c108BFloat16EfEEv13SSMParamsBase --------------------------
	.section	.nv.constant0._Z25selective_scan_fwd_kernelI32Selective_Scan_fwd_kernel_traitsILi32ELi8ELi1ELb0ELb1ELb1ELb0EN3c108BFloat16EfEEv13SSMParamsBase,"a",@progbits
	.sectionflags	@""
	.align	4
.nv.constant0._Z25selective_scan_fwd_kernelI32Selective_Scan_fwd_kernel_traitsILi32ELi8ELi1ELb0ELb1ELb1ELb0EN3c108BFloat16EfEEv13SSMParamsBase:
	.zero		1176


//--------------------- .nv.constant0._Z25selective_scan_fwd_kernelI32Selective_Scan_fwd_kernel_traitsILi32ELi8ELi1ELb0ELb1ELb1ELb1EN3c108BFloat16EfEEv13SSMParamsBase --------------------------
	.section	.nv.constant0._Z25selective_scan_fwd_kernelI32Selective_Scan_fwd_kernel_traitsILi32ELi8ELi1ELb0ELb1ELb1ELb1EN3c108BFloat16EfEEv13SSMParamsBase,"a",@progbits
	.sectionflags	@""
	.align	4
.nv.constant0._Z25selective_scan_fwd_kernelI32Selective_Scan_fwd_kernel_traitsILi32ELi8ELi1ELb0ELb1ELb1ELb1EN3c108BFloat16EfEEv13SSMParamsBase:
	.zero		1176


//--------------------- .nv.constant0._Z25selective_scan_fwd_kernelI32Selective_Scan_fwd_kernel_traitsILi32ELi8ELi1ELb1ELb0ELb0ELb0EN3c108BFloat16EfEEv13SSMParamsBase --------------------------
	.section	.nv.constant0._Z25selective_scan_fwd_kernelI32Selective_Scan_fwd_kernel_traitsILi32ELi8ELi1ELb1ELb0ELb0ELb0EN3c108BFloat16EfEEv13SSMParamsBase,"a",@progbits
	.sectionflags	@""
	.align	4
.nv.constant0._Z25selective_scan_fwd_kernelI32Selective_Scan_fwd_kernel_traitsILi32ELi8ELi1ELb1ELb0ELb0ELb0EN3c108BFloat16EfEEv13SSMParamsBase:
	.zero		1176


//--------------------- .nv.constant0._Z25selective_scan_fwd_kernelI32Selective_Scan_fwd_kernel_traitsILi32ELi8ELi1ELb1ELb0ELb0ELb1EN3c108BFloat16EfEEv13SSMParamsBase --------------------------
	.section	.nv.constant0._Z25selective_scan_fwd_kernelI32Selective_Scan_fwd_kernel_traitsILi32ELi8ELi1ELb1ELb0ELb0ELb1EN3c108BFloat16EfEEv13SSMParamsBase,"a",@progbits
	.sectionflags	@""
	.align	4
.nv.constant0._Z25selective_scan_fwd_kernelI32Selective_Scan_fwd_kernel_traitsILi32ELi8ELi1ELb1ELb0ELb0ELb1EN3c108BFloat16EfEEv13SSMParamsBase:
	.zero		1176


//--------------------- .nv.constant0._Z25selective_scan_fwd_kernelI32Selective_Scan_fwd_kernel_traitsILi32ELi8ELi1ELb1ELb0ELb1ELb0EN3c108BFloat16EfEEv13SSMParamsBase --------------------------
	.section	.nv.constant0._Z25selective_scan_fwd_kernelI32Selective_Scan_fwd_kernel_traitsILi32ELi8ELi1ELb1ELb0ELb1ELb0EN3c108BFloat16EfEEv13SSMParamsBase,"a",@progbits
	.sectionflags	@""
	.align	4
.nv.constant0._Z25selective_scan_fwd_kernelI32Selective_Scan_fwd_kernel_traitsILi32ELi8ELi1ELb1ELb0ELb1ELb0EN3c108BFloat16EfEEv13SSMParamsBase:
	.zero		1176


//--------------------- .nv.constant0._Z25selective_scan_fwd_kernelI32Selective_Scan_fwd_kernel_traitsILi32ELi8ELi1ELb1ELb0ELb1ELb1EN3c108BFloat16EfEEv13SSMParamsBase --------------------------
	.section	.nv.constant0._Z25selective_scan_fwd_kernelI32Selective_Scan_fwd_kernel_traitsILi32ELi8ELi1ELb1ELb0ELb1ELb1EN3c108BFloat16EfEEv13SSMParamsBase,"a",@progbits
	.sectionflags	@""
	.align	4
.nv.constant0._Z25selective_scan_fwd_kernelI32Selective_Scan_fwd_kernel_traitsILi32ELi8ELi1ELb1ELb0ELb1ELb1EN3c108BFloat16EfEEv13SSMParamsBase:
	.zero		1176


//--------------------- .nv.constant0._Z25selective_scan_fwd_kernelI32Selective_Scan_fwd_kernel_traitsILi32ELi8ELi1ELb1ELb1ELb0ELb0EN3c108BFloat16EfEEv13SSMParamsBase --------------------------
	.section	.nv.constant0._Z25selective_scan_fwd_kernelI32Selective_Scan_fwd_kernel_traitsILi32ELi8ELi1ELb1ELb1ELb0ELb0EN3c108BFloat16EfEEv13SSMParamsBase,"a",@progbits
	.sectionflags	@""
	.align	4
.nv.constant0._Z25selective_scan_fwd_kernelI32Selective_Scan_fwd_kernel_traitsILi32ELi8ELi1ELb1ELb1ELb0ELb0EN3c108BFloat16EfEEv13SSMParamsBase:
	.zero		1176


//--------------------- .nv.constant0._Z25selective_scan_fwd_kernelI32Selective_Scan_fwd_kernel_traitsILi32ELi8ELi1ELb1ELb1ELb0ELb1EN3c108BFloat16EfEEv13SSMParamsBase --------------------------
	.section	.nv.constant0._Z25selective_scan_fwd_kernelI32Selective_Scan_fwd_kernel_traitsILi32ELi8ELi1ELb1ELb1ELb0ELb1EN3c108BFloat16EfEEv13SSMParamsBase,"a",@progbits
	.sectionflags	@""
	.align	4
.nv.constant0._Z25selective_scan_fwd_kernelI32Selective_Scan_fwd_kernel_traitsILi32ELi8ELi1ELb1ELb1ELb0ELb1EN3c108BFloat16EfEEv13SSMParamsBase:
	.zero		1176


//--------------------- .nv.constant0._Z25selective_scan_fwd_kernelI32Selective_Scan_fwd_kernel_traitsILi32ELi8ELi1ELb1ELb1ELb1ELb0EN3c108BFloat16EfEEv13SSMParamsBase --------------------------
	.section	.nv.constant0._Z25selective_scan_fwd_kernelI32Selective_Scan_fwd_kernel_traitsILi32ELi8ELi1ELb1ELb1ELb1ELb0EN3c108BFloat16EfEEv13SSMParamsBase,"a",@progbits
	.sectionflags	@""
	.align	4
.nv.constant0._Z25selective_scan_fwd_kernelI32Selective_Scan_fwd_kernel_traitsILi32ELi8ELi1ELb1ELb1ELb1ELb0EN3c108BFloat16EfEEv13SSMParamsBase:
	.zero		1176


//--------------------- .nv.constant0._Z25selective_scan_fwd_kernelI32Selective_Scan_fwd_kernel_traitsILi32ELi8ELi1ELb1ELb1ELb1ELb1EN3c108BFloat16EfEEv13SSMParamsBase --------------------------
	.section	.nv.constant0._Z25selective_scan_fwd_kernelI32Selective_Scan_fwd_kernel_traitsILi32ELi8ELi1ELb1ELb1ELb1ELb1EN3c108BFloat16EfEEv13SSMParamsBase,"a",@progbits
	.sectionflags	@""
	.align	4
.nv.constant0._Z25selective_scan_fwd_kernelI32Selective_Scan_fwd_kernel_traitsILi32ELi8ELi1ELb1ELb1ELb1ELb1EN3c108BFloat16EfEEv13SSMParamsBase:
	.zero		1176


//--------------------- .nv.constant0._Z25selective_scan_fwd_kernelI32Selective_Scan_fwd_kernel_traitsILi32ELi4ELi1ELb0ELb0ELb0ELb0EN3c108BFloat16EfEEv13SSMParamsBase --------------------------
	.section	.nv.constant0._Z25selective_scan_fwd_kernelI32Selective_Scan_fwd_kernel_traitsILi32ELi4ELi1ELb0ELb0ELb0ELb0EN3c108BFloat16EfEEv13SSMParamsBase,"a",@progbits
	.sectionflags	@""
	.align	4
.nv.constant0._Z25selective_scan_fwd_kernelI32Selective_Scan_fwd_kernel_traitsILi32ELi4ELi1ELb0ELb0ELb0ELb0EN3c108BFloat16EfEEv13SSMParamsBase:
	.zero		1176


//--------------------- .nv.constant0._Z25selective_scan_fwd_kernelI32Selective_Scan_fwd_kernel_traitsILi32ELi4ELi1ELb0ELb0ELb0ELb1EN3c108BFloat16EfEEv13SSMParamsBase --------------------------
	.section	.nv.constant0._Z25selective_scan_fwd_kernelI32Selective_Scan_fwd_kernel_traitsILi32ELi4ELi1ELb0ELb0ELb0ELb1EN3c108BFloat16EfEEv13SSMParamsBase,"a",@progbits
	.sectionflags	@""
	.align	4
.nv.constant0._Z25selective_scan_fwd_kernelI32Selective_Scan_fwd_kernel_traitsILi32ELi4ELi1ELb0ELb0ELb0ELb1EN3c108BFloat16EfEEv13SSMParamsBase:
	.zero		1176


//--------------------- .nv.constant0._Z25selective_scan_fwd_kernelI32Selective_Scan_fwd_kernel_traitsILi32ELi4ELi1ELb0ELb0ELb1ELb0EN3c108BFloat16EfEEv13SSMParamsBase --------------------------
	.section	.nv.constant0._Z25selective_scan_fwd_kernelI32Selective_Scan_fwd_kernel_traitsILi32ELi4ELi1ELb0ELb0ELb1ELb0EN3c108BFloat16EfEEv13SSMParamsBase,"a",@progbits
	.sectionflags	@""
	.align	4
.nv.constant0._Z25selective_scan_fwd_kernelI32Selective_Scan_fwd_kernel_traitsILi32ELi4ELi1ELb0ELb0ELb1ELb0EN3c108BFloat16EfEEv13SSMParamsBase:
	.zero		1176


//--------------------- .nv.constant0._Z25selective_scan_fwd_kernelI32Selective_Scan_fwd_kernel_traitsILi32ELi4ELi1ELb0ELb0ELb1ELb1EN3c108BFloat16EfEEv13SSMParamsBase --------------------------
	.section	.nv.constant0._Z25selective_scan_fwd_kernelI32Selective_Scan_fwd_kernel_traitsILi32ELi4ELi1ELb0ELb0ELb1ELb1EN3c108BFloat16EfEEv13SSMParamsBase,"a",@progbits
	.sectionflags	@""
	.align	4
.nv.constant0._Z25selective_scan_fwd_kernelI32Selective_Scan_fwd_kernel_traitsILi32ELi4ELi1ELb0ELb0ELb1ELb1EN3c108BFloat16EfEEv13SSMParamsBase:
	.zero		1176


//--------------------- .nv.constant0._Z25selective_scan_fwd_kernelI32Selective_Scan_fwd_kernel_traitsILi32ELi4ELi1ELb0ELb1ELb0ELb0EN3c108BFloat16EfEEv13SSMParamsBase --------------------------
	.section	.nv.constant0._Z25selective_scan_fwd_kernelI32Selective_Scan_fwd_kernel_traitsILi32ELi4ELi1ELb0ELb1ELb0ELb0EN3c108BFloat16EfEEv13SSMParamsBase,"a",@progbits
	.sectionflags	@""
	.align	4
.nv.constant0._Z25selective_scan_fwd_kernelI32Selective_Scan_fwd_kernel_traitsILi32ELi4ELi1ELb0ELb1ELb0ELb0EN3c108BFloat16EfEEv13SSMParamsBase:
	.zero		1176


//--------------------- .nv.constant0._Z25selective_scan_fwd_kernelI32Selective_Scan_fwd_kernel_traitsILi32ELi4ELi1ELb0ELb1ELb0ELb1EN3c108BFloat16EfEEv13SSMParamsBase --------------------------
	.section	.nv.constant0._Z25selective_scan_fwd_kernelI32Selective_Scan_fwd_kernel_traitsILi32ELi4ELi1ELb0ELb1ELb0ELb1EN3c108BFloat16EfEEv13SSMParamsBase,"a",@progbits
	.sectionflags	@""
	.align	4
.nv.constant0._Z25selective_scan_fwd_kernelI32Selective_Scan_fwd_kernel_traitsILi32ELi4ELi1ELb0ELb1ELb0ELb1EN3c108BFloat16EfEEv13SSMParamsBase:
	.zero		1176


//--------------------- .nv.constant0._Z25selective_scan_fwd_kernelI32Selective_Scan_fwd_kernel_traitsILi32ELi4ELi1ELb0ELb1ELb1ELb0EN3c108BFloat16EfEEv13SSMParamsBase --------------------------
	.section	.nv.constant0._Z25selective_scan_fwd_kernelI32Selective_Scan_fwd_kernel_traitsILi32ELi4ELi1ELb0ELb1ELb1ELb0EN3c108BFloat16EfEEv13SSMParamsBase,"a",@progbits
	.sectionflags	@""
	.align	4
.nv.constant0._Z25selective_scan_fwd_kernelI32Selective_Scan_fwd_kernel_traitsILi32ELi4ELi1ELb0ELb1ELb1ELb0EN3c108BFloat16EfEEv13SSMParamsBase:
	.zero		1176


//--------------------- .nv.constant0._Z25selective_scan_fwd_kernelI32Selective_Scan_fwd_kernel_traitsILi32ELi4ELi1ELb0ELb1ELb1ELb1EN3c108BFloat16EfEEv13SSMParamsBase --------------------------
	.section	.nv.constant0._Z25selective_scan_fwd_kernelI32Selective_Scan_fwd_kernel_traitsILi32ELi4ELi1ELb0ELb1ELb1ELb1EN3c108BFloat16EfEEv13SSMParamsBase,"a",@progbits
	.sectionflags	@""
	.align	4
.nv.constant0._Z25selective_scan_fwd_kernelI32Selective_Scan_fwd_kernel_traitsILi32ELi4ELi1ELb0ELb1ELb1ELb1EN3c108BFloat16EfEEv13SSMParamsBase:
	.zero		1176


//--------------------- .nv.constant0._Z25selective_scan_fwd_kernelI32Selective_Scan_fwd_kernel_traitsILi32ELi4ELi1ELb1ELb0ELb0ELb0EN3c108BFloat16EfEEv13SSMParamsBase --------------------------
	.section	.nv.constant0._Z25selective_scan_fwd_kernelI32Selective_Scan_fwd_kernel_traitsILi32ELi4ELi1ELb1ELb0ELb0ELb0EN3c108BFloat16EfEEv13SSMParamsBase,"a",@progbits
	.sectionflags	@""
	.align	4
.nv.constant0._Z25selective_scan_fwd_kernelI32Selective_Scan_fwd_kernel_traitsILi32ELi4ELi1ELb1ELb0ELb0ELb0EN3c108BFloat16EfEEv13SSMParamsBase:
	.zero		1176


//--------------------- .nv.constant0._Z25selective_scan_fwd_kernelI32Selective_Scan_fwd_kernel_traitsILi32ELi4ELi1ELb1ELb0ELb0ELb1EN3c108BFloat16EfEEv13SSMParamsBase --------------------------
	.section	.nv.constant0._Z25selective_scan_fwd_kernelI32Selective_Scan_fwd_kernel_traitsILi32ELi4ELi1ELb1ELb0ELb0ELb1EN3c108BFloat16EfEEv13SSMParamsBase,"a",@progbits
	.sectionflags	@""
	.align	4
.nv.constant0._Z25selective_scan_fwd_kernelI32Selective_Scan_fwd_kernel_traitsILi32ELi4ELi1ELb1ELb0ELb0ELb1EN3c108BFloat16EfEEv13SSMParamsBase:
	.zero		1176


//--------------------- .nv.constant0._Z25selective_scan_fwd_kernelI32Selective_Scan_fwd_kernel_traitsILi32ELi4ELi1ELb1ELb0ELb1ELb0EN3c108BFloat16EfEEv13SSMParamsBase --------------------------
	.section	.nv.constant0._Z25selective_scan_fwd_kernelI32Selective_Scan_fwd_kernel_traitsILi32ELi4ELi1ELb1ELb0ELb1ELb0EN3c108BFloat16EfEEv13SSMParamsBase,"a",@progbits
	.sectionflags	@""
	.align	4
.nv.constant0._Z25selective_scan_fwd_kernelI32Selective_Scan_fwd_kernel_traitsILi32ELi4ELi1ELb1ELb0ELb1ELb0EN3c108BFloat16EfEEv13SSMParamsBase:
	.zero		1176


//--------------------- .nv.constant0._Z25selective_scan_fwd_kernelI32Selective_Scan_fwd_kernel_traitsILi32ELi4ELi1ELb1ELb0ELb1ELb1EN3c108BFloat16EfEEv13SSMParamsBase --------------------------
	.section	.nv.constant0._Z25selective_scan_fwd_kernelI32Selective_Scan_fwd_kernel_traitsILi32ELi4ELi1ELb1ELb0ELb1ELb1EN3c108BFloat16EfEEv13SSMParamsBase,"a",@progbits
	.sectionflags	@""
	.align	4
.nv.constant0._Z25selective_scan_fwd_kernelI32Selective_Scan_fwd_kernel_traitsILi32ELi4ELi1ELb1ELb0ELb1ELb1EN3c108BFloat16EfEEv13SSMParamsBase:
	.zero		1176


//--------------------- .nv.constant0._Z25selective_scan_fwd_kernelI32Selective_Scan_fwd_kernel_traitsILi32ELi4ELi1ELb1ELb1ELb0ELb0EN3c108BFloat16EfEEv13SSMParamsBase --------------------------
	.section	.nv.constant0._Z25selective_scan_fwd_kernelI32Selective_Scan_fwd_kernel_traitsILi32ELi4ELi1ELb1ELb1ELb0ELb0EN3c108BFloat16EfEEv13SSMParamsBase,"a",@progbits
	.sectionflags	@""
	.align	4
.nv.constant0._Z25selective_scan_fwd_kernelI32Selective_Scan_fwd_kernel_traitsILi32ELi4ELi1ELb1ELb1ELb0ELb0EN3c108BFloat16EfEEv13SSMParamsBase:
	.zero		1176


//--------------------- .nv.constant0._Z25selective_scan_fwd_kernelI32Selective_Scan_fwd_kernel_traitsILi32ELi4ELi1ELb1ELb1ELb0ELb1EN3c108BFloat16EfEEv13SSMParamsBase --------------------------
	.section	.nv.constant0._Z25selective_scan_fwd_kernelI32Selective_Scan_fwd_kernel_traitsILi32ELi4ELi1ELb1ELb1ELb0ELb1EN3c108BFloat16EfEEv13SSMParamsBase,"a",@progbits
	.sectionflags	@""
	.align	4
.nv.constant0._Z25selective_scan_fwd_kernelI32Selective_Scan_fwd_kernel_traitsILi32ELi4ELi1ELb1ELb1ELb0ELb1EN3c108BFloat16EfEEv13SSMParamsBase:
	.zero		1176


//--------------------- .nv.constant0._Z25selective_scan_fwd_kernelI32Selective_Scan_fwd_kernel_traitsILi32ELi4ELi1ELb1ELb1ELb1ELb0EN3c108BFloat16EfEEv13SSMParamsBase --------------------------
	.section	.nv.constant0._Z25selective_scan_fwd_kernelI32Selective_Scan_fwd_kernel_traitsILi32ELi4ELi1ELb1ELb1ELb1ELb0EN3c108BFloat16EfEEv13SSMParamsBase,"a",@progbits
	.sectionflags	@""
	.align	4
.nv.constant0._Z25selective_scan_fwd_kernelI32Selective_Scan_fwd_kernel_traitsILi32ELi4ELi1ELb1ELb1ELb1ELb0EN3c108BFloat16EfEEv13SSMParamsBase:
	.zero		1176


//--------------------- .nv.constant0._Z25selective_scan_fwd_kernelI32Selective_Scan_fwd_kernel_traitsILi32ELi4ELi1ELb1ELb1ELb1ELb1EN3c108BFloat16EfEEv13SSMParamsBase --------------------------
	.section	.nv.constant0._Z25selective_scan_fwd_kernelI32Selective_Scan_fwd_kernel_traitsILi32ELi4ELi1ELb1ELb1ELb1ELb1EN3c108BFloat16EfEEv13SSMParamsBase,"a",@progbits
	.sectionflags	@""
	.align	4
.nv.constant0._Z25selective_scan_fwd_kernelI32Selective_Scan_fwd_kernel_traitsILi32ELi4ELi1ELb1ELb1ELb1ELb1EN3c108BFloat16EfEEv13SSMParamsBase:
	.zero		1176


//--------------------- SYMBOLS --------------------------

	.type		.nv.reservedSmem.offset0,@object
	.size		.nv.reservedSmem.offset0,0x4
	.type		.nv.reservedSmem.cap,@object
	.size		.nv.reservedSmem.cap,0x4
